	.target	sm_80

	.elftype	@"ET_EXEC"


//--------------------- .note.nv.tkinfo           --------------------------
	.section	.note.nv.tkinfo,"",@"SHT_NOTE"
	.sectionflags	@"SHF_NOTE_NV_TKINFO"
	.tkinfo
        /*0018*/ 	.word	0x00000002
        /*0030*/ 	.string	""
        /*0030*/ 	.string	"ptxas"
        /*0030*/ 	.string	"Cuda compilation tools, release 13.0, V13.0.88"
        /*0030*/ 	.string	"Build cuda_13.0.r13.0/compiler.36424714_0"
        /*0030*/ 	.string	"-arch sm_80 -m 64 "



//--------------------- .note.nv.cuinfo           --------------------------
	.section	.note.nv.cuinfo,"",@"SHT_NOTE"
	.sectionflags	@"SHF_NOTE_NV_CUINFO"
        /*0018*/ 	.short	0x0002
        /*001a*/ 	.short	0x0050
        /*001c*/ 	.short	0x0082
	.zero		2


//--------------------- .nv.info                  --------------------------
	.section	.nv.info,"",@"SHT_CUDA_INFO"
	.align	4


	//----- nvinfo : EIATTR_REGCOUNT
	.align		4
        /*0000*/ 	.byte	0x04, 0x2f
        /*0002*/ 	.short	(.L_12 - .L_11)
	.align		4
.L_11:
        /*0004*/ 	.word	index@(_ZN7cutlass13device_kernelIN5flash19enable_sm80_to_sm89INS1_16FlashAttnFwdSm80INS1_25CollectiveMainloopFwdSm80ILi8ELi1ELb0EN4cute5tupleIJNS5_1CILi128EEENS7_ILi48EEENS7_ILi256EEEEEELi256ENS_6half_tEfNS_4arch4Sm80ELb1ELb0ELb1ELb1ELb1ELb1ELb1ELb1EEENS1_21CollectiveEpilogueFwdINS6_IJS8_SA_S9_EEENS6_IJNS7_ILi1EEESI_SI_EEESC_SE_Li256ELb1ELb1ELb1ELb0EEENS1_36VarlenDynamicPersistentTileSchedulerILi128ELi48ELi256ELi256ELb1ELb1ELb0ELb1ELb1ELb1EEEEEEEEEvNT_6ParamsE)
        /*0008*/ 	.word	0x000000ff


	//----- nvinfo : EIATTR_FRAME_SIZE
	.align		4
.L_12:
        /*000c*/ 	.byte	0x04, 0x11
        /*000e*/ 	.short	(.L_14 - .L_13)
	.align		4
.L_13:
        /*0010*/ 	.word	index@($__internal_52_$__cuda_sm70_votesync_ballot)
        /*0014*/ 	.word	0x00000000


	//----- nvinfo : EIATTR_FRAME_SIZE
	.align		4
.L_14:
        /*0018*/ 	.byte	0x04, 0x11
        /*001a*/ 	.short	(.L_16 - .L_15)
	.align		4
.L_15:
        /*001c*/ 	.word	index@($__internal_51_$__cuda_sm70_shflsync_up_p)
        /*0020*/ 	.word	0x00000000


	//----- nvinfo : EIATTR_FRAME_SIZE
	.align		4
.L_16:
        /*0024*/ 	.byte	0x04, 0x11
        /*0026*/ 	.short	(.L_18 - .L_17)
	.align		4
.L_17:
        /*0028*/ 	.word	index@($__internal_50_$__cuda_sm70_shflsync_idx_p)
        /*002c*/ 	.word	0x00000000


	//----- nvinfo : EIATTR_FRAME_SIZE
	.align		4
.L_18:
        /*0030*/ 	.byte	0x04, 0x11
        /*0032*/ 	.short	(.L_20 - .L_19)
	.align		4
.L_19:
        /*0034*/ 	.word	index@($__internal_49_$__cuda_sm70_shflsync_bfly_p)
        /*0038*/ 	.word	0x00000000


	//----- nvinfo : EIATTR_FRAME_SIZE
	.align		4
.L_20:
        /*003c*/ 	.byte	0x04, 0x11
        /*003e*/ 	.short	(.L_22 - .L_21)
	.align		4
.L_21:
        /*0040*/ 	.word	index@(_ZN7cutlass13device_kernelIN5flash19enable_sm80_to_sm89INS1_16FlashAttnFwdSm80INS1_25CollectiveMainloopFwdSm80ILi8ELi1ELb0EN4cute5tupleIJNS5_1CILi128EEENS7_ILi48EEENS7_ILi256EEEEEELi256ENS_6half_tEfNS_4arch4Sm80ELb1ELb0ELb1ELb1ELb1ELb1ELb1ELb1EEENS1_21CollectiveEpilogueFwdINS6_IJS8_SA_S9_EEENS6_IJNS7_ILi1EEESI_SI_EEESC_SE_Li256ELb1ELb1ELb1ELb0EEENS1_36VarlenDynamicPersistentTileSchedulerILi128ELi48ELi256ELi256ELb1ELb1ELb0ELb1ELb1ELb1EEEEEEEEEvNT_6ParamsE)
        /*0044*/ 	.word	0x00000198


	//----- nvinfo : EIATTR_REGCOUNT
	.align		4
.L_22:
        /*0048*/ 	.byte	0x04, 0x2f
        /*004a*/ 	.short	(.L_24 - .L_23)
	.align		4
.L_23:
        /*004c*/ 	.word	index@(_ZN7cutlass13device_kernelIN5flash19enable_sm80_to_sm89INS1_16FlashAttnFwdSm80INS1_25CollectiveMainloopFwdSm80ILi8ELi1ELb0EN4cute5tupleIJNS5_1CILi128EEENS7_ILi64EEENS7_ILi256EEEEEELi256ENS_6half_tEfNS_4arch4Sm80ELb1ELb0ELb1ELb1ELb1ELb0ELb1ELb1EEENS1_21CollectiveEpilogueFwdINS6_IJS8_SA_S9_EEENS6_IJNS7_ILi1EEESI_SI_EEESC_SE_Li256ELb1ELb1ELb1ELb0EEENS1_36VarlenDynamicPersistentTileSchedulerILi128ELi64ELi256ELi256ELb1ELb1ELb0ELb1ELb1ELb1EEEEEEEEEvNT_6ParamsE)
        /*0050*/ 	.word	0x000000ff


	//----- nvinfo : EIATTR_FRAME_SIZE
	.align		4
.L_24:
        /*0054*/ 	.byte	0x04, 0x11
        /*0056*/ 	.short	(.L_26 - .L_25)
	.align		4
.L_25:
        /*0058*/ 	.word	index@($__internal_48_$__cuda_sm70_votesync_ballot)
        /*005c*/ 	.word	0x00000000


	//----- nvinfo : EIATTR_FRAME_SIZE
	.align		4
.L_26:
        /*0060*/ 	.byte	0x04, 0x11
        /*0062*/ 	.short	(.L_28 - .L_27)
	.align		4
.L_27:
        /*0064*/ 	.word	index@($__internal_47_$__cuda_sm70_shflsync_up_p)
        /*0068*/ 	.word	0x00000000


	//----- nvinfo : EIATTR_FRAME_SIZE
	.align		4
.L_28:
        /*006c*/ 	.byte	0x04, 0x11
        /*006e*/ 	.short	(.L_30 - .L_29)
	.align		4
.L_29:
        /*0070*/ 	.word	index@($__internal_46_$__cuda_sm70_shflsync_idx_p)
        /*0074*/ 	.word	0x00000000


	//----- nvinfo : EIATTR_FRAME_SIZE
	.align		4
.L_30:
        /*0078*/ 	.byte	0x04, 0x11
        /*007a*/ 	.short	(.L_32 - .L_31)
	.align		4
.L_31:
        /*007c*/ 	.word	index@($__internal_45_$__cuda_sm70_shflsync_bfly_p)
        /*0080*/ 	.word	0x00000000


	//----- nvinfo : EIATTR_FRAME_SIZE
	.align		4
.L_32:
        /*0084*/ 	.byte	0x04, 0x11
        /*0086*/ 	.short	(.L_34 - .L_33)
	.align		4
.L_33:
        /*0088*/ 	.word	index@(_ZN7cutlass13device_kernelIN5flash19enable_sm80_to_sm89INS1_16FlashAttnFwdSm80INS1_25CollectiveMainloopFwdSm80ILi8ELi1ELb0EN4cute5tupleIJNS5_1CILi128EEENS7_ILi64EEENS7_ILi256EEEEEELi256ENS_6half_tEfNS_4arch4Sm80ELb1ELb0ELb1ELb1ELb1ELb0ELb1ELb1EEENS1_21CollectiveEpilogueFwdINS6_IJS8_SA_S9_EEENS6_IJNS7_ILi1EEESI_SI_EEESC_SE_Li256ELb1ELb1ELb1ELb0EEENS1_36VarlenDynamicPersistentTileSchedulerILi128ELi64ELi256ELi256ELb1ELb1ELb0ELb1ELb1ELb1EEEEEEEEEvNT_6ParamsE)
        /*008c*/ 	.word	0x00000038


	//----- nvinfo : EIATTR_REGCOUNT
	.align		4
.L_34:
        /*0090*/ 	.byte	0x04, 0x2f
        /*0092*/ 	.short	(.L_36 - .L_35)
	.align		4
.L_35:
        /*0094*/ 	.word	index@(_ZN7cutlass13device_kernelIN5flash19enable_sm80_to_sm89INS1_16FlashAttnFwdSm80INS1_25CollectiveMainloopFwdSm80ILi8ELi1ELb0EN4cute5tupleIJNS5_1CILi128EEENS7_ILi96EEENS7_ILi256EEEEEELi256ENS_6half_tEfNS_4arch4Sm80ELb1ELb0ELb1ELb0ELb1ELb0ELb1ELb1EEENS1_21CollectiveEpilogueFwdINS6_IJS8_SA_S9_EEENS6_IJNS7_ILi1EEESI_SI_EEESC_SE_Li256ELb0ELb1ELb1ELb0EEENS1_30DynamicPersistentTileSchedulerILi256ELi256ELb1ELb1ELb0EEEEEEEEEvNT_6ParamsE)
        /*0098*/ 	.word	0x000000ff


	//----- nvinfo : EIATTR_FRAME_SIZE
	.align		4
.L_36:
        /*009c*/ 	.byte	0x04, 0x11
        /*009e*/ 	.short	(.L_38 - .L_37)
	.align		4
.L_37:
        /*00a0*/ 	.word	index@($__internal_44_$__cuda_sm70_shflsync_idx_p)
        /*00a4*/ 	.word	0x00000000


	//----- nvinfo : EIATTR_FRAME_SIZE
	.align		4
.L_38:
        /*00a8*/ 	.byte	0x04, 0x11
        /*00aa*/ 	.short	(.L_40 - .L_39)
	.align		4
.L_39:
        /*00ac*/ 	.word	index@($__internal_43_$__cuda_sm70_shflsync_bfly_p)
        /*00b0*/ 	.word	0x00000000


	//----- nvinfo : EIATTR_FRAME_SIZE
	.align		4
.L_40:
        /*00b4*/ 	.byte	0x04, 0x11
        /*00b6*/ 	.short	(.L_42 - .L_41)
	.align		4
.L_41:
        /*00b8*/ 	.word	index@(_ZN7cutlass13device_kernelIN5flash19enable_sm80_to_sm89INS1_16FlashAttnFwdSm80INS1_25CollectiveMainloopFwdSm80ILi8ELi1ELb0EN4cute5tupleIJNS5_1CILi128EEENS7_ILi96EEENS7_ILi256EEEEEELi256ENS_6half_tEfNS_4arch4Sm80ELb1ELb0ELb1ELb0ELb1ELb0ELb1ELb1EEENS1_21CollectiveEpilogueFwdINS6_IJS8_SA_S9_EEENS6_IJNS7_ILi1EEESI_SI_EEESC_SE_Li256ELb0ELb1ELb1ELb0EEENS1_30DynamicPersistentTileSchedulerILi256ELi256ELb1ELb1ELb0EEEEEEEEEvNT_6ParamsE)
        /*00bc*/ 	.word	0x000001a0


	//----- nvinfo : EIATTR_REGCOUNT
	.align		4
.L_42:
        /*00c0*/ 	.byte	0x04, 0x2f
        /*00c2*/ 	.short	(.L_44 - .L_43)
	.align		4
.L_43:
        /*00c4*/ 	.word	index@(_ZN7cutlass13device_kernelIN5flash19enable_sm80_to_sm89INS1_16FlashAttnFwdSm80INS1_25CollectiveMainloopFwdSm80ILi8ELi1ELb0EN4cute5tupleIJNS5_1CILi128EEENS7_ILi48EEENS7_ILi256EEEEEELi256ENS_6half_tEfNS_4arch4Sm80ELb0ELb1ELb1ELb1ELb1ELb1ELb1ELb1EEENS1_21CollectiveEpilogueFwdINS6_IJS8_SA_S9_EEENS6_IJNS7_ILi1EEESI_SI_EEESC_SE_Li256ELb1ELb1ELb1ELb0EEENS1_36VarlenDynamicPersistentTileSchedulerILi128ELi48ELi256ELi256ELb1ELb1ELb0ELb1ELb0ELb1EEEEEEEEEvNT_6ParamsE)
        /*00c8*/ 	.word	0x000000ff


	//----- nvinfo : EIATTR_FRAME_SIZE
	.align		4
.L_44:
        /*00cc*/ 	.byte	0x04, 0x11
        /*00ce*/ 	.short	(.L_46 - .L_45)
	.align		4
.L_45:
        /*00d0*/ 	.word	index@($__internal_42_$__cuda_sm70_votesync_ballot)
        /*00d4*/ 	.word	0x00000000


	//----- nvinfo : EIATTR_FRAME_SIZE
	.align		4
.L_46:
        /*00d8*/ 	.byte	0x04, 0x11
        /*00da*/ 	.short	(.L_48 - .L_47)
	.align		4
.L_47:
        /*00dc*/ 	.word	index@($__internal_41_$__cuda_sm70_shflsync_up_p)
        /*00e0*/ 	.word	0x00000000


	//----- nvinfo : EIATTR_FRAME_SIZE
	.align		4
.L_48:
        /*00e4*/ 	.byte	0x04, 0x11
        /*00e6*/ 	.short	(.L_50 - .L_49)
	.align		4
.L_49:
        /*00e8*/ 	.word	index@($__internal_40_$__cuda_sm70_shflsync_idx_p)
        /*00ec*/ 	.word	0x00000000


	//----- nvinfo : EIATTR_FRAME_SIZE
	.align		4
.L_50:
        /*00f0*/ 	.byte	0x04, 0x11
        /*00f2*/ 	.short	(.L_52 - .L_51)
	.align		4
.L_51:
        /*00f4*/ 	.word	index@($__internal_39_$__cuda_sm70_shflsync_bfly_p)
        /*00f8*/ 	.word	0x00000000


	//----- nvinfo : EIATTR_FRAME_SIZE
	.align		4
.L_52:
        /*00fc*/ 	.byte	0x04, 0x11
        /*00fe*/ 	.short	(.L_54 - .L_53)
	.align		4
.L_53:
        /*0100*/ 	.word	index@($_ZN7cutlass13device_kernelIN5flash19enable_sm80_to_sm89INS1_16FlashAttnFwdSm80INS1_25CollectiveMainloopFwdSm80ILi8ELi1ELb0EN4cute5tupleIJNS5_1CILi128EEENS7_ILi48EEENS7_ILi256EEEEEELi256ENS_6half_tEfNS_4arch4Sm80ELb0ELb1ELb1ELb1ELb1ELb1ELb1ELb1EEENS1_21CollectiveEpilogueFwdINS6_IJS8_SA_S9_EEENS6_IJNS7_ILi1EEESI_SI_EEESC_SE_Li256ELb1ELb1ELb1ELb0EEENS1_36VarlenDynamicPersistentTileSchedulerILi128ELi48ELi256ELi256ELb1ELb1ELb0ELb1ELb0ELb1EEEEEEEEEvNT_6ParamsE$_ZZN5flash25CollectiveMainloopFwdSm80ILi8ELi1ELb0EN4cute5tupleIJNS1_1CILi128EEENS3_ILi48EEENS3_ILi256EEEEEELi256EN7cutlass6half_tEfNS8_4arch4Sm80ELb0ELb1ELb1ELb1ELb1ELb1ELb1ELb1EE3mmaINS_16FlashAttnFwdSm80ISC_NS_21CollectiveEpilogueFwdINS2_IJS4_S6_S5_EEENS2_IJNS3_ILi1EEESH_SH_EEES9_SB_Li256ELb1ELb1ELb1ELb0EEENS_36VarlenDynamicPersistentTileSchedulerILi128ELi48ELi256ELi256ELb1ELb1ELb0ELb1ELb0ELb1EEEE13SharedStorageENS1_6TensorINS1_11ArrayEngineIfLm128EEENS1_6LayoutINS2_IJNS2_IJNS3_ILi2EEESS_EEESH_NS3_ILi32EEEEEENS2_IJNS2_IJSH_SS_EEENS3_ILi0EEENS3_ILi4EEEEEEEEEENS_7SoftmaxILi2ELi0EEEEEbRKNSC_6ParamsERT0_RT1_iRKNS_16SeqlenInfoQKNewKILb1ELb1EEENS2_IJiiiiEEERT_ENKUlvE_clEv)
        /*0104*/ 	.word	0x00000000


	//----- nvinfo : EIATTR_FRAME_SIZE
	.align		4
.L_54:
        /*0108*/ 	.byte	0x04, 0x11
        /*010a*/ 	.short	(.L_56 - .L_55)
	.align		4
.L_55:
        /*010c*/ 	.word	index@(_ZN7cutlass13device_kernelIN5flash19enable_sm80_to_sm89INS1_16FlashAttnFwdSm80INS1_25CollectiveMainloopFwdSm80ILi8ELi1ELb0EN4cute5tupleIJNS5_1CILi128EEENS7_ILi48EEENS7_ILi256EEEEEELi256ENS_6half_tEfNS_4arch4Sm80ELb0ELb1ELb1ELb1ELb1ELb1ELb1ELb1EEENS1_21CollectiveEpilogueFwdINS6_IJS8_SA_S9_EEENS6_IJNS7_ILi1EEESI_SI_EEESC_SE_Li256ELb1ELb1ELb1ELb0EEENS1_36VarlenDynamicPersistentTileSchedulerILi128ELi48ELi256ELi256ELb1ELb1ELb0ELb1ELb0ELb1EEEEEEEEEvNT_6ParamsE)
        /*0110*/ 	.word	0x000001e8


	//----- nvinfo : EIATTR_REGCOUNT
	.align		4
.L_56:
        /*0114*/ 	.byte	0x04, 0x2f
        /*0116*/ 	.short	(.L_58 - .L_57)
	.align		4
.L_57:
        /*0118*/ 	.word	index@(_ZN7cutlass13device_kernelIN5flash19enable_sm80_to_sm89INS1_16FlashAttnFwdSm80INS1_25CollectiveMainloopFwdSm80ILi8ELi1ELb0EN4cute5tupleIJNS5_1CILi128EEENS7_ILi64EEENS7_ILi256EEEEEELi256ENS_6half_tEfNS_4arch4Sm80ELb0ELb1ELb1ELb1ELb1ELb0ELb1ELb1EEENS1_21CollectiveEpilogueFwdINS6_IJS8_SA_S9_EEENS6_IJNS7_ILi1EEESI_SI_EEESC_SE_Li256ELb1ELb1ELb1ELb0EEENS1_36VarlenDynamicPersistentTileSchedulerILi128ELi64ELi256ELi256ELb1ELb1ELb0ELb1ELb0ELb1EEEEEEEEEvNT_6ParamsE)
        /*011c*/ 	.word	0x000000ff


	//----- nvinfo : EIATTR_FRAME_SIZE
	.align		4
.L_58:
        /*0120*/ 	.byte	0x04, 0x11
        /*0122*/ 	.short	(.L_60 - .L_59)
	.align		4
.L_59:
        /*0124*/ 	.word	index@($__internal_38_$__cuda_sm70_votesync_ballot)
        /*0128*/ 	.word	0x00000000


	//----- nvinfo : EIATTR_FRAME_SIZE
	.align		4
.L_60:
        /*012c*/ 	.byte	0x04, 0x11
        /*012e*/ 	.short	(.L_62 - .L_61)
	.align		4
.L_61:
        /*0130*/ 	.word	index@($__internal_37_$__cuda_sm70_shflsync_up_p)
        /*0134*/ 	.word	0x00000000


	//----- nvinfo : EIATTR_FRAME_SIZE
	.align		4
.L_62:
        /*0138*/ 	.byte	0x04, 0x11
        /*013a*/ 	.short	(.L_64 - .L_63)
	.align		4
.L_63:
        /*013c*/ 	.word	index@($__internal_36_$__cuda_sm70_shflsync_idx_p)
        /*0140*/ 	.word	0x00000000


	//----- nvinfo : EIATTR_FRAME_SIZE
	.align		4
.L_64:
        /*0144*/ 	.byte	0x04, 0x11
        /*0146*/ 	.short	(.L_66 - .L_65)
	.align		4
.L_65:
        /*0148*/ 	.word	index@($__internal_35_$__cuda_sm70_shflsync_bfly_p)
        /*014c*/ 	.word	0x00000000


	//----- nvinfo : EIATTR_FRAME_SIZE
	.align		4
.L_66:
        /*0150*/ 	.byte	0x04, 0x11
        /*0152*/ 	.short	(.L_68 - .L_67)
	.align		4
.L_67:
        /*0154*/ 	.word	index@(_ZN7cutlass13device_kernelIN5flash19enable_sm80_to_sm89INS1_16FlashAttnFwdSm80INS1_25CollectiveMainloopFwdSm80ILi8ELi1ELb0EN4cute5tupleIJNS5_1CILi128EEENS7_ILi64EEENS7_ILi256EEEEEELi256ENS_6half_tEfNS_4arch4Sm80ELb0ELb1ELb1ELb1ELb1ELb0ELb1ELb1EEENS1_21CollectiveEpilogueFwdINS6_IJS8_SA_S9_EEENS6_IJNS7_ILi1EEESI_SI_EEESC_SE_Li256ELb1ELb1ELb1ELb0EEENS1_36VarlenDynamicPersistentTileSchedulerILi128ELi64ELi256ELi256ELb1ELb1ELb0ELb1ELb0ELb1EEEEEEEEEvNT_6ParamsE)
        /*0158*/ 	.word	0x00000030


	//----- nvinfo : EIATTR_REGCOUNT
	.align		4
.L_68:
        /*015c*/ 	.byte	0x04, 0x2f
        /*015e*/ 	.short	(.L_70 - .L_69)
	.align		4
.L_69:
        /*0160*/ 	.word	index@(_ZN7cutlass13device_kernelIN5flash19enable_sm80_to_sm89INS1_16FlashAttnFwdSm80INS1_25CollectiveMainloopFwdSm80ILi8ELi1ELb0EN4cute5tupleIJNS5_1CILi128EEENS7_ILi64EEENS7_ILi256EEEEEELi256ENS_6half_tEfNS_4arch4Sm80ELb0ELb1ELb1ELb0ELb1ELb0ELb1ELb1EEENS1_21CollectiveEpilogueFwdINS6_IJS8_SA_S9_EEENS6_IJNS7_ILi1EEESI_SI_EEESC_SE_Li256ELb0ELb1ELb1ELb0EEENS1_19SingleTileSchedulerILb0ELb1ELb1ELi128EEEEEEEEEvNT_6ParamsE)
        /*0164*/ 	.word	0x000000ff


	//----- nvinfo : EIATTR_FRAME_SIZE
	.align		4
.L_70:
        /*0168*/ 	.byte	0x04, 0x11
        /*016a*/ 	.short	(.L_72 - .L_71)
	.align		4
.L_71:
        /*016c*/ 	.word	index@(_ZN7cutlass13device_kernelIN5flash19enable_sm80_to_sm89INS1_16FlashAttnFwdSm80INS1_25CollectiveMainloopFwdSm80ILi8ELi1ELb0EN4cute5tupleIJNS5_1CILi128EEENS7_ILi64EEENS7_ILi256EEEEEELi256ENS_6half_tEfNS_4arch4Sm80ELb0ELb1ELb1ELb0ELb1ELb0ELb1ELb1EEENS1_21CollectiveEpilogueFwdINS6_IJS8_SA_S9_EEENS6_IJNS7_ILi1EEESI_SI_EEESC_SE_Li256ELb0ELb1ELb1ELb0EEENS1_19SingleTileSchedulerILb0ELb1ELb1ELi128EEEEEEEEEvNT_6ParamsE)
        /*0170*/ 	.word	0x00000008


	//----- nvinfo : EIATTR_REGCOUNT
	.align		4
.L_72:
        /*0174*/ 	.byte	0x04, 0x2f
        /*0176*/ 	.short	(.L_74 - .L_73)
	.align		4
.L_73:
        /*0178*/ 	.word	index@(_ZN7cutlass13device_kernelIN5flash19enable_sm80_to_sm89INS1_16FlashAttnFwdSm80INS1_25CollectiveMainloopFwdSm80ILi8ELi1ELb0EN4cute5tupleIJNS5_1CILi128EEENS7_ILi48EEENS7_ILi256EEEEEELi256ENS_6half_tEfNS_4arch4Sm80ELb0ELb0ELb1ELb1ELb1ELb1ELb1ELb1EEENS1_21CollectiveEpilogueFwdINS6_IJS8_SA_S9_EEENS6_IJNS7_ILi1EEESI_SI_EEESC_SE_Li256ELb1ELb1ELb1ELb0EEENS1_36VarlenDynamicPersistentTileSchedulerILi128ELi48ELi256ELi256ELb1ELb1ELb0ELb0ELb1ELb1EEEEEEEEEvNT_6ParamsE)
        /*017c*/ 	.word	0x000000ff


	//----- nvinfo : EIATTR_FRAME_SIZE
	.align		4
.L_74:
        /*0180*/ 	.byte	0x04, 0x11
        /*0182*/ 	.short	(.L_76 - .L_75)
	.align		4
.L_75:
        /*0184*/ 	.word	index@($__internal_34_$__cuda_sm70_votesync_ballot)
        /*0188*/ 	.word	0x00000000


	//----- nvinfo : EIATTR_FRAME_SIZE
	.align		4
.L_76:
        /*018c*/ 	.byte	0x04, 0x11
        /*018e*/ 	.short	(.L_78 - .L_77)
	.align		4
.L_77:
        /*0190*/ 	.word	index@($__internal_33_$__cuda_sm70_shflsync_up_p)
        /*0194*/ 	.word	0x00000000


	//----- nvinfo : EIATTR_FRAME_SIZE
	.align		4
.L_78:
        /*0198*/ 	.byte	0x04, 0x11
        /*019a*/ 	.short	(.L_80 - .L_79)
	.align		4
.L_79:
        /*019c*/ 	.word	index@($__internal_32_$__cuda_sm70_shflsync_idx_p)
        /*01a0*/ 	.word	0x00000000


	//----- nvinfo : EIATTR_FRAME_SIZE
	.align		4
.L_80:
        /*01a4*/ 	.byte	0x04, 0x11
        /*01a6*/ 	.short	(.L_82 - .L_81)
	.align		4
.L_81:
        /*01a8*/ 	.word	index@($__internal_31_$__cuda_sm70_shflsync_bfly_p)
        /*01ac*/ 	.word	0x00000000


	//----- nvinfo : EIATTR_FRAME_SIZE
	.align		4
.L_82:
        /*01b0*/ 	.byte	0x04, 0x11
        /*01b2*/ 	.short	(.L_84 - .L_83)
	.align		4
.L_83:
        /*01b4*/ 	.word	index@(_ZN7cutlass13device_kernelIN5flash19enable_sm80_to_sm89INS1_16FlashAttnFwdSm80INS1_25CollectiveMainloopFwdSm80ILi8ELi1ELb0EN4cute5tupleIJNS5_1CILi128EEENS7_ILi48EEENS7_ILi256EEEEEELi256ENS_6half_tEfNS_4arch4Sm80ELb0ELb0ELb1ELb1ELb1ELb1ELb1ELb1EEENS1_21CollectiveEpilogueFwdINS6_IJS8_SA_S9_EEENS6_IJNS7_ILi1EEESI_SI_EEESC_SE_Li256ELb1ELb1ELb1ELb0EEENS1_36VarlenDynamicPersistentTileSchedulerILi128ELi48ELi256ELi256ELb1ELb1ELb0ELb0ELb1ELb1EEEEEEEEEvNT_6ParamsE)
        /*01b8*/ 	.word	0x00000190


	//----- nvinfo : EIATTR_REGCOUNT
	.align		4
.L_84:
        /*01bc*/ 	.byte	0x04, 0x2f
        /*01be*/ 	.short	(.L_86 - .L_85)
	.align		4
.L_85:
        /*01c0*/ 	.word	index@(_ZN7cutlass13device_kernelIN5flash19enable_sm80_to_sm89INS1_16FlashAttnFwdSm80INS1_25CollectiveMainloopFwdSm80ILi8ELi1ELb0EN4cute5tupleIJNS5_1CILi128EEENS7_ILi64EEENS7_ILi256EEEEEELi256ENS_6half_tEfNS_4arch4Sm80ELb0ELb0ELb1ELb1ELb1ELb0ELb1ELb1EEENS1_21CollectiveEpilogueFwdINS6_IJS8_SA_S9_EEENS6_IJNS7_ILi1EEESI_SI_EEESC_SE_Li256ELb1ELb1ELb1ELb0EEENS1_36VarlenDynamicPersistentTileSchedulerILi128ELi64ELi256ELi256ELb1ELb1ELb0ELb0ELb1ELb1EEEEEEEEEvNT_6ParamsE)
        /*01c4*/ 	.word	0x000000ff


	//----- nvinfo : EIATTR_FRAME_SIZE
	.align		4
.L_86:
        /*01c8*/ 	.byte	0x04, 0x11
        /*01ca*/ 	.short	(.L_88 - .L_87)
	.align		4
.L_87:
        /*01cc*/ 	.word	index@($__internal_30_$__cuda_sm70_votesync_ballot)
        /*01d0*/ 	.word	0x00000000


	//----- nvinfo : EIATTR_FRAME_SIZE
	.align		4
.L_88:
        /*01d4*/ 	.byte	0x04, 0x11
        /*01d6*/ 	.short	(.L_90 - .L_89)
	.align		4
.L_89:
        /*01d8*/ 	.word	index@($__internal_29_$__cuda_sm70_shflsync_up_p)
        /*01dc*/ 	.word	0x00000000


	//----- nvinfo : EIATTR_FRAME_SIZE
	.align		4
.L_90:
        /*01e0*/ 	.byte	0x04, 0x11
        /*01e2*/ 	.short	(.L_92 - .L_91)
	.align		4
.L_91:
        /*01e4*/ 	.word	index@($__internal_28_$__cuda_sm70_shflsync_idx_p)
        /*01e8*/ 	.word	0x00000000


	//----- nvinfo : EIATTR_FRAME_SIZE
	.align		4
.L_92:
        /*01ec*/ 	.byte	0x04, 0x11
        /*01ee*/ 	.short	(.L_94 - .L_93)
	.align		4
.L_93:
        /*01f0*/ 	.word	index@($__internal_27_$__cuda_sm70_shflsync_bfly_p)
        /*01f4*/ 	.word	0x00000000


	//----- nvinfo : EIATTR_FRAME_SIZE
	.align		4
.L_94:
        /*01f8*/ 	.byte	0x04, 0x11
        /*01fa*/ 	.short	(.L_96 - .L_95)
	.align		4
.L_95:
        /*01fc*/ 	.word	index@(_ZN7cutlass13device_kernelIN5flash19enable_sm80_to_sm89INS1_16FlashAttnFwdSm80INS1_25CollectiveMainloopFwdSm80ILi8ELi1ELb0EN4cute5tupleIJNS5_1CILi128EEENS7_ILi64EEENS7_ILi256EEEEEELi256ENS_6half_tEfNS_4arch4Sm80ELb0ELb0ELb1ELb1ELb1ELb0ELb1ELb1EEENS1_21CollectiveEpilogueFwdINS6_IJS8_SA_S9_EEENS6_IJNS7_ILi1EEESI_SI_EEESC_SE_Li256ELb1ELb1ELb1ELb0EEENS1_36VarlenDynamicPersistentTileSchedulerILi128ELi64ELi256ELi256ELb1ELb1ELb0ELb0ELb1ELb1EEEEEEEEEvNT_6ParamsE)
        /*0200*/ 	.word	0x00000158


	//----- nvinfo : EIATTR_REGCOUNT
	.align		4
.L_96:
        /*0204*/ 	.byte	0x04, 0x2f
        /*0206*/ 	.short	(.L_98 - .L_97)
	.align		4
.L_97:
        /*0208*/ 	.word	index@(_ZN7cutlass13device_kernelIN5flash19enable_sm80_to_sm89INS1_16FlashAttnFwdSm80INS1_25CollectiveMainloopFwdSm80ILi8ELi1ELb0EN4cute5tupleIJNS5_1CILi128EEENS7_ILi96EEENS7_ILi256EEEEEELi256ENS_6half_tEfNS_4arch4Sm80ELb0ELb0ELb1ELb0ELb1ELb0ELb1ELb1EEENS1_21CollectiveEpilogueFwdINS6_IJS8_SA_S9_EEENS6_IJNS7_ILi1EEESI_SI_EEESC_SE_Li256ELb0ELb1ELb1ELb0EEENS1_19SingleTileSchedulerILb0ELb1ELb1ELi128EEEEEEEEEvNT_6ParamsE)
        /*020c*/ 	.word	0x000000ff


	//----- nvinfo : EIATTR_FRAME_SIZE
	.align		4
.L_98:
        /*0210*/ 	.byte	0x04, 0x11
        /*0212*/ 	.short	(.L_100 - .L_99)
	.align		4
.L_99:
        /*0214*/ 	.word	index@(_ZN7cutlass13device_kernelIN5flash19enable_sm80_to_sm89INS1_16FlashAttnFwdSm80INS1_25CollectiveMainloopFwdSm80ILi8ELi1ELb0EN4cute5tupleIJNS5_1CILi128EEENS7_ILi96EEENS7_ILi256EEEEEELi256ENS_6half_tEfNS_4arch4Sm80ELb0ELb0ELb1ELb0ELb1ELb0ELb1ELb1EEENS1_21CollectiveEpilogueFwdINS6_IJS8_SA_S9_EEENS6_IJNS7_ILi1EEESI_SI_EEESC_SE_Li256ELb0ELb1ELb1ELb0EEENS1_19SingleTileSchedulerILb0ELb1ELb1ELi128EEEEEEEEEvNT_6ParamsE)
        /*0218*/ 	.word	0x00000060


	//----- nvinfo : EIATTR_REGCOUNT
	.align		4
.L_100:
        /*021c*/ 	.byte	0x04, 0x2f
        /*021e*/ 	.short	(.L_102 - .L_101)
	.align		4
.L_101:
        /*0220*/ 	.word	index@(_ZN7cutlass13device_kernelIN5flash19enable_sm80_to_sm89INS1_16FlashAttnFwdSm80INS1_25CollectiveMainloopFwdSm80ILi8ELi1ELb0EN4cute5tupleIJNS5_1CILi128EEENS7_ILi32EEENS7_ILi256EEEEEELi256ENS_6half_tEfNS_4arch4Sm80ELb1ELb0ELb1ELb1ELb1ELb1ELb1ELb1EEENS1_21CollectiveEpilogueFwdINS6_IJS8_SA_S9_EEENS6_IJNS7_ILi1EEESI_SI_EEESC_SE_Li256ELb1ELb1ELb1ELb0EEENS1_36VarlenDynamicPersistentTileSchedulerILi128ELi32ELi256ELi256ELb1ELb1ELb0ELb1ELb1ELb1EEEEEEEEEvNT_6ParamsE)
        /*0224*/ 	.word	0x000000ff


	//----- nvinfo : EIATTR_FRAME_SIZE
	.align		4
.L_102:
        /*0228*/ 	.byte	0x04, 0x11
        /*022a*/ 	.short	(.L_104 - .L_103)
	.align		4
.L_103:
        /*022c*/ 	.word	index@($__internal_26_$__cuda_sm70_votesync_ballot)
        /*0230*/ 	.word	0x00000000


	//----- nvinfo : EIATTR_FRAME_SIZE
	.align		4
.L_104:
        /*0234*/ 	.byte	0x04, 0x11
        /*0236*/ 	.short	(.L_106 - .L_105)
	.align		4
.L_105:
        /*0238*/ 	.word	index@($__internal_25_$__cuda_sm70_shflsync_up_p)
        /*023c*/ 	.word	0x00000000


	//----- nvinfo : EIATTR_FRAME_SIZE
	.align		4
.L_106:
        /*0240*/ 	.byte	0x04, 0x11
        /*0242*/ 	.short	(.L_108 - .L_107)
	.align		4
.L_107:
        /*0244*/ 	.word	index@($__internal_24_$__cuda_sm70_shflsync_idx_p)
        /*0248*/ 	.word	0x00000000


	//----- nvinfo : EIATTR_FRAME_SIZE
	.align		4
.L_108:
        /*024c*/ 	.byte	0x04, 0x11
        /*024e*/ 	.short	(.L_110 - .L_109)
	.align		4
.L_109:
        /*0250*/ 	.word	index@($__internal_23_$__cuda_sm70_shflsync_bfly_p)
        /*0254*/ 	.word	0x00000000


	//----- nvinfo : EIATTR_FRAME_SIZE
	.align		4
.L_110:
        /*0258*/ 	.byte	0x04, 0x11
        /*025a*/ 	.short	(.L_112 - .L_111)
	.align		4
.L_111:
        /*025c*/ 	.word	index@(_ZN7cutlass13device_kernelIN5flash19enable_sm80_to_sm89INS1_16FlashAttnFwdSm80INS1_25CollectiveMainloopFwdSm80ILi8ELi1ELb0EN4cute5tupleIJNS5_1CILi128EEENS7_ILi32EEENS7_ILi256EEEEEELi256ENS_6half_tEfNS_4arch4Sm80ELb1ELb0ELb1ELb1ELb1ELb1ELb1ELb1EEENS1_21CollectiveEpilogueFwdINS6_IJS8_SA_S9_EEENS6_IJNS7_ILi1EEESI_SI_EEESC_SE_Li256ELb1ELb1ELb1ELb0EEENS1_36VarlenDynamicPersistentTileSchedulerILi128ELi32ELi256ELi256ELb1ELb1ELb0ELb1ELb1ELb1EEEEEEEEEvNT_6ParamsE)
        /*0260*/ 	.word	0x00000048


	//----- nvinfo : EIATTR_REGCOUNT
	.align		4
.L_112:
        /*0264*/ 	.byte	0x04, 0x2f
        /*0266*/ 	.short	(.L_114 - .L_113)
	.align		4
.L_113:
        /*0268*/ 	.word	index@(_ZN7cutlass13device_kernelIN5flash19enable_sm80_to_sm89INS1_16FlashAttnFwdSm80INS1_25CollectiveMainloopFwdSm80ILi8ELi1ELb1EN4cute5tupleIJNS5_1CILi128EEENS7_ILi48EEENS7_ILi256EEEEEELi256ENS_6half_tEfNS_4arch4Sm80ELb1ELb0ELb1ELb1ELb1ELb0ELb1ELb1EEENS1_21CollectiveEpilogueFwdINS6_IJS8_SA_S9_EEENS6_IJNS7_ILi1EEESI_SI_EEESC_SE_Li256ELb1ELb1ELb1ELb0EEENS1_36VarlenDynamicPersistentTileSchedulerILi128ELi48ELi256ELi256ELb1ELb1ELb0ELb1ELb1ELb1EEEEEEEEEvNT_6ParamsE)
        /*026c*/ 	.word	0x000000ff


	//----- nvinfo : EIATTR_FRAME_SIZE
	.align		4
.L_114:
        /*0270*/ 	.byte	0x04, 0x11
        /*0272*/ 	.short	(.L_116 - .L_115)
	.align		4
.L_115:
        /*0274*/ 	.word	index@($__internal_22_$__cuda_sm70_votesync_ballot)
        /*0278*/ 	.word	0x00000000


	//----- nvinfo : EIATTR_FRAME_SIZE
	.align		4
.L_116:
        /*027c*/ 	.byte	0x04, 0x11
        /*027e*/ 	.short	(.L_118 - .L_117)
	.align		4
.L_117:
        /*0280*/ 	.word	index@($__internal_21_$__cuda_sm70_shflsync_up_p)
        /*0284*/ 	.word	0x00000000


	//----- nvinfo : EIATTR_FRAME_SIZE
	.align		4
.L_118:
        /*0288*/ 	.byte	0x04, 0x11
        /*028a*/ 	.short	(.L_120 - .L_119)
	.align		4
.L_119:
        /*028c*/ 	.word	index@($__internal_20_$__cuda_sm70_shflsync_idx_p)
        /*0290*/ 	.word	0x00000000


	//----- nvinfo : EIATTR_FRAME_SIZE
	.align		4
.L_120:
        /*0294*/ 	.byte	0x04, 0x11
        /*0296*/ 	.short	(.L_122 - .L_121)
	.align		4
.L_121:
        /*0298*/ 	.word	index@($__internal_19_$__cuda_sm70_shflsync_bfly_p)
        /*029c*/ 	.word	0x00000000


	//----- nvinfo : EIATTR_FRAME_SIZE
	.align		4
.L_122:
        /*02a0*/ 	.byte	0x04, 0x11
        /*02a2*/ 	.short	(.L_124 - .L_123)
	.align		4
.L_123:
        /*02a4*/ 	.word	index@(_ZN7cutlass13device_kernelIN5flash19enable_sm80_to_sm89INS1_16FlashAttnFwdSm80INS1_25CollectiveMainloopFwdSm80ILi8ELi1ELb1EN4cute5tupleIJNS5_1CILi128EEENS7_ILi48EEENS7_ILi256EEEEEELi256ENS_6half_tEfNS_4arch4Sm80ELb1ELb0ELb1ELb1ELb1ELb0ELb1ELb1EEENS1_21CollectiveEpilogueFwdINS6_IJS8_SA_S9_EEENS6_IJNS7_ILi1EEESI_SI_EEESC_SE_Li256ELb1ELb1ELb1ELb0EEENS1_36VarlenDynamicPersistentTileSchedulerILi128ELi48ELi256ELi256ELb1ELb1ELb0ELb1ELb1ELb1EEEEEEEEEvNT_6ParamsE)
        /*02a8*/ 	.word	0x00000220


	//----- nvinfo : EIATTR_REGCOUNT
	.align		4
.L_124:
        /*02ac*/ 	.byte	0x04, 0x2f
        /*02ae*/ 	.short	(.L_126 - .L_125)
	.align		4
.L_125:
        /*02b0*/ 	.word	index@(_ZN7cutlass13device_kernelIN5flash19enable_sm80_to_sm89INS1_16FlashAttnFwdSm80INS1_25CollectiveMainloopFwdSm80ILi8ELi1ELb1EN4cute5tupleIJNS5_1CILi128EEENS7_ILi64EEENS7_ILi256EEEEEELi256ENS_6half_tEfNS_4arch4Sm80ELb1ELb0ELb1ELb0ELb1ELb0ELb1ELb1EEENS1_21CollectiveEpilogueFwdINS6_IJS8_SA_S9_EEENS6_IJNS7_ILi1EEESI_SI_EEESC_SE_Li256ELb0ELb1ELb1ELb0EEENS1_30DynamicPersistentTileSchedulerILi256ELi256ELb1ELb1ELb0EEEEEEEEEvNT_6ParamsE)
        /*02b4*/ 	.word	0x000000ff


	//----- nvinfo : EIATTR_FRAME_SIZE
	.align		4
.L_126:
        /*02b8*/ 	.byte	0x04, 0x11
        /*02ba*/ 	.short	(.L_128 - .L_127)
	.align		4
.L_127:
        /*02bc*/ 	.word	index@($__internal_18_$__cuda_sm70_shflsync_idx_p)
        /*02c0*/ 	.word	0x00000000


	//----- nvinfo : EIATTR_FRAME_SIZE
	.align		4
.L_128:
        /*02c4*/ 	.byte	0x04, 0x11
        /*02c6*/ 	.short	(.L_130 - .L_129)
	.align		4
.L_129:
        /*02c8*/ 	.word	index@($__internal_17_$__cuda_sm70_shflsync_bfly_p)
        /*02cc*/ 	.word	0x00000000


	//----- nvinfo : EIATTR_FRAME_SIZE
	.align		4
.L_130:
        /*02d0*/ 	.byte	0x04, 0x11
        /*02d2*/ 	.short	(.L_132 - .L_131)
	.align		4
.L_131:
        /*02d4*/ 	.word	index@(_ZN7cutlass13device_kernelIN5flash19enable_sm80_to_sm89INS1_16FlashAttnFwdSm80INS1_25CollectiveMainloopFwdSm80ILi8ELi1ELb1EN4cute5tupleIJNS5_1CILi128EEENS7_ILi64EEENS7_ILi256EEEEEELi256ENS_6half_tEfNS_4arch4Sm80ELb1ELb0ELb1ELb0ELb1ELb0ELb1ELb1EEENS1_21CollectiveEpilogueFwdINS6_IJS8_SA_S9_EEENS6_IJNS7_ILi1EEESI_SI_EEESC_SE_Li256ELb0ELb1ELb1ELb0EEENS1_30DynamicPersistentTileSchedulerILi256ELi256ELb1ELb1ELb0EEEEEEEEEvNT_6ParamsE)
        /*02d8*/ 	.word	0x00000210


	//----- nvinfo : EIATTR_REGCOUNT
	.align		4
.L_132:
        /*02dc*/ 	.byte	0x04, 0x2f
        /*02de*/ 	.short	(.L_134 - .L_133)
	.align		4
.L_133:
        /*02e0*/ 	.word	index@(_ZN7cutlass13device_kernelIN5flash19enable_sm80_to_sm89INS1_16FlashAttnFwdSm80INS1_25CollectiveMainloopFwdSm80ILi8ELi1ELb0EN4cute5tupleIJNS5_1CILi128EEENS7_ILi32EEENS7_ILi256EEEEEELi256ENS_6half_tEfNS_4arch4Sm80ELb0ELb1ELb1ELb1ELb1ELb1ELb1ELb1EEENS1_21CollectiveEpilogueFwdINS6_IJS8_SA_S9_EEENS6_IJNS7_ILi1EEESI_SI_EEESC_SE_Li256ELb1ELb1ELb1ELb0EEENS1_36VarlenDynamicPersistentTileSchedulerILi128ELi32ELi256ELi256ELb1ELb1ELb0ELb1ELb0ELb1EEEEEEEEEvNT_6ParamsE)
        /*02e4*/ 	.word	0x000000ff


	//----- nvinfo : EIATTR_FRAME_SIZE
	.align		4
.L_134:
        /*02e8*/ 	.byte	0x04, 0x11
        /*02ea*/ 	.short	(.L_136 - .L_135)
	.align		4
.L_135:
        /*02ec*/ 	.word	index@($__internal_16_$__cuda_sm70_votesync_ballot)
        /*02f0*/ 	.word	0x00000000


	//----- nvinfo : EIATTR_FRAME_SIZE
	.align		4
.L_136:
        /*02f4*/ 	.byte	0x04, 0x11
        /*02f6*/ 	.short	(.L_138 - .L_137)
	.align		4
.L_137:
        /*02f8*/ 	.word	index@($__internal_15_$__cuda_sm70_shflsync_up_p)
        /*02fc*/ 	.word	0x00000000


	//----- nvinfo : EIATTR_FRAME_SIZE
	.align		4
.L_138:
        /*0300*/ 	.byte	0x04, 0x11
        /*0302*/ 	.short	(.L_140 - .L_139)
	.align		4
.L_139:
        /*0304*/ 	.word	index@($__internal_14_$__cuda_sm70_shflsync_idx_p)
        /*0308*/ 	.word	0x00000000


	//----- nvinfo : EIATTR_FRAME_SIZE
	.align		4
.L_140:
        /*030c*/ 	.byte	0x04, 0x11
        /*030e*/ 	.short	(.L_142 - .L_141)
	.align		4
.L_141:
        /*0310*/ 	.word	index@($__internal_13_$__cuda_sm70_shflsync_bfly_p)
        /*0314*/ 	.word	0x00000000


	//----- nvinfo : EIATTR_FRAME_SIZE
	.align		4
.L_142:
        /*0318*/ 	.byte	0x04, 0x11
        /*031a*/ 	.short	(.L_144 - .L_143)
	.align		4
.L_143:
        /*031c*/ 	.word	index@(_ZN7cutlass13device_kernelIN5flash19enable_sm80_to_sm89INS1_16FlashAttnFwdSm80INS1_25CollectiveMainloopFwdSm80ILi8ELi1ELb0EN4cute5tupleIJNS5_1CILi128EEENS7_ILi32EEENS7_ILi256EEEEEELi256ENS_6half_tEfNS_4arch4Sm80ELb0ELb1ELb1ELb1ELb1ELb1ELb1ELb1EEENS1_21CollectiveEpilogueFwdINS6_IJS8_SA_S9_EEENS6_IJNS7_ILi1EEESI_SI_EEESC_SE_Li256ELb1ELb1ELb1ELb0EEENS1_36VarlenDynamicPersistentTileSchedulerILi128ELi32ELi256ELi256ELb1ELb1ELb0ELb1ELb0ELb1EEEEEEEEEvNT_6ParamsE)
        /*0320*/ 	.word	0x00000048


	//----- nvinfo : EIATTR_REGCOUNT
	.align		4
.L_144:
        /*0324*/ 	.byte	0x04, 0x2f
        /*0326*/ 	.short	(.L_146 - .L_145)
	.align		4
.L_145:
        /*0328*/ 	.word	index@(_ZN7cutlass13device_kernelIN5flash19enable_sm80_to_sm89INS1_16FlashAttnFwdSm80INS1_25CollectiveMainloopFwdSm80ILi8ELi1ELb1EN4cute5tupleIJNS5_1CILi128EEENS7_ILi48EEENS7_ILi256EEEEEELi256ENS_6half_tEfNS_4arch4Sm80ELb0ELb1ELb1ELb1ELb1ELb0ELb1ELb1EEENS1_21CollectiveEpilogueFwdINS6_IJS8_SA_S9_EEENS6_IJNS7_ILi1EEESI_SI_EEESC_SE_Li256ELb1ELb1ELb1ELb0EEENS1_36VarlenDynamicPersistentTileSchedulerILi128ELi48ELi256ELi256ELb1ELb1ELb0ELb1ELb0ELb1EEEEEEEEEvNT_6ParamsE)
        /*032c*/ 	.word	0x000000ff


	//----- nvinfo : EIATTR_FRAME_SIZE
	.align		4
.L_146:
        /*0330*/ 	.byte	0x04, 0x11
        /*0332*/ 	.short	(.L_148 - .L_147)
	.align		4
.L_147:
        /*0334*/ 	.word	index@($__internal_12_$__cuda_sm70_votesync_ballot)
        /*0338*/ 	.word	0x00000000


	//----- nvinfo : EIATTR_FRAME_SIZE
	.align		4
.L_148:
        /*033c*/ 	.byte	0x04, 0x11
        /*033e*/ 	.short	(.L_150 - .L_149)
	.align		4
.L_149:
        /*0340*/ 	.word	index@($__internal_11_$__cuda_sm70_shflsync_up_p)
        /*0344*/ 	.word	0x00000000


	//----- nvinfo : EIATTR_FRAME_SIZE
	.align		4
.L_150:
        /*0348*/ 	.byte	0x04, 0x11
        /*034a*/ 	.short	(.L_152 - .L_151)
	.align		4
.L_151:
        /*034c*/ 	.word	index@($__internal_10_$__cuda_sm70_shflsync_idx_p)
        /*0350*/ 	.word	0x00000000


	//----- nvinfo : EIATTR_FRAME_SIZE
	.align		4
.L_152:
        /*0354*/ 	.byte	0x04, 0x11
        /*0356*/ 	.short	(.L_154 - .L_153)
	.align		4
.L_153:
        /*0358*/ 	.word	index@($__internal_9_$__cuda_sm70_shflsync_bfly_p)
        /*035c*/ 	.word	0x00000000


	//----- nvinfo : EIATTR_FRAME_SIZE
	.align		4
.L_154:
        /*0360*/ 	.byte	0x04, 0x11
        /*0362*/ 	.short	(.L_156 - .L_155)
	.align		4
.L_155:
        /*0364*/ 	.word	index@(_ZN7cutlass13device_kernelIN5flash19enable_sm80_to_sm89INS1_16FlashAttnFwdSm80INS1_25CollectiveMainloopFwdSm80ILi8ELi1ELb1EN4cute5tupleIJNS5_1CILi128EEENS7_ILi48EEENS7_ILi256EEEEEELi256ENS_6half_tEfNS_4arch4Sm80ELb0ELb1ELb1ELb1ELb1ELb0ELb1ELb1EEENS1_21CollectiveEpilogueFwdINS6_IJS8_SA_S9_EEENS6_IJNS7_ILi1EEESI_SI_EEESC_SE_Li256ELb1ELb1ELb1ELb0EEENS1_36VarlenDynamicPersistentTileSchedulerILi128ELi48ELi256ELi256ELb1ELb1ELb0ELb1ELb0ELb1EEEEEEEEEvNT_6ParamsE)
        /*0368*/ 	.word	0x00000218


	//----- nvinfo : EIATTR_REGCOUNT
	.align		4
.L_156:
        /*036c*/ 	.byte	0x04, 0x2f
        /*036e*/ 	.short	(.L_158 - .L_157)
	.align		4
.L_157:
        /*0370*/ 	.word	index@(_ZN7cutlass13device_kernelIN5flash19enable_sm80_to_sm89INS1_16FlashAttnFwdSm80INS1_25CollectiveMainloopFwdSm80ILi8ELi1ELb1EN4cute5tupleIJNS5_1CILi128EEENS7_ILi48EEENS7_ILi256EEEEEELi256ENS_6half_tEfNS_4arch4Sm80ELb0ELb1ELb1ELb0ELb1ELb0ELb1ELb1EEENS1_21CollectiveEpilogueFwdINS6_IJS8_SA_S9_EEENS6_IJNS7_ILi1EEESI_SI_EEESC_SE_Li256ELb0ELb1ELb1ELb0EEENS1_19SingleTileSchedulerILb0ELb1ELb1ELi128EEEEEEEEEvNT_6ParamsE)
        /*0374*/ 	.word	0x000000ff


	//----- nvinfo : EIATTR_FRAME_SIZE
	.align		4
.L_158:
        /*0378*/ 	.byte	0x04, 0x11
        /*037a*/ 	.short	(.L_160 - .L_159)
	.align		4
.L_159:
        /*037c*/ 	.word	index@($__internal_8_$__cuda_sm70_shflsync_idx_p)
        /*0380*/ 	.word	0x00000000


	//----- nvinfo : EIATTR_FRAME_SIZE
	.align		4
.L_160:
        /*0384*/ 	.byte	0x04, 0x11
        /*0386*/ 	.short	(.L_162 - .L_161)
	.align		4
.L_161:
        /*0388*/ 	.word	index@(_ZN7cutlass13device_kernelIN5flash19enable_sm80_to_sm89INS1_16FlashAttnFwdSm80INS1_25CollectiveMainloopFwdSm80ILi8ELi1ELb1EN4cute5tupleIJNS5_1CILi128EEENS7_ILi48EEENS7_ILi256EEEEEELi256ENS_6half_tEfNS_4arch4Sm80ELb0ELb1ELb1ELb0ELb1ELb0ELb1ELb1EEENS1_21CollectiveEpilogueFwdINS6_IJS8_SA_S9_EEENS6_IJNS7_ILi1EEESI_SI_EEESC_SE_Li256ELb0ELb1ELb1ELb0EEENS1_19SingleTileSchedulerILb0ELb1ELb1ELi128EEEEEEEEEvNT_6ParamsE)
        /*038c*/ 	.word	0x00000060


	//----- nvinfo : EIATTR_REGCOUNT
	.align		4
.L_162:
        /*0390*/ 	.byte	0x04, 0x2f
        /*0392*/ 	.short	(.L_164 - .L_163)
	.align		4
.L_163:
        /*0394*/ 	.word	index@(_ZN7cutlass13device_kernelIN5flash19enable_sm80_to_sm89INS1_16FlashAttnFwdSm80INS1_25CollectiveMainloopFwdSm80ILi8ELi1ELb0EN4cute5tupleIJNS5_1CILi128EEENS7_ILi32EEENS7_ILi256EEEEEELi256ENS_6half_tEfNS_4arch4Sm80ELb0ELb0ELb1ELb1ELb1ELb1ELb1ELb1EEENS1_21CollectiveEpilogueFwdINS6_IJS8_SA_S9_EEENS6_IJNS7_ILi1EEESI_SI_EEESC_SE_Li256ELb1ELb1ELb1ELb0EEENS1_36VarlenDynamicPersistentTileSchedulerILi128ELi32ELi256ELi256ELb1ELb1ELb0ELb0ELb1ELb1EEEEEEEEEvNT_6ParamsE)
        /*0398*/ 	.word	0x000000ff


	//----- nvinfo : EIATTR_FRAME_SIZE
	.align		4
.L_164:
        /*039c*/ 	.byte	0x04, 0x11
        /*039e*/ 	.short	(.L_166 - .L_165)
	.align		4
.L_165:
        /*03a0*/ 	.word	index@($__internal_7_$__cuda_sm70_votesync_ballot)
        /*03a4*/ 	.word	0x00000000


	//----- nvinfo : EIATTR_FRAME_SIZE
	.align		4
.L_166:
        /*03a8*/ 	.byte	0x04, 0x11
        /*03aa*/ 	.short	(.L_168 - .L_167)
	.align		4
.L_167:
        /*03ac*/ 	.word	index@($__internal_6_$__cuda_sm70_shflsync_up_p)
        /*03b0*/ 	.word	0x00000000


	//----- nvinfo : EIATTR_FRAME_SIZE
	.align		4
.L_168:
        /*03b4*/ 	.byte	0x04, 0x11
        /*03b6*/ 	.short	(.L_170 - .L_169)
	.align		4
.L_169:
        /*03b8*/ 	.word	index@($__internal_5_$__cuda_sm70_shflsync_idx_p)
        /*03bc*/ 	.word	0x00000000


	//----- nvinfo : EIATTR_FRAME_SIZE
	.align		4
.L_170:
        /*03c0*/ 	.byte	0x04, 0x11
        /*03c2*/ 	.short	(.L_172 - .L_171)
	.align		4
.L_171:
        /*03c4*/ 	.word	index@($__internal_4_$__cuda_sm70_shflsync_bfly_p)
        /*03c8*/ 	.word	0x00000000


	//----- nvinfo : EIATTR_FRAME_SIZE
	.align		4
.L_172:
        /*03cc*/ 	.byte	0x04, 0x11
        /*03ce*/ 	.short	(.L_174 - .L_173)
	.align		4
.L_173:
        /*03d0*/ 	.word	index@(_ZN7cutlass13device_kernelIN5flash19enable_sm80_to_sm89INS1_16FlashAttnFwdSm80INS1_25CollectiveMainloopFwdSm80ILi8ELi1ELb0EN4cute5tupleIJNS5_1CILi128EEENS7_ILi32EEENS7_ILi256EEEEEELi256ENS_6half_tEfNS_4arch4Sm80ELb0ELb0ELb1ELb1ELb1ELb1ELb1ELb1EEENS1_21CollectiveEpilogueFwdINS6_IJS8_SA_S9_EEENS6_IJNS7_ILi1EEESI_SI_EEESC_SE_Li256ELb1ELb1ELb1ELb0EEENS1_36VarlenDynamicPersistentTileSchedulerILi128ELi32ELi256ELi256ELb1ELb1ELb0ELb0ELb1ELb1EEEEEEEEEvNT_6ParamsE)
        /*03d4*/ 	.word	0x00000058


	//----- nvinfo : EIATTR_REGCOUNT
	.align		4
.L_174:
        /*03d8*/ 	.byte	0x04, 0x2f
        /*03da*/ 	.short	(.L_176 - .L_175)
	.align		4
.L_175:
        /*03dc*/ 	.word	index@(_ZN7cutlass13device_kernelIN5flash19enable_sm80_to_sm89INS1_16FlashAttnFwdSm80INS1_25CollectiveMainloopFwdSm80ILi8ELi1ELb1EN4cute5tupleIJNS5_1CILi128EEENS7_ILi48EEENS7_ILi256EEEEEELi256ENS_6half_tEfNS_4arch4Sm80ELb0ELb0ELb1ELb1ELb1ELb0ELb1ELb1EEENS1_21CollectiveEpilogueFwdINS6_IJS8_SA_S9_EEENS6_IJNS7_ILi1EEESI_SI_EEESC_SE_Li256ELb1ELb1ELb1ELb0EEENS1_36VarlenDynamicPersistentTileSchedulerILi128ELi48ELi256ELi256ELb1ELb1ELb0ELb0ELb1ELb1EEEEEEEEEvNT_6ParamsE)
        /*03e0*/ 	.word	0x000000ff


	//----- nvinfo : EIATTR_FRAME_SIZE
	.align		4
.L_176:
        /*03e4*/ 	.byte	0x04, 0x11
        /*03e6*/ 	.short	(.L_178 - .L_177)
	.align		4
.L_177:
        /*03e8*/ 	.word	index@($__internal_3_$__cuda_sm70_votesync_ballot)
        /*03ec*/ 	.word	0x00000000


	//----- nvinfo : EIATTR_FRAME_SIZE
	.align		4
.L_178:
        /*03f0*/ 	.byte	0x04, 0x11
        /*03f2*/ 	.short	(.L_180 - .L_179)
	.align		4
.L_179:
        /*03f4*/ 	.word	index@($__internal_2_$__cuda_sm70_shflsync_up_p)
        /*03f8*/ 	.word	0x00000000


	//----- nvinfo : EIATTR_FRAME_SIZE
	.align		4
.L_180:
        /*03fc*/ 	.byte	0x04, 0x11
        /*03fe*/ 	.short	(.L_182 - .L_181)
	.align		4
.L_181:
        /*0400*/ 	.word	index@($__internal_1_$__cuda_sm70_shflsync_idx_p)
        /*0404*/ 	.word	0x00000000


	//----- nvinfo : EIATTR_FRAME_SIZE
	.align		4
.L_182:
        /*0408*/ 	.byte	0x04, 0x11
        /*040a*/ 	.short	(.L_184 - .L_183)
	.align		4
.L_183:
        /*040c*/ 	.word	index@($__internal_0_$__cuda_sm70_shflsync_bfly_p)
        /*0410*/ 	.word	0x00000000


	//----- nvinfo : EIATTR_FRAME_SIZE
	.align		4
.L_184:
        /*0414*/ 	.byte	0x04, 0x11
        /*0416*/ 	.short	(.L_186 - .L_185)
	.align		4
.L_185:
        /*0418*/ 	.word	index@(_ZN7cutlass13device_kernelIN5flash19enable_sm80_to_sm89INS1_16FlashAttnFwdSm80INS1_25CollectiveMainloopFwdSm80ILi8ELi1ELb1EN4cute5tupleIJNS5_1CILi128EEENS7_ILi48EEENS7_ILi256EEEEEELi256ENS_6half_tEfNS_4arch4Sm80ELb0ELb0ELb1ELb1ELb1ELb0ELb1ELb1EEENS1_21CollectiveEpilogueFwdINS6_IJS8_SA_S9_EEENS6_IJNS7_ILi1EEESI_SI_EEESC_SE_Li256ELb1ELb1ELb1ELb0EEENS1_36VarlenDynamicPersistentTileSchedulerILi128ELi48ELi256ELi256ELb1ELb1ELb0ELb0ELb1ELb1EEEEEEEEEvNT_6ParamsE)
        /*041c*/ 	.word	0x00000190


	//----- nvinfo : EIATTR_REGCOUNT
	.align		4
.L_186:
        /*0420*/ 	.byte	0x04, 0x2f
        /*0422*/ 	.short	(.L_188 - .L_187)
	.align		4
.L_187:
        /*0424*/ 	.word	index@(_ZN7cutlass13device_kernelIN5flash19enable_sm80_to_sm89INS1_16FlashAttnFwdSm80INS1_25CollectiveMainloopFwdSm80ILi8ELi1ELb1EN4cute5tupleIJNS5_1CILi128EEENS7_ILi64EEENS7_ILi256EEEEEELi256ENS_6half_tEfNS_4arch4Sm80ELb0ELb0ELb1ELb0ELb1ELb0ELb1ELb1EEENS1_21CollectiveEpilogueFwdINS6_IJS8_SA_S9_EEENS6_IJNS7_ILi1EEESI_SI_EEESC_SE_Li256ELb0ELb1ELb1ELb0EEENS1_19SingleTileSchedulerILb0ELb1ELb1ELi128EEEEEEEEEvNT_6ParamsE)
        /*0428*/ 	.word	0x000000ff


	//----- nvinfo : EIATTR_FRAME_SIZE
	.align		4
.L_188:
        /*042c*/ 	.byte	0x04, 0x11
        /*042e*/ 	.short	(.L_190 - .L_189)
	.align		4
.L_189:
        /*0430*/ 	.word	index@(_ZN7cutlass13device_kernelIN5flash19enable_sm80_to_sm89INS1_16FlashAttnFwdSm80INS1_25CollectiveMainloopFwdSm80ILi8ELi1ELb1EN4cute5tupleIJNS5_1CILi128EEENS7_ILi64EEENS7_ILi256EEEEEELi256ENS_6half_tEfNS_4arch4Sm80ELb0ELb0ELb1ELb0ELb1ELb0ELb1ELb1EEENS1_21CollectiveEpilogueFwdINS6_IJS8_SA_S9_EEENS6_IJNS7_ILi1EEESI_SI_EEESC_SE_Li256ELb0ELb1ELb1ELb0EEENS1_19SingleTileSchedulerILb0ELb1ELb1ELi128EEEEEEEEEvNT_6ParamsE)
        /*0434*/ 	.word	0x00000068


	//----- nvinfo : EIATTR_MIN_STACK_SIZE
	.align		4
.L_190:
        /*0438*/ 	.byte	0x04, 0x12
        /*043a*/ 	.short	(.L_192 - .L_191)
	.align		4
.L_191:
        /*043c*/ 	.word	index@(_ZN7cutlass13device_kernelIN5flash19enable_sm80_to_sm89INS1_16FlashAttnFwdSm80INS1_25CollectiveMainloopFwdSm80ILi8ELi1ELb1EN4cute5tupleIJNS5_1CILi128EEENS7_ILi64EEENS7_ILi256EEEEEELi256ENS_6half_tEfNS_4arch4Sm80ELb0ELb0ELb1ELb0ELb1ELb0ELb1ELb1EEENS1_21CollectiveEpilogueFwdINS6_IJS8_SA_S9_EEENS6_IJNS7_ILi1EEESI_SI_EEESC_SE_Li256ELb0ELb1ELb1ELb0EEENS1_19SingleTileSchedulerILb0ELb1ELb1ELi128EEEEEEEEEvNT_6ParamsE)
        /*0440*/ 	.word	0x00000068


	//----- nvinfo : EIATTR_MIN_STACK_SIZE
	.align		4
.L_192:
        /*0444*/ 	.byte	0x04, 0x12
        /*0446*/ 	.short	(.L_194 - .L_193)
	.align		4
.L_193:
        /*0448*/ 	.word	index@(_ZN7cutlass13device_kernelIN5flash19enable_sm80_to_sm89INS1_16FlashAttnFwdSm80INS1_25CollectiveMainloopFwdSm80ILi8ELi1ELb1EN4cute5tupleIJNS5_1CILi128EEENS7_ILi48EEENS7_ILi256EEEEEELi256ENS_6half_tEfNS_4arch4Sm80ELb0ELb0ELb1ELb1ELb1ELb0ELb1ELb1EEENS1_21CollectiveEpilogueFwdINS6_IJS8_SA_S9_EEENS6_IJNS7_ILi1EEESI_SI_EEESC_SE_Li256ELb1ELb1ELb1ELb0EEENS1_36VarlenDynamicPersistentTileSchedulerILi128ELi48ELi256ELi256ELb1ELb1ELb0ELb0ELb1ELb1EEEEEEEEEvNT_6ParamsE)
        /*044c*/ 	.word	0x00000190


	//----- nvinfo : EIATTR_MIN_STACK_SIZE
	.align		4
.L_194:
        /*0450*/ 	.byte	0x04, 0x12
        /*0452*/ 	.short	(.L_196 - .L_195)
	.align		4
.L_195:
        /*0454*/ 	.word	index@(_ZN7cutlass13device_kernelIN5flash19enable_sm80_to_sm89INS1_16FlashAttnFwdSm80INS1_25CollectiveMainloopFwdSm80ILi8ELi1ELb0EN4cute5tupleIJNS5_1CILi128EEENS7_ILi32EEENS7_ILi256EEEEEELi256ENS_6half_tEfNS_4arch4Sm80ELb0ELb0ELb1ELb1ELb1ELb1ELb1ELb1EEENS1_21CollectiveEpilogueFwdINS6_IJS8_SA_S9_EEENS6_IJNS7_ILi1EEESI_SI_EEESC_SE_Li256ELb1ELb1ELb1ELb0EEENS1_36VarlenDynamicPersistentTileSchedulerILi128ELi32ELi256ELi256ELb1ELb1ELb0ELb0ELb1ELb1EEEEEEEEEvNT_6ParamsE)
        /*0458*/ 	.word	0x00000058


	//----- nvinfo : EIATTR_MIN_STACK_SIZE
	.align		4
.L_196:
        /*045c*/ 	.byte	0x04, 0x12
        /*045e*/ 	.short	(.L_198 - .L_197)
	.align		4
.L_197:
        /*0460*/ 	.word	index@(_ZN7cutlass13device_kernelIN5flash19enable_sm80_to_sm89INS1_16FlashAttnFwdSm80INS1_25CollectiveMainloopFwdSm80ILi8ELi1ELb1EN4cute5tupleIJNS5_1CILi128EEENS7_ILi48EEENS7_ILi256EEEEEELi256ENS_6half_tEfNS_4arch4Sm80ELb0ELb1ELb1ELb0ELb1ELb0ELb1ELb1EEENS1_21CollectiveEpilogueFwdINS6_IJS8_SA_S9_EEENS6_IJNS7_ILi1EEESI_SI_EEESC_SE_Li256ELb0ELb1ELb1ELb0EEENS1_19SingleTileSchedulerILb0ELb1ELb1ELi128EEEEEEEEEvNT_6ParamsE)
        /*0464*/ 	.word	0x00000060


	//----- nvinfo : EIATTR_MIN_STACK_SIZE
	.align		4
.L_198:
        /*0468*/ 	.byte	0x04, 0x12
        /*046a*/ 	.short	(.L_200 - .L_199)
	.align		4
.L_199:
        /*046c*/ 	.word	index@(_ZN7cutlass13device_kernelIN5flash19enable_sm80_to_sm89INS1_16FlashAttnFwdSm80INS1_25CollectiveMainloopFwdSm80ILi8ELi1ELb1EN4cute5tupleIJNS5_1CILi128EEENS7_ILi48EEENS7_ILi256EEEEEELi256ENS_6half_tEfNS_4arch4Sm80ELb0ELb1ELb1ELb1ELb1ELb0ELb1ELb1EEENS1_21CollectiveEpilogueFwdINS6_IJS8_SA_S9_EEENS6_IJNS7_ILi1EEESI_SI_EEESC_SE_Li256ELb1ELb1ELb1ELb0EEENS1_36VarlenDynamicPersistentTileSchedulerILi128ELi48ELi256ELi256ELb1ELb1ELb0ELb1ELb0ELb1EEEEEEEEEvNT_6ParamsE)
        /*0470*/ 	.word	0x00000218


	//----- nvinfo : EIATTR_MIN_STACK_SIZE
	.align		4
.L_200:
        /*0474*/ 	.byte	0x04, 0x12
        /*0476*/ 	.short	(.L_202 - .L_201)
	.align		4
.L_201:
        /*0478*/ 	.word	index@(_ZN7cutlass13device_kernelIN5flash19enable_sm80_to_sm89INS1_16FlashAttnFwdSm80INS1_25CollectiveMainloopFwdSm80ILi8ELi1ELb0EN4cute5tupleIJNS5_1CILi128EEENS7_ILi32EEENS7_ILi256EEEEEELi256ENS_6half_tEfNS_4arch4Sm80ELb0ELb1ELb1ELb1ELb1ELb1ELb1ELb1EEENS1_21CollectiveEpilogueFwdINS6_IJS8_SA_S9_EEENS6_IJNS7_ILi1EEESI_SI_EEESC_SE_Li256ELb1ELb1ELb1ELb0EEENS1_36VarlenDynamicPersistentTileSchedulerILi128ELi32ELi256ELi256ELb1ELb1ELb0ELb1ELb0ELb1EEEEEEEEEvNT_6ParamsE)
        /*047c*/ 	.word	0x00000048


	//----- nvinfo : EIATTR_MIN_STACK_SIZE
	.align		4
.L_202:
        /*0480*/ 	.byte	0x04, 0x12
        /*0482*/ 	.short	(.L_204 - .L_203)
	.align		4
.L_203:
        /*0484*/ 	.word	index@(_ZN7cutlass13device_kernelIN5flash19enable_sm80_to_sm89INS1_16FlashAttnFwdSm80INS1_25CollectiveMainloopFwdSm80ILi8ELi1ELb1EN4cute5tupleIJNS5_1CILi128EEENS7_ILi64EEENS7_ILi256EEEEEELi256ENS_6half_tEfNS_4arch4Sm80ELb1ELb0ELb1ELb0ELb1ELb0ELb1ELb1EEENS1_21CollectiveEpilogueFwdINS6_IJS8_SA_S9_EEENS6_IJNS7_ILi1EEESI_SI_EEESC_SE_Li256ELb0ELb1ELb1ELb0EEENS1_30DynamicPersistentTileSchedulerILi256ELi256ELb1ELb1ELb0EEEEEEEEEvNT_6ParamsE)
        /*0488*/ 	.word	0x00000210


	//----- nvinfo : EIATTR_MIN_STACK_SIZE
	.align		4
.L_204:
        /*048c*/ 	.byte	0x04, 0x12
        /*048e*/ 	.short	(.L_206 - .L_205)
	.align		4
.L_205:
        /*0490*/ 	.word	index@(_ZN7cutlass13device_kernelIN5flash19enable_sm80_to_sm89INS1_16FlashAttnFwdSm80INS1_25CollectiveMainloopFwdSm80ILi8ELi1ELb1EN4cute5tupleIJNS5_1CILi128EEENS7_ILi48EEENS7_ILi256EEEEEELi256ENS_6half_tEfNS_4arch4Sm80ELb1ELb0ELb1ELb1ELb1ELb0ELb1ELb1EEENS1_21CollectiveEpilogueFwdINS6_IJS8_SA_S9_EEENS6_IJNS7_ILi1EEESI_SI_EEESC_SE_Li256ELb1ELb1ELb1ELb0EEENS1_36VarlenDynamicPersistentTileSchedulerILi128ELi48ELi256ELi256ELb1ELb1ELb0ELb1ELb1ELb1EEEEEEEEEvNT_6ParamsE)
        /*0494*/ 	.word	0x00000220


	//----- nvinfo : EIATTR_MIN_STACK_SIZE
	.align		4
.L_206:
        /*0498*/ 	.byte	0x04, 0x12
        /*049a*/ 	.short	(.L_208 - .L_207)
	.align		4
.L_207:
        /*049c*/ 	.word	index@(_ZN7cutlass13device_kernelIN5flash19enable_sm80_to_sm89INS1_16FlashAttnFwdSm80INS1_25CollectiveMainloopFwdSm80ILi8ELi1ELb0EN4cute5tupleIJNS5_1CILi128EEENS7_ILi32EEENS7_ILi256EEEEEELi256ENS_6half_tEfNS_4arch4Sm80ELb1ELb0ELb1ELb1ELb1ELb1ELb1ELb1EEENS1_21CollectiveEpilogueFwdINS6_IJS8_SA_S9_EEENS6_IJNS7_ILi1EEESI_SI_EEESC_SE_Li256ELb1ELb1ELb1ELb0EEENS1_36VarlenDynamicPersistentTileSchedulerILi128ELi32ELi256ELi256ELb1ELb1ELb0ELb1ELb1ELb1EEEEEEEEEvNT_6ParamsE)
        /*04a0*/ 	.word	0x00000048


	//----- nvinfo : EIATTR_MIN_STACK_SIZE
	.align		4
.L_208:
        /*04a4*/ 	.byte	0x04, 0x12
        /*04a6*/ 	.short	(.L_210 - .L_209)
	.align		4
.L_209:
        /*04a8*/ 	.word	index@(_ZN7cutlass13device_kernelIN5flash19enable_sm80_to_sm89INS1_16FlashAttnFwdSm80INS1_25CollectiveMainloopFwdSm80ILi8ELi1ELb0EN4cute5tupleIJNS5_1CILi128EEENS7_ILi96EEENS7_ILi256EEEEEELi256ENS_6half_tEfNS_4arch4Sm80ELb0ELb0ELb1ELb0ELb1ELb0ELb1ELb1EEENS1_21CollectiveEpilogueFwdINS6_IJS8_SA_S9_EEENS6_IJNS7_ILi1EEESI_SI_EEESC_SE_Li256ELb0ELb1ELb1ELb0EEENS1_19SingleTileSchedulerILb0ELb1ELb1ELi128EEEEEEEEEvNT_6ParamsE)
        /*04ac*/ 	.word	0x00000060


	//----- nvinfo : EIATTR_MIN_STACK_SIZE
	.align		4
.L_210:
        /*04b0*/ 	.byte	0x04, 0x12
        /*04b2*/ 	.short	(.L_212 - .L_211)
	.align		4
.L_211:
        /*04b4*/ 	.word	index@(_ZN7cutlass13device_kernelIN5flash19enable_sm80_to_sm89INS1_16FlashAttnFwdSm80INS1_25CollectiveMainloopFwdSm80ILi8ELi1ELb0EN4cute5tupleIJNS5_1CILi128EEENS7_ILi64EEENS7_ILi256EEEEEELi256ENS_6half_tEfNS_4arch4Sm80ELb0ELb0ELb1ELb1ELb1ELb0ELb1ELb1EEENS1_21CollectiveEpilogueFwdINS6_IJS8_SA_S9_EEENS6_IJNS7_ILi1EEESI_SI_EEESC_SE_Li256ELb1ELb1ELb1ELb0EEENS1_36VarlenDynamicPersistentTileSchedulerILi128ELi64ELi256ELi256ELb1ELb1ELb0ELb0ELb1ELb1EEEEEEEEEvNT_6ParamsE)
        /*04b8*/ 	.word	0x00000158


	//----- nvinfo : EIATTR_MIN_STACK_SIZE
	.align		4
.L_212:
        /*04bc*/ 	.byte	0x04, 0x12
        /*04be*/ 	.short	(.L_214 - .L_213)
	.align		4
.L_213:
        /*04c0*/ 	.word	index@(_ZN7cutlass13device_kernelIN5flash19enable_sm80_to_sm89INS1_16FlashAttnFwdSm80INS1_25CollectiveMainloopFwdSm80ILi8ELi1ELb0EN4cute5tupleIJNS5_1CILi128EEENS7_ILi48EEENS7_ILi256EEEEEELi256ENS_6half_tEfNS_4arch4Sm80ELb0ELb0ELb1ELb1ELb1ELb1ELb1ELb1EEENS1_21CollectiveEpilogueFwdINS6_IJS8_SA_S9_EEENS6_IJNS7_ILi1EEESI_SI_EEESC_SE_Li256ELb1ELb1ELb1ELb0EEENS1_36VarlenDynamicPersistentTileSchedulerILi128ELi48ELi256ELi256ELb1ELb1ELb0ELb0ELb1ELb1EEEEEEEEEvNT_6ParamsE)
        /*04c4*/ 	.word	0x00000190


	//----- nvinfo : EIATTR_MIN_STACK_SIZE
	.align		4
.L_214:
        /*04c8*/ 	.byte	0x04, 0x12
        /*04ca*/ 	.short	(.L_216 - .L_215)
	.align		4
.L_215:
        /*04cc*/ 	.word	index@(_ZN7cutlass13device_kernelIN5flash19enable_sm80_to_sm89INS1_16FlashAttnFwdSm80INS1_25CollectiveMainloopFwdSm80ILi8ELi1ELb0EN4cute5tupleIJNS5_1CILi128EEENS7_ILi64EEENS7_ILi256EEEEEELi256ENS_6half_tEfNS_4arch4Sm80ELb0ELb1ELb1ELb0ELb1ELb0ELb1ELb1EEENS1_21CollectiveEpilogueFwdINS6_IJS8_SA_S9_EEENS6_IJNS7_ILi1EEESI_SI_EEESC_SE_Li256ELb0ELb1ELb1ELb0EEENS1_19SingleTileSchedulerILb0ELb1ELb1ELi128EEEEEEEEEvNT_6ParamsE)
        /*04d0*/ 	.word	0x00000008


	//----- nvinfo : EIATTR_MIN_STACK_SIZE
	.align		4
.L_216:
        /*04d4*/ 	.byte	0x04, 0x12
        /*04d6*/ 	.short	(.L_218 - .L_217)
	.align		4
.L_217:
        /*04d8*/ 	.word	index@(_ZN7cutlass13device_kernelIN5flash19enable_sm80_to_sm89INS1_16FlashAttnFwdSm80INS1_25CollectiveMainloopFwdSm80ILi8ELi1ELb0EN4cute5tupleIJNS5_1CILi128EEENS7_ILi64EEENS7_ILi256EEEEEELi256ENS_6half_tEfNS_4arch4Sm80ELb0ELb1ELb1ELb1ELb1ELb0ELb1ELb1EEENS1_21CollectiveEpilogueFwdINS6_IJS8_SA_S9_EEENS6_IJNS7_ILi1EEESI_SI_EEESC_SE_Li256ELb1ELb1ELb1ELb0EEENS1_36VarlenDynamicPersistentTileSchedulerILi128ELi64ELi256ELi256ELb1ELb1ELb0ELb1ELb0ELb1EEEEEEEEEvNT_6ParamsE)
        /*04dc*/ 	.word	0x00000030


	//----- nvinfo : EIATTR_MIN_STACK_SIZE
	.align		4
.L_218:
        /*04e0*/ 	.byte	0x04, 0x12
        /*04e2*/ 	.short	(.L_220 - .L_219)
	.align		4
.L_219:
        /*04e4*/ 	.word	index@(_ZN7cutlass13device_kernelIN5flash19enable_sm80_to_sm89INS1_16FlashAttnFwdSm80INS1_25CollectiveMainloopFwdSm80ILi8ELi1ELb0EN4cute5tupleIJNS5_1CILi128EEENS7_ILi48EEENS7_ILi256EEEEEELi256ENS_6half_tEfNS_4arch4Sm80ELb0ELb1ELb1ELb1ELb1ELb1ELb1ELb1EEENS1_21CollectiveEpilogueFwdINS6_IJS8_SA_S9_EEENS6_IJNS7_ILi1EEESI_SI_EEESC_SE_Li256ELb1ELb1ELb1ELb0EEENS1_36VarlenDynamicPersistentTileSchedulerILi128ELi48ELi256ELi256ELb1ELb1ELb0ELb1ELb0ELb1EEEEEEEEEvNT_6ParamsE)
        /*04e8*/ 	.word	0x000001e8


	//----- nvinfo : EIATTR_MIN_STACK_SIZE
	.align		4
.L_220:
        /*04ec*/ 	.byte	0x04, 0x12
        /*04ee*/ 	.short	(.L_222 - .L_221)
	.align		4
.L_221:
        /*04f0*/ 	.word	index@(_ZN7cutlass13device_kernelIN5flash19enable_sm80_to_sm89INS1_16FlashAttnFwdSm80INS1_25CollectiveMainloopFwdSm80ILi8ELi1ELb0EN4cute5tupleIJNS5_1CILi128EEENS7_ILi96EEENS7_ILi256EEEEEELi256ENS_6half_tEfNS_4arch4Sm80ELb1ELb0ELb1ELb0ELb1ELb0ELb1ELb1EEENS1_21CollectiveEpilogueFwdINS6_IJS8_SA_S9_EEENS6_IJNS7_ILi1EEESI_SI_EEESC_SE_Li256ELb0ELb1ELb1ELb0EEENS1_30DynamicPersistentTileSchedulerILi256ELi256ELb1ELb1ELb0EEEEEEEEEvNT_6ParamsE)
        /*04f4*/ 	.word	0x000001a0


	//----- nvinfo : EIATTR_MIN_STACK_SIZE
	.align		4
.L_222:
        /*04f8*/ 	.byte	0x04, 0x12
        /*04fa*/ 	.short	(.L_224 - .L_223)
	.align		4
.L_223:
        /*04fc*/ 	.word	index@(_ZN7cutlass13device_kernelIN5flash19enable_sm80_to_sm89INS1_16FlashAttnFwdSm80INS1_25CollectiveMainloopFwdSm80ILi8ELi1ELb0EN4cute5tupleIJNS5_1CILi128EEENS7_ILi64EEENS7_ILi256EEEEEELi256ENS_6half_tEfNS_4arch4Sm80ELb1ELb0ELb1ELb1ELb1ELb0ELb1ELb1EEENS1_21CollectiveEpilogueFwdINS6_IJS8_SA_S9_EEENS6_IJNS7_ILi1EEESI_SI_EEESC_SE_Li256ELb1ELb1ELb1ELb0EEENS1_36VarlenDynamicPersistentTileSchedulerILi128ELi64ELi256ELi256ELb1ELb1ELb0ELb1ELb1ELb1EEEEEEEEEvNT_6ParamsE)
        /*0500*/ 	.word	0x00000038


	//----- nvinfo : EIATTR_MIN_STACK_SIZE
	.align		4
.L_224:
        /*0504*/ 	.byte	0x04, 0x12
        /*0506*/ 	.short	(.L_226 - .L_225)
	.align		4
.L_225:
        /*0508*/ 	.word	index@(_ZN7cutlass13device_kernelIN5flash19enable_sm80_to_sm89INS1_16FlashAttnFwdSm80INS1_25CollectiveMainloopFwdSm80ILi8ELi1ELb0EN4cute5tupleIJNS5_1CILi128EEENS7_ILi48EEENS7_ILi256EEEEEELi256ENS_6half_tEfNS_4arch4Sm80ELb1ELb0ELb1ELb1ELb1ELb1ELb1ELb1EEENS1_21CollectiveEpilogueFwdINS6_IJS8_SA_S9_EEENS6_IJNS7_ILi1EEESI_SI_EEESC_SE_Li256ELb1ELb1ELb1ELb0EEENS1_36VarlenDynamicPersistentTileSchedulerILi128ELi48ELi256ELi256ELb1ELb1ELb0ELb1ELb1ELb1EEEEEEEEEvNT_6ParamsE)
        /*050c*/ 	.word	0x00000198
.L_226:


//--------------------- .nv.info._ZN7cutlass13device_kernelIN5flash19enable_sm80_to_sm89INS1_16FlashAttnFwdSm80INS1_25CollectiveMainloopFwdSm80ILi8ELi1ELb1EN4cute5tupleIJNS5_1CILi128EEENS7_ILi64EEENS7_ILi256EEEEEELi256ENS_6half_tEfNS_4arch4Sm80ELb0ELb0ELb1ELb0ELb1ELb0ELb1ELb1EEENS1_21CollectiveEpilogueFwdINS6_IJS8_SA_S9_EEENS6_IJNS7_ILi1EEESI_SI_EEESC_SE_Li256ELb0ELb1ELb1ELb0EEENS1_19SingleTileSchedulerILb0ELb1ELb1ELi128EEEEEEEEEvNT_6ParamsE --------------------------
	.section	.nv.info._ZN7cutlass13device_kernelIN5flash19enable_sm80_to_sm89INS1_16FlashAttnFwdSm80INS1_25CollectiveMainloopFwdSm80ILi8ELi1ELb1EN4cute5tupleIJNS5_1CILi128EEENS7_ILi64EEENS7_ILi256EEEEEELi256ENS_6half_tEfNS_4arch4Sm80ELb0ELb0ELb1ELb0ELb1ELb0ELb1ELb1EEENS1_21CollectiveEpilogueFwdINS6_IJS8_SA_S9_EEENS6_IJNS7_ILi1EEESI_SI_EEESC_SE_Li256ELb0ELb1ELb1ELb0EEENS1_19SingleTileSchedulerILb0ELb1ELb1ELi128EEEEEEEEEvNT_6ParamsE,"",@"SHT_CUDA_INFO"
	.sectionflags	@""
	.align	4


	//----- nvinfo : EIATTR_CUDA_API_VERSION
	.align		4
        /*0000*/ 	.byte	0x04, 0x37
        /*0002*/ 	.short	(.L_228 - .L_227)
.L_227:
        /*0004*/ 	.word	0x00000082


	//----- nvinfo : EIATTR_SW2861232_WAR
	.align		4
.L_228:
        /*0008*/ 	.byte	0x01, 0x35
	.zero		2


	//----- nvinfo : EIATTR_PARAM_CBANK
	.align		4
        /*000c*/ 	.byte	0x04, 0x0a
        /*000e*/ 	.short	(.L_230 - .L_229)
	.align		4
.L_229:
        /*0010*/ 	.word	index@(.nv.constant0._ZN7cutlass13device_kernelIN5flash19enable_sm80_to_sm89INS1_16FlashAttnFwdSm80INS1_25CollectiveMainloopFwdSm80ILi8ELi1ELb1EN4cute5tupleIJNS5_1CILi128EEENS7_ILi64EEENS7_ILi256EEEEEELi256ENS_6half_tEfNS_4arch4Sm80ELb0ELb0ELb1ELb0ELb1ELb0ELb1ELb1EEENS1_21CollectiveEpilogueFwdINS6_IJS8_SA_S9_EEENS6_IJNS7_ILi1EEESI_SI_EEESC_SE_Li256ELb0ELb1ELb1ELb0EEENS1_19SingleTileSchedulerILb0ELb1ELb1ELi128EEEEEEEEEvNT_6ParamsE)
        /*0014*/ 	.short	0x0160
        /*0016*/ 	.short	0x0418


	//----- nvinfo : EIATTR_CBANK_PARAM_SIZE
	.align		4
.L_230:
        /*0018*/ 	.byte	0x03, 0x19
        /*001a*/ 	.short	0x0418


	//----- nvinfo : EIATTR_KPARAM_INFO
	.align		4
        /*001c*/ 	.byte	0x04, 0x17
        /*001e*/ 	.short	(.L_232 - .L_231)
.L_231:
        /*0020*/ 	.word	0x00000000
        /*0024*/ 	.short	0x0000
        /*0026*/ 	.short	0x0000
        /*0028*/ 	.byte	0x00, 0xf0, 0x61, 0x10


	//----- nvinfo : EIATTR_MAXREG_COUNT
	.align		4
.L_232:
        /*002c*/ 	.byte	0x03, 0x1b
        /*002e*/ 	.short	0x00ff


	//----- nvinfo : EIATTR_NUM_BARRIERS
	.align		4
        /*0030*/ 	.byte	0x02, 0x4c
        /*0032*/ 	.byte	0x02
	.zero		1


	//----- nvinfo : EIATTR_ANNOTATIONS
	.align		4
        /*0034*/ 	.byte	0x04, 0x55
        /*0036*/ 	.short	(.L_234 - .L_233)


	//   ....[0]....
.L_233:
        /*0038*/ 	.word	0x00000001
        /*003c*/ 	.byte	0xc0, 0x0c, 0x00, 0x00, 0x01, 0x00, 0x00, 0x00, 0x30, 0x14, 0x00, 0x00, 0x01, 0x00, 0x00, 0x00
        /* <DEDUP_REMOVED lines=32> */
        /*024c*/ 	.byte	0xd0, 0x96, 0x00, 0x00, 0x01, 0x00, 0x00, 0x00, 0xe0, 0x96, 0x00, 0x00


	//----- nvinfo : EIATTR_MERCURY_ISA_VERSION
	.align		4
.L_234:
        /*0258*/ 	.byte	0x03, 0x5f
        /*025a*/ 	.short	0x0000


	//----- nvinfo : EIATTR_COOP_GROUP_MASK_REGIDS
	.align		4
        /*025c*/ 	.byte	0x04, 0x29
        /*025e*/ 	.short	(.L_236 - .L_235)


	//   ....[0]....
.L_235:
        /*0260*/ 	.word	0xffffffff


	//   ....[1]....
        /*0264*/ 	.word	0xffffffff


	//   ....[2]....
        /*0268*/ 	.word	0xffffffff


	//   ....[3]....
        /*026c*/ 	.word	0xffffffff


	//   ....[4]....
        /*0270*/ 	.word	0xffffffff


	//   ....[5]....
        /*0274*/ 	.word	0xffffffff


	//   ....[6]....
        /*0278*/ 	.word	0xffffffff


	//   ....[7]....
        /*027c*/ 	.word	0xffffffff


	//   ....[8]....
        /*0280*/ 	.word	0xffffffff


	//   ....[9]....
        /*0284*/ 	.word	0xffffffff


	//   ....[10]....
        /*0288*/ 	.word	0xffffffff


	//   ....[11]....
        /*028c*/ 	.word	0xffffffff


	//   ....[12]....
        /*0290*/ 	.word	0xffffffff


	//   ....[13]....
        /*0294*/ 	.word	0xffffffff


	//   ....[14]....
        /*0298*/ 	.word	0xffffffff


	//   ....[15]....
        /*029c*/ 	.word	0xffffffff


	//   ....[16]....
        /*02a0*/ 	.word	0xffffffff


	//   ....[17]....
        /*02a4*/ 	.word	0xffffffff


	//   ....[18]....
        /*02a8*/ 	.word	0xffffffff


	//   ....[19]....
        /*02ac*/ 	.word	0xffffffff


	//   ....[20]....
        /*02b0*/ 	.word	0xffffffff


	//   ....[21]....
        /*02b4*/ 	.word	0xffffffff


	//   ....[22]....
        /*02b8*/ 	.word	0xffffffff


	//   ....[23]....
        /*02bc*/ 	.word	0xffffffff


	//   ....[24]....
        /*02c0*/ 	.word	0xffffffff


	//   ....[25]....
        /*02c4*/ 	.word	0xffffffff


	//   ....[26]....
        /*02c8*/ 	.word	0xffffffff


	//   ....[27]....
        /*02cc*/ 	.word	0xffffffff


	//   ....[28]....
        /*02d0*/ 	.word	0xffffffff


	//   ....[29]....
        /*02d4*/ 	.word	0xffffffff


	//   ....[30]....
        /*02d8*/ 	.word	0xffffffff


	//   ....[31]....
        /*02dc*/ 	.word	0xffffffff


	//   ....[32]....
        /*02e0*/ 	.word	0xffffffff


	//   ....[33]....
        /*02e4*/ 	.word	0xffffffff


	//   ....[34]....
        /*02e8*/ 	.word	0xffffffff


	//   ....[35]....
        /*02ec*/ 	.word	0xffffffff


	//   ....[36]....
        /*02f0*/ 	.word	0xffffffff


	//   ....[37]....
        /*02f4*/ 	.word	0xffffffff


	//   ....[38]....
        /*02f8*/ 	.word	0xffffffff


	//   ....[39]....
        /*02fc*/ 	.word	0xffffffff


	//   ....[40]....
        /*0300*/ 	.word	0xffffffff


	//   ....[41]....
        /*0304*/ 	.word	0xffffffff


	//   ....[42]....
        /*0308*/ 	.word	0xffffffff


	//   ....[43]....
        /*030c*/ 	.word	0xffffffff


	//   ....[44]....
        /*0310*/ 	.word	0xffffffff


	//   ....[45]....
        /*0314*/ 	.word	0xffffffff


	//   ....[46]....
        /*0318*/ 	.word	0xffffffff


	//   ....[47]....
        /*031c*/ 	.word	0xffffffff


	//   ....[48]....
        /*0320*/ 	.word	0xffffffff


	//----- nvinfo : EIATTR_COOP_GROUP_INSTR_OFFSETS
	.align		4
.L_236:
        /*0324*/ 	.byte	0x04, 0x28
        /*0326*/ 	.short	(.L_238 - .L_237)


	//   ....[0]....
.L_237:
        /*0328*/ 	.word	0x00000060


	//   ....[1]....
        /*032c*/ 	.word	0x00001100


	//   ....[2]....
        /*0330*/ 	.word	0x00001140


	//   ....[3]....
        /*0334*/ 	.word	0x000011d0


	//   ....[4]....
        /*0338*/ 	.word	0x00001230


	//   ....[5]....
        /*033c*/ 	.word	0x00001450


	//   ....[6]....
        /*0340*/ 	.word	0x00001470


	//   ....[7]....
        /*0344*/ 	.word	0x000014f0


	//   ....[8]....
        /*0348*/ 	.word	0x00001500


	//   ....[9]....
        /*034c*/ 	.word	0x000015a0


	//   ....[10]....
        /*0350*/ 	.word	0x000015e0


	//   ....[11]....
        /*0354*/ 	.word	0x00001610


	//   ....[12]....
        /*0358*/ 	.word	0x00001620


	//   ....[13]....
        /*035c*/ 	.word	0x00001660


	//   ....[14]....
        /*0360*/ 	.word	0x00001680


	//   ....[15]....
        /*0364*/ 	.word	0x00001860


	//   ....[16]....
        /*0368*/ 	.word	0x00001880


	//   ....[17]....
        /*036c*/ 	.word	0x000033e0


	//   ....[18]....
        /*0370*/ 	.word	0x000033f0


	//   ....[19]....
        /*0374*/ 	.word	0x00003480


	//   ....[20]....
        /*0378*/ 	.word	0x000034a0


	//   ....[21]....
        /*037c*/ 	.word	0x00003bd0


	//   ....[22]....
        /*0380*/ 	.word	0x00003c70


	//   ....[23]....
        /*0384*/ 	.word	0x00003c90


	//   ....[24]....
        /*0388*/ 	.word	0x00003cf0


	//   ....[25]....
        /*038c*/ 	.word	0x00005fb0


	//   ....[26]....
        /*0390*/ 	.word	0x00005fc0


	//   ....[27]....
        /*0394*/ 	.word	0x00005fd0


	//   ....[28]....
        /*0398*/ 	.word	0x00005fe0


	//   ....[29]....
        /*039c*/ 	.word	0x00006410


	//   ....[30]....
        /*03a0*/ 	.word	0x00006420


	//   ....[31]....
        /*03a4*/ 	.word	0x00006430


	//   ....[32]....
        /*03a8*/ 	.word	0x00006440


	//   ....[33]....
        /*03ac*/ 	.word	0x000077f0


	//   ....[34]....
        /*03b0*/ 	.word	0x00007810


	//   ....[35]....
        /*03b4*/ 	.word	0x00007ec0


	//   ....[36]....
        /*03b8*/ 	.word	0x00007ee0


	//   ....[37]....
        /*03bc*/ 	.word	0x00009720


	//   ....[38]....
        /*03c0*/ 	.word	0x00009730


	//   ....[39]....
        /*03c4*/ 	.word	0x00009760


	//   ....[40]....
        /*03c8*/ 	.word	0x00009770


	//   ....[41]....
        /*03cc*/ 	.word	0x0000a650


	//   ....[42]....
        /*03d0*/ 	.word	0x0000a690


	//   ....[43]....
        /*03d4*/ 	.word	0x0000a6d0


	//   ....[44]....
        /*03d8*/ 	.word	0x0000a700


	//   ....[45]....
        /*03dc*/ 	.word	0x0000a7f0


	//   ....[46]....
        /*03e0*/ 	.word	0x0000a810


	//   ....[47]....
        /*03e4*/ 	.word	0x0000b430


	//   ....[48]....
        /*03e8*/ 	.word	0x0000b440


	//----- nvinfo : EIATTR_EXIT_INSTR_OFFSETS
	.align		4
.L_238:
        /*03ec*/ 	.byte	0x04, 0x1c
        /*03ee*/ 	.short	(.L_240 - .L_239)


	//   ....[0]....
.L_239:
        /*03f0*/ 	.word	0x000001c0


	//   ....[1]....
        /*03f4*/ 	.word	0x0000b450


	//   ....[2]....
        /*03f8*/ 	.word	0x0000bff0


	//   ....[3]....
        /*03fc*/ 	.word	0x0000c040


	//   ....[4]....
        /*0400*/ 	.word	0x0000c070


	//   ....[5]....
        /*0404*/ 	.word	0x0000c0d0


	//   ....[6]....
        /*0408*/ 	.word	0x0000c360


	//----- nvinfo : EIATTR_CTAIDZ_USED
	.align		4
.L_240:
        /*040c*/ 	.byte	0x01, 0x04
	.zero		2


	//----- nvinfo : EIATTR_MAX_THREADS
	.align		4
        /*0410*/ 	.byte	0x04, 0x05
        /*0412*/ 	.short	(.L_242 - .L_241)
.L_241:
        /*0414*/ 	.word	0x00000100
        /*0418*/ 	.word	0x00000001
        /*041c*/ 	.word	0x00000001


	//----- nvinfo : EIATTR_CRS_STACK_SIZE
	.align		4
.L_242:
        /*0420*/ 	.byte	0x04, 0x1e
        /*0422*/ 	.short	(.L_244 - .L_243)
.L_243:
        /*0424*/ 	.word	0x00000000
.L_244:


//--------------------- .nv.info._ZN7cutlass13device_kernelIN5flash19enable_sm80_to_sm89INS1_16FlashAttnFwdSm80INS1_25CollectiveMainloopFwdSm80ILi8ELi1ELb1EN4cute5tupleIJNS5_1CILi128EEENS7_ILi48EEENS7_ILi256EEEEEELi256ENS_6half_tEfNS_4arch4Sm80ELb0ELb0ELb1ELb1ELb1ELb0ELb1ELb1EEENS1_21CollectiveEpilogueFwdINS6_IJS8_SA_S9_EEENS6_IJNS7_ILi1EEESI_SI_EEESC_SE_Li256ELb1ELb1ELb1ELb0EEENS1_36VarlenDynamicPersistentTileSchedulerILi128ELi48ELi256ELi256ELb1ELb1ELb0ELb0ELb1ELb1EEEEEEEEEvNT_6ParamsE --------------------------
	.section	.nv.info._ZN7cutlass13device_kernelIN5flash19enable_sm80_to_sm89INS1_16FlashAttnFwdSm80INS1_25CollectiveMainloopFwdSm80ILi8ELi1ELb1EN4cute5tupleIJNS5_1CILi128EEENS7_ILi48EEENS7_ILi256EEEEEELi256ENS_6half_tEfNS_4arch4Sm80ELb0ELb0ELb1ELb1ELb1ELb0ELb1ELb1EEENS1_21CollectiveEpilogueFwdINS6_IJS8_SA_S9_EEENS6_IJNS7_ILi1EEESI_SI_EEESC_SE_Li256ELb1ELb1ELb1ELb0EEENS1_36VarlenDynamicPersistentTileSchedulerILi128ELi48ELi256ELi256ELb1ELb1ELb0ELb0ELb1ELb1EEEEEEEEEvNT_6ParamsE,"",@"SHT_CUDA_INFO"
	.sectionflags	@""
	.align	4


	//----- nvinfo : EIATTR_CUDA_API_VERSION
	.align		4
        /*0000*/ 	.byte	0x04, 0x37
        /*0002*/ 	.short	(.L_246 - .L_245)
.L_245:
        /*0004*/ 	.word	0x00000082


	//----- nvinfo : EIATTR_SW2861232_WAR
	.align		4
.L_246:
        /*0008*/ 	.byte	0x01, 0x35
	.zero		2


	//----- nvinfo : EIATTR_PARAM_CBANK
	.align		4
        /*000c*/ 	.byte	0x04, 0x0a
        /*000e*/ 	.short	(.L_248 - .L_247)
	.align		4
.L_247:
        /*0010*/ 	.word	index@(.nv.constant0._ZN7cutlass13device_kernelIN5flash19enable_sm80_to_sm89INS1_16FlashAttnFwdSm80INS1_25CollectiveMainloopFwdSm80ILi8ELi1ELb1EN4cute5tupleIJNS5_1CILi128EEENS7_ILi48EEENS7_ILi256EEEEEELi256ENS_6half_tEfNS_4arch4Sm80ELb0ELb0ELb1ELb1ELb1ELb0ELb1ELb1EEENS1_21CollectiveEpilogueFwdINS6_IJS8_SA_S9_EEENS6_IJNS7_ILi1EEESI_SI_EEESC_SE_Li256ELb1ELb1ELb1ELb0EEENS1_36VarlenDynamicPersistentTileSchedulerILi128ELi48ELi256ELi256ELb1ELb1ELb0ELb0ELb1ELb1EEEEEEEEEvNT_6ParamsE)
        /*0014*/ 	.short	0x0160
        /*0016*/ 	.short	0x0438


	//----- nvinfo : EIATTR_CBANK_PARAM_SIZE
	.align		4
.L_248:
        /*0018*/ 	.byte	0x03, 0x19
        /*001a*/ 	.short	0x0438


	//----- nvinfo : EIATTR_KPARAM_INFO
	.align		4
        /*001c*/ 	.byte	0x04, 0x17
        /*001e*/ 	.short	(.L_250 - .L_249)
.L_249:
        /*0020*/ 	.word	0x00000000
        /*0024*/ 	.short	0x0000
        /*0026*/ 	.short	0x0000
        /*0028*/ 	.byte	0x00, 0xf0, 0xe1, 0x10


	//----- nvinfo : EIATTR_MAXREG_COUNT
	.align		4
.L_250:
        /*002c*/ 	.byte	0x03, 0x1b
        /*002e*/ 	.short	0x00ff


	//----- nvinfo : EIATTR_NUM_BARRIERS
	.align		4
        /*0030*/ 	.byte	0x02, 0x4c
        /*0032*/ 	.byte	0x06
	.zero		1


	//----- nvinfo : EIATTR_ANNOTATIONS
	.align		4
        /*0034*/ 	.byte	0x04, 0x55
        /*0036*/ 	.short	(.L_252 - .L_251)


	//   ....[0]....
.L_251:
        /* <DEDUP_REMOVED lines=162> */
        /*0a4c*/ 	.byte	0xe0, 0x13, 0x01, 0x00


	//----- nvinfo : EIATTR_MERCURY_ISA_VERSION
	.align		4
.L_252:
        /*0a50*/ 	.byte	0x03, 0x5f
        /*0a52*/ 	.short	0x0000


	//----- nvinfo : EIATTR_INT_WARP_WIDE_INSTR_OFFSETS
	.align		4
        /*0a54*/ 	.byte	0x04, 0x31
        /*0a56*/ 	.short	(.L_254 - .L_253)


	//   ....[0]....
.L_253:
        /*0a58*/ 	.word	0x0000a4c0


	//   ....[1]....
        /*0a5c*/ 	.word	0x0000a540


	//----- nvinfo : EIATTR_COOP_GROUP_MASK_REGIDS
	.align		4
.L_254:
        /*0a60*/ 	.byte	0x04, 0x29
        /*0a62*/ 	.short	(.L_256 - .L_255)


	//   ....[0]....
.L_255:
        /*0a64*/ 	.word	0xffffffff


	//   ....[1]....
        /*0a68*/ 	.word	0xffffffff


	//   ....[2]....
        /*0a6c*/ 	.word	0xffffffff


	//   ....[3]....
        /*0a70*/ 	.word	0xffffffff


	//   ....[4]....
        /*0a74*/ 	.word	0xffffffff


	//   ....[5]....
        /*0a78*/ 	.word	0xffffffff


	//   ....[6]....
        /*0a7c*/ 	.word	0xffffffff


	//   ....[7]....
        /*0a80*/ 	.word	0xffffffff


	//   ....[8]....
        /*0a84*/ 	.word	0xffffffff


	//   ....[9]....
        /*0a88*/ 	.word	0xffffffff


	//   ....[10]....
        /*0a8c*/ 	.word	0xffffffff


	//   ....[11]....
        /*0a90*/ 	.word	0xffffffff


	//   ....[12]....
        /*0a94*/ 	.word	0xffffffff


	//   ....[13]....
        /*0a98*/ 	.word	0xffffffff


	//   ....[14]....
        /*0a9c*/ 	.word	0xffffffff


	//   ....[15]....
        /*0aa0*/ 	.word	0xffffffff


	//   ....[16]....
        /*0aa4*/ 	.word	0xffffffff


	//   ....[17]....
        /*0aa8*/ 	.word	0xffffffff


	//   ....[18]....
        /*0aac*/ 	.word	0xffffffff


	//   ....[19]....
        /*0ab0*/ 	.word	0xffffffff


	//   ....[20]....
        /*0ab4*/ 	.word	0xffffffff


	//   ....[21]....
        /*0ab8*/ 	.word	0xffffffff


	//   ....[22]....
        /*0abc*/ 	.word	0xffffffff


	//   ....[23]....
        /*0ac0*/ 	.word	0xffffffff


	//   ....[24]....
        /*0ac4*/ 	.word	0xffffffff


	//   ....[25]....
        /*0ac8*/ 	.word	0xffffffff


	//   ....[26]....
        /*0acc*/ 	.word	0xffffffff


	//   ....[27]....
        /*0ad0*/ 	.word	0xffffffff


	//   ....[28]....
        /*0ad4*/ 	.word	0xffffffff


	//   ....[29]....
        /*0ad8*/ 	.word	0xffffffff


	//   ....[30]....
        /*0adc*/ 	.word	0xffffffff


	//   ....[31]....
        /*0ae0*/ 	.word	0xffffffff


	//   ....[32]....
        /*0ae4*/ 	.word	0xffffffff


	//   ....[33]....
        /*0ae8*/ 	.word	0xffffffff


	//   ....[34]....
        /*0aec*/ 	.word	0xffffffff


	//   ....[35]....
        /*0af0*/ 	.word	0xffffffff


	//   ....[36]....
        /*0af4*/ 	.word	0xffffffff


	//   ....[37]....
        /*0af8*/ 	.word	0xffffffff


	//   ....[38]....
        /*0afc*/ 	.word	0xffffffff


	//   ....[39]....
        /*0b00*/ 	.word	0xffffffff


	//   ....[40]....
        /*0b04*/ 	.word	0xffffffff


	//   ....[41]....
        /*0b08*/ 	.word	0xffffffff


	//   ....[42]....
        /*0b0c*/ 	.word	0xffffffff


	//   ....[43]....
        /*0b10*/ 	.word	0xffffffff


	//   ....[44]....
        /*0b14*/ 	.word	0xffffffff


	//   ....[45]....
        /*0b18*/ 	.word	0xffffffff


	//   ....[46]....
        /*0b1c*/ 	.word	0xffffffff


	//   ....[47]....
        /*0b20*/ 	.word	0xffffffff


	//   ....[48]....
        /*0b24*/ 	.word	0xffffffff


	//   ....[49]....
        /*0b28*/ 	.word	0xffffffff


	//   ....[50]....
        /*0b2c*/ 	.word	0xffffffff


	//   ....[51]....
        /*0b30*/ 	.word	0xffffffff


	//   ....[52]....
        /*0b34*/ 	.word	0xffffffff


	//   ....[53]....
        /*0b38*/ 	.word	0xffffffff


	//   ....[54]....
        /*0b3c*/ 	.word	0xffffffff


	//   ....[55]....
        /*0b40*/ 	.word	0xffffffff


	//   ....[56]....
        /*0b44*/ 	.word	0xffffffff


	//   ....[57]....
        /*0b48*/ 	.word	0xffffffff


	//   ....[58]....
        /*0b4c*/ 	.word	0xffffffff


	//   ....[59]....
        /*0b50*/ 	.word	0xffffffff


	//   ....[60]....
        /*0b54*/ 	.word	0xffffffff


	//   ....[61]....
        /*0b58*/ 	.word	0xffffffff


	//   ....[62]....
        /*0b5c*/ 	.word	0xffffffff


	//   ....[63]....
        /*0b60*/ 	.word	0xffffffff


	//   ....[64]....
        /*0b64*/ 	.word	0xffffffff


	//   ....[65]....
        /*0b68*/ 	.word	0xffffffff


	//   ....[66]....
        /*0b6c*/ 	.word	0xffffffff


	//   ....[67]....
        /*0b70*/ 	.word	0xffffffff


	//   ....[68]....
        /*0b74*/ 	.word	0xffffffff


	//   ....[69]....
        /*0b78*/ 	.word	0xffffffff


	//   ....[70]....
        /*0b7c*/ 	.word	0xffffffff


	//   ....[71]....
        /*0b80*/ 	.word	0xffffffff


	//   ....[72]....
        /*0b84*/ 	.word	0xffffffff


	//   ....[73]....
        /*0b88*/ 	.word	0xffffffff


	//   ....[74]....
        /*0b8c*/ 	.word	0xffffffff


	//   ....[75]....
        /*0b90*/ 	.word	0xffffffff


	//   ....[76]....
        /*0b94*/ 	.word	0xffffffff


	//   ....[77]....
        /*0b98*/ 	.word	0xffffffff


	//   ....[78]....
        /*0b9c*/ 	.word	0xffffffff


	//   ....[79]....
        /*0ba0*/ 	.word	0xffffffff


	//   ....[80]....
        /*0ba4*/ 	.word	0xffffffff


	//   ....[81]....
        /*0ba8*/ 	.word	0xffffffff


	//   ....[82]....
        /*0bac*/ 	.word	0xffffffff


	//   ....[83]....
        /*0bb0*/ 	.word	0xffffffff


	//   ....[84]....
        /*0bb4*/ 	.word	0xffffffff


	//   ....[85]....
        /*0bb8*/ 	.word	0xffffffff


	//   ....[86]....
        /*0bbc*/ 	.word	0xffffffff


	//   ....[87]....
        /*0bc0*/ 	.word	0xffffffff


	//   ....[88]....
        /*0bc4*/ 	.word	0xffffffff


	//   ....[89]....
        /*0bc8*/ 	.word	0xffffffff


	//   ....[90]....
        /*0bcc*/ 	.word	0xffffffff


	//   ....[91]....
        /*0bd0*/ 	.word	0xffffffff


	//   ....[92]....
        /*0bd4*/ 	.word	0xffffffff


	//   ....[93]....
        /*0bd8*/ 	.word	0xffffffff


	//   ....[94]....
        /*0bdc*/ 	.word	0xffffffff


	//   ....[95]....
        /*0be0*/ 	.word	0xffffffff


	//   ....[96]....
        /*0be4*/ 	.word	0xffffffff


	//   ....[97]....
        /*0be8*/ 	.word	0xffffffff


	//   ....[98]....
        /*0bec*/ 	.word	0xffffffff


	//   ....[99]....
        /*0bf0*/ 	.word	0xffffffff


	//   ....[100]....
        /*0bf4*/ 	.word	0xffffffff


	//   ....[101]....
        /*0bf8*/ 	.word	0xffffffff


	//   ....[102]....
        /*0bfc*/ 	.word	0xffffffff


	//   ....[103]....
        /*0c00*/ 	.word	0xffffffff


	//   ....[104]....
        /*0c04*/ 	.word	0xffffffff


	//   ....[105]....
        /*0c08*/ 	.word	0xffffffff


	//   ....[106]....
        /*0c0c*/ 	.word	0xffffffff


	//   ....[107]....
        /*0c10*/ 	.word	0xffffffff


	//   ....[108]....
        /*0c14*/ 	.word	0xffffffff


	//   ....[109]....
        /*0c18*/ 	.word	0xffffffff


	//   ....[110]....
        /*0c1c*/ 	.word	0xffffffff


	//   ....[111]....
        /*0c20*/ 	.word	0xffffffff


	//   ....[112]....
        /*0c24*/ 	.word	0xffffffff


	//   ....[113]....
        /*0c28*/ 	.word	0xffffffff


	//   ....[114]....
        /*0c2c*/ 	.word	0xffffffff


	//   ....[115]....
        /*0c30*/ 	.word	0xffffffff


	//   ....[116]....
        /*0c34*/ 	.word	0xffffffff


	//   ....[117]....
        /*0c38*/ 	.word	0xffffffff


	//   ....[118]....
        /*0c3c*/ 	.word	0xffffffff


	//   ....[119]....
        /*0c40*/ 	.word	0xffffffff


	//   ....[120]....
        /*0c44*/ 	.word	0xffffffff


	//   ....[121]....
        /*0c48*/ 	.word	0xffffffff


	//   ....[122]....
        /*0c4c*/ 	.word	0xffffffff


	//   ....[123]....
        /*0c50*/ 	.word	0xffffffff


	//   ....[124]....
        /*0c54*/ 	.word	0xffffffff


	//   ....[125]....
        /*0c58*/ 	.word	0xffffffff


	//   ....[126]....
        /*0c5c*/ 	.word	0xffffffff


	//   ....[127]....
        /*0c60*/ 	.word	0xffffffff


	//   ....[128]....
        /*0c64*/ 	.word	0xffffffff


	//   ....[129]....
        /*0c68*/ 	.word	0xffffffff


	//   ....[130]....
        /*0c6c*/ 	.word	0xffffffff


	//   ....[131]....
        /*0c70*/ 	.word	0xffffffff


	//   ....[132]....
        /*0c74*/ 	.word	0xffffffff


	//   ....[133]....
        /*0c78*/ 	.word	0xffffffff


	//   ....[134]....
        /*0c7c*/ 	.word	0xffffffff


	//   ....[135]....
        /*0c80*/ 	.word	0xffffffff


	//   ....[136]....
        /*0c84*/ 	.word	0xffffffff


	//   ....[137]....
        /*0c88*/ 	.word	0xffffffff


	//   ....[138]....
        /*0c8c*/ 	.word	0xffffffff


	//   ....[139]....
        /*0c90*/ 	.word	0xffffffff


	//   ....[140]....
        /*0c94*/ 	.word	0xffffffff


	//   ....[141]....
        /*0c98*/ 	.word	0xffffffff


	//   ....[142]....
        /*0c9c*/ 	.word	0xffffffff


	//   ....[143]....
        /*0ca0*/ 	.word	0xffffffff


	//   ....[144]....
        /*0ca4*/ 	.word	0xffffffff


	//   ....[145]....
        /*0ca8*/ 	.word	0xffffffff


	//   ....[146]....
        /*0cac*/ 	.word	0xffffffff


	//   ....[147]....
        /*0cb0*/ 	.word	0xffffffff


	//   ....[148]....
        /*0cb4*/ 	.word	0xffffffff


	//   ....[149]....
        /*0cb8*/ 	.word	0xffffffff


	//   ....[150]....
        /*0cbc*/ 	.word	0xffffffff


	//   ....[151]....
        /*0cc0*/ 	.word	0xffffffff


	//   ....[152]....
        /*0cc4*/ 	.word	0xffffffff


	//   ....[153]....
        /*0cc8*/ 	.word	0xffffffff


	//   ....[154]....
        /*0ccc*/ 	.word	0xffffffff


	//   ....[155]....
        /*0cd0*/ 	.word	0xffffffff


	//   ....[156]....
        /*0cd4*/ 	.word	0xffffffff


	//   ....[157]....
        /*0cd8*/ 	.word	0xffffffff


	//   ....[158]....
        /*0cdc*/ 	.word	0xffffffff


	//   ....[159]....
        /*0ce0*/ 	.word	0xffffffff


	//   ....[160]....
        /*0ce4*/ 	.word	0xffffffff


	//   ....[161]....
        /*0ce8*/ 	.word	0xffffffff


	//   ....[162]....
        /*0cec*/ 	.word	0xffffffff


	//   ....[163]....
        /*0cf0*/ 	.word	0xffffffff


	//   ....[164]....
        /*0cf4*/ 	.word	0xffffffff


	//   ....[165]....
        /*0cf8*/ 	.word	0xffffffff


	//   ....[166]....
        /*0cfc*/ 	.word	0xffffffff


	//   ....[167]....
        /*0d00*/ 	.word	0xffffffff


	//   ....[168]....
        /*0d04*/ 	.word	0xffffffff


	//   ....[169]....
        /*0d08*/ 	.word	0xffffffff


	//   ....[170]....
        /*0d0c*/ 	.word	0xffffffff


	//   ....[171]....
        /*0d10*/ 	.word	0xffffffff


	//----- nvinfo : EIATTR_COOP_GROUP_INSTR_OFFSETS
	.align		4
.L_256:
        /*0d14*/ 	.byte	0x04, 0x28
        /*0d16*/ 	.short	(.L_258 - .L_257)


	//   ....[0]....
.L_257:
        /*0d18*/ 	.word	0x00000050


	//   ....[1]....
        /*0d1c*/ 	.word	0x00000200


	//   ....[2]....
        /*0d20*/ 	.word	0x00000230


	//   ....[3]....
        /*0d24*/ 	.word	0x00000260


	//   ....[4]....
        /*0d28*/ 	.word	0x00000290


	//   ....[5]....
        /*0d2c*/ 	.word	0x000002c0


	//   ....[6]....
        /*0d30*/ 	.word	0x000002f0


	//   ....[7]....
        /*0d34*/ 	.word	0x00000460


	//   ....[8]....
        /*0d38*/ 	.word	0x000004a0


	//   ....[9]....
        /*0d3c*/ 	.word	0x000004d0


	//   ....[10]....
        /*0d40*/ 	.word	0x00000500


	//   ....[11]....
        /*0d44*/ 	.word	0x00000530


	//   ....[12]....
        /*0d48*/ 	.word	0x00000560


	//   ....[13]....
        /*0d4c*/ 	.word	0x000005f0


	//   ....[14]....
        /*0d50*/ 	.word	0x00000620


	//   ....[15]....
        /*0d54*/ 	.word	0x00000640


	//   ....[16]....
        /*0d58*/ 	.word	0x000006a0


	//   ....[17]....
        /*0d5c*/ 	.word	0x00002b60


	//   ....[18]....
        /*0d60*/ 	.word	0x00002b80


	//   ....[19]....
        /*0d64*/ 	.word	0x00002bb0


	//   ....[20]....
        /*0d68*/ 	.word	0x00002c20


	//   ....[21]....
        /*0d6c*/ 	.word	0x00002db0


	//   ....[22]....
        /*0d70*/ 	.word	0x00002df0


	//   ....[23]....
        /*0d74*/ 	.word	0x00002f30


	//   ....[24]....
        /*0d78*/ 	.word	0x00002fd0


	//   ....[25]....
        /*0d7c*/ 	.word	0x00003100


	//   ....[26]....
        /*0d80*/ 	.word	0x00003120


	//   ....[27]....
        /*0d84*/ 	.word	0x000031b0


	//   ....[28]....
        /*0d88*/ 	.word	0x00003210


	//   ....[29]....
        /*0d8c*/ 	.word	0x000034d0


	//   ....[30]....
        /*0d90*/ 	.word	0x000034e0


	//   ....[31]....
        /*0d94*/ 	.word	0x000038e0


	//   ....[32]....
        /*0d98*/ 	.word	0x000038f0


	//   ....[33]....
        /*0d9c*/ 	.word	0x00004a70


	//   ....[34]....
        /*0da0*/ 	.word	0x00004a90


	//   ....[35]....
        /*0da4*/ 	.word	0x00004c80


	//   ....[36]....
        /*0da8*/ 	.word	0x00004c90


	//   ....[37]....
        /*0dac*/ 	.word	0x00005230


	//   ....[38]....
        /*0db0*/ 	.word	0x00005260


	//   ....[39]....
        /*0db4*/ 	.word	0x00005270


	//   ....[40]....
        /*0db8*/ 	.word	0x000052a0


	//   ....[41]....
        /*0dbc*/ 	.word	0x00006910


	//   ....[42]....
        /*0dc0*/ 	.word	0x00006930


	//   ....[43]....
        /*0dc4*/ 	.word	0x00006b10


	//   ....[44]....
        /*0dc8*/ 	.word	0x00006b20


	//   ....[45]....
        /*0dcc*/ 	.word	0x00007c70


	//   ....[46]....
        /*0dd0*/ 	.word	0x00007c90


	//   ....[47]....
        /*0dd4*/ 	.word	0x00007e50


	//   ....[48]....
        /*0dd8*/ 	.word	0x00007e60


	//   ....[49]....
        /*0ddc*/ 	.word	0x000081b0


	//   ....[50]....
        /*0de0*/ 	.word	0x000081e0


	//   ....[51]....
        /*0de4*/ 	.word	0x00008200


	//   ....[52]....
        /*0de8*/ 	.word	0x00008220


	//   ....[53]....
        /*0dec*/ 	.word	0x00009ab0


	//   ....[54]....
        /*0df0*/ 	.word	0x00009ac0


	//   ....[55]....
        /*0df4*/ 	.word	0x00009af0


	//   ....[56]....
        /*0df8*/ 	.word	0x00009b00


	//   ....[57]....
        /*0dfc*/ 	.word	0x0000b3b0


	//   ....[58]....
        /*0e00*/ 	.word	0x0000b3c0


	//   ....[59]....
        /*0e04*/ 	.word	0x0000b3e0


	//   ....[60]....
        /*0e08*/ 	.word	0x0000b3f0


	//   ....[61]....
        /*0e0c*/ 	.word	0x0000b820


	//   ....[62]....
        /*0e10*/ 	.word	0x0000b840


	//   ....[63]....
        /*0e14*/ 	.word	0x0000baa0


	//   ....[64]....
        /*0e18*/ 	.word	0x0000bab0


	//   ....[65]....
        /*0e1c*/ 	.word	0x0000bcc0


	//   ....[66]....
        /*0e20*/ 	.word	0x0000bce0


	//   ....[67]....
        /*0e24*/ 	.word	0x0000bef0


	//   ....[68]....
        /*0e28*/ 	.word	0x0000bf00


	//   ....[69]....
        /*0e2c*/ 	.word	0x0000c300


	//   ....[70]....
        /*0e30*/ 	.word	0x0000c320


	//   ....[71]....
        /*0e34*/ 	.word	0x0000cf70


	//   ....[72]....
        /*0e38*/ 	.word	0x0000cf80


	//   ....[73]....
        /*0e3c*/ 	.word	0x0000e3b0


	//   ....[74]....
        /*0e40*/ 	.word	0x0000e3d0


	//   ....[75]....
        /*0e44*/ 	.word	0x0000e640


	//   ....[76]....
        /*0e48*/ 	.word	0x0000e650


	//   ....[77]....
        /*0e4c*/ 	.word	0x0000e860


	//   ....[78]....
        /*0e50*/ 	.word	0x0000e880


	//   ....[79]....
        /*0e54*/ 	.word	0x0000ea90


	//   ....[80]....
        /*0e58*/ 	.word	0x0000eaa0


	//   ....[81]....
        /*0e5c*/ 	.word	0x0000ed70


	//   ....[82]....
        /*0e60*/ 	.word	0x0000ed90


	//   ....[83]....
        /*0e64*/ 	.word	0x0000eec0


	//   ....[84]....
        /*0e68*/ 	.word	0x0000ef00


	//   ....[85]....
        /*0e6c*/ 	.word	0x0000ef30


	//   ....[86]....
        /*0e70*/ 	.word	0x0000ef60


	//   ....[87]....
        /*0e74*/ 	.word	0x0000ef90


	//   ....[88]....
        /*0e78*/ 	.word	0x0000efc0


	//   ....[89]....
        /*0e7c*/ 	.word	0x0000f120


	//   ....[90]....
        /*0e80*/ 	.word	0x0000f160


	//   ....[91]....
        /*0e84*/ 	.word	0x0000f190


	//   ....[92]....
        /*0e88*/ 	.word	0x0000f1c0


	//   ....[93]....
        /*0e8c*/ 	.word	0x0000f1f0


	//   ....[94]....
        /*0e90*/ 	.word	0x0000f220


	//   ....[95]....
        /*0e94*/ 	.word	0x0000f2b0


	//   ....[96]....
        /*0e98*/ 	.word	0x0000f2e0


	//   ....[97]....
        /*0e9c*/ 	.word	0x0000f2f0


	//   ....[98]....
        /*0ea0*/ 	.word	0x0000f350


	//   ....[99]....
        /*0ea4*/ 	.word	0x0000f930


	//   ....[100]....
        /*0ea8*/ 	.word	0x0000f990


	//   ....[101]....
        /*0eac*/ 	.word	0x0000f9e0


	//   ....[102]....
        /*0eb0*/ 	.word	0x0000fa30


	//   ....[103]....
        /*0eb4*/ 	.word	0x0000fa80


	//   ....[104]....
        /*0eb8*/ 	.word	0x0000faf0


	//   ....[105]....
        /*0ebc*/ 	.word	0x0000fb30


	//   ....[106]....
        /*0ec0*/ 	.word	0x0000fba0


	//   ....[107]....
        /*0ec4*/ 	.word	0x0000fc10


	//   ....[108]....
        /*0ec8*/ 	.word	0x0000fc70


	//   ....[109]....
        /*0ecc*/ 	.word	0x0000fce0


	//   ....[110]....
        /*0ed0*/ 	.word	0x0000fd40


	//   ....[111]....
        /*0ed4*/ 	.word	0x0000fda0


	//   ....[112]....
        /*0ed8*/ 	.word	0x0000fe10


	//   ....[113]....
        /*0edc*/ 	.word	0x0000fe70


	//   ....[114]....
        /*0ee0*/ 	.word	0x0000fed0


	//   ....[115]....
        /*0ee4*/ 	.word	0x0000ff10


	//   ....[116]....
        /*0ee8*/ 	.word	0x0000ff50


	//   ....[117]....
        /*0eec*/ 	.word	0x0000ffa0


	//   ....[118]....
        /*0ef0*/ 	.word	0x0000fff0


	//   ....[119]....
        /*0ef4*/ 	.word	0x00010060


	//   ....[120]....
        /*0ef8*/ 	.word	0x000100c0


	//   ....[121]....
        /*0efc*/ 	.word	0x00010120


	//   ....[122]....
        /*0f00*/ 	.word	0x00010180


	//   ....[123]....
        /*0f04*/ 	.word	0x000101f0


	//   ....[124]....
        /*0f08*/ 	.word	0x00010250


	//   ....[125]....
        /*0f0c*/ 	.word	0x000102b0


	//   ....[126]....
        /*0f10*/ 	.word	0x000102f0


	//   ....[127]....
        /*0f14*/ 	.word	0x00010330


	//   ....[128]....
        /*0f18*/ 	.word	0x00010380


	//   ....[129]....
        /*0f1c*/ 	.word	0x000103c0


	//   ....[130]....
        /*0f20*/ 	.word	0x00010410


	//   ....[131]....
        /*0f24*/ 	.word	0x00010460


	//   ....[132]....
        /*0f28*/ 	.word	0x000104b0


	//   ....[133]....
        /*0f2c*/ 	.word	0x00010500


	//   ....[134]....
        /*0f30*/ 	.word	0x00010570


	//   ....[135]....
        /*0f34*/ 	.word	0x000105e0


	//   ....[136]....
        /*0f38*/ 	.word	0x00010640


	//   ....[137]....
        /*0f3c*/ 	.word	0x000106a0


	//   ....[138]....
        /*0f40*/ 	.word	0x00010700


	//   ....[139]....
        /*0f44*/ 	.word	0x00010770


	//   ....[140]....
        /*0f48*/ 	.word	0x000107d0


	//   ....[141]....
        /*0f4c*/ 	.word	0x00010830


	//   ....[142]....
        /*0f50*/ 	.word	0x00010890


	//   ....[143]....
        /*0f54*/ 	.word	0x00010900


	//   ....[144]....
        /*0f58*/ 	.word	0x00010960


	//   ....[145]....
        /*0f5c*/ 	.word	0x000109c0


	//   ....[146]....
        /*0f60*/ 	.word	0x00010a20


	//   ....[147]....
        /*0f64*/ 	.word	0x00010a90


	//   ....[148]....
        /*0f68*/ 	.word	0x00010af0


	//   ....[149]....
        /*0f6c*/ 	.word	0x00010b50


	//   ....[150]....
        /*0f70*/ 	.word	0x00010bb0


	//   ....[151]....
        /*0f74*/ 	.word	0x00010c20


	//   ....[152]....
        /*0f78*/ 	.word	0x00010c80


	//   ....[153]....
        /*0f7c*/ 	.word	0x00010ce0


	//   ....[154]....
        /*0f80*/ 	.word	0x00010d40


	//   ....[155]....
        /*0f84*/ 	.word	0x00010db0


	//   ....[156]....
        /*0f88*/ 	.word	0x00010e00


	//   ....[157]....
        /*0f8c*/ 	.word	0x00010e40


	//   ....[158]....
        /*0f90*/ 	.word	0x00010e90


	//   ....[159]....
        /*0f94*/ 	.word	0x00010ee0


	//   ....[160]....
        /*0f98*/ 	.word	0x00010f30


	//   ....[161]....
        /*0f9c*/ 	.word	0x00010fa0


	//   ....[162]....
        /*0fa0*/ 	.word	0x00010fe0


	//   ....[163]....
        /*0fa4*/ 	.word	0x00011030


	//   ....[164]....
        /*0fa8*/ 	.word	0x00011080


	//   ....[165]....
        /*0fac*/ 	.word	0x000110d0


	//   ....[166]....
        /*0fb0*/ 	.word	0x00011120


	//   ....[167]....
        /*0fb4*/ 	.word	0x00011190


	//   ....[168]....
        /*0fb8*/ 	.word	0x000111d0


	//   ....[169]....
        /*0fbc*/ 	.word	0x00011240


	//   ....[170]....
        /*0fc0*/ 	.word	0x000112a0


	//   ....[171]....
        /*0fc4*/ 	.word	0x00011310


	//----- nvinfo : EIATTR_EXIT_INSTR_OFFSETS
	.align		4
.L_258:
        /*0fc8*/ 	.byte	0x04, 0x1c
        /*0fca*/ 	.short	(.L_260 - .L_259)


	//   ....[0]....
.L_259:
        /*0fcc*/ 	.word	0x00000c10


	//   ....[1]....
        /*0fd0*/ 	.word	0x0000f8f0


	//----- nvinfo : EIATTR_MAX_THREADS
	.align		4
.L_260:
        /*0fd4*/ 	.byte	0x04, 0x05
        /*0fd6*/ 	.short	(.L_262 - .L_261)
.L_261:
        /*0fd8*/ 	.word	0x00000100
        /*0fdc*/ 	.word	0x00000001
        /*0fe0*/ 	.word	0x00000001


	//----- nvinfo : EIATTR_CRS_STACK_SIZE
	.align		4
.L_262:
        /*0fe4*/ 	.byte	0x04, 0x1e
        /*0fe6*/ 	.short	(.L_264 - .L_263)
.L_263:
        /*0fe8*/ 	.word	0x00000000
.L_264:


//--------------------- .nv.info._ZN7cutlass13device_kernelIN5flash19enable_sm80_to_sm89INS1_16FlashAttnFwdSm80INS1_25CollectiveMainloopFwdSm80ILi8ELi1ELb0EN4cute5tupleIJNS5_1CILi128EEENS7_ILi32EEENS7_ILi256EEEEEELi256ENS_6half_tEfNS_4arch4Sm80ELb0ELb0ELb1ELb1ELb1ELb1ELb1ELb1EEENS1_21CollectiveEpilogueFwdINS6_IJS8_SA_S9_EEENS6_IJNS7_ILi1EEESI_SI_EEESC_SE_Li256ELb1ELb1ELb1ELb0EEENS1_36VarlenDynamicPersistentTileSchedulerILi128ELi32ELi256ELi256ELb1ELb1ELb0ELb0ELb1ELb1EEEEEEEEEvNT_6ParamsE --------------------------
	.section	.nv.info._ZN7cutlass13device_kernelIN5flash19enable_sm80_to_sm89INS1_16FlashAttnFwdSm80INS1_25CollectiveMainloopFwdSm80ILi8ELi1ELb0EN4cute5tupleIJNS5_1CILi128EEENS7_ILi32EEENS7_ILi256EEEEEELi256ENS_6half_tEfNS_4arch4Sm80ELb0ELb0ELb1ELb1ELb1ELb1ELb1ELb1EEENS1_21CollectiveEpilogueFwdINS6_IJS8_SA_S9_EEENS6_IJNS7_ILi1EEESI_SI_EEESC_SE_Li256ELb1ELb1ELb1ELb0EEENS1_36VarlenDynamicPersistentTileSchedulerILi128ELi32ELi256ELi256ELb1ELb1ELb0ELb0ELb1ELb1EEEEEEEEEvNT_6ParamsE,"",@"SHT_CUDA_INFO"
	.sectionflags	@""
	.align	4


	//----- nvinfo : EIATTR_CUDA_API_VERSION
	.align		4
        /*0000*/ 	.byte	0x04, 0x37
        /*0002*/ 	.short	(.L_266 - .L_265)
.L_265:
        /*0004*/ 	.word	0x00000082


	//----- nvinfo : EIATTR_SW2861232_WAR
	.align		4
.L_266:
        /*0008*/ 	.byte	0x01, 0x35
	.zero		2


	//----- nvinfo : EIATTR_PARAM_CBANK
	.align		4
        /*000c*/ 	.byte	0x04, 0x0a
        /*000e*/ 	.short	(.L_268 - .L_267)
	.align		4
.L_267:
        /*0010*/ 	.word	index@(.nv.constant0._ZN7cutlass13device_kernelIN5flash19enable_sm80_to_sm89INS1_16FlashAttnFwdSm80INS1_25CollectiveMainloopFwdSm80ILi8ELi1ELb0EN4cute5tupleIJNS5_1CILi128EEENS7_ILi32EEENS7_ILi256EEEEEELi256ENS_6half_tEfNS_4arch4Sm80ELb0ELb0ELb1ELb1ELb1ELb1ELb1ELb1EEENS1_21CollectiveEpilogueFwdINS6_IJS8_SA_S9_EEENS6_IJNS7_ILi1EEESI_SI_EEESC_SE_Li256ELb1ELb1ELb1ELb0EEENS1_36VarlenDynamicPersistentTileSchedulerILi128ELi32ELi256ELi256ELb1ELb1ELb0ELb0ELb1ELb1EEEEEEEEEvNT_6ParamsE)
        /*0014*/ 	.short	0x0160
        /*0016*/ 	.short	0x0438


	//----- nvinfo : EIATTR_CBANK_PARAM_SIZE
	.align		4
.L_268:
        /*0018*/ 	.byte	0x03, 0x19
        /*001a*/ 	.short	0x0438


	//----- nvinfo : EIATTR_KPARAM_INFO
	.align		4
        /*001c*/ 	.byte	0x04, 0x17
        /*001e*/ 	.short	(.L_270 - .L_269)
.L_269:
        /*0020*/ 	.word	0x00000000
        /*0024*/ 	.short	0x0000
        /*0026*/ 	.short	0x0000
        /*0028*/ 	.byte	0x00, 0xf0, 0xe1, 0x10


	//----- nvinfo : EIATTR_MAXREG_COUNT
	.align		4
.L_270:
        /*002c*/ 	.byte	0x03, 0x1b
        /*002e*/ 	.short	0x00ff


	//----- nvinfo : EIATTR_NUM_BARRIERS
	.align		4
        /*0030*/ 	.byte	0x02, 0x4c
        /*0032*/ 	.byte	0x06
	.zero		1


	//----- nvinfo : EIATTR_ANNOTATIONS
	.align		4
        /*0034*/ 	.byte	0x04, 0x55
        /*0036*/ 	.short	(.L_272 - .L_271)


	//   ....[0]....
.L_271:
        /* <DEDUP_REMOVED lines=25> */


	//----- nvinfo : EIATTR_MERCURY_ISA_VERSION
	.align		4
.L_272:
        /*01b0*/ 	.byte	0x03, 0x5f
        /*01b2*/ 	.short	0x0000


	//----- nvinfo : EIATTR_INT_WARP_WIDE_INSTR_OFFSETS
	.align		4
        /*01b4*/ 	.byte	0x04, 0x31
        /*01b6*/ 	.short	(.L_274 - .L_273)


	//   ....[0]....
.L_273:
        /*01b8*/ 	.word	0x00012560


	//   ....[1]....
        /*01bc*/ 	.word	0x000125d0


	//----- nvinfo : EIATTR_COOP_GROUP_MASK_REGIDS
	.align		4
.L_274:
        /*01c0*/ 	.byte	0x04, 0x29
        /*01c2*/ 	.short	(.L_276 - .L_275)


	//   ....[0]....
.L_275:
        /*01c4*/ 	.word	0xffffffff


	//   ....[1]....
        /*01c8*/ 	.word	0xffffffff


	//   ....[2]....
        /*01cc*/ 	.word	0xffffffff


	//   ....[3]....
        /*01d0*/ 	.word	0xffffffff


	//   ....[4]....
        /*01d4*/ 	.word	0xffffffff


	//   ....[5]....
        /*01d8*/ 	.word	0xffffffff


	//   ....[6]....
        /*01dc*/ 	.word	0xffffffff


	//   ....[7]....
        /*01e0*/ 	.word	0xffffffff


	//   ....[8]....
        /*01e4*/ 	.word	0xffffffff


	//   ....[9]....
        /*01e8*/ 	.word	0xffffffff


	//   ....[10]....
        /*01ec*/ 	.word	0xffffffff


	//   ....[11]....
        /*01f0*/ 	.word	0xffffffff


	//   ....[12]....
        /*01f4*/ 	.word	0xffffffff


	//   ....[13]....
        /*01f8*/ 	.word	0xffffffff


	//   ....[14]....
        /*01fc*/ 	.word	0xffffffff


	//   ....[15]....
        /*0200*/ 	.word	0xffffffff


	//   ....[16]....
        /*0204*/ 	.word	0xffffffff


	//   ....[17]....
        /*0208*/ 	.word	0xffffffff


	//   ....[18]....
        /*020c*/ 	.word	0xffffffff


	//   ....[19]....
        /*0210*/ 	.word	0xffffffff


	//   ....[20]....
        /*0214*/ 	.word	0xffffffff


	//   ....[21]....
        /*0218*/ 	.word	0xffffffff


	//   ....[22]....
        /*021c*/ 	.word	0xffffffff


	//   ....[23]....
        /*0220*/ 	.word	0xffffffff


	//   ....[24]....
        /*0224*/ 	.word	0xffffffff


	//   ....[25]....
        /*0228*/ 	.word	0xffffffff


	//   ....[26]....
        /*022c*/ 	.word	0xffffffff


	//   ....[27]....
        /*0230*/ 	.word	0xffffffff


	//   ....[28]....
        /*0234*/ 	.word	0xffffffff


	//   ....[29]....
        /*0238*/ 	.word	0xffffffff


	//   ....[30]....
        /*023c*/ 	.word	0xffffffff


	//   ....[31]....
        /*0240*/ 	.word	0xffffffff


	//   ....[32]....
        /*0244*/ 	.word	0xffffffff


	//   ....[33]....
        /*0248*/ 	.word	0xffffffff


	//   ....[34]....
        /*024c*/ 	.word	0xffffffff


	//   ....[35]....
        /*0250*/ 	.word	0xffffffff


	//   ....[36]....
        /*0254*/ 	.word	0xffffffff


	//   ....[37]....
        /*0258*/ 	.word	0xffffffff


	//   ....[38]....
        /*025c*/ 	.word	0xffffffff


	//   ....[39]....
        /*0260*/ 	.word	0xffffffff


	//   ....[40]....
        /*0264*/ 	.word	0xffffffff


	//   ....[41]....
        /*0268*/ 	.word	0xffffffff


	//   ....[42]....
        /*026c*/ 	.word	0xffffffff


	//   ....[43]....
        /*0270*/ 	.word	0xffffffff


	//   ....[44]....
        /*0274*/ 	.word	0xffffffff


	//   ....[45]....
        /*0278*/ 	.word	0xffffffff


	//   ....[46]....
        /*027c*/ 	.word	0xffffffff


	//   ....[47]....
        /*0280*/ 	.word	0xffffffff


	//   ....[48]....
        /*0284*/ 	.word	0xffffffff


	//   ....[49]....
        /*0288*/ 	.word	0xffffffff


	//   ....[50]....
        /*028c*/ 	.word	0xffffffff


	//   ....[51]....
        /*0290*/ 	.word	0xffffffff


	//   ....[52]....
        /*0294*/ 	.word	0xffffffff


	//   ....[53]....
        /*0298*/ 	.word	0xffffffff


	//   ....[54]....
        /*029c*/ 	.word	0xffffffff


	//   ....[55]....
        /*02a0*/ 	.word	0xffffffff


	//   ....[56]....
        /*02a4*/ 	.word	0xffffffff


	//   ....[57]....
        /*02a8*/ 	.word	0xffffffff


	//   ....[58]....
        /*02ac*/ 	.word	0xffffffff


	//   ....[59]....
        /*02b0*/ 	.word	0xffffffff


	//   ....[60]....
        /*02b4*/ 	.word	0xffffffff


	//   ....[61]....
        /*02b8*/ 	.word	0xffffffff


	//   ....[62]....
        /*02bc*/ 	.word	0xffffffff


	//   ....[63]....
        /*02c0*/ 	.word	0xffffffff


	//   ....[64]....
        /*02c4*/ 	.word	0xffffffff


	//   ....[65]....
        /*02c8*/ 	.word	0xffffffff


	//   ....[66]....
        /*02cc*/ 	.word	0xffffffff


	//   ....[67]....
        /*02d0*/ 	.word	0xffffffff


	//   ....[68]....
        /*02d4*/ 	.word	0xffffffff


	//   ....[69]....
        /*02d8*/ 	.word	0xffffffff


	//   ....[70]....
        /*02dc*/ 	.word	0xffffffff


	//   ....[71]....
        /*02e0*/ 	.word	0xffffffff


	//   ....[72]....
        /*02e4*/ 	.word	0xffffffff


	//   ....[73]....
        /*02e8*/ 	.word	0xffffffff


	//   ....[74]....
        /*02ec*/ 	.word	0xffffffff


	//   ....[75]....
        /*02f0*/ 	.word	0xffffffff


	//   ....[76]....
        /*02f4*/ 	.word	0xffffffff


	//   ....[77]....
        /*02f8*/ 	.word	0xffffffff


	//   ....[78]....
        /*02fc*/ 	.word	0xffffffff


	//   ....[79]....
        /*0300*/ 	.word	0xffffffff


	//   ....[80]....
        /*0304*/ 	.word	0xffffffff


	//   ....[81]....
        /*0308*/ 	.word	0xffffffff


	//   ....[82]....
        /*030c*/ 	.word	0xffffffff


	//   ....[83]....
        /*0310*/ 	.word	0xffffffff


	//   ....[84]....
        /*0314*/ 	.word	0xffffffff


	//   ....[85]....
        /*0318*/ 	.word	0xffffffff


	//   ....[86]....
        /*031c*/ 	.word	0xffffffff


	//   ....[87]....
        /*0320*/ 	.word	0xffffffff


	//   ....[88]....
        /*0324*/ 	.word	0xffffffff


	//   ....[89]....
        /*0328*/ 	.word	0xffffffff


	//   ....[90]....
        /*032c*/ 	.word	0xffffffff


	//   ....[91]....
        /*0330*/ 	.word	0xffffffff


	//   ....[92]....
        /*0334*/ 	.word	0xffffffff


	//   ....[93]....
        /*0338*/ 	.word	0xffffffff


	//   ....[94]....
        /*033c*/ 	.word	0xffffffff


	//   ....[95]....
        /*0340*/ 	.word	0xffffffff


	//   ....[96]....
        /*0344*/ 	.word	0xffffffff


	//   ....[97]....
        /*0348*/ 	.word	0xffffffff


	//   ....[98]....
        /*034c*/ 	.word	0xffffffff


	//   ....[99]....
        /*0350*/ 	.word	0xffffffff


	//   ....[100]....
        /*0354*/ 	.word	0xffffffff


	//   ....[101]....
        /*0358*/ 	.word	0xffffffff


	//   ....[102]....
        /*035c*/ 	.word	0xffffffff


	//   ....[103]....
        /*0360*/ 	.word	0xffffffff


	//   ....[104]....
        /*0364*/ 	.word	0xffffffff


	//   ....[105]....
        /*0368*/ 	.word	0xffffffff


	//   ....[106]....
        /*036c*/ 	.word	0xffffffff


	//   ....[107]....
        /*0370*/ 	.word	0xffffffff


	//   ....[108]....
        /*0374*/ 	.word	0xffffffff


	//   ....[109]....
        /*0378*/ 	.word	0xffffffff


	//   ....[110]....
        /*037c*/ 	.word	0xffffffff


	//   ....[111]....
        /*0380*/ 	.word	0xffffffff


	//   ....[112]....
        /*0384*/ 	.word	0xffffffff


	//   ....[113]....
        /*0388*/ 	.word	0xffffffff


	//   ....[114]....
        /*038c*/ 	.word	0xffffffff


	//   ....[115]....
        /*0390*/ 	.word	0xffffffff


	//   ....[116]....
        /*0394*/ 	.word	0xffffffff


	//   ....[117]....
        /*0398*/ 	.word	0xffffffff


	//   ....[118]....
        /*039c*/ 	.word	0xffffffff


	//   ....[119]....
        /*03a0*/ 	.word	0xffffffff


	//   ....[120]....
        /*03a4*/ 	.word	0xffffffff


	//   ....[121]....
        /*03a8*/ 	.word	0xffffffff


	//   ....[122]....
        /*03ac*/ 	.word	0xffffffff


	//   ....[123]....
        /*03b0*/ 	.word	0xffffffff


	//   ....[124]....
        /*03b4*/ 	.word	0xffffffff


	//   ....[125]....
        /*03b8*/ 	.word	0xffffffff


	//   ....[126]....
        /*03bc*/ 	.word	0xffffffff


	//   ....[127]....
        /*03c0*/ 	.word	0xffffffff


	//   ....[128]....
        /*03c4*/ 	.word	0xffffffff


	//   ....[129]....
        /*03c8*/ 	.word	0xffffffff


	//   ....[130]....
        /*03cc*/ 	.word	0xffffffff


	//   ....[131]....
        /*03d0*/ 	.word	0xffffffff


	//   ....[132]....
        /*03d4*/ 	.word	0xffffffff


	//   ....[133]....
        /*03d8*/ 	.word	0xffffffff


	//   ....[134]....
        /*03dc*/ 	.word	0xffffffff


	//   ....[135]....
        /*03e0*/ 	.word	0xffffffff


	//   ....[136]....
        /*03e4*/ 	.word	0xffffffff


	//   ....[137]....
        /*03e8*/ 	.word	0xffffffff


	//   ....[138]....
        /*03ec*/ 	.word	0xffffffff


	//   ....[139]....
        /*03f0*/ 	.word	0xffffffff


	//   ....[140]....
        /*03f4*/ 	.word	0xffffffff


	//   ....[141]....
        /*03f8*/ 	.word	0xffffffff


	//   ....[142]....
        /*03fc*/ 	.word	0xffffffff


	//   ....[143]....
        /*0400*/ 	.word	0xffffffff


	//   ....[144]....
        /*0404*/ 	.word	0xffffffff


	//   ....[145]....
        /*0408*/ 	.word	0xffffffff


	//   ....[146]....
        /*040c*/ 	.word	0xffffffff


	//   ....[147]....
        /*0410*/ 	.word	0xffffffff


	//   ....[148]....
        /*0414*/ 	.word	0xffffffff


	//   ....[149]....
        /*0418*/ 	.word	0xffffffff


	//   ....[150]....
        /*041c*/ 	.word	0xffffffff


	//   ....[151]....
        /*0420*/ 	.word	0xffffffff


	//   ....[152]....
        /*0424*/ 	.word	0xffffffff


	//   ....[153]....
        /*0428*/ 	.word	0xffffffff


	//   ....[154]....
        /*042c*/ 	.word	0xffffffff


	//   ....[155]....
        /*0430*/ 	.word	0xffffffff


	//   ....[156]....
        /*0434*/ 	.word	0xffffffff


	//   ....[157]....
        /*0438*/ 	.word	0xffffffff


	//   ....[158]....
        /*043c*/ 	.word	0xffffffff


	//   ....[159]....
        /*0440*/ 	.word	0xffffffff


	//   ....[160]....
        /*0444*/ 	.word	0xffffffff


	//   ....[161]....
        /*0448*/ 	.word	0xffffffff


	//   ....[162]....
        /*044c*/ 	.word	0xffffffff


	//   ....[163]....
        /*0450*/ 	.word	0xffffffff


	//   ....[164]....
        /*0454*/ 	.word	0xffffffff


	//   ....[165]....
        /*0458*/ 	.word	0xffffffff


	//   ....[166]....
        /*045c*/ 	.word	0xffffffff


	//   ....[167]....
        /*0460*/ 	.word	0xffffffff


	//   ....[168]....
        /*0464*/ 	.word	0xffffffff


	//   ....[169]....
        /*0468*/ 	.word	0xffffffff


	//   ....[170]....
        /*046c*/ 	.word	0xffffffff


	//   ....[171]....
        /*0470*/ 	.word	0xffffffff


	//   ....[172]....
        /*0474*/ 	.word	0xffffffff


	//   ....[173]....
        /*0478*/ 	.word	0xffffffff


	//   ....[174]....
        /*047c*/ 	.word	0xffffffff


	//   ....[175]....
        /*0480*/ 	.word	0xffffffff


	//   ....[176]....
        /*0484*/ 	.word	0xffffffff


	//   ....[177]....
        /*0488*/ 	.word	0xffffffff


	//----- nvinfo : EIATTR_COOP_GROUP_INSTR_OFFSETS
	.align		4
.L_276:
        /*048c*/ 	.byte	0x04, 0x28
        /*048e*/ 	.short	(.L_278 - .L_277)


	//   ....[0]....
.L_277:
        /*0490*/ 	.word	0x00000050


	//   ....[1]....
        /*0494*/ 	.word	0x000001e0


	//   ....[2]....
        /*0498*/ 	.word	0x00000210


	//   ....[3]....
        /*049c*/ 	.word	0x00000240


	//   ....[4]....
        /*04a0*/ 	.word	0x00000270


	//   ....[5]....
        /*04a4*/ 	.word	0x000002a0


	//   ....[6]....
        /*04a8*/ 	.word	0x000002d0


	//   ....[7]....
        /*04ac*/ 	.word	0x00000440


	//   ....[8]....
        /*04b0*/ 	.word	0x00000480


	//   ....[9]....
        /*04b4*/ 	.word	0x000004b0


	//   ....[10]....
        /*04b8*/ 	.word	0x000004e0


	//   ....[11]....
        /*04bc*/ 	.word	0x00000510


	//   ....[12]....
        /*04c0*/ 	.word	0x00000540


	//   ....[13]....
        /*04c4*/ 	.word	0x000005d0


	//   ....[14]....
        /*04c8*/ 	.word	0x00000600


	//   ....[15]....
        /*04cc*/ 	.word	0x00000620


	//   ....[16]....
        /*04d0*/ 	.word	0x00000680


	//   ....[17]....
        /*04d4*/ 	.word	0x000033b0


	//   ....[18]....
        /*04d8*/ 	.word	0x000033c0


	//   ....[19]....
        /*04dc*/ 	.word	0x000045d0


	//   ....[20]....
        /*04e0*/ 	.word	0x000045e0


	//   ....[21]....
        /*04e4*/ 	.word	0x000056f0


	//   ....[22]....
        /*04e8*/ 	.word	0x00005710


	//   ....[23]....
        /*04ec*/ 	.word	0x00005ad0


	//   ....[24]....
        /*04f0*/ 	.word	0x00005ae0


	//   ....[25]....
        /*04f4*/ 	.word	0x00006790


	//   ....[26]....
        /*04f8*/ 	.word	0x000067b0


	//   ....[27]....
        /*04fc*/ 	.word	0x00006930


	//   ....[28]....
        /*0500*/ 	.word	0x00006940


	//   ....[29]....
        /*0504*/ 	.word	0x00006aa0


	//   ....[30]....
        /*0508*/ 	.word	0x00006ac0


	//   ....[31]....
        /*050c*/ 	.word	0x00006c20


	//   ....[32]....
        /*0510*/ 	.word	0x00006c30


	//   ....[33]....
        /*0514*/ 	.word	0x00007040


	//   ....[34]....
        /*0518*/ 	.word	0x00007050


	//   ....[35]....
        /*051c*/ 	.word	0x000072c0


	//   ....[36]....
        /*0520*/ 	.word	0x00007300


	//   ....[37]....
        /*0524*/ 	.word	0x00007340


	//   ....[38]....
        /*0528*/ 	.word	0x00007370


	//   ....[39]....
        /*052c*/ 	.word	0x0000a490


	//   ....[40]....
        /*0530*/ 	.word	0x0000a4d0


	//   ....[41]....
        /*0534*/ 	.word	0x0000a510


	//   ....[42]....
        /*0538*/ 	.word	0x0000a540


	//   ....[43]....
        /*053c*/ 	.word	0x0000dbb0


	//   ....[44]....
        /*0540*/ 	.word	0x0000dbc0


	//   ....[45]....
        /*0544*/ 	.word	0x0000e870


	//   ....[46]....
        /*0548*/ 	.word	0x0000e890


	//   ....[47]....
        /*054c*/ 	.word	0x0000ec40


	//   ....[48]....
        /*0550*/ 	.word	0x0000ec50


	//   ....[49]....
        /*0554*/ 	.word	0x0000ec80


	//   ....[50]....
        /*0558*/ 	.word	0x0000ec90


	//   ....[51]....
        /*055c*/ 	.word	0x0000f9e0


	//   ....[52]....
        /*0560*/ 	.word	0x0000f9f0


	//   ....[53]....
        /*0564*/ 	.word	0x000105d0


	//   ....[54]....
        /*0568*/ 	.word	0x000105f0


	//   ....[55]....
        /*056c*/ 	.word	0x00010830


	//   ....[56]....
        /*0570*/ 	.word	0x00010850


	//   ....[57]....
        /*0574*/ 	.word	0x00010870


	//   ....[58]....
        /*0578*/ 	.word	0x00010890


	//   ....[59]....
        /*057c*/ 	.word	0x00011b50


	//   ....[60]....
        /*0580*/ 	.word	0x00011b80


	//   ....[61]....
        /*0584*/ 	.word	0x00011ba0


	//   ....[62]....
        /*0588*/ 	.word	0x00011bc0


	//   ....[63]....
        /*058c*/ 	.word	0x00013340


	//   ....[64]....
        /*0590*/ 	.word	0x00013360


	//   ....[65]....
        /*0594*/ 	.word	0x00013370


	//   ....[66]....
        /*0598*/ 	.word	0x00013390


	//   ....[67]....
        /*059c*/ 	.word	0x00013750


	//   ....[68]....
        /*05a0*/ 	.word	0x00013770


	//   ....[69]....
        /*05a4*/ 	.word	0x000138d0


	//   ....[70]....
        /*05a8*/ 	.word	0x000138e0


	//   ....[71]....
        /*05ac*/ 	.word	0x00013a50


	//   ....[72]....
        /*05b0*/ 	.word	0x00013a70


	//   ....[73]....
        /*05b4*/ 	.word	0x00013be0


	//   ....[74]....
        /*05b8*/ 	.word	0x00013bf0


	//   ....[75]....
        /*05bc*/ 	.word	0x00013f50


	//   ....[76]....
        /*05c0*/ 	.word	0x00013f70


	//   ....[77]....
        /*05c4*/ 	.word	0x00014ce0


	//   ....[78]....
        /*05c8*/ 	.word	0x00014cf0


	//   ....[79]....
        /*05cc*/ 	.word	0x00016230


	//   ....[80]....
        /*05d0*/ 	.word	0x00016250


	//   ....[81]....
        /*05d4*/ 	.word	0x000163c0


	//   ....[82]....
        /*05d8*/ 	.word	0x000163d0


	//   ....[83]....
        /*05dc*/ 	.word	0x00016540


	//   ....[84]....
        /*05e0*/ 	.word	0x00016560


	//   ....[85]....
        /*05e4*/ 	.word	0x000166d0


	//   ....[86]....
        /*05e8*/ 	.word	0x000166e0


	//   ....[87]....
        /*05ec*/ 	.word	0x000168f0


	//   ....[88]....
        /*05f0*/ 	.word	0x00016910


	//   ....[89]....
        /*05f4*/ 	.word	0x00016a30


	//   ....[90]....
        /*05f8*/ 	.word	0x00016a70


	//   ....[91]....
        /*05fc*/ 	.word	0x00016aa0


	//   ....[92]....
        /*0600*/ 	.word	0x00016ad0


	//   ....[93]....
        /*0604*/ 	.word	0x00016b00


	//   ....[94]....
        /*0608*/ 	.word	0x00016b30


	//   ....[95]....
        /*060c*/ 	.word	0x00016c90


	//   ....[96]....
        /*0610*/ 	.word	0x00016cd0


	//   ....[97]....
        /*0614*/ 	.word	0x00016d00


	//   ....[98]....
        /*0618*/ 	.word	0x00016d30


	//   ....[99]....
        /*061c*/ 	.word	0x00016d60


	//   ....[100]....
        /*0620*/ 	.word	0x00016d90


	//   ....[101]....
        /*0624*/ 	.word	0x00016e20


	//   ....[102]....
        /*0628*/ 	.word	0x00016e50


	//   ....[103]....
        /*062c*/ 	.word	0x00016e60


	//   ....[104]....
        /*0630*/ 	.word	0x00016ec0


	//   ....[105]....
        /*0634*/ 	.word	0x00017400


	//   ....[106]....
        /*0638*/ 	.word	0x00017460


	//   ....[107]....
        /*063c*/ 	.word	0x000174b0


	//   ....[108]....
        /*0640*/ 	.word	0x00017500


	//   ....[109]....
        /*0644*/ 	.word	0x00017550


	//   ....[110]....
        /*0648*/ 	.word	0x000175c0


	//   ....[111]....
        /*064c*/ 	.word	0x00017610


	//   ....[112]....
        /*0650*/ 	.word	0x00017670


	//   ....[113]....
        /*0654*/ 	.word	0x000176e0


	//   ....[114]....
        /*0658*/ 	.word	0x00017740


	//   ....[115]....
        /*065c*/ 	.word	0x000177b0


	//   ....[116]....
        /*0660*/ 	.word	0x00017820


	//   ....[117]....
        /*0664*/ 	.word	0x00017890


	//   ....[118]....
        /*0668*/ 	.word	0x000178f0


	//   ....[119]....
        /*066c*/ 	.word	0x00017960


	//   ....[120]....
        /*0670*/ 	.word	0x000179d0


	//   ....[121]....
        /*0674*/ 	.word	0x00017a40


	//   ....[122]....
        /*0678*/ 	.word	0x00017aa0


	//   ....[123]....
        /*067c*/ 	.word	0x00017b10


	//   ....[124]....
        /*0680*/ 	.word	0x00017b80


	//   ....[125]....
        /*0684*/ 	.word	0x00017bd0


	//   ....[126]....
        /*0688*/ 	.word	0x00017c10


	//   ....[127]....
        /*068c*/ 	.word	0x00017c60


	//   ....[128]....
        /*0690*/ 	.word	0x00017cb0


	//   ....[129]....
        /*0694*/ 	.word	0x00017d10


	//   ....[130]....
        /*0698*/ 	.word	0x00017d80


	//   ....[131]....
        /*069c*/ 	.word	0x00017df0


	//   ....[132]....
        /*06a0*/ 	.word	0x00017e40


	//   ....[133]....
        /*06a4*/ 	.word	0x00017e80


	//   ....[134]....
        /*06a8*/ 	.word	0x00017ed0


	//   ....[135]....
        /*06ac*/ 	.word	0x00017f10


	//   ....[136]....
        /*06b0*/ 	.word	0x00017f60


	//   ....[137]....
        /*06b4*/ 	.word	0x00017fb0


	//   ....[138]....
        /*06b8*/ 	.word	0x00018000


	//   ....[139]....
        /*06bc*/ 	.word	0x00018040


	//   ....[140]....
        /*06c0*/ 	.word	0x000180b0


	//   ....[141]....
        /*06c4*/ 	.word	0x00018120


	//   ....[142]....
        /*06c8*/ 	.word	0x00018190


	//   ....[143]....
        /*06cc*/ 	.word	0x000181f0


	//   ....[144]....
        /*06d0*/ 	.word	0x00018260


	//   ....[145]....
        /*06d4*/ 	.word	0x000182d0


	//   ....[146]....
        /*06d8*/ 	.word	0x00018340


	//   ....[147]....
        /*06dc*/ 	.word	0x000183a0


	//   ....[148]....
        /*06e0*/ 	.word	0x00018410


	//   ....[149]....
        /*06e4*/ 	.word	0x00018480


	//   ....[150]....
        /*06e8*/ 	.word	0x000184f0


	//   ....[151]....
        /*06ec*/ 	.word	0x00018550


	//   ....[152]....
        /*06f0*/ 	.word	0x000185c0


	//   ....[153]....
        /*06f4*/ 	.word	0x00018630


	//   ....[154]....
        /*06f8*/ 	.word	0x000186a0


	//   ....[155]....
        /*06fc*/ 	.word	0x00018700


	//   ....[156]....
        /*0700*/ 	.word	0x00018770


	//   ....[157]....
        /*0704*/ 	.word	0x000187e0


	//   ....[158]....
        /*0708*/ 	.word	0x00018850


	//   ....[159]....
        /*070c*/ 	.word	0x000188b0


	//   ....[160]....
        /*0710*/ 	.word	0x00018920


	//   ....[161]....
        /*0714*/ 	.word	0x00018990


	//   ....[162]....
        /*0718*/ 	.word	0x000189e0


	//   ....[163]....
        /*071c*/ 	.word	0x00018a20


	//   ....[164]....
        /*0720*/ 	.word	0x00018a70


	//   ....[165]....
        /*0724*/ 	.word	0x00018ac0


	//   ....[166]....
        /*0728*/ 	.word	0x00018b10


	//   ....[167]....
        /*072c*/ 	.word	0x00018b80


	//   ....[168]....
        /*0730*/ 	.word	0x00018bd0


	//   ....[169]....
        /*0734*/ 	.word	0x00018c20


	//   ....[170]....
        /*0738*/ 	.word	0x00018c70


	//   ....[171]....
        /*073c*/ 	.word	0x00018cc0


	//   ....[172]....
        /*0740*/ 	.word	0x00018d10


	//   ....[173]....
        /*0744*/ 	.word	0x00018d80


	//   ....[174]....
        /*0748*/ 	.word	0x00018dd0


	//   ....[175]....
        /*074c*/ 	.word	0x00018e30


	//   ....[176]....
        /*0750*/ 	.word	0x00018e90


	//   ....[177]....
        /*0754*/ 	.word	0x00018f00


	//----- nvinfo : EIATTR_EXIT_INSTR_OFFSETS
	.align		4
.L_278:
        /*0758*/ 	.byte	0x04, 0x1c
        /*075a*/ 	.short	(.L_280 - .L_279)


	//   ....[0]....
.L_279:
        /*075c*/ 	.word	0x00000b40


	//   ....[1]....
        /*0760*/ 	.word	0x000173c0


	//----- nvinfo : EIATTR_MAX_THREADS
	.align		4
.L_280:
        /*0764*/ 	.byte	0x04, 0x05
        /*0766*/ 	.short	(.L_282 - .L_281)
.L_281:
        /*0768*/ 	.word	0x00000100
        /*076c*/ 	.word	0x00000001
        /*0770*/ 	.word	0x00000001


	//----- nvinfo : EIATTR_CRS_STACK_SIZE
	.align		4
.L_282:
        /*0774*/ 	.byte	0x04, 0x1e
        /*0776*/ 	.short	(.L_284 - .L_283)
.L_283:
        /*0778*/ 	.word	0x00000000
.L_284:


//--------------------- .nv.info._ZN7cutlass13device_kernelIN5flash19enable_sm80_to_sm89INS1_16FlashAttnFwdSm80INS1_25CollectiveMainloopFwdSm80ILi8ELi1ELb1EN4cute5tupleIJNS5_1CILi128EEENS7_ILi48EEENS7_ILi256EEEEEELi256ENS_6half_tEfNS_4arch4Sm80ELb0ELb1ELb1ELb0ELb1ELb0ELb1ELb1EEENS1_21CollectiveEpilogueFwdINS6_IJS8_SA_S9_EEENS6_IJNS7_ILi1EEESI_SI_EEESC_SE_Li256ELb0ELb1ELb1ELb0EEENS1_19SingleTileSchedulerILb0ELb1ELb1ELi128EEEEEEEEEvNT_6ParamsE --------------------------
	.section	.nv.info._ZN7cutlass13device_kernelIN5flash19enable_sm80_to_sm89INS1_16FlashAttnFwdSm80INS1_25CollectiveMainloopFwdSm80ILi8ELi1ELb1EN4cute5tupleIJNS5_1CILi128EEENS7_ILi48EEENS7_ILi256EEEEEELi256ENS_6half_tEfNS_4arch4Sm80ELb0ELb1ELb1ELb0ELb1ELb0ELb1ELb1EEENS1_21CollectiveEpilogueFwdINS6_IJS8_SA_S9_EEENS6_IJNS7_ILi1EEESI_SI_EEESC_SE_Li256ELb0ELb1ELb1ELb0EEENS1_19SingleTileSchedulerILb0ELb1ELb1ELi128EEEEEEEEEvNT_6ParamsE,"",@"SHT_CUDA_INFO"
	.sectionflags	@""
	.align	4


	//----- nvinfo : EIATTR_CUDA_API_VERSION
	.align		4
        /*0000*/ 	.byte	0x04, 0x37
        /*0002*/ 	.short	(.L_286 - .L_285)
.L_285:
        /*0004*/ 	.word	0x00000082


	//----- nvinfo : EIATTR_SW2861232_WAR
	.align		4
.L_286:
        /*0008*/ 	.byte	0x01, 0x35
	.zero		2


	//----- nvinfo : EIATTR_PARAM_CBANK
	.align		4
        /*000c*/ 	.byte	0x04, 0x0a
        /*000e*/ 	.short	(.L_288 - .L_287)
	.align		4
.L_287:
        /*0010*/ 	.word	index@(.nv.constant0._ZN7cutlass13device_kernelIN5flash19enable_sm80_to_sm89INS1_16FlashAttnFwdSm80INS1_25CollectiveMainloopFwdSm80ILi8ELi1ELb1EN4cute5tupleIJNS5_1CILi128EEENS7_ILi48EEENS7_ILi256EEEEEELi256ENS_6half_tEfNS_4arch4Sm80ELb0ELb1ELb1ELb0ELb1ELb0ELb1ELb1EEENS1_21CollectiveEpilogueFwdINS6_IJS8_SA_S9_EEENS6_IJNS7_ILi1EEESI_SI_EEESC_SE_Li256ELb0ELb1ELb1ELb0EEENS1_19SingleTileSchedulerILb0ELb1ELb1ELi128EEEEEEEEEvNT_6ParamsE)
        /*0014*/ 	.short	0x0160
        /*0016*/ 	.short	0x0418


	//----- nvinfo : EIATTR_CBANK_PARAM_SIZE
	.align		4
.L_288:
        /*0018*/ 	.byte	0x03, 0x19
        /*001a*/ 	.short	0x0418


	//----- nvinfo : EIATTR_KPARAM_INFO
	.align		4
        /*001c*/ 	.byte	0x04, 0x17
        /*001e*/ 	.short	(.L_290 - .L_289)
.L_289:
        /*0020*/ 	.word	0x00000000
        /*0024*/ 	.short	0x0000
        /*0026*/ 	.short	0x0000
        /*0028*/ 	.byte	0x00, 0xf0, 0x61, 0x10


	//----- nvinfo : EIATTR_MAXREG_COUNT
	.align		4
.L_290:
        /*002c*/ 	.byte	0x03, 0x1b
        /*002e*/ 	.short	0x00ff


	//----- nvinfo : EIATTR_NUM_BARRIERS
	.align		4
        /*0030*/ 	.byte	0x02, 0x4c
        /*0032*/ 	.byte	0x02
	.zero		1


	//----- nvinfo : EIATTR_ANNOTATIONS
	.align		4
        /*0034*/ 	.byte	0x04, 0x55
        /*0036*/ 	.short	(.L_292 - .L_291)


	//   ....[0]....
.L_291:
        /* <DEDUP_REMOVED lines=81> */


	//----- nvinfo : EIATTR_MERCURY_ISA_VERSION
	.align		4
.L_292:
        /*0538*/ 	.byte	0x03, 0x5f
        /*053a*/ 	.short	0x0000


	//----- nvinfo : EIATTR_COOP_GROUP_MASK_REGIDS
	.align		4
        /*053c*/ 	.byte	0x04, 0x29
        /*053e*/ 	.short	(.L_294 - .L_293)


	//   ....[0]....
.L_293:
        /*0540*/ 	.word	0xffffffff


	//   ....[1]....
        /*0544*/ 	.word	0xffffffff


	//   ....[2]....
        /*0548*/ 	.word	0xffffffff


	//   ....[3]....
        /*054c*/ 	.word	0xffffffff


	//   ....[4]....
        /*0550*/ 	.word	0xffffffff


	//   ....[5]....
        /*0554*/ 	.word	0xffffffff


	//   ....[6]....
        /*0558*/ 	.word	0xffffffff


	//   ....[7]....
        /*055c*/ 	.word	0xffffffff


	//   ....[8]....
        /*0560*/ 	.word	0xffffffff


	//   ....[9]....
        /*0564*/ 	.word	0xffffffff


	//   ....[10]....
        /*0568*/ 	.word	0xffffffff


	//   ....[11]....
        /*056c*/ 	.word	0xffffffff


	//   ....[12]....
        /*0570*/ 	.word	0xffffffff


	//   ....[13]....
        /*0574*/ 	.word	0xffffffff


	//   ....[14]....
        /*0578*/ 	.word	0xffffffff


	//   ....[15]....
        /*057c*/ 	.word	0xffffffff


	//   ....[16]....
        /*0580*/ 	.word	0xffffffff


	//   ....[17]....
        /*0584*/ 	.word	0xffffffff


	//   ....[18]....
        /*0588*/ 	.word	0xffffffff


	//   ....[19]....
        /*058c*/ 	.word	0xffffffff


	//   ....[20]....
        /*0590*/ 	.word	0xffffffff


	//   ....[21]....
        /*0594*/ 	.word	0xffffffff


	//   ....[22]....
        /*0598*/ 	.word	0xffffffff


	//   ....[23]....
        /*059c*/ 	.word	0xffffffff


	//   ....[24]....
        /*05a0*/ 	.word	0xffffffff


	//   ....[25]....
        /*05a4*/ 	.word	0xffffffff


	//   ....[26]....
        /*05a8*/ 	.word	0xffffffff


	//   ....[27]....
        /*05ac*/ 	.word	0xffffffff


	//   ....[28]....
        /*05b0*/ 	.word	0xffffffff


	//   ....[29]....
        /*05b4*/ 	.word	0xffffffff


	//   ....[30]....
        /*05b8*/ 	.word	0xffffffff


	//   ....[31]....
        /*05bc*/ 	.word	0xffffffff


	//   ....[32]....
        /*05c0*/ 	.word	0xffffffff


	//   ....[33]....
        /*05c4*/ 	.word	0xffffffff


	//   ....[34]....
        /*05c8*/ 	.word	0xffffffff


	//   ....[35]....
        /*05cc*/ 	.word	0xffffffff


	//   ....[36]....
        /*05d0*/ 	.word	0xffffffff


	//   ....[37]....
        /*05d4*/ 	.word	0xffffffff


	//   ....[38]....
        /*05d8*/ 	.word	0xffffffff


	//   ....[39]....
        /*05dc*/ 	.word	0xffffffff


	//   ....[40]....
        /*05e0*/ 	.word	0xffffffff


	//   ....[41]....
        /*05e4*/ 	.word	0xffffffff


	//   ....[42]....
        /*05e8*/ 	.word	0xffffffff


	//   ....[43]....
        /*05ec*/ 	.word	0xffffffff


	//   ....[44]....
        /*05f0*/ 	.word	0xffffffff


	//   ....[45]....
        /*05f4*/ 	.word	0xffffffff


	//   ....[46]....
        /*05f8*/ 	.word	0xffffffff


	//   ....[47]....
        /*05fc*/ 	.word	0xffffffff


	//   ....[48]....
        /*0600*/ 	.word	0xffffffff


	//   ....[49]....
        /*0604*/ 	.word	0xffffffff


	//   ....[50]....
        /*0608*/ 	.word	0xffffffff


	//   ....[51]....
        /*060c*/ 	.word	0xffffffff


	//   ....[52]....
        /*0610*/ 	.word	0xffffffff


	//   ....[53]....
        /*0614*/ 	.word	0xffffffff


	//   ....[54]....
        /*0618*/ 	.word	0xffffffff


	//   ....[55]....
        /*061c*/ 	.word	0xffffffff


	//   ....[56]....
        /*0620*/ 	.word	0xffffffff


	//   ....[57]....
        /*0624*/ 	.word	0xffffffff


	//   ....[58]....
        /*0628*/ 	.word	0xffffffff


	//   ....[59]....
        /*062c*/ 	.word	0xffffffff


	//   ....[60]....
        /*0630*/ 	.word	0xffffffff


	//   ....[61]....
        /*0634*/ 	.word	0xffffffff


	//   ....[62]....
        /*0638*/ 	.word	0xffffffff


	//   ....[63]....
        /*063c*/ 	.word	0xffffffff


	//   ....[64]....
        /*0640*/ 	.word	0xffffffff


	//   ....[65]....
        /*0644*/ 	.word	0xffffffff


	//   ....[66]....
        /*0648*/ 	.word	0xffffffff


	//   ....[67]....
        /*064c*/ 	.word	0xffffffff


	//   ....[68]....
        /*0650*/ 	.word	0xffffffff


	//   ....[69]....
        /*0654*/ 	.word	0xffffffff


	//   ....[70]....
        /*0658*/ 	.word	0xffffffff


	//   ....[71]....
        /*065c*/ 	.word	0xffffffff


	//   ....[72]....
        /*0660*/ 	.word	0xffffffff


	//   ....[73]....
        /*0664*/ 	.word	0xffffffff


	//   ....[74]....
        /*0668*/ 	.word	0xffffffff


	//   ....[75]....
        /*066c*/ 	.word	0xffffffff


	//   ....[76]....
        /*0670*/ 	.word	0xffffffff


	//   ....[77]....
        /*0674*/ 	.word	0xffffffff


	//   ....[78]....
        /*0678*/ 	.word	0xffffffff


	//   ....[79]....
        /*067c*/ 	.word	0xffffffff


	//   ....[80]....
        /*0680*/ 	.word	0xffffffff


	//   ....[81]....
        /*0684*/ 	.word	0xffffffff


	//   ....[82]....
        /*0688*/ 	.word	0xffffffff


	//   ....[83]....
        /*068c*/ 	.word	0xffffffff


	//   ....[84]....
        /*0690*/ 	.word	0xffffffff


	//   ....[85]....
        /*0694*/ 	.word	0xffffffff


	//   ....[86]....
        /*0698*/ 	.word	0xffffffff


	//----- nvinfo : EIATTR_COOP_GROUP_INSTR_OFFSETS
	.align		4
.L_294:
        /*069c*/ 	.byte	0x04, 0x28
        /*069e*/ 	.short	(.L_296 - .L_295)


	//   ....[0]....
.L_295:
        /*06a0*/ 	.word	0x00000060


	//   ....[1]....
        /*06a4*/ 	.word	0x00001710


	//   ....[2]....
        /*06a8*/ 	.word	0x00001740


	//   ....[3]....
        /*06ac*/ 	.word	0x00001770


	//   ....[4]....
        /*06b0*/ 	.word	0x000017b0


	//   ....[5]....
        /*06b4*/ 	.word	0x000017e0


	//   ....[6]....
        /*06b8*/ 	.word	0x000019d0


	//   ....[7]....
        /*06bc*/ 	.word	0x000019f0


	//   ....[8]....
        /*06c0*/ 	.word	0x00001a00


	//   ....[9]....
        /*06c4*/ 	.word	0x00001b70


	//   ....[10]....
        /*06c8*/ 	.word	0x00001bb0


	//   ....[11]....
        /*06cc*/ 	.word	0x00001bd0


	//   ....[12]....
        /*06d0*/ 	.word	0x00001c60


	//   ....[13]....
        /*06d4*/ 	.word	0x00002100


	//   ....[14]....
        /*06d8*/ 	.word	0x00002130


	//   ....[15]....
        /*06dc*/ 	.word	0x000025a0


	//   ....[16]....
        /*06e0*/ 	.word	0x000025b0


	//   ....[17]....
        /*06e4*/ 	.word	0x00003680


	//   ....[18]....
        /*06e8*/ 	.word	0x00003690


	//   ....[19]....
        /*06ec*/ 	.word	0x000037a0


	//   ....[20]....
        /*06f0*/ 	.word	0x000037c0


	//   ....[21]....
        /*06f4*/ 	.word	0x00003c40


	//   ....[22]....
        /*06f8*/ 	.word	0x00004340


	//   ....[23]....
        /*06fc*/ 	.word	0x00004bf0


	//   ....[24]....
        /*0700*/ 	.word	0x00004c90


	//   ....[25]....
        /*0704*/ 	.word	0x00004cb0


	//   ....[26]....
        /*0708*/ 	.word	0x00004db0


	//   ....[27]....
        /*070c*/ 	.word	0x00006060


	//   ....[28]....
        /*0710*/ 	.word	0x00006080


	//   ....[29]....
        /*0714*/ 	.word	0x000061d0


	//   ....[30]....
        /*0718*/ 	.word	0x000061e0


	//   ....[31]....
        /*071c*/ 	.word	0x00007280


	//   ....[32]....
        /*0720*/ 	.word	0x000072c0


	//   ....[33]....
        /*0724*/ 	.word	0x000072d0


	//   ....[34]....
        /*0728*/ 	.word	0x000072e0


	//   ....[35]....
        /*072c*/ 	.word	0x00007590


	//   ....[36]....
        /*0730*/ 	.word	0x000078c0


	//   ....[37]....
        /*0734*/ 	.word	0x00007f70


	//   ....[38]....
        /*0738*/ 	.word	0x00007f90


	//   ....[39]....
        /*073c*/ 	.word	0x000087b0


	//   ....[40]....
        /*0740*/ 	.word	0x000088b0


	//   ....[41]....
        /*0744*/ 	.word	0x0000a210


	//   ....[42]....
        /*0748*/ 	.word	0x0000a220


	//   ....[43]....
        /*074c*/ 	.word	0x0000a390


	//   ....[44]....
        /*0750*/ 	.word	0x0000a3a0


	//   ....[45]....
        /*0754*/ 	.word	0x0000b3b0


	//   ....[46]....
        /*0758*/ 	.word	0x0000b3f0


	//   ....[47]....
        /*075c*/ 	.word	0x0000b400


	//   ....[48]....
        /*0760*/ 	.word	0x0000b410


	//   ....[49]....
        /*0764*/ 	.word	0x0000b700


	//   ....[50]....
        /*0768*/ 	.word	0x0000b720


	//   ....[51]....
        /*076c*/ 	.word	0x0000bd30


	//   ....[52]....
        /*0770*/ 	.word	0x0000bd50


	//   ....[53]....
        /*0774*/ 	.word	0x0000d3a0


	//   ....[54]....
        /*0778*/ 	.word	0x0000d3c0


	//   ....[55]....
        /*077c*/ 	.word	0x0000d570


	//   ....[56]....
        /*0780*/ 	.word	0x0000d580


	//   ....[57]....
        /*0784*/ 	.word	0x0000e580


	//   ....[58]....
        /*0788*/ 	.word	0x0000e5a0


	//   ....[59]....
        /*078c*/ 	.word	0x0000e5b0


	//   ....[60]....
        /*0790*/ 	.word	0x0000e5c0


	//   ....[61]....
        /*0794*/ 	.word	0x0000e8d0


	//   ....[62]....
        /*0798*/ 	.word	0x0000eda0


	//   ....[63]....
        /*079c*/ 	.word	0x0000f280


	//   ....[64]....
        /*07a0*/ 	.word	0x0000f2a0


	//   ....[65]....
        /*07a4*/ 	.word	0x0000faa0


	//   ....[66]....
        /*07a8*/ 	.word	0x0000fbc0


	//   ....[67]....
        /*07ac*/ 	.word	0x00010f80


	//   ....[68]....
        /*07b0*/ 	.word	0x00010f90


	//   ....[69]....
        /*07b4*/ 	.word	0x00010fc0


	//   ....[70]....
        /*07b8*/ 	.word	0x00010fd0


	//   ....[71]....
        /*07bc*/ 	.word	0x00011ef0


	//   ....[72]....
        /*07c0*/ 	.word	0x00011f20


	//   ....[73]....
        /*07c4*/ 	.word	0x00011f50


	//   ....[74]....
        /*07c8*/ 	.word	0x00011f80


	//   ....[75]....
        /*07cc*/ 	.word	0x00012020


	//   ....[76]....
        /*07d0*/ 	.word	0x00012070


	//   ....[77]....
        /*07d4*/ 	.word	0x00012c80


	//   ....[78]....
        /*07d8*/ 	.word	0x00012c90


	//   ....[79]....
        /*07dc*/ 	.word	0x00013c00


	//   ....[80]....
        /*07e0*/ 	.word	0x00013c60


	//   ....[81]....
        /*07e4*/ 	.word	0x00013cc0


	//   ....[82]....
        /*07e8*/ 	.word	0x00013d20


	//   ....[83]....
        /*07ec*/ 	.word	0x00013d70


	//   ....[84]....
        /*07f0*/ 	.word	0x00013dd0


	//   ....[85]....
        /*07f4*/ 	.word	0x00013e20


	//   ....[86]....
        /*07f8*/ 	.word	0x00013e80


	//----- nvinfo : EIATTR_EXIT_INSTR_OFFSETS
	.align		4
.L_296:
        /*07fc*/ 	.byte	0x04, 0x1c
        /*07fe*/ 	.short	(.L_298 - .L_297)


	//   ....[0]....
.L_297:
        /*0800*/ 	.word	0x000001c0


	//   ....[1]....
        /*0804*/ 	.word	0x00012ca0


	//   ....[2]....
        /*0808*/ 	.word	0x00013840


	//   ....[3]....
        /*080c*/ 	.word	0x00013890


	//   ....[4]....
        /*0810*/ 	.word	0x000138c0


	//   ....[5]....
        /*0814*/ 	.word	0x00013920


	//   ....[6]....
        /*0818*/ 	.word	0x00013bb0


	//----- nvinfo : EIATTR_CTAIDZ_USED
	.align		4
.L_298:
        /*081c*/ 	.byte	0x01, 0x04
	.zero		2


	//----- nvinfo : EIATTR_MAX_THREADS
	.align		4
        /*0820*/ 	.byte	0x04, 0x05
        /*0822*/ 	.short	(.L_300 - .L_299)
.L_299:
        /*0824*/ 	.word	0x00000100
        /*0828*/ 	.word	0x00000001
        /*082c*/ 	.word	0x00000001


	//----- nvinfo : EIATTR_CRS_STACK_SIZE
	.align		4
.L_300:
        /*0830*/ 	.byte	0x04, 0x1e
        /*0832*/ 	.short	(.L_302 - .L_301)
.L_301:
        /*0834*/ 	.word	0x00000000
.L_302:


//--------------------- .nv.info._ZN7cutlass13device_kernelIN5flash19enable_sm80_to_sm89INS1_16FlashAttnFwdSm80INS1_25CollectiveMainloopFwdSm80ILi8ELi1ELb1EN4cute5tupleIJNS5_1CILi128EEENS7_ILi48EEENS7_ILi256EEEEEELi256ENS_6half_tEfNS_4arch4Sm80ELb0ELb1ELb1ELb1ELb1ELb0ELb1ELb1EEENS1_21CollectiveEpilogueFwdINS6_IJS8_SA_S9_EEENS6_IJNS7_ILi1EEESI_SI_EEESC_SE_Li256ELb1ELb1ELb1ELb0EEENS1_36VarlenDynamicPersistentTileSchedulerILi128ELi48ELi256ELi256ELb1ELb1ELb0ELb1ELb0ELb1EEEEEEEEEvNT_6ParamsE --------------------------
	.section	.nv.info._ZN7cutlass13device_kernelIN5flash19enable_sm80_to_sm89INS1_16FlashAttnFwdSm80INS1_25CollectiveMainloopFwdSm80ILi8ELi1ELb1EN4cute5tupleIJNS5_1CILi128EEENS7_ILi48EEENS7_ILi256EEEEEELi256ENS_6half_tEfNS_4arch4Sm80ELb0ELb1ELb1ELb1ELb1ELb0ELb1ELb1EEENS1_21CollectiveEpilogueFwdINS6_IJS8_SA_S9_EEENS6_IJNS7_ILi1EEESI_SI_EEESC_SE_Li256ELb1ELb1ELb1ELb0EEENS1_36VarlenDynamicPersistentTileSchedulerILi128ELi48ELi256ELi256ELb1ELb1ELb0ELb1ELb0ELb1EEEEEEEEEvNT_6ParamsE,"",@"SHT_CUDA_INFO"
	.sectionflags	@""
	.align	4


	//----- nvinfo : EIATTR_CUDA_API_VERSION
	.align		4
        /*0000*/ 	.byte	0x04, 0x37
        /*0002*/ 	.short	(.L_304 - .L_303)
.L_303:
        /*0004*/ 	.word	0x00000082


	//----- nvinfo : EIATTR_SW2861232_WAR
	.align		4
.L_304:
        /*0008*/ 	.byte	0x01, 0x35
	.zero		2


	//----- nvinfo : EIATTR_PARAM_CBANK
	.align		4
        /*000c*/ 	.byte	0x04, 0x0a
        /*000e*/ 	.short	(.L_306 - .L_305)
	.align		4
.L_305:
        /*0010*/ 	.word	index@(.nv.constant0._ZN7cutlass13device_kernelIN5flash19enable_sm80_to_sm89INS1_16FlashAttnFwdSm80INS1_25CollectiveMainloopFwdSm80ILi8ELi1ELb1EN4cute5tupleIJNS5_1CILi128EEENS7_ILi48EEENS7_ILi256EEEEEELi256ENS_6half_tEfNS_4arch4Sm80ELb0ELb1ELb1ELb1ELb1ELb0ELb1ELb1EEENS1_21CollectiveEpilogueFwdINS6_IJS8_SA_S9_EEENS6_IJNS7_ILi1EEESI_SI_EEESC_SE_Li256ELb1ELb1ELb1ELb0EEENS1_36VarlenDynamicPersistentTileSchedulerILi128ELi48ELi256ELi256ELb1ELb1ELb0ELb1ELb0ELb1EEEEEEEEEvNT_6ParamsE)
        /*0014*/ 	.short	0x0160
        /*0016*/ 	.short	0x0438


	//----- nvinfo : EIATTR_CBANK_PARAM_SIZE
	.align		4
.L_306:
        /*0018*/ 	.byte	0x03, 0x19
        /*001a*/ 	.short	0x0438


	//----- nvinfo : EIATTR_KPARAM_INFO
	.align		4
        /*001c*/ 	.byte	0x04, 0x17
        /*001e*/ 	.short	(.L_308 - .L_307)
.L_307:
        /*0020*/ 	.word	0x00000000
        /*0024*/ 	.short	0x0000
        /*0026*/ 	.short	0x0000
        /*0028*/ 	.byte	0x00, 0xf0, 0xe1, 0x10


	//----- nvinfo : EIATTR_MAXREG_COUNT
	.align		4
.L_308:
        /*002c*/ 	.byte	0x03, 0x1b
        /*002e*/ 	.short	0x00ff


	//----- nvinfo : EIATTR_NUM_BARRIERS
	.align		4
        /*0030*/ 	.byte	0x02, 0x4c
        /*0032*/ 	.byte	0x06
	.zero		1


	//----- nvinfo : EIATTR_ANNOTATIONS
	.align		4
        /*0034*/ 	.byte	0x04, 0x55
        /*0036*/ 	.short	(.L_310 - .L_309)


	//   ....[0]....
.L_309:
        /* <DEDUP_REMOVED lines=476> */


	//----- nvinfo : EIATTR_MERCURY_ISA_VERSION
	.align		4
.L_310:
        /*1de8*/ 	.byte	0x03, 0x5f
        /*1dea*/ 	.short	0x0000


	//----- nvinfo : EIATTR_INT_WARP_WIDE_INSTR_OFFSETS
	.align		4
        /*1dec*/ 	.byte	0x04, 0x31
        /*1dee*/ 	.short	(.L_312 - .L_311)


	//   ....[0]....
.L_311:
        /*1df0*/ 	.word	0x000144f0


	//   ....[1]....
        /*1df4*/ 	.word	0x00014570


	//----- nvinfo : EIATTR_COOP_GROUP_MASK_REGIDS
	.align		4
.L_312:
        /*1df8*/ 	.byte	0x04, 0x29
        /*1dfa*/ 	.short	(.L_314 - .L_313)


	//   ....[0]....
.L_313:
        /*1dfc*/ 	.word	0xffffffff


	//   ....[1]....
        /*1e00*/ 	.word	0xffffffff


	//   ....[2]....
        /*1e04*/ 	.word	0xffffffff


	//   ....[3]....
        /*1e08*/ 	.word	0xffffffff


	//   ....[4]....
        /*1e0c*/ 	.word	0xffffffff


	//   ....[5]....
        /*1e10*/ 	.word	0xffffffff


	//   ....[6]....
        /*1e14*/ 	.word	0xffffffff


	//   ....[7]....
        /*1e18*/ 	.word	0xffffffff


	//   ....[8]....
        /*1e1c*/ 	.word	0xffffffff


	//   ....[9]....
        /*1e20*/ 	.word	0xffffffff


	//   ....[10]....
        /*1e24*/ 	.word	0xffffffff


	//   ....[11]....
        /*1e28*/ 	.word	0xffffffff


	//   ....[12]....
        /*1e2c*/ 	.word	0xffffffff


	//   ....[13]....
        /*1e30*/ 	.word	0xffffffff


	//   ....[14]....
        /*1e34*/ 	.word	0xffffffff


	//   ....[15]....
        /*1e38*/ 	.word	0xffffffff


	//   ....[16]....
        /*1e3c*/ 	.word	0xffffffff


	//   ....[17]....
        /*1e40*/ 	.word	0xffffffff


	//   ....[18]....
        /*1e44*/ 	.word	0xffffffff


	//   ....[19]....
        /*1e48*/ 	.word	0xffffffff


	//   ....[20]....
        /*1e4c*/ 	.word	0xffffffff


	//   ....[21]....
        /*1e50*/ 	.word	0xffffffff


	//   ....[22]....
        /*1e54*/ 	.word	0xffffffff


	//   ....[23]....
        /*1e58*/ 	.word	0xffffffff


	//   ....[24]....
        /*1e5c*/ 	.word	0xffffffff


	//   ....[25]....
        /*1e60*/ 	.word	0xffffffff


	//   ....[26]....
        /*1e64*/ 	.word	0xffffffff


	//   ....[27]....
        /*1e68*/ 	.word	0xffffffff


	//   ....[28]....
        /*1e6c*/ 	.word	0xffffffff


	//   ....[29]....
        /*1e70*/ 	.word	0xffffffff


	//   ....[30]....
        /*1e74*/ 	.word	0xffffffff


	//   ....[31]....
        /*1e78*/ 	.word	0xffffffff


	//   ....[32]....
        /*1e7c*/ 	.word	0xffffffff


	//   ....[33]....
        /*1e80*/ 	.word	0xffffffff


	//   ....[34]....
        /*1e84*/ 	.word	0xffffffff


	//   ....[35]....
        /*1e88*/ 	.word	0xffffffff


	//   ....[36]....
        /*1e8c*/ 	.word	0xffffffff


	//   ....[37]....
        /*1e90*/ 	.word	0xffffffff


	//   ....[38]....
        /*1e94*/ 	.word	0xffffffff


	//   ....[39]....
        /*1e98*/ 	.word	0xffffffff


	//   ....[40]....
        /*1e9c*/ 	.word	0xffffffff


	//   ....[41]....
        /*1ea0*/ 	.word	0xffffffff


	//   ....[42]....
        /*1ea4*/ 	.word	0xffffffff


	//   ....[43]....
        /*1ea8*/ 	.word	0xffffffff


	//   ....[44]....
        /*1eac*/ 	.word	0xffffffff


	//   ....[45]....
        /*1eb0*/ 	.word	0xffffffff


	//   ....[46]....
        /*1eb4*/ 	.word	0xffffffff


	//   ....[47]....
        /*1eb8*/ 	.word	0xffffffff


	//   ....[48]....
        /*1ebc*/ 	.word	0xffffffff


	//   ....[49]....
        /*1ec0*/ 	.word	0xffffffff


	//   ....[50]....
        /*1ec4*/ 	.word	0xffffffff


	//   ....[51]....
        /*1ec8*/ 	.word	0xffffffff


	//   ....[52]....
        /*1ecc*/ 	.word	0xffffffff


	//   ....[53]....
        /*1ed0*/ 	.word	0xffffffff


	//   ....[54]....
        /*1ed4*/ 	.word	0xffffffff


	//   ....[55]....
        /*1ed8*/ 	.word	0xffffffff


	//   ....[56]....
        /*1edc*/ 	.word	0xffffffff


	//   ....[57]....
        /*1ee0*/ 	.word	0xffffffff


	//   ....[58]....
        /*1ee4*/ 	.word	0xffffffff


	//   ....[59]....
        /*1ee8*/ 	.word	0xffffffff


	//   ....[60]....
        /*1eec*/ 	.word	0xffffffff


	//   ....[61]....
        /*1ef0*/ 	.word	0xffffffff


	//   ....[62]....
        /*1ef4*/ 	.word	0xffffffff


	//   ....[63]....
        /*1ef8*/ 	.word	0xffffffff


	//   ....[64]....
        /*1efc*/ 	.word	0xffffffff


	//   ....[65]....
        /*1f00*/ 	.word	0xffffffff


	//   ....[66]....
        /*1f04*/ 	.word	0xffffffff


	//   ....[67]....
        /*1f08*/ 	.word	0xffffffff


	//   ....[68]....
        /*1f0c*/ 	.word	0xffffffff


	//   ....[69]....
        /*1f10*/ 	.word	0xffffffff


	//   ....[70]....
        /*1f14*/ 	.word	0xffffffff


	//   ....[71]....
        /*1f18*/ 	.word	0xffffffff


	//   ....[72]....
        /*1f1c*/ 	.word	0xffffffff


	//   ....[73]....
        /*1f20*/ 	.word	0xffffffff


	//   ....[74]....
        /*1f24*/ 	.word	0xffffffff


	//   ....[75]....
        /*1f28*/ 	.word	0xffffffff


	//   ....[76]....
        /*1f2c*/ 	.word	0xffffffff


	//   ....[77]....
        /*1f30*/ 	.word	0xffffffff


	//   ....[78]....
        /*1f34*/ 	.word	0xffffffff


	//   ....[79]....
        /*1f38*/ 	.word	0xffffffff


	//   ....[80]....
        /*1f3c*/ 	.word	0xffffffff


	//   ....[81]....
        /*1f40*/ 	.word	0xffffffff


	//   ....[82]....
        /*1f44*/ 	.word	0xffffffff


	//   ....[83]....
        /*1f48*/ 	.word	0xffffffff


	//   ....[84]....
        /*1f4c*/ 	.word	0xffffffff


	//   ....[85]....
        /*1f50*/ 	.word	0xffffffff


	//   ....[86]....
        /*1f54*/ 	.word	0xffffffff


	//   ....[87]....
        /*1f58*/ 	.word	0xffffffff


	//   ....[88]....
        /*1f5c*/ 	.word	0xffffffff


	//   ....[89]....
        /*1f60*/ 	.word	0xffffffff


	//   ....[90]....
        /*1f64*/ 	.word	0xffffffff


	//   ....[91]....
        /*1f68*/ 	.word	0xffffffff


	//   ....[92]....
        /*1f6c*/ 	.word	0xffffffff


	//   ....[93]....
        /*1f70*/ 	.word	0xffffffff


	//   ....[94]....
        /*1f74*/ 	.word	0xffffffff


	//   ....[95]....
        /*1f78*/ 	.word	0xffffffff


	//   ....[96]....
        /*1f7c*/ 	.word	0xffffffff


	//   ....[97]....
        /*1f80*/ 	.word	0xffffffff


	//   ....[98]....
        /*1f84*/ 	.word	0xffffffff


	//   ....[99]....
        /*1f88*/ 	.word	0xffffffff


	//   ....[100]....
        /*1f8c*/ 	.word	0xffffffff


	//   ....[101]....
        /*1f90*/ 	.word	0xffffffff


	//   ....[102]....
        /*1f94*/ 	.word	0xffffffff


	//   ....[103]....
        /*1f98*/ 	.word	0xffffffff


	//   ....[104]....
        /*1f9c*/ 	.word	0xffffffff


	//   ....[105]....
        /*1fa0*/ 	.word	0xffffffff


	//   ....[106]....
        /*1fa4*/ 	.word	0xffffffff


	//   ....[107]....
        /*1fa8*/ 	.word	0xffffffff


	//   ....[108]....
        /*1fac*/ 	.word	0xffffffff


	//   ....[109]....
        /*1fb0*/ 	.word	0xffffffff


	//   ....[110]....
        /*1fb4*/ 	.word	0xffffffff


	//   ....[111]....
        /*1fb8*/ 	.word	0xffffffff


	//   ....[112]....
        /*1fbc*/ 	.word	0xffffffff


	//   ....[113]....
        /*1fc0*/ 	.word	0xffffffff


	//   ....[114]....
        /*1fc4*/ 	.word	0xffffffff


	//   ....[115]....
        /*1fc8*/ 	.word	0xffffffff


	//   ....[116]....
        /*1fcc*/ 	.word	0xffffffff


	//   ....[117]....
        /*1fd0*/ 	.word	0xffffffff


	//   ....[118]....
        /*1fd4*/ 	.word	0xffffffff


	//   ....[119]....
        /*1fd8*/ 	.word	0xffffffff


	//   ....[120]....
        /*1fdc*/ 	.word	0xffffffff


	//   ....[121]....
        /*1fe0*/ 	.word	0xffffffff


	//   ....[122]....
        /*1fe4*/ 	.word	0xffffffff


	//   ....[123]....
        /*1fe8*/ 	.word	0xffffffff


	//   ....[124]....
        /*1fec*/ 	.word	0xffffffff


	//   ....[125]....
        /*1ff0*/ 	.word	0xffffffff


	//   ....[126]....
        /*1ff4*/ 	.word	0xffffffff


	//   ....[127]....
        /*1ff8*/ 	.word	0xffffffff


	//   ....[128]....
        /*1ffc*/ 	.word	0xffffffff


	//   ....[129]....
        /*2000*/ 	.word	0xffffffff


	//   ....[130]....
        /*2004*/ 	.word	0xffffffff


	//   ....[131]....
        /*2008*/ 	.word	0xffffffff


	//   ....[132]....
        /*200c*/ 	.word	0xffffffff


	//   ....[133]....
        /*2010*/ 	.word	0xffffffff


	//   ....[134]....
        /*2014*/ 	.word	0xffffffff


	//   ....[135]....
        /*2018*/ 	.word	0xffffffff


	//   ....[136]....
        /*201c*/ 	.word	0xffffffff


	//   ....[137]....
        /*2020*/ 	.word	0xffffffff


	//   ....[138]....
        /*2024*/ 	.word	0xffffffff


	//   ....[139]....
        /*2028*/ 	.word	0xffffffff


	//   ....[140]....
        /*202c*/ 	.word	0xffffffff


	//   ....[141]....
        /*2030*/ 	.word	0xffffffff


	//   ....[142]....
        /*2034*/ 	.word	0xffffffff


	//   ....[143]....
        /*2038*/ 	.word	0xffffffff


	//   ....[144]....
        /*203c*/ 	.word	0xffffffff


	//   ....[145]....
        /*2040*/ 	.word	0xffffffff


	//   ....[146]....
        /*2044*/ 	.word	0xffffffff


	//   ....[147]....
        /*2048*/ 	.word	0xffffffff


	//   ....[148]....
        /*204c*/ 	.word	0xffffffff


	//   ....[149]....
        /*2050*/ 	.word	0xffffffff


	//   ....[150]....
        /*2054*/ 	.word	0xffffffff


	//   ....[151]....
        /*2058*/ 	.word	0xffffffff


	//   ....[152]....
        /*205c*/ 	.word	0xffffffff


	//   ....[153]....
        /*2060*/ 	.word	0xffffffff


	//   ....[154]....
        /*2064*/ 	.word	0xffffffff


	//   ....[155]....
        /*2068*/ 	.word	0xffffffff


	//   ....[156]....
        /*206c*/ 	.word	0xffffffff


	//   ....[157]....
        /*2070*/ 	.word	0xffffffff


	//   ....[158]....
        /*2074*/ 	.word	0xffffffff


	//   ....[159]....
        /*2078*/ 	.word	0xffffffff


	//   ....[160]....
        /*207c*/ 	.word	0xffffffff


	//   ....[161]....
        /*2080*/ 	.word	0xffffffff


	//   ....[162]....
        /*2084*/ 	.word	0xffffffff


	//   ....[163]....
        /*2088*/ 	.word	0xffffffff


	//   ....[164]....
        /*208c*/ 	.word	0xffffffff


	//   ....[165]....
        /*2090*/ 	.word	0xffffffff


	//   ....[166]....
        /*2094*/ 	.word	0xffffffff


	//   ....[167]....
        /*2098*/ 	.word	0xffffffff


	//   ....[168]....
        /*209c*/ 	.word	0xffffffff


	//   ....[169]....
        /*20a0*/ 	.word	0xffffffff


	//   ....[170]....
        /*20a4*/ 	.word	0xffffffff


	//   ....[171]....
        /*20a8*/ 	.word	0xffffffff


	//   ....[172]....
        /*20ac*/ 	.word	0xffffffff


	//   ....[173]....
        /*20b0*/ 	.word	0xffffffff


	//   ....[174]....
        /*20b4*/ 	.word	0xffffffff


	//   ....[175]....
        /*20b8*/ 	.word	0xffffffff


	//   ....[176]....
        /*20bc*/ 	.word	0xffffffff


	//   ....[177]....
        /*20c0*/ 	.word	0xffffffff


	//   ....[178]....
        /*20c4*/ 	.word	0xffffffff


	//   ....[179]....
        /*20c8*/ 	.word	0xffffffff


	//   ....[180]....
        /*20cc*/ 	.word	0xffffffff


	//   ....[181]....
        /*20d0*/ 	.word	0xffffffff


	//   ....[182]....
        /*20d4*/ 	.word	0xffffffff


	//   ....[183]....
        /*20d8*/ 	.word	0xffffffff


	//   ....[184]....
        /*20dc*/ 	.word	0xffffffff


	//   ....[185]....
        /*20e0*/ 	.word	0xffffffff


	//   ....[186]....
        /*20e4*/ 	.word	0xffffffff


	//   ....[187]....
        /*20e8*/ 	.word	0xffffffff


	//   ....[188]....
        /*20ec*/ 	.word	0xffffffff


	//   ....[189]....
        /*20f0*/ 	.word	0xffffffff


	//   ....[190]....
        /*20f4*/ 	.word	0xffffffff


	//   ....[191]....
        /*20f8*/ 	.word	0xffffffff


	//   ....[192]....
        /*20fc*/ 	.word	0xffffffff


	//   ....[193]....
        /*2100*/ 	.word	0xffffffff


	//   ....[194]....
        /*2104*/ 	.word	0xffffffff


	//   ....[195]....
        /*2108*/ 	.word	0xffffffff


	//   ....[196]....
        /*210c*/ 	.word	0xffffffff


	//   ....[197]....
        /*2110*/ 	.word	0xffffffff


	//   ....[198]....
        /*2114*/ 	.word	0xffffffff


	//   ....[199]....
        /*2118*/ 	.word	0xffffffff


	//   ....[200]....
        /*211c*/ 	.word	0xffffffff


	//   ....[201]....
        /*2120*/ 	.word	0xffffffff


	//   ....[202]....
        /*2124*/ 	.word	0xffffffff


	//   ....[203]....
        /*2128*/ 	.word	0xffffffff


	//   ....[204]....
        /*212c*/ 	.word	0xffffffff


	//   ....[205]....
        /*2130*/ 	.word	0xffffffff


	//   ....[206]....
        /*2134*/ 	.word	0xffffffff


	//   ....[207]....
        /*2138*/ 	.word	0xffffffff


	//   ....[208]....
        /*213c*/ 	.word	0xffffffff


	//   ....[209]....
        /*2140*/ 	.word	0xffffffff


	//   ....[210]....
        /*2144*/ 	.word	0xffffffff


	//   ....[211]....
        /*2148*/ 	.word	0xffffffff


	//   ....[212]....
        /*214c*/ 	.word	0xffffffff


	//   ....[213]....
        /*2150*/ 	.word	0xffffffff


	//   ....[214]....
        /*2154*/ 	.word	0xffffffff


	//   ....[215]....
        /*2158*/ 	.word	0xffffffff


	//   ....[216]....
        /*215c*/ 	.word	0xffffffff


	//   ....[217]....
        /*2160*/ 	.word	0xffffffff


	//   ....[218]....
        /*2164*/ 	.word	0xffffffff


	//   ....[219]....
        /*2168*/ 	.word	0xffffffff


	//   ....[220]....
        /*216c*/ 	.word	0xffffffff


	//   ....[221]....
        /*2170*/ 	.word	0xffffffff


	//   ....[222]....
        /*2174*/ 	.word	0xffffffff


	//   ....[223]....
        /*2178*/ 	.word	0xffffffff


	//   ....[224]....
        /*217c*/ 	.word	0xffffffff


	//   ....[225]....
        /*2180*/ 	.word	0xffffffff


	//   ....[226]....
        /*2184*/ 	.word	0xffffffff


	//   ....[227]....
        /*2188*/ 	.word	0xffffffff


	//   ....[228]....
        /*218c*/ 	.word	0xffffffff


	//   ....[229]....
        /*2190*/ 	.word	0xffffffff


	//   ....[230]....
        /*2194*/ 	.word	0xffffffff


	//   ....[231]....
        /*2198*/ 	.word	0xffffffff


	//----- nvinfo : EIATTR_COOP_GROUP_INSTR_OFFSETS
	.align		4
.L_314:
        /*219c*/ 	.byte	0x04, 0x28
        /*219e*/ 	.short	(.L_316 - .L_315)


	//   ....[0]....
.L_315:
        /*21a0*/ 	.word	0x00000050


	//   ....[1]....
        /*21a4*/ 	.word	0x00000200


	//   ....[2]....
        /*21a8*/ 	.word	0x00000230


	//   ....[3]....
        /*21ac*/ 	.word	0x00000260


	//   ....[4]....
        /*21b0*/ 	.word	0x00000290


	//   ....[5]....
        /*21b4*/ 	.word	0x000002c0


	//   ....[6]....
        /*21b8*/ 	.word	0x000002f0


	//   ....[7]....
        /*21bc*/ 	.word	0x00000450


	//   ....[8]....
        /*21c0*/ 	.word	0x00000490


	//   ....[9]....
        /*21c4*/ 	.word	0x000004c0


	//   ....[10]....
        /*21c8*/ 	.word	0x000004f0


	//   ....[11]....
        /*21cc*/ 	.word	0x00000520


	//   ....[12]....
        /*21d0*/ 	.word	0x00000550


	//   ....[13]....
        /*21d4*/ 	.word	0x000005e0


	//   ....[14]....
        /*21d8*/ 	.word	0x00000630


	//   ....[15]....
        /*21dc*/ 	.word	0x00000650


	//   ....[16]....
        /*21e0*/ 	.word	0x000006b0


	//   ....[17]....
        /*21e4*/ 	.word	0x00003550


	//   ....[18]....
        /*21e8*/ 	.word	0x00003580


	//   ....[19]....
        /*21ec*/ 	.word	0x000035b0


	//   ....[20]....
        /*21f0*/ 	.word	0x000035d0


	//   ....[21]....
        /*21f4*/ 	.word	0x000037b0


	//   ....[22]....
        /*21f8*/ 	.word	0x000037d0


	//   ....[23]....
        /*21fc*/ 	.word	0x00003810


	//   ....[24]....
        /*2200*/ 	.word	0x00003840


	//   ....[25]....
        /*2204*/ 	.word	0x00003a90


	//   ....[26]....
        /*2208*/ 	.word	0x00003ac0


	//   ....[27]....
        /*220c*/ 	.word	0x00003cc0


	//   ....[28]....
        /*2210*/ 	.word	0x00003d10


	//   ....[29]....
        /*2214*/ 	.word	0x00003ff0


	//   ....[30]....
        /*2218*/ 	.word	0x00004000


	//   ....[31]....
        /*221c*/ 	.word	0x00004500


	//   ....[32]....
        /*2220*/ 	.word	0x00004510


	//   ....[33]....
        /*2224*/ 	.word	0x00005760


	//   ....[34]....
        /*2228*/ 	.word	0x00005780


	//   ....[35]....
        /*222c*/ 	.word	0x000059e0


	//   ....[36]....
        /*2230*/ 	.word	0x000059f0


	//   ....[37]....
        /*2234*/ 	.word	0x00005d60


	//   ....[38]....
        /*2238*/ 	.word	0x00006320


	//   ....[39]....
        /*223c*/ 	.word	0x00006910


	//   ....[40]....
        /*2240*/ 	.word	0x00006940


	//   ....[41]....
        /*2244*/ 	.word	0x00006960


	//   ....[42]....
        /*2248*/ 	.word	0x00006970


	//   ....[43]....
        /*224c*/ 	.word	0x00008190


	//   ....[44]....
        /*2250*/ 	.word	0x000081b0


	//   ....[45]....
        /*2254*/ 	.word	0x00008400


	//   ....[46]....
        /*2258*/ 	.word	0x00008410


	//   ....[47]....
        /*225c*/ 	.word	0x00009500


	//   ....[48]....
        /*2260*/ 	.word	0x00009520


	//   ....[49]....
        /*2264*/ 	.word	0x00009790


	//   ....[50]....
        /*2268*/ 	.word	0x000097a0


	//   ....[51]....
        /*226c*/ 	.word	0x00009b20


	//   ....[52]....
        /*2270*/ 	.word	0x0000a140


	//   ....[53]....
        /*2274*/ 	.word	0x0000a7f0


	//   ....[54]....
        /*2278*/ 	.word	0x0000a820


	//   ....[55]....
        /*227c*/ 	.word	0x0000a840


	//   ....[56]....
        /*2280*/ 	.word	0x0000a860


	//   ....[57]....
        /*2284*/ 	.word	0x0000c690


	//   ....[58]....
        /*2288*/ 	.word	0x0000c6b0


	//   ....[59]....
        /*228c*/ 	.word	0x0000c900


	//   ....[60]....
        /*2290*/ 	.word	0x0000c910


	//   ....[61]....
        /*2294*/ 	.word	0x0000d9d0


	//   ....[62]....
        /*2298*/ 	.word	0x0000d9f0


	//   ....[63]....
        /*229c*/ 	.word	0x0000dc60


	//   ....[64]....
        /*22a0*/ 	.word	0x0000dc70


	//   ....[65]....
        /*22a4*/ 	.word	0x0000e090


	//   ....[66]....
        /*22a8*/ 	.word	0x0000e0c0


	//   ....[67]....
        /*22ac*/ 	.word	0x0000e0e0


	//   ....[68]....
        /*22b0*/ 	.word	0x0000e100


	//   ....[69]....
        /*22b4*/ 	.word	0x0000fc10


	//   ....[70]....
        /*22b8*/ 	.word	0x0000fd00


	//   ....[71]....
        /*22bc*/ 	.word	0x0000fe70


	//   ....[72]....
        /*22c0*/ 	.word	0x0000fe80


	//   ....[73]....
        /*22c4*/ 	.word	0x00010f70


	//   ....[74]....
        /*22c8*/ 	.word	0x00010f90


	//   ....[75]....
        /*22cc*/ 	.word	0x00011140


	//   ....[76]....
        /*22d0*/ 	.word	0x00011150


	//   ....[77]....
        /*22d4*/ 	.word	0x00011410


	//   ....[78]....
        /*22d8*/ 	.word	0x00011a30


	//   ....[79]....
        /*22dc*/ 	.word	0x000120e0


	//   ....[80]....
        /*22e0*/ 	.word	0x00012110


	//   ....[81]....
        /*22e4*/ 	.word	0x00012130


	//   ....[82]....
        /*22e8*/ 	.word	0x00012150


	//   ....[83]....
        /*22ec*/ 	.word	0x00013ab0


	//   ....[84]....
        /*22f0*/ 	.word	0x00013b00


	//   ....[85]....
        /*22f4*/ 	.word	0x00013b20


	//   ....[86]....
        /*22f8*/ 	.word	0x00013b30


	//   ....[87]....
        /*22fc*/ 	.word	0x000153b0


	//   ....[88]....
        /*2300*/ 	.word	0x000153d0


	//   ....[89]....
        /*2304*/ 	.word	0x000153f0


	//   ....[90]....
        /*2308*/ 	.word	0x00015410


	//   ....[91]....
        /*230c*/ 	.word	0x000157d0


	//   ....[92]....
        /*2310*/ 	.word	0x000157f0


	//   ....[93]....
        /*2314*/ 	.word	0x00015a30


	//   ....[94]....
        /*2318*/ 	.word	0x00015a40


	//   ....[95]....
        /*231c*/ 	.word	0x00015c30


	//   ....[96]....
        /*2320*/ 	.word	0x00015c50


	//   ....[97]....
        /*2324*/ 	.word	0x00015e40


	//   ....[98]....
        /*2328*/ 	.word	0x00015e50


	//   ....[99]....
        /*232c*/ 	.word	0x00016230


	//   ....[100]....
        /*2330*/ 	.word	0x00016250


	//   ....[101]....
        /*2334*/ 	.word	0x00016ea0


	//   ....[102]....
        /*2338*/ 	.word	0x00016eb0


	//   ....[103]....
        /*233c*/ 	.word	0x00018330


	//   ....[104]....
        /*2340*/ 	.word	0x00018350


	//   ....[105]....
        /*2344*/ 	.word	0x000185a0


	//   ....[106]....
        /*2348*/ 	.word	0x000185b0


	//   ....[107]....
        /*234c*/ 	.word	0x000187a0


	//   ....[108]....
        /*2350*/ 	.word	0x000187c0


	//   ....[109]....
        /*2354*/ 	.word	0x000189b0


	//   ....[110]....
        /*2358*/ 	.word	0x000189c0


	//   ....[111]....
        /*235c*/ 	.word	0x00018c70


	//   ....[112]....
        /*2360*/ 	.word	0x00018c90


	//   ....[113]....
        /*2364*/ 	.word	0x00018dc0


	//   ....[114]....
        /*2368*/ 	.word	0x00018e00


	//   ....[115]....
        /*236c*/ 	.word	0x00018e30


	//   ....[116]....
        /*2370*/ 	.word	0x00018e60


	//   ....[117]....
        /*2374*/ 	.word	0x00018e90


	//   ....[118]....
        /*2378*/ 	.word	0x00018ec0


	//   ....[119]....
        /*237c*/ 	.word	0x00019020


	//   ....[120]....
        /*2380*/ 	.word	0x00019060


	//   ....[121]....
        /*2384*/ 	.word	0x00019090


	//   ....[122]....
        /*2388*/ 	.word	0x000190c0


	//   ....[123]....
        /*238c*/ 	.word	0x000190f0


	//   ....[124]....
        /*2390*/ 	.word	0x00019120


	//   ....[125]....
        /*2394*/ 	.word	0x000191b0


	//   ....[126]....
        /*2398*/ 	.word	0x00019210


	//   ....[127]....
        /*239c*/ 	.word	0x00019220


	//   ....[128]....
        /*23a0*/ 	.word	0x00019280


	//   ....[129]....
        /*23a4*/ 	.word	0x00019cf0


	//   ....[130]....
        /*23a8*/ 	.word	0x00019d50


	//   ....[131]....
        /*23ac*/ 	.word	0x00019da0


	//   ....[132]....
        /*23b0*/ 	.word	0x00019df0


	//   ....[133]....
        /*23b4*/ 	.word	0x00019e40


	//   ....[134]....
        /*23b8*/ 	.word	0x00019ed0


	//   ....[135]....
        /*23bc*/ 	.word	0x00019f20


	//   ....[136]....
        /*23c0*/ 	.word	0x00019fb0


	//   ....[137]....
        /*23c4*/ 	.word	0x0001a040


	//   ....[138]....
        /*23c8*/ 	.word	0x0001a0d0


	//   ....[139]....
        /*23cc*/ 	.word	0x0001a160


	//   ....[140]....
        /*23d0*/ 	.word	0x0001a1e0


	//   ....[141]....
        /*23d4*/ 	.word	0x0001a270


	//   ....[142]....
        /*23d8*/ 	.word	0x0001a300


	//   ....[143]....
        /*23dc*/ 	.word	0x0001a390


	//   ....[144]....
        /*23e0*/ 	.word	0x0001a410


	//   ....[145]....
        /*23e4*/ 	.word	0x0001a4a0


	//   ....[146]....
        /*23e8*/ 	.word	0x0001a530


	//   ....[147]....
        /*23ec*/ 	.word	0x0001a580


	//   ....[148]....
        /*23f0*/ 	.word	0x0001a5c0


	//   ....[149]....
        /*23f4*/ 	.word	0x0001a610


	//   ....[150]....
        /*23f8*/ 	.word	0x0001a660


	//   ....[151]....
        /*23fc*/ 	.word	0x0001a6f0


	//   ....[152]....
        /*2400*/ 	.word	0x0001a780


	//   ....[153]....
        /*2404*/ 	.word	0x0001a810


	//   ....[154]....
        /*2408*/ 	.word	0x0001a890


	//   ....[155]....
        /*240c*/ 	.word	0x0001a920


	//   ....[156]....
        /*2410*/ 	.word	0x0001a9b0


	//   ....[157]....
        /*2414*/ 	.word	0x0001aa40


	//   ....[158]....
        /*2418*/ 	.word	0x0001aac0


	//   ....[159]....
        /*241c*/ 	.word	0x0001ab50


	//   ....[160]....
        /*2420*/ 	.word	0x0001abe0


	//   ....[161]....
        /*2424*/ 	.word	0x0001ac30


	//   ....[162]....
        /*2428*/ 	.word	0x0001ac70


	//   ....[163]....
        /*242c*/ 	.word	0x0001acc0


	//   ....[164]....
        /*2430*/ 	.word	0x0001ad00


	//   ....[165]....
        /*2434*/ 	.word	0x0001ad80


	//   ....[166]....
        /*2438*/ 	.word	0x0001ae10


	//   ....[167]....
        /*243c*/ 	.word	0x0001aea0


	//   ....[168]....
        /*2440*/ 	.word	0x0001af20


	//   ....[169]....
        /*2444*/ 	.word	0x0001afb0


	//   ....[170]....
        /*2448*/ 	.word	0x0001b040


	//   ....[171]....
        /*244c*/ 	.word	0x0001b0d0


	//   ....[172]....
        /*2450*/ 	.word	0x0001b150


	//   ....[173]....
        /*2454*/ 	.word	0x0001b1a0


	//   ....[174]....
        /*2458*/ 	.word	0x0001b1e0


	//   ....[175]....
        /*245c*/ 	.word	0x0001b230


	//   ....[176]....
        /*2460*/ 	.word	0x0001b270


	//   ....[177]....
        /*2464*/ 	.word	0x0001b2f0


	//   ....[178]....
        /*2468*/ 	.word	0x0001b380


	//   ....[179]....
        /*246c*/ 	.word	0x0001b400


	//   ....[180]....
        /*2470*/ 	.word	0x0001b490


	//   ....[181]....
        /*2474*/ 	.word	0x0001b520


	//   ....[182]....
        /*2478*/ 	.word	0x0001b5b0


	//   ....[183]....
        /*247c*/ 	.word	0x0001b630


	//   ....[184]....
        /*2480*/ 	.word	0x0001b6c0


	//   ....[185]....
        /*2484*/ 	.word	0x0001b750


	//   ....[186]....
        /*2488*/ 	.word	0x0001b7a0


	//   ....[187]....
        /*248c*/ 	.word	0x0001b7e0


	//   ....[188]....
        /*2490*/ 	.word	0x0001b830


	//   ....[189]....
        /*2494*/ 	.word	0x0001b870


	//   ....[190]....
        /*2498*/ 	.word	0x0001b8c0


	//   ....[191]....
        /*249c*/ 	.word	0x0001b910


	//   ....[192]....
        /*24a0*/ 	.word	0x0001b960


	//   ....[193]....
        /*24a4*/ 	.word	0x0001b9b0


	//   ....[194]....
        /*24a8*/ 	.word	0x0001ba40


	//   ....[195]....
        /*24ac*/ 	.word	0x0001bad0


	//   ....[196]....
        /*24b0*/ 	.word	0x0001bb60


	//   ....[197]....
        /*24b4*/ 	.word	0x0001bbe0


	//   ....[198]....
        /*24b8*/ 	.word	0x0001bc70


	//   ....[199]....
        /*24bc*/ 	.word	0x0001bd00


	//   ....[200]....
        /*24c0*/ 	.word	0x0001bd90


	//   ....[201]....
        /*24c4*/ 	.word	0x0001be10


	//   ....[202]....
        /*24c8*/ 	.word	0x0001bea0


	//   ....[203]....
        /*24cc*/ 	.word	0x0001bf30


	//   ....[204]....
        /*24d0*/ 	.word	0x0001bfc0


	//   ....[205]....
        /*24d4*/ 	.word	0x0001c040


	//   ....[206]....
        /*24d8*/ 	.word	0x0001c0d0


	//   ....[207]....
        /*24dc*/ 	.word	0x0001c160


	//   ....[208]....
        /*24e0*/ 	.word	0x0001c1f0


	//   ....[209]....
        /*24e4*/ 	.word	0x0001c270


	//   ....[210]....
        /*24e8*/ 	.word	0x0001c300


	//   ....[211]....
        /*24ec*/ 	.word	0x0001c390


	//   ....[212]....
        /*24f0*/ 	.word	0x0001c420


	//   ....[213]....
        /*24f4*/ 	.word	0x0001c4a0


	//   ....[214]....
        /*24f8*/ 	.word	0x0001c530


	//   ....[215]....
        /*24fc*/ 	.word	0x0001c5c0


	//   ....[216]....
        /*2500*/ 	.word	0x0001c610


	//   ....[217]....
        /*2504*/ 	.word	0x0001c650


	//   ....[218]....
        /*2508*/ 	.word	0x0001c6a0


	//   ....[219]....
        /*250c*/ 	.word	0x0001c6f0


	//   ....[220]....
        /*2510*/ 	.word	0x0001c740


	//   ....[221]....
        /*2514*/ 	.word	0x0001c7d0


	//   ....[222]....
        /*2518*/ 	.word	0x0001c820


	//   ....[223]....
        /*251c*/ 	.word	0x0001c870


	//   ....[224]....
        /*2520*/ 	.word	0x0001c8c0


	//   ....[225]....
        /*2524*/ 	.word	0x0001c910


	//   ....[226]....
        /*2528*/ 	.word	0x0001c960


	//   ....[227]....
        /*252c*/ 	.word	0x0001c9f0


	//   ....[228]....
        /*2530*/ 	.word	0x0001ca40


	//   ....[229]....
        /*2534*/ 	.word	0x0001cad0


	//   ....[230]....
        /*2538*/ 	.word	0x0001cb50


	//   ....[231]....
        /*253c*/ 	.word	0x0001cbe0


	//----- nvinfo : EIATTR_EXIT_INSTR_OFFSETS
	.align		4
.L_316:
        /*2540*/ 	.byte	0x04, 0x1c
        /*2542*/ 	.short	(.L_318 - .L_317)


	//   ....[0]....
.L_317:
        /*2544*/ 	.word	0x000010d0


	//   ....[1]....
        /*2548*/ 	.word	0x00019cb0


	//----- nvinfo : EIATTR_MAX_THREADS
	.align		4
.L_318:
        /*254c*/ 	.byte	0x04, 0x05
        /*254e*/ 	.short	(.L_320 - .L_319)
.L_319:
        /*2550*/ 	.word	0x00000100
        /*2554*/ 	.word	0x00000001
        /*2558*/ 	.word	0x00000001


	//----- nvinfo : EIATTR_CRS_STACK_SIZE
	.align		4
.L_320:
        /*255c*/ 	.byte	0x04, 0x1e
        /*255e*/ 	.short	(.L_322 - .L_321)
.L_321:
        /*2560*/ 	.word	0x00000000
.L_322:


//--------------------- .nv.info._ZN7cutlass13device_kernelIN5flash19enable_sm80_to_sm89INS1_16FlashAttnFwdSm80INS1_25CollectiveMainloopFwdSm80ILi8ELi1ELb0EN4cute5tupleIJNS5_1CILi128EEENS7_ILi32EEENS7_ILi256EEEEEELi256ENS_6half_tEfNS_4arch4Sm80ELb0ELb1ELb1ELb1ELb1ELb1ELb1ELb1EEENS1_21CollectiveEpilogueFwdINS6_IJS8_SA_S9_EEENS6_IJNS7_ILi1EEESI_SI_EEESC_SE_Li256ELb1ELb1ELb1ELb0EEENS1_36VarlenDynamicPersistentTileSchedulerILi128ELi32ELi256ELi256ELb1ELb1ELb0ELb1ELb0ELb1EEEEEEEEEvNT_6ParamsE --------------------------
	.section	.nv.info._ZN7cutlass13device_kernelIN5flash19enable_sm80_to_sm89INS1_16FlashAttnFwdSm80INS1_25CollectiveMainloopFwdSm80ILi8ELi1ELb0EN4cute5tupleIJNS5_1CILi128EEENS7_ILi32EEENS7_ILi256EEEEEELi256ENS_6half_tEfNS_4arch4Sm80ELb0ELb1ELb1ELb1ELb1ELb1ELb1ELb1EEENS1_21CollectiveEpilogueFwdINS6_IJS8_SA_S9_EEENS6_IJNS7_ILi1EEESI_SI_EEESC_SE_Li256ELb1ELb1ELb1ELb0EEENS1_36VarlenDynamicPersistentTileSchedulerILi128ELi32ELi256ELi256ELb1ELb1ELb0ELb1ELb0ELb1EEEEEEEEEvNT_6ParamsE,"",@"SHT_CUDA_INFO"
	.sectionflags	@""
	.align	4


	//----- nvinfo : EIATTR_CUDA_API_VERSION
	.align		4
        /*0000*/ 	.byte	0x04, 0x37
        /*0002*/ 	.short	(.L_324 - .L_323)
.L_323:
        /*0004*/ 	.word	0x00000082


	//----- nvinfo : EIATTR_SW2861232_WAR
	.align		4
.L_324:
        /*0008*/ 	.byte	0x01, 0x35
	.zero		2


	//----- nvinfo : EIATTR_PARAM_CBANK
	.align		4
        /*000c*/ 	.byte	0x04, 0x0a
        /*000e*/ 	.short	(.L_326 - .L_325)
	.align		4
.L_325:
        /*0010*/ 	.word	index@(.nv.constant0._ZN7cutlass13device_kernelIN5flash19enable_sm80_to_sm89INS1_16FlashAttnFwdSm80INS1_25CollectiveMainloopFwdSm80ILi8ELi1ELb0EN4cute5tupleIJNS5_1CILi128EEENS7_ILi32EEENS7_ILi256EEEEEELi256ENS_6half_tEfNS_4arch4Sm80ELb0ELb1ELb1ELb1ELb1ELb1ELb1ELb1EEENS1_21CollectiveEpilogueFwdINS6_IJS8_SA_S9_EEENS6_IJNS7_ILi1EEESI_SI_EEESC_SE_Li256ELb1ELb1ELb1ELb0EEENS1_36VarlenDynamicPersistentTileSchedulerILi128ELi32ELi256ELi256ELb1ELb1ELb0ELb1ELb0ELb1EEEEEEEEEvNT_6ParamsE)
        /*0014*/ 	.short	0x0160
        /*0016*/ 	.short	0x0438


	//----- nvinfo : EIATTR_CBANK_PARAM_SIZE
	.align		4
.L_326:
        /*0018*/ 	.byte	0x03, 0x19
        /*001a*/ 	.short	0x0438


	//----- nvinfo : EIATTR_KPARAM_INFO
	.align		4
        /*001c*/ 	.byte	0x04, 0x17
        /*001e*/ 	.short	(.L_328 - .L_327)
.L_327:
        /*0020*/ 	.word	0x00000000
        /*0024*/ 	.short	0x0000
        /*0026*/ 	.short	0x0000
        /*0028*/ 	.byte	0x00, 0xf0, 0xe1, 0x10


	//----- nvinfo : EIATTR_MAXREG_COUNT
	.align		4
.L_328:
        /*002c*/ 	.byte	0x03, 0x1b
        /*002e*/ 	.short	0x00ff


	//----- nvinfo : EIATTR_NUM_BARRIERS
	.align		4
        /*0030*/ 	.byte	0x02, 0x4c
        /*0032*/ 	.byte	0x06
	.zero		1


	//----- nvinfo : EIATTR_ANNOTATIONS
	.align		4
        /*0034*/ 	.byte	0x04, 0x55
        /*0036*/ 	.short	(.L_330 - .L_329)


	//   ....[0]....
.L_329:
        /* <DEDUP_REMOVED lines=21> */


	//----- nvinfo : EIATTR_MERCURY_ISA_VERSION
	.align		4
.L_330:
        /*0170*/ 	.byte	0x03, 0x5f
        /*0172*/ 	.short	0x0000


	//----- nvinfo : EIATTR_INT_WARP_WIDE_INSTR_OFFSETS
	.align		4
        /*0174*/ 	.byte	0x04, 0x31
        /*0176*/ 	.short	(.L_332 - .L_331)


	//   ....[0]....
.L_331:
        /*0178*/ 	.word	0x0001b7a0


	//   ....[1]....
        /*017c*/ 	.word	0x0001b810


	//----- nvinfo : EIATTR_COOP_GROUP_MASK_REGIDS
	.align		4
.L_332:
        /*0180*/ 	.byte	0x04, 0x29
        /*0182*/ 	.short	(.L_334 - .L_333)


	//   ....[0]....
.L_333:
        /*0184*/ 	.word	0xffffffff


	//   ....[1]....
        /*0188*/ 	.word	0xffffffff


	//   ....[2]....
        /*018c*/ 	.word	0xffffffff


	//   ....[3]....
        /*0190*/ 	.word	0xffffffff


	//   ....[4]....
        /*0194*/ 	.word	0xffffffff


	//   ....[5]....
        /*0198*/ 	.word	0xffffffff


	//   ....[6]....
        /*019c*/ 	.word	0xffffffff


	//   ....[7]....
        /*01a0*/ 	.word	0xffffffff


	//   ....[8]....
        /*01a4*/ 	.word	0xffffffff


	//   ....[9]....
        /*01a8*/ 	.word	0xffffffff


	//   ....[10]....
        /*01ac*/ 	.word	0xffffffff


	//   ....[11]....
        /*01b0*/ 	.word	0xffffffff


	//   ....[12]....
        /*01b4*/ 	.word	0xffffffff


	//   ....[13]....
        /*01b8*/ 	.word	0xffffffff


	//   ....[14]....
        /*01bc*/ 	.word	0xffffffff


	//   ....[15]....
        /*01c0*/ 	.word	0xffffffff


	//   ....[16]....
        /*01c4*/ 	.word	0xffffffff


	//   ....[17]....
        /*01c8*/ 	.word	0xffffffff


	//   ....[18]....
        /*01cc*/ 	.word	0xffffffff


	//   ....[19]....
        /*01d0*/ 	.word	0xffffffff


	//   ....[20]....
        /*01d4*/ 	.word	0xffffffff


	//   ....[21]....
        /*01d8*/ 	.word	0xffffffff


	//   ....[22]....
        /*01dc*/ 	.word	0xffffffff


	//   ....[23]....
        /*01e0*/ 	.word	0xffffffff


	//   ....[24]....
        /*01e4*/ 	.word	0xffffffff


	//   ....[25]....
        /*01e8*/ 	.word	0xffffffff


	//   ....[26]....
        /*01ec*/ 	.word	0xffffffff


	//   ....[27]....
        /*01f0*/ 	.word	0xffffffff


	//   ....[28]....
        /*01f4*/ 	.word	0xffffffff


	//   ....[29]....
        /*01f8*/ 	.word	0xffffffff


	//   ....[30]....
        /*01fc*/ 	.word	0xffffffff


	//   ....[31]....
        /*0200*/ 	.word	0xffffffff


	//   ....[32]....
        /*0204*/ 	.word	0xffffffff


	//   ....[33]....
        /*0208*/ 	.word	0xffffffff


	//   ....[34]....
        /*020c*/ 	.word	0xffffffff


	//   ....[35]....
        /*0210*/ 	.word	0xffffffff


	//   ....[36]....
        /*0214*/ 	.word	0xffffffff


	//   ....[37]....
        /*0218*/ 	.word	0xffffffff


	//   ....[38]....
        /*021c*/ 	.word	0xffffffff


	//   ....[39]....
        /*0220*/ 	.word	0xffffffff


	//   ....[40]....
        /*0224*/ 	.word	0xffffffff


	//   ....[41]....
        /*0228*/ 	.word	0xffffffff


	//   ....[42]....
        /*022c*/ 	.word	0xffffffff


	//   ....[43]....
        /*0230*/ 	.word	0xffffffff


	//   ....[44]....
        /*0234*/ 	.word	0xffffffff


	//   ....[45]....
        /*0238*/ 	.word	0xffffffff


	//   ....[46]....
        /*023c*/ 	.word	0xffffffff


	//   ....[47]....
        /*0240*/ 	.word	0xffffffff


	//   ....[48]....
        /*0244*/ 	.word	0xffffffff


	//   ....[49]....
        /*0248*/ 	.word	0xffffffff


	//   ....[50]....
        /*024c*/ 	.word	0xffffffff


	//   ....[51]....
        /*0250*/ 	.word	0xffffffff


	//   ....[52]....
        /*0254*/ 	.word	0xffffffff


	//   ....[53]....
        /*0258*/ 	.word	0xffffffff


	//   ....[54]....
        /*025c*/ 	.word	0xffffffff


	//   ....[55]....
        /*0260*/ 	.word	0xffffffff


	//   ....[56]....
        /*0264*/ 	.word	0xffffffff


	//   ....[57]....
        /*0268*/ 	.word	0xffffffff


	//   ....[58]....
        /*026c*/ 	.word	0xffffffff


	//   ....[59]....
        /*0270*/ 	.word	0xffffffff


	//   ....[60]....
        /*0274*/ 	.word	0xffffffff


	//   ....[61]....
        /*0278*/ 	.word	0xffffffff


	//   ....[62]....
        /*027c*/ 	.word	0xffffffff


	//   ....[63]....
        /*0280*/ 	.word	0xffffffff


	//   ....[64]....
        /*0284*/ 	.word	0xffffffff


	//   ....[65]....
        /*0288*/ 	.word	0xffffffff


	//   ....[66]....
        /*028c*/ 	.word	0xffffffff


	//   ....[67]....
        /*0290*/ 	.word	0xffffffff


	//   ....[68]....
        /*0294*/ 	.word	0xffffffff


	//   ....[69]....
        /*0298*/ 	.word	0xffffffff


	//   ....[70]....
        /*029c*/ 	.word	0xffffffff


	//   ....[71]....
        /*02a0*/ 	.word	0xffffffff


	//   ....[72]....
        /*02a4*/ 	.word	0xffffffff


	//   ....[73]....
        /*02a8*/ 	.word	0xffffffff


	//   ....[74]....
        /*02ac*/ 	.word	0xffffffff


	//   ....[75]....
        /*02b0*/ 	.word	0xffffffff


	//   ....[76]....
        /*02b4*/ 	.word	0xffffffff


	//   ....[77]....
        /*02b8*/ 	.word	0xffffffff


	//   ....[78]....
        /*02bc*/ 	.word	0xffffffff


	//   ....[79]....
        /*02c0*/ 	.word	0xffffffff


	//   ....[80]....
        /*02c4*/ 	.word	0xffffffff


	//   ....[81]....
        /*02c8*/ 	.word	0xffffffff


	//   ....[82]....
        /*02cc*/ 	.word	0xffffffff


	//   ....[83]....
        /*02d0*/ 	.word	0xffffffff


	//   ....[84]....
        /*02d4*/ 	.word	0xffffffff


	//   ....[85]....
        /*02d8*/ 	.word	0xffffffff


	//   ....[86]....
        /*02dc*/ 	.word	0xffffffff


	//   ....[87]....
        /*02e0*/ 	.word	0xffffffff


	//   ....[88]....
        /*02e4*/ 	.word	0xffffffff


	//   ....[89]....
        /*02e8*/ 	.word	0xffffffff


	//   ....[90]....
        /*02ec*/ 	.word	0xffffffff


	//   ....[91]....
        /*02f0*/ 	.word	0xffffffff


	//   ....[92]....
        /*02f4*/ 	.word	0xffffffff


	//   ....[93]....
        /*02f8*/ 	.word	0xffffffff


	//   ....[94]....
        /*02fc*/ 	.word	0xffffffff


	//   ....[95]....
        /*0300*/ 	.word	0xffffffff


	//   ....[96]....
        /*0304*/ 	.word	0xffffffff


	//   ....[97]....
        /*0308*/ 	.word	0xffffffff


	//   ....[98]....
        /*030c*/ 	.word	0xffffffff


	//   ....[99]....
        /*0310*/ 	.word	0xffffffff


	//   ....[100]....
        /*0314*/ 	.word	0xffffffff


	//   ....[101]....
        /*0318*/ 	.word	0xffffffff


	//   ....[102]....
        /*031c*/ 	.word	0xffffffff


	//   ....[103]....
        /*0320*/ 	.word	0xffffffff


	//   ....[104]....
        /*0324*/ 	.word	0xffffffff


	//   ....[105]....
        /*0328*/ 	.word	0xffffffff


	//   ....[106]....
        /*032c*/ 	.word	0xffffffff


	//   ....[107]....
        /*0330*/ 	.word	0xffffffff


	//   ....[108]....
        /*0334*/ 	.word	0xffffffff


	//   ....[109]....
        /*0338*/ 	.word	0xffffffff


	//   ....[110]....
        /*033c*/ 	.word	0xffffffff


	//   ....[111]....
        /*0340*/ 	.word	0xffffffff


	//   ....[112]....
        /*0344*/ 	.word	0xffffffff


	//   ....[113]....
        /*0348*/ 	.word	0xffffffff


	//   ....[114]....
        /*034c*/ 	.word	0xffffffff


	//   ....[115]....
        /*0350*/ 	.word	0xffffffff


	//   ....[116]....
        /*0354*/ 	.word	0xffffffff


	//   ....[117]....
        /*0358*/ 	.word	0xffffffff


	//   ....[118]....
        /*035c*/ 	.word	0xffffffff


	//   ....[119]....
        /*0360*/ 	.word	0xffffffff


	//   ....[120]....
        /*0364*/ 	.word	0xffffffff


	//   ....[121]....
        /*0368*/ 	.word	0xffffffff


	//   ....[122]....
        /*036c*/ 	.word	0xffffffff


	//   ....[123]....
        /*0370*/ 	.word	0xffffffff


	//   ....[124]....
        /*0374*/ 	.word	0xffffffff


	//   ....[125]....
        /*0378*/ 	.word	0xffffffff


	//   ....[126]....
        /*037c*/ 	.word	0xffffffff


	//   ....[127]....
        /*0380*/ 	.word	0xffffffff


	//   ....[128]....
        /*0384*/ 	.word	0xffffffff


	//   ....[129]....
        /*0388*/ 	.word	0xffffffff


	//   ....[130]....
        /*038c*/ 	.word	0xffffffff


	//   ....[131]....
        /*0390*/ 	.word	0xffffffff


	//   ....[132]....
        /*0394*/ 	.word	0xffffffff


	//   ....[133]....
        /*0398*/ 	.word	0xffffffff


	//   ....[134]....
        /*039c*/ 	.word	0xffffffff


	//   ....[135]....
        /*03a0*/ 	.word	0xffffffff


	//   ....[136]....
        /*03a4*/ 	.word	0xffffffff


	//   ....[137]....
        /*03a8*/ 	.word	0xffffffff


	//   ....[138]....
        /*03ac*/ 	.word	0xffffffff


	//   ....[139]....
        /*03b0*/ 	.word	0xffffffff


	//   ....[140]....
        /*03b4*/ 	.word	0xffffffff


	//   ....[141]....
        /*03b8*/ 	.word	0xffffffff


	//   ....[142]....
        /*03bc*/ 	.word	0xffffffff


	//   ....[143]....
        /*03c0*/ 	.word	0xffffffff


	//   ....[144]....
        /*03c4*/ 	.word	0xffffffff


	//   ....[145]....
        /*03c8*/ 	.word	0xffffffff


	//   ....[146]....
        /*03cc*/ 	.word	0xffffffff


	//   ....[147]....
        /*03d0*/ 	.word	0xffffffff


	//   ....[148]....
        /*03d4*/ 	.word	0xffffffff


	//   ....[149]....
        /*03d8*/ 	.word	0xffffffff


	//   ....[150]....
        /*03dc*/ 	.word	0xffffffff


	//   ....[151]....
        /*03e0*/ 	.word	0xffffffff


	//   ....[152]....
        /*03e4*/ 	.word	0xffffffff


	//   ....[153]....
        /*03e8*/ 	.word	0xffffffff


	//   ....[154]....
        /*03ec*/ 	.word	0xffffffff


	//   ....[155]....
        /*03f0*/ 	.word	0xffffffff


	//   ....[156]....
        /*03f4*/ 	.word	0xffffffff


	//   ....[157]....
        /*03f8*/ 	.word	0xffffffff


	//   ....[158]....
        /*03fc*/ 	.word	0xffffffff


	//   ....[159]....
        /*0400*/ 	.word	0xffffffff


	//   ....[160]....
        /*0404*/ 	.word	0xffffffff


	//   ....[161]....
        /*0408*/ 	.word	0xffffffff


	//   ....[162]....
        /*040c*/ 	.word	0xffffffff


	//   ....[163]....
        /*0410*/ 	.word	0xffffffff


	//   ....[164]....
        /*0414*/ 	.word	0xffffffff


	//   ....[165]....
        /*0418*/ 	.word	0xffffffff


	//   ....[166]....
        /*041c*/ 	.word	0xffffffff


	//   ....[167]....
        /*0420*/ 	.word	0xffffffff


	//   ....[168]....
        /*0424*/ 	.word	0xffffffff


	//   ....[169]....
        /*0428*/ 	.word	0xffffffff


	//   ....[170]....
        /*042c*/ 	.word	0xffffffff


	//   ....[171]....
        /*0430*/ 	.word	0xffffffff


	//   ....[172]....
        /*0434*/ 	.word	0xffffffff


	//   ....[173]....
        /*0438*/ 	.word	0xffffffff


	//   ....[174]....
        /*043c*/ 	.word	0xffffffff


	//   ....[175]....
        /*0440*/ 	.word	0xffffffff


	//   ....[176]....
        /*0444*/ 	.word	0xffffffff


	//   ....[177]....
        /*0448*/ 	.word	0xffffffff


	//   ....[178]....
        /*044c*/ 	.word	0xffffffff


	//   ....[179]....
        /*0450*/ 	.word	0xffffffff


	//   ....[180]....
        /*0454*/ 	.word	0xffffffff


	//   ....[181]....
        /*0458*/ 	.word	0xffffffff


	//   ....[182]....
        /*045c*/ 	.word	0xffffffff


	//   ....[183]....
        /*0460*/ 	.word	0xffffffff


	//   ....[184]....
        /*0464*/ 	.word	0xffffffff


	//   ....[185]....
        /*0468*/ 	.word	0xffffffff


	//   ....[186]....
        /*046c*/ 	.word	0xffffffff


	//   ....[187]....
        /*0470*/ 	.word	0xffffffff


	//   ....[188]....
        /*0474*/ 	.word	0xffffffff


	//   ....[189]....
        /*0478*/ 	.word	0xffffffff


	//   ....[190]....
        /*047c*/ 	.word	0xffffffff


	//   ....[191]....
        /*0480*/ 	.word	0xffffffff


	//   ....[192]....
        /*0484*/ 	.word	0xffffffff


	//   ....[193]....
        /*0488*/ 	.word	0xffffffff


	//   ....[194]....
        /*048c*/ 	.word	0xffffffff


	//   ....[195]....
        /*0490*/ 	.word	0xffffffff


	//   ....[196]....
        /*0494*/ 	.word	0xffffffff


	//   ....[197]....
        /*0498*/ 	.word	0xffffffff


	//   ....[198]....
        /*049c*/ 	.word	0xffffffff


	//   ....[199]....
        /*04a0*/ 	.word	0xffffffff


	//   ....[200]....
        /*04a4*/ 	.word	0xffffffff


	//   ....[201]....
        /*04a8*/ 	.word	0xffffffff


	//   ....[202]....
        /*04ac*/ 	.word	0xffffffff


	//   ....[203]....
        /*04b0*/ 	.word	0xffffffff


	//   ....[204]....
        /*04b4*/ 	.word	0xffffffff


	//   ....[205]....
        /*04b8*/ 	.word	0xffffffff


	//   ....[206]....
        /*04bc*/ 	.word	0xffffffff


	//   ....[207]....
        /*04c0*/ 	.word	0xffffffff


	//   ....[208]....
        /*04c4*/ 	.word	0xffffffff


	//   ....[209]....
        /*04c8*/ 	.word	0xffffffff


	//   ....[210]....
        /*04cc*/ 	.word	0xffffffff


	//   ....[211]....
        /*04d0*/ 	.word	0xffffffff


	//   ....[212]....
        /*04d4*/ 	.word	0xffffffff


	//   ....[213]....
        /*04d8*/ 	.word	0xffffffff


	//   ....[214]....
        /*04dc*/ 	.word	0xffffffff


	//   ....[215]....
        /*04e0*/ 	.word	0xffffffff


	//   ....[216]....
        /*04e4*/ 	.word	0xffffffff


	//   ....[217]....
        /*04e8*/ 	.word	0xffffffff


	//   ....[218]....
        /*04ec*/ 	.word	0xffffffff


	//   ....[219]....
        /*04f0*/ 	.word	0xffffffff


	//   ....[220]....
        /*04f4*/ 	.word	0xffffffff


	//   ....[221]....
        /*04f8*/ 	.word	0xffffffff


	//   ....[222]....
        /*04fc*/ 	.word	0xffffffff


	//   ....[223]....
        /*0500*/ 	.word	0xffffffff


	//   ....[224]....
        /*0504*/ 	.word	0xffffffff


	//   ....[225]....
        /*0508*/ 	.word	0xffffffff


	//   ....[226]....
        /*050c*/ 	.word	0xffffffff


	//   ....[227]....
        /*0510*/ 	.word	0xffffffff


	//   ....[228]....
        /*0514*/ 	.word	0xffffffff


	//   ....[229]....
        /*0518*/ 	.word	0xffffffff


	//   ....[230]....
        /*051c*/ 	.word	0xffffffff


	//   ....[231]....
        /*0520*/ 	.word	0xffffffff


	//   ....[232]....
        /*0524*/ 	.word	0xffffffff


	//   ....[233]....
        /*0528*/ 	.word	0xffffffff


	//   ....[234]....
        /*052c*/ 	.word	0xffffffff


	//   ....[235]....
        /*0530*/ 	.word	0xffffffff


	//   ....[236]....
        /*0534*/ 	.word	0xffffffff


	//   ....[237]....
        /*0538*/ 	.word	0xffffffff


	//   ....[238]....
        /*053c*/ 	.word	0xffffffff


	//   ....[239]....
        /*0540*/ 	.word	0xffffffff


	//   ....[240]....
        /*0544*/ 	.word	0xffffffff


	//   ....[241]....
        /*0548*/ 	.word	0xffffffff


	//   ....[242]....
        /*054c*/ 	.word	0xffffffff


	//   ....[243]....
        /*0550*/ 	.word	0xffffffff


	//   ....[244]....
        /*0554*/ 	.word	0xffffffff


	//   ....[245]....
        /*0558*/ 	.word	0xffffffff


	//----- nvinfo : EIATTR_COOP_GROUP_INSTR_OFFSETS
	.align		4
.L_334:
        /*055c*/ 	.byte	0x04, 0x28
        /*055e*/ 	.short	(.L_336 - .L_335)


	//   ....[0]....
.L_335:
        /*0560*/ 	.word	0x00000050


	//   ....[1]....
        /*0564*/ 	.word	0x000001e0


	//   ....[2]....
        /*0568*/ 	.word	0x00000210


	//   ....[3]....
        /*056c*/ 	.word	0x00000240


	//   ....[4]....
        /*0570*/ 	.word	0x00000270


	//   ....[5]....
        /*0574*/ 	.word	0x000002a0


	//   ....[6]....
        /*0578*/ 	.word	0x000002d0


	//   ....[7]....
        /*057c*/ 	.word	0x00000430


	//   ....[8]....
        /*0580*/ 	.word	0x00000470


	//   ....[9]....
        /*0584*/ 	.word	0x000004a0


	//   ....[10]....
        /*0588*/ 	.word	0x000004d0


	//   ....[11]....
        /*058c*/ 	.word	0x00000500


	//   ....[12]....
        /*0590*/ 	.word	0x00000530


	//   ....[13]....
        /*0594*/ 	.word	0x000005c0


	//   ....[14]....
        /*0598*/ 	.word	0x00000600


	//   ....[15]....
        /*059c*/ 	.word	0x00000620


	//   ....[16]....
        /*05a0*/ 	.word	0x00000680


	//   ....[17]....
        /*05a4*/ 	.word	0x00003b00


	//   ....[18]....
        /*05a8*/ 	.word	0x00003b10


	//   ....[19]....
        /*05ac*/ 	.word	0x00004d20


	//   ....[20]....
        /*05b0*/ 	.word	0x00004d30


	//   ....[21]....
        /*05b4*/ 	.word	0x00005e40


	//   ....[22]....
        /*05b8*/ 	.word	0x00005e60


	//   ....[23]....
        /*05bc*/ 	.word	0x00006220


	//   ....[24]....
        /*05c0*/ 	.word	0x00006230


	//   ....[25]....
        /*05c4*/ 	.word	0x000072a0


	//   ....[26]....
        /*05c8*/ 	.word	0x000072c0


	//   ....[27]....
        /*05cc*/ 	.word	0x00007440


	//   ....[28]....
        /*05d0*/ 	.word	0x00007450


	//   ....[29]....
        /*05d4*/ 	.word	0x000075d0


	//   ....[30]....
        /*05d8*/ 	.word	0x000075f0


	//   ....[31]....
        /*05dc*/ 	.word	0x00007770


	//   ....[32]....
        /*05e0*/ 	.word	0x00007780


	//   ....[33]....
        /*05e4*/ 	.word	0x00007b70


	//   ....[34]....
        /*05e8*/ 	.word	0x00007b80


	//   ....[35]....
        /*05ec*/ 	.word	0x00007f60


	//   ....[36]....
        /*05f0*/ 	.word	0x00007f80


	//   ....[37]....
        /*05f4*/ 	.word	0x00007fa0


	//   ....[38]....
        /*05f8*/ 	.word	0x00007fc0


	//   ....[39]....
        /*05fc*/ 	.word	0x000084a0


	//   ....[40]....
        /*0600*/ 	.word	0x000084e0


	//   ....[41]....
        /*0604*/ 	.word	0x00008520


	//   ....[42]....
        /*0608*/ 	.word	0x00008560


	//   ....[43]....
        /*060c*/ 	.word	0x00008a10


	//   ....[44]....
        /*0610*/ 	.word	0x00008a50


	//   ....[45]....
        /*0614*/ 	.word	0x00008a90


	//   ....[46]....
        /*0618*/ 	.word	0x00008ad0


	//   ....[47]....
        /*061c*/ 	.word	0x00008e10


	//   ....[48]....
        /*0620*/ 	.word	0x00008e50


	//   ....[49]....
        /*0624*/ 	.word	0x00008e90


	//   ....[50]....
        /*0628*/ 	.word	0x00009000


	//   ....[51]....
        /*062c*/ 	.word	0x0000c570


	//   ....[52]....
        /*0630*/ 	.word	0x0000c5c0


	//   ....[53]....
        /*0634*/ 	.word	0x0000c5e0


	//   ....[54]....
        /*0638*/ 	.word	0x0000c5f0


	//   ....[55]....
        /*063c*/ 	.word	0x0000c7f0


	//   ....[56]....
        /*0640*/ 	.word	0x0000c890


	//   ....[57]....
        /*0644*/ 	.word	0x0000c900


	//   ....[58]....
        /*0648*/ 	.word	0x0000c9c0


	//   ....[59]....
        /*064c*/ 	.word	0x0000cc50


	//   ....[60]....
        /*0650*/ 	.word	0x0000cd00


	//   ....[61]....
        /*0654*/ 	.word	0x0000cd80


	//   ....[62]....
        /*0658*/ 	.word	0x0000ce00


	//   ....[63]....
        /*065c*/ 	.word	0x0000d0a0


	//   ....[64]....
        /*0660*/ 	.word	0x0000d0e0


	//   ....[65]....
        /*0664*/ 	.word	0x0000d120


	//   ....[66]....
        /*0668*/ 	.word	0x0000d190


	//   ....[67]....
        /*066c*/ 	.word	0x00010c80


	//   ....[68]....
        /*0670*/ 	.word	0x00010ca0


	//   ....[69]....
        /*0674*/ 	.word	0x000119a0


	//   ....[70]....
        /*0678*/ 	.word	0x000119c0


	//   ....[71]....
        /*067c*/ 	.word	0x00011c00


	//   ....[72]....
        /*0680*/ 	.word	0x00011f60


	//   ....[73]....
        /*0684*/ 	.word	0x00012390


	//   ....[74]....
        /*0688*/ 	.word	0x000123c0


	//   ....[75]....
        /*068c*/ 	.word	0x000123d0


	//   ....[76]....
        /*0690*/ 	.word	0x00012400


	//   ....[77]....
        /*0694*/ 	.word	0x00013250


	//   ....[78]....
        /*0698*/ 	.word	0x00013270


	//   ....[79]....
        /*069c*/ 	.word	0x00013e80


	//   ....[80]....
        /*06a0*/ 	.word	0x00013ea0


	//   ....[81]....
        /*06a4*/ 	.word	0x000140c0


	//   ....[82]....
        /*06a8*/ 	.word	0x00014450


	//   ....[83]....
        /*06ac*/ 	.word	0x000148d0


	//   ....[84]....
        /*06b0*/ 	.word	0x00014900


	//   ....[85]....
        /*06b4*/ 	.word	0x00014920


	//   ....[86]....
        /*06b8*/ 	.word	0x00014940


	//   ....[87]....
        /*06bc*/ 	.word	0x00016030


	//   ....[88]....
        /*06c0*/ 	.word	0x00016050


	//   ....[89]....
        /*06c4*/ 	.word	0x00016c90


	//   ....[90]....
        /*06c8*/ 	.word	0x00016cb0


	//   ....[91]....
        /*06cc*/ 	.word	0x00016f30


	//   ....[92]....
        /*06d0*/ 	.word	0x00016f60


	//   ....[93]....
        /*06d4*/ 	.word	0x00016f80


	//   ....[94]....
        /*06d8*/ 	.word	0x00016fa0


	//   ....[95]....
        /*06dc*/ 	.word	0x000183e0


	//   ....[96]....
        /*06e0*/ 	.word	0x00018400


	//   ....[97]....
        /*06e4*/ 	.word	0x00018ff0


	//   ....[98]....
        /*06e8*/ 	.word	0x00019010


	//   ....[99]....
        /*06ec*/ 	.word	0x000191f0


	//   ....[100]....
        /*06f0*/ 	.word	0x00019580


	//   ....[101]....
        /*06f4*/ 	.word	0x00019a00


	//   ....[102]....
        /*06f8*/ 	.word	0x00019a30


	//   ....[103]....
        /*06fc*/ 	.word	0x00019a50


	//   ....[104]....
        /*0700*/ 	.word	0x00019a70


	//   ....[105]....
        /*0704*/ 	.word	0x0001ad90


	//   ....[106]....
        /*0708*/ 	.word	0x0001adc0


	//   ....[107]....
        /*070c*/ 	.word	0x0001ade0


	//   ....[108]....
        /*0710*/ 	.word	0x0001ae00


	//   ....[109]....
        /*0714*/ 	.word	0x0001c580


	//   ....[110]....
        /*0718*/ 	.word	0x0001c5a0


	//   ....[111]....
        /*071c*/ 	.word	0x0001c5b0


	//   ....[112]....
        /*0720*/ 	.word	0x0001c5c0


	//   ....[113]....
        /*0724*/ 	.word	0x0001c980


	//   ....[114]....
        /*0728*/ 	.word	0x0001c9a0


	//   ....[115]....
        /*072c*/ 	.word	0x0001cb00


	//   ....[116]....
        /*0730*/ 	.word	0x0001cb10


	//   ....[117]....
        /*0734*/ 	.word	0x0001cc80


	//   ....[118]....
        /*0738*/ 	.word	0x0001cca0


	//   ....[119]....
        /*073c*/ 	.word	0x0001ce10


	//   ....[120]....
        /*0740*/ 	.word	0x0001ce20


	//   ....[121]....
        /*0744*/ 	.word	0x0001d180


	//   ....[122]....
        /*0748*/ 	.word	0x0001d1a0


	//   ....[123]....
        /*074c*/ 	.word	0x0001ded0


	//   ....[124]....
        /*0750*/ 	.word	0x0001dee0


	//   ....[125]....
        /*0754*/ 	.word	0x0001f3e0


	//   ....[126]....
        /*0758*/ 	.word	0x0001f400


	//   ....[127]....
        /*075c*/ 	.word	0x0001f570


	//   ....[128]....
        /*0760*/ 	.word	0x0001f580


	//   ....[129]....
        /*0764*/ 	.word	0x0001f6f0


	//   ....[130]....
        /*0768*/ 	.word	0x0001f710


	//   ....[131]....
        /*076c*/ 	.word	0x0001f880


	//   ....[132]....
        /*0770*/ 	.word	0x0001f890


	//   ....[133]....
        /*0774*/ 	.word	0x0001faa0


	//   ....[134]....
        /*0778*/ 	.word	0x0001fac0


	//   ....[135]....
        /*077c*/ 	.word	0x0001fbe0


	//   ....[136]....
        /*0780*/ 	.word	0x0001fc20


	//   ....[137]....
        /*0784*/ 	.word	0x0001fc50


	//   ....[138]....
        /*0788*/ 	.word	0x0001fc80


	//   ....[139]....
        /*078c*/ 	.word	0x0001fcb0


	//   ....[140]....
        /*0790*/ 	.word	0x0001fce0


	//   ....[141]....
        /*0794*/ 	.word	0x0001fe40


	//   ....[142]....
        /*0798*/ 	.word	0x0001fe80


	//   ....[143]....
        /*079c*/ 	.word	0x0001feb0


	//   ....[144]....
        /*07a0*/ 	.word	0x0001fee0


	//   ....[145]....
        /*07a4*/ 	.word	0x0001ff10


	//   ....[146]....
        /*07a8*/ 	.word	0x0001ff40


	//   ....[147]....
        /*07ac*/ 	.word	0x0001ffd0


	//   ....[148]....
        /*07b0*/ 	.word	0x00020010


	//   ....[149]....
        /*07b4*/ 	.word	0x00020020


	//   ....[150]....
        /*07b8*/ 	.word	0x00020080


	//   ....[151]....
        /*07bc*/ 	.word	0x00020a50


	//   ....[152]....
        /*07c0*/ 	.word	0x00020ab0


	//   ....[153]....
        /*07c4*/ 	.word	0x00020b00


	//   ....[154]....
        /*07c8*/ 	.word	0x00020b50


	//   ....[155]....
        /*07cc*/ 	.word	0x00020ba0


	//   ....[156]....
        /*07d0*/ 	.word	0x00020c10


	//   ....[157]....
        /*07d4*/ 	.word	0x00020c50


	//   ....[158]....
        /*07d8*/ 	.word	0x00020cc0


	//   ....[159]....
        /*07dc*/ 	.word	0x00020d30


	//   ....[160]....
        /*07e0*/ 	.word	0x00020d90


	//   ....[161]....
        /*07e4*/ 	.word	0x00020e00


	//   ....[162]....
        /*07e8*/ 	.word	0x00020e70


	//   ....[163]....
        /*07ec*/ 	.word	0x00020ed0


	//   ....[164]....
        /*07f0*/ 	.word	0x00020f30


	//   ....[165]....
        /*07f4*/ 	.word	0x00020f90


	//   ....[166]....
        /*07f8*/ 	.word	0x00021000


	//   ....[167]....
        /*07fc*/ 	.word	0x00021060


	//   ....[168]....
        /*0800*/ 	.word	0x000210c0


	//   ....[169]....
        /*0804*/ 	.word	0x00021110


	//   ....[170]....
        /*0808*/ 	.word	0x00021180


	//   ....[171]....
        /*080c*/ 	.word	0x000211e0


	//   ....[172]....
        /*0810*/ 	.word	0x00021250


	//   ....[173]....
        /*0814*/ 	.word	0x000212a0


	//   ....[174]....
        /*0818*/ 	.word	0x000212e0


	//   ....[175]....
        /*081c*/ 	.word	0x00021330


	//   ....[176]....
        /*0820*/ 	.word	0x00021380


	//   ....[177]....
        /*0824*/ 	.word	0x000213e0


	//   ....[178]....
        /*0828*/ 	.word	0x00021450


	//   ....[179]....
        /*082c*/ 	.word	0x000214a0


	//   ....[180]....
        /*0830*/ 	.word	0x00021510


	//   ....[181]....
        /*0834*/ 	.word	0x00021570


	//   ....[182]....
        /*0838*/ 	.word	0x000215e0


	//   ....[183]....
        /*083c*/ 	.word	0x00021630


	//   ....[184]....
        /*0840*/ 	.word	0x00021670


	//   ....[185]....
        /*0844*/ 	.word	0x000216c0


	//   ....[186]....
        /*0848*/ 	.word	0x00021700


	//   ....[187]....
        /*084c*/ 	.word	0x00021750


	//   ....[188]....
        /*0850*/ 	.word	0x000217c0


	//   ....[189]....
        /*0854*/ 	.word	0x00021810


	//   ....[190]....
        /*0858*/ 	.word	0x00021880


	//   ....[191]....
        /*085c*/ 	.word	0x000218c0


	//   ....[192]....
        /*0860*/ 	.word	0x00021900


	//   ....[193]....
        /*0864*/ 	.word	0x00021950


	//   ....[194]....
        /*0868*/ 	.word	0x00021990


	//   ....[195]....
        /*086c*/ 	.word	0x000219e0


	//   ....[196]....
        /*0870*/ 	.word	0x00021a30


	//   ....[197]....
        /*0874*/ 	.word	0x00021aa0


	//   ....[198]....
        /*0878*/ 	.word	0x00021b00


	//   ....[199]....
        /*087c*/ 	.word	0x00021b70


	//   ....[200]....
        /*0880*/ 	.word	0x00021bc0


	//   ....[201]....
        /*0884*/ 	.word	0x00021c00


	//   ....[202]....
        /*0888*/ 	.word	0x00021c50


	//   ....[203]....
        /*088c*/ 	.word	0x00021c90


	//   ....[204]....
        /*0890*/ 	.word	0x00021ce0


	//   ....[205]....
        /*0894*/ 	.word	0x00021d30


	//   ....[206]....
        /*0898*/ 	.word	0x00021d80


	//   ....[207]....
        /*089c*/ 	.word	0x00021dc0


	//   ....[208]....
        /*08a0*/ 	.word	0x00021e30


	//   ....[209]....
        /*08a4*/ 	.word	0x00021ea0


	//   ....[210]....
        /*08a8*/ 	.word	0x00021f00


	//   ....[211]....
        /*08ac*/ 	.word	0x00021f60


	//   ....[212]....
        /*08b0*/ 	.word	0x00021fc0


	//   ....[213]....
        /*08b4*/ 	.word	0x00022030


	//   ....[214]....
        /*08b8*/ 	.word	0x00022090


	//   ....[215]....
        /*08bc*/ 	.word	0x000220f0


	//   ....[216]....
        /*08c0*/ 	.word	0x00022150


	//   ....[217]....
        /*08c4*/ 	.word	0x000221c0


	//   ....[218]....
        /*08c8*/ 	.word	0x00022220


	//   ....[219]....
        /*08cc*/ 	.word	0x00022280


	//   ....[220]....
        /*08d0*/ 	.word	0x000222e0


	//   ....[221]....
        /*08d4*/ 	.word	0x00022350


	//   ....[222]....
        /*08d8*/ 	.word	0x000223b0


	//   ....[223]....
        /*08dc*/ 	.word	0x00022410


	//   ....[224]....
        /*08e0*/ 	.word	0x00022470


	//   ....[225]....
        /*08e4*/ 	.word	0x000224e0


	//   ....[226]....
        /*08e8*/ 	.word	0x00022540


	//   ....[227]....
        /*08ec*/ 	.word	0x000225a0


	//   ....[228]....
        /*08f0*/ 	.word	0x00022600


	//   ....[229]....
        /*08f4*/ 	.word	0x00022670


	//   ....[230]....
        /*08f8*/ 	.word	0x000226c0


	//   ....[231]....
        /*08fc*/ 	.word	0x00022700


	//   ....[232]....
        /*0900*/ 	.word	0x00022750


	//   ....[233]....
        /*0904*/ 	.word	0x000227a0


	//   ....[234]....
        /*0908*/ 	.word	0x000227f0


	//   ....[235]....
        /*090c*/ 	.word	0x00022860


	//   ....[236]....
        /*0910*/ 	.word	0x000228a0


	//   ....[237]....
        /*0914*/ 	.word	0x000228f0


	//   ....[238]....
        /*0918*/ 	.word	0x00022940


	//   ....[239]....
        /*091c*/ 	.word	0x00022990


	//   ....[240]....
        /*0920*/ 	.word	0x000229e0


	//   ....[241]....
        /*0924*/ 	.word	0x00022a50


	//   ....[242]....
        /*0928*/ 	.word	0x00022a90


	//   ....[243]....
        /*092c*/ 	.word	0x00022b00


	//   ....[244]....
        /*0930*/ 	.word	0x00022b60


	//   ....[245]....
        /*0934*/ 	.word	0x00022bd0


	//----- nvinfo : EIATTR_EXIT_INSTR_OFFSETS
	.align		4
.L_336:
        /*0938*/ 	.byte	0x04, 0x1c
        /*093a*/ 	.short	(.L_338 - .L_337)


	//   ....[0]....
.L_337:
        /*093c*/ 	.word	0x00000fe0


	//   ....[1]....
        /*0940*/ 	.word	0x00020a10


	//----- nvinfo : EIATTR_MAX_THREADS
	.align		4
.L_338:
        /*0944*/ 	.byte	0x04, 0x05
        /*0946*/ 	.short	(.L_340 - .L_339)
.L_339:
        /*0948*/ 	.word	0x00000100
        /*094c*/ 	.word	0x00000001
        /*0950*/ 	.word	0x00000001


	//----- nvinfo : EIATTR_CRS_STACK_SIZE
	.align		4
.L_340:
        /*0954*/ 	.byte	0x04, 0x1e
        /*0956*/ 	.short	(.L_342 - .L_341)
.L_341:
        /*0958*/ 	.word	0x00000000
.L_342:


//--------------------- .nv.info._ZN7cutlass13device_kernelIN5flash19enable_sm80_to_sm89INS1_16FlashAttnFwdSm80INS1_25CollectiveMainloopFwdSm80ILi8ELi1ELb1EN4cute5tupleIJNS5_1CILi128EEENS7_ILi64EEENS7_ILi256EEEEEELi256ENS_6half_tEfNS_4arch4Sm80ELb1ELb0ELb1ELb0ELb1ELb0ELb1ELb1EEENS1_21CollectiveEpilogueFwdINS6_IJS8_SA_S9_EEENS6_IJNS7_ILi1EEESI_SI_EEESC_SE_Li256ELb0ELb1ELb1ELb0EEENS1_30DynamicPersistentTileSchedulerILi256ELi256ELb1ELb1ELb0EEEEEEEEEvNT_6ParamsE --------------------------
	.section	.nv.info._ZN7cutlass13device_kernelIN5flash19enable_sm80_to_sm89INS1_16FlashAttnFwdSm80INS1_25CollectiveMainloopFwdSm80ILi8ELi1ELb1EN4cute5tupleIJNS5_1CILi128EEENS7_ILi64EEENS7_ILi256EEEEEELi256ENS_6half_tEfNS_4arch4Sm80ELb1ELb0ELb1ELb0ELb1ELb0ELb1ELb1EEENS1_21CollectiveEpilogueFwdINS6_IJS8_SA_S9_EEENS6_IJNS7_ILi1EEESI_SI_EEESC_SE_Li256ELb0ELb1ELb1ELb0EEENS1_30DynamicPersistentTileSchedulerILi256ELi256ELb1ELb1ELb0EEEEEEEEEvNT_6ParamsE,"",@"SHT_CUDA_INFO"
	.sectionflags	@""
	.align	4


	//----- nvinfo : EIATTR_CUDA_API_VERSION
	.align		4
        /*0000*/ 	.byte	0x04, 0x37
        /*0002*/ 	.short	(.L_344 - .L_343)
.L_343:
        /*0004*/ 	.word	0x00000082


	//----- nvinfo : EIATTR_SW2861232_WAR
	.align		4
.L_344:
        /*0008*/ 	.byte	0x01, 0x35
	.zero		2


	//----- nvinfo : EIATTR_PARAM_CBANK
	.align		4
        /*000c*/ 	.byte	0x04, 0x0a
        /*000e*/ 	.short	(.L_346 - .L_345)
	.align		4
.L_345:
        /*0010*/ 	.word	index@(.nv.constant0._ZN7cutlass13device_kernelIN5flash19enable_sm80_to_sm89INS1_16FlashAttnFwdSm80INS1_25CollectiveMainloopFwdSm80ILi8ELi1ELb1EN4cute5tupleIJNS5_1CILi128EEENS7_ILi64EEENS7_ILi256EEEEEELi256ENS_6half_tEfNS_4arch4Sm80ELb1ELb0ELb1ELb0ELb1ELb0ELb1ELb1EEENS1_21CollectiveEpilogueFwdINS6_IJS8_SA_S9_EEENS6_IJNS7_ILi1EEESI_SI_EEESC_SE_Li256ELb0ELb1ELb1ELb0EEENS1_30DynamicPersistentTileSchedulerILi256ELi256ELb1ELb1ELb0EEEEEEEEEvNT_6ParamsE)
        /*0014*/ 	.short	0x0160
        /*0016*/ 	.short	0x0428


	//----- nvinfo : EIATTR_CBANK_PARAM_SIZE
	.align		4
.L_346:
        /*0018*/ 	.byte	0x03, 0x19
        /*001a*/ 	.short	0x0428


	//----- nvinfo : EIATTR_KPARAM_INFO
	.align		4
        /*001c*/ 	.byte	0x04, 0x17
        /*001e*/ 	.short	(.L_348 - .L_347)
.L_347:
        /*0020*/ 	.word	0x00000000
        /*0024*/ 	.short	0x0000
        /*0026*/ 	.short	0x0000
        /*0028*/ 	.byte	0x00, 0xf0, 0xa1, 0x10


	//----- nvinfo : EIATTR_MAXREG_COUNT
	.align		4
.L_348:
        /*002c*/ 	.byte	0x03, 0x1b
        /*002e*/ 	.short	0x00ff


	//----- nvinfo : EIATTR_NUM_BARRIERS
	.align		4
        /*0030*/ 	.byte	0x02, 0x4c
        /*0032*/ 	.byte	0x06
	.zero		1


	//----- nvinfo : EIATTR_ANNOTATIONS
	.align		4
        /*0034*/ 	.byte	0x04, 0x55
        /*0036*/ 	.short	(.L_350 - .L_349)


	//   ....[0]....
.L_349:
        /* <DEDUP_REMOVED lines=223> */


	//----- nvinfo : EIATTR_MERCURY_ISA_VERSION
	.align		4
.L_350:
        /*0e10*/ 	.byte	0x03, 0x5f
        /*0e12*/ 	.short	0x0000


	//----- nvinfo : EIATTR_INT_WARP_WIDE_INSTR_OFFSETS
	.align		4
        /*0e14*/ 	.byte	0x04, 0x31
        /*0e16*/ 	.short	(.L_352 - .L_351)


	//   ....[0]....
.L_351:
        /*0e18*/ 	.word	0x0000faa0


	//   ....[1]....
        /*0e1c*/ 	.word	0x0000fb20


	//----- nvinfo : EIATTR_COOP_GROUP_MASK_REGIDS
	.align		4
.L_352:
        /*0e20*/ 	.byte	0x04, 0x29
        /*0e22*/ 	.short	(.L_354 - .L_353)


	//   ....[0]....
.L_353:
        /*0e24*/ 	.word	0xffffffff


	//   ....[1]....
        /*0e28*/ 	.word	0xffffffff


	//   ....[2]....
        /*0e2c*/ 	.word	0xffffffff


	//   ....[3]....
        /*0e30*/ 	.word	0xffffffff


	//   ....[4]....
        /*0e34*/ 	.word	0xffffffff


	//   ....[5]....
        /*0e38*/ 	.word	0xffffffff


	//   ....[6]....
        /*0e3c*/ 	.word	0xffffffff


	//   ....[7]....
        /*0e40*/ 	.word	0xffffffff


	//   ....[8]....
        /*0e44*/ 	.word	0xffffffff


	//   ....[9]....
        /*0e48*/ 	.word	0xffffffff


	//   ....[10]....
        /*0e4c*/ 	.word	0xffffffff


	//   ....[11]....
        /*0e50*/ 	.word	0xffffffff


	//   ....[12]....
        /*0e54*/ 	.word	0xffffffff


	//   ....[13]....
        /*0e58*/ 	.word	0xffffffff


	//   ....[14]....
        /*0e5c*/ 	.word	0xffffffff


	//   ....[15]....
        /*0e60*/ 	.word	0xffffffff


	//   ....[16]....
        /*0e64*/ 	.word	0xffffffff


	//   ....[17]....
        /*0e68*/ 	.word	0xffffffff


	//   ....[18]....
        /*0e6c*/ 	.word	0xffffffff


	//   ....[19]....
        /*0e70*/ 	.word	0xffffffff


	//   ....[20]....
        /*0e74*/ 	.word	0xffffffff


	//   ....[21]....
        /*0e78*/ 	.word	0xffffffff


	//   ....[22]....
        /*0e7c*/ 	.word	0xffffffff


	//   ....[23]....
        /*0e80*/ 	.word	0xffffffff


	//   ....[24]....
        /*0e84*/ 	.word	0xffffffff


	//   ....[25]....
        /*0e88*/ 	.word	0xffffffff


	//   ....[26]....
        /*0e8c*/ 	.word	0xffffffff


	//   ....[27]....
        /*0e90*/ 	.word	0xffffffff


	//   ....[28]....
        /*0e94*/ 	.word	0xffffffff


	//   ....[29]....
        /*0e98*/ 	.word	0xffffffff


	//   ....[30]....
        /*0e9c*/ 	.word	0xffffffff


	//   ....[31]....
        /*0ea0*/ 	.word	0xffffffff


	//   ....[32]....
        /*0ea4*/ 	.word	0xffffffff


	//   ....[33]....
        /*0ea8*/ 	.word	0xffffffff


	//   ....[34]....
        /*0eac*/ 	.word	0xffffffff


	//   ....[35]....
        /*0eb0*/ 	.word	0xffffffff


	//   ....[36]....
        /*0eb4*/ 	.word	0xffffffff


	//   ....[37]....
        /*0eb8*/ 	.word	0xffffffff


	//   ....[38]....
        /*0ebc*/ 	.word	0xffffffff


	//   ....[39]....
        /*0ec0*/ 	.word	0xffffffff


	//   ....[40]....
        /*0ec4*/ 	.word	0xffffffff


	//   ....[41]....
        /*0ec8*/ 	.word	0xffffffff


	//   ....[42]....
        /*0ecc*/ 	.word	0xffffffff


	//   ....[43]....
        /*0ed0*/ 	.word	0xffffffff


	//   ....[44]....
        /*0ed4*/ 	.word	0xffffffff


	//   ....[45]....
        /*0ed8*/ 	.word	0xffffffff


	//   ....[46]....
        /*0edc*/ 	.word	0xffffffff


	//   ....[47]....
        /*0ee0*/ 	.word	0xffffffff


	//   ....[48]....
        /*0ee4*/ 	.word	0xffffffff


	//   ....[49]....
        /*0ee8*/ 	.word	0xffffffff


	//   ....[50]....
        /*0eec*/ 	.word	0xffffffff


	//   ....[51]....
        /*0ef0*/ 	.word	0xffffffff


	//   ....[52]....
        /*0ef4*/ 	.word	0xffffffff


	//   ....[53]....
        /*0ef8*/ 	.word	0xffffffff


	//   ....[54]....
        /*0efc*/ 	.word	0xffffffff


	//   ....[55]....
        /*0f00*/ 	.word	0xffffffff


	//   ....[56]....
        /*0f04*/ 	.word	0xffffffff


	//   ....[57]....
        /*0f08*/ 	.word	0xffffffff


	//   ....[58]....
        /*0f0c*/ 	.word	0xffffffff


	//   ....[59]....
        /*0f10*/ 	.word	0xffffffff


	//   ....[60]....
        /*0f14*/ 	.word	0xffffffff


	//   ....[61]....
        /*0f18*/ 	.word	0xffffffff


	//   ....[62]....
        /*0f1c*/ 	.word	0xffffffff


	//   ....[63]....
        /*0f20*/ 	.word	0xffffffff


	//   ....[64]....
        /*0f24*/ 	.word	0xffffffff


	//   ....[65]....
        /*0f28*/ 	.word	0xffffffff


	//   ....[66]....
        /*0f2c*/ 	.word	0xffffffff


	//   ....[67]....
        /*0f30*/ 	.word	0xffffffff


	//   ....[68]....
        /*0f34*/ 	.word	0xffffffff


	//   ....[69]....
        /*0f38*/ 	.word	0xffffffff


	//   ....[70]....
        /*0f3c*/ 	.word	0xffffffff


	//   ....[71]....
        /*0f40*/ 	.word	0xffffffff


	//   ....[72]....
        /*0f44*/ 	.word	0xffffffff


	//   ....[73]....
        /*0f48*/ 	.word	0xffffffff


	//   ....[74]....
        /*0f4c*/ 	.word	0xffffffff


	//   ....[75]....
        /*0f50*/ 	.word	0xffffffff


	//   ....[76]....
        /*0f54*/ 	.word	0xffffffff


	//   ....[77]....
        /*0f58*/ 	.word	0xffffffff


	//   ....[78]....
        /*0f5c*/ 	.word	0xffffffff


	//   ....[79]....
        /*0f60*/ 	.word	0xffffffff


	//   ....[80]....
        /*0f64*/ 	.word	0xffffffff


	//   ....[81]....
        /*0f68*/ 	.word	0xffffffff


	//   ....[82]....
        /*0f6c*/ 	.word	0xffffffff


	//   ....[83]....
        /*0f70*/ 	.word	0xffffffff


	//   ....[84]....
        /*0f74*/ 	.word	0xffffffff


	//   ....[85]....
        /*0f78*/ 	.word	0xffffffff


	//   ....[86]....
        /*0f7c*/ 	.word	0xffffffff


	//   ....[87]....
        /*0f80*/ 	.word	0xffffffff


	//   ....[88]....
        /*0f84*/ 	.word	0xffffffff


	//   ....[89]....
        /*0f88*/ 	.word	0xffffffff


	//   ....[90]....
        /*0f8c*/ 	.word	0xffffffff


	//   ....[91]....
        /*0f90*/ 	.word	0xffffffff


	//   ....[92]....
        /*0f94*/ 	.word	0xffffffff


	//   ....[93]....
        /*0f98*/ 	.word	0xffffffff


	//   ....[94]....
        /*0f9c*/ 	.word	0xffffffff


	//   ....[95]....
        /*0fa0*/ 	.word	0xffffffff


	//   ....[96]....
        /*0fa4*/ 	.word	0xffffffff


	//   ....[97]....
        /*0fa8*/ 	.word	0xffffffff


	//   ....[98]....
        /*0fac*/ 	.word	0xffffffff


	//   ....[99]....
        /*0fb0*/ 	.word	0xffffffff


	//   ....[100]....
        /*0fb4*/ 	.word	0xffffffff


	//   ....[101]....
        /*0fb8*/ 	.word	0xffffffff


	//   ....[102]....
        /*0fbc*/ 	.word	0xffffffff


	//   ....[103]....
        /*0fc0*/ 	.word	0xffffffff


	//   ....[104]....
        /*0fc4*/ 	.word	0xffffffff


	//----- nvinfo : EIATTR_COOP_GROUP_INSTR_OFFSETS
	.align		4
.L_354:
        /*0fc8*/ 	.byte	0x04, 0x28
        /*0fca*/ 	.short	(.L_356 - .L_355)


	//   ....[0]....
.L_355:
        /*0fcc*/ 	.word	0x00000050


	//   ....[1]....
        /*0fd0*/ 	.word	0x00002010


	//   ....[2]....
        /*0fd4*/ 	.word	0x00002030


	//   ....[3]....
        /*0fd8*/ 	.word	0x00002060


	//   ....[4]....
        /*0fdc*/ 	.word	0x00002080


	//   ....[5]....
        /*0fe0*/ 	.word	0x00002250


	//   ....[6]....
        /*0fe4*/ 	.word	0x00002270


	//   ....[7]....
        /*0fe8*/ 	.word	0x000022b0


	//   ....[8]....
        /*0fec*/ 	.word	0x000022f0


	//   ....[9]....
        /*0ff0*/ 	.word	0x000025f0


	//   ....[10]....
        /*0ff4*/ 	.word	0x00002610


	//   ....[11]....
        /*0ff8*/ 	.word	0x00002650


	//   ....[12]....
        /*0ffc*/ 	.word	0x00002670


	//   ....[13]....
        /*1000*/ 	.word	0x00002a50


	//   ....[14]....
        /*1004*/ 	.word	0x00002b50


	//   ....[15]....
        /*1008*/ 	.word	0x00002ba0


	//   ....[16]....
        /*100c*/ 	.word	0x00002bc0


	//   ....[17]....
        /*1010*/ 	.word	0x00004320


	//   ....[18]....
        /*1014*/ 	.word	0x00004390


	//   ....[19]....
        /*1018*/ 	.word	0x00004430


	//   ....[20]....
        /*101c*/ 	.word	0x00004470


	//   ....[21]....
        /*1020*/ 	.word	0x000047e0


	//   ....[22]....
        /*1024*/ 	.word	0x00004a20


	//   ....[23]....
        /*1028*/ 	.word	0x00004e20


	//   ....[24]....
        /*102c*/ 	.word	0x00004e40


	//   ....[25]....
        /*1030*/ 	.word	0x00004e60


	//   ....[26]....
        /*1034*/ 	.word	0x00004e80


	//   ....[27]....
        /*1038*/ 	.word	0x00006b60


	//   ....[28]....
        /*103c*/ 	.word	0x00006be0


	//   ....[29]....
        /*1040*/ 	.word	0x00006ce0


	//   ....[30]....
        /*1044*/ 	.word	0x00006d10


	//   ....[31]....
        /*1048*/ 	.word	0x000084c0


	//   ....[32]....
        /*104c*/ 	.word	0x00008530


	//   ....[33]....
        /*1050*/ 	.word	0x00008640


	//   ....[34]....
        /*1054*/ 	.word	0x00008670


	//   ....[35]....
        /*1058*/ 	.word	0x00008990


	//   ....[36]....
        /*105c*/ 	.word	0x00008c40


	//   ....[37]....
        /*1060*/ 	.word	0x00008f80


	//   ....[38]....
        /*1064*/ 	.word	0x00008fa0


	//   ....[39]....
        /*1068*/ 	.word	0x000090d0


	//   ....[40]....
        /*106c*/ 	.word	0x000090f0


	//   ....[41]....
        /*1070*/ 	.word	0x0000b350


	//   ....[42]....
        /*1074*/ 	.word	0x0000b3d0


	//   ....[43]....
        /*1078*/ 	.word	0x0000b4c0


	//   ....[44]....
        /*107c*/ 	.word	0x0000b4d0


	//   ....[45]....
        /*1080*/ 	.word	0x0000cbe0


	//   ....[46]....
        /*1084*/ 	.word	0x0000cc20


	//   ....[47]....
        /*1088*/ 	.word	0x0000cd10


	//   ....[48]....
        /*108c*/ 	.word	0x0000cd40


	//   ....[49]....
        /*1090*/ 	.word	0x0000d100


	//   ....[50]....
        /*1094*/ 	.word	0x0000d120


	//   ....[51]....
        /*1098*/ 	.word	0x0000d140


	//   ....[52]....
        /*109c*/ 	.word	0x0000d160


	//   ....[53]....
        /*10a0*/ 	.word	0x0000f010


	//   ....[54]....
        /*10a4*/ 	.word	0x0000f060


	//   ....[55]....
        /*10a8*/ 	.word	0x0000f080


	//   ....[56]....
        /*10ac*/ 	.word	0x0000f0a0


	//   ....[57]....
        /*10b0*/ 	.word	0x0000fc70


	//   ....[58]....
        /*10b4*/ 	.word	0x000104a0


	//   ....[59]....
        /*10b8*/ 	.word	0x000104b0


	//   ....[60]....
        /*10bc*/ 	.word	0x000104c0


	//   ....[61]....
        /*10c0*/ 	.word	0x000104d0


	//   ....[62]....
        /*10c4*/ 	.word	0x00010600


	//   ....[63]....
        /*10c8*/ 	.word	0x00010620


	//   ....[64]....
        /*10cc*/ 	.word	0x00010e50


	//   ....[65]....
        /*10d0*/ 	.word	0x00010e60


	//   ....[66]....
        /*10d4*/ 	.word	0x000119f0


	//   ....[67]....
        /*10d8*/ 	.word	0x00011b00


	//   ....[68]....
        /*10dc*/ 	.word	0x00011b70


	//   ....[69]....
        /*10e0*/ 	.word	0x00011d80


	//   ....[70]....
        /*10e4*/ 	.word	0x00011de0


	//   ....[71]....
        /*10e8*/ 	.word	0x00011e40


	//   ....[72]....
        /*10ec*/ 	.word	0x00011ea0


	//   ....[73]....
        /*10f0*/ 	.word	0x000122e0


	//   ....[74]....
        /*10f4*/ 	.word	0x00012330


	//   ....[75]....
        /*10f8*/ 	.word	0x00012380


	//   ....[76]....
        /*10fc*/ 	.word	0x000123d0


	//   ....[77]....
        /*1100*/ 	.word	0x00012440


	//   ....[78]....
        /*1104*/ 	.word	0x000124b0


	//   ....[79]....
        /*1108*/ 	.word	0x000126d0


	//   ....[80]....
        /*110c*/ 	.word	0x00012730


	//   ....[81]....
        /*1110*/ 	.word	0x00012790


	//   ....[82]....
        /*1114*/ 	.word	0x00012800


	//   ....[83]....
        /*1118*/ 	.word	0x00012a10


	//   ....[84]....
        /*111c*/ 	.word	0x00012a70


	//   ....[85]....
        /*1120*/ 	.word	0x00012ad0


	//   ....[86]....
        /*1124*/ 	.word	0x00012b30


	//   ....[87]....
        /*1128*/ 	.word	0x00013000


	//   ....[88]....
        /*112c*/ 	.word	0x00013040


	//   ....[89]....
        /*1130*/ 	.word	0x00013090


	//   ....[90]....
        /*1134*/ 	.word	0x000130d0


	//   ....[91]....
        /*1138*/ 	.word	0x00013130


	//   ....[92]....
        /*113c*/ 	.word	0x00013190


	//   ....[93]....
        /*1140*/ 	.word	0x00013200


	//   ....[94]....
        /*1144*/ 	.word	0x00013390


	//   ....[95]....
        /*1148*/ 	.word	0x000133f0


	//   ....[96]....
        /*114c*/ 	.word	0x00013430


	//   ....[97]....
        /*1150*/ 	.word	0x00013470


	//   ....[98]....
        /*1154*/ 	.word	0x000134c0


	//   ....[99]....
        /*1158*/ 	.word	0x00013500


	//   ....[100]....
        /*115c*/ 	.word	0x00013550


	//   ....[101]....
        /*1160*/ 	.word	0x000135b0


	//   ....[102]....
        /*1164*/ 	.word	0x00013600


	//   ....[103]....
        /*1168*/ 	.word	0x00013650


	//   ....[104]....
        /*116c*/ 	.word	0x000136c0


	//----- nvinfo : EIATTR_EXIT_INSTR_OFFSETS
	.align		4
.L_356:
        /*1170*/ 	.byte	0x04, 0x1c
        /*1172*/ 	.short	(.L_358 - .L_357)


	//   ....[0]....
.L_357:
        /*1174*/ 	.word	0x000000a0


	//   ....[1]....
        /*1178*/ 	.word	0x00011ab0


	//----- nvinfo : EIATTR_MAX_THREADS
	.align		4
.L_358:
        /*117c*/ 	.byte	0x04, 0x05
        /*117e*/ 	.short	(.L_360 - .L_359)
.L_359:
        /*1180*/ 	.word	0x00000100
        /*1184*/ 	.word	0x00000001
        /*1188*/ 	.word	0x00000001


	//----- nvinfo : EIATTR_CRS_STACK_SIZE
	.align		4
.L_360:
        /*118c*/ 	.byte	0x04, 0x1e
        /*118e*/ 	.short	(.L_362 - .L_361)
.L_361:
        /*1190*/ 	.word	0x00000000
.L_362:


//--------------------- .nv.info._ZN7cutlass13device_kernelIN5flash19enable_sm80_to_sm89INS1_16FlashAttnFwdSm80INS1_25CollectiveMainloopFwdSm80ILi8ELi1ELb1EN4cute5tupleIJNS5_1CILi128EEENS7_ILi48EEENS7_ILi256EEEEEELi256ENS_6half_tEfNS_4arch4Sm80ELb1ELb0ELb1ELb1ELb1ELb0ELb1ELb1EEENS1_21CollectiveEpilogueFwdINS6_IJS8_SA_S9_EEENS6_IJNS7_ILi1EEESI_SI_EEESC_SE_Li256ELb1ELb1ELb1ELb0EEENS1_36VarlenDynamicPersistentTileSchedulerILi128ELi48ELi256ELi256ELb1ELb1ELb0ELb1ELb1ELb1EEEEEEEEEvNT_6ParamsE --------------------------
	.section	.nv.info._ZN7cutlass13device_kernelIN5flash19enable_sm80_to_sm89INS1_16FlashAttnFwdSm80INS1_25CollectiveMainloopFwdSm80ILi8ELi1ELb1EN4cute5tupleIJNS5_1CILi128EEENS7_ILi48EEENS7_ILi256EEEEEELi256ENS_6half_tEfNS_4arch4Sm80ELb1ELb0ELb1ELb1ELb1ELb0ELb1ELb1EEENS1_21CollectiveEpilogueFwdINS6_IJS8_SA_S9_EEENS6_IJNS7_ILi1EEESI_SI_EEESC_SE_Li256ELb1ELb1ELb1ELb0EEENS1_36VarlenDynamicPersistentTileSchedulerILi128ELi48ELi256ELi256ELb1ELb1ELb0ELb1ELb1ELb1EEEEEEEEEvNT_6ParamsE,"",@"SHT_CUDA_INFO"
	.sectionflags	@""
	.align	4


	//----- nvinfo : EIATTR_CUDA_API_VERSION
	.align		4
        /*0000*/ 	.byte	0x04, 0x37
        /*0002*/ 	.short	(.L_364 - .L_363)
.L_363:
        /*0004*/ 	.word	0x00000082


	//----- nvinfo : EIATTR_SW2861232_WAR
	.align		4
.L_364:
        /*0008*/ 	.byte	0x01, 0x35
	.zero		2


	//----- nvinfo : EIATTR_PARAM_CBANK
	.align		4
        /*000c*/ 	.byte	0x04, 0x0a
        /*000e*/ 	.short	(.L_366 - .L_365)
	.align		4
.L_365:
        /*0010*/ 	.word	index@(.nv.constant0._ZN7cutlass13device_kernelIN5flash19enable_sm80_to_sm89INS1_16FlashAttnFwdSm80INS1_25CollectiveMainloopFwdSm80ILi8ELi1ELb1EN4cute5tupleIJNS5_1CILi128EEENS7_ILi48EEENS7_ILi256EEEEEELi256ENS_6half_tEfNS_4arch4Sm80ELb1ELb0ELb1ELb1ELb1ELb0ELb1ELb1EEENS1_21CollectiveEpilogueFwdINS6_IJS8_SA_S9_EEENS6_IJNS7_ILi1EEESI_SI_EEESC_SE_Li256ELb1ELb1ELb1ELb0EEENS1_36VarlenDynamicPersistentTileSchedulerILi128ELi48ELi256ELi256ELb1ELb1ELb0ELb1ELb1ELb1EEEEEEEEEvNT_6ParamsE)
        /*0014*/ 	.short	0x0160
        /*0016*/ 	.short	0x0438


	//----- nvinfo : EIATTR_CBANK_PARAM_SIZE
	.align		4
.L_366:
        /*0018*/ 	.byte	0x03, 0x19
        /*001a*/ 	.short	0x0438


	//----- nvinfo : EIATTR_KPARAM_INFO
	.align		4
        /*001c*/ 	.byte	0x04, 0x17
        /*001e*/ 	.short	(.L_368 - .L_367)
.L_367:
        /*0020*/ 	.word	0x00000000
        /*0024*/ 	.short	0x0000
        /*0026*/ 	.short	0x0000
        /*0028*/ 	.byte	0x00, 0xf0, 0xe1, 0x10


	//----- nvinfo : EIATTR_MAXREG_COUNT
	.align		4
.L_368:
        /*002c*/ 	.byte	0x03, 0x1b
        /*002e*/ 	.short	0x00ff


	//----- nvinfo : EIATTR_NUM_BARRIERS
	.align		4
        /*0030*/ 	.byte	0x02, 0x4c
        /*0032*/ 	.byte	0x06
	.zero		1


	//----- nvinfo : EIATTR_ANNOTATIONS
	.align		4
        /*0034*/ 	.byte	0x04, 0x55
        /*0036*/ 	.short	(.L_370 - .L_369)


	//   ....[0]....
.L_369:
        /* <DEDUP_REMOVED lines=350> */


	//----- nvinfo : EIATTR_MERCURY_ISA_VERSION
	.align		4
.L_370:
        /*1608*/ 	.byte	0x03, 0x5f
        /*160a*/ 	.short	0x0000


	//----- nvinfo : EIATTR_INT_WARP_WIDE_INSTR_OFFSETS
	.align		4
        /*160c*/ 	.byte	0x04, 0x31
        /*160e*/ 	.short	(.L_372 - .L_371)


	//   ....[0]....
.L_371:
        /*1610*/ 	.word	0x0000ec10


	//   ....[1]....
        /*1614*/ 	.word	0x0000ec90


	//----- nvinfo : EIATTR_COOP_GROUP_MASK_REGIDS
	.align		4
.L_372:
        /*1618*/ 	.byte	0x04, 0x29
        /*161a*/ 	.short	(.L_374 - .L_373)


	//   ....[0]....
.L_373:
        /*161c*/ 	.word	0xffffffff


	//   ....[1]....
        /*1620*/ 	.word	0xffffffff


	//   ....[2]....
        /*1624*/ 	.word	0xffffffff


	//   ....[3]....
        /*1628*/ 	.word	0xffffffff


	//   ....[4]....
        /*162c*/ 	.word	0xffffffff


	//   ....[5]....
        /*1630*/ 	.word	0xffffffff


	//   ....[6]....
        /*1634*/ 	.word	0xffffffff


	//   ....[7]....
        /*1638*/ 	.word	0xffffffff


	//   ....[8]....
        /*163c*/ 	.word	0xffffffff


	//   ....[9]....
        /*1640*/ 	.word	0xffffffff


	//   ....[10]....
        /*1644*/ 	.word	0xffffffff


	//   ....[11]....
        /*1648*/ 	.word	0xffffffff


	//   ....[12]....
        /*164c*/ 	.word	0xffffffff


	//   ....[13]....
        /*1650*/ 	.word	0xffffffff


	//   ....[14]....
        /*1654*/ 	.word	0xffffffff


	//   ....[15]....
        /*1658*/ 	.word	0xffffffff


	//   ....[16]....
        /*165c*/ 	.word	0xffffffff


	//   ....[17]....
        /*1660*/ 	.word	0xffffffff


	//   ....[18]....
        /*1664*/ 	.word	0xffffffff


	//   ....[19]....
        /*1668*/ 	.word	0xffffffff


	//   ....[20]....
        /*166c*/ 	.word	0xffffffff


	//   ....[21]....
        /*1670*/ 	.word	0xffffffff


	//   ....[22]....
        /*1674*/ 	.word	0xffffffff


	//   ....[23]....
        /*1678*/ 	.word	0xffffffff


	//   ....[24]....
        /*167c*/ 	.word	0xffffffff


	//   ....[25]....
        /*1680*/ 	.word	0xffffffff


	//   ....[26]....
        /*1684*/ 	.word	0xffffffff


	//   ....[27]....
        /*1688*/ 	.word	0xffffffff


	//   ....[28]....
        /*168c*/ 	.word	0xffffffff


	//   ....[29]....
        /*1690*/ 	.word	0xffffffff


	//   ....[30]....
        /*1694*/ 	.word	0xffffffff


	//   ....[31]....
        /*1698*/ 	.word	0xffffffff


	//   ....[32]....
        /*169c*/ 	.word	0xffffffff


	//   ....[33]....
        /*16a0*/ 	.word	0xffffffff


	//   ....[34]....
        /*16a4*/ 	.word	0xffffffff


	//   ....[35]....
        /*16a8*/ 	.word	0xffffffff


	//   ....[36]....
        /*16ac*/ 	.word	0xffffffff


	//   ....[37]....
        /*16b0*/ 	.word	0xffffffff


	//   ....[38]....
        /*16b4*/ 	.word	0xffffffff


	//   ....[39]....
        /*16b8*/ 	.word	0xffffffff


	//   ....[40]....
        /*16bc*/ 	.word	0xffffffff


	//   ....[41]....
        /*16c0*/ 	.word	0xffffffff


	//   ....[42]....
        /*16c4*/ 	.word	0xffffffff


	//   ....[43]....
        /*16c8*/ 	.word	0xffffffff


	//   ....[44]....
        /*16cc*/ 	.word	0xffffffff


	//   ....[45]....
        /*16d0*/ 	.word	0xffffffff


	//   ....[46]....
        /*16d4*/ 	.word	0xffffffff


	//   ....[47]....
        /*16d8*/ 	.word	0xffffffff


	//   ....[48]....
        /*16dc*/ 	.word	0xffffffff


	//   ....[49]....
        /*16e0*/ 	.word	0xffffffff


	//   ....[50]....
        /*16e4*/ 	.word	0xffffffff


	//   ....[51]....
        /*16e8*/ 	.word	0xffffffff


	//   ....[52]....
        /*16ec*/ 	.word	0xffffffff


	//   ....[53]....
        /*16f0*/ 	.word	0xffffffff


	//   ....[54]....
        /*16f4*/ 	.word	0xffffffff


	//   ....[55]....
        /*16f8*/ 	.word	0xffffffff


	//   ....[56]....
        /*16fc*/ 	.word	0xffffffff


	//   ....[57]....
        /*1700*/ 	.word	0xffffffff


	//   ....[58]....
        /*1704*/ 	.word	0xffffffff


	//   ....[59]....
        /*1708*/ 	.word	0xffffffff


	//   ....[60]....
        /*170c*/ 	.word	0xffffffff


	//   ....[61]....
        /*1710*/ 	.word	0xffffffff


	//   ....[62]....
        /*1714*/ 	.word	0xffffffff


	//   ....[63]....
        /*1718*/ 	.word	0xffffffff


	//   ....[64]....
        /*171c*/ 	.word	0xffffffff


	//   ....[65]....
        /*1720*/ 	.word	0xffffffff


	//   ....[66]....
        /*1724*/ 	.word	0xffffffff


	//   ....[67]....
        /*1728*/ 	.word	0xffffffff


	//   ....[68]....
        /*172c*/ 	.word	0xffffffff


	//   ....[69]....
        /*1730*/ 	.word	0xffffffff


	//   ....[70]....
        /*1734*/ 	.word	0xffffffff


	//   ....[71]....
        /*1738*/ 	.word	0xffffffff


	//   ....[72]....
        /*173c*/ 	.word	0xffffffff


	//   ....[73]....
        /*1740*/ 	.word	0xffffffff


	//   ....[74]....
        /*1744*/ 	.word	0xffffffff


	//   ....[75]....
        /*1748*/ 	.word	0xffffffff


	//   ....[76]....
        /*174c*/ 	.word	0xffffffff


	//   ....[77]....
        /*1750*/ 	.word	0xffffffff


	//   ....[78]....
        /*1754*/ 	.word	0xffffffff


	//   ....[79]....
        /*1758*/ 	.word	0xffffffff


	//   ....[80]....
        /*175c*/ 	.word	0xffffffff


	//   ....[81]....
        /*1760*/ 	.word	0xffffffff


	//   ....[82]....
        /*1764*/ 	.word	0xffffffff


	//   ....[83]....
        /*1768*/ 	.word	0xffffffff


	//   ....[84]....
        /*176c*/ 	.word	0xffffffff


	//   ....[85]....
        /*1770*/ 	.word	0xffffffff


	//   ....[86]....
        /*1774*/ 	.word	0xffffffff


	//   ....[87]....
        /*1778*/ 	.word	0xffffffff


	//   ....[88]....
        /*177c*/ 	.word	0xffffffff


	//   ....[89]....
        /*1780*/ 	.word	0xffffffff


	//   ....[90]....
        /*1784*/ 	.word	0xffffffff


	//   ....[91]....
        /*1788*/ 	.word	0xffffffff


	//   ....[92]....
        /*178c*/ 	.word	0xffffffff


	//   ....[93]....
        /*1790*/ 	.word	0xffffffff


	//   ....[94]....
        /*1794*/ 	.word	0xffffffff


	//   ....[95]....
        /*1798*/ 	.word	0xffffffff


	//   ....[96]....
        /*179c*/ 	.word	0xffffffff


	//   ....[97]....
        /*17a0*/ 	.word	0xffffffff


	//   ....[98]....
        /*17a4*/ 	.word	0xffffffff


	//   ....[99]....
        /*17a8*/ 	.word	0xffffffff


	//   ....[100]....
        /*17ac*/ 	.word	0xffffffff


	//   ....[101]....
        /*17b0*/ 	.word	0xffffffff


	//   ....[102]....
        /*17b4*/ 	.word	0xffffffff


	//   ....[103]....
        /*17b8*/ 	.word	0xffffffff


	//   ....[104]....
        /*17bc*/ 	.word	0xffffffff


	//   ....[105]....
        /*17c0*/ 	.word	0xffffffff


	//   ....[106]....
        /*17c4*/ 	.word	0xffffffff


	//   ....[107]....
        /*17c8*/ 	.word	0xffffffff


	//   ....[108]....
        /*17cc*/ 	.word	0xffffffff


	//   ....[109]....
        /*17d0*/ 	.word	0xffffffff


	//   ....[110]....
        /*17d4*/ 	.word	0xffffffff


	//   ....[111]....
        /*17d8*/ 	.word	0xffffffff


	//   ....[112]....
        /*17dc*/ 	.word	0xffffffff


	//   ....[113]....
        /*17e0*/ 	.word	0xffffffff


	//   ....[114]....
        /*17e4*/ 	.word	0xffffffff


	//   ....[115]....
        /*17e8*/ 	.word	0xffffffff


	//   ....[116]....
        /*17ec*/ 	.word	0xffffffff


	//   ....[117]....
        /*17f0*/ 	.word	0xffffffff


	//   ....[118]....
        /*17f4*/ 	.word	0xffffffff


	//   ....[119]....
        /*17f8*/ 	.word	0xffffffff


	//   ....[120]....
        /*17fc*/ 	.word	0xffffffff


	//   ....[121]....
        /*1800*/ 	.word	0xffffffff


	//   ....[122]....
        /*1804*/ 	.word	0xffffffff


	//   ....[123]....
        /*1808*/ 	.word	0xffffffff


	//   ....[124]....
        /*180c*/ 	.word	0xffffffff


	//   ....[125]....
        /*1810*/ 	.word	0xffffffff


	//   ....[126]....
        /*1814*/ 	.word	0xffffffff


	//   ....[127]....
        /*1818*/ 	.word	0xffffffff


	//   ....[128]....
        /*181c*/ 	.word	0xffffffff


	//   ....[129]....
        /*1820*/ 	.word	0xffffffff


	//   ....[130]....
        /*1824*/ 	.word	0xffffffff


	//   ....[131]....
        /*1828*/ 	.word	0xffffffff


	//   ....[132]....
        /*182c*/ 	.word	0xffffffff


	//   ....[133]....
        /*1830*/ 	.word	0xffffffff


	//   ....[134]....
        /*1834*/ 	.word	0xffffffff


	//   ....[135]....
        /*1838*/ 	.word	0xffffffff


	//   ....[136]....
        /*183c*/ 	.word	0xffffffff


	//   ....[137]....
        /*1840*/ 	.word	0xffffffff


	//   ....[138]....
        /*1844*/ 	.word	0xffffffff


	//   ....[139]....
        /*1848*/ 	.word	0xffffffff


	//   ....[140]....
        /*184c*/ 	.word	0xffffffff


	//   ....[141]....
        /*1850*/ 	.word	0xffffffff


	//   ....[142]....
        /*1854*/ 	.word	0xffffffff


	//   ....[143]....
        /*1858*/ 	.word	0xffffffff


	//   ....[144]....
        /*185c*/ 	.word	0xffffffff


	//   ....[145]....
        /*1860*/ 	.word	0xffffffff


	//   ....[146]....
        /*1864*/ 	.word	0xffffffff


	//   ....[147]....
        /*1868*/ 	.word	0xffffffff


	//   ....[148]....
        /*186c*/ 	.word	0xffffffff


	//   ....[149]....
        /*1870*/ 	.word	0xffffffff


	//   ....[150]....
        /*1874*/ 	.word	0xffffffff


	//   ....[151]....
        /*1878*/ 	.word	0xffffffff


	//   ....[152]....
        /*187c*/ 	.word	0xffffffff


	//   ....[153]....
        /*1880*/ 	.word	0xffffffff


	//   ....[154]....
        /*1884*/ 	.word	0xffffffff


	//   ....[155]....
        /*1888*/ 	.word	0xffffffff


	//   ....[156]....
        /*188c*/ 	.word	0xffffffff


	//   ....[157]....
        /*1890*/ 	.word	0xffffffff


	//   ....[158]....
        /*1894*/ 	.word	0xffffffff


	//   ....[159]....
        /*1898*/ 	.word	0xffffffff


	//   ....[160]....
        /*189c*/ 	.word	0xffffffff


	//   ....[161]....
        /*18a0*/ 	.word	0xffffffff


	//   ....[162]....
        /*18a4*/ 	.word	0xffffffff


	//   ....[163]....
        /*18a8*/ 	.word	0xffffffff


	//   ....[164]....
        /*18ac*/ 	.word	0xffffffff


	//   ....[165]....
        /*18b0*/ 	.word	0xffffffff


	//   ....[166]....
        /*18b4*/ 	.word	0xffffffff


	//   ....[167]....
        /*18b8*/ 	.word	0xffffffff


	//   ....[168]....
        /*18bc*/ 	.word	0xffffffff


	//   ....[169]....
        /*18c0*/ 	.word	0xffffffff


	//   ....[170]....
        /*18c4*/ 	.word	0xffffffff


	//   ....[171]....
        /*18c8*/ 	.word	0xffffffff


	//   ....[172]....
        /*18cc*/ 	.word	0xffffffff


	//   ....[173]....
        /*18d0*/ 	.word	0xffffffff


	//   ....[174]....
        /*18d4*/ 	.word	0xffffffff


	//   ....[175]....
        /*18d8*/ 	.word	0xffffffff


	//   ....[176]....
        /*18dc*/ 	.word	0xffffffff


	//   ....[177]....
        /*18e0*/ 	.word	0xffffffff


	//   ....[178]....
        /*18e4*/ 	.word	0xffffffff


	//   ....[179]....
        /*18e8*/ 	.word	0xffffffff


	//   ....[180]....
        /*18ec*/ 	.word	0xffffffff


	//   ....[181]....
        /*18f0*/ 	.word	0xffffffff


	//   ....[182]....
        /*18f4*/ 	.word	0xffffffff


	//   ....[183]....
        /*18f8*/ 	.word	0xffffffff


	//   ....[184]....
        /*18fc*/ 	.word	0xffffffff


	//   ....[185]....
        /*1900*/ 	.word	0xffffffff


	//   ....[186]....
        /*1904*/ 	.word	0xffffffff


	//   ....[187]....
        /*1908*/ 	.word	0xffffffff


	//   ....[188]....
        /*190c*/ 	.word	0xffffffff


	//   ....[189]....
        /*1910*/ 	.word	0xffffffff


	//   ....[190]....
        /*1914*/ 	.word	0xffffffff


	//   ....[191]....
        /*1918*/ 	.word	0xffffffff


	//   ....[192]....
        /*191c*/ 	.word	0xffffffff


	//   ....[193]....
        /*1920*/ 	.word	0xffffffff


	//   ....[194]....
        /*1924*/ 	.word	0xffffffff


	//   ....[195]....
        /*1928*/ 	.word	0xffffffff


	//   ....[196]....
        /*192c*/ 	.word	0xffffffff


	//   ....[197]....
        /*1930*/ 	.word	0xffffffff


	//   ....[198]....
        /*1934*/ 	.word	0xffffffff


	//   ....[199]....
        /*1938*/ 	.word	0xffffffff


	//   ....[200]....
        /*193c*/ 	.word	0xffffffff


	//   ....[201]....
        /*1940*/ 	.word	0xffffffff


	//   ....[202]....
        /*1944*/ 	.word	0xffffffff


	//   ....[203]....
        /*1948*/ 	.word	0xffffffff


	//----- nvinfo : EIATTR_COOP_GROUP_INSTR_OFFSETS
	.align		4
.L_374:
        /*194c*/ 	.byte	0x04, 0x28
        /*194e*/ 	.short	(.L_376 - .L_375)


	//   ....[0]....
.L_375:
        /*1950*/ 	.word	0x00000050


	//   ....[1]....
        /*1954*/ 	.word	0x00000200


	//   ....[2]....
        /*1958*/ 	.word	0x00000230


	//   ....[3]....
        /*195c*/ 	.word	0x00000260


	//   ....[4]....
        /*1960*/ 	.word	0x00000290


	//   ....[5]....
        /*1964*/ 	.word	0x000002c0


	//   ....[6]....
        /*1968*/ 	.word	0x000002f0


	//   ....[7]....
        /*196c*/ 	.word	0x00000450


	//   ....[8]....
        /*1970*/ 	.word	0x00000490


	//   ....[9]....
        /*1974*/ 	.word	0x000004c0


	//   ....[10]....
        /*1978*/ 	.word	0x000004f0


	//   ....[11]....
        /*197c*/ 	.word	0x00000520


	//   ....[12]....
        /*1980*/ 	.word	0x00000550


	//   ....[13]....
        /*1984*/ 	.word	0x000005e0


	//   ....[14]....
        /*1988*/ 	.word	0x00000630


	//   ....[15]....
        /*198c*/ 	.word	0x00000650


	//   ....[16]....
        /*1990*/ 	.word	0x000006b0


	//   ....[17]....
        /*1994*/ 	.word	0x000032f0


	//   ....[18]....
        /*1998*/ 	.word	0x00003320


	//   ....[19]....
        /*199c*/ 	.word	0x00003350


	//   ....[20]....
        /*19a0*/ 	.word	0x00003370


	//   ....[21]....
        /*19a4*/ 	.word	0x00003560


	//   ....[22]....
        /*19a8*/ 	.word	0x00003580


	//   ....[23]....
        /*19ac*/ 	.word	0x00003660


	//   ....[24]....
        /*19b0*/ 	.word	0x000036b0


	//   ....[25]....
        /*19b4*/ 	.word	0x00003820


	//   ....[26]....
        /*19b8*/ 	.word	0x00003840


	//   ....[27]....
        /*19bc*/ 	.word	0x00003960


	//   ....[28]....
        /*19c0*/ 	.word	0x00003af0


	//   ....[29]....
        /*19c4*/ 	.word	0x00003d80


	//   ....[30]....
        /*19c8*/ 	.word	0x00003d90


	//   ....[31]....
        /*19cc*/ 	.word	0x00004260


	//   ....[32]....
        /*19d0*/ 	.word	0x00004270


	//   ....[33]....
        /*19d4*/ 	.word	0x00005490


	//   ....[34]....
        /*19d8*/ 	.word	0x000054b0


	//   ....[35]....
        /*19dc*/ 	.word	0x00005710


	//   ....[36]....
        /*19e0*/ 	.word	0x00005720


	//   ....[37]....
        /*19e4*/ 	.word	0x00005a40


	//   ....[38]....
        /*19e8*/ 	.word	0x00005c00


	//   ....[39]....
        /*19ec*/ 	.word	0x00005f00


	//   ....[40]....
        /*19f0*/ 	.word	0x00005f20


	//   ....[41]....
        /*19f4*/ 	.word	0x00005f50


	//   ....[42]....
        /*19f8*/ 	.word	0x00005f60


	//   ....[43]....
        /*19fc*/ 	.word	0x00007630


	//   ....[44]....
        /*1a00*/ 	.word	0x00007650


	//   ....[45]....
        /*1a04*/ 	.word	0x000078b0


	//   ....[46]....
        /*1a08*/ 	.word	0x000078c0


	//   ....[47]....
        /*1a0c*/ 	.word	0x00008990


	//   ....[48]....
        /*1a10*/ 	.word	0x000089b0


	//   ....[49]....
        /*1a14*/ 	.word	0x00008be0


	//   ....[50]....
        /*1a18*/ 	.word	0x00008bf0


	//   ....[51]....
        /*1a1c*/ 	.word	0x00008f10


	//   ....[52]....
        /*1a20*/ 	.word	0x00009100


	//   ....[53]....
        /*1a24*/ 	.word	0x00009360


	//   ....[54]....
        /*1a28*/ 	.word	0x00009380


	//   ....[55]....
        /*1a2c*/ 	.word	0x00009460


	//   ....[56]....
        /*1a30*/ 	.word	0x00009480


	//   ....[57]....
        /*1a34*/ 	.word	0x0000aff0


	//   ....[58]....
        /*1a38*/ 	.word	0x0000b0d0


	//   ....[59]....
        /*1a3c*/ 	.word	0x0000b250


	//   ....[60]....
        /*1a40*/ 	.word	0x0000b260


	//   ....[61]....
        /*1a44*/ 	.word	0x0000c310


	//   ....[62]....
        /*1a48*/ 	.word	0x0000c330


	//   ....[63]....
        /*1a4c*/ 	.word	0x0000c4e0


	//   ....[64]....
        /*1a50*/ 	.word	0x0000c4f0


	//   ....[65]....
        /*1a54*/ 	.word	0x0000c850


	//   ....[66]....
        /*1a58*/ 	.word	0x0000c880


	//   ....[67]....
        /*1a5c*/ 	.word	0x0000c8a0


	//   ....[68]....
        /*1a60*/ 	.word	0x0000c8c0


	//   ....[69]....
        /*1a64*/ 	.word	0x0000e1d0


	//   ....[70]....
        /*1a68*/ 	.word	0x0000e220


	//   ....[71]....
        /*1a6c*/ 	.word	0x0000e240


	//   ....[72]....
        /*1a70*/ 	.word	0x0000e250


	//   ....[73]....
        /*1a74*/ 	.word	0x0000fb00


	//   ....[74]....
        /*1a78*/ 	.word	0x0000fb20


	//   ....[75]....
        /*1a7c*/ 	.word	0x0000fb40


	//   ....[76]....
        /*1a80*/ 	.word	0x0000fb60


	//   ....[77]....
        /*1a84*/ 	.word	0x0000ff10


	//   ....[78]....
        /*1a88*/ 	.word	0x0000ff30


	//   ....[79]....
        /*1a8c*/ 	.word	0x00010170


	//   ....[80]....
        /*1a90*/ 	.word	0x00010180


	//   ....[81]....
        /*1a94*/ 	.word	0x00010370


	//   ....[82]....
        /*1a98*/ 	.word	0x00010390


	//   ....[83]....
        /*1a9c*/ 	.word	0x00010580


	//   ....[84]....
        /*1aa0*/ 	.word	0x00010590


	//   ....[85]....
        /*1aa4*/ 	.word	0x00010970


	//   ....[86]....
        /*1aa8*/ 	.word	0x00010990


	//   ....[87]....
        /*1aac*/ 	.word	0x000115e0


	//   ....[88]....
        /*1ab0*/ 	.word	0x000115f0


	//   ....[89]....
        /*1ab4*/ 	.word	0x00012aa0


	//   ....[90]....
        /*1ab8*/ 	.word	0x00012ac0


	//   ....[91]....
        /*1abc*/ 	.word	0x00012d10


	//   ....[92]....
        /*1ac0*/ 	.word	0x00012d20


	//   ....[93]....
        /*1ac4*/ 	.word	0x00012f10


	//   ....[94]....
        /*1ac8*/ 	.word	0x00012f30


	//   ....[95]....
        /*1acc*/ 	.word	0x00013120


	//   ....[96]....
        /*1ad0*/ 	.word	0x00013130


	//   ....[97]....
        /*1ad4*/ 	.word	0x000133e0


	//   ....[98]....
        /*1ad8*/ 	.word	0x00013400


	//   ....[99]....
        /*1adc*/ 	.word	0x00013530


	//   ....[100]....
        /*1ae0*/ 	.word	0x00013570


	//   ....[101]....
        /*1ae4*/ 	.word	0x000135a0


	//   ....[102]....
        /*1ae8*/ 	.word	0x000135d0


	//   ....[103]....
        /*1aec*/ 	.word	0x00013600


	//   ....[104]....
        /*1af0*/ 	.word	0x00013630


	//   ....[105]....
        /*1af4*/ 	.word	0x00013790


	//   ....[106]....
        /*1af8*/ 	.word	0x000137d0


	//   ....[107]....
        /*1afc*/ 	.word	0x00013800


	//   ....[108]....
        /*1b00*/ 	.word	0x00013830


	//   ....[109]....
        /*1b04*/ 	.word	0x00013860


	//   ....[110]....
        /*1b08*/ 	.word	0x00013890


	//   ....[111]....
        /*1b0c*/ 	.word	0x00013920


	//   ....[112]....
        /*1b10*/ 	.word	0x00013980


	//   ....[113]....
        /*1b14*/ 	.word	0x00013990


	//   ....[114]....
        /*1b18*/ 	.word	0x000139f0


	//   ....[115]....
        /*1b1c*/ 	.word	0x00014460


	//   ....[116]....
        /*1b20*/ 	.word	0x000144c0


	//   ....[117]....
        /*1b24*/ 	.word	0x00014510


	//   ....[118]....
        /*1b28*/ 	.word	0x00014560


	//   ....[119]....
        /*1b2c*/ 	.word	0x000145b0


	//   ....[120]....
        /*1b30*/ 	.word	0x00014620


	//   ....[121]....
        /*1b34*/ 	.word	0x00014660


	//   ....[122]....
        /*1b38*/ 	.word	0x000146d0


	//   ....[123]....
        /*1b3c*/ 	.word	0x00014740


	//   ....[124]....
        /*1b40*/ 	.word	0x000147a0


	//   ....[125]....
        /*1b44*/ 	.word	0x00014810


	//   ....[126]....
        /*1b48*/ 	.word	0x00014870


	//   ....[127]....
        /*1b4c*/ 	.word	0x000148d0


	//   ....[128]....
        /*1b50*/ 	.word	0x00014940


	//   ....[129]....
        /*1b54*/ 	.word	0x000149a0


	//   ....[130]....
        /*1b58*/ 	.word	0x00014a00


	//   ....[131]....
        /*1b5c*/ 	.word	0x00014a60


	//   ....[132]....
        /*1b60*/ 	.word	0x00014ac0


	//   ....[133]....
        /*1b64*/ 	.word	0x00014e00


	//   ....[134]....
        /*1b68*/ 	.word	0x00014e50


	//   ....[135]....
        /*1b6c*/ 	.word	0x00014ea0


	//   ....[136]....
        /*1b70*/ 	.word	0x00014ee0


	//   ....[137]....
        /*1b74*/ 	.word	0x00014f50


	//   ....[138]....
        /*1b78*/ 	.word	0x00014fc0


	//   ....[139]....
        /*1b7c*/ 	.word	0x00015020


	//   ....[140]....
        /*1b80*/ 	.word	0x00015080


	//   ....[141]....
        /*1b84*/ 	.word	0x000150e0


	//   ....[142]....
        /*1b88*/ 	.word	0x00015150


	//   ....[143]....
        /*1b8c*/ 	.word	0x000151b0


	//   ....[144]....
        /*1b90*/ 	.word	0x00015210


	//   ....[145]....
        /*1b94*/ 	.word	0x00015270


	//   ....[146]....
        /*1b98*/ 	.word	0x000152d0


	//   ....[147]....
        /*1b9c*/ 	.word	0x00015650


	//   ....[148]....
        /*1ba0*/ 	.word	0x00015690


	//   ....[149]....
        /*1ba4*/ 	.word	0x000156e0


	//   ....[150]....
        /*1ba8*/ 	.word	0x00015720


	//   ....[151]....
        /*1bac*/ 	.word	0x00015780


	//   ....[152]....
        /*1bb0*/ 	.word	0x000157e0


	//   ....[153]....
        /*1bb4*/ 	.word	0x00015840


	//   ....[154]....
        /*1bb8*/ 	.word	0x000158a0


	//   ....[155]....
        /*1bbc*/ 	.word	0x00015910


	//   ....[156]....
        /*1bc0*/ 	.word	0x00015970


	//   ....[157]....
        /*1bc4*/ 	.word	0x000159d0


	//   ....[158]....
        /*1bc8*/ 	.word	0x00015a10


	//   ....[159]....
        /*1bcc*/ 	.word	0x00015a50


	//   ....[160]....
        /*1bd0*/ 	.word	0x00015aa0


	//   ....[161]....
        /*1bd4*/ 	.word	0x00015ae0


	//   ....[162]....
        /*1bd8*/ 	.word	0x00015b30


	//   ....[163]....
        /*1bdc*/ 	.word	0x00015b80


	//   ....[164]....
        /*1be0*/ 	.word	0x00015bd0


	//   ....[165]....
        /*1be4*/ 	.word	0x00015c20


	//   ....[166]....
        /*1be8*/ 	.word	0x00015c90


	//   ....[167]....
        /*1bec*/ 	.word	0x00015d00


	//   ....[168]....
        /*1bf0*/ 	.word	0x00015d60


	//   ....[169]....
        /*1bf4*/ 	.word	0x00015dc0


	//   ....[170]....
        /*1bf8*/ 	.word	0x00015e20


	//   ....[171]....
        /*1bfc*/ 	.word	0x00015e90


	//   ....[172]....
        /*1c00*/ 	.word	0x00015ef0


	//   ....[173]....
        /*1c04*/ 	.word	0x00015f50


	//   ....[174]....
        /*1c08*/ 	.word	0x00015fb0


	//   ....[175]....
        /*1c0c*/ 	.word	0x00016020


	//   ....[176]....
        /*1c10*/ 	.word	0x00016080


	//   ....[177]....
        /*1c14*/ 	.word	0x000160e0


	//   ....[178]....
        /*1c18*/ 	.word	0x00016140


	//   ....[179]....
        /*1c1c*/ 	.word	0x000161b0


	//   ....[180]....
        /*1c20*/ 	.word	0x00016210


	//   ....[181]....
        /*1c24*/ 	.word	0x00016270


	//   ....[182]....
        /*1c28*/ 	.word	0x000162d0


	//   ....[183]....
        /*1c2c*/ 	.word	0x00016340


	//   ....[184]....
        /*1c30*/ 	.word	0x000163a0


	//   ....[185]....
        /*1c34*/ 	.word	0x00016400


	//   ....[186]....
        /*1c38*/ 	.word	0x00016460


	//   ....[187]....
        /*1c3c*/ 	.word	0x000164d0


	//   ....[188]....
        /*1c40*/ 	.word	0x00016520


	//   ....[189]....
        /*1c44*/ 	.word	0x00016560


	//   ....[190]....
        /*1c48*/ 	.word	0x000165b0


	//   ....[191]....
        /*1c4c*/ 	.word	0x00016600


	//   ....[192]....
        /*1c50*/ 	.word	0x00016650


	//   ....[193]....
        /*1c54*/ 	.word	0x000166c0


	//   ....[194]....
        /*1c58*/ 	.word	0x00016700


	//   ....[195]....
        /*1c5c*/ 	.word	0x00016750


	//   ....[196]....
        /*1c60*/ 	.word	0x000167a0


	//   ....[197]....
        /*1c64*/ 	.word	0x000167f0


	//   ....[198]....
        /*1c68*/ 	.word	0x00016840


	//   ....[199]....
        /*1c6c*/ 	.word	0x000168b0


	//   ....[200]....
        /*1c70*/ 	.word	0x000168f0


	//   ....[201]....
        /*1c74*/ 	.word	0x00016960


	//   ....[202]....
        /*1c78*/ 	.word	0x000169c0


	//   ....[203]....
        /*1c7c*/ 	.word	0x00016a30


	//----- nvinfo : EIATTR_EXIT_INSTR_OFFSETS
	.align		4
.L_376:
        /*1c80*/ 	.byte	0x04, 0x1c
        /*1c82*/ 	.short	(.L_378 - .L_377)


	//   ....[0]....
.L_377:
        /*1c84*/ 	.word	0x000010d0


	//   ....[1]....
        /*1c88*/ 	.word	0x00014420


	//----- nvinfo : EIATTR_MAX_THREADS
	.align		4
.L_378:
        /*1c8c*/ 	.byte	0x04, 0x05
        /*1c8e*/ 	.short	(.L_380 - .L_379)
.L_379:
        /*1c90*/ 	.word	0x00000100
        /*1c94*/ 	.word	0x00000001
        /*1c98*/ 	.word	0x00000001


	//----- nvinfo : EIATTR_CRS_STACK_SIZE
	.align		4
.L_380:
        /*1c9c*/ 	.byte	0x04, 0x1e
        /*1c9e*/ 	.short	(.L_382 - .L_381)
.L_381:
        /*1ca0*/ 	.word	0x00000000
.L_382:


//--------------------- .nv.info._ZN7cutlass13device_kernelIN5flash19enable_sm80_to_sm89INS1_16FlashAttnFwdSm80INS1_25CollectiveMainloopFwdSm80ILi8ELi1ELb0EN4cute5tupleIJNS5_1CILi128EEENS7_ILi32EEENS7_ILi256EEEEEELi256ENS_6half_tEfNS_4arch4Sm80ELb1ELb0ELb1ELb1ELb1ELb1ELb1ELb1EEENS1_21CollectiveEpilogueFwdINS6_IJS8_SA_S9_EEENS6_IJNS7_ILi1EEESI_SI_EEESC_SE_Li256ELb1ELb1ELb1ELb0EEENS1_36VarlenDynamicPersistentTileSchedulerILi128ELi32ELi256ELi256ELb1ELb1ELb0ELb1ELb1ELb1EEEEEEEEEvNT_6ParamsE --------------------------
	.section	.nv.info._ZN7cutlass13device_kernelIN5flash19enable_sm80_to_sm89INS1_16FlashAttnFwdSm80INS1_25CollectiveMainloopFwdSm80ILi8ELi1ELb0EN4cute5tupleIJNS5_1CILi128EEENS7_ILi32EEENS7_ILi256EEEEEELi256ENS_6half_tEfNS_4arch4Sm80ELb1ELb0ELb1ELb1ELb1ELb1ELb1ELb1EEENS1_21CollectiveEpilogueFwdINS6_IJS8_SA_S9_EEENS6_IJNS7_ILi1EEESI_SI_EEESC_SE_Li256ELb1ELb1ELb1ELb0EEENS1_36VarlenDynamicPersistentTileSchedulerILi128ELi32ELi256ELi256ELb1ELb1ELb0ELb1ELb1ELb1EEEEEEEEEvNT_6ParamsE,"",@"SHT_CUDA_INFO"
	.sectionflags	@""
	.align	4


	//----- nvinfo : EIATTR_CUDA_API_VERSION
	.align		4
        /*0000*/ 	.byte	0x04, 0x37
        /*0002*/ 	.short	(.L_384 - .L_383)
.L_383:
        /*0004*/ 	.word	0x00000082


	//----- nvinfo : EIATTR_SW2861232_WAR
	.align		4
.L_384:
        /*0008*/ 	.byte	0x01, 0x35
	.zero		2


	//----- nvinfo : EIATTR_PARAM_CBANK
	.align		4
        /*000c*/ 	.byte	0x04, 0x0a
        /*000e*/ 	.short	(.L_386 - .L_385)
	.align		4
.L_385:
        /*0010*/ 	.word	index@(.nv.constant0._ZN7cutlass13device_kernelIN5flash19enable_sm80_to_sm89INS1_16FlashAttnFwdSm80INS1_25CollectiveMainloopFwdSm80ILi8ELi1ELb0EN4cute5tupleIJNS5_1CILi128EEENS7_ILi32EEENS7_ILi256EEEEEELi256ENS_6half_tEfNS_4arch4Sm80ELb1ELb0ELb1ELb1ELb1ELb1ELb1ELb1EEENS1_21CollectiveEpilogueFwdINS6_IJS8_SA_S9_EEENS6_IJNS7_ILi1EEESI_SI_EEESC_SE_Li256ELb1ELb1ELb1ELb0EEENS1_36VarlenDynamicPersistentTileSchedulerILi128ELi32ELi256ELi256ELb1ELb1ELb0ELb1ELb1ELb1EEEEEEEEEvNT_6ParamsE)
        /*0014*/ 	.short	0x0160
        /*0016*/ 	.short	0x0438


	//----- nvinfo : EIATTR_CBANK_PARAM_SIZE
	.align		4
.L_386:
        /*0018*/ 	.byte	0x03, 0x19
        /*001a*/ 	.short	0x0438


	//----- nvinfo : EIATTR_KPARAM_INFO
	.align		4
        /*001c*/ 	.byte	0x04, 0x17
        /*001e*/ 	.short	(.L_388 - .L_387)
.L_387:
        /*0020*/ 	.word	0x00000000
        /*0024*/ 	.short	0x0000
        /*0026*/ 	.short	0x0000
        /*0028*/ 	.byte	0x00, 0xf0, 0xe1, 0x10


	//----- nvinfo : EIATTR_MAXREG_COUNT
	.align		4
.L_388:
        /*002c*/ 	.byte	0x03, 0x1b
        /*002e*/ 	.short	0x00ff


	//----- nvinfo : EIATTR_NUM_BARRIERS
	.align		4
        /*0030*/ 	.byte	0x02, 0x4c
        /*0032*/ 	.byte	0x06
	.zero		1


	//----- nvinfo : EIATTR_ANNOTATIONS
	.align		4
        /*0034*/ 	.byte	0x04, 0x55
        /*0036*/ 	.short	(.L_390 - .L_389)


	//   ....[0]....
.L_389:
        /* <DEDUP_REMOVED lines=21> */


	//----- nvinfo : EIATTR_MERCURY_ISA_VERSION
	.align		4
.L_390:
        /*0170*/ 	.byte	0x03, 0x5f
        /*0172*/ 	.short	0x0000


	//----- nvinfo : EIATTR_INT_WARP_WIDE_INSTR_OFFSETS
	.align		4
        /*0174*/ 	.byte	0x04, 0x31
        /*0176*/ 	.short	(.L_392 - .L_391)


	//   ....[0]....
.L_391:
        /*0178*/ 	.word	0x00017920


	//   ....[1]....
        /*017c*/ 	.word	0x00017990


	//----- nvinfo : EIATTR_COOP_GROUP_MASK_REGIDS
	.align		4
.L_392:
        /*0180*/ 	.byte	0x04, 0x29
        /*0182*/ 	.short	(.L_394 - .L_393)


	//   ....[0]....
.L_393:
        /*0184*/ 	.word	0xffffffff


	//   ....[1]....
        /*0188*/ 	.word	0xffffffff


	//   ....[2]....
        /*018c*/ 	.word	0xffffffff


	//   ....[3]....
        /*0190*/ 	.word	0xffffffff


	//   ....[4]....
        /*0194*/ 	.word	0xffffffff


	//   ....[5]....
        /*0198*/ 	.word	0xffffffff


	//   ....[6]....
        /*019c*/ 	.word	0xffffffff


	//   ....[7]....
        /*01a0*/ 	.word	0xffffffff


	//   ....[8]....
        /*01a4*/ 	.word	0xffffffff


	//   ....[9]....
        /*01a8*/ 	.word	0xffffffff


	//   ....[10]....
        /*01ac*/ 	.word	0xffffffff


	//   ....[11]....
        /*01b0*/ 	.word	0xffffffff


	//   ....[12]....
        /*01b4*/ 	.word	0xffffffff


	//   ....[13]....
        /*01b8*/ 	.word	0xffffffff


	//   ....[14]....
        /*01bc*/ 	.word	0xffffffff


	//   ....[15]....
        /*01c0*/ 	.word	0xffffffff


	//   ....[16]....
        /*01c4*/ 	.word	0xffffffff


	//   ....[17]....
        /*01c8*/ 	.word	0xffffffff


	//   ....[18]....
        /*01cc*/ 	.word	0xffffffff


	//   ....[19]....
        /*01d0*/ 	.word	0xffffffff


	//   ....[20]....
        /*01d4*/ 	.word	0xffffffff


	//   ....[21]....
        /*01d8*/ 	.word	0xffffffff


	//   ....[22]....
        /*01dc*/ 	.word	0xffffffff


	//   ....[23]....
        /*01e0*/ 	.word	0xffffffff


	//   ....[24]....
        /*01e4*/ 	.word	0xffffffff


	//   ....[25]....
        /*01e8*/ 	.word	0xffffffff


	//   ....[26]....
        /*01ec*/ 	.word	0xffffffff


	//   ....[27]....
        /*01f0*/ 	.word	0xffffffff


	//   ....[28]....
        /*01f4*/ 	.word	0xffffffff


	//   ....[29]....
        /*01f8*/ 	.word	0xffffffff


	//   ....[30]....
        /*01fc*/ 	.word	0xffffffff


	//   ....[31]....
        /*0200*/ 	.word	0xffffffff


	//   ....[32]....
        /*0204*/ 	.word	0xffffffff


	//   ....[33]....
        /*0208*/ 	.word	0xffffffff


	//   ....[34]....
        /*020c*/ 	.word	0xffffffff


	//   ....[35]....
        /*0210*/ 	.word	0xffffffff


	//   ....[36]....
        /*0214*/ 	.word	0xffffffff


	//   ....[37]....
        /*0218*/ 	.word	0xffffffff


	//   ....[38]....
        /*021c*/ 	.word	0xffffffff


	//   ....[39]....
        /*0220*/ 	.word	0xffffffff


	//   ....[40]....
        /*0224*/ 	.word	0xffffffff


	//   ....[41]....
        /*0228*/ 	.word	0xffffffff


	//   ....[42]....
        /*022c*/ 	.word	0xffffffff


	//   ....[43]....
        /*0230*/ 	.word	0xffffffff


	//   ....[44]....
        /*0234*/ 	.word	0xffffffff


	//   ....[45]....
        /*0238*/ 	.word	0xffffffff


	//   ....[46]....
        /*023c*/ 	.word	0xffffffff


	//   ....[47]....
        /*0240*/ 	.word	0xffffffff


	//   ....[48]....
        /*0244*/ 	.word	0xffffffff


	//   ....[49]....
        /*0248*/ 	.word	0xffffffff


	//   ....[50]....
        /*024c*/ 	.word	0xffffffff


	//   ....[51]....
        /*0250*/ 	.word	0xffffffff


	//   ....[52]....
        /*0254*/ 	.word	0xffffffff


	//   ....[53]....
        /*0258*/ 	.word	0xffffffff


	//   ....[54]....
        /*025c*/ 	.word	0xffffffff


	//   ....[55]....
        /*0260*/ 	.word	0xffffffff


	//   ....[56]....
        /*0264*/ 	.word	0xffffffff


	//   ....[57]....
        /*0268*/ 	.word	0xffffffff


	//   ....[58]....
        /*026c*/ 	.word	0xffffffff


	//   ....[59]....
        /*0270*/ 	.word	0xffffffff


	//   ....[60]....
        /*0274*/ 	.word	0xffffffff


	//   ....[61]....
        /*0278*/ 	.word	0xffffffff


	//   ....[62]....
        /*027c*/ 	.word	0xffffffff


	//   ....[63]....
        /*0280*/ 	.word	0xffffffff


	//   ....[64]....
        /*0284*/ 	.word	0xffffffff


	//   ....[65]....
        /*0288*/ 	.word	0xffffffff


	//   ....[66]....
        /*028c*/ 	.word	0xffffffff


	//   ....[67]....
        /*0290*/ 	.word	0xffffffff


	//   ....[68]....
        /*0294*/ 	.word	0xffffffff


	//   ....[69]....
        /*0298*/ 	.word	0xffffffff


	//   ....[70]....
        /*029c*/ 	.word	0xffffffff


	//   ....[71]....
        /*02a0*/ 	.word	0xffffffff


	//   ....[72]....
        /*02a4*/ 	.word	0xffffffff


	//   ....[73]....
        /*02a8*/ 	.word	0xffffffff


	//   ....[74]....
        /*02ac*/ 	.word	0xffffffff


	//   ....[75]....
        /*02b0*/ 	.word	0xffffffff


	//   ....[76]....
        /*02b4*/ 	.word	0xffffffff


	//   ....[77]....
        /*02b8*/ 	.word	0xffffffff


	//   ....[78]....
        /*02bc*/ 	.word	0xffffffff


	//   ....[79]....
        /*02c0*/ 	.word	0xffffffff


	//   ....[80]....
        /*02c4*/ 	.word	0xffffffff


	//   ....[81]....
        /*02c8*/ 	.word	0xffffffff


	//   ....[82]....
        /*02cc*/ 	.word	0xffffffff


	//   ....[83]....
        /*02d0*/ 	.word	0xffffffff


	//   ....[84]....
        /*02d4*/ 	.word	0xffffffff


	//   ....[85]....
        /*02d8*/ 	.word	0xffffffff


	//   ....[86]....
        /*02dc*/ 	.word	0xffffffff


	//   ....[87]....
        /*02e0*/ 	.word	0xffffffff


	//   ....[88]....
        /*02e4*/ 	.word	0xffffffff


	//   ....[89]....
        /*02e8*/ 	.word	0xffffffff


	//   ....[90]....
        /*02ec*/ 	.word	0xffffffff


	//   ....[91]....
        /*02f0*/ 	.word	0xffffffff


	//   ....[92]....
        /*02f4*/ 	.word	0xffffffff


	//   ....[93]....
        /*02f8*/ 	.word	0xffffffff


	//   ....[94]....
        /*02fc*/ 	.word	0xffffffff


	//   ....[95]....
        /*0300*/ 	.word	0xffffffff


	//   ....[96]....
        /*0304*/ 	.word	0xffffffff


	//   ....[97]....
        /*0308*/ 	.word	0xffffffff


	//   ....[98]....
        /*030c*/ 	.word	0xffffffff


	//   ....[99]....
        /*0310*/ 	.word	0xffffffff


	//   ....[100]....
        /*0314*/ 	.word	0xffffffff


	//   ....[101]....
        /*0318*/ 	.word	0xffffffff


	//   ....[102]....
        /*031c*/ 	.word	0xffffffff


	//   ....[103]....
        /*0320*/ 	.word	0xffffffff


	//   ....[104]....
        /*0324*/ 	.word	0xffffffff


	//   ....[105]....
        /*0328*/ 	.word	0xffffffff


	//   ....[106]....
        /*032c*/ 	.word	0xffffffff


	//   ....[107]....
        /*0330*/ 	.word	0xffffffff


	//   ....[108]....
        /*0334*/ 	.word	0xffffffff


	//   ....[109]....
        /*0338*/ 	.word	0xffffffff


	//   ....[110]....
        /*033c*/ 	.word	0xffffffff


	//   ....[111]....
        /*0340*/ 	.word	0xffffffff


	//   ....[112]....
        /*0344*/ 	.word	0xffffffff


	//   ....[113]....
        /*0348*/ 	.word	0xffffffff


	//   ....[114]....
        /*034c*/ 	.word	0xffffffff


	//   ....[115]....
        /*0350*/ 	.word	0xffffffff


	//   ....[116]....
        /*0354*/ 	.word	0xffffffff


	//   ....[117]....
        /*0358*/ 	.word	0xffffffff


	//   ....[118]....
        /*035c*/ 	.word	0xffffffff


	//   ....[119]....
        /*0360*/ 	.word	0xffffffff


	//   ....[120]....
        /*0364*/ 	.word	0xffffffff


	//   ....[121]....
        /*0368*/ 	.word	0xffffffff


	//   ....[122]....
        /*036c*/ 	.word	0xffffffff


	//   ....[123]....
        /*0370*/ 	.word	0xffffffff


	//   ....[124]....
        /*0374*/ 	.word	0xffffffff


	//   ....[125]....
        /*0378*/ 	.word	0xffffffff


	//   ....[126]....
        /*037c*/ 	.word	0xffffffff


	//   ....[127]....
        /*0380*/ 	.word	0xffffffff


	//   ....[128]....
        /*0384*/ 	.word	0xffffffff


	//   ....[129]....
        /*0388*/ 	.word	0xffffffff


	//   ....[130]....
        /*038c*/ 	.word	0xffffffff


	//   ....[131]....
        /*0390*/ 	.word	0xffffffff


	//   ....[132]....
        /*0394*/ 	.word	0xffffffff


	//   ....[133]....
        /*0398*/ 	.word	0xffffffff


	//   ....[134]....
        /*039c*/ 	.word	0xffffffff


	//   ....[135]....
        /*03a0*/ 	.word	0xffffffff


	//   ....[136]....
        /*03a4*/ 	.word	0xffffffff


	//   ....[137]....
        /*03a8*/ 	.word	0xffffffff


	//   ....[138]....
        /*03ac*/ 	.word	0xffffffff


	//   ....[139]....
        /*03b0*/ 	.word	0xffffffff


	//   ....[140]....
        /*03b4*/ 	.word	0xffffffff


	//   ....[141]....
        /*03b8*/ 	.word	0xffffffff


	//   ....[142]....
        /*03bc*/ 	.word	0xffffffff


	//   ....[143]....
        /*03c0*/ 	.word	0xffffffff


	//   ....[144]....
        /*03c4*/ 	.word	0xffffffff


	//   ....[145]....
        /*03c8*/ 	.word	0xffffffff


	//   ....[146]....
        /*03cc*/ 	.word	0xffffffff


	//   ....[147]....
        /*03d0*/ 	.word	0xffffffff


	//   ....[148]....
        /*03d4*/ 	.word	0xffffffff


	//   ....[149]....
        /*03d8*/ 	.word	0xffffffff


	//   ....[150]....
        /*03dc*/ 	.word	0xffffffff


	//   ....[151]....
        /*03e0*/ 	.word	0xffffffff


	//   ....[152]....
        /*03e4*/ 	.word	0xffffffff


	//   ....[153]....
        /*03e8*/ 	.word	0xffffffff


	//   ....[154]....
        /*03ec*/ 	.word	0xffffffff


	//   ....[155]....
        /*03f0*/ 	.word	0xffffffff


	//   ....[156]....
        /*03f4*/ 	.word	0xffffffff


	//   ....[157]....
        /*03f8*/ 	.word	0xffffffff


	//   ....[158]....
        /*03fc*/ 	.word	0xffffffff


	//   ....[159]....
        /*0400*/ 	.word	0xffffffff


	//   ....[160]....
        /*0404*/ 	.word	0xffffffff


	//   ....[161]....
        /*0408*/ 	.word	0xffffffff


	//   ....[162]....
        /*040c*/ 	.word	0xffffffff


	//   ....[163]....
        /*0410*/ 	.word	0xffffffff


	//   ....[164]....
        /*0414*/ 	.word	0xffffffff


	//   ....[165]....
        /*0418*/ 	.word	0xffffffff


	//   ....[166]....
        /*041c*/ 	.word	0xffffffff


	//   ....[167]....
        /*0420*/ 	.word	0xffffffff


	//   ....[168]....
        /*0424*/ 	.word	0xffffffff


	//   ....[169]....
        /*0428*/ 	.word	0xffffffff


	//   ....[170]....
        /*042c*/ 	.word	0xffffffff


	//   ....[171]....
        /*0430*/ 	.word	0xffffffff


	//   ....[172]....
        /*0434*/ 	.word	0xffffffff


	//   ....[173]....
        /*0438*/ 	.word	0xffffffff


	//   ....[174]....
        /*043c*/ 	.word	0xffffffff


	//   ....[175]....
        /*0440*/ 	.word	0xffffffff


	//   ....[176]....
        /*0444*/ 	.word	0xffffffff


	//   ....[177]....
        /*0448*/ 	.word	0xffffffff


	//   ....[178]....
        /*044c*/ 	.word	0xffffffff


	//   ....[179]....
        /*0450*/ 	.word	0xffffffff


	//   ....[180]....
        /*0454*/ 	.word	0xffffffff


	//   ....[181]....
        /*0458*/ 	.word	0xffffffff


	//   ....[182]....
        /*045c*/ 	.word	0xffffffff


	//   ....[183]....
        /*0460*/ 	.word	0xffffffff


	//   ....[184]....
        /*0464*/ 	.word	0xffffffff


	//   ....[185]....
        /*0468*/ 	.word	0xffffffff


	//   ....[186]....
        /*046c*/ 	.word	0xffffffff


	//   ....[187]....
        /*0470*/ 	.word	0xffffffff


	//   ....[188]....
        /*0474*/ 	.word	0xffffffff


	//   ....[189]....
        /*0478*/ 	.word	0xffffffff


	//   ....[190]....
        /*047c*/ 	.word	0xffffffff


	//   ....[191]....
        /*0480*/ 	.word	0xffffffff


	//   ....[192]....
        /*0484*/ 	.word	0xffffffff


	//   ....[193]....
        /*0488*/ 	.word	0xffffffff


	//   ....[194]....
        /*048c*/ 	.word	0xffffffff


	//   ....[195]....
        /*0490*/ 	.word	0xffffffff


	//   ....[196]....
        /*0494*/ 	.word	0xffffffff


	//   ....[197]....
        /*0498*/ 	.word	0xffffffff


	//   ....[198]....
        /*049c*/ 	.word	0xffffffff


	//   ....[199]....
        /*04a0*/ 	.word	0xffffffff


	//   ....[200]....
        /*04a4*/ 	.word	0xffffffff


	//   ....[201]....
        /*04a8*/ 	.word	0xffffffff


	//   ....[202]....
        /*04ac*/ 	.word	0xffffffff


	//   ....[203]....
        /*04b0*/ 	.word	0xffffffff


	//   ....[204]....
        /*04b4*/ 	.word	0xffffffff


	//   ....[205]....
        /*04b8*/ 	.word	0xffffffff


	//   ....[206]....
        /*04bc*/ 	.word	0xffffffff


	//   ....[207]....
        /*04c0*/ 	.word	0xffffffff


	//   ....[208]....
        /*04c4*/ 	.word	0xffffffff


	//   ....[209]....
        /*04c8*/ 	.word	0xffffffff


	//   ....[210]....
        /*04cc*/ 	.word	0xffffffff


	//   ....[211]....
        /*04d0*/ 	.word	0xffffffff


	//   ....[212]....
        /*04d4*/ 	.word	0xffffffff


	//   ....[213]....
        /*04d8*/ 	.word	0xffffffff


	//   ....[214]....
        /*04dc*/ 	.word	0xffffffff


	//   ....[215]....
        /*04e0*/ 	.word	0xffffffff


	//   ....[216]....
        /*04e4*/ 	.word	0xffffffff


	//   ....[217]....
        /*04e8*/ 	.word	0xffffffff


	//   ....[218]....
        /*04ec*/ 	.word	0xffffffff


	//   ....[219]....
        /*04f0*/ 	.word	0xffffffff


	//   ....[220]....
        /*04f4*/ 	.word	0xffffffff


	//   ....[221]....
        /*04f8*/ 	.word	0xffffffff


	//   ....[222]....
        /*04fc*/ 	.word	0xffffffff


	//   ....[223]....
        /*0500*/ 	.word	0xffffffff


	//   ....[224]....
        /*0504*/ 	.word	0xffffffff


	//   ....[225]....
        /*0508*/ 	.word	0xffffffff


	//----- nvinfo : EIATTR_COOP_GROUP_INSTR_OFFSETS
	.align		4
.L_394:
        /*050c*/ 	.byte	0x04, 0x28
        /*050e*/ 	.short	(.L_396 - .L_395)


	//   ....[0]....
.L_395:
        /*0510*/ 	.word	0x00000050


	//   ....[1]....
        /*0514*/ 	.word	0x000001e0


	//   ....[2]....
        /*0518*/ 	.word	0x00000210


	//   ....[3]....
        /*051c*/ 	.word	0x00000240


	//   ....[4]....
        /*0520*/ 	.word	0x00000270


	//   ....[5]....
        /*0524*/ 	.word	0x000002a0


	//   ....[6]....
        /*0528*/ 	.word	0x000002d0


	//   ....[7]....
        /*052c*/ 	.word	0x00000430


	//   ....[8]....
        /*0530*/ 	.word	0x00000470


	//   ....[9]....
        /*0534*/ 	.word	0x000004a0


	//   ....[10]....
        /*0538*/ 	.word	0x000004d0


	//   ....[11]....
        /*053c*/ 	.word	0x00000500


	//   ....[12]....
        /*0540*/ 	.word	0x00000530


	//   ....[13]....
        /*0544*/ 	.word	0x000005c0


	//   ....[14]....
        /*0548*/ 	.word	0x00000600


	//   ....[15]....
        /*054c*/ 	.word	0x00000620


	//   ....[16]....
        /*0550*/ 	.word	0x00000680


	//   ....[17]....
        /*0554*/ 	.word	0x00003890


	//   ....[18]....
        /*0558*/ 	.word	0x000038a0


	//   ....[19]....
        /*055c*/ 	.word	0x00004ab0


	//   ....[20]....
        /*0560*/ 	.word	0x00004ac0


	//   ....[21]....
        /*0564*/ 	.word	0x00005bd0


	//   ....[22]....
        /*0568*/ 	.word	0x00005bf0


	//   ....[23]....
        /*056c*/ 	.word	0x00005fb0


	//   ....[24]....
        /*0570*/ 	.word	0x00005fc0


	//   ....[25]....
        /*0574*/ 	.word	0x00006cf0


	//   ....[26]....
        /*0578*/ 	.word	0x00006d10


	//   ....[27]....
        /*057c*/ 	.word	0x00006e90


	//   ....[28]....
        /*0580*/ 	.word	0x00006ea0


	//   ....[29]....
        /*0584*/ 	.word	0x00007020


	//   ....[30]....
        /*0588*/ 	.word	0x00007040


	//   ....[31]....
        /*058c*/ 	.word	0x000071c0


	//   ....[32]....
        /*0590*/ 	.word	0x000071d0


	//   ....[33]....
        /*0594*/ 	.word	0x000075d0


	//   ....[34]....
        /*0598*/ 	.word	0x000075e0


	//   ....[35]....
        /*059c*/ 	.word	0x000079c0


	//   ....[36]....
        /*05a0*/ 	.word	0x000079e0


	//   ....[37]....
        /*05a4*/ 	.word	0x00007a00


	//   ....[38]....
        /*05a8*/ 	.word	0x00007a20


	//   ....[39]....
        /*05ac*/ 	.word	0x00007db0


	//   ....[40]....
        /*05b0*/ 	.word	0x00007ee0


	//   ....[41]....
        /*05b4*/ 	.word	0x00007f40


	//   ....[42]....
        /*05b8*/ 	.word	0x00007f80


	//   ....[43]....
        /*05bc*/ 	.word	0x00008460


	//   ....[44]....
        /*05c0*/ 	.word	0x000084a0


	//   ....[45]....
        /*05c4*/ 	.word	0x000084e0


	//   ....[46]....
        /*05c8*/ 	.word	0x00008520


	//   ....[47]....
        /*05cc*/ 	.word	0x00008870


	//   ....[48]....
        /*05d0*/ 	.word	0x000088d0


	//   ....[49]....
        /*05d4*/ 	.word	0x00008910


	//   ....[50]....
        /*05d8*/ 	.word	0x00008a50


	//   ....[51]....
        /*05dc*/ 	.word	0x0000bfc0


	//   ....[52]....
        /*05e0*/ 	.word	0x0000c010


	//   ....[53]....
        /*05e4*/ 	.word	0x0000c030


	//   ....[54]....
        /*05e8*/ 	.word	0x0000c040


	//   ....[55]....
        /*05ec*/ 	.word	0x0000c240


	//   ....[56]....
        /*05f0*/ 	.word	0x0000c2e0


	//   ....[57]....
        /*05f4*/ 	.word	0x0000c330


	//   ....[58]....
        /*05f8*/ 	.word	0x0000c3b0


	//   ....[59]....
        /*05fc*/ 	.word	0x0000c6a0


	//   ....[60]....
        /*0600*/ 	.word	0x0000c750


	//   ....[61]....
        /*0604*/ 	.word	0x0000c7d0


	//   ....[62]....
        /*0608*/ 	.word	0x0000c850


	//   ....[63]....
        /*060c*/ 	.word	0x0000cb10


	//   ....[64]....
        /*0610*/ 	.word	0x0000cb70


	//   ....[65]....
        /*0614*/ 	.word	0x0000cbe0


	//   ....[66]....
        /*0618*/ 	.word	0x0000cc20


	//   ....[67]....
        /*061c*/ 	.word	0x000106f0


	//   ....[68]....
        /*0620*/ 	.word	0x00010710


	//   ....[69]....
        /*0624*/ 	.word	0x00011400


	//   ....[70]....
        /*0628*/ 	.word	0x00011420


	//   ....[71]....
        /*062c*/ 	.word	0x00011640


	//   ....[72]....
        /*0630*/ 	.word	0x00011780


	//   ....[73]....
        /*0634*/ 	.word	0x00011980


	//   ....[74]....
        /*0638*/ 	.word	0x000119a0


	//   ....[75]....
        /*063c*/ 	.word	0x000119c0


	//   ....[76]....
        /*0640*/ 	.word	0x000119e0


	//   ....[77]....
        /*0644*/ 	.word	0x000126a0


	//   ....[78]....
        /*0648*/ 	.word	0x000126c0


	//   ....[79]....
        /*064c*/ 	.word	0x00013300


	//   ....[80]....
        /*0650*/ 	.word	0x00013320


	//   ....[81]....
        /*0654*/ 	.word	0x00013540


	//   ....[82]....
        /*0658*/ 	.word	0x00013670


	//   ....[83]....
        /*065c*/ 	.word	0x00013810


	//   ....[84]....
        /*0660*/ 	.word	0x00013830


	//   ....[85]....
        /*0664*/ 	.word	0x000138d0


	//   ....[86]....
        /*0668*/ 	.word	0x000138f0


	//   ....[87]....
        /*066c*/ 	.word	0x00014d90


	//   ....[88]....
        /*0670*/ 	.word	0x00014db0


	//   ....[89]....
        /*0674*/ 	.word	0x000159a0


	//   ....[90]....
        /*0678*/ 	.word	0x000159c0


	//   ....[91]....
        /*067c*/ 	.word	0x00015bf0


	//   ....[92]....
        /*0680*/ 	.word	0x00015c10


	//   ....[93]....
        /*0684*/ 	.word	0x00015c30


	//   ....[94]....
        /*0688*/ 	.word	0x00015c50


	//   ....[95]....
        /*068c*/ 	.word	0x00016f10


	//   ....[96]....
        /*0690*/ 	.word	0x00016f40


	//   ....[97]....
        /*0694*/ 	.word	0x00016f60


	//   ....[98]....
        /*0698*/ 	.word	0x00016f80


	//   ....[99]....
        /*069c*/ 	.word	0x00018700


	//   ....[100]....
        /*06a0*/ 	.word	0x00018720


	//   ....[101]....
        /*06a4*/ 	.word	0x00018730


	//   ....[102]....
        /*06a8*/ 	.word	0x00018740


	//   ....[103]....
        /*06ac*/ 	.word	0x00018b00


	//   ....[104]....
        /*06b0*/ 	.word	0x00018b20


	//   ....[105]....
        /*06b4*/ 	.word	0x00018c80


	//   ....[106]....
        /*06b8*/ 	.word	0x00018c90


	//   ....[107]....
        /*06bc*/ 	.word	0x00018e00


	//   ....[108]....
        /*06c0*/ 	.word	0x00018e20


	//   ....[109]....
        /*06c4*/ 	.word	0x00018f90


	//   ....[110]....
        /*06c8*/ 	.word	0x00018fa0


	//   ....[111]....
        /*06cc*/ 	.word	0x00019300


	//   ....[112]....
        /*06d0*/ 	.word	0x00019320


	//   ....[113]....
        /*06d4*/ 	.word	0x0001a0b0


	//   ....[114]....
        /*06d8*/ 	.word	0x0001a0c0


	//   ....[115]....
        /*06dc*/ 	.word	0x0001b620


	//   ....[116]....
        /*06e0*/ 	.word	0x0001b640


	//   ....[117]....
        /*06e4*/ 	.word	0x0001b7b0


	//   ....[118]....
        /*06e8*/ 	.word	0x0001b7c0


	//   ....[119]....
        /*06ec*/ 	.word	0x0001b930


	//   ....[120]....
        /*06f0*/ 	.word	0x0001b950


	//   ....[121]....
        /*06f4*/ 	.word	0x0001bac0


	//   ....[122]....
        /*06f8*/ 	.word	0x0001bad0


	//   ....[123]....
        /*06fc*/ 	.word	0x0001bce0


	//   ....[124]....
        /*0700*/ 	.word	0x0001bd00


	//   ....[125]....
        /*0704*/ 	.word	0x0001be20


	//   ....[126]....
        /*0708*/ 	.word	0x0001be60


	//   ....[127]....
        /*070c*/ 	.word	0x0001be90


	//   ....[128]....
        /*0710*/ 	.word	0x0001bec0


	//   ....[129]....
        /*0714*/ 	.word	0x0001bef0


	//   ....[130]....
        /*0718*/ 	.word	0x0001bf20


	//   ....[131]....
        /*071c*/ 	.word	0x0001c080


	//   ....[132]....
        /*0720*/ 	.word	0x0001c0c0


	//   ....[133]....
        /*0724*/ 	.word	0x0001c0f0


	//   ....[134]....
        /*0728*/ 	.word	0x0001c120


	//   ....[135]....
        /*072c*/ 	.word	0x0001c150


	//   ....[136]....
        /*0730*/ 	.word	0x0001c180


	//   ....[137]....
        /*0734*/ 	.word	0x0001c210


	//   ....[138]....
        /*0738*/ 	.word	0x0001c250


	//   ....[139]....
        /*073c*/ 	.word	0x0001c260


	//   ....[140]....
        /*0740*/ 	.word	0x0001c2c0


	//   ....[141]....
        /*0744*/ 	.word	0x0001cc90


	//   ....[142]....
        /*0748*/ 	.word	0x0001ccf0


	//   ....[143]....
        /*074c*/ 	.word	0x0001cd40


	//   ....[144]....
        /*0750*/ 	.word	0x0001cd90


	//   ....[145]....
        /*0754*/ 	.word	0x0001cde0


	//   ....[146]....
        /*0758*/ 	.word	0x0001ce50


	//   ....[147]....
        /*075c*/ 	.word	0x0001ce90


	//   ....[148]....
        /*0760*/ 	.word	0x0001cf00


	//   ....[149]....
        /*0764*/ 	.word	0x0001cf70


	//   ....[150]....
        /*0768*/ 	.word	0x0001cfd0


	//   ....[151]....
        /*076c*/ 	.word	0x0001d040


	//   ....[152]....
        /*0770*/ 	.word	0x0001d0b0


	//   ....[153]....
        /*0774*/ 	.word	0x0001d110


	//   ....[154]....
        /*0778*/ 	.word	0x0001d170


	//   ....[155]....
        /*077c*/ 	.word	0x0001d1d0


	//   ....[156]....
        /*0780*/ 	.word	0x0001d240


	//   ....[157]....
        /*0784*/ 	.word	0x0001d2a0


	//   ....[158]....
        /*0788*/ 	.word	0x0001d300


	//   ....[159]....
        /*078c*/ 	.word	0x0001d350


	//   ....[160]....
        /*0790*/ 	.word	0x0001d3c0


	//   ....[161]....
        /*0794*/ 	.word	0x0001d420


	//   ....[162]....
        /*0798*/ 	.word	0x0001d480


	//   ....[163]....
        /*079c*/ 	.word	0x0001d6c0


	//   ....[164]....
        /*07a0*/ 	.word	0x0001d710


	//   ....[165]....
        /*07a4*/ 	.word	0x0001d760


	//   ....[166]....
        /*07a8*/ 	.word	0x0001d7b0


	//   ....[167]....
        /*07ac*/ 	.word	0x0001d810


	//   ....[168]....
        /*07b0*/ 	.word	0x0001d880


	//   ....[169]....
        /*07b4*/ 	.word	0x0001d8d0


	//   ....[170]....
        /*07b8*/ 	.word	0x0001d940


	//   ....[171]....
        /*07bc*/ 	.word	0x0001d9a0


	//   ....[172]....
        /*07c0*/ 	.word	0x0001da00


	//   ....[173]....
        /*07c4*/ 	.word	0x0001dc40


	//   ....[174]....
        /*07c8*/ 	.word	0x0001dc80


	//   ....[175]....
        /*07cc*/ 	.word	0x0001dcd0


	//   ....[176]....
        /*07d0*/ 	.word	0x0001dd10


	//   ....[177]....
        /*07d4*/ 	.word	0x0001dd60


	//   ....[178]....
        /*07d8*/ 	.word	0x0001ddb0


	//   ....[179]....
        /*07dc*/ 	.word	0x0001de20


	//   ....[180]....
        /*07e0*/ 	.word	0x0001de60


	//   ....[181]....
        /*07e4*/ 	.word	0x0001dea0


	//   ....[182]....
        /*07e8*/ 	.word	0x0001def0


	//   ....[183]....
        /*07ec*/ 	.word	0x0001df30


	//   ....[184]....
        /*07f0*/ 	.word	0x0001df80


	//   ....[185]....
        /*07f4*/ 	.word	0x0001dfd0


	//   ....[186]....
        /*07f8*/ 	.word	0x0001e020


	//   ....[187]....
        /*07fc*/ 	.word	0x0001e060


	//   ....[188]....
        /*0800*/ 	.word	0x0001e0d0


	//   ....[189]....
        /*0804*/ 	.word	0x0001e140


	//   ....[190]....
        /*0808*/ 	.word	0x0001e1a0


	//   ....[191]....
        /*080c*/ 	.word	0x0001e200


	//   ....[192]....
        /*0810*/ 	.word	0x0001e260


	//   ....[193]....
        /*0814*/ 	.word	0x0001e2d0


	//   ....[194]....
        /*0818*/ 	.word	0x0001e330


	//   ....[195]....
        /*081c*/ 	.word	0x0001e390


	//   ....[196]....
        /*0820*/ 	.word	0x0001e3f0


	//   ....[197]....
        /*0824*/ 	.word	0x0001e460


	//   ....[198]....
        /*0828*/ 	.word	0x0001e4c0


	//   ....[199]....
        /*082c*/ 	.word	0x0001e520


	//   ....[200]....
        /*0830*/ 	.word	0x0001e580


	//   ....[201]....
        /*0834*/ 	.word	0x0001e5f0


	//   ....[202]....
        /*0838*/ 	.word	0x0001e650


	//   ....[203]....
        /*083c*/ 	.word	0x0001e6b0


	//   ....[204]....
        /*0840*/ 	.word	0x0001e710


	//   ....[205]....
        /*0844*/ 	.word	0x0001e780


	//   ....[206]....
        /*0848*/ 	.word	0x0001e7e0


	//   ....[207]....
        /*084c*/ 	.word	0x0001e840


	//   ....[208]....
        /*0850*/ 	.word	0x0001e8a0


	//   ....[209]....
        /*0854*/ 	.word	0x0001e910


	//   ....[210]....
        /*0858*/ 	.word	0x0001e960


	//   ....[211]....
        /*085c*/ 	.word	0x0001e9a0


	//   ....[212]....
        /*0860*/ 	.word	0x0001e9f0


	//   ....[213]....
        /*0864*/ 	.word	0x0001ea40


	//   ....[214]....
        /*0868*/ 	.word	0x0001ea90


	//   ....[215]....
        /*086c*/ 	.word	0x0001eb00


	//   ....[216]....
        /*0870*/ 	.word	0x0001eb40


	//   ....[217]....
        /*0874*/ 	.word	0x0001eb90


	//   ....[218]....
        /*0878*/ 	.word	0x0001ebe0


	//   ....[219]....
        /*087c*/ 	.word	0x0001ec30


	//   ....[220]....
        /*0880*/ 	.word	0x0001ec80


	//   ....[221]....
        /*0884*/ 	.word	0x0001ecf0


	//   ....[222]....
        /*0888*/ 	.word	0x0001ed30


	//   ....[223]....
        /*088c*/ 	.word	0x0001eda0


	//   ....[224]....
        /*0890*/ 	.word	0x0001ee00


	//   ....[225]....
        /*0894*/ 	.word	0x0001ee70


	//----- nvinfo : EIATTR_EXIT_INSTR_OFFSETS
	.align		4
.L_396:
        /*0898*/ 	.byte	0x04, 0x1c
        /*089a*/ 	.short	(.L_398 - .L_397)


	//   ....[0]....
.L_397:
        /*089c*/ 	.word	0x00000fe0


	//   ....[1]....
        /*08a0*/ 	.word	0x0001cc50


	//----- nvinfo : EIATTR_MAX_THREADS
	.align		4
.L_398:
        /*08a4*/ 	.byte	0x04, 0x05
        /*08a6*/ 	.short	(.L_400 - .L_399)
.L_399:
        /*08a8*/ 	.word	0x00000100
        /*08ac*/ 	.word	0x00000001
        /*08b0*/ 	.word	0x00000001


	//----- nvinfo : EIATTR_CRS_STACK_SIZE
	.align		4
.L_400:
        /*08b4*/ 	.byte	0x04, 0x1e
        /*08b6*/ 	.short	(.L_402 - .L_401)
.L_401:
        /*08b8*/ 	.word	0x00000000
.L_402:


//--------------------- .nv.info._ZN7cutlass13device_kernelIN5flash19enable_sm80_to_sm89INS1_16FlashAttnFwdSm80INS1_25CollectiveMainloopFwdSm80ILi8ELi1ELb0EN4cute5tupleIJNS5_1CILi128EEENS7_ILi96EEENS7_ILi256EEEEEELi256ENS_6half_tEfNS_4arch4Sm80ELb0ELb0ELb1ELb0ELb1ELb0ELb1ELb1EEENS1_21CollectiveEpilogueFwdINS6_IJS8_SA_S9_EEENS6_IJNS7_ILi1EEESI_SI_EEESC_SE_Li256ELb0ELb1ELb1ELb0EEENS1_19SingleTileSchedulerILb0ELb1ELb1ELi128EEEEEEEEEvNT_6ParamsE --------------------------
	.section	.nv.info._ZN7cutlass13device_kernelIN5flash19enable_sm80_to_sm89INS1_16FlashAttnFwdSm80INS1_25CollectiveMainloopFwdSm80ILi8ELi1ELb0EN4cute5tupleIJNS5_1CILi128EEENS7_ILi96EEENS7_ILi256EEEEEELi256ENS_6half_tEfNS_4arch4Sm80ELb0ELb0ELb1ELb0ELb1ELb0ELb1ELb1EEENS1_21CollectiveEpilogueFwdINS6_IJS8_SA_S9_EEENS6_IJNS7_ILi1EEESI_SI_EEESC_SE_Li256ELb0ELb1ELb1ELb0EEENS1_19SingleTileSchedulerILb0ELb1ELb1ELi128EEEEEEEEEvNT_6ParamsE,"",@"SHT_CUDA_INFO"
	.sectionflags	@""
	.align	4


	//----- nvinfo : EIATTR_CUDA_API_VERSION
	.align		4
        /*0000*/ 	.byte	0x04, 0x37
        /*0002*/ 	.short	(.L_404 - .L_403)
.L_403:
        /*0004*/ 	.word	0x00000082


	//----- nvinfo : EIATTR_SW2861232_WAR
	.align		4
.L_404:
        /*0008*/ 	.byte	0x01, 0x35
	.zero		2


	//----- nvinfo : EIATTR_PARAM_CBANK
	.align		4
        /*000c*/ 	.byte	0x04, 0x0a
        /*000e*/ 	.short	(.L_406 - .L_405)
	.align		4
.L_405:
        /*0010*/ 	.word	index@(.nv.constant0._ZN7cutlass13device_kernelIN5flash19enable_sm80_to_sm89INS1_16FlashAttnFwdSm80INS1_25CollectiveMainloopFwdSm80ILi8ELi1ELb0EN4cute5tupleIJNS5_1CILi128EEENS7_ILi96EEENS7_ILi256EEEEEELi256ENS_6half_tEfNS_4arch4Sm80ELb0ELb0ELb1ELb0ELb1ELb0ELb1ELb1EEENS1_21CollectiveEpilogueFwdINS6_IJS8_SA_S9_EEENS6_IJNS7_ILi1EEESI_SI_EEESC_SE_Li256ELb0ELb1ELb1ELb0EEENS1_19SingleTileSchedulerILb0ELb1ELb1ELi128EEEEEEEEEvNT_6ParamsE)
        /*0014*/ 	.short	0x0160
        /*0016*/ 	.short	0x0418


	//----- nvinfo : EIATTR_CBANK_PARAM_SIZE
	.align		4
.L_406:
        /*0018*/ 	.byte	0x03, 0x19
        /*001a*/ 	.short	0x0418


	//----- nvinfo : EIATTR_KPARAM_INFO
	.align		4
        /*001c*/ 	.byte	0x04, 0x17
        /*001e*/ 	.short	(.L_408 - .L_407)
.L_407:
        /*0020*/ 	.word	0x00000000
        /*0024*/ 	.short	0x0000
        /*0026*/ 	.short	0x0000
        /*0028*/ 	.byte	0x00, 0xf0, 0x61, 0x10


	//----- nvinfo : EIATTR_MAXREG_COUNT
	.align		4
.L_408:
        /*002c*/ 	.byte	0x03, 0x1b
        /*002e*/ 	.short	0x00ff


	//----- nvinfo : EIATTR_NUM_BARRIERS
	.align		4
        /*0030*/ 	.byte	0x02, 0x4c
        /*0032*/ 	.byte	0x02
	.zero		1


	//----- nvinfo : EIATTR_ANNOTATIONS
	.align		4
        /*0034*/ 	.byte	0x04, 0x55
        /*0036*/ 	.short	(.L_410 - .L_409)


	//   ....[0]....
.L_409:
        /* <DEDUP_REMOVED lines=31> */


	//----- nvinfo : EIATTR_MERCURY_ISA_VERSION
	.align		4
.L_410:
        /*0218*/ 	.byte	0x03, 0x5f
        /*021a*/ 	.short	0x0000


	//----- nvinfo : EIATTR_COOP_GROUP_MASK_REGIDS
	.align		4
        /*021c*/ 	.byte	0x04, 0x29
        /*021e*/ 	.short	(.L_412 - .L_411)


	//   ....[0]....
.L_411:
        /*0220*/ 	.word	0xffffffff


	//   ....[1]....
        /*0224*/ 	.word	0xffffffff


	//   ....[2]....
        /*0228*/ 	.word	0xffffffff


	//   ....[3]....
        /*022c*/ 	.word	0xffffffff


	//   ....[4]....
        /*0230*/ 	.word	0xffffffff


	//   ....[5]....
        /*0234*/ 	.word	0xffffffff


	//   ....[6]....
        /*0238*/ 	.word	0xffffffff


	//   ....[7]....
        /*023c*/ 	.word	0xffffffff


	//   ....[8]....
        /*0240*/ 	.word	0xffffffff


	//   ....[9]....
        /*0244*/ 	.word	0xffffffff


	//   ....[10]....
        /*0248*/ 	.word	0xffffffff


	//   ....[11]....
        /*024c*/ 	.word	0xffffffff


	//   ....[12]....
        /*0250*/ 	.word	0xffffffff


	//   ....[13]....
        /*0254*/ 	.word	0xffffffff


	//   ....[14]....
        /*0258*/ 	.word	0xffffffff


	//   ....[15]....
        /*025c*/ 	.word	0xffffffff


	//   ....[16]....
        /*0260*/ 	.word	0xffffffff


	//   ....[17]....
        /*0264*/ 	.word	0xffffffff


	//   ....[18]....
        /*0268*/ 	.word	0xffffffff


	//   ....[19]....
        /*026c*/ 	.word	0xffffffff


	//   ....[20]....
        /*0270*/ 	.word	0xffffffff


	//   ....[21]....
        /*0274*/ 	.word	0xffffffff


	//   ....[22]....
        /*0278*/ 	.word	0xffffffff


	//   ....[23]....
        /*027c*/ 	.word	0xffffffff


	//   ....[24]....
        /*0280*/ 	.word	0xffffffff


	//   ....[25]....
        /*0284*/ 	.word	0xffffffff


	//   ....[26]....
        /*0288*/ 	.word	0xffffffff


	//   ....[27]....
        /*028c*/ 	.word	0xffffffff


	//   ....[28]....
        /*0290*/ 	.word	0xffffffff


	//   ....[29]....
        /*0294*/ 	.word	0xffffffff


	//   ....[30]....
        /*0298*/ 	.word	0xffffffff


	//   ....[31]....
        /*029c*/ 	.word	0xffffffff


	//   ....[32]....
        /*02a0*/ 	.word	0xffffffff


	//   ....[33]....
        /*02a4*/ 	.word	0xffffffff


	//   ....[34]....
        /*02a8*/ 	.word	0xffffffff


	//   ....[35]....
        /*02ac*/ 	.word	0xffffffff


	//   ....[36]....
        /*02b0*/ 	.word	0xffffffff


	//   ....[37]....
        /*02b4*/ 	.word	0xffffffff


	//   ....[38]....
        /*02b8*/ 	.word	0xffffffff


	//   ....[39]....
        /*02bc*/ 	.word	0xffffffff


	//   ....[40]....
        /*02c0*/ 	.word	0xffffffff


	//   ....[41]....
        /*02c4*/ 	.word	0xffffffff


	//   ....[42]....
        /*02c8*/ 	.word	0xffffffff


	//   ....[43]....
        /*02cc*/ 	.word	0xffffffff


	//   ....[44]....
        /*02d0*/ 	.word	0xffffffff


	//   ....[45]....
        /*02d4*/ 	.word	0xffffffff


	//   ....[46]....
        /*02d8*/ 	.word	0xffffffff


	//   ....[47]....
        /*02dc*/ 	.word	0xffffffff


	//   ....[48]....
        /*02e0*/ 	.word	0xffffffff


	//   ....[49]....
        /*02e4*/ 	.word	0xffffffff


	//   ....[50]....
        /*02e8*/ 	.word	0xffffffff


	//   ....[51]....
        /*02ec*/ 	.word	0xffffffff


	//   ....[52]....
        /*02f0*/ 	.word	0xffffffff


	//   ....[53]....
        /*02f4*/ 	.word	0xffffffff


	//   ....[54]....
        /*02f8*/ 	.word	0xffffffff


	//   ....[55]....
        /*02fc*/ 	.word	0xffffffff


	//   ....[56]....
        /*0300*/ 	.word	0xffffffff


	//   ....[57]....
        /*0304*/ 	.word	0xffffffff


	//   ....[58]....
        /*0308*/ 	.word	0xffffffff


	//----- nvinfo : EIATTR_COOP_GROUP_INSTR_OFFSETS
	.align		4
.L_412:
        /*030c*/ 	.byte	0x04, 0x28
        /*030e*/ 	.short	(.L_414 - .L_413)


	//   ....[0]....
.L_413:
        /*0310*/ 	.word	0x00000060


	//   ....[1]....
        /*0314*/ 	.word	0x00000ea0


	//   ....[2]....
        /*0318*/ 	.word	0x00000ed0


	//   ....[3]....
        /*031c*/ 	.word	0x00001150


	//   ....[4]....
        /*0320*/ 	.word	0x00001180


	//   ....[5]....
        /*0324*/ 	.word	0x000012f0


	//   ....[6]....
        /*0328*/ 	.word	0x00001320


	//   ....[7]....
        /*032c*/ 	.word	0x00001480


	//   ....[8]....
        /*0330*/ 	.word	0x000014c0


	//   ....[9]....
        /*0334*/ 	.word	0x00001c50


	//   ....[10]....
        /*0338*/ 	.word	0x00001c80


	//   ....[11]....
        /*033c*/ 	.word	0x00001cb0


	//   ....[12]....
        /*0340*/ 	.word	0x00001cf0


	//   ....[13]....
        /*0344*/ 	.word	0x00001d30


	//   ....[14]....
        /*0348*/ 	.word	0x00001d70


	//   ....[15]....
        /*034c*/ 	.word	0x00001da0


	//   ....[16]....
        /*0350*/ 	.word	0x00001dd0


	//   ....[17]....
        /*0354*/ 	.word	0x00001e00


	//   ....[18]....
        /*0358*/ 	.word	0x00001e30


	//   ....[19]....
        /*035c*/ 	.word	0x00001f40


	//   ....[20]....
        /*0360*/ 	.word	0x00001f80


	//   ....[21]....
        /*0364*/ 	.word	0x000041b0


	//   ....[22]....
        /*0368*/ 	.word	0x000041e0


	//   ....[23]....
        /*036c*/ 	.word	0x00004210


	//   ....[24]....
        /*0370*/ 	.word	0x00004230


	//   ....[25]....
        /*0374*/ 	.word	0x000042d0


	//   ....[26]....
        /*0378*/ 	.word	0x000042e0


	//   ....[27]....
        /*037c*/ 	.word	0x00004dc0


	//   ....[28]....
        /*0380*/ 	.word	0x00004e50


	//   ....[29]....
        /*0384*/ 	.word	0x00004e80


	//   ....[30]....
        /*0388*/ 	.word	0x00004f00


	//   ....[31]....
        /*038c*/ 	.word	0x00006e50


	//   ....[32]....
        /*0390*/ 	.word	0x00006e60


	//   ....[33]....
        /*0394*/ 	.word	0x00006e70


	//   ....[34]....
        /*0398*/ 	.word	0x00006e80


	//   ....[35]....
        /*039c*/ 	.word	0x00006e90


	//   ....[36]....
        /*03a0*/ 	.word	0x00006ea0


	//   ....[37]....
        /*03a4*/ 	.word	0x000073e0


	//   ....[38]....
        /*03a8*/ 	.word	0x00007400


	//   ....[39]....
        /*03ac*/ 	.word	0x00007420


	//   ....[40]....
        /*03b0*/ 	.word	0x00007430


	//   ....[41]....
        /*03b4*/ 	.word	0x00007450


	//   ....[42]....
        /*03b8*/ 	.word	0x00007480


	//   ....[43]....
        /*03bc*/ 	.word	0x00009450


	//   ....[44]....
        /*03c0*/ 	.word	0x00009460


	//   ....[45]....
        /*03c4*/ 	.word	0x00009480


	//   ....[46]....
        /*03c8*/ 	.word	0x000094a0


	//   ....[47]....
        /*03cc*/ 	.word	0x0000bcc0


	//   ....[48]....
        /*03d0*/ 	.word	0x0000bce0


	//   ....[49]....
        /*03d4*/ 	.word	0x0000bd50


	//   ....[50]....
        /*03d8*/ 	.word	0x0000bd80


	//   ....[51]....
        /*03dc*/ 	.word	0x0000cc00


	//   ....[52]....
        /*03e0*/ 	.word	0x0000cc40


	//   ....[53]....
        /*03e4*/ 	.word	0x0000cc70


	//   ....[54]....
        /*03e8*/ 	.word	0x0000ccb0


	//   ....[55]....
        /*03ec*/ 	.word	0x0000cd50


	//   ....[56]....
        /*03f0*/ 	.word	0x0000cd70


	//   ....[57]....
        /*03f4*/ 	.word	0x0000d9c0


	//   ....[58]....
        /*03f8*/ 	.word	0x0000d9d0


	//----- nvinfo : EIATTR_EXIT_INSTR_OFFSETS
	.align		4
.L_414:
        /*03fc*/ 	.byte	0x04, 0x1c
        /*03fe*/ 	.short	(.L_416 - .L_415)


	//   ....[0]....
.L_415:
        /*0400*/ 	.word	0x000001c0


	//   ....[1]....
        /*0404*/ 	.word	0x0000d9e0


	//   ....[2]....
        /*0408*/ 	.word	0x0000e580


	//   ....[3]....
        /*040c*/ 	.word	0x0000e5d0


	//   ....[4]....
        /*0410*/ 	.word	0x0000e600


	//   ....[5]....
        /*0414*/ 	.word	0x0000e660


	//   ....[6]....
        /*0418*/ 	.word	0x0000e8f0


	//----- nvinfo : EIATTR_CTAIDZ_USED
	.align		4
.L_416:
        /*041c*/ 	.byte	0x01, 0x04
	.zero		2


	//----- nvinfo : EIATTR_MAX_THREADS
	.align		4
        /*0420*/ 	.byte	0x04, 0x05
        /*0422*/ 	.short	(.L_418 - .L_417)
.L_417:
        /*0424*/ 	.word	0x00000100
        /*0428*/ 	.word	0x00000001
        /*042c*/ 	.word	0x00000001


	//----- nvinfo : EIATTR_CRS_STACK_SIZE
	.align		4
.L_418:
        /*0430*/ 	.byte	0x04, 0x1e
        /*0432*/ 	.short	(.L_420 - .L_419)
.L_419:
        /*0434*/ 	.word	0x00000000
.L_420:


//--------------------- .nv.info._ZN7cutlass13device_kernelIN5flash19enable_sm80_to_sm89INS1_16FlashAttnFwdSm80INS1_25CollectiveMainloopFwdSm80ILi8ELi1ELb0EN4cute5tupleIJNS5_1CILi128EEENS7_ILi64EEENS7_ILi256EEEEEELi256ENS_6half_tEfNS_4arch4Sm80ELb0ELb0ELb1ELb1ELb1ELb0ELb1ELb1EEENS1_21CollectiveEpilogueFwdINS6_IJS8_SA_S9_EEENS6_IJNS7_ILi1EEESI_SI_EEESC_SE_Li256ELb1ELb1ELb1ELb0EEENS1_36VarlenDynamicPersistentTileSchedulerILi128ELi64ELi256ELi256ELb1ELb1ELb0ELb0ELb1ELb1EEEEEEEEEvNT_6ParamsE --------------------------
	.section	.nv.info._ZN7cutlass13device_kernelIN5flash19enable_sm80_to_sm89INS1_16FlashAttnFwdSm80INS1_25CollectiveMainloopFwdSm80ILi8ELi1ELb0EN4cute5tupleIJNS5_1CILi128EEENS7_ILi64EEENS7_ILi256EEEEEELi256ENS_6half_tEfNS_4arch4Sm80ELb0ELb0ELb1ELb1ELb1ELb0ELb1ELb1EEENS1_21CollectiveEpilogueFwdINS6_IJS8_SA_S9_EEENS6_IJNS7_ILi1EEESI_SI_EEESC_SE_Li256ELb1ELb1ELb1ELb0EEENS1_36VarlenDynamicPersistentTileSchedulerILi128ELi64ELi256ELi256ELb1ELb1ELb0ELb0ELb1ELb1EEEEEEEEEvNT_6ParamsE,"",@"SHT_CUDA_INFO"
	.sectionflags	@""
	.align	4


	//----- nvinfo : EIATTR_CUDA_API_VERSION
	.align		4
        /*0000*/ 	.byte	0x04, 0x37
        /*0002*/ 	.short	(.L_422 - .L_421)
.L_421:
        /*0004*/ 	.word	0x00000082


	//----- nvinfo : EIATTR_SW2861232_WAR
	.align		4
.L_422:
        /*0008*/ 	.byte	0x01, 0x35
	.zero		2


	//----- nvinfo : EIATTR_PARAM_CBANK
	.align		4
        /*000c*/ 	.byte	0x04, 0x0a
        /*000e*/ 	.short	(.L_424 - .L_423)
	.align		4
.L_423:
        /*0010*/ 	.word	index@(.nv.constant0._ZN7cutlass13device_kernelIN5flash19enable_sm80_to_sm89INS1_16FlashAttnFwdSm80INS1_25CollectiveMainloopFwdSm80ILi8ELi1ELb0EN4cute5tupleIJNS5_1CILi128EEENS7_ILi64EEENS7_ILi256EEEEEELi256ENS_6half_tEfNS_4arch4Sm80ELb0ELb0ELb1ELb1ELb1ELb0ELb1ELb1EEENS1_21CollectiveEpilogueFwdINS6_IJS8_SA_S9_EEENS6_IJNS7_ILi1EEESI_SI_EEESC_SE_Li256ELb1ELb1ELb1ELb0EEENS1_36VarlenDynamicPersistentTileSchedulerILi128ELi64ELi256ELi256ELb1ELb1ELb0ELb0ELb1ELb1EEEEEEEEEvNT_6ParamsE)
        /*0014*/ 	.short	0x0160
        /*0016*/ 	.short	0x0438


	//----- nvinfo : EIATTR_CBANK_PARAM_SIZE
	.align		4
.L_424:
        /*0018*/ 	.byte	0x03, 0x19
        /*001a*/ 	.short	0x0438


	//----- nvinfo : EIATTR_KPARAM_INFO
	.align		4
        /*001c*/ 	.byte	0x04, 0x17
        /*001e*/ 	.short	(.L_426 - .L_425)
.L_425:
        /*0020*/ 	.word	0x00000000
        /*0024*/ 	.short	0x0000
        /*0026*/ 	.short	0x0000
        /*0028*/ 	.byte	0x00, 0xf0, 0xe1, 0x10


	//----- nvinfo : EIATTR_MAXREG_COUNT
	.align		4
.L_426:
        /*002c*/ 	.byte	0x03, 0x1b
        /*002e*/ 	.short	0x00ff


	//----- nvinfo : EIATTR_NUM_BARRIERS
	.align		4
        /*0030*/ 	.byte	0x02, 0x4c
        /*0032*/ 	.byte	0x06
	.zero		1


	//----- nvinfo : EIATTR_ANNOTATIONS
	.align		4
        /*0034*/ 	.byte	0x04, 0x55
        /*0036*/ 	.short	(.L_428 - .L_427)


	//   ....[0]....
.L_427:
        /* <DEDUP_REMOVED lines=141> */


	//----- nvinfo : EIATTR_MERCURY_ISA_VERSION
	.align		4
.L_428:
        /*08f0*/ 	.byte	0x03, 0x5f
        /*08f2*/ 	.short	0x0000


	//----- nvinfo : EIATTR_INT_WARP_WIDE_INSTR_OFFSETS
	.align		4
        /*08f4*/ 	.byte	0x04, 0x31
        /*08f6*/ 	.short	(.L_430 - .L_429)


	//   ....[0]....
.L_429:
        /*08f8*/ 	.word	0x0000b150


	//   ....[1]....
        /*08fc*/ 	.word	0x0000b1d0


	//----- nvinfo : EIATTR_COOP_GROUP_MASK_REGIDS
	.align		4
.L_430:
        /*0900*/ 	.byte	0x04, 0x29
        /*0902*/ 	.short	(.L_432 - .L_431)


	//   ....[0]....
.L_431:
        /*0904*/ 	.word	0xffffffff


	//   ....[1]....
        /*0908*/ 	.word	0xffffffff


	//   ....[2]....
        /*090c*/ 	.word	0xffffffff


	//   ....[3]....
        /*0910*/ 	.word	0xffffffff


	//   ....[4]....
        /*0914*/ 	.word	0xffffffff


	//   ....[5]....
        /*0918*/ 	.word	0xffffffff


	//   ....[6]....
        /*091c*/ 	.word	0xffffffff


	//   ....[7]....
        /*0920*/ 	.word	0xffffffff


	//   ....[8]....
        /*0924*/ 	.word	0xffffffff


	//   ....[9]....
        /*0928*/ 	.word	0xffffffff


	//   ....[10]....
        /*092c*/ 	.word	0xffffffff


	//   ....[11]....
        /*0930*/ 	.word	0xffffffff


	//   ....[12]....
        /*0934*/ 	.word	0xffffffff


	//   ....[13]....
        /*0938*/ 	.word	0xffffffff


	//   ....[14]....
        /*093c*/ 	.word	0xffffffff


	//   ....[15]....
        /*0940*/ 	.word	0xffffffff


	//   ....[16]....
        /*0944*/ 	.word	0xffffffff


	//   ....[17]....
        /*0948*/ 	.word	0xffffffff


	//   ....[18]....
        /*094c*/ 	.word	0xffffffff


	//   ....[19]....
        /*0950*/ 	.word	0xffffffff


	//   ....[20]....
        /*0954*/ 	.word	0xffffffff


	//   ....[21]....
        /*0958*/ 	.word	0xffffffff


	//   ....[22]....
        /*095c*/ 	.word	0xffffffff


	//   ....[23]....
        /*0960*/ 	.word	0xffffffff


	//   ....[24]....
        /*0964*/ 	.word	0xffffffff


	//   ....[25]....
        /*0968*/ 	.word	0xffffffff


	//   ....[26]....
        /*096c*/ 	.word	0xffffffff


	//   ....[27]....
        /*0970*/ 	.word	0xffffffff


	//   ....[28]....
        /*0974*/ 	.word	0xffffffff


	//   ....[29]....
        /*0978*/ 	.word	0xffffffff


	//   ....[30]....
        /*097c*/ 	.word	0xffffffff


	//   ....[31]....
        /*0980*/ 	.word	0xffffffff


	//   ....[32]....
        /*0984*/ 	.word	0xffffffff


	//   ....[33]....
        /*0988*/ 	.word	0xffffffff


	//   ....[34]....
        /*098c*/ 	.word	0xffffffff


	//   ....[35]....
        /*0990*/ 	.word	0xffffffff


	//   ....[36]....
        /*0994*/ 	.word	0xffffffff


	//   ....[37]....
        /*0998*/ 	.word	0xffffffff


	//   ....[38]....
        /*099c*/ 	.word	0xffffffff


	//   ....[39]....
        /*09a0*/ 	.word	0xffffffff


	//   ....[40]....
        /*09a4*/ 	.word	0xffffffff


	//   ....[41]....
        /*09a8*/ 	.word	0xffffffff


	//   ....[42]....
        /*09ac*/ 	.word	0xffffffff


	//   ....[43]....
        /*09b0*/ 	.word	0xffffffff


	//   ....[44]....
        /*09b4*/ 	.word	0xffffffff


	//   ....[45]....
        /*09b8*/ 	.word	0xffffffff


	//   ....[46]....
        /*09bc*/ 	.word	0xffffffff


	//   ....[47]....
        /*09c0*/ 	.word	0xffffffff


	//   ....[48]....
        /*09c4*/ 	.word	0xffffffff


	//   ....[49]....
        /*09c8*/ 	.word	0xffffffff


	//   ....[50]....
        /*09cc*/ 	.word	0xffffffff


	//   ....[51]....
        /*09d0*/ 	.word	0xffffffff


	//   ....[52]....
        /*09d4*/ 	.word	0xffffffff


	//   ....[53]....
        /*09d8*/ 	.word	0xffffffff


	//   ....[54]....
        /*09dc*/ 	.word	0xffffffff


	//   ....[55]....
        /*09e0*/ 	.word	0xffffffff


	//   ....[56]....
        /*09e4*/ 	.word	0xffffffff


	//   ....[57]....
        /*09e8*/ 	.word	0xffffffff


	//   ....[58]....
        /*09ec*/ 	.word	0xffffffff


	//   ....[59]....
        /*09f0*/ 	.word	0xffffffff


	//   ....[60]....
        /*09f4*/ 	.word	0xffffffff


	//   ....[61]....
        /*09f8*/ 	.word	0xffffffff


	//   ....[62]....
        /*09fc*/ 	.word	0xffffffff


	//   ....[63]....
        /*0a00*/ 	.word	0xffffffff


	//   ....[64]....
        /*0a04*/ 	.word	0xffffffff


	//   ....[65]....
        /*0a08*/ 	.word	0xffffffff


	//   ....[66]....
        /*0a0c*/ 	.word	0xffffffff


	//   ....[67]....
        /*0a10*/ 	.word	0xffffffff


	//   ....[68]....
        /*0a14*/ 	.word	0xffffffff


	//   ....[69]....
        /*0a18*/ 	.word	0xffffffff


	//   ....[70]....
        /*0a1c*/ 	.word	0xffffffff


	//   ....[71]....
        /*0a20*/ 	.word	0xffffffff


	//   ....[72]....
        /*0a24*/ 	.word	0xffffffff


	//   ....[73]....
        /*0a28*/ 	.word	0xffffffff


	//   ....[74]....
        /*0a2c*/ 	.word	0xffffffff


	//   ....[75]....
        /*0a30*/ 	.word	0xffffffff


	//   ....[76]....
        /*0a34*/ 	.word	0xffffffff


	//   ....[77]....
        /*0a38*/ 	.word	0xffffffff


	//   ....[78]....
        /*0a3c*/ 	.word	0xffffffff


	//   ....[79]....
        /*0a40*/ 	.word	0xffffffff


	//   ....[80]....
        /*0a44*/ 	.word	0xffffffff


	//   ....[81]....
        /*0a48*/ 	.word	0xffffffff


	//   ....[82]....
        /*0a4c*/ 	.word	0xffffffff


	//   ....[83]....
        /*0a50*/ 	.word	0xffffffff


	//   ....[84]....
        /*0a54*/ 	.word	0xffffffff


	//   ....[85]....
        /*0a58*/ 	.word	0xffffffff


	//   ....[86]....
        /*0a5c*/ 	.word	0xffffffff


	//   ....[87]....
        /*0a60*/ 	.word	0xffffffff


	//   ....[88]....
        /*0a64*/ 	.word	0xffffffff


	//   ....[89]....
        /*0a68*/ 	.word	0xffffffff


	//   ....[90]....
        /*0a6c*/ 	.word	0xffffffff


	//   ....[91]....
        /*0a70*/ 	.word	0xffffffff


	//   ....[92]....
        /*0a74*/ 	.word	0xffffffff


	//   ....[93]....
        /*0a78*/ 	.word	0xffffffff


	//   ....[94]....
        /*0a7c*/ 	.word	0xffffffff


	//   ....[95]....
        /*0a80*/ 	.word	0xffffffff


	//   ....[96]....
        /*0a84*/ 	.word	0xffffffff


	//   ....[97]....
        /*0a88*/ 	.word	0xffffffff


	//   ....[98]....
        /*0a8c*/ 	.word	0xffffffff


	//   ....[99]....
        /*0a90*/ 	.word	0xffffffff


	//   ....[100]....
        /*0a94*/ 	.word	0xffffffff


	//   ....[101]....
        /*0a98*/ 	.word	0xffffffff


	//   ....[102]....
        /*0a9c*/ 	.word	0xffffffff


	//   ....[103]....
        /*0aa0*/ 	.word	0xffffffff


	//   ....[104]....
        /*0aa4*/ 	.word	0xffffffff


	//   ....[105]....
        /*0aa8*/ 	.word	0xffffffff


	//   ....[106]....
        /*0aac*/ 	.word	0xffffffff


	//   ....[107]....
        /*0ab0*/ 	.word	0xffffffff


	//   ....[108]....
        /*0ab4*/ 	.word	0xffffffff


	//   ....[109]....
        /*0ab8*/ 	.word	0xffffffff


	//   ....[110]....
        /*0abc*/ 	.word	0xffffffff


	//   ....[111]....
        /*0ac0*/ 	.word	0xffffffff


	//   ....[112]....
        /*0ac4*/ 	.word	0xffffffff


	//   ....[113]....
        /*0ac8*/ 	.word	0xffffffff


	//   ....[114]....
        /*0acc*/ 	.word	0xffffffff


	//   ....[115]....
        /*0ad0*/ 	.word	0xffffffff


	//   ....[116]....
        /*0ad4*/ 	.word	0xffffffff


	//   ....[117]....
        /*0ad8*/ 	.word	0xffffffff


	//   ....[118]....
        /*0adc*/ 	.word	0xffffffff


	//   ....[119]....
        /*0ae0*/ 	.word	0xffffffff


	//   ....[120]....
        /*0ae4*/ 	.word	0xffffffff


	//   ....[121]....
        /*0ae8*/ 	.word	0xffffffff


	//   ....[122]....
        /*0aec*/ 	.word	0xffffffff


	//   ....[123]....
        /*0af0*/ 	.word	0xffffffff


	//   ....[124]....
        /*0af4*/ 	.word	0xffffffff


	//   ....[125]....
        /*0af8*/ 	.word	0xffffffff


	//   ....[126]....
        /*0afc*/ 	.word	0xffffffff


	//   ....[127]....
        /*0b00*/ 	.word	0xffffffff


	//   ....[128]....
        /*0b04*/ 	.word	0xffffffff


	//   ....[129]....
        /*0b08*/ 	.word	0xffffffff


	//   ....[130]....
        /*0b0c*/ 	.word	0xffffffff


	//   ....[131]....
        /*0b10*/ 	.word	0xffffffff


	//   ....[132]....
        /*0b14*/ 	.word	0xffffffff


	//   ....[133]....
        /*0b18*/ 	.word	0xffffffff


	//   ....[134]....
        /*0b1c*/ 	.word	0xffffffff


	//   ....[135]....
        /*0b20*/ 	.word	0xffffffff


	//   ....[136]....
        /*0b24*/ 	.word	0xffffffff


	//   ....[137]....
        /*0b28*/ 	.word	0xffffffff


	//   ....[138]....
        /*0b2c*/ 	.word	0xffffffff


	//   ....[139]....
        /*0b30*/ 	.word	0xffffffff


	//   ....[140]....
        /*0b34*/ 	.word	0xffffffff


	//   ....[141]....
        /*0b38*/ 	.word	0xffffffff


	//   ....[142]....
        /*0b3c*/ 	.word	0xffffffff


	//   ....[143]....
        /*0b40*/ 	.word	0xffffffff


	//   ....[144]....
        /*0b44*/ 	.word	0xffffffff


	//   ....[145]....
        /*0b48*/ 	.word	0xffffffff


	//   ....[146]....
        /*0b4c*/ 	.word	0xffffffff


	//   ....[147]....
        /*0b50*/ 	.word	0xffffffff


	//   ....[148]....
        /*0b54*/ 	.word	0xffffffff


	//   ....[149]....
        /*0b58*/ 	.word	0xffffffff


	//   ....[150]....
        /*0b5c*/ 	.word	0xffffffff


	//   ....[151]....
        /*0b60*/ 	.word	0xffffffff


	//   ....[152]....
        /*0b64*/ 	.word	0xffffffff


	//   ....[153]....
        /*0b68*/ 	.word	0xffffffff


	//   ....[154]....
        /*0b6c*/ 	.word	0xffffffff


	//   ....[155]....
        /*0b70*/ 	.word	0xffffffff


	//   ....[156]....
        /*0b74*/ 	.word	0xffffffff


	//   ....[157]....
        /*0b78*/ 	.word	0xffffffff


	//   ....[158]....
        /*0b7c*/ 	.word	0xffffffff


	//   ....[159]....
        /*0b80*/ 	.word	0xffffffff


	//   ....[160]....
        /*0b84*/ 	.word	0xffffffff


	//   ....[161]....
        /*0b88*/ 	.word	0xffffffff


	//   ....[162]....
        /*0b8c*/ 	.word	0xffffffff


	//   ....[163]....
        /*0b90*/ 	.word	0xffffffff


	//   ....[164]....
        /*0b94*/ 	.word	0xffffffff


	//   ....[165]....
        /*0b98*/ 	.word	0xffffffff


	//   ....[166]....
        /*0b9c*/ 	.word	0xffffffff


	//   ....[167]....
        /*0ba0*/ 	.word	0xffffffff


	//   ....[168]....
        /*0ba4*/ 	.word	0xffffffff


	//   ....[169]....
        /*0ba8*/ 	.word	0xffffffff


	//   ....[170]....
        /*0bac*/ 	.word	0xffffffff


	//   ....[171]....
        /*0bb0*/ 	.word	0xffffffff


	//   ....[172]....
        /*0bb4*/ 	.word	0xffffffff


	//   ....[173]....
        /*0bb8*/ 	.word	0xffffffff


	//   ....[174]....
        /*0bbc*/ 	.word	0xffffffff


	//   ....[175]....
        /*0bc0*/ 	.word	0xffffffff


	//----- nvinfo : EIATTR_COOP_GROUP_INSTR_OFFSETS
	.align		4
.L_432:
        /*0bc4*/ 	.byte	0x04, 0x28
        /*0bc6*/ 	.short	(.L_434 - .L_433)


	//   ....[0]....
.L_433:
        /*0bc8*/ 	.word	0x00000050


	//   ....[1]....
        /*0bcc*/ 	.word	0x00000200


	//   ....[2]....
        /*0bd0*/ 	.word	0x00000230


	//   ....[3]....
        /*0bd4*/ 	.word	0x00000260


	//   ....[4]....
        /*0bd8*/ 	.word	0x00000290


	//   ....[5]....
        /*0bdc*/ 	.word	0x000002c0


	//   ....[6]....
        /*0be0*/ 	.word	0x000002f0


	//   ....[7]....
        /*0be4*/ 	.word	0x00000460


	//   ....[8]....
        /*0be8*/ 	.word	0x000004a0


	//   ....[9]....
        /*0bec*/ 	.word	0x000004d0


	//   ....[10]....
        /*0bf0*/ 	.word	0x00000500


	//   ....[11]....
        /*0bf4*/ 	.word	0x00000530


	//   ....[12]....
        /*0bf8*/ 	.word	0x00000560


	//   ....[13]....
        /*0bfc*/ 	.word	0x000005f0


	//   ....[14]....
        /*0c00*/ 	.word	0x00000620


	//   ....[15]....
        /*0c04*/ 	.word	0x00000640


	//   ....[16]....
        /*0c08*/ 	.word	0x000006a0


	//   ....[17]....
        /*0c0c*/ 	.word	0x00002960


	//   ....[18]....
        /*0c10*/ 	.word	0x00002980


	//   ....[19]....
        /*0c14*/ 	.word	0x00002b50


	//   ....[20]....
        /*0c18*/ 	.word	0x00002b60


	//   ....[21]....
        /*0c1c*/ 	.word	0x00002d10


	//   ....[22]....
        /*0c20*/ 	.word	0x00002d30


	//   ....[23]....
        /*0c24*/ 	.word	0x00002ee0


	//   ....[24]....
        /*0c28*/ 	.word	0x00002ef0


	//   ....[25]....
        /*0c2c*/ 	.word	0x000034a0


	//   ....[26]....
        /*0c30*/ 	.word	0x000034d0


	//   ....[27]....
        /*0c34*/ 	.word	0x000034f0


	//   ....[28]....
        /*0c38*/ 	.word	0x00003500


	//   ....[29]....
        /*0c3c*/ 	.word	0x00003700


	//   ....[30]....
        /*0c40*/ 	.word	0x00003720


	//   ....[31]....
        /*0c44*/ 	.word	0x00003870


	//   ....[32]....
        /*0c48*/ 	.word	0x000039f0


	//   ....[33]....
        /*0c4c*/ 	.word	0x00004e10


	//   ....[34]....
        /*0c50*/ 	.word	0x00004e30


	//   ....[35]....
        /*0c54*/ 	.word	0x00004f00


	//   ....[36]....
        /*0c58*/ 	.word	0x00004f60


	//   ....[37]....
        /*0c5c*/ 	.word	0x00005670


	//   ....[38]....
        /*0c60*/ 	.word	0x00005680


	//   ....[39]....
        /*0c64*/ 	.word	0x000056b0


	//   ....[40]....
        /*0c68*/ 	.word	0x000056c0


	//   ....[41]....
        /*0c6c*/ 	.word	0x00006fa0


	//   ....[42]....
        /*0c70*/ 	.word	0x00006fb0


	//   ....[43]....
        /*0c74*/ 	.word	0x00006ff0


	//   ....[44]....
        /*0c78*/ 	.word	0x00007000


	//   ....[45]....
        /*0c7c*/ 	.word	0x000085d0


	//   ....[46]....
        /*0c80*/ 	.word	0x000085f0


	//   ....[47]....
        /*0c84*/ 	.word	0x00008700


	//   ....[48]....
        /*0c88*/ 	.word	0x00008720


	//   ....[49]....
        /*0c8c*/ 	.word	0x00008a90


	//   ....[50]....
        /*0c90*/ 	.word	0x00008ab0


	//   ....[51]....
        /*0c94*/ 	.word	0x00008ad0


	//   ....[52]....
        /*0c98*/ 	.word	0x00008af0


	//   ....[53]....
        /*0c9c*/ 	.word	0x0000a730


	//   ....[54]....
        /*0ca0*/ 	.word	0x0000a760


	//   ....[55]....
        /*0ca4*/ 	.word	0x0000a780


	//   ....[56]....
        /*0ca8*/ 	.word	0x0000a790


	//   ....[57]....
        /*0cac*/ 	.word	0x0000c030


	//   ....[58]....
        /*0cb0*/ 	.word	0x0000c040


	//   ....[59]....
        /*0cb4*/ 	.word	0x0000c060


	//   ....[60]....
        /*0cb8*/ 	.word	0x0000c080


	//   ....[61]....
        /*0cbc*/ 	.word	0x0000c430


	//   ....[62]....
        /*0cc0*/ 	.word	0x0000c450


	//   ....[63]....
        /*0cc4*/ 	.word	0x0000c610


	//   ....[64]....
        /*0cc8*/ 	.word	0x0000c620


	//   ....[65]....
        /*0ccc*/ 	.word	0x0000c7d0


	//   ....[66]....
        /*0cd0*/ 	.word	0x0000c7f0


	//   ....[67]....
        /*0cd4*/ 	.word	0x0000c9a0


	//   ....[68]....
        /*0cd8*/ 	.word	0x0000c9b0


	//   ....[69]....
        /*0cdc*/ 	.word	0x0000cd50


	//   ....[70]....
        /*0ce0*/ 	.word	0x0000cd70


	//   ....[71]....
        /*0ce4*/ 	.word	0x0000d9c0


	//   ....[72]....
        /*0ce8*/ 	.word	0x0000d9d0


	//   ....[73]....
        /*0cec*/ 	.word	0x0000ee70


	//   ....[74]....
        /*0cf0*/ 	.word	0x0000ee90


	//   ....[75]....
        /*0cf4*/ 	.word	0x0000f060


	//   ....[76]....
        /*0cf8*/ 	.word	0x0000f070


	//   ....[77]....
        /*0cfc*/ 	.word	0x0000f220


	//   ....[78]....
        /*0d00*/ 	.word	0x0000f240


	//   ....[79]....
        /*0d04*/ 	.word	0x0000f3f0


	//   ....[80]....
        /*0d08*/ 	.word	0x0000f400


	//   ....[81]....
        /*0d0c*/ 	.word	0x0000f670


	//   ....[82]....
        /*0d10*/ 	.word	0x0000f690


	//   ....[83]....
        /*0d14*/ 	.word	0x0000f7c0


	//   ....[84]....
        /*0d18*/ 	.word	0x0000f800


	//   ....[85]....
        /*0d1c*/ 	.word	0x0000f830


	//   ....[86]....
        /*0d20*/ 	.word	0x0000f860


	//   ....[87]....
        /*0d24*/ 	.word	0x0000f890


	//   ....[88]....
        /*0d28*/ 	.word	0x0000f8c0


	//   ....[89]....
        /*0d2c*/ 	.word	0x0000fa20


	//   ....[90]....
        /*0d30*/ 	.word	0x0000fa60


	//   ....[91]....
        /*0d34*/ 	.word	0x0000fa90


	//   ....[92]....
        /*0d38*/ 	.word	0x0000fac0


	//   ....[93]....
        /*0d3c*/ 	.word	0x0000faf0


	//   ....[94]....
        /*0d40*/ 	.word	0x0000fb20


	//   ....[95]....
        /*0d44*/ 	.word	0x0000fbb0


	//   ....[96]....
        /*0d48*/ 	.word	0x0000fbe0


	//   ....[97]....
        /*0d4c*/ 	.word	0x0000fbf0


	//   ....[98]....
        /*0d50*/ 	.word	0x0000fc50


	//   ....[99]....
        /*0d54*/ 	.word	0x00010230


	//   ....[100]....
        /*0d58*/ 	.word	0x00010290


	//   ....[101]....
        /*0d5c*/ 	.word	0x000102e0


	//   ....[102]....
        /*0d60*/ 	.word	0x00010330


	//   ....[103]....
        /*0d64*/ 	.word	0x00010380


	//   ....[104]....
        /*0d68*/ 	.word	0x000103f0


	//   ....[105]....
        /*0d6c*/ 	.word	0x00010440


	//   ....[106]....
        /*0d70*/ 	.word	0x000104a0


	//   ....[107]....
        /*0d74*/ 	.word	0x00010510


	//   ....[108]....
        /*0d78*/ 	.word	0x00010570


	//   ....[109]....
        /*0d7c*/ 	.word	0x000105e0


	//   ....[110]....
        /*0d80*/ 	.word	0x00010650


	//   ....[111]....
        /*0d84*/ 	.word	0x000106c0


	//   ....[112]....
        /*0d88*/ 	.word	0x00010720


	//   ....[113]....
        /*0d8c*/ 	.word	0x00010790


	//   ....[114]....
        /*0d90*/ 	.word	0x00010800


	//   ....[115]....
        /*0d94*/ 	.word	0x00010870


	//   ....[116]....
        /*0d98*/ 	.word	0x000108d0


	//   ....[117]....
        /*0d9c*/ 	.word	0x00010940


	//   ....[118]....
        /*0da0*/ 	.word	0x000109b0


	//   ....[119]....
        /*0da4*/ 	.word	0x00010b50


	//   ....[120]....
        /*0da8*/ 	.word	0x00010bb0


	//   ....[121]....
        /*0dac*/ 	.word	0x00010c00


	//   ....[122]....
        /*0db0*/ 	.word	0x00010c40


	//   ....[123]....
        /*0db4*/ 	.word	0x00010c90


	//   ....[124]....
        /*0db8*/ 	.word	0x00010ce0


	//   ....[125]....
        /*0dbc*/ 	.word	0x00010d50


	//   ....[126]....
        /*0dc0*/ 	.word	0x00010dc0


	//   ....[127]....
        /*0dc4*/ 	.word	0x00010e30


	//   ....[128]....
        /*0dc8*/ 	.word	0x00010fb0


	//   ....[129]....
        /*0dcc*/ 	.word	0x00011010


	//   ....[130]....
        /*0dd0*/ 	.word	0x00011060


	//   ....[131]....
        /*0dd4*/ 	.word	0x000110a0


	//   ....[132]....
        /*0dd8*/ 	.word	0x000110f0


	//   ....[133]....
        /*0ddc*/ 	.word	0x00011130


	//   ....[134]....
        /*0de0*/ 	.word	0x00011180


	//   ....[135]....
        /*0de4*/ 	.word	0x000111d0


	//   ....[136]....
        /*0de8*/ 	.word	0x00011220


	//   ....[137]....
        /*0dec*/ 	.word	0x00011260


	//   ....[138]....
        /*0df0*/ 	.word	0x000112d0


	//   ....[139]....
        /*0df4*/ 	.word	0x00011340


	//   ....[140]....
        /*0df8*/ 	.word	0x000113b0


	//   ....[141]....
        /*0dfc*/ 	.word	0x00011410


	//   ....[142]....
        /*0e00*/ 	.word	0x00011480


	//   ....[143]....
        /*0e04*/ 	.word	0x000114f0


	//   ....[144]....
        /*0e08*/ 	.word	0x00011560


	//   ....[145]....
        /*0e0c*/ 	.word	0x000115c0


	//   ....[146]....
        /*0e10*/ 	.word	0x00011630


	//   ....[147]....
        /*0e14*/ 	.word	0x000116a0


	//   ....[148]....
        /*0e18*/ 	.word	0x00011710


	//   ....[149]....
        /*0e1c*/ 	.word	0x00011770


	//   ....[150]....
        /*0e20*/ 	.word	0x000117e0


	//   ....[151]....
        /*0e24*/ 	.word	0x00011850


	//   ....[152]....
        /*0e28*/ 	.word	0x000118c0


	//   ....[153]....
        /*0e2c*/ 	.word	0x00011920


	//   ....[154]....
        /*0e30*/ 	.word	0x00011990


	//   ....[155]....
        /*0e34*/ 	.word	0x00011a00


	//   ....[156]....
        /*0e38*/ 	.word	0x00011a70


	//   ....[157]....
        /*0e3c*/ 	.word	0x00011ad0


	//   ....[158]....
        /*0e40*/ 	.word	0x00011b40


	//   ....[159]....
        /*0e44*/ 	.word	0x00011bb0


	//   ....[160]....
        /*0e48*/ 	.word	0x00011c00


	//   ....[161]....
        /*0e4c*/ 	.word	0x00011c40


	//   ....[162]....
        /*0e50*/ 	.word	0x00011c90


	//   ....[163]....
        /*0e54*/ 	.word	0x00011ce0


	//   ....[164]....
        /*0e58*/ 	.word	0x00011d30


	//   ....[165]....
        /*0e5c*/ 	.word	0x00011da0


	//   ....[166]....
        /*0e60*/ 	.word	0x00011df0


	//   ....[167]....
        /*0e64*/ 	.word	0x00011e40


	//   ....[168]....
        /*0e68*/ 	.word	0x00011e90


	//   ....[169]....
        /*0e6c*/ 	.word	0x00011ee0


	//   ....[170]....
        /*0e70*/ 	.word	0x00011f30


	//   ....[171]....
        /*0e74*/ 	.word	0x00011fa0


	//   ....[172]....
        /*0e78*/ 	.word	0x00011ff0


	//   ....[173]....
        /*0e7c*/ 	.word	0x00012050


	//   ....[174]....
        /*0e80*/ 	.word	0x000120b0


	//   ....[175]....
        /*0e84*/ 	.word	0x00012120


	//----- nvinfo : EIATTR_EXIT_INSTR_OFFSETS
	.align		4
.L_434:
        /*0e88*/ 	.byte	0x04, 0x1c
        /*0e8a*/ 	.short	(.L_436 - .L_435)


	//   ....[0]....
.L_435:
        /*0e8c*/ 	.word	0x00000c10


	//   ....[1]....
        /*0e90*/ 	.word	0x000101f0


	//----- nvinfo : EIATTR_MAX_THREADS
	.align		4
.L_436:
        /*0e94*/ 	.byte	0x04, 0x05
        /*0e96*/ 	.short	(.L_438 - .L_437)
.L_437:
        /*0e98*/ 	.word	0x00000100
        /*0e9c*/ 	.word	0x00000001
        /*0ea0*/ 	.word	0x00000001


	//----- nvinfo : EIATTR_CRS_STACK_SIZE
	.align		4
.L_438:
        /*0ea4*/ 	.byte	0x04, 0x1e
        /*0ea6*/ 	.short	(.L_440 - .L_439)
.L_439:
        /*0ea8*/ 	.word	0x00000000
.L_440:


//--------------------- .nv.info._ZN7cutlass13device_kernelIN5flash19enable_sm80_to_sm89INS1_16FlashAttnFwdSm80INS1_25CollectiveMainloopFwdSm80ILi8ELi1ELb0EN4cute5tupleIJNS5_1CILi128EEENS7_ILi48EEENS7_ILi256EEEEEELi256ENS_6half_tEfNS_4arch4Sm80ELb0ELb0ELb1ELb1ELb1ELb1ELb1ELb1EEENS1_21CollectiveEpilogueFwdINS6_IJS8_SA_S9_EEENS6_IJNS7_ILi1EEESI_SI_EEESC_SE_Li256ELb1ELb1ELb1ELb0EEENS1_36VarlenDynamicPersistentTileSchedulerILi128ELi48ELi256ELi256ELb1ELb1ELb0ELb0ELb1ELb1EEEEEEEEEvNT_6ParamsE --------------------------
	.section	.nv.info._ZN7cutlass13device_kernelIN5flash19enable_sm80_to_sm89INS1_16FlashAttnFwdSm80INS1_25CollectiveMainloopFwdSm80ILi8ELi1ELb0EN4cute5tupleIJNS5_1CILi128EEENS7_ILi48EEENS7_ILi256EEEEEELi256ENS_6half_tEfNS_4arch4Sm80ELb0ELb0ELb1ELb1ELb1ELb1ELb1ELb1EEENS1_21CollectiveEpilogueFwdINS6_IJS8_SA_S9_EEENS6_IJNS7_ILi1EEESI_SI_EEESC_SE_Li256ELb1ELb1ELb1ELb0EEENS1_36VarlenDynamicPersistentTileSchedulerILi128ELi48ELi256ELi256ELb1ELb1ELb0ELb0ELb1ELb1EEEEEEEEEvNT_6ParamsE,"",@"SHT_CUDA_INFO"
	.sectionflags	@""
	.align	4


	//----- nvinfo : EIATTR_CUDA_API_VERSION
	.align		4
        /*0000*/ 	.byte	0x04, 0x37
        /*0002*/ 	.short	(.L_442 - .L_441)
.L_441:
        /*0004*/ 	.word	0x00000082


	//----- nvinfo : EIATTR_SW2861232_WAR
	.align		4
.L_442:
        /*0008*/ 	.byte	0x01, 0x35
	.zero		2


	//----- nvinfo : EIATTR_PARAM_CBANK
	.align		4
        /*000c*/ 	.byte	0x04, 0x0a
        /*000e*/ 	.short	(.L_444 - .L_443)
	.align		4
.L_443:
        /*0010*/ 	.word	index@(.nv.constant0._ZN7cutlass13device_kernelIN5flash19enable_sm80_to_sm89INS1_16FlashAttnFwdSm80INS1_25CollectiveMainloopFwdSm80ILi8ELi1ELb0EN4cute5tupleIJNS5_1CILi128EEENS7_ILi48EEENS7_ILi256EEEEEELi256ENS_6half_tEfNS_4arch4Sm80ELb0ELb0ELb1ELb1ELb1ELb1ELb1ELb1EEENS1_21CollectiveEpilogueFwdINS6_IJS8_SA_S9_EEENS6_IJNS7_ILi1EEESI_SI_EEESC_SE_Li256ELb1ELb1ELb1ELb0EEENS1_36VarlenDynamicPersistentTileSchedulerILi128ELi48ELi256ELi256ELb1ELb1ELb0ELb0ELb1ELb1EEEEEEEEEvNT_6ParamsE)
        /*0014*/ 	.short	0x0160
        /*0016*/ 	.short	0x0438


	//----- nvinfo : EIATTR_CBANK_PARAM_SIZE
	.align		4
.L_444:
        /*0018*/ 	.byte	0x03, 0x19
        /*001a*/ 	.short	0x0438


	//----- nvinfo : EIATTR_KPARAM_INFO
	.align		4
        /*001c*/ 	.byte	0x04, 0x17
        /*001e*/ 	.short	(.L_446 - .L_445)
.L_445:
        /*0020*/ 	.word	0x00000000
        /*0024*/ 	.short	0x0000
        /*0026*/ 	.short	0x0000
        /*0028*/ 	.byte	0x00, 0xf0, 0xe1, 0x10


	//----- nvinfo : EIATTR_MAXREG_COUNT
	.align		4
.L_446:
        /*002c*/ 	.byte	0x03, 0x1b
        /*002e*/ 	.short	0x00ff


	//----- nvinfo : EIATTR_NUM_BARRIERS
	.align		4
        /*0030*/ 	.byte	0x02, 0x4c
        /*0032*/ 	.byte	0x06
	.zero		1


	//----- nvinfo : EIATTR_ANNOTATIONS
	.align		4
        /*0034*/ 	.byte	0x04, 0x55
        /*0036*/ 	.short	(.L_448 - .L_447)


	//   ....[0]....
.L_447:
        /* <DEDUP_REMOVED lines=159> */


	//----- nvinfo : EIATTR_MERCURY_ISA_VERSION
	.align		4
.L_448:
        /*0a18*/ 	.byte	0x03, 0x5f
        /*0a1a*/ 	.short	0x0000


	//----- nvinfo : EIATTR_INT_WARP_WIDE_INSTR_OFFSETS
	.align		4
        /*0a1c*/ 	.byte	0x04, 0x31
        /*0a1e*/ 	.short	(.L_450 - .L_449)


	//   ....[0]....
.L_449:
        /*0a20*/ 	.word	0x00017690


	//   ....[1]....
        /*0a24*/ 	.word	0x00017700


	//----- nvinfo : EIATTR_COOP_GROUP_MASK_REGIDS
	.align		4
.L_450:
        /*0a28*/ 	.byte	0x04, 0x29
        /*0a2a*/ 	.short	(.L_452 - .L_451)


	//   ....[0]....
.L_451:
        /*0a2c*/ 	.word	0xffffffff


	//   ....[1]....
        /*0a30*/ 	.word	0xffffffff


	//   ....[2]....
        /*0a34*/ 	.word	0xffffffff


	//   ....[3]....
        /*0a38*/ 	.word	0xffffffff


	//   ....[4]....
        /*0a3c*/ 	.word	0xffffffff


	//   ....[5]....
        /*0a40*/ 	.word	0xffffffff


	//   ....[6]....
        /*0a44*/ 	.word	0xffffffff


	//   ....[7]....
        /*0a48*/ 	.word	0xffffffff


	//   ....[8]....
        /*0a4c*/ 	.word	0xffffffff


	//   ....[9]....
        /*0a50*/ 	.word	0xffffffff


	//   ....[10]....
        /*0a54*/ 	.word	0xffffffff


	//   ....[11]....
        /*0a58*/ 	.word	0xffffffff


	//   ....[12]....
        /*0a5c*/ 	.word	0xffffffff


	//   ....[13]....
        /*0a60*/ 	.word	0xffffffff


	//   ....[14]....
        /*0a64*/ 	.word	0xffffffff


	//   ....[15]....
        /*0a68*/ 	.word	0xffffffff


	//   ....[16]....
        /*0a6c*/ 	.word	0xffffffff


	//   ....[17]....
        /*0a70*/ 	.word	0xffffffff


	//   ....[18]....
        /*0a74*/ 	.word	0xffffffff


	//   ....[19]....
        /*0a78*/ 	.word	0xffffffff


	//   ....[20]....
        /*0a7c*/ 	.word	0xffffffff


	//   ....[21]....
        /*0a80*/ 	.word	0xffffffff


	//   ....[22]....
        /*0a84*/ 	.word	0xffffffff


	//   ....[23]....
        /*0a88*/ 	.word	0xffffffff


	//   ....[24]....
        /*0a8c*/ 	.word	0xffffffff


	//   ....[25]....
        /*0a90*/ 	.word	0xffffffff


	//   ....[26]....
        /*0a94*/ 	.word	0xffffffff


	//   ....[27]....
        /*0a98*/ 	.word	0xffffffff


	//   ....[28]....
        /*0a9c*/ 	.word	0xffffffff


	//   ....[29]....
        /*0aa0*/ 	.word	0xffffffff


	//   ....[30]....
        /*0aa4*/ 	.word	0xffffffff


	//   ....[31]....
        /*0aa8*/ 	.word	0xffffffff


	//   ....[32]....
        /*0aac*/ 	.word	0xffffffff


	//   ....[33]....
        /*0ab0*/ 	.word	0xffffffff


	//   ....[34]....
        /*0ab4*/ 	.word	0xffffffff


	//   ....[35]....
        /*0ab8*/ 	.word	0xffffffff


	//   ....[36]....
        /*0abc*/ 	.word	0xffffffff


	//   ....[37]....
        /*0ac0*/ 	.word	0xffffffff


	//   ....[38]....
        /*0ac4*/ 	.word	0xffffffff


	//   ....[39]....
        /*0ac8*/ 	.word	0xffffffff


	//   ....[40]....
        /*0acc*/ 	.word	0xffffffff


	//   ....[41]....
        /*0ad0*/ 	.word	0xffffffff


	//   ....[42]....
        /*0ad4*/ 	.word	0xffffffff


	//   ....[43]....
        /*0ad8*/ 	.word	0xffffffff


	//   ....[44]....
        /*0adc*/ 	.word	0xffffffff


	//   ....[45]....
        /*0ae0*/ 	.word	0xffffffff


	//   ....[46]....
        /*0ae4*/ 	.word	0xffffffff


	//   ....[47]....
        /*0ae8*/ 	.word	0xffffffff


	//   ....[48]....
        /*0aec*/ 	.word	0xffffffff


	//   ....[49]....
        /*0af0*/ 	.word	0xffffffff


	//   ....[50]....
        /*0af4*/ 	.word	0xffffffff


	//   ....[51]....
        /*0af8*/ 	.word	0xffffffff


	//   ....[52]....
        /*0afc*/ 	.word	0xffffffff


	//   ....[53]....
        /*0b00*/ 	.word	0xffffffff


	//   ....[54]....
        /*0b04*/ 	.word	0xffffffff


	//   ....[55]....
        /*0b08*/ 	.word	0xffffffff


	//   ....[56]....
        /*0b0c*/ 	.word	0xffffffff


	//   ....[57]....
        /*0b10*/ 	.word	0xffffffff


	//   ....[58]....
        /*0b14*/ 	.word	0xffffffff


	//   ....[59]....
        /*0b18*/ 	.word	0xffffffff


	//   ....[60]....
        /*0b1c*/ 	.word	0xffffffff


	//   ....[61]....
        /*0b20*/ 	.word	0xffffffff


	//   ....[62]....
        /*0b24*/ 	.word	0xffffffff


	//   ....[63]....
        /*0b28*/ 	.word	0xffffffff


	//   ....[64]....
        /*0b2c*/ 	.word	0xffffffff


	//   ....[65]....
        /*0b30*/ 	.word	0xffffffff


	//   ....[66]....
        /*0b34*/ 	.word	0xffffffff


	//   ....[67]....
        /*0b38*/ 	.word	0xffffffff


	//   ....[68]....
        /*0b3c*/ 	.word	0xffffffff


	//   ....[69]....
        /*0b40*/ 	.word	0xffffffff


	//   ....[70]....
        /*0b44*/ 	.word	0xffffffff


	//   ....[71]....
        /*0b48*/ 	.word	0xffffffff


	//   ....[72]....
        /*0b4c*/ 	.word	0xffffffff


	//   ....[73]....
        /*0b50*/ 	.word	0xffffffff


	//   ....[74]....
        /*0b54*/ 	.word	0xffffffff


	//   ....[75]....
        /*0b58*/ 	.word	0xffffffff


	//   ....[76]....
        /*0b5c*/ 	.word	0xffffffff


	//   ....[77]....
        /*0b60*/ 	.word	0xffffffff


	//   ....[78]....
        /*0b64*/ 	.word	0xffffffff


	//   ....[79]....
        /*0b68*/ 	.word	0xffffffff


	//   ....[80]....
        /*0b6c*/ 	.word	0xffffffff


	//   ....[81]....
        /*0b70*/ 	.word	0xffffffff


	//   ....[82]....
        /*0b74*/ 	.word	0xffffffff


	//   ....[83]....
        /*0b78*/ 	.word	0xffffffff


	//   ....[84]....
        /*0b7c*/ 	.word	0xffffffff


	//   ....[85]....
        /*0b80*/ 	.word	0xffffffff


	//   ....[86]....
        /*0b84*/ 	.word	0xffffffff


	//   ....[87]....
        /*0b88*/ 	.word	0xffffffff


	//   ....[88]....
        /*0b8c*/ 	.word	0xffffffff


	//   ....[89]....
        /*0b90*/ 	.word	0xffffffff


	//   ....[90]....
        /*0b94*/ 	.word	0xffffffff


	//   ....[91]....
        /*0b98*/ 	.word	0xffffffff


	//   ....[92]....
        /*0b9c*/ 	.word	0xffffffff


	//   ....[93]....
        /*0ba0*/ 	.word	0xffffffff


	//   ....[94]....
        /*0ba4*/ 	.word	0xffffffff


	//   ....[95]....
        /*0ba8*/ 	.word	0xffffffff


	//   ....[96]....
        /*0bac*/ 	.word	0xffffffff


	//   ....[97]....
        /*0bb0*/ 	.word	0xffffffff


	//   ....[98]....
        /*0bb4*/ 	.word	0xffffffff


	//   ....[99]....
        /*0bb8*/ 	.word	0xffffffff


	//   ....[100]....
        /*0bbc*/ 	.word	0xffffffff


	//   ....[101]....
        /*0bc0*/ 	.word	0xffffffff


	//   ....[102]....
        /*0bc4*/ 	.word	0xffffffff


	//   ....[103]....
        /*0bc8*/ 	.word	0xffffffff


	//   ....[104]....
        /*0bcc*/ 	.word	0xffffffff


	//   ....[105]....
        /*0bd0*/ 	.word	0xffffffff


	//   ....[106]....
        /*0bd4*/ 	.word	0xffffffff


	//   ....[107]....
        /*0bd8*/ 	.word	0xffffffff


	//   ....[108]....
        /*0bdc*/ 	.word	0xffffffff


	//   ....[109]....
        /*0be0*/ 	.word	0xffffffff


	//   ....[110]....
        /*0be4*/ 	.word	0xffffffff


	//   ....[111]....
        /*0be8*/ 	.word	0xffffffff


	//   ....[112]....
        /*0bec*/ 	.word	0xffffffff


	//   ....[113]....
        /*0bf0*/ 	.word	0xffffffff


	//   ....[114]....
        /*0bf4*/ 	.word	0xffffffff


	//   ....[115]....
        /*0bf8*/ 	.word	0xffffffff


	//   ....[116]....
        /*0bfc*/ 	.word	0xffffffff


	//   ....[117]....
        /*0c00*/ 	.word	0xffffffff


	//   ....[118]....
        /*0c04*/ 	.word	0xffffffff


	//   ....[119]....
        /*0c08*/ 	.word	0xffffffff


	//   ....[120]....
        /*0c0c*/ 	.word	0xffffffff


	//   ....[121]....
        /*0c10*/ 	.word	0xffffffff


	//   ....[122]....
        /*0c14*/ 	.word	0xffffffff


	//   ....[123]....
        /*0c18*/ 	.word	0xffffffff


	//   ....[124]....
        /*0c1c*/ 	.word	0xffffffff


	//   ....[125]....
        /*0c20*/ 	.word	0xffffffff


	//   ....[126]....
        /*0c24*/ 	.word	0xffffffff


	//   ....[127]....
        /*0c28*/ 	.word	0xffffffff


	//   ....[128]....
        /*0c2c*/ 	.word	0xffffffff


	//   ....[129]....
        /*0c30*/ 	.word	0xffffffff


	//   ....[130]....
        /*0c34*/ 	.word	0xffffffff


	//   ....[131]....
        /*0c38*/ 	.word	0xffffffff


	//   ....[132]....
        /*0c3c*/ 	.word	0xffffffff


	//   ....[133]....
        /*0c40*/ 	.word	0xffffffff


	//   ....[134]....
        /*0c44*/ 	.word	0xffffffff


	//   ....[135]....
        /*0c48*/ 	.word	0xffffffff


	//   ....[136]....
        /*0c4c*/ 	.word	0xffffffff


	//   ....[137]....
        /*0c50*/ 	.word	0xffffffff


	//   ....[138]....
        /*0c54*/ 	.word	0xffffffff


	//   ....[139]....
        /*0c58*/ 	.word	0xffffffff


	//   ....[140]....
        /*0c5c*/ 	.word	0xffffffff


	//   ....[141]....
        /*0c60*/ 	.word	0xffffffff


	//   ....[142]....
        /*0c64*/ 	.word	0xffffffff


	//   ....[143]....
        /*0c68*/ 	.word	0xffffffff


	//   ....[144]....
        /*0c6c*/ 	.word	0xffffffff


	//   ....[145]....
        /*0c70*/ 	.word	0xffffffff


	//   ....[146]....
        /*0c74*/ 	.word	0xffffffff


	//   ....[147]....
        /*0c78*/ 	.word	0xffffffff


	//   ....[148]....
        /*0c7c*/ 	.word	0xffffffff


	//   ....[149]....
        /*0c80*/ 	.word	0xffffffff


	//   ....[150]....
        /*0c84*/ 	.word	0xffffffff


	//   ....[151]....
        /*0c88*/ 	.word	0xffffffff


	//   ....[152]....
        /*0c8c*/ 	.word	0xffffffff


	//   ....[153]....
        /*0c90*/ 	.word	0xffffffff


	//   ....[154]....
        /*0c94*/ 	.word	0xffffffff


	//   ....[155]....
        /*0c98*/ 	.word	0xffffffff


	//   ....[156]....
        /*0c9c*/ 	.word	0xffffffff


	//   ....[157]....
        /*0ca0*/ 	.word	0xffffffff


	//   ....[158]....
        /*0ca4*/ 	.word	0xffffffff


	//   ....[159]....
        /*0ca8*/ 	.word	0xffffffff


	//   ....[160]....
        /*0cac*/ 	.word	0xffffffff


	//   ....[161]....
        /*0cb0*/ 	.word	0xffffffff


	//   ....[162]....
        /*0cb4*/ 	.word	0xffffffff


	//   ....[163]....
        /*0cb8*/ 	.word	0xffffffff


	//   ....[164]....
        /*0cbc*/ 	.word	0xffffffff


	//   ....[165]....
        /*0cc0*/ 	.word	0xffffffff


	//   ....[166]....
        /*0cc4*/ 	.word	0xffffffff


	//   ....[167]....
        /*0cc8*/ 	.word	0xffffffff


	//   ....[168]....
        /*0ccc*/ 	.word	0xffffffff


	//   ....[169]....
        /*0cd0*/ 	.word	0xffffffff


	//   ....[170]....
        /*0cd4*/ 	.word	0xffffffff


	//   ....[171]....
        /*0cd8*/ 	.word	0xffffffff


	//   ....[172]....
        /*0cdc*/ 	.word	0xffffffff


	//   ....[173]....
        /*0ce0*/ 	.word	0xffffffff


	//   ....[174]....
        /*0ce4*/ 	.word	0xffffffff


	//   ....[175]....
        /*0ce8*/ 	.word	0xffffffff


	//   ....[176]....
        /*0cec*/ 	.word	0xffffffff


	//   ....[177]....
        /*0cf0*/ 	.word	0xffffffff


	//   ....[178]....
        /*0cf4*/ 	.word	0xffffffff


	//   ....[179]....
        /*0cf8*/ 	.word	0xffffffff


	//   ....[180]....
        /*0cfc*/ 	.word	0xffffffff


	//   ....[181]....
        /*0d00*/ 	.word	0xffffffff


	//   ....[182]....
        /*0d04*/ 	.word	0xffffffff


	//   ....[183]....
        /*0d08*/ 	.word	0xffffffff


	//   ....[184]....
        /*0d0c*/ 	.word	0xffffffff


	//   ....[185]....
        /*0d10*/ 	.word	0xffffffff


	//   ....[186]....
        /*0d14*/ 	.word	0xffffffff


	//   ....[187]....
        /*0d18*/ 	.word	0xffffffff


	//   ....[188]....
        /*0d1c*/ 	.word	0xffffffff


	//   ....[189]....
        /*0d20*/ 	.word	0xffffffff


	//   ....[190]....
        /*0d24*/ 	.word	0xffffffff


	//   ....[191]....
        /*0d28*/ 	.word	0xffffffff


	//   ....[192]....
        /*0d2c*/ 	.word	0xffffffff


	//   ....[193]....
        /*0d30*/ 	.word	0xffffffff


	//   ....[194]....
        /*0d34*/ 	.word	0xffffffff


	//   ....[195]....
        /*0d38*/ 	.word	0xffffffff


	//   ....[196]....
        /*0d3c*/ 	.word	0xffffffff


	//   ....[197]....
        /*0d40*/ 	.word	0xffffffff


	//   ....[198]....
        /*0d44*/ 	.word	0xffffffff


	//   ....[199]....
        /*0d48*/ 	.word	0xffffffff


	//   ....[200]....
        /*0d4c*/ 	.word	0xffffffff


	//   ....[201]....
        /*0d50*/ 	.word	0xffffffff


	//   ....[202]....
        /*0d54*/ 	.word	0xffffffff


	//   ....[203]....
        /*0d58*/ 	.word	0xffffffff


	//----- nvinfo : EIATTR_COOP_GROUP_INSTR_OFFSETS
	.align		4
.L_452:
        /*0d5c*/ 	.byte	0x04, 0x28
        /*0d5e*/ 	.short	(.L_454 - .L_453)


	//   ....[0]....
.L_453:
        /*0d60*/ 	.word	0x00000050


	//   ....[1]....
        /*0d64*/ 	.word	0x00000200


	//   ....[2]....
        /*0d68*/ 	.word	0x00000230


	//   ....[3]....
        /*0d6c*/ 	.word	0x00000260


	//   ....[4]....
        /*0d70*/ 	.word	0x00000290


	//   ....[5]....
        /*0d74*/ 	.word	0x000002c0


	//   ....[6]....
        /*0d78*/ 	.word	0x000002f0


	//   ....[7]....
        /*0d7c*/ 	.word	0x00000460


	//   ....[8]....
        /*0d80*/ 	.word	0x000004a0


	//   ....[9]....
        /*0d84*/ 	.word	0x000004d0


	//   ....[10]....
        /*0d88*/ 	.word	0x00000500


	//   ....[11]....
        /*0d8c*/ 	.word	0x00000530


	//   ....[12]....
        /*0d90*/ 	.word	0x00000560


	//   ....[13]....
        /*0d94*/ 	.word	0x000005f0


	//   ....[14]....
        /*0d98*/ 	.word	0x00000620


	//   ....[15]....
        /*0d9c*/ 	.word	0x00000640


	//   ....[16]....
        /*0da0*/ 	.word	0x000006a0


	//   ....[17]....
        /*0da4*/ 	.word	0x00003fd0


	//   ....[18]....
        /*0da8*/ 	.word	0x00004060


	//   ....[19]....
        /*0dac*/ 	.word	0x00005070


	//   ....[20]....
        /*0db0*/ 	.word	0x00005080


	//   ....[21]....
        /*0db4*/ 	.word	0x00006590


	//   ....[22]....
        /*0db8*/ 	.word	0x00006600


	//   ....[23]....
        /*0dbc*/ 	.word	0x000076a0


	//   ....[24]....
        /*0dc0*/ 	.word	0x000076b0


	//   ....[25]....
        /*0dc4*/ 	.word	0x00008650


	//   ....[26]....
        /*0dc8*/ 	.word	0x00008680


	//   ....[27]....
        /*0dcc*/ 	.word	0x00008840


	//   ....[28]....
        /*0dd0*/ 	.word	0x00008860


	//   ....[29]....
        /*0dd4*/ 	.word	0x00008c90


	//   ....[30]....
        /*0dd8*/ 	.word	0x00008d50


	//   ....[31]....
        /*0ddc*/ 	.word	0x00008ef0


	//   ....[32]....
        /*0de0*/ 	.word	0x00008f10


	//   ....[33]....
        /*0de4*/ 	.word	0x00009db0


	//   ....[34]....
        /*0de8*/ 	.word	0x00009dd0


	//   ....[35]....
        /*0dec*/ 	.word	0x00009f60


	//   ....[36]....
        /*0df0*/ 	.word	0x00009f70


	//   ....[37]....
        /*0df4*/ 	.word	0x0000a0e0


	//   ....[38]....
        /*0df8*/ 	.word	0x0000a100


	//   ....[39]....
        /*0dfc*/ 	.word	0x0000a270


	//   ....[40]....
        /*0e00*/ 	.word	0x0000a280


	//   ....[41]....
        /*0e04*/ 	.word	0x0000a6f0


	//   ....[42]....
        /*0e08*/ 	.word	0x0000a710


	//   ....[43]....
        /*0e0c*/ 	.word	0x0000a800


	//   ....[44]....
        /*0e10*/ 	.word	0x0000a810


	//   ....[45]....
        /*0e14*/ 	.word	0x0000aa70


	//   ....[46]....
        /*0e18*/ 	.word	0x0000aab0


	//   ....[47]....
        /*0e1c*/ 	.word	0x0000aaf0


	//   ....[48]....
        /*0e20*/ 	.word	0x0000ab20


	//   ....[49]....
        /*0e24*/ 	.word	0x0000dc60


	//   ....[50]....
        /*0e28*/ 	.word	0x0000dca0


	//   ....[51]....
        /*0e2c*/ 	.word	0x0000dce0


	//   ....[52]....
        /*0e30*/ 	.word	0x0000dd10


	//   ....[53]....
        /*0e34*/ 	.word	0x00011380


	//   ....[54]....
        /*0e38*/ 	.word	0x000113b0


	//   ....[55]....
        /*0e3c*/ 	.word	0x000115a0


	//   ....[56]....
        /*0e40*/ 	.word	0x000115b0


	//   ....[57]....
        /*0e44*/ 	.word	0x00012660


	//   ....[58]....
        /*0e48*/ 	.word	0x00012680


	//   ....[59]....
        /*0e4c*/ 	.word	0x000127e0


	//   ....[60]....
        /*0e50*/ 	.word	0x000127f0


	//   ....[61]....
        /*0e54*/ 	.word	0x00012d00


	//   ....[62]....
        /*0e58*/ 	.word	0x00012d30


	//   ....[63]....
        /*0e5c*/ 	.word	0x00012d40


	//   ....[64]....
        /*0e60*/ 	.word	0x00012d70


	//   ....[65]....
        /*0e64*/ 	.word	0x00013f10


	//   ....[66]....
        /*0e68*/ 	.word	0x00013f20


	//   ....[67]....
        /*0e6c*/ 	.word	0x00014060


	//   ....[68]....
        /*0e70*/ 	.word	0x00014070


	//   ....[69]....
        /*0e74*/ 	.word	0x000150b0


	//   ....[70]....
        /*0e78*/ 	.word	0x000150d0


	//   ....[71]....
        /*0e7c*/ 	.word	0x000151f0


	//   ....[72]....
        /*0e80*/ 	.word	0x00015200


	//   ....[73]....
        /*0e84*/ 	.word	0x000154b0


	//   ....[74]....
        /*0e88*/ 	.word	0x000154e0


	//   ....[75]....
        /*0e8c*/ 	.word	0x00015500


	//   ....[76]....
        /*0e90*/ 	.word	0x00015520


	//   ....[77]....
        /*0e94*/ 	.word	0x00016c80


	//   ....[78]....
        /*0e98*/ 	.word	0x00016ca0


	//   ....[79]....
        /*0e9c*/ 	.word	0x00016cc0


	//   ....[80]....
        /*0ea0*/ 	.word	0x00016ce0


	//   ....[81]....
        /*0ea4*/ 	.word	0x00018570


	//   ....[82]....
        /*0ea8*/ 	.word	0x00018590


	//   ....[83]....
        /*0eac*/ 	.word	0x000185b0


	//   ....[84]....
        /*0eb0*/ 	.word	0x000185d0


	//   ....[85]....
        /*0eb4*/ 	.word	0x00018970


	//   ....[86]....
        /*0eb8*/ 	.word	0x00018990


	//   ....[87]....
        /*0ebc*/ 	.word	0x00018af0


	//   ....[88]....
        /*0ec0*/ 	.word	0x00018b00


	//   ....[89]....
        /*0ec4*/ 	.word	0x00018c70


	//   ....[90]....
        /*0ec8*/ 	.word	0x00018c90


	//   ....[91]....
        /*0ecc*/ 	.word	0x00018e00


	//   ....[92]....
        /*0ed0*/ 	.word	0x00018e10


	//   ....[93]....
        /*0ed4*/ 	.word	0x000191b0


	//   ....[94]....
        /*0ed8*/ 	.word	0x000191d0


	//   ....[95]....
        /*0edc*/ 	.word	0x00019e10


	//   ....[96]....
        /*0ee0*/ 	.word	0x00019e20


	//   ....[97]....
        /*0ee4*/ 	.word	0x0001b2b0


	//   ....[98]....
        /*0ee8*/ 	.word	0x0001b2d0


	//   ....[99]....
        /*0eec*/ 	.word	0x0001b440


	//   ....[100]....
        /*0ef0*/ 	.word	0x0001b450


	//   ....[101]....
        /*0ef4*/ 	.word	0x0001b5c0


	//   ....[102]....
        /*0ef8*/ 	.word	0x0001b5e0


	//   ....[103]....
        /*0efc*/ 	.word	0x0001b750


	//   ....[104]....
        /*0f00*/ 	.word	0x0001b760


	//   ....[105]....
        /*0f04*/ 	.word	0x0001b990


	//   ....[106]....
        /*0f08*/ 	.word	0x0001b9b0


	//   ....[107]....
        /*0f0c*/ 	.word	0x0001bae0


	//   ....[108]....
        /*0f10*/ 	.word	0x0001bb20


	//   ....[109]....
        /*0f14*/ 	.word	0x0001bb50


	//   ....[110]....
        /*0f18*/ 	.word	0x0001bb80


	//   ....[111]....
        /*0f1c*/ 	.word	0x0001bbb0


	//   ....[112]....
        /*0f20*/ 	.word	0x0001bbe0


	//   ....[113]....
        /*0f24*/ 	.word	0x0001bd40


	//   ....[114]....
        /*0f28*/ 	.word	0x0001bd80


	//   ....[115]....
        /*0f2c*/ 	.word	0x0001bdb0


	//   ....[116]....
        /*0f30*/ 	.word	0x0001bde0


	//   ....[117]....
        /*0f34*/ 	.word	0x0001be10


	//   ....[118]....
        /*0f38*/ 	.word	0x0001be40


	//   ....[119]....
        /*0f3c*/ 	.word	0x0001bed0


	//   ....[120]....
        /*0f40*/ 	.word	0x0001bf00


	//   ....[121]....
        /*0f44*/ 	.word	0x0001bf10


	//   ....[122]....
        /*0f48*/ 	.word	0x0001bf70


	//   ....[123]....
        /*0f4c*/ 	.word	0x0001c560


	//   ....[124]....
        /*0f50*/ 	.word	0x0001c5c0


	//   ....[125]....
        /*0f54*/ 	.word	0x0001c620


	//   ....[126]....
        /*0f58*/ 	.word	0x0001c680


	//   ....[127]....
        /*0f5c*/ 	.word	0x0001c6e0


	//   ....[128]....
        /*0f60*/ 	.word	0x0001c750


	//   ....[129]....
        /*0f64*/ 	.word	0x0001c7a0


	//   ....[130]....
        /*0f68*/ 	.word	0x0001c800


	//   ....[131]....
        /*0f6c*/ 	.word	0x0001c870


	//   ....[132]....
        /*0f70*/ 	.word	0x0001c8d0


	//   ....[133]....
        /*0f74*/ 	.word	0x0001c940


	//   ....[134]....
        /*0f78*/ 	.word	0x0001c9b0


	//   ....[135]....
        /*0f7c*/ 	.word	0x0001ca20


	//   ....[136]....
        /*0f80*/ 	.word	0x0001ca80


	//   ....[137]....
        /*0f84*/ 	.word	0x0001caf0


	//   ....[138]....
        /*0f88*/ 	.word	0x0001cb60


	//   ....[139]....
        /*0f8c*/ 	.word	0x0001cbd0


	//   ....[140]....
        /*0f90*/ 	.word	0x0001cc30


	//   ....[141]....
        /*0f94*/ 	.word	0x0001cca0


	//   ....[142]....
        /*0f98*/ 	.word	0x0001cd00


	//   ....[143]....
        /*0f9c*/ 	.word	0x0001cd70


	//   ....[144]....
        /*0fa0*/ 	.word	0x0001cde0


	//   ....[145]....
        /*0fa4*/ 	.word	0x0001ce50


	//   ....[146]....
        /*0fa8*/ 	.word	0x0001ceb0


	//   ....[147]....
        /*0fac*/ 	.word	0x0001cf10


	//   ....[148]....
        /*0fb0*/ 	.word	0x0001cf70


	//   ....[149]....
        /*0fb4*/ 	.word	0x0001cfc0


	//   ....[150]....
        /*0fb8*/ 	.word	0x0001d010


	//   ....[151]....
        /*0fbc*/ 	.word	0x0001d080


	//   ....[152]....
        /*0fc0*/ 	.word	0x0001d0f0


	//   ....[153]....
        /*0fc4*/ 	.word	0x0001d150


	//   ....[154]....
        /*0fc8*/ 	.word	0x0001d1c0


	//   ....[155]....
        /*0fcc*/ 	.word	0x0001d230


	//   ....[156]....
        /*0fd0*/ 	.word	0x0001d2a0


	//   ....[157]....
        /*0fd4*/ 	.word	0x0001d300


	//   ....[158]....
        /*0fd8*/ 	.word	0x0001d350


	//   ....[159]....
        /*0fdc*/ 	.word	0x0001d3a0


	//   ....[160]....
        /*0fe0*/ 	.word	0x0001d3f0


	//   ....[161]....
        /*0fe4*/ 	.word	0x0001d430


	//   ....[162]....
        /*0fe8*/ 	.word	0x0001d490


	//   ....[163]....
        /*0fec*/ 	.word	0x0001d4d0


	//   ....[164]....
        /*0ff0*/ 	.word	0x0001d520


	//   ....[165]....
        /*0ff4*/ 	.word	0x0001d560


	//   ....[166]....
        /*0ff8*/ 	.word	0x0001d5d0


	//   ....[167]....
        /*0ffc*/ 	.word	0x0001d640


	//   ....[168]....
        /*1000*/ 	.word	0x0001d6b0


	//   ....[169]....
        /*1004*/ 	.word	0x0001d710


	//   ....[170]....
        /*1008*/ 	.word	0x0001d780


	//   ....[171]....
        /*100c*/ 	.word	0x0001d7f0


	//   ....[172]....
        /*1010*/ 	.word	0x0001d860


	//   ....[173]....
        /*1014*/ 	.word	0x0001d8c0


	//   ....[174]....
        /*1018*/ 	.word	0x0001d930


	//   ....[175]....
        /*101c*/ 	.word	0x0001d9a0


	//   ....[176]....
        /*1020*/ 	.word	0x0001da10


	//   ....[177]....
        /*1024*/ 	.word	0x0001da70


	//   ....[178]....
        /*1028*/ 	.word	0x0001dae0


	//   ....[179]....
        /*102c*/ 	.word	0x0001db50


	//   ....[180]....
        /*1030*/ 	.word	0x0001dbc0


	//   ....[181]....
        /*1034*/ 	.word	0x0001dc20


	//   ....[182]....
        /*1038*/ 	.word	0x0001dc90


	//   ....[183]....
        /*103c*/ 	.word	0x0001dd00


	//   ....[184]....
        /*1040*/ 	.word	0x0001dd70


	//   ....[185]....
        /*1044*/ 	.word	0x0001ddd0


	//   ....[186]....
        /*1048*/ 	.word	0x0001de40


	//   ....[187]....
        /*104c*/ 	.word	0x0001deb0


	//   ....[188]....
        /*1050*/ 	.word	0x0001df10


	//   ....[189]....
        /*1054*/ 	.word	0x0001df60


	//   ....[190]....
        /*1058*/ 	.word	0x0001dfc0


	//   ....[191]....
        /*105c*/ 	.word	0x0001e020


	//   ....[192]....
        /*1060*/ 	.word	0x0001e080


	//   ....[193]....
        /*1064*/ 	.word	0x0001e0f0


	//   ....[194]....
        /*1068*/ 	.word	0x0001e150


	//   ....[195]....
        /*106c*/ 	.word	0x0001e1b0


	//   ....[196]....
        /*1070*/ 	.word	0x0001e210


	//   ....[197]....
        /*1074*/ 	.word	0x0001e270


	//   ....[198]....
        /*1078*/ 	.word	0x0001e2d0


	//   ....[199]....
        /*107c*/ 	.word	0x0001e340


	//   ....[200]....
        /*1080*/ 	.word	0x0001e390


	//   ....[201]....
        /*1084*/ 	.word	0x0001e3f0


	//   ....[202]....
        /*1088*/ 	.word	0x0001e450


	//   ....[203]....
        /*108c*/ 	.word	0x0001e4c0


	//----- nvinfo : EIATTR_EXIT_INSTR_OFFSETS
	.align		4
.L_454:
        /*1090*/ 	.byte	0x04, 0x1c
        /*1092*/ 	.short	(.L_456 - .L_455)


	//   ....[0]....
.L_455:
        /*1094*/ 	.word	0x00000c10


	//   ....[1]....
        /*1098*/ 	.word	0x0001c520


	//----- nvinfo : EIATTR_MAX_THREADS
	.align		4
.L_456:
        /*109c*/ 	.byte	0x04, 0x05
        /*109e*/ 	.short	(.L_458 - .L_457)
.L_457:
        /*10a0*/ 	.word	0x00000100
        /*10a4*/ 	.word	0x00000001
        /*10a8*/ 	.word	0x00000001


	//----- nvinfo : EIATTR_CRS_STACK_SIZE
	.align		4
.L_458:
        /*10ac*/ 	.byte	0x04, 0x1e
        /*10ae*/ 	.short	(.L_460 - .L_459)
.L_459:
        /*10b0*/ 	.word	0x00000000
.L_460:


//--------------------- .nv.info._ZN7cutlass13device_kernelIN5flash19enable_sm80_to_sm89INS1_16FlashAttnFwdSm80INS1_25CollectiveMainloopFwdSm80ILi8ELi1ELb0EN4cute5tupleIJNS5_1CILi128EEENS7_ILi64EEENS7_ILi256EEEEEELi256ENS_6half_tEfNS_4arch4Sm80ELb0ELb1ELb1ELb0ELb1ELb0ELb1ELb1EEENS1_21CollectiveEpilogueFwdINS6_IJS8_SA_S9_EEENS6_IJNS7_ILi1EEESI_SI_EEESC_SE_Li256ELb0ELb1ELb1ELb0EEENS1_19SingleTileSchedulerILb0ELb1ELb1ELi128EEEEEEEEEvNT_6ParamsE --------------------------
	.section	.nv.info._ZN7cutlass13device_kernelIN5flash19enable_sm80_to_sm89INS1_16FlashAttnFwdSm80INS1_25CollectiveMainloopFwdSm80ILi8ELi1ELb0EN4cute5tupleIJNS5_1CILi128EEENS7_ILi64EEENS7_ILi256EEEEEELi256ENS_6half_tEfNS_4arch4Sm80ELb0ELb1ELb1ELb0ELb1ELb0ELb1ELb1EEENS1_21CollectiveEpilogueFwdINS6_IJS8_SA_S9_EEENS6_IJNS7_ILi1EEESI_SI_EEESC_SE_Li256ELb0ELb1ELb1ELb0EEENS1_19SingleTileSchedulerILb0ELb1ELb1ELi128EEEEEEEEEvNT_6ParamsE,"",@"SHT_CUDA_INFO"
	.sectionflags	@""
	.align	4


	//----- nvinfo : EIATTR_CUDA_API_VERSION
	.align		4
        /*0000*/ 	.byte	0x04, 0x37
        /*0002*/ 	.short	(.L_462 - .L_461)
.L_461:
        /*0004*/ 	.word	0x00000082


	//----- nvinfo : EIATTR_SW2861232_WAR
	.align		4
.L_462:
        /*0008*/ 	.byte	0x01, 0x35
	.zero		2


	//----- nvinfo : EIATTR_PARAM_CBANK
	.align		4
        /*000c*/ 	.byte	0x04, 0x0a
        /*000e*/ 	.short	(.L_464 - .L_463)
	.align		4
.L_463:
        /*0010*/ 	.word	index@(.nv.constant0._ZN7cutlass13device_kernelIN5flash19enable_sm80_to_sm89INS1_16FlashAttnFwdSm80INS1_25CollectiveMainloopFwdSm80ILi8ELi1ELb0EN4cute5tupleIJNS5_1CILi128EEENS7_ILi64EEENS7_ILi256EEEEEELi256ENS_6half_tEfNS_4arch4Sm80ELb0ELb1ELb1ELb0ELb1ELb0ELb1ELb1EEENS1_21CollectiveEpilogueFwdINS6_IJS8_SA_S9_EEENS6_IJNS7_ILi1EEESI_SI_EEESC_SE_Li256ELb0ELb1ELb1ELb0EEENS1_19SingleTileSchedulerILb0ELb1ELb1ELi128EEEEEEEEEvNT_6ParamsE)
        /*0014*/ 	.short	0x0160
        /*0016*/ 	.short	0x0418


	//----- nvinfo : EIATTR_CBANK_PARAM_SIZE
	.align		4
.L_464:
        /*0018*/ 	.byte	0x03, 0x19
        /*001a*/ 	.short	0x0418


	//----- nvinfo : EIATTR_KPARAM_INFO
	.align		4
        /*001c*/ 	.byte	0x04, 0x17
        /*001e*/ 	.short	(.L_466 - .L_465)
.L_465:
        /*0020*/ 	.word	0x00000000
        /*0024*/ 	.short	0x0000
        /*0026*/ 	.short	0x0000
        /*0028*/ 	.byte	0x00, 0xf0, 0x61, 0x10


	//----- nvinfo : EIATTR_MAXREG_COUNT
	.align		4
.L_466:
        /*002c*/ 	.byte	0x03, 0x1b
        /*002e*/ 	.short	0x00ff


	//----- nvinfo : EIATTR_NUM_BARRIERS
	.align		4
        /*0030*/ 	.byte	0x02, 0x4c
        /*0032*/ 	.byte	0x02
	.zero		1


	//----- nvinfo : EIATTR_ANNOTATIONS
	.align		4
        /*0034*/ 	.byte	0x04, 0x55
        /*0036*/ 	.short	(.L_468 - .L_467)


	//   ....[0]....
.L_467:
        /*0038*/ 	.word	0x00000001
        /*003c*/ 	.byte	0xd0, 0xc1, 0x00, 0x00, 0x01, 0x00, 0x00, 0x00, 0xb0, 0xc8, 0x00, 0x00


	//----- nvinfo : EIATTR_MERCURY_ISA_VERSION
	.align		4
.L_468:
        /*0048*/ 	.byte	0x03, 0x5f
        /*004a*/ 	.short	0x0000


	//----- nvinfo : EIATTR_COOP_GROUP_MASK_REGIDS
	.align		4
        /*004c*/ 	.byte	0x04, 0x29
        /*004e*/ 	.short	(.L_470 - .L_469)


	//   ....[0]....
.L_469:
        /*0050*/ 	.word	0xffffffff


	//   ....[1]....
        /*0054*/ 	.word	0xffffffff


	//   ....[2]....
        /*0058*/ 	.word	0xffffffff


	//   ....[3]....
        /*005c*/ 	.word	0xffffffff


	//   ....[4]....
        /*0060*/ 	.word	0xffffffff


	//   ....[5]....
        /*0064*/ 	.word	0xffffffff


	//   ....[6]....
        /*0068*/ 	.word	0xffffffff


	//   ....[7]....
        /*006c*/ 	.word	0xffffffff


	//   ....[8]....
        /*0070*/ 	.word	0xffffffff


	//   ....[9]....
        /*0074*/ 	.word	0xffffffff


	//   ....[10]....
        /*0078*/ 	.word	0xffffffff


	//   ....[11]....
        /*007c*/ 	.word	0xffffffff


	//   ....[12]....
        /*0080*/ 	.word	0xffffffff


	//   ....[13]....
        /*0084*/ 	.word	0xffffffff


	//   ....[14]....
        /*0088*/ 	.word	0xffffffff


	//   ....[15]....
        /*008c*/ 	.word	0xffffffff


	//   ....[16]....
        /*0090*/ 	.word	0xffffffff


	//   ....[17]....
        /*0094*/ 	.word	0xffffffff


	//   ....[18]....
        /*0098*/ 	.word	0xffffffff


	//   ....[19]....
        /*009c*/ 	.word	0xffffffff


	//   ....[20]....
        /*00a0*/ 	.word	0xffffffff


	//   ....[21]....
        /*00a4*/ 	.word	0xffffffff


	//   ....[22]....
        /*00a8*/ 	.word	0xffffffff


	//   ....[23]....
        /*00ac*/ 	.word	0xffffffff


	//   ....[24]....
        /*00b0*/ 	.word	0xffffffff


	//   ....[25]....
        /*00b4*/ 	.word	0xffffffff


	//   ....[26]....
        /*00b8*/ 	.word	0xffffffff


	//   ....[27]....
        /*00bc*/ 	.word	0xffffffff


	//   ....[28]....
        /*00c0*/ 	.word	0xffffffff


	//   ....[29]....
        /*00c4*/ 	.word	0xffffffff


	//   ....[30]....
        /*00c8*/ 	.word	0xffffffff


	//   ....[31]....
        /*00cc*/ 	.word	0xffffffff


	//   ....[32]....
        /*00d0*/ 	.word	0xffffffff


	//   ....[33]....
        /*00d4*/ 	.word	0xffffffff


	//   ....[34]....
        /*00d8*/ 	.word	0xffffffff


	//   ....[35]....
        /*00dc*/ 	.word	0xffffffff


	//   ....[36]....
        /*00e0*/ 	.word	0xffffffff


	//   ....[37]....
        /*00e4*/ 	.word	0xffffffff


	//   ....[38]....
        /*00e8*/ 	.word	0xffffffff


	//   ....[39]....
        /*00ec*/ 	.word	0xffffffff


	//   ....[40]....
        /*00f0*/ 	.word	0xffffffff


	//   ....[41]....
        /*00f4*/ 	.word	0xffffffff


	//   ....[42]....
        /*00f8*/ 	.word	0xffffffff


	//   ....[43]....
        /*00fc*/ 	.word	0xffffffff


	//   ....[44]....
        /*0100*/ 	.word	0xffffffff


	//   ....[45]....
        /*0104*/ 	.word	0xffffffff


	//   ....[46]....
        /*0108*/ 	.word	0xffffffff


	//   ....[47]....
        /*010c*/ 	.word	0xffffffff


	//   ....[48]....
        /*0110*/ 	.word	0xffffffff


	//   ....[49]....
        /*0114*/ 	.word	0xffffffff


	//   ....[50]....
        /*0118*/ 	.word	0xffffffff


	//   ....[51]....
        /*011c*/ 	.word	0xffffffff


	//   ....[52]....
        /*0120*/ 	.word	0xffffffff


	//   ....[53]....
        /*0124*/ 	.word	0xffffffff


	//   ....[54]....
        /*0128*/ 	.word	0xffffffff


	//   ....[55]....
        /*012c*/ 	.word	0xffffffff


	//   ....[56]....
        /*0130*/ 	.word	0xffffffff


	//   ....[57]....
        /*0134*/ 	.word	0xffffffff


	//   ....[58]....
        /*0138*/ 	.word	0xffffffff


	//   ....[59]....
        /*013c*/ 	.word	0xffffffff


	//   ....[60]....
        /*0140*/ 	.word	0xffffffff


	//   ....[61]....
        /*0144*/ 	.word	0xffffffff


	//   ....[62]....
        /*0148*/ 	.word	0xffffffff


	//   ....[63]....
        /*014c*/ 	.word	0xffffffff


	//   ....[64]....
        /*0150*/ 	.word	0xffffffff


	//   ....[65]....
        /*0154*/ 	.word	0xffffffff


	//   ....[66]....
        /*0158*/ 	.word	0xffffffff


	//   ....[67]....
        /*015c*/ 	.word	0xffffffff


	//   ....[68]....
        /*0160*/ 	.word	0xffffffff


	//   ....[69]....
        /*0164*/ 	.word	0xffffffff


	//   ....[70]....
        /*0168*/ 	.word	0xffffffff


	//   ....[71]....
        /*016c*/ 	.word	0xffffffff


	//   ....[72]....
        /*0170*/ 	.word	0xffffffff


	//   ....[73]....
        /*0174*/ 	.word	0xffffffff


	//   ....[74]....
        /*0178*/ 	.word	0xffffffff


	//   ....[75]....
        /*017c*/ 	.word	0xffffffff


	//   ....[76]....
        /*0180*/ 	.word	0xffffffff


	//   ....[77]....
        /*0184*/ 	.word	0xffffffff


	//   ....[78]....
        /*0188*/ 	.word	0xffffffff


	//----- nvinfo : EIATTR_COOP_GROUP_INSTR_OFFSETS
	.align		4
.L_470:
        /*018c*/ 	.byte	0x04, 0x28
        /*018e*/ 	.short	(.L_472 - .L_471)


	//   ....[0]....
.L_471:
        /*0190*/ 	.word	0x00000060


	//   ....[1]....
        /*0194*/ 	.word	0x000013e0


	//   ....[2]....
        /*0198*/ 	.word	0x00001410


	//   ....[3]....
        /*019c*/ 	.word	0x000016a0


	//   ....[4]....
        /*01a0*/ 	.word	0x000016d0


	//   ....[5]....
        /*01a4*/ 	.word	0x00001840


	//   ....[6]....
        /*01a8*/ 	.word	0x00001870


	//   ....[7]....
        /*01ac*/ 	.word	0x000019d0


	//   ....[8]....
        /*01b0*/ 	.word	0x00001a10


	//   ....[9]....
        /*01b4*/ 	.word	0x00002140


	//   ....[10]....
        /*01b8*/ 	.word	0x00002170


	//   ....[11]....
        /*01bc*/ 	.word	0x000021a0


	//   ....[12]....
        /*01c0*/ 	.word	0x000021d0


	//   ....[13]....
        /*01c4*/ 	.word	0x00002200


	//   ....[14]....
        /*01c8*/ 	.word	0x00002230


	//   ....[15]....
        /*01cc*/ 	.word	0x00002250


	//   ....[16]....
        /*01d0*/ 	.word	0x00002270


	//   ....[17]....
        /*01d4*/ 	.word	0x00003870


	//   ....[18]....
        /*01d8*/ 	.word	0x000038a0


	//   ....[19]....
        /*01dc*/ 	.word	0x000038b0


	//   ....[20]....
        /*01e0*/ 	.word	0x000038c0


	//   ....[21]....
        /*01e4*/ 	.word	0x00003e00


	//   ....[22]....
        /*01e8*/ 	.word	0x00004080


	//   ....[23]....
        /*01ec*/ 	.word	0x00004d20


	//   ....[24]....
        /*01f0*/ 	.word	0x00004db0


	//   ....[25]....
        /*01f4*/ 	.word	0x00004e10


	//   ....[26]....
        /*01f8*/ 	.word	0x00004ee0


	//   ....[27]....
        /*01fc*/ 	.word	0x000065b0


	//   ....[28]....
        /*0200*/ 	.word	0x000065d0


	//   ....[29]....
        /*0204*/ 	.word	0x000065e0


	//   ....[30]....
        /*0208*/ 	.word	0x000065f0


	//   ....[31]....
        /*020c*/ 	.word	0x00007b00


	//   ....[32]....
        /*0210*/ 	.word	0x00007b30


	//   ....[33]....
        /*0214*/ 	.word	0x00007b40


	//   ....[34]....
        /*0218*/ 	.word	0x00007b50


	//   ....[35]....
        /*021c*/ 	.word	0x00007de0


	//   ....[36]....
        /*0220*/ 	.word	0x00008020


	//   ....[37]....
        /*0224*/ 	.word	0x00008980


	//   ....[38]....
        /*0228*/ 	.word	0x00008bd0


	//   ....[39]....
        /*022c*/ 	.word	0x00008ca0


	//   ....[40]....
        /*0230*/ 	.word	0x00008db0


	//   ....[41]....
        /*0234*/ 	.word	0x0000b110


	//   ....[42]....
        /*0238*/ 	.word	0x0000b140


	//   ....[43]....
        /*023c*/ 	.word	0x0000b150


	//   ....[44]....
        /*0240*/ 	.word	0x0000b160


	//   ....[45]....
        /*0244*/ 	.word	0x0000c680


	//   ....[46]....
        /*0248*/ 	.word	0x0000c6b0


	//   ....[47]....
        /*024c*/ 	.word	0x0000c6c0


	//   ....[48]....
        /*0250*/ 	.word	0x0000c6d0


	//   ....[49]....
        /*0254*/ 	.word	0x0000ca60


	//   ....[50]....
        /*0258*/ 	.word	0x0000caf0


	//   ....[51]....
        /*025c*/ 	.word	0x0000cb80


	//   ....[52]....
        /*0260*/ 	.word	0x0000cba0


	//   ....[53]....
        /*0264*/ 	.word	0x0000eb90


	//   ....[54]....
        /*0268*/ 	.word	0x0000eba0


	//   ....[55]....
        /*026c*/ 	.word	0x0000ecc0


	//   ....[56]....
        /*0270*/ 	.word	0x0000ed10


	//   ....[57]....
        /*0274*/ 	.word	0x00010060


	//   ....[58]....
        /*0278*/ 	.word	0x00010070


	//   ....[59]....
        /*027c*/ 	.word	0x00010080


	//   ....[60]....
        /*0280*/ 	.word	0x00010090


	//   ....[61]....
        /*0284*/ 	.word	0x000102d0


	//   ....[62]....
        /*0288*/ 	.word	0x00010500


	//   ....[63]....
        /*028c*/ 	.word	0x00010fd0


	//   ....[64]....
        /*0290*/ 	.word	0x00011140


	//   ....[65]....
        /*0294*/ 	.word	0x00011170


	//   ....[66]....
        /*0298*/ 	.word	0x00011200


	//   ....[67]....
        /*029c*/ 	.word	0x00012de0


	//   ....[68]....
        /*02a0*/ 	.word	0x00012e10


	//   ....[69]....
        /*02a4*/ 	.word	0x00012e60


	//   ....[70]....
        /*02a8*/ 	.word	0x00012e70


	//   ....[71]....
        /*02ac*/ 	.word	0x00013d40


	//   ....[72]....
        /*02b0*/ 	.word	0x00013d70


	//   ....[73]....
        /*02b4*/ 	.word	0x00013db0


	//   ....[74]....
        /*02b8*/ 	.word	0x00013de0


	//   ....[75]....
        /*02bc*/ 	.word	0x00013ed0


	//   ....[76]....
        /*02c0*/ 	.word	0x00013ee0


	//   ....[77]....
        /*02c4*/ 	.word	0x00014b10


	//   ....[78]....
        /*02c8*/ 	.word	0x00014b20


	//----- nvinfo : EIATTR_EXIT_INSTR_OFFSETS
	.align		4
.L_472:
        /*02cc*/ 	.byte	0x04, 0x1c
        /*02ce*/ 	.short	(.L_474 - .L_473)


	//   ....[0]....
.L_473:
        /*02d0*/ 	.word	0x000001c0


	//   ....[1]....
        /*02d4*/ 	.word	0x00014b30


	//   ....[2]....
        /*02d8*/ 	.word	0x000156d0


	//   ....[3]....
        /*02dc*/ 	.word	0x00015720


	//   ....[4]....
        /*02e0*/ 	.word	0x00015750


	//   ....[5]....
        /*02e4*/ 	.word	0x000157b0


	//   ....[6]....
        /*02e8*/ 	.word	0x00015a40


	//----- nvinfo : EIATTR_CTAIDZ_USED
	.align		4
.L_474:
        /*02ec*/ 	.byte	0x01, 0x04
	.zero		2


	//----- nvinfo : EIATTR_MAX_THREADS
	.align		4
        /*02f0*/ 	.byte	0x04, 0x05
        /*02f2*/ 	.short	(.L_476 - .L_475)
.L_475:
        /*02f4*/ 	.word	0x00000100
        /*02f8*/ 	.word	0x00000001
        /*02fc*/ 	.word	0x00000001


	//----- nvinfo : EIATTR_CRS_STACK_SIZE
	.align		4
.L_476:
        /*0300*/ 	.byte	0x04, 0x1e
        /*0302*/ 	.short	(.L_478 - .L_477)
.L_477:
        /*0304*/ 	.word	0x00000000
.L_478:


//--------------------- .nv.info._ZN7cutlass13device_kernelIN5flash19enable_sm80_to_sm89INS1_16FlashAttnFwdSm80INS1_25CollectiveMainloopFwdSm80ILi8ELi1ELb0EN4cute5tupleIJNS5_1CILi128EEENS7_ILi64EEENS7_ILi256EEEEEELi256ENS_6half_tEfNS_4arch4Sm80ELb0ELb1ELb1ELb1ELb1ELb0ELb1ELb1EEENS1_21CollectiveEpilogueFwdINS6_IJS8_SA_S9_EEENS6_IJNS7_ILi1EEESI_SI_EEESC_SE_Li256ELb1ELb1ELb1ELb0EEENS1_36VarlenDynamicPersistentTileSchedulerILi128ELi64ELi256ELi256ELb1ELb1ELb0ELb1ELb0ELb1EEEEEEEEEvNT_6ParamsE --------------------------
	.section	.nv.info._ZN7cutlass13device_kernelIN5flash19enable_sm80_to_sm89INS1_16FlashAttnFwdSm80INS1_25CollectiveMainloopFwdSm80ILi8ELi1ELb0EN4cute5tupleIJNS5_1CILi128EEENS7_ILi64EEENS7_ILi256EEEEEELi256ENS_6half_tEfNS_4arch4Sm80ELb0ELb1ELb1ELb1ELb1ELb0ELb1ELb1EEENS1_21CollectiveEpilogueFwdINS6_IJS8_SA_S9_EEENS6_IJNS7_ILi1EEESI_SI_EEESC_SE_Li256ELb1ELb1ELb1ELb0EEENS1_36VarlenDynamicPersistentTileSchedulerILi128ELi64ELi256ELi256ELb1ELb1ELb0ELb1ELb0ELb1EEEEEEEEEvNT_6ParamsE,"",@"SHT_CUDA_INFO"
	.sectionflags	@""
	.align	4


	//----- nvinfo : EIATTR_CUDA_API_VERSION
	.align		4
        /*0000*/ 	.byte	0x04, 0x37
        /*0002*/ 	.short	(.L_480 - .L_479)
.L_479:
        /*0004*/ 	.word	0x00000082


	//----- nvinfo : EIATTR_SW2861232_WAR
	.align		4
.L_480:
        /*0008*/ 	.byte	0x01, 0x35
	.zero		2


	//----- nvinfo : EIATTR_PARAM_CBANK
	.align		4
        /*000c*/ 	.byte	0x04, 0x0a
        /*000e*/ 	.short	(.L_482 - .L_481)
	.align		4
.L_481:
        /*0010*/ 	.word	index@(.nv.constant0._ZN7cutlass13device_kernelIN5flash19enable_sm80_to_sm89INS1_16FlashAttnFwdSm80INS1_25CollectiveMainloopFwdSm80ILi8ELi1ELb0EN4cute5tupleIJNS5_1CILi128EEENS7_ILi64EEENS7_ILi256EEEEEELi256ENS_6half_tEfNS_4arch4Sm80ELb0ELb1ELb1ELb1ELb1ELb0ELb1ELb1EEENS1_21CollectiveEpilogueFwdINS6_IJS8_SA_S9_EEENS6_IJNS7_ILi1EEESI_SI_EEESC_SE_Li256ELb1ELb1ELb1ELb0EEENS1_36VarlenDynamicPersistentTileSchedulerILi128ELi64ELi256ELi256ELb1ELb1ELb0ELb1ELb0ELb1EEEEEEEEEvNT_6ParamsE)
        /*0014*/ 	.short	0x0160
        /*0016*/ 	.short	0x0438


	//----- nvinfo : EIATTR_CBANK_PARAM_SIZE
	.align		4
.L_482:
        /*0018*/ 	.byte	0x03, 0x19
        /*001a*/ 	.short	0x0438


	//----- nvinfo : EIATTR_KPARAM_INFO
	.align		4
        /*001c*/ 	.byte	0x04, 0x17
        /*001e*/ 	.short	(.L_484 - .L_483)
.L_483:
        /*0020*/ 	.word	0x00000000
        /*0024*/ 	.short	0x0000
        /*0026*/ 	.short	0x0000
        /*0028*/ 	.byte	0x00, 0xf0, 0xe1, 0x10


	//----- nvinfo : EIATTR_MAXREG_COUNT
	.align		4
.L_484:
        /*002c*/ 	.byte	0x03, 0x1b
        /*002e*/ 	.short	0x00ff


	//----- nvinfo : EIATTR_NUM_BARRIERS
	.align		4
        /*0030*/ 	.byte	0x02, 0x4c
        /*0032*/ 	.byte	0x06
	.zero		1


	//----- nvinfo : EIATTR_ANNOTATIONS
	.align		4
        /*0034*/ 	.byte	0x04, 0x55
        /*0036*/ 	.short	(.L_486 - .L_485)


	//   ....[0]....
.L_485:
        /* <DEDUP_REMOVED lines=15> */


	//----- nvinfo : EIATTR_MERCURY_ISA_VERSION
	.align		4
.L_486:
        /*0118*/ 	.byte	0x03, 0x5f
        /*011a*/ 	.short	0x0000


	//----- nvinfo : EIATTR_INT_WARP_WIDE_INSTR_OFFSETS
	.align		4
        /*011c*/ 	.byte	0x04, 0x31
        /*011e*/ 	.short	(.L_488 - .L_487)


	//   ....[0]....
.L_487:
        /*0120*/ 	.word	0x00014c30


	//   ....[1]....
        /*0124*/ 	.word	0x00014cb0


	//----- nvinfo : EIATTR_COOP_GROUP_MASK_REGIDS
	.align		4
.L_488:
        /*0128*/ 	.byte	0x04, 0x29
        /*012a*/ 	.short	(.L_490 - .L_489)


	//   ....[0]....
.L_489:
        /*012c*/ 	.word	0xffffffff


	//   ....[1]....
        /*0130*/ 	.word	0xffffffff


	//   ....[2]....
        /*0134*/ 	.word	0xffffffff


	//   ....[3]....
        /*0138*/ 	.word	0xffffffff


	//   ....[4]....
        /*013c*/ 	.word	0xffffffff


	//   ....[5]....
        /*0140*/ 	.word	0xffffffff


	//   ....[6]....
        /*0144*/ 	.word	0xffffffff


	//   ....[7]....
        /*0148*/ 	.word	0xffffffff


	//   ....[8]....
        /*014c*/ 	.word	0xffffffff


	//   ....[9]....
        /*0150*/ 	.word	0xffffffff


	//   ....[10]....
        /*0154*/ 	.word	0xffffffff


	//   ....[11]....
        /*0158*/ 	.word	0xffffffff


	//   ....[12]....
        /*015c*/ 	.word	0xffffffff


	//   ....[13]....
        /*0160*/ 	.word	0xffffffff


	//   ....[14]....
        /*0164*/ 	.word	0xffffffff


	//   ....[15]....
        /*0168*/ 	.word	0xffffffff


	//   ....[16]....
        /*016c*/ 	.word	0xffffffff


	//   ....[17]....
        /*0170*/ 	.word	0xffffffff


	//   ....[18]....
        /*0174*/ 	.word	0xffffffff


	//   ....[19]....
        /*0178*/ 	.word	0xffffffff


	//   ....[20]....
        /*017c*/ 	.word	0xffffffff


	//   ....[21]....
        /*0180*/ 	.word	0xffffffff


	//   ....[22]....
        /*0184*/ 	.word	0xffffffff


	//   ....[23]....
        /*0188*/ 	.word	0xffffffff


	//   ....[24]....
        /*018c*/ 	.word	0xffffffff


	//   ....[25]....
        /*0190*/ 	.word	0xffffffff


	//   ....[26]....
        /*0194*/ 	.word	0xffffffff


	//   ....[27]....
        /*0198*/ 	.word	0xffffffff


	//   ....[28]....
        /*019c*/ 	.word	0xffffffff


	//   ....[29]....
        /*01a0*/ 	.word	0xffffffff


	//   ....[30]....
        /*01a4*/ 	.word	0xffffffff


	//   ....[31]....
        /*01a8*/ 	.word	0xffffffff


	//   ....[32]....
        /*01ac*/ 	.word	0xffffffff


	//   ....[33]....
        /*01b0*/ 	.word	0xffffffff


	//   ....[34]....
        /*01b4*/ 	.word	0xffffffff


	//   ....[35]....
        /*01b8*/ 	.word	0xffffffff


	//   ....[36]....
        /*01bc*/ 	.word	0xffffffff


	//   ....[37]....
        /*01c0*/ 	.word	0xffffffff


	//   ....[38]....
        /*01c4*/ 	.word	0xffffffff


	//   ....[39]....
        /*01c8*/ 	.word	0xffffffff


	//   ....[40]....
        /*01cc*/ 	.word	0xffffffff


	//   ....[41]....
        /*01d0*/ 	.word	0xffffffff


	//   ....[42]....
        /*01d4*/ 	.word	0xffffffff


	//   ....[43]....
        /*01d8*/ 	.word	0xffffffff


	//   ....[44]....
        /*01dc*/ 	.word	0xffffffff


	//   ....[45]....
        /*01e0*/ 	.word	0xffffffff


	//   ....[46]....
        /*01e4*/ 	.word	0xffffffff


	//   ....[47]....
        /*01e8*/ 	.word	0xffffffff


	//   ....[48]....
        /*01ec*/ 	.word	0xffffffff


	//   ....[49]....
        /*01f0*/ 	.word	0xffffffff


	//   ....[50]....
        /*01f4*/ 	.word	0xffffffff


	//   ....[51]....
        /*01f8*/ 	.word	0xffffffff


	//   ....[52]....
        /*01fc*/ 	.word	0xffffffff


	//   ....[53]....
        /*0200*/ 	.word	0xffffffff


	//   ....[54]....
        /*0204*/ 	.word	0xffffffff


	//   ....[55]....
        /*0208*/ 	.word	0xffffffff


	//   ....[56]....
        /*020c*/ 	.word	0xffffffff


	//   ....[57]....
        /*0210*/ 	.word	0xffffffff


	//   ....[58]....
        /*0214*/ 	.word	0xffffffff


	//   ....[59]....
        /*0218*/ 	.word	0xffffffff


	//   ....[60]....
        /*021c*/ 	.word	0xffffffff


	//   ....[61]....
        /*0220*/ 	.word	0xffffffff


	//   ....[62]....
        /*0224*/ 	.word	0xffffffff


	//   ....[63]....
        /*0228*/ 	.word	0xffffffff


	//   ....[64]....
        /*022c*/ 	.word	0xffffffff


	//   ....[65]....
        /*0230*/ 	.word	0xffffffff


	//   ....[66]....
        /*0234*/ 	.word	0xffffffff


	//   ....[67]....
        /*0238*/ 	.word	0xffffffff


	//   ....[68]....
        /*023c*/ 	.word	0xffffffff


	//   ....[69]....
        /*0240*/ 	.word	0xffffffff


	//   ....[70]....
        /*0244*/ 	.word	0xffffffff


	//   ....[71]....
        /*0248*/ 	.word	0xffffffff


	//   ....[72]....
        /*024c*/ 	.word	0xffffffff


	//   ....[73]....
        /*0250*/ 	.word	0xffffffff


	//   ....[74]....
        /*0254*/ 	.word	0xffffffff


	//   ....[75]....
        /*0258*/ 	.word	0xffffffff


	//   ....[76]....
        /*025c*/ 	.word	0xffffffff


	//   ....[77]....
        /*0260*/ 	.word	0xffffffff


	//   ....[78]....
        /*0264*/ 	.word	0xffffffff


	//   ....[79]....
        /*0268*/ 	.word	0xffffffff


	//   ....[80]....
        /*026c*/ 	.word	0xffffffff


	//   ....[81]....
        /*0270*/ 	.word	0xffffffff


	//   ....[82]....
        /*0274*/ 	.word	0xffffffff


	//   ....[83]....
        /*0278*/ 	.word	0xffffffff


	//   ....[84]....
        /*027c*/ 	.word	0xffffffff


	//   ....[85]....
        /*0280*/ 	.word	0xffffffff


	//   ....[86]....
        /*0284*/ 	.word	0xffffffff


	//   ....[87]....
        /*0288*/ 	.word	0xffffffff


	//   ....[88]....
        /*028c*/ 	.word	0xffffffff


	//   ....[89]....
        /*0290*/ 	.word	0xffffffff


	//   ....[90]....
        /*0294*/ 	.word	0xffffffff


	//   ....[91]....
        /*0298*/ 	.word	0xffffffff


	//   ....[92]....
        /*029c*/ 	.word	0xffffffff


	//   ....[93]....
        /*02a0*/ 	.word	0xffffffff


	//   ....[94]....
        /*02a4*/ 	.word	0xffffffff


	//   ....[95]....
        /*02a8*/ 	.word	0xffffffff


	//   ....[96]....
        /*02ac*/ 	.word	0xffffffff


	//   ....[97]....
        /*02b0*/ 	.word	0xffffffff


	//   ....[98]....
        /*02b4*/ 	.word	0xffffffff


	//   ....[99]....
        /*02b8*/ 	.word	0xffffffff


	//   ....[100]....
        /*02bc*/ 	.word	0xffffffff


	//   ....[101]....
        /*02c0*/ 	.word	0xffffffff


	//   ....[102]....
        /*02c4*/ 	.word	0xffffffff


	//   ....[103]....
        /*02c8*/ 	.word	0xffffffff


	//   ....[104]....
        /*02cc*/ 	.word	0xffffffff


	//   ....[105]....
        /*02d0*/ 	.word	0xffffffff


	//   ....[106]....
        /*02d4*/ 	.word	0xffffffff


	//   ....[107]....
        /*02d8*/ 	.word	0xffffffff


	//   ....[108]....
        /*02dc*/ 	.word	0xffffffff


	//   ....[109]....
        /*02e0*/ 	.word	0xffffffff


	//   ....[110]....
        /*02e4*/ 	.word	0xffffffff


	//   ....[111]....
        /*02e8*/ 	.word	0xffffffff


	//   ....[112]....
        /*02ec*/ 	.word	0xffffffff


	//   ....[113]....
        /*02f0*/ 	.word	0xffffffff


	//   ....[114]....
        /*02f4*/ 	.word	0xffffffff


	//   ....[115]....
        /*02f8*/ 	.word	0xffffffff


	//   ....[116]....
        /*02fc*/ 	.word	0xffffffff


	//   ....[117]....
        /*0300*/ 	.word	0xffffffff


	//   ....[118]....
        /*0304*/ 	.word	0xffffffff


	//   ....[119]....
        /*0308*/ 	.word	0xffffffff


	//   ....[120]....
        /*030c*/ 	.word	0xffffffff


	//   ....[121]....
        /*0310*/ 	.word	0xffffffff


	//   ....[122]....
        /*0314*/ 	.word	0xffffffff


	//   ....[123]....
        /*0318*/ 	.word	0xffffffff


	//   ....[124]....
        /*031c*/ 	.word	0xffffffff


	//   ....[125]....
        /*0320*/ 	.word	0xffffffff


	//   ....[126]....
        /*0324*/ 	.word	0xffffffff


	//   ....[127]....
        /*0328*/ 	.word	0xffffffff


	//   ....[128]....
        /*032c*/ 	.word	0xffffffff


	//   ....[129]....
        /*0330*/ 	.word	0xffffffff


	//   ....[130]....
        /*0334*/ 	.word	0xffffffff


	//   ....[131]....
        /*0338*/ 	.word	0xffffffff


	//   ....[132]....
        /*033c*/ 	.word	0xffffffff


	//   ....[133]....
        /*0340*/ 	.word	0xffffffff


	//   ....[134]....
        /*0344*/ 	.word	0xffffffff


	//   ....[135]....
        /*0348*/ 	.word	0xffffffff


	//   ....[136]....
        /*034c*/ 	.word	0xffffffff


	//   ....[137]....
        /*0350*/ 	.word	0xffffffff


	//   ....[138]....
        /*0354*/ 	.word	0xffffffff


	//   ....[139]....
        /*0358*/ 	.word	0xffffffff


	//   ....[140]....
        /*035c*/ 	.word	0xffffffff


	//   ....[141]....
        /*0360*/ 	.word	0xffffffff


	//   ....[142]....
        /*0364*/ 	.word	0xffffffff


	//   ....[143]....
        /*0368*/ 	.word	0xffffffff


	//   ....[144]....
        /*036c*/ 	.word	0xffffffff


	//   ....[145]....
        /*0370*/ 	.word	0xffffffff


	//   ....[146]....
        /*0374*/ 	.word	0xffffffff


	//   ....[147]....
        /*0378*/ 	.word	0xffffffff


	//   ....[148]....
        /*037c*/ 	.word	0xffffffff


	//   ....[149]....
        /*0380*/ 	.word	0xffffffff


	//   ....[150]....
        /*0384*/ 	.word	0xffffffff


	//   ....[151]....
        /*0388*/ 	.word	0xffffffff


	//   ....[152]....
        /*038c*/ 	.word	0xffffffff


	//   ....[153]....
        /*0390*/ 	.word	0xffffffff


	//   ....[154]....
        /*0394*/ 	.word	0xffffffff


	//   ....[155]....
        /*0398*/ 	.word	0xffffffff


	//   ....[156]....
        /*039c*/ 	.word	0xffffffff


	//   ....[157]....
        /*03a0*/ 	.word	0xffffffff


	//   ....[158]....
        /*03a4*/ 	.word	0xffffffff


	//   ....[159]....
        /*03a8*/ 	.word	0xffffffff


	//   ....[160]....
        /*03ac*/ 	.word	0xffffffff


	//   ....[161]....
        /*03b0*/ 	.word	0xffffffff


	//   ....[162]....
        /*03b4*/ 	.word	0xffffffff


	//   ....[163]....
        /*03b8*/ 	.word	0xffffffff


	//   ....[164]....
        /*03bc*/ 	.word	0xffffffff


	//   ....[165]....
        /*03c0*/ 	.word	0xffffffff


	//   ....[166]....
        /*03c4*/ 	.word	0xffffffff


	//   ....[167]....
        /*03c8*/ 	.word	0xffffffff


	//   ....[168]....
        /*03cc*/ 	.word	0xffffffff


	//   ....[169]....
        /*03d0*/ 	.word	0xffffffff


	//   ....[170]....
        /*03d4*/ 	.word	0xffffffff


	//   ....[171]....
        /*03d8*/ 	.word	0xffffffff


	//   ....[172]....
        /*03dc*/ 	.word	0xffffffff


	//   ....[173]....
        /*03e0*/ 	.word	0xffffffff


	//   ....[174]....
        /*03e4*/ 	.word	0xffffffff


	//   ....[175]....
        /*03e8*/ 	.word	0xffffffff


	//   ....[176]....
        /*03ec*/ 	.word	0xffffffff


	//   ....[177]....
        /*03f0*/ 	.word	0xffffffff


	//   ....[178]....
        /*03f4*/ 	.word	0xffffffff


	//   ....[179]....
        /*03f8*/ 	.word	0xffffffff


	//   ....[180]....
        /*03fc*/ 	.word	0xffffffff


	//   ....[181]....
        /*0400*/ 	.word	0xffffffff


	//   ....[182]....
        /*0404*/ 	.word	0xffffffff


	//   ....[183]....
        /*0408*/ 	.word	0xffffffff


	//   ....[184]....
        /*040c*/ 	.word	0xffffffff


	//   ....[185]....
        /*0410*/ 	.word	0xffffffff


	//   ....[186]....
        /*0414*/ 	.word	0xffffffff


	//   ....[187]....
        /*0418*/ 	.word	0xffffffff


	//   ....[188]....
        /*041c*/ 	.word	0xffffffff


	//   ....[189]....
        /*0420*/ 	.word	0xffffffff


	//   ....[190]....
        /*0424*/ 	.word	0xffffffff


	//   ....[191]....
        /*0428*/ 	.word	0xffffffff


	//   ....[192]....
        /*042c*/ 	.word	0xffffffff


	//   ....[193]....
        /*0430*/ 	.word	0xffffffff


	//   ....[194]....
        /*0434*/ 	.word	0xffffffff


	//   ....[195]....
        /*0438*/ 	.word	0xffffffff


	//   ....[196]....
        /*043c*/ 	.word	0xffffffff


	//   ....[197]....
        /*0440*/ 	.word	0xffffffff


	//   ....[198]....
        /*0444*/ 	.word	0xffffffff


	//   ....[199]....
        /*0448*/ 	.word	0xffffffff


	//   ....[200]....
        /*044c*/ 	.word	0xffffffff


	//   ....[201]....
        /*0450*/ 	.word	0xffffffff


	//   ....[202]....
        /*0454*/ 	.word	0xffffffff


	//   ....[203]....
        /*0458*/ 	.word	0xffffffff


	//   ....[204]....
        /*045c*/ 	.word	0xffffffff


	//   ....[205]....
        /*0460*/ 	.word	0xffffffff


	//   ....[206]....
        /*0464*/ 	.word	0xffffffff


	//   ....[207]....
        /*0468*/ 	.word	0xffffffff


	//   ....[208]....
        /*046c*/ 	.word	0xffffffff


	//   ....[209]....
        /*0470*/ 	.word	0xffffffff


	//   ....[210]....
        /*0474*/ 	.word	0xffffffff


	//   ....[211]....
        /*0478*/ 	.word	0xffffffff


	//   ....[212]....
        /*047c*/ 	.word	0xffffffff


	//   ....[213]....
        /*0480*/ 	.word	0xffffffff


	//   ....[214]....
        /*0484*/ 	.word	0xffffffff


	//   ....[215]....
        /*0488*/ 	.word	0xffffffff


	//   ....[216]....
        /*048c*/ 	.word	0xffffffff


	//   ....[217]....
        /*0490*/ 	.word	0xffffffff


	//   ....[218]....
        /*0494*/ 	.word	0xffffffff


	//   ....[219]....
        /*0498*/ 	.word	0xffffffff


	//   ....[220]....
        /*049c*/ 	.word	0xffffffff


	//   ....[221]....
        /*04a0*/ 	.word	0xffffffff


	//   ....[222]....
        /*04a4*/ 	.word	0xffffffff


	//   ....[223]....
        /*04a8*/ 	.word	0xffffffff


	//   ....[224]....
        /*04ac*/ 	.word	0xffffffff


	//   ....[225]....
        /*04b0*/ 	.word	0xffffffff


	//   ....[226]....
        /*04b4*/ 	.word	0xffffffff


	//   ....[227]....
        /*04b8*/ 	.word	0xffffffff


	//   ....[228]....
        /*04bc*/ 	.word	0xffffffff


	//   ....[229]....
        /*04c0*/ 	.word	0xffffffff


	//   ....[230]....
        /*04c4*/ 	.word	0xffffffff


	//   ....[231]....
        /*04c8*/ 	.word	0xffffffff


	//   ....[232]....
        /*04cc*/ 	.word	0xffffffff


	//   ....[233]....
        /*04d0*/ 	.word	0xffffffff


	//   ....[234]....
        /*04d4*/ 	.word	0xffffffff


	//   ....[235]....
        /*04d8*/ 	.word	0xffffffff


	//----- nvinfo : EIATTR_COOP_GROUP_INSTR_OFFSETS
	.align		4
.L_490:
        /*04dc*/ 	.byte	0x04, 0x28
        /*04de*/ 	.short	(.L_492 - .L_491)


	//   ....[0]....
.L_491:
        /*04e0*/ 	.word	0x00000050


	//   ....[1]....
        /*04e4*/ 	.word	0x000001e0


	//   ....[2]....
        /*04e8*/ 	.word	0x00000210


	//   ....[3]....
        /*04ec*/ 	.word	0x00000240


	//   ....[4]....
        /*04f0*/ 	.word	0x00000270


	//   ....[5]....
        /*04f4*/ 	.word	0x000002a0


	//   ....[6]....
        /*04f8*/ 	.word	0x000002d0


	//   ....[7]....
        /*04fc*/ 	.word	0x00000430


	//   ....[8]....
        /*0500*/ 	.word	0x00000470


	//   ....[9]....
        /*0504*/ 	.word	0x000004a0


	//   ....[10]....
        /*0508*/ 	.word	0x000004d0


	//   ....[11]....
        /*050c*/ 	.word	0x00000500


	//   ....[12]....
        /*0510*/ 	.word	0x00000530


	//   ....[13]....
        /*0514*/ 	.word	0x000005c0


	//   ....[14]....
        /*0518*/ 	.word	0x00000600


	//   ....[15]....
        /*051c*/ 	.word	0x00000620


	//   ....[16]....
        /*0520*/ 	.word	0x00000680


	//   ....[17]....
        /*0524*/ 	.word	0x00002c40


	//   ....[18]....
        /*0528*/ 	.word	0x00002c60


	//   ....[19]....
        /*052c*/ 	.word	0x00002e10


	//   ....[20]....
        /*0530*/ 	.word	0x00002e20


	//   ....[21]....
        /*0534*/ 	.word	0x00002fc0


	//   ....[22]....
        /*0538*/ 	.word	0x00002fe0


	//   ....[23]....
        /*053c*/ 	.word	0x00003180


	//   ....[24]....
        /*0540*/ 	.word	0x00003190


	//   ....[25]....
        /*0544*/ 	.word	0x000036a0


	//   ....[26]....
        /*0548*/ 	.word	0x000036c0


	//   ....[27]....
        /*054c*/ 	.word	0x000036d0


	//   ....[28]....
        /*0550*/ 	.word	0x00003720


	//   ....[29]....
        /*0554*/ 	.word	0x00003950


	//   ....[30]....
        /*0558*/ 	.word	0x00003970


	//   ....[31]....
        /*055c*/ 	.word	0x00003980


	//   ....[32]....
        /*0560*/ 	.word	0x00003990


	//   ....[33]....
        /*0564*/ 	.word	0x00005070


	//   ....[34]....
        /*0568*/ 	.word	0x00005090


	//   ....[35]....
        /*056c*/ 	.word	0x000051d0


	//   ....[36]....
        /*0570*/ 	.word	0x000051f0


	//   ....[37]....
        /*0574*/ 	.word	0x000054d0


	//   ....[38]....
        /*0578*/ 	.word	0x000059b0


	//   ....[39]....
        /*057c*/ 	.word	0x00006060


	//   ....[40]....
        /*0580*/ 	.word	0x00006090


	//   ....[41]....
        /*0584*/ 	.word	0x000060a0


	//   ....[42]....
        /*0588*/ 	.word	0x000060d0


	//   ....[43]....
        /*058c*/ 	.word	0x00007990


	//   ....[44]....
        /*0590*/ 	.word	0x000079b0


	//   ....[45]....
        /*0594*/ 	.word	0x00007aa0


	//   ....[46]....
        /*0598*/ 	.word	0x00007ad0


	//   ....[47]....
        /*059c*/ 	.word	0x00009060


	//   ....[48]....
        /*05a0*/ 	.word	0x00009080


	//   ....[49]....
        /*05a4*/ 	.word	0x000091a0


	//   ....[50]....
        /*05a8*/ 	.word	0x000091d0


	//   ....[51]....
        /*05ac*/ 	.word	0x000094c0


	//   ....[52]....
        /*05b0*/ 	.word	0x000099d0


	//   ....[53]....
        /*05b4*/ 	.word	0x0000a0d0


	//   ....[54]....
        /*05b8*/ 	.word	0x0000a100


	//   ....[55]....
        /*05bc*/ 	.word	0x0000a120


	//   ....[56]....
        /*05c0*/ 	.word	0x0000a140


	//   ....[57]....
        /*05c4*/ 	.word	0x0000c2a0


	//   ....[58]....
        /*05c8*/ 	.word	0x0000c2c0


	//   ....[59]....
        /*05cc*/ 	.word	0x0000c3b0


	//   ....[60]....
        /*05d0*/ 	.word	0x0000c3e0


	//   ....[61]....
        /*05d4*/ 	.word	0x0000d970


	//   ....[62]....
        /*05d8*/ 	.word	0x0000d990


	//   ....[63]....
        /*05dc*/ 	.word	0x0000dab0


	//   ....[64]....
        /*05e0*/ 	.word	0x0000dae0


	//   ....[65]....
        /*05e4*/ 	.word	0x0000df00


	//   ....[66]....
        /*05e8*/ 	.word	0x0000df30


	//   ....[67]....
        /*05ec*/ 	.word	0x0000df50


	//   ....[68]....
        /*05f0*/ 	.word	0x0000df70


	//   ....[69]....
        /*05f4*/ 	.word	0x0000fef0


	//   ....[70]....
        /*05f8*/ 	.word	0x0000ff00


	//   ....[71]....
        /*05fc*/ 	.word	0x0000ff50


	//   ....[72]....
        /*0600*/ 	.word	0x0000ff80


	//   ....[73]....
        /*0604*/ 	.word	0x00011590


	//   ....[74]....
        /*0608*/ 	.word	0x000115b0


	//   ....[75]....
        /*060c*/ 	.word	0x000116c0


	//   ....[76]....
        /*0610*/ 	.word	0x000116e0


	//   ....[77]....
        /*0614*/ 	.word	0x00011900


	//   ....[78]....
        /*0618*/ 	.word	0x00011e10


	//   ....[79]....
        /*061c*/ 	.word	0x00012510


	//   ....[80]....
        /*0620*/ 	.word	0x00012540


	//   ....[81]....
        /*0624*/ 	.word	0x00012560


	//   ....[82]....
        /*0628*/ 	.word	0x00012580


	//   ....[83]....
        /*062c*/ 	.word	0x00014220


	//   ....[84]....
        /*0630*/ 	.word	0x00014250


	//   ....[85]....
        /*0634*/ 	.word	0x00014270


	//   ....[86]....
        /*0638*/ 	.word	0x00014280


	//   ....[87]....
        /*063c*/ 	.word	0x00015aa0


	//   ....[88]....
        /*0640*/ 	.word	0x00015ab0


	//   ....[89]....
        /*0644*/ 	.word	0x00015ad0


	//   ....[90]....
        /*0648*/ 	.word	0x00015af0


	//   ....[91]....
        /*064c*/ 	.word	0x00015e80


	//   ....[92]....
        /*0650*/ 	.word	0x00015ea0


	//   ....[93]....
        /*0654*/ 	.word	0x00016050


	//   ....[94]....
        /*0658*/ 	.word	0x00016060


	//   ....[95]....
        /*065c*/ 	.word	0x00016210


	//   ....[96]....
        /*0660*/ 	.word	0x00016230


	//   ....[97]....
        /*0664*/ 	.word	0x000163e0


	//   ....[98]....
        /*0668*/ 	.word	0x000163f0


	//   ....[99]....
        /*066c*/ 	.word	0x00016790


	//   ....[100]....
        /*0670*/ 	.word	0x000167b0


	//   ....[101]....
        /*0674*/ 	.word	0x000175e0


	//   ....[102]....
        /*0678*/ 	.word	0x000175f0


	//   ....[103]....
        /*067c*/ 	.word	0x00018bf0


	//   ....[104]....
        /*0680*/ 	.word	0x00018c10


	//   ....[105]....
        /*0684*/ 	.word	0x00018dd0


	//   ....[106]....
        /*0688*/ 	.word	0x00018de0


	//   ....[107]....
        /*068c*/ 	.word	0x00018f90


	//   ....[108]....
        /*0690*/ 	.word	0x00018fb0


	//   ....[109]....
        /*0694*/ 	.word	0x00019160


	//   ....[110]....
        /*0698*/ 	.word	0x00019170


	//   ....[111]....
        /*069c*/ 	.word	0x000193c0


	//   ....[112]....
        /*06a0*/ 	.word	0x000193e0


	//   ....[113]....
        /*06a4*/ 	.word	0x00019500


	//   ....[114]....
        /*06a8*/ 	.word	0x00019540


	//   ....[115]....
        /*06ac*/ 	.word	0x00019570


	//   ....[116]....
        /*06b0*/ 	.word	0x000195a0


	//   ....[117]....
        /*06b4*/ 	.word	0x000195d0


	//   ....[118]....
        /*06b8*/ 	.word	0x00019600


	//   ....[119]....
        /*06bc*/ 	.word	0x00019750


	//   ....[120]....
        /*06c0*/ 	.word	0x00019790


	//   ....[121]....
        /*06c4*/ 	.word	0x000197c0


	//   ....[122]....
        /*06c8*/ 	.word	0x000197f0


	//   ....[123]....
        /*06cc*/ 	.word	0x00019820


	//   ....[124]....
        /*06d0*/ 	.word	0x00019850


	//   ....[125]....
        /*06d4*/ 	.word	0x000198e0


	//   ....[126]....
        /*06d8*/ 	.word	0x00019920


	//   ....[127]....
        /*06dc*/ 	.word	0x00019930


	//   ....[128]....
        /*06e0*/ 	.word	0x00019990


	//   ....[129]....
        /*06e4*/ 	.word	0x0001a340


	//   ....[130]....
        /*06e8*/ 	.word	0x0001a3a0


	//   ....[131]....
        /*06ec*/ 	.word	0x0001a3f0


	//   ....[132]....
        /*06f0*/ 	.word	0x0001a440


	//   ....[133]....
        /*06f4*/ 	.word	0x0001a490


	//   ....[134]....
        /*06f8*/ 	.word	0x0001a500


	//   ....[135]....
        /*06fc*/ 	.word	0x0001a550


	//   ....[136]....
        /*0700*/ 	.word	0x0001a5c0


	//   ....[137]....
        /*0704*/ 	.word	0x0001a630


	//   ....[138]....
        /*0708*/ 	.word	0x0001a6a0


	//   ....[139]....
        /*070c*/ 	.word	0x0001a710


	//   ....[140]....
        /*0710*/ 	.word	0x0001a780


	//   ....[141]....
        /*0714*/ 	.word	0x0001a7f0


	//   ....[142]....
        /*0718*/ 	.word	0x0001a850


	//   ....[143]....
        /*071c*/ 	.word	0x0001a8c0


	//   ....[144]....
        /*0720*/ 	.word	0x0001a930


	//   ....[145]....
        /*0724*/ 	.word	0x0001a9a0


	//   ....[146]....
        /*0728*/ 	.word	0x0001aa00


	//   ....[147]....
        /*072c*/ 	.word	0x0001aa70


	//   ....[148]....
        /*0730*/ 	.word	0x0001aae0


	//   ....[149]....
        /*0734*/ 	.word	0x0001aca0


	//   ....[150]....
        /*0738*/ 	.word	0x0001ad00


	//   ....[151]....
        /*073c*/ 	.word	0x0001ad70


	//   ....[152]....
        /*0740*/ 	.word	0x0001ade0


	//   ....[153]....
        /*0744*/ 	.word	0x0001ae30


	//   ....[154]....
        /*0748*/ 	.word	0x0001ae70


	//   ....[155]....
        /*074c*/ 	.word	0x0001aec0


	//   ....[156]....
        /*0750*/ 	.word	0x0001af10


	//   ....[157]....
        /*0754*/ 	.word	0x0001af80


	//   ....[158]....
        /*0758*/ 	.word	0x0001aff0


	//   ....[159]....
        /*075c*/ 	.word	0x0001b1b0


	//   ....[160]....
        /*0760*/ 	.word	0x0001b210


	//   ....[161]....
        /*0764*/ 	.word	0x0001b280


	//   ....[162]....
        /*0768*/ 	.word	0x0001b2f0


	//   ....[163]....
        /*076c*/ 	.word	0x0001b4b0


	//   ....[164]....
        /*0770*/ 	.word	0x0001b510


	//   ....[165]....
        /*0774*/ 	.word	0x0001b580


	//   ....[166]....
        /*0778*/ 	.word	0x0001b5f0


	//   ....[167]....
        /*077c*/ 	.word	0x0001b640


	//   ....[168]....
        /*0780*/ 	.word	0x0001b680


	//   ....[169]....
        /*0784*/ 	.word	0x0001b6d0


	//   ....[170]....
        /*0788*/ 	.word	0x0001b710


	//   ....[171]....
        /*078c*/ 	.word	0x0001b770


	//   ....[172]....
        /*0790*/ 	.word	0x0001b7e0


	//   ....[173]....
        /*0794*/ 	.word	0x0001b9a0


	//   ....[174]....
        /*0798*/ 	.word	0x0001ba00


	//   ....[175]....
        /*079c*/ 	.word	0x0001ba70


	//   ....[176]....
        /*07a0*/ 	.word	0x0001bae0


	//   ....[177]....
        /*07a4*/ 	.word	0x0001bca0


	//   ....[178]....
        /*07a8*/ 	.word	0x0001bd00


	//   ....[179]....
        /*07ac*/ 	.word	0x0001bd50


	//   ....[180]....
        /*07b0*/ 	.word	0x0001bd90


	//   ....[181]....
        /*07b4*/ 	.word	0x0001bde0


	//   ....[182]....
        /*07b8*/ 	.word	0x0001be20


	//   ....[183]....
        /*07bc*/ 	.word	0x0001be80


	//   ....[184]....
        /*07c0*/ 	.word	0x0001bef0


	//   ....[185]....
        /*07c4*/ 	.word	0x0001bf60


	//   ....[186]....
        /*07c8*/ 	.word	0x0001c0e0


	//   ....[187]....
        /*07cc*/ 	.word	0x0001c140


	//   ....[188]....
        /*07d0*/ 	.word	0x0001c1b0


	//   ....[189]....
        /*07d4*/ 	.word	0x0001c220


	//   ....[190]....
        /*07d8*/ 	.word	0x0001c270


	//   ....[191]....
        /*07dc*/ 	.word	0x0001c2b0


	//   ....[192]....
        /*07e0*/ 	.word	0x0001c300


	//   ....[193]....
        /*07e4*/ 	.word	0x0001c340


	//   ....[194]....
        /*07e8*/ 	.word	0x0001c390


	//   ....[195]....
        /*07ec*/ 	.word	0x0001c3e0


	//   ....[196]....
        /*07f0*/ 	.word	0x0001c430


	//   ....[197]....
        /*07f4*/ 	.word	0x0001c470


	//   ....[198]....
        /*07f8*/ 	.word	0x0001c4e0


	//   ....[199]....
        /*07fc*/ 	.word	0x0001c550


	//   ....[200]....
        /*0800*/ 	.word	0x0001c5c0


	//   ....[201]....
        /*0804*/ 	.word	0x0001c620


	//   ....[202]....
        /*0808*/ 	.word	0x0001c690


	//   ....[203]....
        /*080c*/ 	.word	0x0001c700


	//   ....[204]....
        /*0810*/ 	.word	0x0001c770


	//   ....[205]....
        /*0814*/ 	.word	0x0001c7d0


	//   ....[206]....
        /*0818*/ 	.word	0x0001c840


	//   ....[207]....
        /*081c*/ 	.word	0x0001c8b0


	//   ....[208]....
        /*0820*/ 	.word	0x0001c920


	//   ....[209]....
        /*0824*/ 	.word	0x0001c980


	//   ....[210]....
        /*0828*/ 	.word	0x0001c9f0


	//   ....[211]....
        /*082c*/ 	.word	0x0001ca60


	//   ....[212]....
        /*0830*/ 	.word	0x0001cad0


	//   ....[213]....
        /*0834*/ 	.word	0x0001cb30


	//   ....[214]....
        /*0838*/ 	.word	0x0001cba0


	//   ....[215]....
        /*083c*/ 	.word	0x0001cc10


	//   ....[216]....
        /*0840*/ 	.word	0x0001cc80


	//   ....[217]....
        /*0844*/ 	.word	0x0001cce0


	//   ....[218]....
        /*0848*/ 	.word	0x0001cd50


	//   ....[219]....
        /*084c*/ 	.word	0x0001cdc0


	//   ....[220]....
        /*0850*/ 	.word	0x0001ce10


	//   ....[221]....
        /*0854*/ 	.word	0x0001ce50


	//   ....[222]....
        /*0858*/ 	.word	0x0001cea0


	//   ....[223]....
        /*085c*/ 	.word	0x0001cef0


	//   ....[224]....
        /*0860*/ 	.word	0x0001cf40


	//   ....[225]....
        /*0864*/ 	.word	0x0001cfb0


	//   ....[226]....
        /*0868*/ 	.word	0x0001d000


	//   ....[227]....
        /*086c*/ 	.word	0x0001d050


	//   ....[228]....
        /*0870*/ 	.word	0x0001d0a0


	//   ....[229]....
        /*0874*/ 	.word	0x0001d0f0


	//   ....[230]....
        /*0878*/ 	.word	0x0001d140


	//   ....[231]....
        /*087c*/ 	.word	0x0001d1b0


	//   ....[232]....
        /*0880*/ 	.word	0x0001d200


	//   ....[233]....
        /*0884*/ 	.word	0x0001d270


	//   ....[234]....
        /*0888*/ 	.word	0x0001d2d0


	//   ....[235]....
        /*088c*/ 	.word	0x0001d340


	//----- nvinfo : EIATTR_EXIT_INSTR_OFFSETS
	.align		4
.L_492:
        /*0890*/ 	.byte	0x04, 0x1c
        /*0892*/ 	.short	(.L_494 - .L_493)


	//   ....[0]....
.L_493:
        /*0894*/ 	.word	0x00000fe0


	//   ....[1]....
        /*0898*/ 	.word	0x0001a300


	//----- nvinfo : EIATTR_MAX_THREADS
	.align		4
.L_494:
        /*089c*/ 	.byte	0x04, 0x05
        /*089e*/ 	.short	(.L_496 - .L_495)
.L_495:
        /*08a0*/ 	.word	0x00000100
        /*08a4*/ 	.word	0x00000001
        /*08a8*/ 	.word	0x00000001


	//----- nvinfo : EIATTR_CRS_STACK_SIZE
	.align		4
.L_496:
        /*08ac*/ 	.byte	0x04, 0x1e
        /*08ae*/ 	.short	(.L_498 - .L_497)
.L_497:
        /*08b0*/ 	.word	0x00000000
.L_498:


//--------------------- .nv.info._ZN7cutlass13device_kernelIN5flash19enable_sm80_to_sm89INS1_16FlashAttnFwdSm80INS1_25CollectiveMainloopFwdSm80ILi8ELi1ELb0EN4cute5tupleIJNS5_1CILi128EEENS7_ILi48EEENS7_ILi256EEEEEELi256ENS_6half_tEfNS_4arch4Sm80ELb0ELb1ELb1ELb1ELb1ELb1ELb1ELb1EEENS1_21CollectiveEpilogueFwdINS6_IJS8_SA_S9_EEENS6_IJNS7_ILi1EEESI_SI_EEESC_SE_Li256ELb1ELb1ELb1ELb0EEENS1_36VarlenDynamicPersistentTileSchedulerILi128ELi48ELi256ELi256ELb1ELb1ELb0ELb1ELb0ELb1EEEEEEEEEvNT_6ParamsE --------------------------
	.section	.nv.info._ZN7cutlass13device_kernelIN5flash19enable_sm80_to_sm89INS1_16FlashAttnFwdSm80INS1_25CollectiveMainloopFwdSm80ILi8ELi1ELb0EN4cute5tupleIJNS5_1CILi128EEENS7_ILi48EEENS7_ILi256EEEEEELi256ENS_6half_tEfNS_4arch4Sm80ELb0ELb1ELb1ELb1ELb1ELb1ELb1ELb1EEENS1_21CollectiveEpilogueFwdINS6_IJS8_SA_S9_EEENS6_IJNS7_ILi1EEESI_SI_EEESC_SE_Li256ELb1ELb1ELb1ELb0EEENS1_36VarlenDynamicPersistentTileSchedulerILi128ELi48ELi256ELi256ELb1ELb1ELb0ELb1ELb0ELb1EEEEEEEEEvNT_6ParamsE,"",@"SHT_CUDA_INFO"
	.sectionflags	@""
	.align	4


	//----- nvinfo : EIATTR_CUDA_API_VERSION
	.align		4
        /*0000*/ 	.byte	0x04, 0x37
        /*0002*/ 	.short	(.L_500 - .L_499)
.L_499:
        /*0004*/ 	.word	0x00000082


	//----- nvinfo : EIATTR_SW2861232_WAR
	.align		4
.L_500:
        /*0008*/ 	.byte	0x01, 0x35
	.zero		2


	//----- nvinfo : EIATTR_PARAM_CBANK
	.align		4
        /*000c*/ 	.byte	0x04, 0x0a
        /*000e*/ 	.short	(.L_502 - .L_501)
	.align		4
.L_501:
        /*0010*/ 	.word	index@(.nv.constant0._ZN7cutlass13device_kernelIN5flash19enable_sm80_to_sm89INS1_16FlashAttnFwdSm80INS1_25CollectiveMainloopFwdSm80ILi8ELi1ELb0EN4cute5tupleIJNS5_1CILi128EEENS7_ILi48EEENS7_ILi256EEEEEELi256ENS_6half_tEfNS_4arch4Sm80ELb0ELb1ELb1ELb1ELb1ELb1ELb1ELb1EEENS1_21CollectiveEpilogueFwdINS6_IJS8_SA_S9_EEENS6_IJNS7_ILi1EEESI_SI_EEESC_SE_Li256ELb1ELb1ELb1ELb0EEENS1_36VarlenDynamicPersistentTileSchedulerILi128ELi48ELi256ELi256ELb1ELb1ELb0ELb1ELb0ELb1EEEEEEEEEvNT_6ParamsE)
        /*0014*/ 	.short	0x0160
        /*0016*/ 	.short	0x0438


	//----- nvinfo : EIATTR_CBANK_PARAM_SIZE
	.align		4
.L_502:
        /*0018*/ 	.byte	0x03, 0x19
        /*001a*/ 	.short	0x0438


	//----- nvinfo : EIATTR_KPARAM_INFO
	.align		4
        /*001c*/ 	.byte	0x04, 0x17
        /*001e*/ 	.short	(.L_504 - .L_503)
.L_503:
        /*0020*/ 	.word	0x00000000
        /*0024*/ 	.short	0x0000
        /*0026*/ 	.short	0x0000
        /*0028*/ 	.byte	0x00, 0xf0, 0xe1, 0x10


	//----- nvinfo : EIATTR_MAXREG_COUNT
	.align		4
.L_504:
        /*002c*/ 	.byte	0x03, 0x1b
        /*002e*/ 	.short	0x00ff


	//----- nvinfo : EIATTR_NUM_BARRIERS
	.align		4
        /*0030*/ 	.byte	0x02, 0x4c
        /*0032*/ 	.byte	0x06
	.zero		1


	//----- nvinfo : EIATTR_ANNOTATIONS
	.align		4
        /*0034*/ 	.byte	0x04, 0x55
        /*0036*/ 	.short	(.L_506 - .L_505)


	//   ....[0]....
.L_505:
        /* <DEDUP_REMOVED lines=160> */


	//----- nvinfo : EIATTR_MERCURY_ISA_VERSION
	.align		4
.L_506:
        /*0a20*/ 	.byte	0x03, 0x5f
        /*0a22*/ 	.short	0x0000


	//----- nvinfo : EIATTR_INT_WARP_WIDE_INSTR_OFFSETS
	.align		4
        /*0a24*/ 	.byte	0x04, 0x31
        /*0a26*/ 	.short	(.L_508 - .L_507)


	//   ....[0]....
.L_507:
        /*0a28*/ 	.word	0x0001acd0


	//   ....[1]....
        /*0a2c*/ 	.word	0x0001ad50


	//----- nvinfo : EIATTR_COOP_GROUP_MASK_REGIDS
	.align		4
.L_508:
        /*0a30*/ 	.byte	0x04, 0x29
        /*0a32*/ 	.short	(.L_510 - .L_509)


	//   ....[0]....
.L_509:
        /*0a34*/ 	.word	0xffffffff


	//   ....[1]....
        /*0a38*/ 	.word	0xffffffff


	//   ....[2]....
        /*0a3c*/ 	.word	0xffffffff


	//   ....[3]....
        /*0a40*/ 	.word	0xffffffff


	//   ....[4]....
        /*0a44*/ 	.word	0xffffffff


	//   ....[5]....
        /*0a48*/ 	.word	0xffffffff


	//   ....[6]....
        /*0a4c*/ 	.word	0xffffffff


	//   ....[7]....
        /*0a50*/ 	.word	0xffffffff


	//   ....[8]....
        /*0a54*/ 	.word	0xffffffff


	//   ....[9]....
        /*0a58*/ 	.word	0xffffffff


	//   ....[10]....
        /*0a5c*/ 	.word	0xffffffff


	//   ....[11]....
        /*0a60*/ 	.word	0xffffffff


	//   ....[12]....
        /*0a64*/ 	.word	0xffffffff


	//   ....[13]....
        /*0a68*/ 	.word	0xffffffff


	//   ....[14]....
        /*0a6c*/ 	.word	0xffffffff


	//   ....[15]....
        /*0a70*/ 	.word	0xffffffff


	//   ....[16]....
        /*0a74*/ 	.word	0xffffffff


	//   ....[17]....
        /*0a78*/ 	.word	0xffffffff


	//   ....[18]....
        /*0a7c*/ 	.word	0xffffffff


	//   ....[19]....
        /*0a80*/ 	.word	0xffffffff


	//   ....[20]....
        /*0a84*/ 	.word	0xffffffff


	//   ....[21]....
        /*0a88*/ 	.word	0xffffffff


	//   ....[22]....
        /*0a8c*/ 	.word	0xffffffff


	//   ....[23]....
        /*0a90*/ 	.word	0xffffffff


	//   ....[24]....
        /*0a94*/ 	.word	0xffffffff


	//   ....[25]....
        /*0a98*/ 	.word	0xffffffff


	//   ....[26]....
        /*0a9c*/ 	.word	0xffffffff


	//   ....[27]....
        /*0aa0*/ 	.word	0xffffffff


	//   ....[28]....
        /*0aa4*/ 	.word	0xffffffff


	//   ....[29]....
        /*0aa8*/ 	.word	0xffffffff


	//   ....[30]....
        /*0aac*/ 	.word	0xffffffff


	//   ....[31]....
        /*0ab0*/ 	.word	0xffffffff


	//   ....[32]....
        /*0ab4*/ 	.word	0xffffffff


	//   ....[33]....
        /*0ab8*/ 	.word	0xffffffff


	//   ....[34]....
        /*0abc*/ 	.word	0xffffffff


	//   ....[35]....
        /*0ac0*/ 	.word	0xffffffff


	//   ....[36]....
        /*0ac4*/ 	.word	0xffffffff


	//   ....[37]....
        /*0ac8*/ 	.word	0xffffffff


	//   ....[38]....
        /*0acc*/ 	.word	0xffffffff


	//   ....[39]....
        /*0ad0*/ 	.word	0xffffffff


	//   ....[40]....
        /*0ad4*/ 	.word	0xffffffff


	//   ....[41]....
        /*0ad8*/ 	.word	0xffffffff


	//   ....[42]....
        /*0adc*/ 	.word	0xffffffff


	//   ....[43]....
        /*0ae0*/ 	.word	0xffffffff


	//   ....[44]....
        /*0ae4*/ 	.word	0xffffffff


	//   ....[45]....
        /*0ae8*/ 	.word	0xffffffff


	//   ....[46]....
        /*0aec*/ 	.word	0xffffffff


	//   ....[47]....
        /*0af0*/ 	.word	0xffffffff


	//   ....[48]....
        /*0af4*/ 	.word	0xffffffff


	//   ....[49]....
        /*0af8*/ 	.word	0xffffffff


	//   ....[50]....
        /*0afc*/ 	.word	0xffffffff


	//   ....[51]....
        /*0b00*/ 	.word	0xffffffff


	//   ....[52]....
        /*0b04*/ 	.word	0xffffffff


	//   ....[53]....
        /*0b08*/ 	.word	0xffffffff


	//   ....[54]....
        /*0b0c*/ 	.word	0xffffffff


	//   ....[55]....
        /*0b10*/ 	.word	0xffffffff


	//   ....[56]....
        /*0b14*/ 	.word	0xffffffff


	//   ....[57]....
        /*0b18*/ 	.word	0xffffffff


	//   ....[58]....
        /*0b1c*/ 	.word	0xffffffff


	//   ....[59]....
        /*0b20*/ 	.word	0xffffffff


	//   ....[60]....
        /*0b24*/ 	.word	0xffffffff


	//   ....[61]....
        /*0b28*/ 	.word	0xffffffff


	//   ....[62]....
        /*0b2c*/ 	.word	0xffffffff


	//   ....[63]....
        /*0b30*/ 	.word	0xffffffff


	//   ....[64]....
        /*0b34*/ 	.word	0xffffffff


	//   ....[65]....
        /*0b38*/ 	.word	0xffffffff


	//   ....[66]....
        /*0b3c*/ 	.word	0xffffffff


	//   ....[67]....
        /*0b40*/ 	.word	0xffffffff


	//   ....[68]....
        /*0b44*/ 	.word	0xffffffff


	//   ....[69]....
        /*0b48*/ 	.word	0xffffffff


	//   ....[70]....
        /*0b4c*/ 	.word	0xffffffff


	//   ....[71]....
        /*0b50*/ 	.word	0xffffffff


	//   ....[72]....
        /*0b54*/ 	.word	0xffffffff


	//   ....[73]....
        /*0b58*/ 	.word	0xffffffff


	//   ....[74]....
        /*0b5c*/ 	.word	0xffffffff


	//   ....[75]....
        /*0b60*/ 	.word	0xffffffff


	//   ....[76]....
        /*0b64*/ 	.word	0xffffffff


	//   ....[77]....
        /*0b68*/ 	.word	0xffffffff


	//   ....[78]....
        /*0b6c*/ 	.word	0xffffffff


	//   ....[79]....
        /*0b70*/ 	.word	0xffffffff


	//   ....[80]....
        /*0b74*/ 	.word	0xffffffff


	//   ....[81]....
        /*0b78*/ 	.word	0xffffffff


	//   ....[82]....
        /*0b7c*/ 	.word	0xffffffff


	//   ....[83]....
        /*0b80*/ 	.word	0xffffffff


	//   ....[84]....
        /*0b84*/ 	.word	0xffffffff


	//   ....[85]....
        /*0b88*/ 	.word	0xffffffff


	//   ....[86]....
        /*0b8c*/ 	.word	0xffffffff


	//   ....[87]....
        /*0b90*/ 	.word	0xffffffff


	//   ....[88]....
        /*0b94*/ 	.word	0xffffffff


	//   ....[89]....
        /*0b98*/ 	.word	0xffffffff


	//   ....[90]....
        /*0b9c*/ 	.word	0xffffffff


	//   ....[91]....
        /*0ba0*/ 	.word	0xffffffff


	//   ....[92]....
        /*0ba4*/ 	.word	0xffffffff


	//   ....[93]....
        /*0ba8*/ 	.word	0xffffffff


	//   ....[94]....
        /*0bac*/ 	.word	0xffffffff


	//   ....[95]....
        /*0bb0*/ 	.word	0xffffffff


	//   ....[96]....
        /*0bb4*/ 	.word	0xffffffff


	//   ....[97]....
        /*0bb8*/ 	.word	0xffffffff


	//   ....[98]....
        /*0bbc*/ 	.word	0xffffffff


	//   ....[99]....
        /*0bc0*/ 	.word	0xffffffff


	//   ....[100]....
        /*0bc4*/ 	.word	0xffffffff


	//   ....[101]....
        /*0bc8*/ 	.word	0xffffffff


	//   ....[102]....
        /*0bcc*/ 	.word	0xffffffff


	//   ....[103]....
        /*0bd0*/ 	.word	0xffffffff


	//   ....[104]....
        /*0bd4*/ 	.word	0xffffffff


	//   ....[105]....
        /*0bd8*/ 	.word	0xffffffff


	//   ....[106]....
        /*0bdc*/ 	.word	0xffffffff


	//   ....[107]....
        /*0be0*/ 	.word	0xffffffff


	//   ....[108]....
        /*0be4*/ 	.word	0xffffffff


	//   ....[109]....
        /*0be8*/ 	.word	0xffffffff


	//   ....[110]....
        /*0bec*/ 	.word	0xffffffff


	//   ....[111]....
        /*0bf0*/ 	.word	0xffffffff


	//   ....[112]....
        /*0bf4*/ 	.word	0xffffffff


	//   ....[113]....
        /*0bf8*/ 	.word	0xffffffff


	//   ....[114]....
        /*0bfc*/ 	.word	0xffffffff


	//   ....[115]....
        /*0c00*/ 	.word	0xffffffff


	//   ....[116]....
        /*0c04*/ 	.word	0xffffffff


	//   ....[117]....
        /*0c08*/ 	.word	0xffffffff


	//   ....[118]....
        /*0c0c*/ 	.word	0xffffffff


	//   ....[119]....
        /*0c10*/ 	.word	0xffffffff


	//   ....[120]....
        /*0c14*/ 	.word	0xffffffff


	//   ....[121]....
        /*0c18*/ 	.word	0xffffffff


	//   ....[122]....
        /*0c1c*/ 	.word	0xffffffff


	//   ....[123]....
        /*0c20*/ 	.word	0xffffffff


	//   ....[124]....
        /*0c24*/ 	.word	0xffffffff


	//   ....[125]....
        /*0c28*/ 	.word	0xffffffff


	//   ....[126]....
        /*0c2c*/ 	.word	0xffffffff


	//   ....[127]....
        /*0c30*/ 	.word	0xffffffff


	//   ....[128]....
        /*0c34*/ 	.word	0xffffffff


	//   ....[129]....
        /*0c38*/ 	.word	0xffffffff


	//   ....[130]....
        /*0c3c*/ 	.word	0xffffffff


	//   ....[131]....
        /*0c40*/ 	.word	0xffffffff


	//   ....[132]....
        /*0c44*/ 	.word	0xffffffff


	//   ....[133]....
        /*0c48*/ 	.word	0xffffffff


	//   ....[134]....
        /*0c4c*/ 	.word	0xffffffff


	//   ....[135]....
        /*0c50*/ 	.word	0xffffffff


	//   ....[136]....
        /*0c54*/ 	.word	0xffffffff


	//   ....[137]....
        /*0c58*/ 	.word	0xffffffff


	//   ....[138]....
        /*0c5c*/ 	.word	0xffffffff


	//   ....[139]....
        /*0c60*/ 	.word	0xffffffff


	//   ....[140]....
        /*0c64*/ 	.word	0xffffffff


	//   ....[141]....
        /*0c68*/ 	.word	0xffffffff


	//   ....[142]....
        /*0c6c*/ 	.word	0xffffffff


	//   ....[143]....
        /*0c70*/ 	.word	0xffffffff


	//   ....[144]....
        /*0c74*/ 	.word	0xffffffff


	//   ....[145]....
        /*0c78*/ 	.word	0xffffffff


	//   ....[146]....
        /*0c7c*/ 	.word	0xffffffff


	//   ....[147]....
        /*0c80*/ 	.word	0xffffffff


	//   ....[148]....
        /*0c84*/ 	.word	0xffffffff


	//   ....[149]....
        /*0c88*/ 	.word	0xffffffff


	//   ....[150]....
        /*0c8c*/ 	.word	0xffffffff


	//   ....[151]....
        /*0c90*/ 	.word	0xffffffff


	//   ....[152]....
        /*0c94*/ 	.word	0xffffffff


	//   ....[153]....
        /*0c98*/ 	.word	0xffffffff


	//   ....[154]....
        /*0c9c*/ 	.word	0xffffffff


	//   ....[155]....
        /*0ca0*/ 	.word	0xffffffff


	//   ....[156]....
        /*0ca4*/ 	.word	0xffffffff


	//   ....[157]....
        /*0ca8*/ 	.word	0xffffffff


	//   ....[158]....
        /*0cac*/ 	.word	0xffffffff


	//   ....[159]....
        /*0cb0*/ 	.word	0xffffffff


	//   ....[160]....
        /*0cb4*/ 	.word	0xffffffff


	//   ....[161]....
        /*0cb8*/ 	.word	0xffffffff


	//   ....[162]....
        /*0cbc*/ 	.word	0xffffffff


	//   ....[163]....
        /*0cc0*/ 	.word	0xffffffff


	//   ....[164]....
        /*0cc4*/ 	.word	0xffffffff


	//   ....[165]....
        /*0cc8*/ 	.word	0xffffffff


	//   ....[166]....
        /*0ccc*/ 	.word	0xffffffff


	//   ....[167]....
        /*0cd0*/ 	.word	0xffffffff


	//   ....[168]....
        /*0cd4*/ 	.word	0xffffffff


	//   ....[169]....
        /*0cd8*/ 	.word	0xffffffff


	//   ....[170]....
        /*0cdc*/ 	.word	0xffffffff


	//   ....[171]....
        /*0ce0*/ 	.word	0xffffffff


	//   ....[172]....
        /*0ce4*/ 	.word	0xffffffff


	//   ....[173]....
        /*0ce8*/ 	.word	0xffffffff


	//   ....[174]....
        /*0cec*/ 	.word	0xffffffff


	//   ....[175]....
        /*0cf0*/ 	.word	0xffffffff


	//   ....[176]....
        /*0cf4*/ 	.word	0xffffffff


	//   ....[177]....
        /*0cf8*/ 	.word	0xffffffff


	//   ....[178]....
        /*0cfc*/ 	.word	0xffffffff


	//   ....[179]....
        /*0d00*/ 	.word	0xffffffff


	//   ....[180]....
        /*0d04*/ 	.word	0xffffffff


	//   ....[181]....
        /*0d08*/ 	.word	0xffffffff


	//   ....[182]....
        /*0d0c*/ 	.word	0xffffffff


	//   ....[183]....
        /*0d10*/ 	.word	0xffffffff


	//   ....[184]....
        /*0d14*/ 	.word	0xffffffff


	//   ....[185]....
        /*0d18*/ 	.word	0xffffffff


	//   ....[186]....
        /*0d1c*/ 	.word	0xffffffff


	//   ....[187]....
        /*0d20*/ 	.word	0xffffffff


	//   ....[188]....
        /*0d24*/ 	.word	0xffffffff


	//   ....[189]....
        /*0d28*/ 	.word	0xffffffff


	//   ....[190]....
        /*0d2c*/ 	.word	0xffffffff


	//   ....[191]....
        /*0d30*/ 	.word	0xffffffff


	//   ....[192]....
        /*0d34*/ 	.word	0xffffffff


	//   ....[193]....
        /*0d38*/ 	.word	0xffffffff


	//   ....[194]....
        /*0d3c*/ 	.word	0xffffffff


	//   ....[195]....
        /*0d40*/ 	.word	0xffffffff


	//   ....[196]....
        /*0d44*/ 	.word	0xffffffff


	//   ....[197]....
        /*0d48*/ 	.word	0xffffffff


	//   ....[198]....
        /*0d4c*/ 	.word	0xffffffff


	//   ....[199]....
        /*0d50*/ 	.word	0xffffffff


	//   ....[200]....
        /*0d54*/ 	.word	0xffffffff


	//   ....[201]....
        /*0d58*/ 	.word	0xffffffff


	//   ....[202]....
        /*0d5c*/ 	.word	0xffffffff


	//   ....[203]....
        /*0d60*/ 	.word	0xffffffff


	//   ....[204]....
        /*0d64*/ 	.word	0xffffffff


	//   ....[205]....
        /*0d68*/ 	.word	0xffffffff


	//   ....[206]....
        /*0d6c*/ 	.word	0xffffffff


	//   ....[207]....
        /*0d70*/ 	.word	0xffffffff


	//   ....[208]....
        /*0d74*/ 	.word	0xffffffff


	//   ....[209]....
        /*0d78*/ 	.word	0xffffffff


	//   ....[210]....
        /*0d7c*/ 	.word	0xffffffff


	//   ....[211]....
        /*0d80*/ 	.word	0xffffffff


	//   ....[212]....
        /*0d84*/ 	.word	0xffffffff


	//   ....[213]....
        /*0d88*/ 	.word	0xffffffff


	//   ....[214]....
        /*0d8c*/ 	.word	0xffffffff


	//   ....[215]....
        /*0d90*/ 	.word	0xffffffff


	//   ....[216]....
        /*0d94*/ 	.word	0xffffffff


	//   ....[217]....
        /*0d98*/ 	.word	0xffffffff


	//   ....[218]....
        /*0d9c*/ 	.word	0xffffffff


	//   ....[219]....
        /*0da0*/ 	.word	0xffffffff


	//   ....[220]....
        /*0da4*/ 	.word	0xffffffff


	//   ....[221]....
        /*0da8*/ 	.word	0xffffffff


	//   ....[222]....
        /*0dac*/ 	.word	0xffffffff


	//   ....[223]....
        /*0db0*/ 	.word	0xffffffff


	//   ....[224]....
        /*0db4*/ 	.word	0xffffffff


	//   ....[225]....
        /*0db8*/ 	.word	0xffffffff


	//   ....[226]....
        /*0dbc*/ 	.word	0xffffffff


	//   ....[227]....
        /*0dc0*/ 	.word	0xffffffff


	//   ....[228]....
        /*0dc4*/ 	.word	0xffffffff


	//   ....[229]....
        /*0dc8*/ 	.word	0xffffffff


	//   ....[230]....
        /*0dcc*/ 	.word	0xffffffff


	//   ....[231]....
        /*0dd0*/ 	.word	0xffffffff


	//   ....[232]....
        /*0dd4*/ 	.word	0xffffffff


	//   ....[233]....
        /*0dd8*/ 	.word	0xffffffff


	//   ....[234]....
        /*0ddc*/ 	.word	0xffffffff


	//   ....[235]....
        /*0de0*/ 	.word	0xffffffff


	//   ....[236]....
        /*0de4*/ 	.word	0xffffffff


	//   ....[237]....
        /*0de8*/ 	.word	0xffffffff


	//   ....[238]....
        /*0dec*/ 	.word	0xffffffff


	//   ....[239]....
        /*0df0*/ 	.word	0xffffffff


	//   ....[240]....
        /*0df4*/ 	.word	0xffffffff


	//   ....[241]....
        /*0df8*/ 	.word	0xffffffff


	//   ....[242]....
        /*0dfc*/ 	.word	0xffffffff


	//   ....[243]....
        /*0e00*/ 	.word	0xffffffff


	//   ....[244]....
        /*0e04*/ 	.word	0xffffffff


	//   ....[245]....
        /*0e08*/ 	.word	0xffffffff


	//   ....[246]....
        /*0e0c*/ 	.word	0xffffffff


	//   ....[247]....
        /*0e10*/ 	.word	0xffffffff


	//   ....[248]....
        /*0e14*/ 	.word	0xffffffff


	//   ....[249]....
        /*0e18*/ 	.word	0xffffffff


	//   ....[250]....
        /*0e1c*/ 	.word	0xffffffff


	//   ....[251]....
        /*0e20*/ 	.word	0xffffffff


	//   ....[252]....
        /*0e24*/ 	.word	0xffffffff


	//   ....[253]....
        /*0e28*/ 	.word	0xffffffff


	//   ....[254]....
        /*0e2c*/ 	.word	0xffffffff


	//   ....[255]....
        /*0e30*/ 	.word	0xffffffff


	//   ....[0]....
        /*0e34*/ 	.word	0xffffffff


	//   ....[1]....
        /*0e38*/ 	.word	0xffffffff


	//   ....[2]....
        /*0e3c*/ 	.word	0xffffffff


	//   ....[3]....
        /*0e40*/ 	.word	0xffffffff


	//   ....[4]....
        /*0e44*/ 	.word	0xffffffff


	//   ....[5]....
        /*0e48*/ 	.word	0xffffffff


	//   ....[6]....
        /*0e4c*/ 	.word	0xffffffff


	//   ....[7]....
        /*0e50*/ 	.word	0xffffffff


	//   ....[8]....
        /*0e54*/ 	.word	0xffffffff


	//   ....[9]....
        /*0e58*/ 	.word	0xffffffff


	//   ....[10]....
        /*0e5c*/ 	.word	0xffffffff


	//   ....[11]....
        /*0e60*/ 	.word	0xffffffff


	//   ....[12]....
        /*0e64*/ 	.word	0xffffffff


	//   ....[13]....
        /*0e68*/ 	.word	0xffffffff


	//   ....[14]....
        /*0e6c*/ 	.word	0xffffffff


	//   ....[15]....
        /*0e70*/ 	.word	0xffffffff


	//   ....[16]....
        /*0e74*/ 	.word	0xffffffff


	//   ....[17]....
        /*0e78*/ 	.word	0xffffffff


	//   ....[18]....
        /*0e7c*/ 	.word	0xffffffff


	//   ....[19]....
        /*0e80*/ 	.word	0xffffffff


	//   ....[20]....
        /*0e84*/ 	.word	0xffffffff


	//   ....[21]....
        /*0e88*/ 	.word	0xffffffff


	//   ....[22]....
        /*0e8c*/ 	.word	0xffffffff


	//   ....[23]....
        /*0e90*/ 	.word	0xffffffff


	//   ....[24]....
        /*0e94*/ 	.word	0xffffffff


	//   ....[25]....
        /*0e98*/ 	.word	0xffffffff


	//   ....[26]....
        /*0e9c*/ 	.word	0xffffffff


	//   ....[27]....
        /*0ea0*/ 	.word	0xffffffff


	//   ....[28]....
        /*0ea4*/ 	.word	0xffffffff


	//   ....[29]....
        /*0ea8*/ 	.word	0xffffffff


	//   ....[30]....
        /*0eac*/ 	.word	0xffffffff


	//   ....[31]....
        /*0eb0*/ 	.word	0xffffffff


	//   ....[32]....
        /*0eb4*/ 	.word	0xffffffff


	//   ....[33]....
        /*0eb8*/ 	.word	0xffffffff


	//   ....[34]....
        /*0ebc*/ 	.word	0xffffffff


	//   ....[35]....
        /*0ec0*/ 	.word	0xffffffff


	//   ....[36]....
        /*0ec4*/ 	.word	0xffffffff


	//   ....[37]....
        /*0ec8*/ 	.word	0xffffffff


	//   ....[38]....
        /*0ecc*/ 	.word	0xffffffff


	//   ....[39]....
        /*0ed0*/ 	.word	0xffffffff


	//   ....[40]....
        /*0ed4*/ 	.word	0xffffffff


	//   ....[41]....
        /*0ed8*/ 	.word	0xffffffff


	//   ....[42]....
        /*0edc*/ 	.word	0xffffffff


	//   ....[43]....
        /*0ee0*/ 	.word	0xffffffff


	//   ....[44]....
        /*0ee4*/ 	.word	0xffffffff


	//   ....[45]....
        /*0ee8*/ 	.word	0xffffffff


	//   ....[46]....
        /*0eec*/ 	.word	0xffffffff


	//   ....[47]....
        /*0ef0*/ 	.word	0xffffffff


	//   ....[48]....
        /*0ef4*/ 	.word	0xffffffff


	//   ....[49]....
        /*0ef8*/ 	.word	0xffffffff


	//   ....[50]....
        /*0efc*/ 	.word	0xffffffff


	//   ....[51]....
        /*0f00*/ 	.word	0xffffffff


	//   ....[52]....
        /*0f04*/ 	.word	0xffffffff


	//   ....[53]....
        /*0f08*/ 	.word	0xffffffff


	//   ....[54]....
        /*0f0c*/ 	.word	0xffffffff


	//   ....[55]....
        /*0f10*/ 	.word	0xffffffff


	//   ....[56]....
        /*0f14*/ 	.word	0xffffffff


	//   ....[57]....
        /*0f18*/ 	.word	0xffffffff


	//   ....[58]....
        /*0f1c*/ 	.word	0xffffffff


	//   ....[59]....
        /*0f20*/ 	.word	0xffffffff


	//   ....[60]....
        /*0f24*/ 	.word	0xffffffff


	//   ....[61]....
        /*0f28*/ 	.word	0xffffffff


	//   ....[62]....
        /*0f2c*/ 	.word	0xffffffff


	//   ....[63]....
        /*0f30*/ 	.word	0xffffffff


	//   ....[64]....
        /*0f34*/ 	.word	0xffffffff


	//----- nvinfo : EIATTR_COOP_GROUP_INSTR_OFFSETS
	.align		4
.L_510:
        /*0f38*/ 	.byte	0x04, 0x28
        /*0f3a*/ 	.short	(.L_512 - .L_511)


	//   ....[0]....
.L_511:
        /*0f3c*/ 	.word	0x00000060


	//   ....[1]....
        /*0f40*/ 	.word	0x00000260


	//   ....[2]....
        /*0f44*/ 	.word	0x00000290


	//   ....[3]....
        /*0f48*/ 	.word	0x000002c0


	//   ....[4]....
        /*0f4c*/ 	.word	0x000002f0


	//   ....[5]....
        /*0f50*/ 	.word	0x00000320


	//   ....[6]....
        /*0f54*/ 	.word	0x00000350


	//   ....[7]....
        /*0f58*/ 	.word	0x000004d0


	//   ....[8]....
        /*0f5c*/ 	.word	0x00000510


	//   ....[9]....
        /*0f60*/ 	.word	0x00000540


	//   ....[10]....
        /*0f64*/ 	.word	0x00000570


	//   ....[11]....
        /*0f68*/ 	.word	0x000005a0


	//   ....[12]....
        /*0f6c*/ 	.word	0x000005d0


	//   ....[13]....
        /*0f70*/ 	.word	0x00000660


	//   ....[14]....
        /*0f74*/ 	.word	0x000006b0


	//   ....[15]....
        /*0f78*/ 	.word	0x000006d0


	//   ....[16]....
        /*0f7c*/ 	.word	0x00000730


	//   ....[17]....
        /*0f80*/ 	.word	0x000044d0


	//   ....[18]....
        /*0f84*/ 	.word	0x00004530


	//   ....[19]....
        /*0f88*/ 	.word	0x00005570


	//   ....[20]....
        /*0f8c*/ 	.word	0x00005580


	//   ....[21]....
        /*0f90*/ 	.word	0x00006b00


	//   ....[22]....
        /*0f94*/ 	.word	0x00006b80


	//   ....[23]....
        /*0f98*/ 	.word	0x00007c80


	//   ....[24]....
        /*0f9c*/ 	.word	0x00007c90


	//   ....[25]....
        /*0fa0*/ 	.word	0x00008c50


	//   ....[26]....
        /*0fa4*/ 	.word	0x00008c80


	//   ....[27]....
        /*0fa8*/ 	.word	0x00008e40


	//   ....[28]....
        /*0fac*/ 	.word	0x00008e60


	//   ....[29]....
        /*0fb0*/ 	.word	0x00009340


	//   ....[30]....
        /*0fb4*/ 	.word	0x00009360


	//   ....[31]....
        /*0fb8*/ 	.word	0x000094f0


	//   ....[32]....
        /*0fbc*/ 	.word	0x00009510


	//   ....[33]....
        /*0fc0*/ 	.word	0x0000a900


	//   ....[34]....
        /*0fc4*/ 	.word	0x0000a920


	//   ....[35]....
        /*0fc8*/ 	.word	0x0000aa90


	//   ....[36]....
        /*0fcc*/ 	.word	0x0000aaa0


	//   ....[37]....
        /*0fd0*/ 	.word	0x0000ac10


	//   ....[38]....
        /*0fd4*/ 	.word	0x0000ac30


	//   ....[39]....
        /*0fd8*/ 	.word	0x0000ada0


	//   ....[40]....
        /*0fdc*/ 	.word	0x0000adb0


	//   ....[41]....
        /*0fe0*/ 	.word	0x0000b490


	//   ....[42]....
        /*0fe4*/ 	.word	0x0000b4d0


	//   ....[43]....
        /*0fe8*/ 	.word	0x0000b500


	//   ....[44]....
        /*0fec*/ 	.word	0x0000b530


	//   ....[45]....
        /*0ff0*/ 	.word	0x0000ba00


	//   ....[46]....
        /*0ff4*/ 	.word	0x0000ba10


	//   ....[47]....
        /*0ff8*/ 	.word	0x0000bbf0


	//   ....[48]....
        /*0ffc*/ 	.word	0x0000bc00


	//   ....[49]....
        /*1000*/ 	.word	0x0000cd90


	//   ....[50]....
        /*1004*/ 	.word	0x0000cdb0


	//   ....[51]....
        /*1008*/ 	.word	0x0000cf70


	//   ....[52]....
        /*100c*/ 	.word	0x0000cf80


	//   ....[53]....
        /*1010*/ 	.word	0x0000d3e0


	//   ....[54]....
        /*1014*/ 	.word	0x0000d960


	//   ....[55]....
        /*1018*/ 	.word	0x0000df10


	//   ....[56]....
        /*101c*/ 	.word	0x0000df40


	//   ....[57]....
        /*1020*/ 	.word	0x0000df50


	//   ....[58]....
        /*1024*/ 	.word	0x0000df80


	//   ....[59]....
        /*1028*/ 	.word	0x0000f4f0


	//   ....[60]....
        /*102c*/ 	.word	0x0000f510


	//   ....[61]....
        /*1030*/ 	.word	0x0000f740


	//   ....[62]....
        /*1034*/ 	.word	0x0000f750


	//   ....[63]....
        /*1038*/ 	.word	0x00010840


	//   ....[64]....
        /*103c*/ 	.word	0x00010860


	//   ....[65]....
        /*1040*/ 	.word	0x00010a00


	//   ....[66]....
        /*1044*/ 	.word	0x00010a10


	//   ....[67]....
        /*1048*/ 	.word	0x00010cd0


	//   ....[68]....
        /*104c*/ 	.word	0x00011270


	//   ....[69]....
        /*1050*/ 	.word	0x00011860


	//   ....[70]....
        /*1054*/ 	.word	0x00011890


	//   ....[71]....
        /*1058*/ 	.word	0x000118b0


	//   ....[72]....
        /*105c*/ 	.word	0x000118d0


	//   ....[73]....
        /*1060*/ 	.word	0x000134f0


	//   ....[74]....
        /*1064*/ 	.word	0x00013510


	//   ....[75]....
        /*1068*/ 	.word	0x00013740


	//   ....[76]....
        /*106c*/ 	.word	0x00013750


	//   ....[77]....
        /*1070*/ 	.word	0x00014840


	//   ....[78]....
        /*1074*/ 	.word	0x00014860


	//   ....[79]....
        /*1078*/ 	.word	0x00014a00


	//   ....[80]....
        /*107c*/ 	.word	0x00014a10


	//   ....[81]....
        /*1080*/ 	.word	0x00014d40


	//   ....[82]....
        /*1084*/ 	.word	0x00014d70


	//   ....[83]....
        /*1088*/ 	.word	0x00014d90


	//   ....[84]....
        /*108c*/ 	.word	0x00014db0


	//   ....[85]....
        /*1090*/ 	.word	0x000166e0


	//   ....[86]....
        /*1094*/ 	.word	0x00016700


	//   ....[87]....
        /*1098*/ 	.word	0x00016930


	//   ....[88]....
        /*109c*/ 	.word	0x00016940


	//   ....[89]....
        /*10a0*/ 	.word	0x00017a10


	//   ....[90]....
        /*10a4*/ 	.word	0x00017a30


	//   ....[91]....
        /*10a8*/ 	.word	0x00017bc0


	//   ....[92]....
        /*10ac*/ 	.word	0x00017bd0


	//   ....[93]....
        /*10b0*/ 	.word	0x00017e90


	//   ....[94]....
        /*10b4*/ 	.word	0x00018450


	//   ....[95]....
        /*10b8*/ 	.word	0x00018a60


	//   ....[96]....
        /*10bc*/ 	.word	0x00018a90


	//   ....[97]....
        /*10c0*/ 	.word	0x00018ab0


	//   ....[98]....
        /*10c4*/ 	.word	0x00018ad0


	//   ....[99]....
        /*10c8*/ 	.word	0x0001a2b0


	//   ....[100]....
        /*10cc*/ 	.word	0x0001a2e0


	//   ....[101]....
        /*10d0*/ 	.word	0x0001a300


	//   ....[102]....
        /*10d4*/ 	.word	0x0001a310


	//   ....[103]....
        /*10d8*/ 	.word	0x0001bba0


	//   ....[104]....
        /*10dc*/ 	.word	0x0001bbb0


	//   ....[105]....
        /*10e0*/ 	.word	0x0001bbd0


	//   ....[106]....
        /*10e4*/ 	.word	0x0001bbe0


	//   ....[107]....
        /*10e8*/ 	.word	0x0001bf90


	//   ....[108]....
        /*10ec*/ 	.word	0x0001bfb0


	//   ....[109]....
        /*10f0*/ 	.word	0x0001c120


	//   ....[110]....
        /*10f4*/ 	.word	0x0001c130


	//   ....[111]....
        /*10f8*/ 	.word	0x0001c2a0


	//   ....[112]....
        /*10fc*/ 	.word	0x0001c2c0


	//   ....[113]....
        /*1100*/ 	.word	0x0001c430


	//   ....[114]....
        /*1104*/ 	.word	0x0001c440


	//   ....[115]....
        /*1108*/ 	.word	0x0001c7c0


	//   ....[116]....
        /*110c*/ 	.word	0x0001c7e0


	//   ....[117]....
        /*1110*/ 	.word	0x0001d4d0


	//   ....[118]....
        /*1114*/ 	.word	0x0001d4e0


	//   ....[119]....
        /*1118*/ 	.word	0x0001e970


	//   ....[120]....
        /*111c*/ 	.word	0x0001e990


	//   ....[121]....
        /*1120*/ 	.word	0x0001eb00


	//   ....[122]....
        /*1124*/ 	.word	0x0001eb10


	//   ....[123]....
        /*1128*/ 	.word	0x0001ec80


	//   ....[124]....
        /*112c*/ 	.word	0x0001eca0


	//   ....[125]....
        /*1130*/ 	.word	0x0001ee10


	//   ....[126]....
        /*1134*/ 	.word	0x0001ee20


	//   ....[127]....
        /*1138*/ 	.word	0x0001f080


	//   ....[128]....
        /*113c*/ 	.word	0x0001f0a0


	//   ....[129]....
        /*1140*/ 	.word	0x0001f1d0


	//   ....[130]....
        /*1144*/ 	.word	0x0001f210


	//   ....[131]....
        /*1148*/ 	.word	0x0001f240


	//   ....[132]....
        /*114c*/ 	.word	0x0001f270


	//   ....[133]....
        /*1150*/ 	.word	0x0001f2a0


	//   ....[134]....
        /*1154*/ 	.word	0x0001f2d0


	//   ....[135]....
        /*1158*/ 	.word	0x0001f440


	//   ....[136]....
        /*115c*/ 	.word	0x0001f480


	//   ....[137]....
        /*1160*/ 	.word	0x0001f4b0


	//   ....[138]....
        /*1164*/ 	.word	0x0001f4e0


	//   ....[139]....
        /*1168*/ 	.word	0x0001f510


	//   ....[140]....
        /*116c*/ 	.word	0x0001f540


	//   ....[141]....
        /*1170*/ 	.word	0x0001f5d0


	//   ....[142]....
        /*1174*/ 	.word	0x0001f630


	//   ....[143]....
        /*1178*/ 	.word	0x0001f640


	//   ....[144]....
        /*117c*/ 	.word	0x0001f6a0


	//   ....[145]....
        /*1180*/ 	.word	0x00020110


	//   ....[146]....
        /*1184*/ 	.word	0x00020170


	//   ....[147]....
        /*1188*/ 	.word	0x000201c0


	//   ....[148]....
        /*118c*/ 	.word	0x00020210


	//   ....[149]....
        /*1190*/ 	.word	0x00020260


	//   ....[150]....
        /*1194*/ 	.word	0x000202d0


	//   ....[151]....
        /*1198*/ 	.word	0x00020320


	//   ....[152]....
        /*119c*/ 	.word	0x00020390


	//   ....[153]....
        /*11a0*/ 	.word	0x00020400


	//   ....[154]....
        /*11a4*/ 	.word	0x00020470


	//   ....[155]....
        /*11a8*/ 	.word	0x000204e0


	//   ....[156]....
        /*11ac*/ 	.word	0x00020550


	//   ....[157]....
        /*11b0*/ 	.word	0x000205c0


	//   ....[158]....
        /*11b4*/ 	.word	0x00020620


	//   ....[159]....
        /*11b8*/ 	.word	0x00020690


	//   ....[160]....
        /*11bc*/ 	.word	0x00020700


	//   ....[161]....
        /*11c0*/ 	.word	0x00020770


	//   ....[162]....
        /*11c4*/ 	.word	0x000207d0


	//   ....[163]....
        /*11c8*/ 	.word	0x00020840


	//   ....[164]....
        /*11cc*/ 	.word	0x000208b0


	//   ....[165]....
        /*11d0*/ 	.word	0x00020910


	//   ....[166]....
        /*11d4*/ 	.word	0x00020980


	//   ....[167]....
        /*11d8*/ 	.word	0x000209f0


	//   ....[168]....
        /*11dc*/ 	.word	0x00020a60


	//   ....[169]....
        /*11e0*/ 	.word	0x00020ac0


	//   ....[170]....
        /*11e4*/ 	.word	0x00020b30


	//   ....[171]....
        /*11e8*/ 	.word	0x00020ba0


	//   ....[172]....
        /*11ec*/ 	.word	0x00020c00


	//   ....[173]....
        /*11f0*/ 	.word	0x00020c50


	//   ....[174]....
        /*11f4*/ 	.word	0x00020ca0


	//   ....[175]....
        /*11f8*/ 	.word	0x00020cf0


	//   ....[176]....
        /*11fc*/ 	.word	0x00020d50


	//   ....[177]....
        /*1200*/ 	.word	0x00020dc0


	//   ....[178]....
        /*1204*/ 	.word	0x00020e30


	//   ....[179]....
        /*1208*/ 	.word	0x00020e90


	//   ....[180]....
        /*120c*/ 	.word	0x00020f00


	//   ....[181]....
        /*1210*/ 	.word	0x00020f70


	//   ....[182]....
        /*1214*/ 	.word	0x00020fe0


	//   ....[183]....
        /*1218*/ 	.word	0x00021040


	//   ....[184]....
        /*121c*/ 	.word	0x000210b0


	//   ....[185]....
        /*1220*/ 	.word	0x00021120


	//   ....[186]....
        /*1224*/ 	.word	0x00021170


	//   ....[187]....
        /*1228*/ 	.word	0x000211c0


	//   ....[188]....
        /*122c*/ 	.word	0x00021210


	//   ....[189]....
        /*1230*/ 	.word	0x00021250


	//   ....[190]....
        /*1234*/ 	.word	0x000212c0


	//   ....[191]....
        /*1238*/ 	.word	0x00021330


	//   ....[192]....
        /*123c*/ 	.word	0x000213a0


	//   ....[193]....
        /*1240*/ 	.word	0x00021400


	//   ....[194]....
        /*1244*/ 	.word	0x00021470


	//   ....[195]....
        /*1248*/ 	.word	0x000214e0


	//   ....[196]....
        /*124c*/ 	.word	0x00021550


	//   ....[197]....
        /*1250*/ 	.word	0x000215b0


	//   ....[198]....
        /*1254*/ 	.word	0x00021600


	//   ....[199]....
        /*1258*/ 	.word	0x00021650


	//   ....[200]....
        /*125c*/ 	.word	0x000216a0


	//   ....[201]....
        /*1260*/ 	.word	0x000216e0


	//   ....[202]....
        /*1264*/ 	.word	0x00021750


	//   ....[203]....
        /*1268*/ 	.word	0x000217c0


	//   ....[204]....
        /*126c*/ 	.word	0x00021820


	//   ....[205]....
        /*1270*/ 	.word	0x00021890


	//   ....[206]....
        /*1274*/ 	.word	0x00021900


	//   ....[207]....
        /*1278*/ 	.word	0x00021970


	//   ....[208]....
        /*127c*/ 	.word	0x000219d0


	//   ....[209]....
        /*1280*/ 	.word	0x00021a40


	//   ....[210]....
        /*1284*/ 	.word	0x00021ab0


	//   ....[211]....
        /*1288*/ 	.word	0x00021b00


	//   ....[212]....
        /*128c*/ 	.word	0x00021b50


	//   ....[213]....
        /*1290*/ 	.word	0x00021ba0


	//   ....[214]....
        /*1294*/ 	.word	0x00021be0


	//   ....[215]....
        /*1298*/ 	.word	0x00021c40


	//   ....[216]....
        /*129c*/ 	.word	0x00021ca0


	//   ....[217]....
        /*12a0*/ 	.word	0x00021cf0


	//   ....[218]....
        /*12a4*/ 	.word	0x00021d40


	//   ....[219]....
        /*12a8*/ 	.word	0x00021db0


	//   ....[220]....
        /*12ac*/ 	.word	0x00021e20


	//   ....[221]....
        /*12b0*/ 	.word	0x00021e90


	//   ....[222]....
        /*12b4*/ 	.word	0x00021ef0


	//   ....[223]....
        /*12b8*/ 	.word	0x00021f60


	//   ....[224]....
        /*12bc*/ 	.word	0x00021fd0


	//   ....[225]....
        /*12c0*/ 	.word	0x00022040


	//   ....[226]....
        /*12c4*/ 	.word	0x000220a0


	//   ....[227]....
        /*12c8*/ 	.word	0x00022110


	//   ....[228]....
        /*12cc*/ 	.word	0x00022180


	//   ....[229]....
        /*12d0*/ 	.word	0x000221f0


	//   ....[230]....
        /*12d4*/ 	.word	0x00022250


	//   ....[231]....
        /*12d8*/ 	.word	0x000222c0


	//   ....[232]....
        /*12dc*/ 	.word	0x00022330


	//   ....[233]....
        /*12e0*/ 	.word	0x000223a0


	//   ....[234]....
        /*12e4*/ 	.word	0x00022400


	//   ....[235]....
        /*12e8*/ 	.word	0x00022470


	//   ....[236]....
        /*12ec*/ 	.word	0x000224e0


	//   ....[237]....
        /*12f0*/ 	.word	0x00022550


	//   ....[238]....
        /*12f4*/ 	.word	0x000225b0


	//   ....[239]....
        /*12f8*/ 	.word	0x00022620


	//   ....[240]....
        /*12fc*/ 	.word	0x00022690


	//   ....[241]....
        /*1300*/ 	.word	0x000226e0


	//   ....[242]....
        /*1304*/ 	.word	0x00022720


	//   ....[243]....
        /*1308*/ 	.word	0x00022770


	//   ....[244]....
        /*130c*/ 	.word	0x000227c0


	//   ....[245]....
        /*1310*/ 	.word	0x00022810


	//   ....[246]....
        /*1314*/ 	.word	0x00022880


	//   ....[247]....
        /*1318*/ 	.word	0x000228d0


	//   ....[248]....
        /*131c*/ 	.word	0x00022920


	//   ....[249]....
        /*1320*/ 	.word	0x00022970


	//   ....[250]....
        /*1324*/ 	.word	0x000229c0


	//   ....[251]....
        /*1328*/ 	.word	0x00022a10


	//   ....[252]....
        /*132c*/ 	.word	0x00022a80


	//   ....[253]....
        /*1330*/ 	.word	0x00022ad0


	//   ....[254]....
        /*1334*/ 	.word	0x00022b40


	//   ....[255]....
        /*1338*/ 	.word	0x00022ba0


	//   ....[0]....
        /*133c*/ 	.word	0x00022c10


	//   ....[1]....
        /*1340*/ 	.word	0x00023040


	//   ....[2]....
        /*1344*/ 	.word	0x00023060


	//   ....[3]....
        /*1348*/ 	.word	0x00023080


	//   ....[4]....
        /*134c*/ 	.word	0x00023090


	//   ....[5]....
        /*1350*/ 	.word	0x000235e0


	//   ....[6]....
        /*1354*/ 	.word	0x000235f0


	//   ....[7]....
        /*1358*/ 	.word	0x00023600


	//   ....[8]....
        /*135c*/ 	.word	0x00023610


	//   ....[9]....
        /*1360*/ 	.word	0x00023b80


	//   ....[10]....
        /*1364*/ 	.word	0x00023ba0


	//   ....[11]....
        /*1368*/ 	.word	0x00023bc0


	//   ....[12]....
        /*136c*/ 	.word	0x00023bd0


	//   ....[13]....
        /*1370*/ 	.word	0x000241a0


	//   ....[14]....
        /*1374*/ 	.word	0x000241c0


	//   ....[15]....
        /*1378*/ 	.word	0x000241d0


	//   ....[16]....
        /*137c*/ 	.word	0x000241e0


	//   ....[17]....
        /*1380*/ 	.word	0x00027a30


	//   ....[18]....
        /*1384*/ 	.word	0x00027a50


	//   ....[19]....
        /*1388*/ 	.word	0x00027a70


	//   ....[20]....
        /*138c*/ 	.word	0x00027a80


	//   ....[21]....
        /*1390*/ 	.word	0x00027ef0


	//   ....[22]....
        /*1394*/ 	.word	0x00027f00


	//   ....[23]....
        /*1398*/ 	.word	0x00027f10


	//   ....[24]....
        /*139c*/ 	.word	0x00027f20


	//   ....[25]....
        /*13a0*/ 	.word	0x00028350


	//   ....[26]....
        /*13a4*/ 	.word	0x00028370


	//   ....[27]....
        /*13a8*/ 	.word	0x00028390


	//   ....[28]....
        /*13ac*/ 	.word	0x000283a0


	//   ....[29]....
        /*13b0*/ 	.word	0x00028830


	//   ....[30]....
        /*13b4*/ 	.word	0x00028850


	//   ....[31]....
        /*13b8*/ 	.word	0x00028870


	//   ....[32]....
        /*13bc*/ 	.word	0x00028880


	//   ....[33]....
        /*13c0*/ 	.word	0x0002c520


	//   ....[34]....
        /*13c4*/ 	.word	0x0002c590


	//   ....[35]....
        /*13c8*/ 	.word	0x0002c600


	//   ....[36]....
        /*13cc*/ 	.word	0x0002c660


	//   ....[37]....
        /*13d0*/ 	.word	0x0002c6d0


	//   ....[38]....
        /*13d4*/ 	.word	0x0002c730


	//   ....[39]....
        /*13d8*/ 	.word	0x0002c7a0


	//   ....[40]....
        /*13dc*/ 	.word	0x0002c800


	//   ....[41]....
        /*13e0*/ 	.word	0x0002c870


	//   ....[42]....
        /*13e4*/ 	.word	0x0002c8e0


	//   ....[43]....
        /*13e8*/ 	.word	0x0002c950


	//   ....[44]....
        /*13ec*/ 	.word	0x0002c9b0


	//   ....[45]....
        /*13f0*/ 	.word	0x0002ca20


	//   ....[46]....
        /*13f4*/ 	.word	0x0002ca90


	//   ....[47]....
        /*13f8*/ 	.word	0x0002caf0


	//   ....[48]....
        /*13fc*/ 	.word	0x0002cb50


	//   ....[49]....
        /*1400*/ 	.word	0x0002cbc0


	//   ....[50]....
        /*1404*/ 	.word	0x0002cc30


	//   ....[51]....
        /*1408*/ 	.word	0x0002cca0


	//   ....[52]....
        /*140c*/ 	.word	0x0002cd00


	//   ....[53]....
        /*1410*/ 	.word	0x0002cd70


	//   ....[54]....
        /*1414*/ 	.word	0x0002cdd0


	//   ....[55]....
        /*1418*/ 	.word	0x0002ce30


	//   ....[56]....
        /*141c*/ 	.word	0x0002ce90


	//   ....[57]....
        /*1420*/ 	.word	0x0002cf00


	//   ....[58]....
        /*1424*/ 	.word	0x0002cf70


	//   ....[59]....
        /*1428*/ 	.word	0x0002cfe0


	//   ....[60]....
        /*142c*/ 	.word	0x0002d040


	//   ....[61]....
        /*1430*/ 	.word	0x0002d0b0


	//   ....[62]....
        /*1434*/ 	.word	0x0002d120


	//   ....[63]....
        /*1438*/ 	.word	0x0002d190


	//   ....[64]....
        /*143c*/ 	.word	0x0002d1f0


	//----- nvinfo : EIATTR_EXIT_INSTR_OFFSETS
	.align		4
.L_512:
        /*1440*/ 	.byte	0x04, 0x1c
        /*1442*/ 	.short	(.L_514 - .L_513)


	//   ....[0]....
.L_513:
        /*1444*/ 	.word	0x00001170


	//   ....[1]....
        /*1448*/ 	.word	0x000200d0


	//----- nvinfo : EIATTR_MAX_THREADS
	.align		4
.L_514:
        /*144c*/ 	.byte	0x04, 0x05
        /*144e*/ 	.short	(.L_516 - .L_515)
.L_515:
        /*1450*/ 	.word	0x00000100
        /*1454*/ 	.word	0x00000001
        /*1458*/ 	.word	0x00000001


	//----- nvinfo : EIATTR_CRS_STACK_SIZE
	.align		4
.L_516:
        /*145c*/ 	.byte	0x04, 0x1e
        /*145e*/ 	.short	(.L_518 - .L_517)
.L_517:
        /*1460*/ 	.word	0x00000000
.L_518:


//--------------------- .nv.info._ZN7cutlass13device_kernelIN5flash19enable_sm80_to_sm89INS1_16FlashAttnFwdSm80INS1_25CollectiveMainloopFwdSm80ILi8ELi1ELb0EN4cute5tupleIJNS5_1CILi128EEENS7_ILi96EEENS7_ILi256EEEEEELi256ENS_6half_tEfNS_4arch4Sm80ELb1ELb0ELb1ELb0ELb1ELb0ELb1ELb1EEENS1_21CollectiveEpilogueFwdINS6_IJS8_SA_S9_EEENS6_IJNS7_ILi1EEESI_SI_EEESC_SE_Li256ELb0ELb1ELb1ELb0EEENS1_30DynamicPersistentTileSchedulerILi256ELi256ELb1ELb1ELb0EEEEEEEEEvNT_6ParamsE --------------------------
	.section	.nv.info._ZN7cutlass13device_kernelIN5flash19enable_sm80_to_sm89INS1_16FlashAttnFwdSm80INS1_25CollectiveMainloopFwdSm80ILi8ELi1ELb0EN4cute5tupleIJNS5_1CILi128EEENS7_ILi96EEENS7_ILi256EEEEEELi256ENS_6half_tEfNS_4arch4Sm80ELb1ELb0ELb1ELb0ELb1ELb0ELb1ELb1EEENS1_21CollectiveEpilogueFwdINS6_IJS8_SA_S9_EEENS6_IJNS7_ILi1EEESI_SI_EEESC_SE_Li256ELb0ELb1ELb1ELb0EEENS1_30DynamicPersistentTileSchedulerILi256ELi256ELb1ELb1ELb0EEEEEEEEEvNT_6ParamsE,"",@"SHT_CUDA_INFO"
	.sectionflags	@""
	.align	4


	//----- nvinfo : EIATTR_CUDA_API_VERSION
	.align		4
        /*0000*/ 	.byte	0x04, 0x37
        /*0002*/ 	.short	(.L_520 - .L_519)
.L_519:
        /*0004*/ 	.word	0x00000082


	//----- nvinfo : EIATTR_SW2861232_WAR
	.align		4
.L_520:
        /*0008*/ 	.byte	0x01, 0x35
	.zero		2


	//----- nvinfo : EIATTR_PARAM_CBANK
	.align		4
        /*000c*/ 	.byte	0x04, 0x0a
        /*000e*/ 	.short	(.L_522 - .L_521)
	.align		4
.L_521:
        /*0010*/ 	.word	index@(.nv.constant0._ZN7cutlass13device_kernelIN5flash19enable_sm80_to_sm89INS1_16FlashAttnFwdSm80INS1_25CollectiveMainloopFwdSm80ILi8ELi1ELb0EN4cute5tupleIJNS5_1CILi128EEENS7_ILi96EEENS7_ILi256EEEEEELi256ENS_6half_tEfNS_4arch4Sm80ELb1ELb0ELb1ELb0ELb1ELb0ELb1ELb1EEENS1_21CollectiveEpilogueFwdINS6_IJS8_SA_S9_EEENS6_IJNS7_ILi1EEESI_SI_EEESC_SE_Li256ELb0ELb1ELb1ELb0EEENS1_30DynamicPersistentTileSchedulerILi256ELi256ELb1ELb1ELb0EEEEEEEEEvNT_6ParamsE)
        /*0014*/ 	.short	0x0160
        /*0016*/ 	.short	0x0428


	//----- nvinfo : EIATTR_CBANK_PARAM_SIZE
	.align		4
.L_522:
        /*0018*/ 	.byte	0x03, 0x19
        /*001a*/ 	.short	0x0428


	//----- nvinfo : EIATTR_KPARAM_INFO
	.align		4
        /*001c*/ 	.byte	0x04, 0x17
        /*001e*/ 	.short	(.L_524 - .L_523)
.L_523:
        /*0020*/ 	.word	0x00000000
        /*0024*/ 	.short	0x0000
        /*0026*/ 	.short	0x0000
        /*0028*/ 	.byte	0x00, 0xf0, 0xa1, 0x10


	//----- nvinfo : EIATTR_MAXREG_COUNT
	.align		4
.L_524:
        /*002c*/ 	.byte	0x03, 0x1b
        /*002e*/ 	.short	0x00ff


	//----- nvinfo : EIATTR_NUM_BARRIERS
	.align		4
        /*0030*/ 	.byte	0x02, 0x4c
        /*0032*/ 	.byte	0x06
	.zero		1


	//----- nvinfo : EIATTR_ANNOTATIONS
	.align		4
        /*0034*/ 	.byte	0x04, 0x55
        /*0036*/ 	.short	(.L_526 - .L_525)


	//   ....[0]....
.L_525:
        /* <DEDUP_REMOVED lines=175> */


	//----- nvinfo : EIATTR_MERCURY_ISA_VERSION
	.align		4
.L_526:
        /*0b10*/ 	.byte	0x03, 0x5f
        /*0b12*/ 	.short	0x0000


	//----- nvinfo : EIATTR_INT_WARP_WIDE_INSTR_OFFSETS
	.align		4
        /*0b14*/ 	.byte	0x04, 0x31
        /*0b16*/ 	.short	(.L_528 - .L_527)


	//   ....[0]....
.L_527:
        /*0b18*/ 	.word	0x00013a30


	//   ....[1]....
        /*0b1c*/ 	.word	0x00013ab0


	//----- nvinfo : EIATTR_COOP_GROUP_MASK_REGIDS
	.align		4
.L_528:
        /*0b20*/ 	.byte	0x04, 0x29
        /*0b22*/ 	.short	(.L_530 - .L_529)


	//   ....[0]....
.L_529:
        /*0b24*/ 	.word	0xffffffff


	//   ....[1]....
        /*0b28*/ 	.word	0xffffffff


	//   ....[2]....
        /*0b2c*/ 	.word	0xffffffff


	//   ....[3]....
        /*0b30*/ 	.word	0xffffffff


	//   ....[4]....
        /*0b34*/ 	.word	0xffffffff


	//   ....[5]....
        /*0b38*/ 	.word	0xffffffff


	//   ....[6]....
        /*0b3c*/ 	.word	0xffffffff


	//   ....[7]....
        /*0b40*/ 	.word	0xffffffff


	//   ....[8]....
        /*0b44*/ 	.word	0xffffffff


	//   ....[9]....
        /*0b48*/ 	.word	0xffffffff


	//   ....[10]....
        /*0b4c*/ 	.word	0xffffffff


	//   ....[11]....
        /*0b50*/ 	.word	0xffffffff


	//   ....[12]....
        /*0b54*/ 	.word	0xffffffff


	//   ....[13]....
        /*0b58*/ 	.word	0xffffffff


	//   ....[14]....
        /*0b5c*/ 	.word	0xffffffff


	//   ....[15]....
        /*0b60*/ 	.word	0xffffffff


	//   ....[16]....
        /*0b64*/ 	.word	0xffffffff


	//   ....[17]....
        /*0b68*/ 	.word	0xffffffff


	//   ....[18]....
        /*0b6c*/ 	.word	0xffffffff


	//   ....[19]....
        /*0b70*/ 	.word	0xffffffff


	//   ....[20]....
        /*0b74*/ 	.word	0xffffffff


	//   ....[21]....
        /*0b78*/ 	.word	0xffffffff


	//   ....[22]....
        /*0b7c*/ 	.word	0xffffffff


	//   ....[23]....
        /*0b80*/ 	.word	0xffffffff


	//   ....[24]....
        /*0b84*/ 	.word	0xffffffff


	//   ....[25]....
        /*0b88*/ 	.word	0xffffffff


	//   ....[26]....
        /*0b8c*/ 	.word	0xffffffff


	//   ....[27]....
        /*0b90*/ 	.word	0xffffffff


	//   ....[28]....
        /*0b94*/ 	.word	0xffffffff


	//   ....[29]....
        /*0b98*/ 	.word	0xffffffff


	//   ....[30]....
        /*0b9c*/ 	.word	0xffffffff


	//   ....[31]....
        /*0ba0*/ 	.word	0xffffffff


	//   ....[32]....
        /*0ba4*/ 	.word	0xffffffff


	//   ....[33]....
        /*0ba8*/ 	.word	0xffffffff


	//   ....[34]....
        /*0bac*/ 	.word	0xffffffff


	//   ....[35]....
        /*0bb0*/ 	.word	0xffffffff


	//   ....[36]....
        /*0bb4*/ 	.word	0xffffffff


	//   ....[37]....
        /*0bb8*/ 	.word	0xffffffff


	//   ....[38]....
        /*0bbc*/ 	.word	0xffffffff


	//   ....[39]....
        /*0bc0*/ 	.word	0xffffffff


	//   ....[40]....
        /*0bc4*/ 	.word	0xffffffff


	//   ....[41]....
        /*0bc8*/ 	.word	0xffffffff


	//   ....[42]....
        /*0bcc*/ 	.word	0xffffffff


	//   ....[43]....
        /*0bd0*/ 	.word	0xffffffff


	//   ....[44]....
        /*0bd4*/ 	.word	0xffffffff


	//   ....[45]....
        /*0bd8*/ 	.word	0xffffffff


	//   ....[46]....
        /*0bdc*/ 	.word	0xffffffff


	//   ....[47]....
        /*0be0*/ 	.word	0xffffffff


	//   ....[48]....
        /*0be4*/ 	.word	0xffffffff


	//   ....[49]....
        /*0be8*/ 	.word	0xffffffff


	//   ....[50]....
        /*0bec*/ 	.word	0xffffffff


	//   ....[51]....
        /*0bf0*/ 	.word	0xffffffff


	//   ....[52]....
        /*0bf4*/ 	.word	0xffffffff


	//   ....[53]....
        /*0bf8*/ 	.word	0xffffffff


	//   ....[54]....
        /*0bfc*/ 	.word	0xffffffff


	//   ....[55]....
        /*0c00*/ 	.word	0xffffffff


	//   ....[56]....
        /*0c04*/ 	.word	0xffffffff


	//   ....[57]....
        /*0c08*/ 	.word	0xffffffff


	//   ....[58]....
        /*0c0c*/ 	.word	0xffffffff


	//   ....[59]....
        /*0c10*/ 	.word	0xffffffff


	//   ....[60]....
        /*0c14*/ 	.word	0xffffffff


	//   ....[61]....
        /*0c18*/ 	.word	0xffffffff


	//   ....[62]....
        /*0c1c*/ 	.word	0xffffffff


	//   ....[63]....
        /*0c20*/ 	.word	0xffffffff


	//   ....[64]....
        /*0c24*/ 	.word	0xffffffff


	//   ....[65]....
        /*0c28*/ 	.word	0xffffffff


	//   ....[66]....
        /*0c2c*/ 	.word	0xffffffff


	//   ....[67]....
        /*0c30*/ 	.word	0xffffffff


	//   ....[68]....
        /*0c34*/ 	.word	0xffffffff


	//   ....[69]....
        /*0c38*/ 	.word	0xffffffff


	//   ....[70]....
        /*0c3c*/ 	.word	0xffffffff


	//   ....[71]....
        /*0c40*/ 	.word	0xffffffff


	//   ....[72]....
        /*0c44*/ 	.word	0xffffffff


	//   ....[73]....
        /*0c48*/ 	.word	0xffffffff


	//   ....[74]....
        /*0c4c*/ 	.word	0xffffffff


	//   ....[75]....
        /*0c50*/ 	.word	0xffffffff


	//   ....[76]....
        /*0c54*/ 	.word	0xffffffff


	//   ....[77]....
        /*0c58*/ 	.word	0xffffffff


	//   ....[78]....
        /*0c5c*/ 	.word	0xffffffff


	//   ....[79]....
        /*0c60*/ 	.word	0xffffffff


	//   ....[80]....
        /*0c64*/ 	.word	0xffffffff


	//   ....[81]....
        /*0c68*/ 	.word	0xffffffff


	//   ....[82]....
        /*0c6c*/ 	.word	0xffffffff


	//   ....[83]....
        /*0c70*/ 	.word	0xffffffff


	//   ....[84]....
        /*0c74*/ 	.word	0xffffffff


	//   ....[85]....
        /*0c78*/ 	.word	0xffffffff


	//   ....[86]....
        /*0c7c*/ 	.word	0xffffffff


	//   ....[87]....
        /*0c80*/ 	.word	0xffffffff


	//   ....[88]....
        /*0c84*/ 	.word	0xffffffff


	//   ....[89]....
        /*0c88*/ 	.word	0xffffffff


	//   ....[90]....
        /*0c8c*/ 	.word	0xffffffff


	//   ....[91]....
        /*0c90*/ 	.word	0xffffffff


	//   ....[92]....
        /*0c94*/ 	.word	0xffffffff


	//   ....[93]....
        /*0c98*/ 	.word	0xffffffff


	//   ....[94]....
        /*0c9c*/ 	.word	0xffffffff


	//   ....[95]....
        /*0ca0*/ 	.word	0xffffffff


	//   ....[96]....
        /*0ca4*/ 	.word	0xffffffff


	//   ....[97]....
        /*0ca8*/ 	.word	0xffffffff


	//   ....[98]....
        /*0cac*/ 	.word	0xffffffff


	//   ....[99]....
        /*0cb0*/ 	.word	0xffffffff


	//   ....[100]....
        /*0cb4*/ 	.word	0xffffffff


	//   ....[101]....
        /*0cb8*/ 	.word	0xffffffff


	//   ....[102]....
        /*0cbc*/ 	.word	0xffffffff


	//   ....[103]....
        /*0cc0*/ 	.word	0xffffffff


	//   ....[104]....
        /*0cc4*/ 	.word	0xffffffff


	//   ....[105]....
        /*0cc8*/ 	.word	0xffffffff


	//   ....[106]....
        /*0ccc*/ 	.word	0xffffffff


	//   ....[107]....
        /*0cd0*/ 	.word	0xffffffff


	//   ....[108]....
        /*0cd4*/ 	.word	0xffffffff


	//   ....[109]....
        /*0cd8*/ 	.word	0xffffffff


	//   ....[110]....
        /*0cdc*/ 	.word	0xffffffff


	//   ....[111]....
        /*0ce0*/ 	.word	0xffffffff


	//   ....[112]....
        /*0ce4*/ 	.word	0xffffffff


	//   ....[113]....
        /*0ce8*/ 	.word	0xffffffff


	//   ....[114]....
        /*0cec*/ 	.word	0xffffffff


	//   ....[115]....
        /*0cf0*/ 	.word	0xffffffff


	//   ....[116]....
        /*0cf4*/ 	.word	0xffffffff


	//   ....[117]....
        /*0cf8*/ 	.word	0xffffffff


	//   ....[118]....
        /*0cfc*/ 	.word	0xffffffff


	//   ....[119]....
        /*0d00*/ 	.word	0xffffffff


	//   ....[120]....
        /*0d04*/ 	.word	0xffffffff


	//   ....[121]....
        /*0d08*/ 	.word	0xffffffff


	//   ....[122]....
        /*0d0c*/ 	.word	0xffffffff


	//   ....[123]....
        /*0d10*/ 	.word	0xffffffff


	//   ....[124]....
        /*0d14*/ 	.word	0xffffffff


	//   ....[125]....
        /*0d18*/ 	.word	0xffffffff


	//   ....[126]....
        /*0d1c*/ 	.word	0xffffffff


	//   ....[127]....
        /*0d20*/ 	.word	0xffffffff


	//   ....[128]....
        /*0d24*/ 	.word	0xffffffff


	//   ....[129]....
        /*0d28*/ 	.word	0xffffffff


	//   ....[130]....
        /*0d2c*/ 	.word	0xffffffff


	//   ....[131]....
        /*0d30*/ 	.word	0xffffffff


	//   ....[132]....
        /*0d34*/ 	.word	0xffffffff


	//   ....[133]....
        /*0d38*/ 	.word	0xffffffff


	//   ....[134]....
        /*0d3c*/ 	.word	0xffffffff


	//----- nvinfo : EIATTR_COOP_GROUP_INSTR_OFFSETS
	.align		4
.L_530:
        /*0d40*/ 	.byte	0x04, 0x28
        /*0d42*/ 	.short	(.L_532 - .L_531)


	//   ....[0]....
.L_531:
        /*0d44*/ 	.word	0x00000050


	//   ....[1]....
        /*0d48*/ 	.word	0x00001dc0


	//   ....[2]....
        /*0d4c*/ 	.word	0x00001de0


	//   ....[3]....
        /*0d50*/ 	.word	0x00002030


	//   ....[4]....
        /*0d54*/ 	.word	0x00002040


	//   ....[5]....
        /*0d58*/ 	.word	0x00002220


	//   ....[6]....
        /*0d5c*/ 	.word	0x00002240


	//   ....[7]....
        /*0d60*/ 	.word	0x00002420


	//   ....[8]....
        /*0d64*/ 	.word	0x00002430


	//   ....[9]....
        /*0d68*/ 	.word	0x00002a90


	//   ....[10]....
        /*0d6c*/ 	.word	0x00002ab0


	//   ....[11]....
        /*0d70*/ 	.word	0x00002ac0


	//   ....[12]....
        /*0d74*/ 	.word	0x00002af0


	//   ....[13]....
        /*0d78*/ 	.word	0x00002c30


	//   ....[14]....
        /*0d7c*/ 	.word	0x00002c70


	//   ....[15]....
        /*0d80*/ 	.word	0x00002ec0


	//   ....[16]....
        /*0d84*/ 	.word	0x00002f80


	//   ....[17]....
        /*0d88*/ 	.word	0x00002f90


	//   ....[18]....
        /*0d8c*/ 	.word	0x00002fa0


	//   ....[19]....
        /*0d90*/ 	.word	0x00003290


	//   ....[20]....
        /*0d94*/ 	.word	0x000032d0


	//   ....[21]....
        /*0d98*/ 	.word	0x00005090


	//   ....[22]....
        /*0d9c*/ 	.word	0x000050f0


	//   ....[23]....
        /*0da0*/ 	.word	0x00005100


	//   ....[24]....
        /*0da4*/ 	.word	0x00005110


	//   ....[25]....
        /*0da8*/ 	.word	0x000051f0


	//   ....[26]....
        /*0dac*/ 	.word	0x00005240


	//   ....[27]....
        /*0db0*/ 	.word	0x000055f0


	//   ....[28]....
        /*0db4*/ 	.word	0x00005930


	//   ....[29]....
        /*0db8*/ 	.word	0x00005f30


	//   ....[30]....
        /*0dbc*/ 	.word	0x00005f50


	//   ....[31]....
        /*0dc0*/ 	.word	0x00005f70


	//   ....[32]....
        /*0dc4*/ 	.word	0x00005f90


	//   ....[33]....
        /*0dc8*/ 	.word	0x000085b0


	//   ....[34]....
        /*0dcc*/ 	.word	0x00008610


	//   ....[35]....
        /*0dd0*/ 	.word	0x00008620


	//   ....[36]....
        /*0dd4*/ 	.word	0x00008690


	//   ....[37]....
        /*0dd8*/ 	.word	0x00008750


	//   ....[38]....
        /*0ddc*/ 	.word	0x00008810


	//   ....[39]....
        /*0de0*/ 	.word	0x0000a6f0


	//   ....[40]....
        /*0de4*/ 	.word	0x0000a750


	//   ....[41]....
        /*0de8*/ 	.word	0x0000a760


	//   ....[42]....
        /*0dec*/ 	.word	0x0000a7d0


	//   ....[43]....
        /*0df0*/ 	.word	0x0000a890


	//   ....[44]....
        /*0df4*/ 	.word	0x0000a950


	//   ....[45]....
        /*0df8*/ 	.word	0x0000ac50


	//   ....[46]....
        /*0dfc*/ 	.word	0x0000afb0


	//   ....[47]....
        /*0e00*/ 	.word	0x0000b450


	//   ....[48]....
        /*0e04*/ 	.word	0x0000b470


	//   ....[49]....
        /*0e08*/ 	.word	0x0000b610


	//   ....[50]....
        /*0e0c*/ 	.word	0x0000b630


	//   ....[51]....
        /*0e10*/ 	.word	0x0000e110


	//   ....[52]....
        /*0e14*/ 	.word	0x0000e170


	//   ....[53]....
        /*0e18*/ 	.word	0x0000e180


	//   ....[54]....
        /*0e1c*/ 	.word	0x0000e190


	//   ....[55]....
        /*0e20*/ 	.word	0x0000e290


	//   ....[56]....
        /*0e24*/ 	.word	0x0000e350


	//   ....[57]....
        /*0e28*/ 	.word	0x000101a0


	//   ....[58]....
        /*0e2c*/ 	.word	0x000101c0


	//   ....[59]....
        /*0e30*/ 	.word	0x000102c0


	//   ....[60]....
        /*0e34*/ 	.word	0x000102e0


	//   ....[61]....
        /*0e38*/ 	.word	0x00010310


	//   ....[62]....
        /*0e3c*/ 	.word	0x000103a0


	//   ....[63]....
        /*0e40*/ 	.word	0x00010830


	//   ....[64]....
        /*0e44*/ 	.word	0x00010850


	//   ....[65]....
        /*0e48*/ 	.word	0x00010870


	//   ....[66]....
        /*0e4c*/ 	.word	0x00010890


	//   ....[67]....
        /*0e50*/ 	.word	0x00012fa0


	//   ....[68]....
        /*0e54*/ 	.word	0x00012ff0


	//   ....[69]....
        /*0e58*/ 	.word	0x00013010


	//   ....[70]....
        /*0e5c*/ 	.word	0x00013030


	//   ....[71]....
        /*0e60*/ 	.word	0x00013c00


	//   ....[72]....
        /*0e64*/ 	.word	0x00014420


	//   ....[73]....
        /*0e68*/ 	.word	0x00014430


	//   ....[74]....
        /*0e6c*/ 	.word	0x00014460


	//   ....[75]....
        /*0e70*/ 	.word	0x00014480


	//   ....[76]....
        /*0e74*/ 	.word	0x00014590


	//   ....[77]....
        /*0e78*/ 	.word	0x000145b0


	//   ....[78]....
        /*0e7c*/ 	.word	0x00014de0


	//   ....[79]....
        /*0e80*/ 	.word	0x00014df0


	//   ....[80]....
        /*0e84*/ 	.word	0x00015980


	//   ....[81]....
        /*0e88*/ 	.word	0x00015a90


	//   ....[82]....
        /*0e8c*/ 	.word	0x00015b00


	//   ....[83]....
        /*0e90*/ 	.word	0x00015b60


	//   ....[84]....
        /*0e94*/ 	.word	0x00015bc0


	//   ....[85]....
        /*0e98*/ 	.word	0x00015c20


	//   ....[86]....
        /*0e9c*/ 	.word	0x00015c90


	//   ....[87]....
        /*0ea0*/ 	.word	0x00015cf0


	//   ....[88]....
        /*0ea4*/ 	.word	0x00015d50


	//   ....[89]....
        /*0ea8*/ 	.word	0x00015db0


	//   ....[90]....
        /*0eac*/ 	.word	0x00015e20


	//   ....[91]....
        /*0eb0*/ 	.word	0x00016020


	//   ....[92]....
        /*0eb4*/ 	.word	0x00016080


	//   ....[93]....
        /*0eb8*/ 	.word	0x00016280


	//   ....[94]....
        /*0ebc*/ 	.word	0x000162e0


	//   ....[95]....
        /*0ec0*/ 	.word	0x00016340


	//   ....[96]....
        /*0ec4*/ 	.word	0x000163a0


	//   ....[97]....
        /*0ec8*/ 	.word	0x000169e0


	//   ....[98]....
        /*0ecc*/ 	.word	0x00016a30


	//   ....[99]....
        /*0ed0*/ 	.word	0x00016a80


	//   ....[100]....
        /*0ed4*/ 	.word	0x00016ad0


	//   ....[101]....
        /*0ed8*/ 	.word	0x00016b40


	//   ....[102]....
        /*0edc*/ 	.word	0x00016bb0


	//   ....[103]....
        /*0ee0*/ 	.word	0x00016db0


	//   ....[104]....
        /*0ee4*/ 	.word	0x00016e10


	//   ....[105]....
        /*0ee8*/ 	.word	0x00017010


	//   ....[106]....
        /*0eec*/ 	.word	0x00017070


	//   ....[107]....
        /*0ef0*/ 	.word	0x000170d0


	//   ....[108]....
        /*0ef4*/ 	.word	0x00017140


	//   ....[109]....
        /*0ef8*/ 	.word	0x00017340


	//   ....[110]....
        /*0efc*/ 	.word	0x000173a0


	//   ....[111]....
        /*0f00*/ 	.word	0x000175a0


	//   ....[112]....
        /*0f04*/ 	.word	0x00017600


	//   ....[113]....
        /*0f08*/ 	.word	0x00017660


	//   ....[114]....
        /*0f0c*/ 	.word	0x000176c0


	//   ....[115]....
        /*0f10*/ 	.word	0x00017d30


	//   ....[116]....
        /*0f14*/ 	.word	0x00017d70


	//   ....[117]....
        /*0f18*/ 	.word	0x00017dc0


	//   ....[118]....
        /*0f1c*/ 	.word	0x00017e00


	//   ....[119]....
        /*0f20*/ 	.word	0x00017e60


	//   ....[120]....
        /*0f24*/ 	.word	0x00017ec0


	//   ....[121]....
        /*0f28*/ 	.word	0x00017f30


	//   ....[122]....
        /*0f2c*/ 	.word	0x000180b0


	//   ....[123]....
        /*0f30*/ 	.word	0x00018110


	//   ....[124]....
        /*0f34*/ 	.word	0x00018290


	//   ....[125]....
        /*0f38*/ 	.word	0x000182f0


	//   ....[126]....
        /*0f3c*/ 	.word	0x00018330


	//   ....[127]....
        /*0f40*/ 	.word	0x00018370


	//   ....[128]....
        /*0f44*/ 	.word	0x000183c0


	//   ....[129]....
        /*0f48*/ 	.word	0x00018400


	//   ....[130]....
        /*0f4c*/ 	.word	0x00018450


	//   ....[131]....
        /*0f50*/ 	.word	0x000184b0


	//   ....[132]....
        /*0f54*/ 	.word	0x00018500


	//   ....[133]....
        /*0f58*/ 	.word	0x00018550


	//   ....[134]....
        /*0f5c*/ 	.word	0x000185c0


	//----- nvinfo : EIATTR_EXIT_INSTR_OFFSETS
	.align		4
.L_532:
        /*0f60*/ 	.byte	0x04, 0x1c
        /*0f62*/ 	.short	(.L_534 - .L_533)


	//   ....[0]....
.L_533:
        /*0f64*/ 	.word	0x000000a0


	//   ....[1]....
        /*0f68*/ 	.word	0x00015a40


	//----- nvinfo : EIATTR_MAX_THREADS
	.align		4
.L_534:
        /*0f6c*/ 	.byte	0x04, 0x05
        /*0f6e*/ 	.short	(.L_536 - .L_535)
.L_535:
        /*0f70*/ 	.word	0x00000100
        /*0f74*/ 	.word	0x00000001
        /*0f78*/ 	.word	0x00000001


	//----- nvinfo : EIATTR_CRS_STACK_SIZE
	.align		4
.L_536:
        /*0f7c*/ 	.byte	0x04, 0x1e
        /*0f7e*/ 	.short	(.L_538 - .L_537)
.L_537:
        /*0f80*/ 	.word	0x00000000
.L_538:


//--------------------- .nv.info._ZN7cutlass13device_kernelIN5flash19enable_sm80_to_sm89INS1_16FlashAttnFwdSm80INS1_25CollectiveMainloopFwdSm80ILi8ELi1ELb0EN4cute5tupleIJNS5_1CILi128EEENS7_ILi64EEENS7_ILi256EEEEEELi256ENS_6half_tEfNS_4arch4Sm80ELb1ELb0ELb1ELb1ELb1ELb0ELb1ELb1EEENS1_21CollectiveEpilogueFwdINS6_IJS8_SA_S9_EEENS6_IJNS7_ILi1EEESI_SI_EEESC_SE_Li256ELb1ELb1ELb1ELb0EEENS1_36VarlenDynamicPersistentTileSchedulerILi128ELi64ELi256ELi256ELb1ELb1ELb0ELb1ELb1ELb1EEEEEEEEEvNT_6ParamsE --------------------------
	.section	.nv.info._ZN7cutlass13device_kernelIN5flash19enable_sm80_to_sm89INS1_16FlashAttnFwdSm80INS1_25CollectiveMainloopFwdSm80ILi8ELi1ELb0EN4cute5tupleIJNS5_1CILi128EEENS7_ILi64EEENS7_ILi256EEEEEELi256ENS_6half_tEfNS_4arch4Sm80ELb1ELb0ELb1ELb1ELb1ELb0ELb1ELb1EEENS1_21CollectiveEpilogueFwdINS6_IJS8_SA_S9_EEENS6_IJNS7_ILi1EEESI_SI_EEESC_SE_Li256ELb1ELb1ELb1ELb0EEENS1_36VarlenDynamicPersistentTileSchedulerILi128ELi64ELi256ELi256ELb1ELb1ELb0ELb1ELb1ELb1EEEEEEEEEvNT_6ParamsE,"",@"SHT_CUDA_INFO"
	.sectionflags	@""
	.align	4


	//----- nvinfo : EIATTR_CUDA_API_VERSION
	.align		4
        /*0000*/ 	.byte	0x04, 0x37
        /*0002*/ 	.short	(.L_540 - .L_539)
.L_539:
        /*0004*/ 	.word	0x00000082


	//----- nvinfo : EIATTR_SW2861232_WAR
	.align		4
.L_540:
        /*0008*/ 	.byte	0x01, 0x35
	.zero		2


	//----- nvinfo : EIATTR_PARAM_CBANK
	.align		4
        /*000c*/ 	.byte	0x04, 0x0a
        /*000e*/ 	.short	(.L_542 - .L_541)
	.align		4
.L_541:
        /*0010*/ 	.word	index@(.nv.constant0._ZN7cutlass13device_kernelIN5flash19enable_sm80_to_sm89INS1_16FlashAttnFwdSm80INS1_25CollectiveMainloopFwdSm80ILi8ELi1ELb0EN4cute5tupleIJNS5_1CILi128EEENS7_ILi64EEENS7_ILi256EEEEEELi256ENS_6half_tEfNS_4arch4Sm80ELb1ELb0ELb1ELb1ELb1ELb0ELb1ELb1EEENS1_21CollectiveEpilogueFwdINS6_IJS8_SA_S9_EEENS6_IJNS7_ILi1EEESI_SI_EEESC_SE_Li256ELb1ELb1ELb1ELb0EEENS1_36VarlenDynamicPersistentTileSchedulerILi128ELi64ELi256ELi256ELb1ELb1ELb0ELb1ELb1ELb1EEEEEEEEEvNT_6ParamsE)
        /*0014*/ 	.short	0x0160
        /*0016*/ 	.short	0x0438


	//----- nvinfo : EIATTR_CBANK_PARAM_SIZE
	.align		4
.L_542:
        /*0018*/ 	.byte	0x03, 0x19
        /*001a*/ 	.short	0x0438


	//----- nvinfo : EIATTR_KPARAM_INFO
	.align		4
        /*001c*/ 	.byte	0x04, 0x17
        /*001e*/ 	.short	(.L_544 - .L_543)
.L_543:
        /*0020*/ 	.word	0x00000000
        /*0024*/ 	.short	0x0000
        /*0026*/ 	.short	0x0000
        /*0028*/ 	.byte	0x00, 0xf0, 0xe1, 0x10


	//----- nvinfo : EIATTR_MAXREG_COUNT
	.align		4
.L_544:
        /*002c*/ 	.byte	0x03, 0x1b
        /*002e*/ 	.short	0x00ff


	//----- nvinfo : EIATTR_NUM_BARRIERS
	.align		4
        /*0030*/ 	.byte	0x02, 0x4c
        /*0032*/ 	.byte	0x06
	.zero		1


	//----- nvinfo : EIATTR_ANNOTATIONS
	.align		4
        /*0034*/ 	.byte	0x04, 0x55
        /*0036*/ 	.short	(.L_546 - .L_545)


	//   ....[0]....
.L_545:
        /* <DEDUP_REMOVED lines=18> */


	//----- nvinfo : EIATTR_MERCURY_ISA_VERSION
	.align		4
.L_546:
        /*0140*/ 	.byte	0x03, 0x5f
        /*0142*/ 	.short	0x0000


	//----- nvinfo : EIATTR_INT_WARP_WIDE_INSTR_OFFSETS
	.align		4
        /*0144*/ 	.byte	0x04, 0x31
        /*0146*/ 	.short	(.L_548 - .L_547)


	//   ....[0]....
.L_547:
        /*0148*/ 	.word	0x0000f250


	//   ....[1]....
        /*014c*/ 	.word	0x0000f2d0


	//----- nvinfo : EIATTR_COOP_GROUP_MASK_REGIDS
	.align		4
.L_548:
        /*0150*/ 	.byte	0x04, 0x29
        /*0152*/ 	.short	(.L_550 - .L_549)


	//   ....[0]....
.L_549:
        /*0154*/ 	.word	0xffffffff


	//   ....[1]....
        /*0158*/ 	.word	0xffffffff


	//   ....[2]....
        /*015c*/ 	.word	0xffffffff


	//   ....[3]....
        /*0160*/ 	.word	0xffffffff


	//   ....[4]....
        /*0164*/ 	.word	0xffffffff


	//   ....[5]....
        /*0168*/ 	.word	0xffffffff


	//   ....[6]....
        /*016c*/ 	.word	0xffffffff


	//   ....[7]....
        /*0170*/ 	.word	0xffffffff


	//   ....[8]....
        /*0174*/ 	.word	0xffffffff


	//   ....[9]....
        /*0178*/ 	.word	0xffffffff


	//   ....[10]....
        /*017c*/ 	.word	0xffffffff


	//   ....[11]....
        /*0180*/ 	.word	0xffffffff


	//   ....[12]....
        /*0184*/ 	.word	0xffffffff


	//   ....[13]....
        /*0188*/ 	.word	0xffffffff


	//   ....[14]....
        /*018c*/ 	.word	0xffffffff


	//   ....[15]....
        /*0190*/ 	.word	0xffffffff


	//   ....[16]....
        /*0194*/ 	.word	0xffffffff


	//   ....[17]....
        /*0198*/ 	.word	0xffffffff


	//   ....[18]....
        /*019c*/ 	.word	0xffffffff


	//   ....[19]....
        /*01a0*/ 	.word	0xffffffff


	//   ....[20]....
        /*01a4*/ 	.word	0xffffffff


	//   ....[21]....
        /*01a8*/ 	.word	0xffffffff


	//   ....[22]....
        /*01ac*/ 	.word	0xffffffff


	//   ....[23]....
        /*01b0*/ 	.word	0xffffffff


	//   ....[24]....
        /*01b4*/ 	.word	0xffffffff


	//   ....[25]....
        /*01b8*/ 	.word	0xffffffff


	//   ....[26]....
        /*01bc*/ 	.word	0xffffffff


	//   ....[27]....
        /*01c0*/ 	.word	0xffffffff


	//   ....[28]....
        /*01c4*/ 	.word	0xffffffff


	//   ....[29]....
        /*01c8*/ 	.word	0xffffffff


	//   ....[30]....
        /*01cc*/ 	.word	0xffffffff


	//   ....[31]....
        /*01d0*/ 	.word	0xffffffff


	//   ....[32]....
        /*01d4*/ 	.word	0xffffffff


	//   ....[33]....
        /*01d8*/ 	.word	0xffffffff


	//   ....[34]....
        /*01dc*/ 	.word	0xffffffff


	//   ....[35]....
        /*01e0*/ 	.word	0xffffffff


	//   ....[36]....
        /*01e4*/ 	.word	0xffffffff


	//   ....[37]....
        /*01e8*/ 	.word	0xffffffff


	//   ....[38]....
        /*01ec*/ 	.word	0xffffffff


	//   ....[39]....
        /*01f0*/ 	.word	0xffffffff


	//   ....[40]....
        /*01f4*/ 	.word	0xffffffff


	//   ....[41]....
        /*01f8*/ 	.word	0xffffffff


	//   ....[42]....
        /*01fc*/ 	.word	0xffffffff


	//   ....[43]....
        /*0200*/ 	.word	0xffffffff


	//   ....[44]....
        /*0204*/ 	.word	0xffffffff


	//   ....[45]....
        /*0208*/ 	.word	0xffffffff


	//   ....[46]....
        /*020c*/ 	.word	0xffffffff


	//   ....[47]....
        /*0210*/ 	.word	0xffffffff


	//   ....[48]....
        /*0214*/ 	.word	0xffffffff


	//   ....[49]....
        /*0218*/ 	.word	0xffffffff


	//   ....[50]....
        /*021c*/ 	.word	0xffffffff


	//   ....[51]....
        /*0220*/ 	.word	0xffffffff


	//   ....[52]....
        /*0224*/ 	.word	0xffffffff


	//   ....[53]....
        /*0228*/ 	.word	0xffffffff


	//   ....[54]....
        /*022c*/ 	.word	0xffffffff


	//   ....[55]....
        /*0230*/ 	.word	0xffffffff


	//   ....[56]....
        /*0234*/ 	.word	0xffffffff


	//   ....[57]....
        /*0238*/ 	.word	0xffffffff


	//   ....[58]....
        /*023c*/ 	.word	0xffffffff


	//   ....[59]....
        /*0240*/ 	.word	0xffffffff


	//   ....[60]....
        /*0244*/ 	.word	0xffffffff


	//   ....[61]....
        /*0248*/ 	.word	0xffffffff


	//   ....[62]....
        /*024c*/ 	.word	0xffffffff


	//   ....[63]....
        /*0250*/ 	.word	0xffffffff


	//   ....[64]....
        /*0254*/ 	.word	0xffffffff


	//   ....[65]....
        /*0258*/ 	.word	0xffffffff


	//   ....[66]....
        /*025c*/ 	.word	0xffffffff


	//   ....[67]....
        /*0260*/ 	.word	0xffffffff


	//   ....[68]....
        /*0264*/ 	.word	0xffffffff


	//   ....[69]....
        /*0268*/ 	.word	0xffffffff


	//   ....[70]....
        /*026c*/ 	.word	0xffffffff


	//   ....[71]....
        /*0270*/ 	.word	0xffffffff


	//   ....[72]....
        /*0274*/ 	.word	0xffffffff


	//   ....[73]....
        /*0278*/ 	.word	0xffffffff


	//   ....[74]....
        /*027c*/ 	.word	0xffffffff


	//   ....[75]....
        /*0280*/ 	.word	0xffffffff


	//   ....[76]....
        /*0284*/ 	.word	0xffffffff


	//   ....[77]....
        /*0288*/ 	.word	0xffffffff


	//   ....[78]....
        /*028c*/ 	.word	0xffffffff


	//   ....[79]....
        /*0290*/ 	.word	0xffffffff


	//   ....[80]....
        /*0294*/ 	.word	0xffffffff


	//   ....[81]....
        /*0298*/ 	.word	0xffffffff


	//   ....[82]....
        /*029c*/ 	.word	0xffffffff


	//   ....[83]....
        /*02a0*/ 	.word	0xffffffff


	//   ....[84]....
        /*02a4*/ 	.word	0xffffffff


	//   ....[85]....
        /*02a8*/ 	.word	0xffffffff


	//   ....[86]....
        /*02ac*/ 	.word	0xffffffff


	//   ....[87]....
        /*02b0*/ 	.word	0xffffffff


	//   ....[88]....
        /*02b4*/ 	.word	0xffffffff


	//   ....[89]....
        /*02b8*/ 	.word	0xffffffff


	//   ....[90]....
        /*02bc*/ 	.word	0xffffffff


	//   ....[91]....
        /*02c0*/ 	.word	0xffffffff


	//   ....[92]....
        /*02c4*/ 	.word	0xffffffff


	//   ....[93]....
        /*02c8*/ 	.word	0xffffffff


	//   ....[94]....
        /*02cc*/ 	.word	0xffffffff


	//   ....[95]....
        /*02d0*/ 	.word	0xffffffff


	//   ....[96]....
        /*02d4*/ 	.word	0xffffffff


	//   ....[97]....
        /*02d8*/ 	.word	0xffffffff


	//   ....[98]....
        /*02dc*/ 	.word	0xffffffff


	//   ....[99]....
        /*02e0*/ 	.word	0xffffffff


	//   ....[100]....
        /*02e4*/ 	.word	0xffffffff


	//   ....[101]....
        /*02e8*/ 	.word	0xffffffff


	//   ....[102]....
        /*02ec*/ 	.word	0xffffffff


	//   ....[103]....
        /*02f0*/ 	.word	0xffffffff


	//   ....[104]....
        /*02f4*/ 	.word	0xffffffff


	//   ....[105]....
        /*02f8*/ 	.word	0xffffffff


	//   ....[106]....
        /*02fc*/ 	.word	0xffffffff


	//   ....[107]....
        /*0300*/ 	.word	0xffffffff


	//   ....[108]....
        /*0304*/ 	.word	0xffffffff


	//   ....[109]....
        /*0308*/ 	.word	0xffffffff


	//   ....[110]....
        /*030c*/ 	.word	0xffffffff


	//   ....[111]....
        /*0310*/ 	.word	0xffffffff


	//   ....[112]....
        /*0314*/ 	.word	0xffffffff


	//   ....[113]....
        /*0318*/ 	.word	0xffffffff


	//   ....[114]....
        /*031c*/ 	.word	0xffffffff


	//   ....[115]....
        /*0320*/ 	.word	0xffffffff


	//   ....[116]....
        /*0324*/ 	.word	0xffffffff


	//   ....[117]....
        /*0328*/ 	.word	0xffffffff


	//   ....[118]....
        /*032c*/ 	.word	0xffffffff


	//   ....[119]....
        /*0330*/ 	.word	0xffffffff


	//   ....[120]....
        /*0334*/ 	.word	0xffffffff


	//   ....[121]....
        /*0338*/ 	.word	0xffffffff


	//   ....[122]....
        /*033c*/ 	.word	0xffffffff


	//   ....[123]....
        /*0340*/ 	.word	0xffffffff


	//   ....[124]....
        /*0344*/ 	.word	0xffffffff


	//   ....[125]....
        /*0348*/ 	.word	0xffffffff


	//   ....[126]....
        /*034c*/ 	.word	0xffffffff


	//   ....[127]....
        /*0350*/ 	.word	0xffffffff


	//   ....[128]....
        /*0354*/ 	.word	0xffffffff


	//   ....[129]....
        /*0358*/ 	.word	0xffffffff


	//   ....[130]....
        /*035c*/ 	.word	0xffffffff


	//   ....[131]....
        /*0360*/ 	.word	0xffffffff


	//   ....[132]....
        /*0364*/ 	.word	0xffffffff


	//   ....[133]....
        /*0368*/ 	.word	0xffffffff


	//   ....[134]....
        /*036c*/ 	.word	0xffffffff


	//   ....[135]....
        /*0370*/ 	.word	0xffffffff


	//   ....[136]....
        /*0374*/ 	.word	0xffffffff


	//   ....[137]....
        /*0378*/ 	.word	0xffffffff


	//   ....[138]....
        /*037c*/ 	.word	0xffffffff


	//   ....[139]....
        /*0380*/ 	.word	0xffffffff


	//   ....[140]....
        /*0384*/ 	.word	0xffffffff


	//   ....[141]....
        /*0388*/ 	.word	0xffffffff


	//   ....[142]....
        /*038c*/ 	.word	0xffffffff


	//   ....[143]....
        /*0390*/ 	.word	0xffffffff


	//   ....[144]....
        /*0394*/ 	.word	0xffffffff


	//   ....[145]....
        /*0398*/ 	.word	0xffffffff


	//   ....[146]....
        /*039c*/ 	.word	0xffffffff


	//   ....[147]....
        /*03a0*/ 	.word	0xffffffff


	//   ....[148]....
        /*03a4*/ 	.word	0xffffffff


	//   ....[149]....
        /*03a8*/ 	.word	0xffffffff


	//   ....[150]....
        /*03ac*/ 	.word	0xffffffff


	//   ....[151]....
        /*03b0*/ 	.word	0xffffffff


	//   ....[152]....
        /*03b4*/ 	.word	0xffffffff


	//   ....[153]....
        /*03b8*/ 	.word	0xffffffff


	//   ....[154]....
        /*03bc*/ 	.word	0xffffffff


	//   ....[155]....
        /*03c0*/ 	.word	0xffffffff


	//   ....[156]....
        /*03c4*/ 	.word	0xffffffff


	//   ....[157]....
        /*03c8*/ 	.word	0xffffffff


	//   ....[158]....
        /*03cc*/ 	.word	0xffffffff


	//   ....[159]....
        /*03d0*/ 	.word	0xffffffff


	//   ....[160]....
        /*03d4*/ 	.word	0xffffffff


	//   ....[161]....
        /*03d8*/ 	.word	0xffffffff


	//   ....[162]....
        /*03dc*/ 	.word	0xffffffff


	//   ....[163]....
        /*03e0*/ 	.word	0xffffffff


	//   ....[164]....
        /*03e4*/ 	.word	0xffffffff


	//   ....[165]....
        /*03e8*/ 	.word	0xffffffff


	//   ....[166]....
        /*03ec*/ 	.word	0xffffffff


	//   ....[167]....
        /*03f0*/ 	.word	0xffffffff


	//   ....[168]....
        /*03f4*/ 	.word	0xffffffff


	//   ....[169]....
        /*03f8*/ 	.word	0xffffffff


	//   ....[170]....
        /*03fc*/ 	.word	0xffffffff


	//   ....[171]....
        /*0400*/ 	.word	0xffffffff


	//   ....[172]....
        /*0404*/ 	.word	0xffffffff


	//   ....[173]....
        /*0408*/ 	.word	0xffffffff


	//   ....[174]....
        /*040c*/ 	.word	0xffffffff


	//   ....[175]....
        /*0410*/ 	.word	0xffffffff


	//   ....[176]....
        /*0414*/ 	.word	0xffffffff


	//   ....[177]....
        /*0418*/ 	.word	0xffffffff


	//   ....[178]....
        /*041c*/ 	.word	0xffffffff


	//   ....[179]....
        /*0420*/ 	.word	0xffffffff


	//   ....[180]....
        /*0424*/ 	.word	0xffffffff


	//   ....[181]....
        /*0428*/ 	.word	0xffffffff


	//   ....[182]....
        /*042c*/ 	.word	0xffffffff


	//   ....[183]....
        /*0430*/ 	.word	0xffffffff


	//   ....[184]....
        /*0434*/ 	.word	0xffffffff


	//   ....[185]....
        /*0438*/ 	.word	0xffffffff


	//   ....[186]....
        /*043c*/ 	.word	0xffffffff


	//   ....[187]....
        /*0440*/ 	.word	0xffffffff


	//   ....[188]....
        /*0444*/ 	.word	0xffffffff


	//   ....[189]....
        /*0448*/ 	.word	0xffffffff


	//   ....[190]....
        /*044c*/ 	.word	0xffffffff


	//   ....[191]....
        /*0450*/ 	.word	0xffffffff


	//   ....[192]....
        /*0454*/ 	.word	0xffffffff


	//   ....[193]....
        /*0458*/ 	.word	0xffffffff


	//   ....[194]....
        /*045c*/ 	.word	0xffffffff


	//   ....[195]....
        /*0460*/ 	.word	0xffffffff


	//   ....[196]....
        /*0464*/ 	.word	0xffffffff


	//   ....[197]....
        /*0468*/ 	.word	0xffffffff


	//   ....[198]....
        /*046c*/ 	.word	0xffffffff


	//   ....[199]....
        /*0470*/ 	.word	0xffffffff


	//   ....[200]....
        /*0474*/ 	.word	0xffffffff


	//   ....[201]....
        /*0478*/ 	.word	0xffffffff


	//   ....[202]....
        /*047c*/ 	.word	0xffffffff


	//   ....[203]....
        /*0480*/ 	.word	0xffffffff


	//   ....[204]....
        /*0484*/ 	.word	0xffffffff


	//   ....[205]....
        /*0488*/ 	.word	0xffffffff


	//   ....[206]....
        /*048c*/ 	.word	0xffffffff


	//   ....[207]....
        /*0490*/ 	.word	0xffffffff


	//----- nvinfo : EIATTR_COOP_GROUP_INSTR_OFFSETS
	.align		4
.L_550:
        /*0494*/ 	.byte	0x04, 0x28
        /*0496*/ 	.short	(.L_552 - .L_551)


	//   ....[0]....
.L_551:
        /*0498*/ 	.word	0x00000050


	//   ....[1]....
        /*049c*/ 	.word	0x000001e0


	//   ....[2]....
        /*04a0*/ 	.word	0x00000210


	//   ....[3]....
        /*04a4*/ 	.word	0x00000240


	//   ....[4]....
        /*04a8*/ 	.word	0x00000270


	//   ....[5]....
        /*04ac*/ 	.word	0x000002a0


	//   ....[6]....
        /*04b0*/ 	.word	0x000002d0


	//   ....[7]....
        /*04b4*/ 	.word	0x00000430


	//   ....[8]....
        /*04b8*/ 	.word	0x00000470


	//   ....[9]....
        /*04bc*/ 	.word	0x000004a0


	//   ....[10]....
        /*04c0*/ 	.word	0x000004d0


	//   ....[11]....
        /*04c4*/ 	.word	0x00000500


	//   ....[12]....
        /*04c8*/ 	.word	0x00000530


	//   ....[13]....
        /*04cc*/ 	.word	0x000005c0


	//   ....[14]....
        /*04d0*/ 	.word	0x00000600


	//   ....[15]....
        /*04d4*/ 	.word	0x00000620


	//   ....[16]....
        /*04d8*/ 	.word	0x00000680


	//   ....[17]....
        /*04dc*/ 	.word	0x00002990


	//   ....[18]....
        /*04e0*/ 	.word	0x000029b0


	//   ....[19]....
        /*04e4*/ 	.word	0x00002b60


	//   ....[20]....
        /*04e8*/ 	.word	0x00002b70


	//   ....[21]....
        /*04ec*/ 	.word	0x00002d10


	//   ....[22]....
        /*04f0*/ 	.word	0x00002d30


	//   ....[23]....
        /*04f4*/ 	.word	0x00002ed0


	//   ....[24]....
        /*04f8*/ 	.word	0x00002ee0


	//   ....[25]....
        /*04fc*/ 	.word	0x000033f0


	//   ....[26]....
        /*0500*/ 	.word	0x00003410


	//   ....[27]....
        /*0504*/ 	.word	0x00003420


	//   ....[28]....
        /*0508*/ 	.word	0x00003430


	//   ....[29]....
        /*050c*/ 	.word	0x00003610


	//   ....[30]....
        /*0510*/ 	.word	0x00003640


	//   ....[31]....
        /*0514*/ 	.word	0x00003670


	//   ....[32]....
        /*0518*/ 	.word	0x00003690


	//   ....[33]....
        /*051c*/ 	.word	0x00004d30


	//   ....[34]....
        /*0520*/ 	.word	0x00004d50


	//   ....[35]....
        /*0524*/ 	.word	0x00004e70


	//   ....[36]....
        /*0528*/ 	.word	0x00004ec0


	//   ....[37]....
        /*052c*/ 	.word	0x00005150


	//   ....[38]....
        /*0530*/ 	.word	0x00005390


	//   ....[39]....
        /*0534*/ 	.word	0x00005790


	//   ....[40]....
        /*0538*/ 	.word	0x000057b0


	//   ....[41]....
        /*053c*/ 	.word	0x000057d0


	//   ....[42]....
        /*0540*/ 	.word	0x000057f0


	//   ....[43]....
        /*0544*/ 	.word	0x00006f30


	//   ....[44]....
        /*0548*/ 	.word	0x00006f50


	//   ....[45]....
        /*054c*/ 	.word	0x00007060


	//   ....[46]....
        /*0550*/ 	.word	0x00007090


	//   ....[47]....
        /*0554*/ 	.word	0x000085e0


	//   ....[48]....
        /*0558*/ 	.word	0x00008600


	//   ....[49]....
        /*055c*/ 	.word	0x00008700


	//   ....[50]....
        /*0560*/ 	.word	0x00008730


	//   ....[51]....
        /*0564*/ 	.word	0x000089f0


	//   ....[52]....
        /*0568*/ 	.word	0x00008c20


	//   ....[53]....
        /*056c*/ 	.word	0x00008f40


	//   ....[54]....
        /*0570*/ 	.word	0x00008f60


	//   ....[55]....
        /*0574*/ 	.word	0x00009080


	//   ....[56]....
        /*0578*/ 	.word	0x000090a0


	//   ....[57]....
        /*057c*/ 	.word	0x0000b080


	//   ....[58]....
        /*0580*/ 	.word	0x0000b090


	//   ....[59]....
        /*0584*/ 	.word	0x0000b0e0


	//   ....[60]....
        /*0588*/ 	.word	0x0000b100


	//   ....[61]....
        /*058c*/ 	.word	0x0000c6c0


	//   ....[62]....
        /*0590*/ 	.word	0x0000c6e0


	//   ....[63]....
        /*0594*/ 	.word	0x0000c7f0


	//   ....[64]....
        /*0598*/ 	.word	0x0000c810


	//   ....[65]....
        /*059c*/ 	.word	0x0000cba0


	//   ....[66]....
        /*05a0*/ 	.word	0x0000cbc0


	//   ....[67]....
        /*05a4*/ 	.word	0x0000cbe0


	//   ....[68]....
        /*05a8*/ 	.word	0x0000cc00


	//   ....[69]....
        /*05ac*/ 	.word	0x0000e840


	//   ....[70]....
        /*05b0*/ 	.word	0x0000e870


	//   ....[71]....
        /*05b4*/ 	.word	0x0000e890


	//   ....[72]....
        /*05b8*/ 	.word	0x0000e8a0


	//   ....[73]....
        /*05bc*/ 	.word	0x00010100


	//   ....[74]....
        /*05c0*/ 	.word	0x00010110


	//   ....[75]....
        /*05c4*/ 	.word	0x00010120


	//   ....[76]....
        /*05c8*/ 	.word	0x00010130


	//   ....[77]....
        /*05cc*/ 	.word	0x000104c0


	//   ....[78]....
        /*05d0*/ 	.word	0x000104e0


	//   ....[79]....
        /*05d4*/ 	.word	0x00010690


	//   ....[80]....
        /*05d8*/ 	.word	0x000106a0


	//   ....[81]....
        /*05dc*/ 	.word	0x00010850


	//   ....[82]....
        /*05e0*/ 	.word	0x00010870


	//   ....[83]....
        /*05e4*/ 	.word	0x00010a20


	//   ....[84]....
        /*05e8*/ 	.word	0x00010a30


	//   ....[85]....
        /*05ec*/ 	.word	0x00010dd0


	//   ....[86]....
        /*05f0*/ 	.word	0x00010df0


	//   ....[87]....
        /*05f4*/ 	.word	0x00011c20


	//   ....[88]....
        /*05f8*/ 	.word	0x00011c30


	//   ....[89]....
        /*05fc*/ 	.word	0x00013150


	//   ....[90]....
        /*0600*/ 	.word	0x00013170


	//   ....[91]....
        /*0604*/ 	.word	0x00013330


	//   ....[92]....
        /*0608*/ 	.word	0x00013340


	//   ....[93]....
        /*060c*/ 	.word	0x000134f0


	//   ....[94]....
        /*0610*/ 	.word	0x00013510


	//   ....[95]....
        /*0614*/ 	.word	0x000136c0


	//   ....[96]....
        /*0618*/ 	.word	0x000136d0


	//   ....[97]....
        /*061c*/ 	.word	0x00013920


	//   ....[98]....
        /*0620*/ 	.word	0x00013940


	//   ....[99]....
        /*0624*/ 	.word	0x00013a60


	//   ....[100]....
        /*0628*/ 	.word	0x00013aa0


	//   ....[101]....
        /*062c*/ 	.word	0x00013ad0


	//   ....[102]....
        /*0630*/ 	.word	0x00013b00


	//   ....[103]....
        /*0634*/ 	.word	0x00013b30


	//   ....[104]....
        /*0638*/ 	.word	0x00013b60


	//   ....[105]....
        /*063c*/ 	.word	0x00013cb0


	//   ....[106]....
        /*0640*/ 	.word	0x00013cf0


	//   ....[107]....
        /*0644*/ 	.word	0x00013d20


	//   ....[108]....
        /*0648*/ 	.word	0x00013d50


	//   ....[109]....
        /*064c*/ 	.word	0x00013d80


	//   ....[110]....
        /*0650*/ 	.word	0x00013db0


	//   ....[111]....
        /*0654*/ 	.word	0x00013e40


	//   ....[112]....
        /*0658*/ 	.word	0x00013e80


	//   ....[113]....
        /*065c*/ 	.word	0x00013e90


	//   ....[114]....
        /*0660*/ 	.word	0x00013ef0


	//   ....[115]....
        /*0664*/ 	.word	0x000148a0


	//   ....[116]....
        /*0668*/ 	.word	0x00014900


	//   ....[117]....
        /*066c*/ 	.word	0x00014950


	//   ....[118]....
        /*0670*/ 	.word	0x000149a0


	//   ....[119]....
        /*0674*/ 	.word	0x000149f0


	//   ....[120]....
        /*0678*/ 	.word	0x00014a60


	//   ....[121]....
        /*067c*/ 	.word	0x00014ab0


	//   ....[122]....
        /*0680*/ 	.word	0x00014b20


	//   ....[123]....
        /*0684*/ 	.word	0x00014b90


	//   ....[124]....
        /*0688*/ 	.word	0x00014c00


	//   ....[125]....
        /*068c*/ 	.word	0x00014c70


	//   ....[126]....
        /*0690*/ 	.word	0x00014ce0


	//   ....[127]....
        /*0694*/ 	.word	0x00014d50


	//   ....[128]....
        /*0698*/ 	.word	0x00014db0


	//   ....[129]....
        /*069c*/ 	.word	0x00014e20


	//   ....[130]....
        /*06a0*/ 	.word	0x00014e90


	//   ....[131]....
        /*06a4*/ 	.word	0x00014f00


	//   ....[132]....
        /*06a8*/ 	.word	0x00014f60


	//   ....[133]....
        /*06ac*/ 	.word	0x00014fd0


	//   ....[134]....
        /*06b0*/ 	.word	0x00015040


	//   ....[135]....
        /*06b4*/ 	.word	0x00015200


	//   ....[136]....
        /*06b8*/ 	.word	0x00015260


	//   ....[137]....
        /*06bc*/ 	.word	0x000152d0


	//   ....[138]....
        /*06c0*/ 	.word	0x00015340


	//   ....[139]....
        /*06c4*/ 	.word	0x00015780


	//   ....[140]....
        /*06c8*/ 	.word	0x000157d0


	//   ....[141]....
        /*06cc*/ 	.word	0x00015820


	//   ....[142]....
        /*06d0*/ 	.word	0x00015860


	//   ....[143]....
        /*06d4*/ 	.word	0x000158d0


	//   ....[144]....
        /*06d8*/ 	.word	0x00015940


	//   ....[145]....
        /*06dc*/ 	.word	0x00015b00


	//   ....[146]....
        /*06e0*/ 	.word	0x00015b60


	//   ....[147]....
        /*06e4*/ 	.word	0x00015bd0


	//   ....[148]....
        /*06e8*/ 	.word	0x00015c40


	//   ....[149]....
        /*06ec*/ 	.word	0x00015e00


	//   ....[150]....
        /*06f0*/ 	.word	0x00015e60


	//   ....[151]....
        /*06f4*/ 	.word	0x00015ed0


	//   ....[152]....
        /*06f8*/ 	.word	0x00015f40


	//   ....[153]....
        /*06fc*/ 	.word	0x00016380


	//   ....[154]....
        /*0700*/ 	.word	0x000163c0


	//   ....[155]....
        /*0704*/ 	.word	0x00016410


	//   ....[156]....
        /*0708*/ 	.word	0x00016450


	//   ....[157]....
        /*070c*/ 	.word	0x000164b0


	//   ....[158]....
        /*0710*/ 	.word	0x00016520


	//   ....[159]....
        /*0714*/ 	.word	0x00016590


	//   ....[160]....
        /*0718*/ 	.word	0x00016710


	//   ....[161]....
        /*071c*/ 	.word	0x00016770


	//   ....[162]....
        /*0720*/ 	.word	0x000167c0


	//   ....[163]....
        /*0724*/ 	.word	0x00016800


	//   ....[164]....
        /*0728*/ 	.word	0x00016850


	//   ....[165]....
        /*072c*/ 	.word	0x00016890


	//   ....[166]....
        /*0730*/ 	.word	0x000168e0


	//   ....[167]....
        /*0734*/ 	.word	0x00016930


	//   ....[168]....
        /*0738*/ 	.word	0x00016980


	//   ....[169]....
        /*073c*/ 	.word	0x000169c0


	//   ....[170]....
        /*0740*/ 	.word	0x00016a30


	//   ....[171]....
        /*0744*/ 	.word	0x00016aa0


	//   ....[172]....
        /*0748*/ 	.word	0x00016b10


	//   ....[173]....
        /*074c*/ 	.word	0x00016b70


	//   ....[174]....
        /*0750*/ 	.word	0x00016be0


	//   ....[175]....
        /*0754*/ 	.word	0x00016c50


	//   ....[176]....
        /*0758*/ 	.word	0x00016cc0


	//   ....[177]....
        /*075c*/ 	.word	0x00016d20


	//   ....[178]....
        /*0760*/ 	.word	0x00016d90


	//   ....[179]....
        /*0764*/ 	.word	0x00016e00


	//   ....[180]....
        /*0768*/ 	.word	0x00016e70


	//   ....[181]....
        /*076c*/ 	.word	0x00016ed0


	//   ....[182]....
        /*0770*/ 	.word	0x00016f40


	//   ....[183]....
        /*0774*/ 	.word	0x00016fb0


	//   ....[184]....
        /*0778*/ 	.word	0x00017020


	//   ....[185]....
        /*077c*/ 	.word	0x00017080


	//   ....[186]....
        /*0780*/ 	.word	0x000170f0


	//   ....[187]....
        /*0784*/ 	.word	0x00017160


	//   ....[188]....
        /*0788*/ 	.word	0x000171d0


	//   ....[189]....
        /*078c*/ 	.word	0x00017230


	//   ....[190]....
        /*0790*/ 	.word	0x000172a0


	//   ....[191]....
        /*0794*/ 	.word	0x00017310


	//   ....[192]....
        /*0798*/ 	.word	0x00017360


	//   ....[193]....
        /*079c*/ 	.word	0x000173a0


	//   ....[194]....
        /*07a0*/ 	.word	0x000173f0


	//   ....[195]....
        /*07a4*/ 	.word	0x00017440


	//   ....[196]....
        /*07a8*/ 	.word	0x00017490


	//   ....[197]....
        /*07ac*/ 	.word	0x00017500


	//   ....[198]....
        /*07b0*/ 	.word	0x00017550


	//   ....[199]....
        /*07b4*/ 	.word	0x000175a0


	//   ....[200]....
        /*07b8*/ 	.word	0x000175f0


	//   ....[201]....
        /*07bc*/ 	.word	0x00017640


	//   ....[202]....
        /*07c0*/ 	.word	0x00017690


	//   ....[203]....
        /*07c4*/ 	.word	0x00017700


	//   ....[204]....
        /*07c8*/ 	.word	0x00017750


	//   ....[205]....
        /*07cc*/ 	.word	0x000177c0


	//   ....[206]....
        /*07d0*/ 	.word	0x00017820


	//   ....[207]....
        /*07d4*/ 	.word	0x00017890


	//----- nvinfo : EIATTR_EXIT_INSTR_OFFSETS
	.align		4
.L_552:
        /*07d8*/ 	.byte	0x04, 0x1c
        /*07da*/ 	.short	(.L_554 - .L_553)


	//   ....[0]....
.L_553:
        /*07dc*/ 	.word	0x00000fe0


	//   ....[1]....
        /*07e0*/ 	.word	0x00014860


	//----- nvinfo : EIATTR_MAX_THREADS
	.align		4
.L_554:
        /*07e4*/ 	.byte	0x04, 0x05
        /*07e6*/ 	.short	(.L_556 - .L_555)
.L_555:
        /*07e8*/ 	.word	0x00000100
        /*07ec*/ 	.word	0x00000001
        /*07f0*/ 	.word	0x00000001


	//----- nvinfo : EIATTR_CRS_STACK_SIZE
	.align		4
.L_556:
        /*07f4*/ 	.byte	0x04, 0x1e
        /*07f6*/ 	.short	(.L_558 - .L_557)
.L_557:
        /*07f8*/ 	.word	0x00000000
.L_558:


//--------------------- .nv.info._ZN7cutlass13device_kernelIN5flash19enable_sm80_to_sm89INS1_16FlashAttnFwdSm80INS1_25CollectiveMainloopFwdSm80ILi8ELi1ELb0EN4cute5tupleIJNS5_1CILi128EEENS7_ILi48EEENS7_ILi256EEEEEELi256ENS_6half_tEfNS_4arch4Sm80ELb1ELb0ELb1ELb1ELb1ELb1ELb1ELb1EEENS1_21CollectiveEpilogueFwdINS6_IJS8_SA_S9_EEENS6_IJNS7_ILi1EEESI_SI_EEESC_SE_Li256ELb1ELb1ELb1ELb0EEENS1_36VarlenDynamicPersistentTileSchedulerILi128ELi48ELi256ELi256ELb1ELb1ELb0ELb1ELb1ELb1EEEEEEEEEvNT_6ParamsE --------------------------
	.section	.nv.info._ZN7cutlass13device_kernelIN5flash19enable_sm80_to_sm89INS1_16FlashAttnFwdSm80INS1_25CollectiveMainloopFwdSm80ILi8ELi1ELb0EN4cute5tupleIJNS5_1CILi128EEENS7_ILi48EEENS7_ILi256EEEEEELi256ENS_6half_tEfNS_4arch4Sm80ELb1ELb0ELb1ELb1ELb1ELb1ELb1ELb1EEENS1_21CollectiveEpilogueFwdINS6_IJS8_SA_S9_EEENS6_IJNS7_ILi1EEESI_SI_EEESC_SE_Li256ELb1ELb1ELb1ELb0EEENS1_36VarlenDynamicPersistentTileSchedulerILi128ELi48ELi256ELi256ELb1ELb1ELb0ELb1ELb1ELb1EEEEEEEEEvNT_6ParamsE,"",@"SHT_CUDA_INFO"
	.sectionflags	@""
	.align	4


	//----- nvinfo : EIATTR_CUDA_API_VERSION
	.align		4
        /*0000*/ 	.byte	0x04, 0x37
        /*0002*/ 	.short	(.L_560 - .L_559)
.L_559:
        /*0004*/ 	.word	0x00000082


	//----- nvinfo : EIATTR_SW2861232_WAR
	.align		4
.L_560:
        /*0008*/ 	.byte	0x01, 0x35
	.zero		2


	//----- nvinfo : EIATTR_PARAM_CBANK
	.align		4
        /*000c*/ 	.byte	0x04, 0x0a
        /*000e*/ 	.short	(.L_562 - .L_561)
	.align		4
.L_561:
        /*0010*/ 	.word	index@(.nv.constant0._ZN7cutlass13device_kernelIN5flash19enable_sm80_to_sm89INS1_16FlashAttnFwdSm80INS1_25CollectiveMainloopFwdSm80ILi8ELi1ELb0EN4cute5tupleIJNS5_1CILi128EEENS7_ILi48EEENS7_ILi256EEEEEELi256ENS_6half_tEfNS_4arch4Sm80ELb1ELb0ELb1ELb1ELb1ELb1ELb1ELb1EEENS1_21CollectiveEpilogueFwdINS6_IJS8_SA_S9_EEENS6_IJNS7_ILi1EEESI_SI_EEESC_SE_Li256ELb1ELb1ELb1ELb0EEENS1_36VarlenDynamicPersistentTileSchedulerILi128ELi48ELi256ELi256ELb1ELb1ELb0ELb1ELb1ELb1EEEEEEEEEvNT_6ParamsE)
        /*0014*/ 	.short	0x0160
        /*0016*/ 	.short	0x0438


	//----- nvinfo : EIATTR_CBANK_PARAM_SIZE
	.align		4
.L_562:
        /*0018*/ 	.byte	0x03, 0x19
        /*001a*/ 	.short	0x0438


	//----- nvinfo : EIATTR_KPARAM_INFO
	.align		4
        /*001c*/ 	.byte	0x04, 0x17
        /*001e*/ 	.short	(.L_564 - .L_563)
.L_563:
        /*0020*/ 	.word	0x00000000
        /*0024*/ 	.short	0x0000
        /*0026*/ 	.short	0x0000
        /*0028*/ 	.byte	0x00, 0xf0, 0xe1, 0x10


	//----- nvinfo : EIATTR_MAXREG_COUNT
	.align		4
.L_564:
        /*002c*/ 	.byte	0x03, 0x1b
        /*002e*/ 	.short	0x00ff


	//----- nvinfo : EIATTR_NUM_BARRIERS
	.align		4
        /*0030*/ 	.byte	0x02, 0x4c
        /*0032*/ 	.byte	0x06
	.zero		1


	//----- nvinfo : EIATTR_ANNOTATIONS
	.align		4
        /*0034*/ 	.byte	0x04, 0x55
        /*0036*/ 	.short	(.L_566 - .L_565)


	//   ....[0]....
.L_565:
        /* <DEDUP_REMOVED lines=171> */


	//----- nvinfo : EIATTR_MERCURY_ISA_VERSION
	.align		4
.L_566:
        /*0ad8*/ 	.byte	0x03, 0x5f
        /*0ada*/ 	.short	0x0000


	//----- nvinfo : EIATTR_INT_WARP_WIDE_INSTR_OFFSETS
	.align		4
        /*0adc*/ 	.byte	0x04, 0x31
        /*0ade*/ 	.short	(.L_568 - .L_567)


	//   ....[0]....
.L_567:
        /*0ae0*/ 	.word	0x0001dde0


	//   ....[1]....
        /*0ae4*/ 	.word	0x0001de50


	//----- nvinfo : EIATTR_COOP_GROUP_MASK_REGIDS
	.align		4
.L_568:
        /*0ae8*/ 	.byte	0x04, 0x29
        /*0aea*/ 	.short	(.L_570 - .L_569)


	//   ....[0]....
.L_569:
        /*0aec*/ 	.word	0xffffffff


	//   ....[1]....
        /*0af0*/ 	.word	0xffffffff


	//   ....[2]....
        /*0af4*/ 	.word	0xffffffff


	//   ....[3]....
        /*0af8*/ 	.word	0xffffffff


	//   ....[4]....
        /*0afc*/ 	.word	0xffffffff


	//   ....[5]....
        /*0b00*/ 	.word	0xffffffff


	//   ....[6]....
        /*0b04*/ 	.word	0xffffffff


	//   ....[7]....
        /*0b08*/ 	.word	0xffffffff


	//   ....[8]....
        /*0b0c*/ 	.word	0xffffffff


	//   ....[9]....
        /*0b10*/ 	.word	0xffffffff


	//   ....[10]....
        /*0b14*/ 	.word	0xffffffff


	//   ....[11]....
        /*0b18*/ 	.word	0xffffffff


	//   ....[12]....
        /*0b1c*/ 	.word	0xffffffff


	//   ....[13]....
        /*0b20*/ 	.word	0xffffffff


	//   ....[14]....
        /*0b24*/ 	.word	0xffffffff


	//   ....[15]....
        /*0b28*/ 	.word	0xffffffff


	//   ....[16]....
        /*0b2c*/ 	.word	0xffffffff


	//   ....[17]....
        /*0b30*/ 	.word	0xffffffff


	//   ....[18]....
        /*0b34*/ 	.word	0xffffffff


	//   ....[19]....
        /*0b38*/ 	.word	0xffffffff


	//   ....[20]....
        /*0b3c*/ 	.word	0xffffffff


	//   ....[21]....
        /*0b40*/ 	.word	0xffffffff


	//   ....[22]....
        /*0b44*/ 	.word	0xffffffff


	//   ....[23]....
        /*0b48*/ 	.word	0xffffffff


	//   ....[24]....
        /*0b4c*/ 	.word	0xffffffff


	//   ....[25]....
        /*0b50*/ 	.word	0xffffffff


	//   ....[26]....
        /*0b54*/ 	.word	0xffffffff


	//   ....[27]....
        /*0b58*/ 	.word	0xffffffff


	//   ....[28]....
        /*0b5c*/ 	.word	0xffffffff


	//   ....[29]....
        /*0b60*/ 	.word	0xffffffff


	//   ....[30]....
        /*0b64*/ 	.word	0xffffffff


	//   ....[31]....
        /*0b68*/ 	.word	0xffffffff


	//   ....[32]....
        /*0b6c*/ 	.word	0xffffffff


	//   ....[33]....
        /*0b70*/ 	.word	0xffffffff


	//   ....[34]....
        /*0b74*/ 	.word	0xffffffff


	//   ....[35]....
        /*0b78*/ 	.word	0xffffffff


	//   ....[36]....
        /*0b7c*/ 	.word	0xffffffff


	//   ....[37]....
        /*0b80*/ 	.word	0xffffffff


	//   ....[38]....
        /*0b84*/ 	.word	0xffffffff


	//   ....[39]....
        /*0b88*/ 	.word	0xffffffff


	//   ....[40]....
        /*0b8c*/ 	.word	0xffffffff


	//   ....[41]....
        /*0b90*/ 	.word	0xffffffff


	//   ....[42]....
        /*0b94*/ 	.word	0xffffffff


	//   ....[43]....
        /*0b98*/ 	.word	0xffffffff


	//   ....[44]....
        /*0b9c*/ 	.word	0xffffffff


	//   ....[45]....
        /*0ba0*/ 	.word	0xffffffff


	//   ....[46]....
        /*0ba4*/ 	.word	0xffffffff


	//   ....[47]....
        /*0ba8*/ 	.word	0xffffffff


	//   ....[48]....
        /*0bac*/ 	.word	0xffffffff


	//   ....[49]....
        /*0bb0*/ 	.word	0xffffffff


	//   ....[50]....
        /*0bb4*/ 	.word	0xffffffff


	//   ....[51]....
        /*0bb8*/ 	.word	0xffffffff


	//   ....[52]....
        /*0bbc*/ 	.word	0xffffffff


	//   ....[53]....
        /*0bc0*/ 	.word	0xffffffff


	//   ....[54]....
        /*0bc4*/ 	.word	0xffffffff


	//   ....[55]....
        /*0bc8*/ 	.word	0xffffffff


	//   ....[56]....
        /*0bcc*/ 	.word	0xffffffff


	//   ....[57]....
        /*0bd0*/ 	.word	0xffffffff


	//   ....[58]....
        /*0bd4*/ 	.word	0xffffffff


	//   ....[59]....
        /*0bd8*/ 	.word	0xffffffff


	//   ....[60]....
        /*0bdc*/ 	.word	0xffffffff


	//   ....[61]....
        /*0be0*/ 	.word	0xffffffff


	//   ....[62]....
        /*0be4*/ 	.word	0xffffffff


	//   ....[63]....
        /*0be8*/ 	.word	0xffffffff


	//   ....[64]....
        /*0bec*/ 	.word	0xffffffff


	//   ....[65]....
        /*0bf0*/ 	.word	0xffffffff


	//   ....[66]....
        /*0bf4*/ 	.word	0xffffffff


	//   ....[67]....
        /*0bf8*/ 	.word	0xffffffff


	//   ....[68]....
        /*0bfc*/ 	.word	0xffffffff


	//   ....[69]....
        /*0c00*/ 	.word	0xffffffff


	//   ....[70]....
        /*0c04*/ 	.word	0xffffffff


	//   ....[71]....
        /*0c08*/ 	.word	0xffffffff


	//   ....[72]....
        /*0c0c*/ 	.word	0xffffffff


	//   ....[73]....
        /*0c10*/ 	.word	0xffffffff


	//   ....[74]....
        /*0c14*/ 	.word	0xffffffff


	//   ....[75]....
        /*0c18*/ 	.word	0xffffffff


	//   ....[76]....
        /*0c1c*/ 	.word	0xffffffff


	//   ....[77]....
        /*0c20*/ 	.word	0xffffffff


	//   ....[78]....
        /*0c24*/ 	.word	0xffffffff


	//   ....[79]....
        /*0c28*/ 	.word	0xffffffff


	//   ....[80]....
        /*0c2c*/ 	.word	0xffffffff


	//   ....[81]....
        /*0c30*/ 	.word	0xffffffff


	//   ....[82]....
        /*0c34*/ 	.word	0xffffffff


	//   ....[83]....
        /*0c38*/ 	.word	0xffffffff


	//   ....[84]....
        /*0c3c*/ 	.word	0xffffffff


	//   ....[85]....
        /*0c40*/ 	.word	0xffffffff


	//   ....[86]....
        /*0c44*/ 	.word	0xffffffff


	//   ....[87]....
        /*0c48*/ 	.word	0xffffffff


	//   ....[88]....
        /*0c4c*/ 	.word	0xffffffff


	//   ....[89]....
        /*0c50*/ 	.word	0xffffffff


	//   ....[90]....
        /*0c54*/ 	.word	0xffffffff


	//   ....[91]....
        /*0c58*/ 	.word	0xffffffff


	//   ....[92]....
        /*0c5c*/ 	.word	0xffffffff


	//   ....[93]....
        /*0c60*/ 	.word	0xffffffff


	//   ....[94]....
        /*0c64*/ 	.word	0xffffffff


	//   ....[95]....
        /*0c68*/ 	.word	0xffffffff


	//   ....[96]....
        /*0c6c*/ 	.word	0xffffffff


	//   ....[97]....
        /*0c70*/ 	.word	0xffffffff


	//   ....[98]....
        /*0c74*/ 	.word	0xffffffff


	//   ....[99]....
        /*0c78*/ 	.word	0xffffffff


	//   ....[100]....
        /*0c7c*/ 	.word	0xffffffff


	//   ....[101]....
        /*0c80*/ 	.word	0xffffffff


	//   ....[102]....
        /*0c84*/ 	.word	0xffffffff


	//   ....[103]....
        /*0c88*/ 	.word	0xffffffff


	//   ....[104]....
        /*0c8c*/ 	.word	0xffffffff


	//   ....[105]....
        /*0c90*/ 	.word	0xffffffff


	//   ....[106]....
        /*0c94*/ 	.word	0xffffffff


	//   ....[107]....
        /*0c98*/ 	.word	0xffffffff


	//   ....[108]....
        /*0c9c*/ 	.word	0xffffffff


	//   ....[109]....
        /*0ca0*/ 	.word	0xffffffff


	//   ....[110]....
        /*0ca4*/ 	.word	0xffffffff


	//   ....[111]....
        /*0ca8*/ 	.word	0xffffffff


	//   ....[112]....
        /*0cac*/ 	.word	0xffffffff


	//   ....[113]....
        /*0cb0*/ 	.word	0xffffffff


	//   ....[114]....
        /*0cb4*/ 	.word	0xffffffff


	//   ....[115]....
        /*0cb8*/ 	.word	0xffffffff


	//   ....[116]....
        /*0cbc*/ 	.word	0xffffffff


	//   ....[117]....
        /*0cc0*/ 	.word	0xffffffff


	//   ....[118]....
        /*0cc4*/ 	.word	0xffffffff


	//   ....[119]....
        /*0cc8*/ 	.word	0xffffffff


	//   ....[120]....
        /*0ccc*/ 	.word	0xffffffff


	//   ....[121]....
        /*0cd0*/ 	.word	0xffffffff


	//   ....[122]....
        /*0cd4*/ 	.word	0xffffffff


	//   ....[123]....
        /*0cd8*/ 	.word	0xffffffff


	//   ....[124]....
        /*0cdc*/ 	.word	0xffffffff


	//   ....[125]....
        /*0ce0*/ 	.word	0xffffffff


	//   ....[126]....
        /*0ce4*/ 	.word	0xffffffff


	//   ....[127]....
        /*0ce8*/ 	.word	0xffffffff


	//   ....[128]....
        /*0cec*/ 	.word	0xffffffff


	//   ....[129]....
        /*0cf0*/ 	.word	0xffffffff


	//   ....[130]....
        /*0cf4*/ 	.word	0xffffffff


	//   ....[131]....
        /*0cf8*/ 	.word	0xffffffff


	//   ....[132]....
        /*0cfc*/ 	.word	0xffffffff


	//   ....[133]....
        /*0d00*/ 	.word	0xffffffff


	//   ....[134]....
        /*0d04*/ 	.word	0xffffffff


	//   ....[135]....
        /*0d08*/ 	.word	0xffffffff


	//   ....[136]....
        /*0d0c*/ 	.word	0xffffffff


	//   ....[137]....
        /*0d10*/ 	.word	0xffffffff


	//   ....[138]....
        /*0d14*/ 	.word	0xffffffff


	//   ....[139]....
        /*0d18*/ 	.word	0xffffffff


	//   ....[140]....
        /*0d1c*/ 	.word	0xffffffff


	//   ....[141]....
        /*0d20*/ 	.word	0xffffffff


	//   ....[142]....
        /*0d24*/ 	.word	0xffffffff


	//   ....[143]....
        /*0d28*/ 	.word	0xffffffff


	//   ....[144]....
        /*0d2c*/ 	.word	0xffffffff


	//   ....[145]....
        /*0d30*/ 	.word	0xffffffff


	//   ....[146]....
        /*0d34*/ 	.word	0xffffffff


	//   ....[147]....
        /*0d38*/ 	.word	0xffffffff


	//   ....[148]....
        /*0d3c*/ 	.word	0xffffffff


	//   ....[149]....
        /*0d40*/ 	.word	0xffffffff


	//   ....[150]....
        /*0d44*/ 	.word	0xffffffff


	//   ....[151]....
        /*0d48*/ 	.word	0xffffffff


	//   ....[152]....
        /*0d4c*/ 	.word	0xffffffff


	//   ....[153]....
        /*0d50*/ 	.word	0xffffffff


	//   ....[154]....
        /*0d54*/ 	.word	0xffffffff


	//   ....[155]....
        /*0d58*/ 	.word	0xffffffff


	//   ....[156]....
        /*0d5c*/ 	.word	0xffffffff


	//   ....[157]....
        /*0d60*/ 	.word	0xffffffff


	//   ....[158]....
        /*0d64*/ 	.word	0xffffffff


	//   ....[159]....
        /*0d68*/ 	.word	0xffffffff


	//   ....[160]....
        /*0d6c*/ 	.word	0xffffffff


	//   ....[161]....
        /*0d70*/ 	.word	0xffffffff


	//   ....[162]....
        /*0d74*/ 	.word	0xffffffff


	//   ....[163]....
        /*0d78*/ 	.word	0xffffffff


	//   ....[164]....
        /*0d7c*/ 	.word	0xffffffff


	//   ....[165]....
        /*0d80*/ 	.word	0xffffffff


	//   ....[166]....
        /*0d84*/ 	.word	0xffffffff


	//   ....[167]....
        /*0d88*/ 	.word	0xffffffff


	//   ....[168]....
        /*0d8c*/ 	.word	0xffffffff


	//   ....[169]....
        /*0d90*/ 	.word	0xffffffff


	//   ....[170]....
        /*0d94*/ 	.word	0xffffffff


	//   ....[171]....
        /*0d98*/ 	.word	0xffffffff


	//   ....[172]....
        /*0d9c*/ 	.word	0xffffffff


	//   ....[173]....
        /*0da0*/ 	.word	0xffffffff


	//   ....[174]....
        /*0da4*/ 	.word	0xffffffff


	//   ....[175]....
        /*0da8*/ 	.word	0xffffffff


	//   ....[176]....
        /*0dac*/ 	.word	0xffffffff


	//   ....[177]....
        /*0db0*/ 	.word	0xffffffff


	//   ....[178]....
        /*0db4*/ 	.word	0xffffffff


	//   ....[179]....
        /*0db8*/ 	.word	0xffffffff


	//   ....[180]....
        /*0dbc*/ 	.word	0xffffffff


	//   ....[181]....
        /*0dc0*/ 	.word	0xffffffff


	//   ....[182]....
        /*0dc4*/ 	.word	0xffffffff


	//   ....[183]....
        /*0dc8*/ 	.word	0xffffffff


	//   ....[184]....
        /*0dcc*/ 	.word	0xffffffff


	//   ....[185]....
        /*0dd0*/ 	.word	0xffffffff


	//   ....[186]....
        /*0dd4*/ 	.word	0xffffffff


	//   ....[187]....
        /*0dd8*/ 	.word	0xffffffff


	//   ....[188]....
        /*0ddc*/ 	.word	0xffffffff


	//   ....[189]....
        /*0de0*/ 	.word	0xffffffff


	//   ....[190]....
        /*0de4*/ 	.word	0xffffffff


	//   ....[191]....
        /*0de8*/ 	.word	0xffffffff


	//   ....[192]....
        /*0dec*/ 	.word	0xffffffff


	//   ....[193]....
        /*0df0*/ 	.word	0xffffffff


	//   ....[194]....
        /*0df4*/ 	.word	0xffffffff


	//   ....[195]....
        /*0df8*/ 	.word	0xffffffff


	//   ....[196]....
        /*0dfc*/ 	.word	0xffffffff


	//   ....[197]....
        /*0e00*/ 	.word	0xffffffff


	//   ....[198]....
        /*0e04*/ 	.word	0xffffffff


	//   ....[199]....
        /*0e08*/ 	.word	0xffffffff


	//   ....[200]....
        /*0e0c*/ 	.word	0xffffffff


	//   ....[201]....
        /*0e10*/ 	.word	0xffffffff


	//   ....[202]....
        /*0e14*/ 	.word	0xffffffff


	//   ....[203]....
        /*0e18*/ 	.word	0xffffffff


	//   ....[204]....
        /*0e1c*/ 	.word	0xffffffff


	//   ....[205]....
        /*0e20*/ 	.word	0xffffffff


	//   ....[206]....
        /*0e24*/ 	.word	0xffffffff


	//   ....[207]....
        /*0e28*/ 	.word	0xffffffff


	//   ....[208]....
        /*0e2c*/ 	.word	0xffffffff


	//   ....[209]....
        /*0e30*/ 	.word	0xffffffff


	//   ....[210]....
        /*0e34*/ 	.word	0xffffffff


	//   ....[211]....
        /*0e38*/ 	.word	0xffffffff


	//   ....[212]....
        /*0e3c*/ 	.word	0xffffffff


	//   ....[213]....
        /*0e40*/ 	.word	0xffffffff


	//   ....[214]....
        /*0e44*/ 	.word	0xffffffff


	//   ....[215]....
        /*0e48*/ 	.word	0xffffffff


	//   ....[216]....
        /*0e4c*/ 	.word	0xffffffff


	//   ....[217]....
        /*0e50*/ 	.word	0xffffffff


	//   ....[218]....
        /*0e54*/ 	.word	0xffffffff


	//   ....[219]....
        /*0e58*/ 	.word	0xffffffff


	//   ....[220]....
        /*0e5c*/ 	.word	0xffffffff


	//   ....[221]....
        /*0e60*/ 	.word	0xffffffff


	//   ....[222]....
        /*0e64*/ 	.word	0xffffffff


	//   ....[223]....
        /*0e68*/ 	.word	0xffffffff


	//   ....[224]....
        /*0e6c*/ 	.word	0xffffffff


	//   ....[225]....
        /*0e70*/ 	.word	0xffffffff


	//   ....[226]....
        /*0e74*/ 	.word	0xffffffff


	//   ....[227]....
        /*0e78*/ 	.word	0xffffffff


	//   ....[228]....
        /*0e7c*/ 	.word	0xffffffff


	//   ....[229]....
        /*0e80*/ 	.word	0xffffffff


	//   ....[230]....
        /*0e84*/ 	.word	0xffffffff


	//   ....[231]....
        /*0e88*/ 	.word	0xffffffff


	//   ....[232]....
        /*0e8c*/ 	.word	0xffffffff


	//   ....[233]....
        /*0e90*/ 	.word	0xffffffff


	//   ....[234]....
        /*0e94*/ 	.word	0xffffffff


	//   ....[235]....
        /*0e98*/ 	.word	0xffffffff


	//   ....[236]....
        /*0e9c*/ 	.word	0xffffffff


	//   ....[237]....
        /*0ea0*/ 	.word	0xffffffff


	//   ....[238]....
        /*0ea4*/ 	.word	0xffffffff


	//   ....[239]....
        /*0ea8*/ 	.word	0xffffffff


	//   ....[240]....
        /*0eac*/ 	.word	0xffffffff


	//   ....[241]....
        /*0eb0*/ 	.word	0xffffffff


	//   ....[242]....
        /*0eb4*/ 	.word	0xffffffff


	//   ....[243]....
        /*0eb8*/ 	.word	0xffffffff


	//   ....[244]....
        /*0ebc*/ 	.word	0xffffffff


	//   ....[245]....
        /*0ec0*/ 	.word	0xffffffff


	//   ....[246]....
        /*0ec4*/ 	.word	0xffffffff


	//   ....[247]....
        /*0ec8*/ 	.word	0xffffffff


	//   ....[248]....
        /*0ecc*/ 	.word	0xffffffff


	//   ....[249]....
        /*0ed0*/ 	.word	0xffffffff


	//   ....[250]....
        /*0ed4*/ 	.word	0xffffffff


	//   ....[251]....
        /*0ed8*/ 	.word	0xffffffff


	//   ....[252]....
        /*0edc*/ 	.word	0xffffffff


	//   ....[253]....
        /*0ee0*/ 	.word	0xffffffff


	//   ....[254]....
        /*0ee4*/ 	.word	0xffffffff


	//   ....[255]....
        /*0ee8*/ 	.word	0xffffffff


	//   ....[0]....
        /*0eec*/ 	.word	0xffffffff


	//   ....[1]....
        /*0ef0*/ 	.word	0xffffffff


	//   ....[2]....
        /*0ef4*/ 	.word	0xffffffff


	//   ....[3]....
        /*0ef8*/ 	.word	0xffffffff


	//----- nvinfo : EIATTR_COOP_GROUP_INSTR_OFFSETS
	.align		4
.L_570:
        /*0efc*/ 	.byte	0x04, 0x28
        /*0efe*/ 	.short	(.L_572 - .L_571)


	//   ....[0]....
.L_571:
        /*0f00*/ 	.word	0x00000050


	//   ....[1]....
        /*0f04*/ 	.word	0x00000200


	//   ....[2]....
        /*0f08*/ 	.word	0x00000230


	//   ....[3]....
        /*0f0c*/ 	.word	0x00000260


	//   ....[4]....
        /*0f10*/ 	.word	0x00000290


	//   ....[5]....
        /*0f14*/ 	.word	0x000002c0


	//   ....[6]....
        /*0f18*/ 	.word	0x000002f0


	//   ....[7]....
        /*0f1c*/ 	.word	0x00000450


	//   ....[8]....
        /*0f20*/ 	.word	0x00000490


	//   ....[9]....
        /*0f24*/ 	.word	0x000004c0


	//   ....[10]....
        /*0f28*/ 	.word	0x000004f0


	//   ....[11]....
        /*0f2c*/ 	.word	0x00000520


	//   ....[12]....
        /*0f30*/ 	.word	0x00000550


	//   ....[13]....
        /*0f34*/ 	.word	0x000005e0


	//   ....[14]....
        /*0f38*/ 	.word	0x00000630


	//   ....[15]....
        /*0f3c*/ 	.word	0x00000650


	//   ....[16]....
        /*0f40*/ 	.word	0x000006b0


	//   ....[17]....
        /*0f44*/ 	.word	0x00004550


	//   ....[18]....
        /*0f48*/ 	.word	0x000045e0


	//   ....[19]....
        /*0f4c*/ 	.word	0x000055f0


	//   ....[20]....
        /*0f50*/ 	.word	0x00005600


	//   ....[21]....
        /*0f54*/ 	.word	0x00006b20


	//   ....[22]....
        /*0f58*/ 	.word	0x00006b90


	//   ....[23]....
        /*0f5c*/ 	.word	0x00007c30


	//   ....[24]....
        /*0f60*/ 	.word	0x00007c40


	//   ....[25]....
        /*0f64*/ 	.word	0x00008be0


	//   ....[26]....
        /*0f68*/ 	.word	0x00008c10


	//   ....[27]....
        /*0f6c*/ 	.word	0x00008dd0


	//   ....[28]....
        /*0f70*/ 	.word	0x00008df0


	//   ....[29]....
        /*0f74*/ 	.word	0x00009220


	//   ....[30]....
        /*0f78*/ 	.word	0x000092e0


	//   ....[31]....
        /*0f7c*/ 	.word	0x00009480


	//   ....[32]....
        /*0f80*/ 	.word	0x000094a0


	//   ....[33]....
        /*0f84*/ 	.word	0x0000a3c0


	//   ....[34]....
        /*0f88*/ 	.word	0x0000a3e0


	//   ....[35]....
        /*0f8c*/ 	.word	0x0000a570


	//   ....[36]....
        /*0f90*/ 	.word	0x0000a580


	//   ....[37]....
        /*0f94*/ 	.word	0x0000a700


	//   ....[38]....
        /*0f98*/ 	.word	0x0000a720


	//   ....[39]....
        /*0f9c*/ 	.word	0x0000a8a0


	//   ....[40]....
        /*0fa0*/ 	.word	0x0000a8b0


	//   ....[41]....
        /*0fa4*/ 	.word	0x0000acf0


	//   ....[42]....
        /*0fa8*/ 	.word	0x0000ad10


	//   ....[43]....
        /*0fac*/ 	.word	0x0000ae50


	//   ....[44]....
        /*0fb0*/ 	.word	0x0000ae60


	//   ....[45]....
        /*0fb4*/ 	.word	0x0000b210


	//   ....[46]....
        /*0fb8*/ 	.word	0x0000b230


	//   ....[47]....
        /*0fbc*/ 	.word	0x0000b250


	//   ....[48]....
        /*0fc0*/ 	.word	0x0000b270


	//   ....[49]....
        /*0fc4*/ 	.word	0x0000b750


	//   ....[50]....
        /*0fc8*/ 	.word	0x0000b790


	//   ....[51]....
        /*0fcc*/ 	.word	0x0000b7d0


	//   ....[52]....
        /*0fd0*/ 	.word	0x0000b810


	//   ....[53]....
        /*0fd4*/ 	.word	0x0000bcc0


	//   ....[54]....
        /*0fd8*/ 	.word	0x0000bd00


	//   ....[55]....
        /*0fdc*/ 	.word	0x0000bd40


	//   ....[56]....
        /*0fe0*/ 	.word	0x0000bd80


	//   ....[57]....
        /*0fe4*/ 	.word	0x0000c0e0


	//   ....[58]....
        /*0fe8*/ 	.word	0x0000c140


	//   ....[59]....
        /*0fec*/ 	.word	0x0000c2f0


	//   ....[60]....
        /*0ff0*/ 	.word	0x0000c300


	//   ....[61]....
        /*0ff4*/ 	.word	0x0000f870


	//   ....[62]....
        /*0ff8*/ 	.word	0x0000f890


	//   ....[63]....
        /*0ffc*/ 	.word	0x0000f8b0


	//   ....[64]....
        /*1000*/ 	.word	0x0000f8c0


	//   ....[65]....
        /*1004*/ 	.word	0x0000fac0


	//   ....[66]....
        /*1008*/ 	.word	0x0000fc60


	//   ....[67]....
        /*100c*/ 	.word	0x0000fca0


	//   ....[68]....
        /*1010*/ 	.word	0x0000fce0


	//   ....[69]....
        /*1014*/ 	.word	0x0000ff40


	//   ....[70]....
        /*1018*/ 	.word	0x000100e0


	//   ....[71]....
        /*101c*/ 	.word	0x00010120


	//   ....[72]....
        /*1020*/ 	.word	0x00010160


	//   ....[73]....
        /*1024*/ 	.word	0x000103f0


	//   ....[74]....
        /*1028*/ 	.word	0x00010450


	//   ....[75]....
        /*102c*/ 	.word	0x000104b0


	//   ....[76]....
        /*1030*/ 	.word	0x00010510


	//   ....[77]....
        /*1034*/ 	.word	0x00014070


	//   ....[78]....
        /*1038*/ 	.word	0x00014080


	//   ....[79]....
        /*103c*/ 	.word	0x00014290


	//   ....[80]....
        /*1040*/ 	.word	0x000142a0


	//   ....[81]....
        /*1044*/ 	.word	0x000153b0


	//   ....[82]....
        /*1048*/ 	.word	0x000153d0


	//   ....[83]....
        /*104c*/ 	.word	0x00015560


	//   ....[84]....
        /*1050*/ 	.word	0x00015570


	//   ....[85]....
        /*1054*/ 	.word	0x000157c0


	//   ....[86]....
        /*1058*/ 	.word	0x00015980


	//   ....[87]....
        /*105c*/ 	.word	0x00015c80


	//   ....[88]....
        /*1060*/ 	.word	0x00015ca0


	//   ....[89]....
        /*1064*/ 	.word	0x00015cc0


	//   ....[90]....
        /*1068*/ 	.word	0x00015ce0


	//   ....[91]....
        /*106c*/ 	.word	0x00017200


	//   ....[92]....
        /*1070*/ 	.word	0x00017220


	//   ....[93]....
        /*1074*/ 	.word	0x000173a0


	//   ....[94]....
        /*1078*/ 	.word	0x000173b0


	//   ....[95]....
        /*107c*/ 	.word	0x000183b0


	//   ....[96]....
        /*1080*/ 	.word	0x000183d0


	//   ....[97]....
        /*1084*/ 	.word	0x00018540


	//   ....[98]....
        /*1088*/ 	.word	0x00018550


	//   ....[99]....
        /*108c*/ 	.word	0x000187a0


	//   ....[100]....
        /*1090*/ 	.word	0x00018950


	//   ....[101]....
        /*1094*/ 	.word	0x00018bb0


	//   ....[102]....
        /*1098*/ 	.word	0x00018bd0


	//   ....[103]....
        /*109c*/ 	.word	0x00018cb0


	//   ....[104]....
        /*10a0*/ 	.word	0x00018cd0


	//   ....[105]....
        /*10a4*/ 	.word	0x0001a650


	//   ....[106]....
        /*10a8*/ 	.word	0x0001a660


	//   ....[107]....
        /*10ac*/ 	.word	0x0001a7e0


	//   ....[108]....
        /*10b0*/ 	.word	0x0001a7f0


	//   ....[109]....
        /*10b4*/ 	.word	0x0001b7f0


	//   ....[110]....
        /*10b8*/ 	.word	0x0001b810


	//   ....[111]....
        /*10bc*/ 	.word	0x0001b930


	//   ....[112]....
        /*10c0*/ 	.word	0x0001b940


	//   ....[113]....
        /*10c4*/ 	.word	0x0001bbf0


	//   ....[114]....
        /*10c8*/ 	.word	0x0001bc20


	//   ....[115]....
        /*10cc*/ 	.word	0x0001bc40


	//   ....[116]....
        /*10d0*/ 	.word	0x0001bc60


	//   ....[117]....
        /*10d4*/ 	.word	0x0001d3c0


	//   ....[118]....
        /*10d8*/ 	.word	0x0001d3f0


	//   ....[119]....
        /*10dc*/ 	.word	0x0001d410


	//   ....[120]....
        /*10e0*/ 	.word	0x0001d430


	//   ....[121]....
        /*10e4*/ 	.word	0x0001ecd0


	//   ....[122]....
        /*10e8*/ 	.word	0x0001ecf0


	//   ....[123]....
        /*10ec*/ 	.word	0x0001ed10


	//   ....[124]....
        /*10f0*/ 	.word	0x0001ed30


	//   ....[125]....
        /*10f4*/ 	.word	0x0001f0e0


	//   ....[126]....
        /*10f8*/ 	.word	0x0001f100


	//   ....[127]....
        /*10fc*/ 	.word	0x0001f260


	//   ....[128]....
        /*1100*/ 	.word	0x0001f270


	//   ....[129]....
        /*1104*/ 	.word	0x0001f3e0


	//   ....[130]....
        /*1108*/ 	.word	0x0001f400


	//   ....[131]....
        /*110c*/ 	.word	0x0001f570


	//   ....[132]....
        /*1110*/ 	.word	0x0001f580


	//   ....[133]....
        /*1114*/ 	.word	0x0001f910


	//   ....[134]....
        /*1118*/ 	.word	0x0001f930


	//   ....[135]....
        /*111c*/ 	.word	0x00020570


	//   ....[136]....
        /*1120*/ 	.word	0x00020580


	//   ....[137]....
        /*1124*/ 	.word	0x00021a20


	//   ....[138]....
        /*1128*/ 	.word	0x00021a40


	//   ....[139]....
        /*112c*/ 	.word	0x00021bb0


	//   ....[140]....
        /*1130*/ 	.word	0x00021bc0


	//   ....[141]....
        /*1134*/ 	.word	0x00021d30


	//   ....[142]....
        /*1138*/ 	.word	0x00021d50


	//   ....[143]....
        /*113c*/ 	.word	0x00021ec0


	//   ....[144]....
        /*1140*/ 	.word	0x00021ed0


	//   ....[145]....
        /*1144*/ 	.word	0x00022100


	//   ....[146]....
        /*1148*/ 	.word	0x00022120


	//   ....[147]....
        /*114c*/ 	.word	0x00022250


	//   ....[148]....
        /*1150*/ 	.word	0x00022290


	//   ....[149]....
        /*1154*/ 	.word	0x000222c0


	//   ....[150]....
        /*1158*/ 	.word	0x000222f0


	//   ....[151]....
        /*115c*/ 	.word	0x00022320


	//   ....[152]....
        /*1160*/ 	.word	0x00022350


	//   ....[153]....
        /*1164*/ 	.word	0x000224b0


	//   ....[154]....
        /*1168*/ 	.word	0x000224f0


	//   ....[155]....
        /*116c*/ 	.word	0x00022520


	//   ....[156]....
        /*1170*/ 	.word	0x00022550


	//   ....[157]....
        /*1174*/ 	.word	0x00022580


	//   ....[158]....
        /*1178*/ 	.word	0x000225b0


	//   ....[159]....
        /*117c*/ 	.word	0x00022640


	//   ....[160]....
        /*1180*/ 	.word	0x000226a0


	//   ....[161]....
        /*1184*/ 	.word	0x000226b0


	//   ....[162]....
        /*1188*/ 	.word	0x00022710


	//   ....[163]....
        /*118c*/ 	.word	0x00023170


	//   ....[164]....
        /*1190*/ 	.word	0x000231d0


	//   ....[165]....
        /*1194*/ 	.word	0x00023230


	//   ....[166]....
        /*1198*/ 	.word	0x00023290


	//   ....[167]....
        /*119c*/ 	.word	0x000232f0


	//   ....[168]....
        /*11a0*/ 	.word	0x00023360


	//   ....[169]....
        /*11a4*/ 	.word	0x000233b0


	//   ....[170]....
        /*11a8*/ 	.word	0x00023410


	//   ....[171]....
        /*11ac*/ 	.word	0x00023480


	//   ....[172]....
        /*11b0*/ 	.word	0x000234e0


	//   ....[173]....
        /*11b4*/ 	.word	0x00023550


	//   ....[174]....
        /*11b8*/ 	.word	0x000235c0


	//   ....[175]....
        /*11bc*/ 	.word	0x00023630


	//   ....[176]....
        /*11c0*/ 	.word	0x00023690


	//   ....[177]....
        /*11c4*/ 	.word	0x00023700


	//   ....[178]....
        /*11c8*/ 	.word	0x00023770


	//   ....[179]....
        /*11cc*/ 	.word	0x000237e0


	//   ....[180]....
        /*11d0*/ 	.word	0x00023840


	//   ....[181]....
        /*11d4*/ 	.word	0x000238b0


	//   ....[182]....
        /*11d8*/ 	.word	0x00023910


	//   ....[183]....
        /*11dc*/ 	.word	0x00023980


	//   ....[184]....
        /*11e0*/ 	.word	0x000239f0


	//   ....[185]....
        /*11e4*/ 	.word	0x00023a60


	//   ....[186]....
        /*11e8*/ 	.word	0x00023ac0


	//   ....[187]....
        /*11ec*/ 	.word	0x00023b30


	//   ....[188]....
        /*11f0*/ 	.word	0x00023ba0


	//   ....[189]....
        /*11f4*/ 	.word	0x00023ee0


	//   ....[190]....
        /*11f8*/ 	.word	0x00023f30


	//   ....[191]....
        /*11fc*/ 	.word	0x00023f80


	//   ....[192]....
        /*1200*/ 	.word	0x00023fd0


	//   ....[193]....
        /*1204*/ 	.word	0x00024040


	//   ....[194]....
        /*1208*/ 	.word	0x000240b0


	//   ....[195]....
        /*120c*/ 	.word	0x00024120


	//   ....[196]....
        /*1210*/ 	.word	0x00024180


	//   ....[197]....
        /*1214*/ 	.word	0x000241f0


	//   ....[198]....
        /*1218*/ 	.word	0x00024260


	//   ....[199]....
        /*121c*/ 	.word	0x000242d0


	//   ....[200]....
        /*1220*/ 	.word	0x00024330


	//   ....[201]....
        /*1224*/ 	.word	0x000243a0


	//   ....[202]....
        /*1228*/ 	.word	0x00024410


	//   ....[203]....
        /*122c*/ 	.word	0x00024750


	//   ....[204]....
        /*1230*/ 	.word	0x00024790


	//   ....[205]....
        /*1234*/ 	.word	0x000247e0


	//   ....[206]....
        /*1238*/ 	.word	0x00024820


	//   ....[207]....
        /*123c*/ 	.word	0x00024890


	//   ....[208]....
        /*1240*/ 	.word	0x00024900


	//   ....[209]....
        /*1244*/ 	.word	0x00024960


	//   ....[210]....
        /*1248*/ 	.word	0x000249d0


	//   ....[211]....
        /*124c*/ 	.word	0x00024a40


	//   ....[212]....
        /*1250*/ 	.word	0x00024ab0


	//   ....[213]....
        /*1254*/ 	.word	0x00024b10


	//   ....[214]....
        /*1258*/ 	.word	0x00024b60


	//   ....[215]....
        /*125c*/ 	.word	0x00024bb0


	//   ....[216]....
        /*1260*/ 	.word	0x00024c00


	//   ....[217]....
        /*1264*/ 	.word	0x00024c40


	//   ....[218]....
        /*1268*/ 	.word	0x00024ca0


	//   ....[219]....
        /*126c*/ 	.word	0x00024cf0


	//   ....[220]....
        /*1270*/ 	.word	0x00024d40


	//   ....[221]....
        /*1274*/ 	.word	0x00024d80


	//   ....[222]....
        /*1278*/ 	.word	0x00024df0


	//   ....[223]....
        /*127c*/ 	.word	0x00024e60


	//   ....[224]....
        /*1280*/ 	.word	0x00024ed0


	//   ....[225]....
        /*1284*/ 	.word	0x00024f30


	//   ....[226]....
        /*1288*/ 	.word	0x00024fa0


	//   ....[227]....
        /*128c*/ 	.word	0x00025010


	//   ....[228]....
        /*1290*/ 	.word	0x00025080


	//   ....[229]....
        /*1294*/ 	.word	0x000250e0


	//   ....[230]....
        /*1298*/ 	.word	0x00025150


	//   ....[231]....
        /*129c*/ 	.word	0x000251c0


	//   ....[232]....
        /*12a0*/ 	.word	0x00025230


	//   ....[233]....
        /*12a4*/ 	.word	0x00025290


	//   ....[234]....
        /*12a8*/ 	.word	0x00025300


	//   ....[235]....
        /*12ac*/ 	.word	0x00025370


	//   ....[236]....
        /*12b0*/ 	.word	0x000253e0


	//   ....[237]....
        /*12b4*/ 	.word	0x00025440


	//   ....[238]....
        /*12b8*/ 	.word	0x000254b0


	//   ....[239]....
        /*12bc*/ 	.word	0x00025520


	//   ....[240]....
        /*12c0*/ 	.word	0x00025590


	//   ....[241]....
        /*12c4*/ 	.word	0x000255f0


	//   ....[242]....
        /*12c8*/ 	.word	0x00025660


	//   ....[243]....
        /*12cc*/ 	.word	0x000256d0


	//   ....[244]....
        /*12d0*/ 	.word	0x00025730


	//   ....[245]....
        /*12d4*/ 	.word	0x00025780


	//   ....[246]....
        /*12d8*/ 	.word	0x000257e0


	//   ....[247]....
        /*12dc*/ 	.word	0x00025840


	//   ....[248]....
        /*12e0*/ 	.word	0x000258a0


	//   ....[249]....
        /*12e4*/ 	.word	0x00025910


	//   ....[250]....
        /*12e8*/ 	.word	0x00025970


	//   ....[251]....
        /*12ec*/ 	.word	0x000259d0


	//   ....[252]....
        /*12f0*/ 	.word	0x00025a30


	//   ....[253]....
        /*12f4*/ 	.word	0x00025a90


	//   ....[254]....
        /*12f8*/ 	.word	0x00025af0


	//   ....[255]....
        /*12fc*/ 	.word	0x00025b60


	//   ....[0]....
        /*1300*/ 	.word	0x00025bb0


	//   ....[1]....
        /*1304*/ 	.word	0x00025c10


	//   ....[2]....
        /*1308*/ 	.word	0x00025c70


	//   ....[3]....
        /*130c*/ 	.word	0x00025ce0


	//----- nvinfo : EIATTR_EXIT_INSTR_OFFSETS
	.align		4
.L_572:
        /*1310*/ 	.byte	0x04, 0x1c
        /*1312*/ 	.short	(.L_574 - .L_573)


	//   ....[0]....
.L_573:
        /*1314*/ 	.word	0x000010d0


	//   ....[1]....
        /*1318*/ 	.word	0x00023130


	//----- nvinfo : EIATTR_MAX_THREADS
	.align		4
.L_574:
        /*131c*/ 	.byte	0x04, 0x05
        /*131e*/ 	.short	(.L_576 - .L_575)
.L_575:
        /*1320*/ 	.word	0x00000100
        /*1324*/ 	.word	0x00000001
        /*1328*/ 	.word	0x00000001


	//----- nvinfo : EIATTR_CRS_STACK_SIZE
	.align		4
.L_576:
        /*132c*/ 	.byte	0x04, 0x1e
        /*132e*/ 	.short	(.L_578 - .L_577)
.L_577:
        /*1330*/ 	.word	0x00000000
.L_578:


//--------------------- .nv.callgraph             --------------------------
	.section	.nv.callgraph,"",@"SHT_CUDA_CALLGRAPH"
	.align	4
	.sectionentsize	8
	.align		4
        /*0000*/ 	.word	0x00000000
	.align		4
        /*0004*/ 	.word	0xffffffff
	.align		4
        /*0008*/ 	.word	0x00000000
	.align		4
        /*000c*/ 	.word	0xfffffffe
	.align		4
        /*0010*/ 	.word	0x00000000
	.align		4
        /*0014*/ 	.word	0xfffffffd
	.align		4
        /*0018*/ 	.word	0x00000000
	.align		4
        /*001c*/ 	.word	0xfffffffc


//--------------------- .nv.rel.action            --------------------------
	.section	.nv.rel.action,"",@"SHT_CUDA_RELOCINFO"
	.align	8
	.sectionentsize	8
        /*0000*/ 	.byte	0x73, 0x00, 0x00, 0x00, 0x00, 0x00, 0x00, 0x00, 0x00, 0x00, 0x00, 0x11, 0x25, 0x00, 0x05, 0x36


//--------------------- .nv.constant4             --------------------------
	.section	.nv.constant4,"a",@progbits
	.align	8
	.align		8
.nv.constant4:
        /*0000*/ 	.dword	_ZN86_INTERNAL_97bd09b1_50_flash_fwd_hdim256_fp16_paged_split_softcap_sm80_cu_9d2915ae_33254cuda3std3__45__cpo5beginE
	.align		8
        /*0008*/ 	.dword	_ZN86_INTERNAL_97bd09b1_50_flash_fwd_hdim256_fp16_paged_split_softcap_sm80_cu_9d2915ae_33254cuda3std3__45__cpo3endE
	.align		8
        /*0010*/ 	.dword	_ZN86_INTERNAL_97bd09b1_50_flash_fwd_hdim256_fp16_paged_split_softcap_sm80_cu_9d2915ae_33254cuda3std3__45__cpo6cbeginE
	.align		8
        /*0018*/ 	.dword	_ZN86_INTERNAL_97bd09b1_50_flash_fwd_hdim256_fp16_paged_split_softcap_sm80_cu_9d2915ae_33254cuda3std3__45__cpo4cendE
	.align		8
        /*0020*/ 	.dword	_ZN86_INTERNAL_97bd09b1_50_flash_fwd_hdim256_fp16_paged_split_softcap_sm80_cu_9d2915ae_33254cuda3std3__488_GLOBAL__N__97bd09b1_50_flash_fwd_hdim256_fp16_paged_split_softcap_sm80_cu_9d2915ae_33256ignoreE
	.align		8
        /*0028*/ 	.dword	_ZN86_INTERNAL_97bd09b1_50_flash_fwd_hdim256_fp16_paged_split_softcap_sm80_cu_9d2915ae_33254cuda3std3__419piecewise_constructE
	.align		8
        /*0030*/ 	.dword	_ZN86_INTERNAL_97bd09b1_50_flash_fwd_hdim256_fp16_paged_split_softcap_sm80_cu_9d2915ae_33254cuda3std3__48in_placeE
	.align		8
        /*0038*/ 	.dword	_ZN86_INTERNAL_97bd09b1_50_flash_fwd_hdim256_fp16_paged_split_softcap_sm80_cu_9d2915ae_33254cuda3std6ranges3__45__cpo4swapE
	.align		8
        /*0040*/ 	.dword	_ZN86_INTERNAL_97bd09b1_50_flash_fwd_hdim256_fp16_paged_split_softcap_sm80_cu_9d2915ae_33254cuda3std6ranges3__45__cpo9iter_moveE
	.align		8
        /*0048*/ 	.dword	_ZN86_INTERNAL_97bd09b1_50_flash_fwd_hdim256_fp16_paged_split_softcap_sm80_cu_9d2915ae_33254cute7productE
	.align		8
        /*0050*/ 	.dword	_ZN86_INTERNAL_97bd09b1_50_flash_fwd_hdim256_fp16_paged_split_softcap_sm80_cu_9d2915ae_33254cute1_E


//--------------------- .nv.constant0._ZN7cutlass13device_kernelIN5flash19enable_sm80_to_sm89INS1_16FlashAttnFwdSm80INS1_25CollectiveMainloopFwdSm80ILi8ELi1ELb1EN4cute5tupleIJNS5_1CILi128EEENS7_ILi64EEENS7_ILi256EEEEEELi256ENS_6half_tEfNS_4arch4Sm80ELb0ELb0ELb1ELb0ELb1ELb0ELb1ELb1EEENS1_21CollectiveEpilogueFwdINS6_IJS8_SA_S9_EEENS6_IJNS7_ILi1EEESI_SI_EEESC_SE_Li256ELb0ELb1ELb1ELb0EEENS1_19SingleTileSchedulerILb0ELb1ELb1ELi128EEEEEEEEEvNT_6ParamsE --------------------------
	.section	.nv.constant0._ZN7cutlass13device_kernelIN5flash19enable_sm80_to_sm89INS1_16FlashAttnFwdSm80INS1_25CollectiveMainloopFwdSm80ILi8ELi1ELb1EN4cute5tupleIJNS5_1CILi128EEENS7_ILi64EEENS7_ILi256EEEEEELi256ENS_6half_tEfNS_4arch4Sm80ELb0ELb0ELb1ELb0ELb1ELb0ELb1ELb1EEENS1_21CollectiveEpilogueFwdINS6_IJS8_SA_S9_EEENS6_IJNS7_ILi1EEESI_SI_EEESC_SE_Li256ELb0ELb1ELb1ELb0EEENS1_19SingleTileSchedulerILb0ELb1ELb1ELi128EEEEEEEEEvNT_6ParamsE,"a",@progbits
	.sectionflags	@""
	.align	4
.nv.constant0._ZN7cutlass13device_kernelIN5flash19enable_sm80_to_sm89INS1_16FlashAttnFwdSm80INS1_25CollectiveMainloopFwdSm80ILi8ELi1ELb1EN4cute5tupleIJNS5_1CILi128EEENS7_ILi64EEENS7_ILi256EEEEEELi256ENS_6half_tEfNS_4arch4Sm80ELb0ELb0ELb1ELb0ELb1ELb0ELb1ELb1EEENS1_21CollectiveEpilogueFwdINS6_IJS8_SA_S9_EEENS6_IJNS7_ILi1EEESI_SI_EEESC_SE_Li256ELb0ELb1ELb1ELb0EEENS1_19SingleTileSchedulerILb0ELb1ELb1ELi128EEEEEEEEEvNT_6ParamsE:
	.zero		1400


//--------------------- .nv.constant0._ZN7cutlass13device_kernelIN5flash19enable_sm80_to_sm89INS1_16FlashAttnFwdSm80INS1_25CollectiveMainloopFwdSm80ILi8ELi1ELb1EN4cute5tupleIJNS5_1CILi128EEENS7_ILi48EEENS7_ILi256EEEEEELi256ENS_6half_tEfNS_4arch4Sm80ELb0ELb0ELb1ELb1ELb1ELb0ELb1ELb1EEENS1_21CollectiveEpilogueFwdINS6_IJS8_SA_S9_EEENS6_IJNS7_ILi1EEESI_SI_EEESC_SE_Li256ELb1ELb1ELb1ELb0EEENS1_36VarlenDynamicPersistentTileSchedulerILi128ELi48ELi256ELi256ELb1ELb1ELb0ELb0ELb1ELb1EEEEEEEEEvNT_6ParamsE --------------------------
	.section	.nv.constant0._ZN7cutlass13device_kernelIN5flash19enable_sm80_to_sm89INS1_16FlashAttnFwdSm80INS1_25CollectiveMainloopFwdSm80ILi8ELi1ELb1EN4cute5tupleIJNS5_1CILi128EEENS7_ILi48EEENS7_ILi256EEEEEELi256ENS_6half_tEfNS_4arch4Sm80ELb0ELb0ELb1ELb1ELb1ELb0ELb1ELb1EEENS1_21CollectiveEpilogueFwdINS6_IJS8_SA_S9_EEENS6_IJNS7_ILi1EEESI_SI_EEESC_SE_Li256ELb1ELb1ELb1ELb0EEENS1_36VarlenDynamicPersistentTileSchedulerILi128ELi48ELi256ELi256ELb1ELb1ELb0ELb0ELb1ELb1EEEEEEEEEvNT_6ParamsE,"a",@progbits
	.sectionflags	@""
	.align	4
.nv.constant0._ZN7cutlass13device_kernelIN5flash19enable_sm80_to_sm89INS1_16FlashAttnFwdSm80INS1_25CollectiveMainloopFwdSm80ILi8ELi1ELb1EN4cute5tupleIJNS5_1CILi128EEENS7_ILi48EEENS7_ILi256EEEEEELi256ENS_6half_tEfNS_4arch4Sm80ELb0ELb0ELb1ELb1ELb1ELb0ELb1ELb1EEENS1_21CollectiveEpilogueFwdINS6_IJS8_SA_S9_EEENS6_IJNS7_ILi1EEESI_SI_EEESC_SE_Li256ELb1ELb1ELb1ELb0EEENS1_36VarlenDynamicPersistentTileSchedulerILi128ELi48ELi256ELi256ELb1ELb1ELb0ELb0ELb1ELb1EEEEEEEEEvNT_6ParamsE:
	.zero		1432


//--------------------- .nv.constant0._ZN7cutlass13device_kernelIN5flash19enable_sm80_to_sm89INS1_16FlashAttnFwdSm80INS1_25CollectiveMainloopFwdSm80ILi8ELi1ELb0EN4cute5tupleIJNS5_1CILi128EEENS7_ILi32EEENS7_ILi256EEEEEELi256ENS_6half_tEfNS_4arch4Sm80ELb0ELb0ELb1ELb1ELb1ELb1ELb1ELb1EEENS1_21CollectiveEpilogueFwdINS6_IJS8_SA_S9_EEENS6_IJNS7_ILi1EEESI_SI_EEESC_SE_Li256ELb1ELb1ELb1ELb0EEENS1_36VarlenDynamicPersistentTileSchedulerILi128ELi32ELi256ELi256ELb1ELb1ELb0ELb0ELb1ELb1EEEEEEEEEvNT_6ParamsE --------------------------
	.section	.nv.constant0._ZN7cutlass13device_kernelIN5flash19enable_sm80_to_sm89INS1_16FlashAttnFwdSm80INS1_25CollectiveMainloopFwdSm80ILi8ELi1ELb0EN4cute5tupleIJNS5_1CILi128EEENS7_ILi32EEENS7_ILi256EEEEEELi256ENS_6half_tEfNS_4arch4Sm80ELb0ELb0ELb1ELb1ELb1ELb1ELb1ELb1EEENS1_21CollectiveEpilogueFwdINS6_IJS8_SA_S9_EEENS6_IJNS7_ILi1EEESI_SI_EEESC_SE_Li256ELb1ELb1ELb1ELb0EEENS1_36VarlenDynamicPersistentTileSchedulerILi128ELi32ELi256ELi256ELb1ELb1ELb0ELb0ELb1ELb1EEEEEEEEEvNT_6ParamsE,"a",@progbits
	.sectionflags	@""
	.align	4
.nv.constant0._ZN7cutlass13device_kernelIN5flash19enable_sm80_to_sm89INS1_16FlashAttnFwdSm80INS1_25CollectiveMainloopFwdSm80ILi8ELi1ELb0EN4cute5tupleIJNS5_1CILi128EEENS7_ILi32EEENS7_ILi256EEEEEELi256ENS_6half_tEfNS_4arch4Sm80ELb0ELb0ELb1ELb1ELb1ELb1ELb1ELb1EEENS1_21CollectiveEpilogueFwdINS6_IJS8_SA_S9_EEENS6_IJNS7_ILi1EEESI_SI_EEESC_SE_Li256ELb1ELb1ELb1ELb0EEENS1_36VarlenDynamicPersistentTileSchedulerILi128ELi32ELi256ELi256ELb1ELb1ELb0ELb0ELb1ELb1EEEEEEEEEvNT_6ParamsE:
	.zero		1432


//--------------------- .nv.constant0._ZN7cutlass13device_kernelIN5flash19enable_sm80_to_sm89INS1_16FlashAttnFwdSm80INS1_25CollectiveMainloopFwdSm80ILi8ELi1ELb1EN4cute5tupleIJNS5_1CILi128EEENS7_ILi48EEENS7_ILi256EEEEEELi256ENS_6half_tEfNS_4arch4Sm80ELb0ELb1ELb1ELb0ELb1ELb0ELb1ELb1EEENS1_21CollectiveEpilogueFwdINS6_IJS8_SA_S9_EEENS6_IJNS7_ILi1EEESI_SI_EEESC_SE_Li256ELb0ELb1ELb1ELb0EEENS1_19SingleTileSchedulerILb0ELb1ELb1ELi128EEEEEEEEEvNT_6ParamsE --------------------------
	.section	.nv.constant0._ZN7cutlass13device_kernelIN5flash19enable_sm80_to_sm89INS1_16FlashAttnFwdSm80INS1_25CollectiveMainloopFwdSm80ILi8ELi1ELb1EN4cute5tupleIJNS5_1CILi128EEENS7_ILi48EEENS7_ILi256EEEEEELi256ENS_6half_tEfNS_4arch4Sm80ELb0ELb1ELb1ELb0ELb1ELb0ELb1ELb1EEENS1_21CollectiveEpilogueFwdINS6_IJS8_SA_S9_EEENS6_IJNS7_ILi1EEESI_SI_EEESC_SE_Li256ELb0ELb1ELb1ELb0EEENS1_19SingleTileSchedulerILb0ELb1ELb1ELi128EEEEEEEEEvNT_6ParamsE,"a",@progbits
	.sectionflags	@""
	.align	4
.nv.constant0._ZN7cutlass13device_kernelIN5flash19enable_sm80_to_sm89INS1_16FlashAttnFwdSm80INS1_25CollectiveMainloopFwdSm80ILi8ELi1ELb1EN4cute5tupleIJNS5_1CILi128EEENS7_ILi48EEENS7_ILi256EEEEEELi256ENS_6half_tEfNS_4arch4Sm80ELb0ELb1ELb1ELb0ELb1ELb0ELb1ELb1EEENS1_21CollectiveEpilogueFwdINS6_IJS8_SA_S9_EEENS6_IJNS7_ILi1EEESI_SI_EEESC_SE_Li256ELb0ELb1ELb1ELb0EEENS1_19SingleTileSchedulerILb0ELb1ELb1ELi128EEEEEEEEEvNT_6ParamsE:
	.zero		1400


//--------------------- .nv.constant0._ZN7cutlass13device_kernelIN5flash19enable_sm80_to_sm89INS1_16FlashAttnFwdSm80INS1_25CollectiveMainloopFwdSm80ILi8ELi1ELb1EN4cute5tupleIJNS5_1CILi128EEENS7_ILi48EEENS7_ILi256EEEEEELi256ENS_6half_tEfNS_4arch4Sm80ELb0ELb1ELb1ELb1ELb1ELb0ELb1ELb1EEENS1_21CollectiveEpilogueFwdINS6_IJS8_SA_S9_EEENS6_IJNS7_ILi1EEESI_SI_EEESC_SE_Li256ELb1ELb1ELb1ELb0EEENS1_36VarlenDynamicPersistentTileSchedulerILi128ELi48ELi256ELi256ELb1ELb1ELb0ELb1ELb0ELb1EEEEEEEEEvNT_6ParamsE --------------------------
	.section	.nv.constant0._ZN7cutlass13device_kernelIN5flash19enable_sm80_to_sm89INS1_16FlashAttnFwdSm80INS1_25CollectiveMainloopFwdSm80ILi8ELi1ELb1EN4cute5tupleIJNS5_1CILi128EEENS7_ILi48EEENS7_ILi256EEEEEELi256ENS_6half_tEfNS_4arch4Sm80ELb0ELb1ELb1ELb1ELb1ELb0ELb1ELb1EEENS1_21CollectiveEpilogueFwdINS6_IJS8_SA_S9_EEENS6_IJNS7_ILi1EEESI_SI_EEESC_SE_Li256ELb1ELb1ELb1ELb0EEENS1_36VarlenDynamicPersistentTileSchedulerILi128ELi48ELi256ELi256ELb1ELb1ELb0ELb1ELb0ELb1EEEEEEEEEvNT_6ParamsE,"a",@progbits
	.sectionflags	@""
	.align	4
.nv.constant0._ZN7cutlass13device_kernelIN5flash19enable_sm80_to_sm89INS1_16FlashAttnFwdSm80INS1_25CollectiveMainloopFwdSm80ILi8ELi1ELb1EN4cute5tupleIJNS5_1CILi128EEENS7_ILi48EEENS7_ILi256EEEEEELi256ENS_6half_tEfNS_4arch4Sm80ELb0ELb1ELb1ELb1ELb1ELb0ELb1ELb1EEENS1_21CollectiveEpilogueFwdINS6_IJS8_SA_S9_EEENS6_IJNS7_ILi1EEESI_SI_EEESC_SE_Li256ELb1ELb1ELb1ELb0EEENS1_36VarlenDynamicPersistentTileSchedulerILi128ELi48ELi256ELi256ELb1ELb1ELb0ELb1ELb0ELb1EEEEEEEEEvNT_6ParamsE:
	.zero		1432


//--------------------- .nv.constant0._ZN7cutlass13device_kernelIN5flash19enable_sm80_to_sm89INS1_16FlashAttnFwdSm80INS1_25CollectiveMainloopFwdSm80ILi8ELi1ELb0EN4cute5tupleIJNS5_1CILi128EEENS7_ILi32EEENS7_ILi256EEEEEELi256ENS_6half_tEfNS_4arch4Sm80ELb0ELb1ELb1ELb1ELb1ELb1ELb1ELb1EEENS1_21CollectiveEpilogueFwdINS6_IJS8_SA_S9_EEENS6_IJNS7_ILi1EEESI_SI_EEESC_SE_Li256ELb1ELb1ELb1ELb0EEENS1_36VarlenDynamicPersistentTileSchedulerILi128ELi32ELi256ELi256ELb1ELb1ELb0ELb1ELb0ELb1EEEEEEEEEvNT_6ParamsE --------------------------
	.section	.nv.constant0._ZN7cutlass13device_kernelIN5flash19enable_sm80_to_sm89INS1_16FlashAttnFwdSm80INS1_25CollectiveMainloopFwdSm80ILi8ELi1ELb0EN4cute5tupleIJNS5_1CILi128EEENS7_ILi32EEENS7_ILi256EEEEEELi256ENS_6half_tEfNS_4arch4Sm80ELb0ELb1ELb1ELb1ELb1ELb1ELb1ELb1EEENS1_21CollectiveEpilogueFwdINS6_IJS8_SA_S9_EEENS6_IJNS7_ILi1EEESI_SI_EEESC_SE_Li256ELb1ELb1ELb1ELb0EEENS1_36VarlenDynamicPersistentTileSchedulerILi128ELi32ELi256ELi256ELb1ELb1ELb0ELb1ELb0ELb1EEEEEEEEEvNT_6ParamsE,"a",@progbits
	.sectionflags	@""
	.align	4
.nv.constant0._ZN7cutlass13device_kernelIN5flash19enable_sm80_to_sm89INS1_16FlashAttnFwdSm80INS1_25CollectiveMainloopFwdSm80ILi8ELi1ELb0EN4cute5tupleIJNS5_1CILi128EEENS7_ILi32EEENS7_ILi256EEEEEELi256ENS_6half_tEfNS_4arch4Sm80ELb0ELb1ELb1ELb1ELb1ELb1ELb1ELb1EEENS1_21CollectiveEpilogueFwdINS6_IJS8_SA_S9_EEENS6_IJNS7_ILi1EEESI_SI_EEESC_SE_Li256ELb1ELb1ELb1ELb0EEENS1_36VarlenDynamicPersistentTileSchedulerILi128ELi32ELi256ELi256ELb1ELb1ELb0ELb1ELb0ELb1EEEEEEEEEvNT_6ParamsE:
	.zero		1432


//--------------------- .nv.constant0._ZN7cutlass13device_kernelIN5flash19enable_sm80_to_sm89INS1_16FlashAttnFwdSm80INS1_25CollectiveMainloopFwdSm80ILi8ELi1ELb1EN4cute5tupleIJNS5_1CILi128EEENS7_ILi64EEENS7_ILi256EEEEEELi256ENS_6half_tEfNS_4arch4Sm80ELb1ELb0ELb1ELb0ELb1ELb0ELb1ELb1EEENS1_21CollectiveEpilogueFwdINS6_IJS8_SA_S9_EEENS6_IJNS7_ILi1EEESI_SI_EEESC_SE_Li256ELb0ELb1ELb1ELb0EEENS1_30DynamicPersistentTileSchedulerILi256ELi256ELb1ELb1ELb0EEEEEEEEEvNT_6ParamsE --------------------------
	.section	.nv.constant0._ZN7cutlass13device_kernelIN5flash19enable_sm80_to_sm89INS1_16FlashAttnFwdSm80INS1_25CollectiveMainloopFwdSm80ILi8ELi1ELb1EN4cute5tupleIJNS5_1CILi128EEENS7_ILi64EEENS7_ILi256EEEEEELi256ENS_6half_tEfNS_4arch4Sm80ELb1ELb0ELb1ELb0ELb1ELb0ELb1ELb1EEENS1_21CollectiveEpilogueFwdINS6_IJS8_SA_S9_EEENS6_IJNS7_ILi1EEESI_SI_EEESC_SE_Li256ELb0ELb1ELb1ELb0EEENS1_30DynamicPersistentTileSchedulerILi256ELi256ELb1ELb1ELb0EEEEEEEEEvNT_6ParamsE,"a",@progbits
	.sectionflags	@""
	.align	4
.nv.constant0._ZN7cutlass13device_kernelIN5flash19enable_sm80_to_sm89INS1_16FlashAttnFwdSm80INS1_25CollectiveMainloopFwdSm80ILi8ELi1ELb1EN4cute5tupleIJNS5_1CILi128EEENS7_ILi64EEENS7_ILi256EEEEEELi256ENS_6half_tEfNS_4arch4Sm80ELb1ELb0ELb1ELb0ELb1ELb0ELb1ELb1EEENS1_21CollectiveEpilogueFwdINS6_IJS8_SA_S9_EEENS6_IJNS7_ILi1EEESI_SI_EEESC_SE_Li256ELb0ELb1ELb1ELb0EEENS1_30DynamicPersistentTileSchedulerILi256ELi256ELb1ELb1ELb0EEEEEEEEEvNT_6ParamsE:
	.zero		1416


//--------------------- .nv.constant0._ZN7cutlass13device_kernelIN5flash19enable_sm80_to_sm89INS1_16FlashAttnFwdSm80INS1_25CollectiveMainloopFwdSm80ILi8ELi1ELb1EN4cute5tupleIJNS5_1CILi128EEENS7_ILi48EEENS7_ILi256EEEEEELi256ENS_6half_tEfNS_4arch4Sm80ELb1ELb0ELb1ELb1ELb1ELb0ELb1ELb1EEENS1_21CollectiveEpilogueFwdINS6_IJS8_SA_S9_EEENS6_IJNS7_ILi1EEESI_SI_EEESC_SE_Li256ELb1ELb1ELb1ELb0EEENS1_36VarlenDynamicPersistentTileSchedulerILi128ELi48ELi256ELi256ELb1ELb1ELb0ELb1ELb1ELb1EEEEEEEEEvNT_6ParamsE --------------------------
	.section	.nv.constant0._ZN7cutlass13device_kernelIN5flash19enable_sm80_to_sm89INS1_16FlashAttnFwdSm80INS1_25CollectiveMainloopFwdSm80ILi8ELi1ELb1EN4cute5tupleIJNS5_1CILi128EEENS7_ILi48EEENS7_ILi256EEEEEELi256ENS_6half_tEfNS_4arch4Sm80ELb1ELb0ELb1ELb1ELb1ELb0ELb1ELb1EEENS1_21CollectiveEpilogueFwdINS6_IJS8_SA_S9_EEENS6_IJNS7_ILi1EEESI_SI_EEESC_SE_Li256ELb1ELb1ELb1ELb0EEENS1_36VarlenDynamicPersistentTileSchedulerILi128ELi48ELi256ELi256ELb1ELb1ELb0ELb1ELb1ELb1EEEEEEEEEvNT_6ParamsE,"a",@progbits
	.sectionflags	@""
	.align	4
.nv.constant0._ZN7cutlass13device_kernelIN5flash19enable_sm80_to_sm89INS1_16FlashAttnFwdSm80INS1_25CollectiveMainloopFwdSm80ILi8ELi1ELb1EN4cute5tupleIJNS5_1CILi128EEENS7_ILi48EEENS7_ILi256EEEEEELi256ENS_6half_tEfNS_4arch4Sm80ELb1ELb0ELb1ELb1ELb1ELb0ELb1ELb1EEENS1_21CollectiveEpilogueFwdINS6_IJS8_SA_S9_EEENS6_IJNS7_ILi1EEESI_SI_EEESC_SE_Li256ELb1ELb1ELb1ELb0EEENS1_36VarlenDynamicPersistentTileSchedulerILi128ELi48ELi256ELi256ELb1ELb1ELb0ELb1ELb1ELb1EEEEEEEEEvNT_6ParamsE:
	.zero		1432


//--------------------- .nv.constant0._ZN7cutlass13device_kernelIN5flash19enable_sm80_to_sm89INS1_16FlashAttnFwdSm80INS1_25CollectiveMainloopFwdSm80ILi8ELi1ELb0EN4cute5tupleIJNS5_1CILi128EEENS7_ILi32EEENS7_ILi256EEEEEELi256ENS_6half_tEfNS_4arch4Sm80ELb1ELb0ELb1ELb1ELb1ELb1ELb1ELb1EEENS1_21CollectiveEpilogueFwdINS6_IJS8_SA_S9_EEENS6_IJNS7_ILi1EEESI_SI_EEESC_SE_Li256ELb1ELb1ELb1ELb0EEENS1_36VarlenDynamicPersistentTileSchedulerILi128ELi32ELi256ELi256ELb1ELb1ELb0ELb1ELb1ELb1EEEEEEEEEvNT_6ParamsE --------------------------
	.section	.nv.constant0._ZN7cutlass13device_kernelIN5flash19enable_sm80_to_sm89INS1_16FlashAttnFwdSm80INS1_25CollectiveMainloopFwdSm80ILi8ELi1ELb0EN4cute5tupleIJNS5_1CILi128EEENS7_ILi32EEENS7_ILi256EEEEEELi256ENS_6half_tEfNS_4arch4Sm80ELb1ELb0ELb1ELb1ELb1ELb1ELb1ELb1EEENS1_21CollectiveEpilogueFwdINS6_IJS8_SA_S9_EEENS6_IJNS7_ILi1EEESI_SI_EEESC_SE_Li256ELb1ELb1ELb1ELb0EEENS1_36VarlenDynamicPersistentTileSchedulerILi128ELi32ELi256ELi256ELb1ELb1ELb0ELb1ELb1ELb1EEEEEEEEEvNT_6ParamsE,"a",@progbits
	.sectionflags	@""
	.align	4
.nv.constant0._ZN7cutlass13device_kernelIN5flash19enable_sm80_to_sm89INS1_16FlashAttnFwdSm80INS1_25CollectiveMainloopFwdSm80ILi8ELi1ELb0EN4cute5tupleIJNS5_1CILi128EEENS7_ILi32EEENS7_ILi256EEEEEELi256ENS_6half_tEfNS_4arch4Sm80ELb1ELb0ELb1ELb1ELb1ELb1ELb1ELb1EEENS1_21CollectiveEpilogueFwdINS6_IJS8_SA_S9_EEENS6_IJNS7_ILi1EEESI_SI_EEESC_SE_Li256ELb1ELb1ELb1ELb0EEENS1_36VarlenDynamicPersistentTileSchedulerILi128ELi32ELi256ELi256ELb1ELb1ELb0ELb1ELb1ELb1EEEEEEEEEvNT_6ParamsE:
	.zero		1432


//--------------------- .nv.constant0._ZN7cutlass13device_kernelIN5flash19enable_sm80_to_sm89INS1_16FlashAttnFwdSm80INS1_25CollectiveMainloopFwdSm80ILi8ELi1ELb0EN4cute5tupleIJNS5_1CILi128EEENS7_ILi96EEENS7_ILi256EEEEEELi256ENS_6half_tEfNS_4arch4Sm80ELb0ELb0ELb1ELb0ELb1ELb0ELb1ELb1EEENS1_21CollectiveEpilogueFwdINS6_IJS8_SA_S9_EEENS6_IJNS7_ILi1EEESI_SI_EEESC_SE_Li256ELb0ELb1ELb1ELb0EEENS1_19SingleTileSchedulerILb0ELb1ELb1ELi128EEEEEEEEEvNT_6ParamsE --------------------------
	.section	.nv.constant0._ZN7cutlass13device_kernelIN5flash19enable_sm80_to_sm89INS1_16FlashAttnFwdSm80INS1_25CollectiveMainloopFwdSm80ILi8ELi1ELb0EN4cute5tupleIJNS5_1CILi128EEENS7_ILi96EEENS7_ILi256EEEEEELi256ENS_6half_tEfNS_4arch4Sm80ELb0ELb0ELb1ELb0ELb1ELb0ELb1ELb1EEENS1_21CollectiveEpilogueFwdINS6_IJS8_SA_S9_EEENS6_IJNS7_ILi1EEESI_SI_EEESC_SE_Li256ELb0ELb1ELb1ELb0EEENS1_19SingleTileSchedulerILb0ELb1ELb1ELi128EEEEEEEEEvNT_6ParamsE,"a",@progbits
	.sectionflags	@""
	.align	4
.nv.constant0._ZN7cutlass13device_kernelIN5flash19enable_sm80_to_sm89INS1_16FlashAttnFwdSm80INS1_25CollectiveMainloopFwdSm80ILi8ELi1ELb0EN4cute5tupleIJNS5_1CILi128EEENS7_ILi96EEENS7_ILi256EEEEEELi256ENS_6half_tEfNS_4arch4Sm80ELb0ELb0ELb1ELb0ELb1ELb0ELb1ELb1EEENS1_21CollectiveEpilogueFwdINS6_IJS8_SA_S9_EEENS6_IJNS7_ILi1EEESI_SI_EEESC_SE_Li256ELb0ELb1ELb1ELb0EEENS1_19SingleTileSchedulerILb0ELb1ELb1ELi128EEEEEEEEEvNT_6ParamsE:
	.zero		1400


//--------------------- .nv.constant0._ZN7cutlass13device_kernelIN5flash19enable_sm80_to_sm89INS1_16FlashAttnFwdSm80INS1_25CollectiveMainloopFwdSm80ILi8ELi1ELb0EN4cute5tupleIJNS5_1CILi128EEENS7_ILi64EEENS7_ILi256EEEEEELi256ENS_6half_tEfNS_4arch4Sm80ELb0ELb0ELb1ELb1ELb1ELb0ELb1ELb1EEENS1_21CollectiveEpilogueFwdINS6_IJS8_SA_S9_EEENS6_IJNS7_ILi1EEESI_SI_EEESC_SE_Li256ELb1ELb1ELb1ELb0EEENS1_36VarlenDynamicPersistentTileSchedulerILi128ELi64ELi256ELi256ELb1ELb1ELb0ELb0ELb1ELb1EEEEEEEEEvNT_6ParamsE --------------------------
	.section	.nv.constant0._ZN7cutlass13device_kernelIN5flash19enable_sm80_to_sm89INS1_16FlashAttnFwdSm80INS1_25CollectiveMainloopFwdSm80ILi8ELi1ELb0EN4cute5tupleIJNS5_1CILi128EEENS7_ILi64EEENS7_ILi256EEEEEELi256ENS_6half_tEfNS_4arch4Sm80ELb0ELb0ELb1ELb1ELb1ELb0ELb1ELb1EEENS1_21CollectiveEpilogueFwdINS6_IJS8_SA_S9_EEENS6_IJNS7_ILi1EEESI_SI_EEESC_SE_Li256ELb1ELb1ELb1ELb0EEENS1_36VarlenDynamicPersistentTileSchedulerILi128ELi64ELi256ELi256ELb1ELb1ELb0ELb0ELb1ELb1EEEEEEEEEvNT_6ParamsE,"a",@progbits
	.sectionflags	@""
	.align	4
.nv.constant0._ZN7cutlass13device_kernelIN5flash19enable_sm80_to_sm89INS1_16FlashAttnFwdSm80INS1_25CollectiveMainloopFwdSm80ILi8ELi1ELb0EN4cute5tupleIJNS5_1CILi128EEENS7_ILi64EEENS7_ILi256EEEEEELi256ENS_6half_tEfNS_4arch4Sm80ELb0ELb0ELb1ELb1ELb1ELb0ELb1ELb1EEENS1_21CollectiveEpilogueFwdINS6_IJS8_SA_S9_EEENS6_IJNS7_ILi1EEESI_SI_EEESC_SE_Li256ELb1ELb1ELb1ELb0EEENS1_36VarlenDynamicPersistentTileSchedulerILi128ELi64ELi256ELi256ELb1ELb1ELb0ELb0ELb1ELb1EEEEEEEEEvNT_6ParamsE:
	.zero		1432


//--------------------- .nv.constant0._ZN7cutlass13device_kernelIN5flash19enable_sm80_to_sm89INS1_16FlashAttnFwdSm80INS1_25CollectiveMainloopFwdSm80ILi8ELi1ELb0EN4cute5tupleIJNS5_1CILi128EEENS7_ILi48EEENS7_ILi256EEEEEELi256ENS_6half_tEfNS_4arch4Sm80ELb0ELb0ELb1ELb1ELb1ELb1ELb1ELb1EEENS1_21CollectiveEpilogueFwdINS6_IJS8_SA_S9_EEENS6_IJNS7_ILi1EEESI_SI_EEESC_SE_Li256ELb1ELb1ELb1ELb0EEENS1_36VarlenDynamicPersistentTileSchedulerILi128ELi48ELi256ELi256ELb1ELb1ELb0ELb0ELb1ELb1EEEEEEEEEvNT_6ParamsE --------------------------
	.section	.nv.constant0._ZN7cutlass13device_kernelIN5flash19enable_sm80_to_sm89INS1_16FlashAttnFwdSm80INS1_25CollectiveMainloopFwdSm80ILi8ELi1ELb0EN4cute5tupleIJNS5_1CILi128EEENS7_ILi48EEENS7_ILi256EEEEEELi256ENS_6half_tEfNS_4arch4Sm80ELb0ELb0ELb1ELb1ELb1ELb1ELb1ELb1EEENS1_21CollectiveEpilogueFwdINS6_IJS8_SA_S9_EEENS6_IJNS7_ILi1EEESI_SI_EEESC_SE_Li256ELb1ELb1ELb1ELb0EEENS1_36VarlenDynamicPersistentTileSchedulerILi128ELi48ELi256ELi256ELb1ELb1ELb0ELb0ELb1ELb1EEEEEEEEEvNT_6ParamsE,"a",@progbits
	.sectionflags	@""
	.align	4
.nv.constant0._ZN7cutlass13device_kernelIN5flash19enable_sm80_to_sm89INS1_16FlashAttnFwdSm80INS1_25CollectiveMainloopFwdSm80ILi8ELi1ELb0EN4cute5tupleIJNS5_1CILi128EEENS7_ILi48EEENS7_ILi256EEEEEELi256ENS_6half_tEfNS_4arch4Sm80ELb0ELb0ELb1ELb1ELb1ELb1ELb1ELb1EEENS1_21CollectiveEpilogueFwdINS6_IJS8_SA_S9_EEENS6_IJNS7_ILi1EEESI_SI_EEESC_SE_Li256ELb1ELb1ELb1ELb0EEENS1_36VarlenDynamicPersistentTileSchedulerILi128ELi48ELi256ELi256ELb1ELb1ELb0ELb0ELb1ELb1EEEEEEEEEvNT_6ParamsE:
	.zero		1432


//--------------------- .nv.constant0._ZN7cutlass13device_kernelIN5flash19enable_sm80_to_sm89INS1_16FlashAttnFwdSm80INS1_25CollectiveMainloopFwdSm80ILi8ELi1ELb0EN4cute5tupleIJNS5_1CILi128EEENS7_ILi64EEENS7_ILi256EEEEEELi256ENS_6half_tEfNS_4arch4Sm80ELb0ELb1ELb1ELb0ELb1ELb0ELb1ELb1EEENS1_21CollectiveEpilogueFwdINS6_IJS8_SA_S9_EEENS6_IJNS7_ILi1EEESI_SI_EEESC_SE_Li256ELb0ELb1ELb1ELb0EEENS1_19SingleTileSchedulerILb0ELb1ELb1ELi128EEEEEEEEEvNT_6ParamsE --------------------------
	.section	.nv.constant0._ZN7cutlass13device_kernelIN5flash19enable_sm80_to_sm89INS1_16FlashAttnFwdSm80INS1_25CollectiveMainloopFwdSm80ILi8ELi1ELb0EN4cute5tupleIJNS5_1CILi128EEENS7_ILi64EEENS7_ILi256EEEEEELi256ENS_6half_tEfNS_4arch4Sm80ELb0ELb1ELb1ELb0ELb1ELb0ELb1ELb1EEENS1_21CollectiveEpilogueFwdINS6_IJS8_SA_S9_EEENS6_IJNS7_ILi1EEESI_SI_EEESC_SE_Li256ELb0ELb1ELb1ELb0EEENS1_19SingleTileSchedulerILb0ELb1ELb1ELi128EEEEEEEEEvNT_6ParamsE,"a",@progbits
	.sectionflags	@""
	.align	4
.nv.constant0._ZN7cutlass13device_kernelIN5flash19enable_sm80_to_sm89INS1_16FlashAttnFwdSm80INS1_25CollectiveMainloopFwdSm80ILi8ELi1ELb0EN4cute5tupleIJNS5_1CILi128EEENS7_ILi64EEENS7_ILi256EEEEEELi256ENS_6half_tEfNS_4arch4Sm80ELb0ELb1ELb1ELb0ELb1ELb0ELb1ELb1EEENS1_21CollectiveEpilogueFwdINS6_IJS8_SA_S9_EEENS6_IJNS7_ILi1EEESI_SI_EEESC_SE_Li256ELb0ELb1ELb1ELb0EEENS1_19SingleTileSchedulerILb0ELb1ELb1ELi128EEEEEEEEEvNT_6ParamsE:
	.zero		1400


//--------------------- .nv.constant0._ZN7cutlass13device_kernelIN5flash19enable_sm80_to_sm89INS1_16FlashAttnFwdSm80INS1_25CollectiveMainloopFwdSm80ILi8ELi1ELb0EN4cute5tupleIJNS5_1CILi128EEENS7_ILi64EEENS7_ILi256EEEEEELi256ENS_6half_tEfNS_4arch4Sm80ELb0ELb1ELb1ELb1ELb1ELb0ELb1ELb1EEENS1_21CollectiveEpilogueFwdINS6_IJS8_SA_S9_EEENS6_IJNS7_ILi1EEESI_SI_EEESC_SE_Li256ELb1ELb1ELb1ELb0EEENS1_36VarlenDynamicPersistentTileSchedulerILi128ELi64ELi256ELi256ELb1ELb1ELb0ELb1ELb0ELb1EEEEEEEEEvNT_6ParamsE --------------------------
	.section	.nv.constant0._ZN7cutlass13device_kernelIN5flash19enable_sm80_to_sm89INS1_16FlashAttnFwdSm80INS1_25CollectiveMainloopFwdSm80ILi8ELi1ELb0EN4cute5tupleIJNS5_1CILi128EEENS7_ILi64EEENS7_ILi256EEEEEELi256ENS_6half_tEfNS_4arch4Sm80ELb0ELb1ELb1ELb1ELb1ELb0ELb1ELb1EEENS1_21CollectiveEpilogueFwdINS6_IJS8_SA_S9_EEENS6_IJNS7_ILi1EEESI_SI_EEESC_SE_Li256ELb1ELb1ELb1ELb0EEENS1_36VarlenDynamicPersistentTileSchedulerILi128ELi64ELi256ELi256ELb1ELb1ELb0ELb1ELb0ELb1EEEEEEEEEvNT_6ParamsE,"a",@progbits
	.sectionflags	@""
	.align	4
.nv.constant0._ZN7cutlass13device_kernelIN5flash19enable_sm80_to_sm89INS1_16FlashAttnFwdSm80INS1_25CollectiveMainloopFwdSm80ILi8ELi1ELb0EN4cute5tupleIJNS5_1CILi128EEENS7_ILi64EEENS7_ILi256EEEEEELi256ENS_6half_tEfNS_4arch4Sm80ELb0ELb1ELb1ELb1ELb1ELb0ELb1ELb1EEENS1_21CollectiveEpilogueFwdINS6_IJS8_SA_S9_EEENS6_IJNS7_ILi1EEESI_SI_EEESC_SE_Li256ELb1ELb1ELb1ELb0EEENS1_36VarlenDynamicPersistentTileSchedulerILi128ELi64ELi256ELi256ELb1ELb1ELb0ELb1ELb0ELb1EEEEEEEEEvNT_6ParamsE:
	.zero		1432


//--------------------- .nv.constant0._ZN7cutlass13device_kernelIN5flash19enable_sm80_to_sm89INS1_16FlashAttnFwdSm80INS1_25CollectiveMainloopFwdSm80ILi8ELi1ELb0EN4cute5tupleIJNS5_1CILi128EEENS7_ILi48EEENS7_ILi256EEEEEELi256ENS_6half_tEfNS_4arch4Sm80ELb0ELb1ELb1ELb1ELb1ELb1ELb1ELb1EEENS1_21CollectiveEpilogueFwdINS6_IJS8_SA_S9_EEENS6_IJNS7_ILi1EEESI_SI_EEESC_SE_Li256ELb1ELb1ELb1ELb0EEENS1_36VarlenDynamicPersistentTileSchedulerILi128ELi48ELi256ELi256ELb1ELb1ELb0ELb1ELb0ELb1EEEEEEEEEvNT_6ParamsE --------------------------
	.section	.nv.constant0._ZN7cutlass13device_kernelIN5flash19enable_sm80_to_sm89INS1_16FlashAttnFwdSm80INS1_25CollectiveMainloopFwdSm80ILi8ELi1ELb0EN4cute5tupleIJNS5_1CILi128EEENS7_ILi48EEENS7_ILi256EEEEEELi256ENS_6half_tEfNS_4arch4Sm80ELb0ELb1ELb1ELb1ELb1ELb1ELb1ELb1EEENS1_21CollectiveEpilogueFwdINS6_IJS8_SA_S9_EEENS6_IJNS7_ILi1EEESI_SI_EEESC_SE_Li256ELb1ELb1ELb1ELb0EEENS1_36VarlenDynamicPersistentTileSchedulerILi128ELi48ELi256ELi256ELb1ELb1ELb0ELb1ELb0ELb1EEEEEEEEEvNT_6ParamsE,"a",@progbits
	.sectionflags	@""
	.align	4
.nv.constant0._ZN7cutlass13device_kernelIN5flash19enable_sm80_to_sm89INS1_16FlashAttnFwdSm80INS1_25CollectiveMainloopFwdSm80ILi8ELi1ELb0EN4cute5tupleIJNS5_1CILi128EEENS7_ILi48EEENS7_ILi256EEEEEELi256ENS_6half_tEfNS_4arch4Sm80ELb0ELb1ELb1ELb1ELb1ELb1ELb1ELb1EEENS1_21CollectiveEpilogueFwdINS6_IJS8_SA_S9_EEENS6_IJNS7_ILi1EEESI_SI_EEESC_SE_Li256ELb1ELb1ELb1ELb0EEENS1_36VarlenDynamicPersistentTileSchedulerILi128ELi48ELi256ELi256ELb1ELb1ELb0ELb1ELb0ELb1EEEEEEEEEvNT_6ParamsE:
	.zero		1432


//--------------------- .nv.constant0._ZN7cutlass13device_kernelIN5flash19enable_sm80_to_sm89INS1_16FlashAttnFwdSm80INS1_25CollectiveMainloopFwdSm80ILi8ELi1ELb0EN4cute5tupleIJNS5_1CILi128EEENS7_ILi96EEENS7_ILi256EEEEEELi256ENS_6half_tEfNS_4arch4Sm80ELb1ELb0ELb1ELb0ELb1ELb0ELb1ELb1EEENS1_21CollectiveEpilogueFwdINS6_IJS8_SA_S9_EEENS6_IJNS7_ILi1EEESI_SI_EEESC_SE_Li256ELb0ELb1ELb1ELb0EEENS1_30DynamicPersistentTileSchedulerILi256ELi256ELb1ELb1ELb0EEEEEEEEEvNT_6ParamsE --------------------------
	.section	.nv.constant0._ZN7cutlass13device_kernelIN5flash19enable_sm80_to_sm89INS1_16FlashAttnFwdSm80INS1_25CollectiveMainloopFwdSm80ILi8ELi1ELb0EN4cute5tupleIJNS5_1CILi128EEENS7_ILi96EEENS7_ILi256EEEEEELi256ENS_6half_tEfNS_4arch4Sm80ELb1ELb0ELb1ELb0ELb1ELb0ELb1ELb1EEENS1_21CollectiveEpilogueFwdINS6_IJS8_SA_S9_EEENS6_IJNS7_ILi1EEESI_SI_EEESC_SE_Li256ELb0ELb1ELb1ELb0EEENS1_30DynamicPersistentTileSchedulerILi256ELi256ELb1ELb1ELb0EEEEEEEEEvNT_6ParamsE,"a",@progbits
	.sectionflags	@""
	.align	4
.nv.constant0._ZN7cutlass13device_kernelIN5flash19enable_sm80_to_sm89INS1_16FlashAttnFwdSm80INS1_25CollectiveMainloopFwdSm80ILi8ELi1ELb0EN4cute5tupleIJNS5_1CILi128EEENS7_ILi96EEENS7_ILi256EEEEEELi256ENS_6half_tEfNS_4arch4Sm80ELb1ELb0ELb1ELb0ELb1ELb0ELb1ELb1EEENS1_21CollectiveEpilogueFwdINS6_IJS8_SA_S9_EEENS6_IJNS7_ILi1EEESI_SI_EEESC_SE_Li256ELb0ELb1ELb1ELb0EEENS1_30DynamicPersistentTileSchedulerILi256ELi256ELb1ELb1ELb0EEEEEEEEEvNT_6ParamsE:
	.zero		1416


//--------------------- .nv.constant0._ZN7cutlass13device_kernelIN5flash19enable_sm80_to_sm89INS1_16FlashAttnFwdSm80INS1_25CollectiveMainloopFwdSm80ILi8ELi1ELb0EN4cute5tupleIJNS5_1CILi128EEENS7_ILi64EEENS7_ILi256EEEEEELi256ENS_6half_tEfNS_4arch4Sm80ELb1ELb0ELb1ELb1ELb1ELb0ELb1ELb1EEENS1_21CollectiveEpilogueFwdINS6_IJS8_SA_S9_EEENS6_IJNS7_ILi1EEESI_SI_EEESC_SE_Li256ELb1ELb1ELb1ELb0EEENS1_36VarlenDynamicPersistentTileSchedulerILi128ELi64ELi256ELi256ELb1ELb1ELb0ELb1ELb1ELb1EEEEEEEEEvNT_6ParamsE --------------------------
	.section	.nv.constant0._ZN7cutlass13device_kernelIN5flash19enable_sm80_to_sm89INS1_16FlashAttnFwdSm80INS1_25CollectiveMainloopFwdSm80ILi8ELi1ELb0EN4cute5tupleIJNS5_1CILi128EEENS7_ILi64EEENS7_ILi256EEEEEELi256ENS_6half_tEfNS_4arch4Sm80ELb1ELb0ELb1ELb1ELb1ELb0ELb1ELb1EEENS1_21CollectiveEpilogueFwdINS6_IJS8_SA_S9_EEENS6_IJNS7_ILi1EEESI_SI_EEESC_SE_Li256ELb1ELb1ELb1ELb0EEENS1_36VarlenDynamicPersistentTileSchedulerILi128ELi64ELi256ELi256ELb1ELb1ELb0ELb1ELb1ELb1EEEEEEEEEvNT_6ParamsE,"a",@progbits
	.sectionflags	@""
	.align	4
.nv.constant0._ZN7cutlass13device_kernelIN5flash19enable_sm80_to_sm89INS1_16FlashAttnFwdSm80INS1_25CollectiveMainloopFwdSm80ILi8ELi1ELb0EN4cute5tupleIJNS5_1CILi128EEENS7_ILi64EEENS7_ILi256EEEEEELi256ENS_6half_tEfNS_4arch4Sm80ELb1ELb0ELb1ELb1ELb1ELb0ELb1ELb1EEENS1_21CollectiveEpilogueFwdINS6_IJS8_SA_S9_EEENS6_IJNS7_ILi1EEESI_SI_EEESC_SE_Li256ELb1ELb1ELb1ELb0EEENS1_36VarlenDynamicPersistentTileSchedulerILi128ELi64ELi256ELi256ELb1ELb1ELb0ELb1ELb1ELb1EEEEEEEEEvNT_6ParamsE:
	.zero		1432


//--------------------- .nv.constant0._ZN7cutlass13device_kernelIN5flash19enable_sm80_to_sm89INS1_16FlashAttnFwdSm80INS1_25CollectiveMainloopFwdSm80ILi8ELi1ELb0EN4cute5tupleIJNS5_1CILi128EEENS7_ILi48EEENS7_ILi256EEEEEELi256ENS_6half_tEfNS_4arch4Sm80ELb1ELb0ELb1ELb1ELb1ELb1ELb1ELb1EEENS1_21CollectiveEpilogueFwdINS6_IJS8_SA_S9_EEENS6_IJNS7_ILi1EEESI_SI_EEESC_SE_Li256ELb1ELb1ELb1ELb0EEENS1_36VarlenDynamicPersistentTileSchedulerILi128ELi48ELi256ELi256ELb1ELb1ELb0ELb1ELb1ELb1EEEEEEEEEvNT_6ParamsE --------------------------
	.section	.nv.constant0._ZN7cutlass13device_kernelIN5flash19enable_sm80_to_sm89INS1_16FlashAttnFwdSm80INS1_25CollectiveMainloopFwdSm80ILi8ELi1ELb0EN4cute5tupleIJNS5_1CILi128EEENS7_ILi48EEENS7_ILi256EEEEEELi256ENS_6half_tEfNS_4arch4Sm80ELb1ELb0ELb1ELb1ELb1ELb1ELb1ELb1EEENS1_21CollectiveEpilogueFwdINS6_IJS8_SA_S9_EEENS6_IJNS7_ILi1EEESI_SI_EEESC_SE_Li256ELb1ELb1ELb1ELb0EEENS1_36VarlenDynamicPersistentTileSchedulerILi128ELi48ELi256ELi256ELb1ELb1ELb0ELb1ELb1ELb1EEEEEEEEEvNT_6ParamsE,"a",@progbits
	.sectionflags	@""
	.align	4
.nv.constant0._ZN7cutlass13device_kernelIN5flash19enable_sm80_to_sm89INS1_16FlashAttnFwdSm80INS1_25CollectiveMainloopFwdSm80ILi8ELi1ELb0EN4cute5tupleIJNS5_1CILi128EEENS7_ILi48EEENS7_ILi256EEEEEELi256ENS_6half_tEfNS_4arch4Sm80ELb1ELb0ELb1ELb1ELb1ELb1ELb1ELb1EEENS1_21CollectiveEpilogueFwdINS6_IJS8_SA_S9_EEENS6_IJNS7_ILi1EEESI_SI_EEESC_SE_Li256ELb1ELb1ELb1ELb0EEENS1_36VarlenDynamicPersistentTileSchedulerILi128ELi48ELi256ELi256ELb1ELb1ELb0ELb1ELb1ELb1EEEEEEEEEvNT_6ParamsE:
	.zero		1432


//--------------------- .text._ZN7cutlass13device_kernelIN5flash19enable_sm80_to_sm89INS1_16FlashAttnFwdSm80INS1_25CollectiveMainloopFwdSm80ILi8ELi1ELb1EN4cute5tupleIJNS5_1CILi128EEENS7_ILi64EEENS7_ILi256EEEEEELi256ENS_6half_tEfNS_4arch4Sm80ELb0ELb0ELb1ELb0ELb1ELb0ELb1ELb1EEENS1_21CollectiveEpilogueFwdINS6_IJS8_SA_S9_EEENS6_IJNS7_ILi1EEESI_SI_EEESC_SE_Li256ELb0ELb1ELb1ELb0EEENS1_19SingleTileSchedulerILb0ELb1ELb1ELi128EEEEEEEEEvNT_6ParamsE --------------------------
	.section	.text._ZN7cutlass13device_kernelIN5flash19enable_sm80_to_sm89INS1_16FlashAttnFwdSm80INS1_25CollectiveMainloopFwdSm80ILi8ELi1ELb1EN4cute5tupleIJNS5_1CILi128EEENS7_ILi64EEENS7_ILi256EEEEEELi256ENS_6half_tEfNS_4arch4Sm80ELb0ELb0ELb1ELb0ELb1ELb0ELb1ELb1EEENS1_21CollectiveEpilogueFwdINS6_IJS8_SA_S9_EEENS6_IJNS7_ILi1EEESI_SI_EEESC_SE_Li256ELb0ELb1ELb1ELb0EEENS1_19SingleTileSchedulerILb0ELb1ELb1ELi128EEEEEEEEEvNT_6ParamsE,"ax",@progbits
	.sectioninfo	@"SHI_REGISTERS=255"
	.align	128
.text._ZN7cutlass13device_kernelIN5flash19enable_sm80_to_sm89INS1_16FlashAttnFwdSm80INS1_25CollectiveMainloopFwdSm80ILi8ELi1ELb1EN4cute5tupleIJNS5_1CILi128EEENS7_ILi64EEENS7_ILi256EEEEEELi256ENS_6half_tEfNS_4arch4Sm80ELb0ELb0ELb1ELb0ELb1ELb0ELb1ELb1EEENS1_21CollectiveEpilogueFwdINS6_IJS8_SA_S9_EEENS6_IJNS7_ILi1EEESI_SI_EEESC_SE_Li256ELb0ELb1ELb1ELb0EEENS1_19SingleTileSchedulerILb0ELb1ELb1ELi128EEEEEEEEEvNT_6ParamsE:
        .type           _ZN7cutlass13device_kernelIN5flash19enable_sm80_to_sm89INS1_16FlashAttnFwdSm80INS1_25CollectiveMainloopFwdSm80ILi8ELi1ELb1EN4cute5tupleIJNS5_1CILi128EEENS7_ILi64EEENS7_ILi256EEEEEELi256ENS_6half_tEfNS_4arch4Sm80ELb0ELb0ELb1ELb0ELb1ELb0ELb1ELb1EEENS1_21CollectiveEpilogueFwdINS6_IJS8_SA_S9_EEENS6_IJNS7_ILi1EEESI_SI_EEESC_SE_Li256ELb0ELb1ELb1ELb0EEENS1_19SingleTileSchedulerILb0ELb1ELb1ELi128EEEEEEEEEvNT_6ParamsE,@function
        .size           _ZN7cutlass13device_kernelIN5flash19enable_sm80_to_sm89INS1_16FlashAttnFwdSm80INS1_25CollectiveMainloopFwdSm80ILi8ELi1ELb1EN4cute5tupleIJNS5_1CILi128EEENS7_ILi64EEENS7_ILi256EEEEEELi256ENS_6half_tEfNS_4arch4Sm80ELb0ELb0ELb1ELb0ELb1ELb0ELb1ELb1EEENS1_21CollectiveEpilogueFwdINS6_IJS8_SA_S9_EEENS6_IJNS7_ILi1EEESI_SI_EEESC_SE_Li256ELb0ELb1ELb1ELb0EEENS1_19SingleTileSchedulerILb0ELb1ELb1ELi128EEEEEEEEEvNT_6ParamsE,(.L_x_3228 - _ZN7cutlass13device_kernelIN5flash19enable_sm80_to_sm89INS1_16FlashAttnFwdSm80INS1_25CollectiveMainloopFwdSm80ILi8ELi1ELb1EN4cute5tupleIJNS5_1CILi128EEENS7_ILi64EEENS7_ILi256EEEEEELi256ENS_6half_tEfNS_4arch4Sm80ELb0ELb0ELb1ELb0ELb1ELb0ELb1ELb1EEENS1_21CollectiveEpilogueFwdINS6_IJS8_SA_S9_EEENS6_IJNS7_ILi1EEESI_SI_EEESC_SE_Li256ELb0ELb1ELb1ELb0EEENS1_19SingleTileSchedulerILb0ELb1ELb1ELi128EEEEEEEEEvNT_6ParamsE)
        .other          _ZN7cutlass13device_kernelIN5flash19enable_sm80_to_sm89INS1_16FlashAttnFwdSm80INS1_25CollectiveMainloopFwdSm80ILi8ELi1ELb1EN4cute5tupleIJNS5_1CILi128EEENS7_ILi64EEENS7_ILi256EEEEEELi256ENS_6half_tEfNS_4arch4Sm80ELb0ELb0ELb1ELb0ELb1ELb0ELb1ELb1EEENS1_21CollectiveEpilogueFwdINS6_IJS8_SA_S9_EEENS6_IJNS7_ILi1EEESI_SI_EEESC_SE_Li256ELb0ELb1ELb1ELb0EEENS1_19SingleTileSchedulerILb0ELb1ELb1ELi128EEEEEEEEEvNT_6ParamsE,@"STO_CUDA_ENTRY STV_DEFAULT"
_ZN7cutlass13device_kernelIN5flash19enable_sm80_to_sm89INS1_16FlashAttnFwdSm80INS1_25CollectiveMainloopFwdSm80ILi8ELi1ELb1EN4cute5tupleIJNS5_1CILi128EEENS7_ILi64EEENS7_ILi256EEEEEELi256ENS_6half_tEfNS_4arch4Sm80ELb0ELb0ELb1ELb0ELb1ELb0ELb1ELb1EEENS1_21CollectiveEpilogueFwdINS6_IJS8_SA_S9_EEENS6_IJNS7_ILi1EEESI_SI_EEESC_SE_Li256ELb0ELb1ELb1ELb0EEENS1_19SingleTileSchedulerILb0ELb1ELb1ELi128EEEEEEEEEvNT_6ParamsE:
[----:B------:R-:W-:Y:S02]  /*0000*/  MOV R1, c[0x0][0x28] ;  /* 0x00000a0000017a02 */ /* 0x000fe40000000f00 */
[----:B------:R-:W1:Y:S01]  /*0010*/  S2R R132, SR_TID.X ;  /* 0x0000000000847919 */ /* 0x000e620000002100 */
[----:B------:R-:W2:Y:S01]  /*0020*/  S2UR UR6, SR_CTAID.Y ;  /* 0x00000000000679c3 */ /* 0x000ea20000002600 */
[----:B------:R-:W-:-:S07]  /*0030*/  IADD3 R1, R1, -0x68, RZ ;  /* 0xffffff9801017810 */ /* 0x000fce0007ffe0ff */
[----:B------:R-:W3:Y:S01]  /*0040*/  S2UR UR18, SR_CTAID.Z ;  /* 0x00000000001279c3 */ /* 0x000ee20000002700 */
[----:B-1----:R-:W-:-:S06]  /*0050*/  SHF.R.U32.HI R0, RZ, 0x5, R132 ;  /* 0x00000005ff007819 */ /* 0x002fcc0000011684 */
[----:B------:R-:W1:Y:S02]  /*0060*/  SHFL.IDX PT, R0, R0, RZ, 0x1f ;  /* 0x00001fff00007589 */ /* 0x000e6400000e0000 */
[----:B-1----:R-:W-:-:S13]  /*0070*/  ISETP.NE.AND P0, PT, R0, RZ, PT ;  /* 0x000000ff0000720c */ /* 0x002fda0003f05270 */
[----:B--23--:R-:W-:Y:S05]  /*0080*/  @!P0 BRA `(.L_x_0) ;  /* 0x0000009000008947 */ /* 0x00cfea0003800000 */
[----:B------:R-:W-:Y:S01]  /*0090*/  MOV R0, c[0x0][0x550] ;  /* 0x0001540000007a02 */ /* 0x000fe20000000f00 */
[----:B------:R-:W-:-:S03]  /*00a0*/  UMOV UR11, UR6 ;  /* 0x00000006000b7c82 */ /* 0x000fc60008000000 */
[----:B------:R-:W-:-:S13]  /*00b0*/  ISETP.NE.AND P0, PT, R0, 0x1, PT ;  /* 0x000000010000780c */ /* 0x000fda0003f05270 */
[----:B------:R-:W-:Y:S05]  /*00c0*/  @!P0 BRA `(.L_x_1) ;  /* 0x000000b000008947 */ /* 0x000fea0003800000 */
[----:B------:R-:W-:Y:S02]  /*00d0*/  ULDC UR4, c[0x0][0x554] ;  /* 0x0001550000047ab9 */ /* 0x000fe40000000800 */
[----:B------:R-:W-:Y:S02]  /*00e0*/  UIMAD.WIDE.U32 UR4, UR6, UR4, URZ ;  /* 0x00000004060472a5 */ /* 0x000fe4000f8e003f */
[----:B------:R-:W-:Y:S02]  /*00f0*/  ULDC UR11, c[0x0][0x558] ;  /* 0x00015600000b7ab9 */ /* 0x000fe40000000800 */
[----:B------:R-:W-:Y:S01]  /*0100*/  USHF.R.U32.HI UR11, URZ, UR11, UR5 ;  /* 0x0000000b3f0b7299 */ /* 0x000fe20008011605 */
[----:B------:R-:W-:Y:S05]  /*0110*/  BRA `(.L_x_1) ;  /* 0x0000006000007947 */ /* 0x000fea0003800000 */
.L_x_0:
[----:B------:R-:W-:Y:S02]  /*0120*/  ULDC.64 UR4, c[0x0][0x550] ;  /* 0x0001540000047ab9 */ /* 0x000fe40000000a00 */
[----:B------:R-:W-:Y:S02]  /*0130*/  UISETP.NE.AND UP0, UPT, UR4, 0x1, UPT ;  /* 0x000000010400788c */ /* 0x000fe4000bf05270 */
[----:B------:R-:W-:-:S02]  /*0140*/  UIMAD.WIDE.U32 UR8, UR6, UR5, URZ ;  /* 0x00000005060872a5 */ /* 0x000fc4000f8e003f */
[----:B------:R-:W-:Y:S02]  /*0150*/  ULDC UR4, c[0x0][0x558] ;  /* 0x0001560000047ab9 */ /* 0x000fe40000000800 */
[----:B------:R-:W-:-:S05]  /*0160*/  UMOV UR11, UR6 ;  /* 0x00000006000b7c82 */ /* 0x000fca0008000000 */
[----:B------:R-:W-:-:S03]  /*0170*/  @UP0 USHF.R.U32.HI UR11, URZ, UR4, UR9 ;  /* 0x000000043f0b0299 */ /* 0x000fc60008011609 */
.L_x_1:
[----:B------:R-:W-:Y:S01]  /*0180*/  ISETP.LE.AND P0, PT, RZ, UR18, PT ;  /* 0x00000012ff007c0c */ /* 0x000fe2000bf03270 */
[----:B------:R-:W-:Y:S02]  /*0190*/  UIADD3 UR5, -UR11, URZ, URZ ;  /* 0x0000003f0b057290 */ /* 0x000fe4000fffe13f */
[----:B------:R-:W-:Y:S02]  /*01a0*/  ULDC UR4, c[0x0][0x550] ;  /* 0x0001540000047ab9 */ /* 0x000fe40000000800 */
[----:B------:R-:W-:-:S08]  /*01b0*/  UIMAD UR6, UR5, UR4, UR6 ;  /* 0x00000004050672a4 */ /* 0x000fd0000f8e0206 */
[----:B------:R-:W-:Y:S05]  /*01c0*/  @!P0 EXIT ;  /* 0x000000000000894d */ /* 0x000fea0003800000 */
[----:B------:R-:W-:Y:S02]  /*01d0*/  ULDC.64 UR4, c[0x0][0x370] ;  /* 0x0000dc0000047ab9 */ /* 0x000fe40000000a00 */
[----:B------:R-:W-:Y:S02]  /*01e0*/  UISETP.NE.U32.AND UP0, UPT, URZ, UR4, UPT ;  /* 0x000000043f00728c */ /* 0x000fe4000bf05070 */
[----:B------:R-:W-:Y:S02]  /*01f0*/  ULDC.64 UR8, c[0x0][0x370] ;  /* 0x0000dc0000087ab9 */ /* 0x000fe40000000a00 */
[----:B------:R-:W-:Y:S02]  /*0200*/  UISETP.NE.AND.EX UP0, UPT, URZ, UR5, UPT, UP0 ;  /* 0x000000053f00728c */ /* 0x000fe4000bf05300 */
[----:B------:R-:W-:-:S04]  /*0210*/  ULDC.64 UR12, c[0x0][0x118] ;  /* 0x00004600000c7ab9 */ /* 0x000fc80000000a00 */
[----:B------:R-:W-:-:S05]  /*0220*/  PLOP3.LUT P0, PT, PT, PT, UP0, 0x80, 0x0 ;  /* 0x000000000000781c */ /* 0x000fca0003f0f008 */
[----:B------:R-:W-:Y:S02]  /*0230*/  @UP0 UMOV UR4, 0x4 ;  /* 0x0000000400040882 */ /* 0x000fe40000000000 */
[----:B------:R-:W-:-:S06]  /*0240*/  @UP0 UIMAD.WIDE UR4, UR18, UR4, UR8 ;  /* 0x00000004120402a5 */ /* 0x000fcc000f8e0208 */
[----:B------:R-:W-:Y:S02]  /*0250*/  IMAD.U32 R2, RZ, RZ, UR4 ;  /* 0x00000004ff027e24 */ /* 0x000fe4000f8e00ff */
[----:B------:R-:W-:-:S05]  /*0260*/  IMAD.U32 R3, RZ, RZ, UR5 ;  /* 0x00000005ff037e24 */ /* 0x000fca000f8e00ff */
[----:B------:R-:W2:Y:S01]  /*0270*/  @P0 LDG.E R2, [R2.64] ;  /* 0x0000000c02020981 */ /* 0x000ea2000c1e1900 */
[----:B------:R-:W-:Y:S02]  /*0280*/  ULDC UR4, c[0x0][0x2ac] ;  /* 0x0000ab0000047ab9 */ /* 0x000fe40000000800 */
[----:B------:R-:W-:Y:S02]  /*0290*/  ULDC UR10, c[0x0][0x1d0] ;  /* 0x00007400000a7ab9 */ /* 0x000fe40000000800 */
[----:B------:R-:W-:Y:S02]  /*02a0*/  UIMAD UR10, UR4, UR10, URZ ;  /* 0x0000000a040a72a4 */ /* 0x000fe4000f8e023f */
[----:B------:R-:W-:Y:S02]  /*02b0*/  UMOV UR9, URZ ;  /* 0x0000003f00097c82 */ /* 0x000fe40008000000 */
[----:B------:R-:W-:Y:S02]  /*02c0*/  UISETP.GE.AND UP0, UPT, UR10, 0x1, UPT ;  /* 0x000000010a00788c */ /* 0x000fe4000bf06270 */
[----:B------:R-:W-:-:S02]  /*02d0*/  UIADD3 UR5, UR10, 0x3f, URZ ;  /* 0x0000003f0a057890 */ /* 0x000fc4000fffe03f */
[----:B------:R-:W-:Y:S02]  /*02e0*/  UMOV UR17, URZ ;  /* 0x0000003f00117c82 */ /* 0x000fe40008000000 */
[----:B------:R-:W-:-:S04]  /*02f0*/  USHF.R.S32.HI UR4, URZ, 0x1f, UR5 ;  /* 0x0000001f3f047899 */ /* 0x000fc80008011405 */
[----:B------:R-:W-:-:S04]  /*0300*/  ULEA.HI UR4, UR4, UR5, URZ, 0x6 ;  /* 0x0000000504047291 */ /* 0x000fc8000f8f303f */
[----:B------:R-:W-:Y:S01]  /*0310*/  USHF.R.S32.HI UR7, URZ, 0x6, UR4 ;  /* 0x000000063f077899 */ /* 0x000fe20008011404 */
[----:B--2---:R1:W2:Y:S01]  /*0320*/  @P0 R2UR UR9, R2 ;  /* 0x00000000020903c2 */ /* 0x0042a200000e0000 */
[----:B------:R-:W-:-:S13]  /*0330*/  PLOP3.LUT P0, PT, PT, PT, UP0, 0x80, 0x0 ;  /* 0x000000000000781c */ /* 0x000fda0003f0f008 */
[----:B-12---:R-:W-:Y:S05]  /*0340*/  @!P0 BRA `(.L_x_2) ;  /* 0x0000025000008947 */ /* 0x006fea0003800000 */
[----:B------:R-:W-:Y:S02]  /*0350*/  USHF.R.U32.HI UR4, URZ, 0x10, UR6 ;  /* 0x000000103f047899 */ /* 0x000fe40008011606 */
[----:B------:R-:W-:Y:S02]  /*0360*/  ULDC UR5, c[0x0][0x338] ;  /* 0x0000ce0000057ab9 */ /* 0x000fe40000000800 */
[----:B------:R-:W-:Y:S02]  /*0370*/  UISETP.NE.AND UP0, UPT, UR4, URZ, UPT ;  /* 0x0000003f0400728c */ /* 0x000fe4000bf05270 */
[----:B------:R-:W-:Y:S02]  /*0380*/  UMOV UR20, URZ ;  /* 0x0000003f00147c82 */ /* 0x000fe40008000000 */
[----:B------:R-:W-:-:S04]  /*0390*/  USEL UR5, UR4, UR5, UP0 ;  /* 0x0000000504057287 */ /* 0x000fc80008000000 */
[----:B------:R-:W-:Y:S02]  /*03a0*/  UIADD3 UR16, UR7, -0x1, UR5 ;  /* 0xffffffff07107890 */ /* 0x000fe4000fffe005 */
[----:B------:R-:W-:-:S05]  /*03b0*/  IMAD.U32 R3, RZ, RZ, UR5 ;  /* 0x00000005ff037e24 */ /* 0x000fca000f8e00ff */
[----:B------:R-:W-:-:S04]  /*03c0*/  IABS R0, R3 ;  /* 0x0000000300007213 */ /* 0x000fc80000000000 */
[----:B------:R-:W1:Y:S02]  /*03d0*/  R2UR UR15, R0 ;  /* 0x00000000000f73c2 */ /* 0x000e6400000e0000 */
[----:B-1----:R-:W1:Y:S08]  /*03e0*/  I2F.RP R0, UR15 ;  /* 0x0000000f00007d06 */ /* 0x002e700008209400 */
[----:B-1----:R-:W1:Y:S02]  /*03f0*/  MUFU.RCP R0, R0 ;  /* 0x0000000000007308 */ /* 0x002e640000001000 */
[----:B-1----:R-:W-:-:S06]  /*0400*/  IADD3 R0, R0, 0xffffffe, RZ ;  /* 0x0ffffffe00007810 */ /* 0x002fcc0007ffe0ff */
[----:B------:R-:W1:Y:S02]  /*0410*/  F2I.FTZ.U32.TRUNC.NTZ R0, R0 ;  /* 0x0000000000007305 */ /* 0x000e64000021f000 */
[----:B-1----:R1:W2:Y:S02]  /*0420*/  R2UR UR21, R0 ;  /* 0x00000000001573c2 */ /* 0x0022a400000e0000 */
[----:B-1----:R-:W-:Y:S01]  /*0430*/  IMAD.U32 R0, RZ, RZ, UR16 ;  /* 0x00000010ff007e24 */ /* 0x002fe2000f8e00ff */
[----:B--2---:R-:W-:Y:S02]  /*0440*/  UIADD3 UR4, URZ, -UR21, URZ ;  /* 0x800000153f047290 */ /* 0x004fe4000fffe03f */
[----:B------:R-:W-:Y:S02]  /*0450*/  ULOP3.LUT UR16, UR16, UR5, URZ, 0x3c, !UPT ;  /* 0x0000000510107292 */ /* 0x000fe4000f8e3c3f */
[----:B------:R-:W-:Y:S01]  /*0460*/  IABS R2, R0 ;  /* 0x0000000000027213 */ /* 0x000fe20000000000 */
[----:B------:R-:W-:Y:S01]  /*0470*/  UIMAD UR4, UR4, UR15, URZ ;  /* 0x0000000f040472a4 */ /* 0x000fe2000f8e023f */
[----:B------:R-:W-:-:S02]  /*0480*/  IABS R0, R3 ;  /* 0x0000000300007213 */ /* 0x000fc40000000000 */
[----:B------:R-:W1:Y:S01]  /*0490*/  R2UR UR14, R2 ;  /* 0x00000000020e73c2 */ /* 0x000e6200000e0000 */
[----:B------:R-:W-:Y:S02]  /*04a0*/  UIMAD.WIDE.U32 UR20, UR21, UR4, UR20 ;  /* 0x00000004151472a5 */ /* 0x000fe4000f8e0014 */
[----:B------:R-:W-:-:S05]  /*04b0*/  IMAD.MOV R0, RZ, RZ, -R0 ;  /* 0x000000ffff007224 */ /* 0x000fca00078e0a00 */
[----:B------:R-:W2:Y:S01]  /*04c0*/  R2UR UR8, R0 ;  /* 0x00000000000873c2 */ /* 0x000ea200000e0000 */
[----:B------:R-:W-:Y:S02]  /*04d0*/  UMOV UR17, UR21 ;  /* 0x0000001500117c82 */ /* 0x000fe40008000000 */
[----:B-1----:R-:W-:-:S07]  /*04e0*/  UIMAD.WIDE.U32 UR20, UR17, UR14, URZ ;  /* 0x0000000e111472a5 */ /* 0x002fce000f8e003f */
[----:B------:R-:W-:Y:S02]  /*04f0*/  UMOV UR17, UR21 ;  /* 0x0000001500117c82 */ /* 0x000fe40008000000 */
[----:B--2---:R-:W-:-:S04]  /*0500*/  UIMAD UR8, UR17, UR8, UR14 ;  /* 0x00000008110872a4 */ /* 0x004fc8000f8e020e */
[----:B------:R-:W-:-:S11]  /*0510*/  UISETP.GT.U32.AND UP0, UPT, UR15, UR8, UPT ;  /* 0x000000080f00728c */ /* 0x000fd6000bf04070 */
[----:B------:R-:W-:Y:S02]  /*0520*/  @!UP0 UIADD3 UR8, UR8, -UR15, URZ ;  /* 0x8000000f08088290 */ /* 0x000fe4000fffe03f */
[----:B------:R-:W-:Y:S02]  /*0530*/  @!UP0 UIADD3 UR17, UR17, 0x1, URZ ;  /* 0x0000000111118890 */ /* 0x000fe4000fffe03f */
[----:B------:R-:W-:Y:S02]  /*0540*/  UISETP.GE.U32.AND UP1, UPT, UR8, UR15, UPT ;  /* 0x0000000f0800728c */ /* 0x000fe4000bf26070 */
[----:B------:R-:W-:-:S09]  /*0550*/  UISETP.GE.AND UP0, UPT, UR16, URZ, UPT ;  /* 0x0000003f1000728c */ /* 0x000fd2000bf06270 */
[----:B------:R-:W-:Y:S02]  /*0560*/  @UP1 UIADD3 UR17, UR17, 0x1, URZ ;  /* 0x0000000111111890 */ /* 0x000fe4000fffe03f */
[----:B------:R-:W-:Y:S02]  /*0570*/  UISETP.NE.AND UP1, UPT, UR5, URZ, UPT ;  /* 0x0000003f0500728c */ /* 0x000fe4000bf25270 */
[----:B------:R-:W-:-:S09]  /*0580*/  @!UP0 UIADD3 UR17, -UR17, URZ, URZ ;  /* 0x0000003f11118290 */ /* 0x000fd2000fffe13f */
[----:B------:R-:W-:Y:S02]  /*0590*/  @!UP1 ULOP3.LUT UR17, URZ, UR5, URZ, 0x33, !UPT ;  /* 0x000000053f119292 */ /* 0x000fe4000f8e333f */
.L_x_2:
[----:B------:R-:W-:Y:S01]  /*05a0*/  ULOP3.LUT UR8, UR6, 0xffff, URZ, 0xc0, !UPT ;  /* 0x0000ffff06087892 */ /* 0x000fe2000f8ec03f */
[----:B------:R-:W-:Y:S01]  /*05b0*/  PLOP3.LUT P2, PT, PT, PT, PT, 0x80, 0x0 ;  /* 0x000000000000781c */ /* 0x000fe20003f4f070 */
[----:B------:R-:W-:Y:S01]  /*05c0*/  CS2R R16, SRZ ;  /* 0x0000000000107805 */ /* 0x000fe2000001ff00 */
[----:B------:R-:W-:Y:S01]  /*05d0*/  CS2R R130, SRZ ;  /* 0x0000000000827805 */ /* 0x000fe2000001ff00 */
[----:B------:R-:W-:Y:S01]  /*05e0*/  UIMAD UR8, UR8, UR17, URZ ;  /* 0x00000011080872a4 */ /* 0x000fe2000f8e023f */
[----:B------:R-:W-:Y:S01]  /*05f0*/  CS2R R128, SRZ ;  /* 0x0000000000807805 */ /* 0x000fe2000001ff00 */
[----:B------:R-:W-:Y:S01]  /*0600*/  CS2R R126, SRZ ;  /* 0x00000000007e7805 */ /* 0x000fe2000001ff00 */
[----:B------:R-:W-:Y:S01]  /*0610*/  CS2R R124, SRZ ;  /* 0x00000000007c7805 */ /* 0x000fe2000001ff00 */
[----:B------:R-:W-:Y:S01]  /*0620*/  UIADD3 UR17, UR8, UR17, URZ ;  /* 0x0000001108117290 */ /* 0x000fe2000fffe03f */
[----:B------:R-:W-:Y:S01]  /*0630*/  CS2R R122, SRZ ;  /* 0x00000000007a7805 */ /* 0x000fe2000001ff00 */
[----:B------:R-:W-:Y:S01]  /*0640*/  CS2R R120, SRZ ;  /* 0x0000000000787805 */ /* 0x000fe2000001ff00 */
[----:B------:R-:W-:Y:S01]  /*0650*/  CS2R R118, SRZ ;  /* 0x0000000000767805 */ /* 0x000fe2000001ff00 */
[----:B------:R-:W-:Y:S01]  /*0660*/  UISETP.LT.AND UP0, UPT, UR7, UR17, UPT ;  /* 0x000000110700728c */ /* 0x000fe2000bf01270 */
[----:B------:R-:W-:Y:S01]  /*0670*/  CS2R R116, SRZ ;  /* 0x0000000000747805 */ /* 0x000fe2000001ff00 */
[----:B------:R-:W-:Y:S01]  /*0680*/  CS2R R114, SRZ ;  /* 0x0000000000727805 */ /* 0x000fe2000001ff00 */
[----:B------:R-:W-:Y:S01]  /*0690*/  CS2R R112, SRZ ;  /* 0x0000000000707805 */ /* 0x000fe2000001ff00 */
[----:B------:R-:W-:Y:S01]  /*06a0*/  USEL UR7, UR7, UR17, UP0 ;  /* 0x0000001107077287 */ /* 0x000fe20008000000 */
[----:B------:R-:W-:Y:S01]  /*06b0*/  CS2R R110, SRZ ;  /* 0x00000000006e7805 */ /* 0x000fe2000001ff00 */
[----:B------:R-:W-:Y:S01]  /*06c0*/  CS2R R108, SRZ ;  /* 0x00000000006c7805 */ /* 0x000fe2000001ff00 */
[----:B------:R-:W-:Y:S01]  /*06d0*/  CS2R R106, SRZ ;  /* 0x00000000006a7805 */ /* 0x000fe2000001ff00 */
[----:B------:R-:W-:Y:S01]  /*06e0*/  UISETP.GT.AND UP0, UPT, UR7, UR8, UPT ;  /* 0x000000080700728c */ /* 0x000fe2000bf04270 */
[----:B------:R-:W-:Y:S01]  /*06f0*/  CS2R R104, SRZ ;  /* 0x0000000000687805 */ /* 0x000fe2000001ff00 */
[----:B------:R-:W-:Y:S01]  /*0700*/  CS2R R102, SRZ ;  /* 0x0000000000667805 */ /* 0x000fe2000001ff00 */
[----:B------:R-:W-:Y:S01]  /*0710*/  CS2R R100, SRZ ;  /* 0x0000000000647805 */ /* 0x000fe2000001ff00 */
[----:B------:R-:W-:Y:S01]  /*0720*/  CS2R R98, SRZ ;  /* 0x0000000000627805 */ /* 0x000fe2000001ff00 */
[----:B------:R-:W-:Y:S01]  /*0730*/  CS2R R96, SRZ ;  /* 0x0000000000607805 */ /* 0x000fe2000001ff00 */
[----:B------:R-:W-:Y:S01]  /*0740*/  PLOP3.LUT P0, PT, PT, PT, UP0, 0x80, 0x0 ;  /* 0x000000000000781c */ /* 0x000fe20003f0f008 */
[----:B------:R-:W-:Y:S01]  /*0750*/  CS2R R94, SRZ ;  /* 0x00000000005e7805 */ /* 0x000fe2000001ff00 */
        /* <DEDUP_REMOVED lines=45> */
[----:B------:R-:W-:Y:S05]  /*0a30*/  @!P0 BRA `(.L_x_3) ;  /* 0x0000966000008947 */ /* 0x000fea0003800000 */
[----:B------:R-:W-:Y:S02]  /*0a40*/  ULDC.64 UR4, c[0x0][0x340] ;  /* 0x0000d00000047ab9 */ /* 0x000fe40000000a00 */
[----:B------:R-:W-:-:S02]  /*0a50*/  UISETP.NE.U32.AND UP0, UPT, URZ, UR4, UPT ;  /* 0x000000043f00728c */ /* 0x000fc4000bf05070 */
[----:B------:R-:W-:Y:S02]  /*0a60*/  ULDC.64 UR14, c[0x0][0x340] ;  /* 0x0000d000000e7ab9 */ /* 0x000fe40000000a00 */
[----:B------:R-:W-:-:S06]  /*0a70*/  UISETP.NE.AND.EX UP0, UPT, URZ, UR5, UPT, UP0 ;  /* 0x000000053f00728c */ /* 0x000fcc000bf05300 */
[----:B------:R-:W-:-:S05]  /*0a80*/  PLOP3.LUT P0, PT, PT, PT, UP0, 0x80, 0x0 ;  /* 0x000000000000781c */ /* 0x000fca0003f0f008 */
[----:B------:R-:W-:Y:S02]  /*0a90*/  @UP0 UMOV UR4, 0x4 ;  /* 0x0000000400040882 */ /* 0x000fe40000000000 */
[----:B------:R-:W-:-:S06]  /*0aa0*/  @UP0 UIMAD.WIDE UR4, UR18, UR4, UR14 ;  /* 0x00000004120402a5 */ /* 0x000fcc000f8e020e */
[----:B------:R-:W-:Y:S02]  /*0ab0*/  IMAD.U32 R2, RZ, RZ, UR4 ;  /* 0x00000004ff027e24 */ /* 0x000fe4000f8e00ff */
[----:B------:R-:W-:Y:S01]  /*0ac0*/  IMAD.U32 R3, RZ, RZ, UR5 ;  /* 0x00000005ff037e24 */ /* 0x000fe2000f8e00ff */
[----:B------:R-:W-:Y:S01]  /*0ad0*/  SHF.R.S32.HI R36, RZ, 0x1f, R132 ;  /* 0x0000001fff247819 */ /* 0x000fe20000011484 */
[----:B------:R-:W-:Y:S01]  /*0ae0*/  UIADD3 UR6, UR7, -0x1, URZ ;  /* 0xffffffff07067890 */ /* 0x000fe2000fffe03f */
[----:B------:R-:W-:Y:S01]  /*0af0*/  IMAD.MOV.U32 R87, RZ, RZ, c[0x0][0x2b8] ;  /* 0x0000ae00ff577624 */ /* 0x000fe200078e00ff */
[----:B------:R-:W-:Y:S01]  /*0b00*/  ULDC.64 UR4, c[0x0][0x2b0] ;  /* 0x0000ac0000047ab9 */ /* 0x000fe20000000a00 */
[----:B------:R-:W2:Y:S01]  /*0b10*/  @P0 LDG.E R2, [R2.64] ;  /* 0x0000000c02020981 */ /* 0x000ea2000c1e1900 */
[----:B------:R-:W-:-:S03]  /*0b20*/  IMAD.MOV.U32 R21, RZ, RZ, RZ ;  /* 0x000000ffff157224 */ /* 0x000fc600078e00ff */
[----:B------:R-:W-:Y:S01]  /*0b30*/  BAR.SYNC.DEFER_BLOCKING 0x0 ;  /* 0x0000000000007b1d */ /* 0x000fe20000010000 */
[----:B------:R-:W-:-:S05]  /*0b40*/  ISETP.NE.AND P1, PT, R87, 0x1, PT ;  /* 0x000000015700780c */ /* 0x000fca0003f25270 */
[----:B------:R-:W1:Y:S01]  /*0b50*/  S2R R15, SR_CTAID.X ;  /* 0x00000000000f7919 */ /* 0x000e620000002500 */
[----:B------:R-:W-:Y:S01]  /*0b60*/  IMAD.MOV.U32 R20, RZ, RZ, c[0x0][0x2c4] ;  /* 0x0000b100ff147624 */ /* 0x000fe200078e00ff */
[----:B------:R-:W-:Y:S01]  /*0b70*/  USHF.R.S32.HI UR20, URZ, 0x1f, UR18 ;  /* 0x0000001f3f147899 */ /* 0x000fe20008011412 */
[----:B--2---:R2:W3:Y:S02]  /*0b80*/  @P0 R2UR UR15, R2 ;  /* 0x00000000020f03c2 */ /* 0x0044e400000e0000 */
[----:B---3--:R-:W-:Y:S02]  /*0b90*/  @!UP0 UMOV UR15, UR18 ;  /* 0x00000012000f8c82 */ /* 0x008fe40008000000 */
[----:B------:R-:W-:Y:S02]  /*0ba0*/  USHF.R.S32.HI UR14, URZ, 0x1f, UR15 ;  /* 0x0000001f3f0e7899 */ /* 0x000fe4000801140f */
[----:B------:R-:W-:Y:S02]  /*0bb0*/  UIMAD.WIDE.U32 UR16, UR15, UR4, URZ ;  /* 0x000000040f1072a5 */ /* 0x000fe4000f8e003f */
[----:B------:R-:W-:-:S04]  /*0bc0*/  UIMAD UR14, UR14, UR4, URZ ;  /* 0x000000040e0e72a4 */ /* 0x000fc8000f8e023f */
[----:B------:R-:W-:Y:S01]  /*0bd0*/  UIMAD UR14, UR15, UR5, UR14 ;  /* 0x000000050f0e72a4 */ /* 0x000fe2000f8e020e */
[----:B--2---:R-:W-:-:S03]  /*0be0*/  LEA.HI R2, R36, R132, RZ, 0x3 ;  /* 0x0000008424027211 */ /* 0x004fc600078f18ff */
[----:B------:R-:W-:Y:S02]  /*0bf0*/  UIADD3 UR14, UR17, UR14, URZ ;  /* 0x0000000e110e7290 */ /* 0x000fe4000fffe03f */
[----:B------:R-:W-:Y:S01]  /*0c00*/  USHF.R.S32.HI UR15, URZ, 0x1f, UR11 ;  /* 0x0000001f3f0f7899 */ /* 0x000fe2000801140b */
[----:B------:R-:W-:Y:S01]  /*0c10*/  LOP3.LUT R0, R2, 0xfffffff8, RZ, 0xc0, !PT ;  /* 0xfffffff802007812 */ /* 0x000fe200078ec0ff */
[----:B------:R-:W-:Y:S01]  /*0c20*/  ULDC.64 UR4, c[0x0][0x1b8] ;  /* 0x00006e0000047ab9 */ /* 0x000fe20000000a00 */
[----:B------:R-:W-:-:S03]  /*0c30*/  SHF.R.S32.HI R18, RZ, 0x3, R2 ;  /* 0x00000003ff127819 */ /* 0x000fc60000011402 */
[----:B------:R-:W-:Y:S02]  /*0c40*/  IMAD.IADD R19, R132, 0x1, -R0 ;  /* 0x0000000184137824 */ /* 0x000fe400078e0a00 */
[----:B------:R-:W-:Y:S02]  /*0c50*/  IMAD.U32 R0, RZ, RZ, UR6 ;  /* 0x00000006ff007e24 */ /* 0x000fe4000f8e00ff */
[----:B------:R-:W-:-:S05]  /*0c60*/  IMAD R86, R19, 0x20, R18 ;  /* 0x0000002013567824 */ /* 0x000fca00078e0212 */
[----:B------:R-:W-:Y:S01]  /*0c70*/  LEA R0, R0, R86, 0x6 ;  /* 0x0000005600007211 */ /* 0x000fe200078e30ff */
[----:B------:R-:W-:Y:S01]  /*0c80*/  UIMAD UR19, UR15, UR4, URZ ;  /* 0x000000040f1372a4 */ /* 0x000fe2000f8e023f */
[----:B-1----:R-:W-:Y:S01]  /*0c90*/  IMAD R5, R15, 0x80, R86 ;  /* 0x000000800f057824 */ /* 0x002fe200078e0256 */
[----:B------:R-:W-:Y:S01]  /*0ca0*/  UIMAD.WIDE.U32 UR22, UR11, UR4, URZ ;  /* 0x000000040b1672a5 */ /* 0x000fe2000f8e003f */
[C---:B------:R-:W-:Y:S01]  /*0cb0*/  ISETP.GE.AND P0, PT, R0.reuse, UR10, PT ;  /* 0x0000000a00007c0c */ /* 0x040fe2000bf06270 */
[----:B------:R-:W-:Y:S01]  /*0cc0*/  STL [R1+0x44], R86 ;  /* 0x0000445601007387 */ /* 0x000fe20000100800 */
[----:B------:R-:W-:Y:S02]  /*0cd0*/  IADD3 R9, R0, UR9, RZ ;  /* 0x0000000900097c10 */ /* 0x000fe4000fffe0ff */
[----:B------:R-:W-:-:S03]  /*0ce0*/  ISETP.GT.OR P0, PT, R86, 0x3f, P0 ;  /* 0x0000003f5600780c */ /* 0x000fc60000704670 */
[----:B------:R-:W-:-:S04]  /*0cf0*/  @P1 IMAD.HI.U32 R0, R9, c[0x0][0x2bc], RZ ;  /* 0x0000af0009001a27 */ /* 0x000fc800078e00ff */
[----:B------:R-:W-:Y:S01]  /*0d00*/  IMAD.MOV.U32 R7, RZ, RZ, R9 ;  /* 0x000000ffff077224 */ /* 0x000fe200078e0009 */
[----:B------:R-:W-:-:S05]  /*0d10*/  @P1 SHF.R.U32.HI R7, RZ, c[0x0][0x2c0], R0 ;  /* 0x0000b000ff071a19 */ /* 0x000fca0000011600 */
[----:B------:R-:W-:-:S04]  /*0d20*/  @!P0 IADD3 R0, P2, R7, UR16, RZ ;  /* 0x0000001007008c10 */ /* 0x000fc8000ff5e0ff */
[----:B------:R-:W-:Y:S02]  /*0d30*/  @!P0 LEA R2, P1, R0, c[0x0][0x2a0], 0x2 ;  /* 0x0000a80000028a11 */ /* 0x000fe400078210ff */
[----:B------:R-:W-:-:S04]  /*0d40*/  @!P0 LEA.HI.X.SX32 R3, R7, UR14, 0x1, P2 ;  /* 0x0000000e07038c11 */ /* 0x000fc800090f0eff */
[----:B------:R-:W-:-:S05]  /*0d50*/  @!P0 LEA.HI.X R3, R0, c[0x0][0x2a4], R3, 0x2, P1 ;  /* 0x0000a90000038a11 */ /* 0x000fca00008f1403 */
[----:B------:R1:W2:Y:S01]  /*0d60*/  @!P0 LDG.E R21, [R2.64] ;  /* 0x0000000c02158981 */ /* 0x0002a2000c1e1900 */
[C---:B------:R-:W-:Y:S01]  /*0d70*/  ISETP.NE.AND P0, PT, R20.reuse, 0x1, PT ;  /* 0x000000011400780c */ /* 0x040fe20003f05270 */
[----:B------:R-:W-:Y:S01]  /*0d80*/  UIMAD UR19, UR11, UR5, UR19 ;  /* 0x000000050b1372a4 */ /* 0x000fe2000f8e0213 */
[----:B------:R-:W-:Y:S01]  /*0d90*/  IMAD.MOV.U32 R4, RZ, RZ, R5 ;  /* 0x000000ffff047224 */ /* 0x000fe200078e0005 */
[----:B------:R-:W-:Y:S01]  /*0da0*/  SHF.L.U32 R133, R19, 0x3, RZ ;  /* 0x0000000313857819 */ /* 0x000fe200000006ff */
[----:B------:R-:W-:Y:S01]  /*0db0*/  ULDC.64 UR4, c[0x0][0x1c0] ;  /* 0x0000700000047ab9 */ /* 0x000fe20000000a00 */
[----:B------:R-:W-:Y:S01]  /*0dc0*/  IMAD R20, R20, c[0x0][0x168], RZ ;  /* 0x00005a0014147a24 */ /* 0x000fe200078e02ff */
[----:B------:R-:W-:Y:S01]  /*0dd0*/  UIMAD UR20, UR20, UR4, URZ ;  /* 0x00000004141472a4 */ /* 0x000fe2000f8e023f */
[----:B------:R-:W-:Y:S01]  /*0de0*/  IMAD R15, R15, 0x80, R18 ;  /* 0x000000800f0f7824 */ /* 0x000fe200078e0212 */
[----:B------:R-:W-:Y:S01]  /*0df0*/  UIADD3 UR23, UR23, UR19, URZ ;  /* 0x0000001317177290 */ /* 0x000fe2000fffe03f */
[C---:B------:R-:W-:Y:S01]  /*0e00*/  IADD3 R58, R133.reuse, 0x80, RZ ;  /* 0x00000080853a7810 */ /* 0x040fe20007ffe0ff */
[----:B------:R-:W-:Y:S01]  /*0e10*/  UIMAD UR5, UR18, UR5, UR20 ;  /* 0x00000005120572a4 */ /* 0x000fe2000f8e0214 */
[----:B------:R-:W-:Y:S01]  /*0e20*/  IADD3 R57, R133, 0x40, RZ ;  /* 0x0000004085397810 */ /* 0x000fe20007ffe0ff */
[----:B------:R-:W-:Y:S01]  /*0e30*/  UIMAD.WIDE.U32 UR18, UR18, UR4, UR22 ;  /* 0x00000004121272a5 */ /* 0x000fe2000f8e0016 */
[----:B------:R-:W-:Y:S01]  /*0e40*/  @P0 IMAD.HI.U32 R0, R5, c[0x0][0x2c8], RZ ;  /* 0x0000b20005000a27 */ /* 0x000fe200078e00ff */
[C---:B------:R-:W-:Y:S01]  /*0e50*/  IADD3 R56, R133.reuse, 0xc0, RZ ;  /* 0x000000c085387810 */ /* 0x040fe20007ffe0ff */
[----:B------:R-:W-:Y:S01]  /*0e60*/  UIMAD UR10, UR6, -0x40, UR10 ;  /* 0xffffffc0060a78a4 */ /* 0x000fe2000f8e020a */
[----:B------:R-:W-:Y:S01]  /*0e70*/  ISETP.GE.AND P4, PT, R133, c[0x0][0x198], PT ;  /* 0x0000660085007a0c */ /* 0x000fe20003f86270 */
[----:B------:R-:W-:Y:S01]  /*0e80*/  UIADD3 UR5, UR19, UR5, URZ ;  /* 0x0000000513057290 */ /* 0x000fe2000fffe03f */
[----:B------:R-:W-:Y:S01]  /*0e90*/  @P0 SHF.R.U32.HI R4, RZ, c[0x0][0x2cc], R0 ;  /* 0x0000b300ff040a19 */ /* 0x000fe20000011600 */
[----:B------:R-:W-:Y:S01]  /*0ea0*/  UISETP.GT.AND UP0, UPT, UR6, UR8, UPT ;  /* 0x000000080600728c */ /* 0x000fe2000bf04270 */
[----:B------:R-:W-:-:S02]  /*0eb0*/  SHF.R.S32.HI R8, RZ, 0x1f, R56 ;  /* 0x0000001fff087819 */ /* 0x000fc40000011438 */
[--C-:B------:R-:W-:Y:S01]  /*0ec0*/  SHF.R.S32.HI R6, RZ, 0x1f, R4.reuse ;  /* 0x0000001fff067819 */ /* 0x100fe20000011404 */
[----:B------:R-:W-:Y:S01]  /*0ed0*/  IMAD.MOV R0, RZ, RZ, -R4 ;  /* 0x000000ffff007224 */ /* 0x000fe200078e0a04 */
[----:B-1----:R-:W-:Y:S01]  /*0ee0*/  MOV R2, UR18 ;  /* 0x0000001200027c02 */ /* 0x002fe20008000f00 */
[----:B------:R-:W-:Y:S01]  /*0ef0*/  IMAD.U32 R3, RZ, RZ, UR19 ;  /* 0x00000013ff037e24 */ /* 0x000fe2000f8e00ff */
[----:B------:R-:W-:Y:S01]  /*0f00*/  ISETP.GE.AND P3, PT, R57, c[0x0][0x198], PT ;  /* 0x0000660039007a0c */ /* 0x000fe20003f66270 */
[----:B------:R-:W-:Y:S01]  /*0f10*/  IMAD R5, R0, c[0x0][0x2c4], R5 ;  /* 0x0000b10000057a24 */ /* 0x000fe200078e0205 */
[----:B------:R-:W-:Y:S01]  /*0f20*/  ISETP.GE.AND P2, PT, R58, c[0x0][0x198], PT ;  /* 0x000066003a007a0c */ /* 0x000fe20003f46270 */
[----:B------:R-:W-:Y:S01]  /*0f30*/  IMAD.U32 R3, RZ, RZ, UR5 ;  /* 0x00000005ff037e24 */ /* 0x000fe2000f8e00ff */
[----:B------:R-:W-:Y:S01]  /*0f40*/  LEA.HI R8, R8, R56, RZ, 0x3 ;  /* 0x0000003808087211 */ /* 0x000fe200078f18ff */
[----:B------:R-:W-:Y:S01]  /*0f50*/  IMAD R6, R6, c[0x0][0x1b0], RZ ;  /* 0x00006c0006067a24 */ /* 0x000fe200078e02ff */
[----:B------:R-:W-:Y:S01]  /*0f60*/  SHF.R.S32.HI R0, RZ, 0x1f, R5 ;  /* 0x0000001fff007819 */ /* 0x000fe20000011405 */
[----:B------:R-:W-:Y:S01]  /*0f70*/  IMAD.WIDE.U32 R2, R4, c[0x0][0x1b0], R2 ;  /* 0x00006c0004027a25 */ /* 0x000fe200078e0002 */
[----:B------:R-:W-:Y:S01]  /*0f80*/  ISETP.GE.AND P5, PT, R56, c[0x0][0x198], PT ;  /* 0x0000660038007a0c */ /* 0x000fe20003fa6270 */
[----:B------:R-:W-:Y:S01]  /*0f90*/  ULDC.64 UR4, c[0x0][0x1e8] ;  /* 0x00007a0000047ab9 */ /* 0x000fe20000000a00 */
[----:B------:R-:W-:Y:S01]  /*0fa0*/  LOP3.LUT R176, R8, 0xfffffff8, RZ, 0xc0, !PT ;  /* 0xfffffff808b07812 */ /* 0x000fe200078ec0ff */
[----:B------:R-:W-:Y:S01]  /*0fb0*/  IMAD R4, R4, c[0x0][0x1b4], R6 ;  /* 0x00006d0004047a24 */ /* 0x000fe200078e0206 */
[----:B------:R-:W-:Y:S01]  /*0fc0*/  UIMAD UR18, UR15, UR4, URZ ;  /* 0x000000040f1272a4 */ /* 0x000fe2000f8e023f */
[----:B------:R-:W-:Y:S01]  /*0fd0*/  IMAD R0, R0, c[0x0][0x1a8], RZ ;  /* 0x00006a0000007a24 */ /* 0x000fe200078e02ff */
[----:B------:R-:W-:Y:S01]  /*0fe0*/  UIMAD.WIDE.U32 UR20, UR11, UR4, URZ ;  /* 0x000000040b1472a5 */ /* 0x000fe2000f8e003f */
[----:B------:R-:W-:Y:S01]  /*0ff0*/  IMAD.IADD R3, R3, 0x1, R4 ;  /* 0x0000000103037824 */ /* 0x000fe200078e0204 */
[----:B------:R-:W-:Y:S01]  /*1000*/  UIMAD UR18, UR11, UR5, UR18 ;  /* 0x000000050b1272a4 */ /* 0x000fe2000f8e0212 */
[----:B------:R-:W-:Y:S01]  /*1010*/  IMAD R6, R5, c[0x0][0x1ac], R0 ;  /* 0x00006b0005067a24 */ /* 0x000fe200078e0200 */
[----:B------:R-:W-:Y:S01]  /*1020*/  ISETP.GE.AND P6, PT, R133, c[0x0][0x1d4], PT ;  /* 0x0000750085007a0c */ /* 0x000fe20003fc6270 */
[----:B------:R-:W-:Y:S01]  /*1030*/  IMAD.WIDE.U32 R2, R5, c[0x0][0x1a8], R2 ;  /* 0x00006a0005027a25 */ /* 0x000fe200078e0002 */
[----:B------:R-:W-:Y:S01]  /*1040*/  UIADD3 UR18, UR21, UR18, URZ ;  /* 0x0000001215127290 */ /* 0x000fe2000fffe03f */
[----:B------:R-:W-:Y:S01]  /*1050*/  LEA.HI R84, R36, R132, RZ, 0x5 ;  /* 0x0000008424547211 */ /* 0x000fe200078f28ff */
[----:B------:R-:W-:Y:S01]  /*1060*/  ULDC.64 UR4, c[0x0][0x210] ;  /* 0x0000840000047ab9 */ /* 0x000fe20000000a00 */
[----:B------:R-:W-:Y:S01]  /*1070*/  IMAD.SHL.U32 R4, R18, 0x40, RZ ;  /* 0x0000004012047824 */ /* 0x000fe200078e00ff */
[----:B------:R-:W-:Y:S01]  /*1080*/  LEA R13, P0, R2, c[0x0][0x160], 0x1 ;  /* 0x00005800020d7a11 */ /* 0x000fe200078008ff */
[----:B------:R-:W-:Y:S01]  /*1090*/  IMAD.IADD R3, R3, 0x1, R6 ;  /* 0x0000000103037824 */ /* 0x000fe200078e0206 */
[----:B------:R-:W-:-:S02]  /*10a0*/  UIMAD UR15, UR15, UR4, URZ ;  /* 0x000000040f0f72a4 */ /* 0x000fc4000f8e023f */
[----:B------:R-:W-:Y:S01]  /*10b0*/  LOP3.LUT R0, R4, 0x1c0, RZ, 0xc0, !PT ;  /* 0x000001c004007812 */ /* 0x000fe200078ec0ff */
[----:B------:R-:W-:Y:S01]  /*10c0*/  UIMAD.WIDE.U32 UR22, UR11, UR4, URZ ;  /* 0x000000040b1672a5 */ /* 0x000fe2000f8e003f */
[----:B------:R-:W-:Y:S01]  /*10d0*/  LEA.HI.X R14, R2, c[0x0][0x164], R3, 0x1, P0 ;  /* 0x00005900020e7a11 */ /* 0x000fe200000f0c03 */
[----:B------:R-:W-:Y:S01]  /*10e0*/  UIMAD UR4, UR11, UR5, UR15 ;  /* 0x000000050b0472a4 */ /* 0x000fe2000f8e020f */
[----:B------:R-:W-:Y:S01]  /*10f0*/  SHF.R.U32.HI R4, RZ, 0x3, R0 ;  /* 0x00000003ff047819 */ /* 0x000fe20000011600 */
[----:B------:R-:W-:Y:S01]  /*1100*/  SHFL.IDX PT, R2, R13, RZ, 0x181f ;  /* 0x00181fff0d027589 */ /* 0x000fe200000e0000 */
[----:B------:R-:W-:Y:S01]  /*1110*/  LOP3.LUT R0, R0, 0x38, R133, 0xf8, !PT ;  /* 0x0000003800007812 */ /* 0x000fe200078ef885 */
[----:B------:R-:W-:Y:S01]  /*1120*/  UIADD3 UR4, UR23, UR4, URZ ;  /* 0x0000000417047290 */ /* 0x000fe2000fffe03f */
[----:B------:R-:W-:Y:S01]  /*1130*/  ISETP.GE.AND P0, PT, R15, R20, PT ;  /* 0x000000140f00720c */ /* 0x000fe20003f06270 */
[----:B------:R-:W1:Y:S01]  /*1140*/  SHFL.IDX PT, R3, R14, RZ, 0x181f ;  /* 0x00181fff0e037589 */ /* 0x000e6200000e0000 */
[----:B------:R-:W-:-:S02]  /*1150*/  LOP3.LUT R0, R0, R4, RZ, 0x3c, !PT ;  /* 0x0000000400007212 */ /* 0x000fc400078e3cff */
[----:B------:R-:W-:-:S05]  /*1160*/  LEA.HI R4, R36, R132, RZ, 0x6 ;  /* 0x0000008424047211 */ /* 0x000fca00078f30ff */
[----:B------:R-:W-:-:S05]  /*1170*/  IMAD.SHL.U32 R4, R4, 0x8, RZ ;  /* 0x0000000804047824 */ /* 0x000fca00078e00ff */
[----:B------:R-:W-:Y:S02]  /*1180*/  LOP3.LUT R5, R0, 0xfffffe00, R4, 0xf8, !PT ;  /* 0xfffffe0000057812 */ /* 0x000fe400078ef804 */
[----:B------:R-:W-:Y:S02]  /*1190*/  SHF.R.S32.HI R0, RZ, 0x1f, R58 ;  /* 0x0000001fff007819 */ /* 0x000fe4000001143a */
[----:B------:R-:W-:Y:S01]  /*11a0*/  SHF.R.S32.HI R4, RZ, 0x1f, R57 ;  /* 0x0000001fff047819 */ /* 0x000fe20000011439 */
[----:B------:R-:W-:Y:S01]  /*11b0*/  IMAD.SHL.U32 R85, R5, 0x2, RZ ;  /* 0x0000000205557824 */ /* 0x000fe200078e00ff */
[----:B------:R-:W-:Y:S01]  /*11c0*/  LEA.HI R0, R0, R58, RZ, 0x3 ;  /* 0x0000003a00007211 */ /* 0x000fe200078f18ff */
[----:B------:R-:W-:Y:S01]  /*11d0*/  SHFL.IDX PT, R5, R14, 0x1, 0x181f ;  /* 0x00381f000e057f89 */ /* 0x000fe200000e0000 */
[----:B------:R-:W-:Y:S02]  /*11e0*/  LEA.HI R4, R4, R57, RZ, 0x3 ;  /* 0x0000003904047211 */ /* 0x000fe400078f18ff */
[----:B------:R-:W-:Y:S01]  /*11f0*/  LOP3.LUT R177, R0, 0xfffffff8, RZ, 0xc0, !PT ;  /* 0xfffffff800b17812 */ /* 0x000fe200078ec0ff */
[----:B------:R-:W-:Y:S01]  /*1200*/  IMAD.MOV R0, RZ, RZ, -R7 ;  /* 0x000000ffff007224 */ /* 0x000fe200078e0a07 */
[----:B------:R-:W-:Y:S01]  /*1210*/  LOP3.LUT R134, R4, 0xfffffff8, RZ, 0xc0, !PT ;  /* 0xfffffff804867812 */ /* 0x000fe200078ec0ff */
[----:B-1----:R-:W-:Y:S01]  /*1220*/  @!P0 IMAD.WIDE R6, R133, 0x2, R2 ;  /* 0x0000000285068825 */ /* 0x002fe200078e0202 */
[----:B------:R-:W1:Y:S03]  /*1230*/  SHFL.IDX PT, R4, R13, 0x1, 0x181f ;  /* 0x00381f000d047f89 */ /* 0x000e6600000e0000 */
[----:B------:R-:W-:Y:S01]  /*1240*/  IMAD R16, R0, c[0x0][0x2b8], R9 ;  /* 0x0000ae0000107a24 */ /* 0x000fe200078e0209 */
[----:B------:R3:W-:Y:S01]  /*1250*/  @!P0 LDGSTS.E.BYPASS.LTC128B.128 [R85+0x100], [R6.64], !P4 ;  /* 0x0010000006558fae */ /* 0x0007e2000e101d4c */
[----:B------:R-:W-:Y:S01]  /*1260*/  @!P0 IMAD.WIDE R8, R134, 0x2, R2 ;  /* 0x0000000286088825 */ /* 0x000fe200078e0202 */
[----:B------:R-:W-:-:S02]  /*1270*/  IADD3 R0, R15, 0x20, RZ ;  /* 0x000000200f007810 */ /* 0x000fc40007ffe0ff */
[----:B------:R-:W-:Y:S02]  /*1280*/  SHF.R.S32.HI R12, RZ, 0x1f, R16 ;  /* 0x0000001fff0c7819 */ /* 0x000fe40000011410 */
[----:B------:R4:W-:Y:S01]  /*1290*/  @!P0 LDGSTS.E.BYPASS.LTC128B.128 [R85+0x4100], [R8.64], !P3 ;  /* 0x0410000008558fae */ /* 0x0009e2000d901d4c */
[----:B---3--:R-:W-:-:S04]  /*12a0*/  @!P0 IMAD.WIDE R6, R177, 0x2, R2 ;  /* 0x00000002b1068825 */ /* 0x008fc800078e0202 */
[----:B------:R-:W-:Y:S01]  /*12b0*/  @!P0 IMAD.WIDE R2, R176, 0x2, R2 ;  /* 0x00000002b0028825 */ /* 0x000fe200078e0202 */
[----:B------:R3:W-:Y:S04]  /*12c0*/  @!P0 LDGSTS.E.BYPASS.LTC128B.128 [R85+0x8100], [R6.64], !P2 ;  /* 0x0810000006558fae */ /* 0x0007e8000d101d4c */
[----:B------:R5:W-:Y:S01]  /*12d0*/  @!P0 LDGSTS.E.BYPASS.LTC128B.128 [R85+0xc100], [R2.64], !P5 ;  /* 0x0c10000002558fae */ /* 0x000be2000e901d4c */
[----:B------:R-:W-:Y:S01]  /*12e0*/  ISETP.GE.AND P0, PT, R0, R20, PT ;  /* 0x000000140000720c */ /* 0x000fe20003f06270 */
[----:B------:R-:W-:-:S04]  /*12f0*/  IMAD R0, R12, c[0x0][0x1e0], RZ ;  /* 0x000078000c007a24 */ /* 0x000fc800078e02ff */
[----:B------:R-:W-:-:S08]  /*1300*/  IMAD R0, R16, c[0x0][0x1e4], R0 ;  /* 0x0000790010007a24 */ /* 0x000fd000078e0200 */
[----:B-1----:R-:W-:-:S04]  /*1310*/  @!P0 IMAD.WIDE R10, R133, 0x2, R4 ;  /* 0x00000002850a8825 */ /* 0x002fc800078e0204 */
[----:B----4-:R-:W-:Y:S01]  /*1320*/  @!P0 IMAD.WIDE R8, R134, 0x2, R4 ;  /* 0x0000000286088825 */ /* 0x010fe200078e0204 */
[----:B------:R2:W-:Y:S01]  /*1330*/  @!P0 LDGSTS.E.BYPASS.LTC128B.128 [R85+0x1100], [R10.64], !P4 ;  /* 0x011000000a558fae */ /* 0x0005e2000e101d4c */
[----:B---3--:R-:W-:-:S03]  /*1340*/  IADD3 R6, R15, 0x40, RZ ;  /* 0x000000400f067810 */ /* 0x008fc60007ffe0ff */
[----:B------:R1:W-:Y:S01]  /*1350*/  @!P0 LDGSTS.E.BYPASS.LTC128B.128 [R85+0x5100], [R8.64], !P3 ;  /* 0x0510000008558fae */ /* 0x0003e2000d901d4c */
[----:B-----5:R-:W-:Y:S01]  /*1360*/  IMAD.WIDE.U32 R2, R16, c[0x0][0x1e0], RZ ;  /* 0x0000780010027a25 */ /* 0x020fe200078e00ff */
[----:B------:R-:W-:-:S03]  /*1370*/  ISETP.GE.AND P1, PT, R6, R20, PT ;  /* 0x000000140600720c */ /* 0x000fc60003f26270 */
[----:B------:R-:W-:Y:S01]  /*1380*/  @!P0 IMAD.WIDE R6, R177, 0x2, R4 ;  /* 0x00000002b1068825 */ /* 0x000fe200078e0204 */
[----:B------:R-:W-:-:S03]  /*1390*/  IADD3 R3, R3, R0, RZ ;  /* 0x0000000003037210 */ /* 0x000fc60007ffe0ff */
[----:B------:R-:W-:Y:S01]  /*13a0*/  @!P0 IMAD.WIDE R4, R176, 0x2, R4 ;  /* 0x00000002b0048825 */ /* 0x000fe200078e0204 */
[----:B------:R3:W-:Y:S03]  /*13b0*/  @!P0 LDGSTS.E.BYPASS.LTC128B.128 [R85+0x9100], [R6.64], !P2 ;  /* 0x0910000006558fae */ /* 0x0007e6000d101d4c */
[----:B------:R-:W-:Y:S01]  /*13c0*/  IMAD R0, R12, c[0x0][0x208], RZ ;  /* 0x000082000c007a24 */ /* 0x000fe200078e02ff */
[----:B------:R4:W-:Y:S03]  /*13d0*/  @!P0 LDGSTS.E.BYPASS.LTC128B.128 [R85+0xd100], [R4.64], !P5 ;  /* 0x0d10000004558fae */ /* 0x0009e6000e901d4c */
[C---:B------:R-:W-:Y:S02]  /*13e0*/  IMAD R0, R16.reuse, c[0x0][0x20c], R0 ;  /* 0x0000830010007a24 */ /* 0x040fe400078e0200 */
[----:B---3--:R-:W-:-:S04]  /*13f0*/  IMAD.WIDE.U32 R6, R16, c[0x0][0x208], RZ ;  /* 0x0000820010067a25 */ /* 0x008fc800078e00ff */
[----:B------:R-:W-:Y:S01]  /*1400*/  IMAD.IADD R7, R7, 0x1, R0 ;  /* 0x0000000107077824 */ /* 0x000fe200078e0200 */
[----:B--2---:R-:W-:Y:S01]  /*1410*/  SHF.R.S32.HI R10, RZ, 0x1f, R21 ;  /* 0x0000001fff0a7819 */ /* 0x004fe20000011415 */
[C---:B----4-:R-:W-:Y:S01]  /*1420*/  IMAD.WIDE.U32 R4, R21.reuse, c[0x0][0x1f0], R2 ;  /* 0x00007c0015047a25 */ /* 0x050fe200078e0002 */
[----:B------:R-:W-:Y:S03]  /*1430*/  STL [R1+0x10], R21 ;  /* 0x0000101501007387 */ /* 0x000fe60000100800 */
[----:B-1----:R-:W-:Y:S01]  /*1440*/  IMAD R8, R10, c[0x0][0x1f0], RZ ;  /* 0x00007c000a087a24 */ /* 0x002fe200078e02ff */
[----:B------:R-:W-:Y:S01]  /*1450*/  SHFL.IDX PT, R2, R13, 0x2, 0x181f ;  /* 0x00581f000d027f89 */ /* 0x000fe200000e0000 */
[----:B------:R-:W-:-:S03]  /*1460*/  IMAD.WIDE.U32 R6, R21, c[0x0][0x218], R6 ;  /* 0x0000860015067a25 */ /* 0x000fc600078e0006 */
[----:B------:R-:W1:Y:S01]  /*1470*/  SHFL.IDX PT, R3, R14, 0x2, 0x181f ;  /* 0x00581f000e037f89 */ /* 0x000e6200000e0000 */
[----:B------:R-:W-:Y:S01]  /*1480*/  IMAD R0, R21, c[0x0][0x1f4], R8 ;  /* 0x00007d0015007a24 */ /* 0x000fe200078e0208 */
[----:B------:R-:W-:Y:S02]  /*1490*/  IADD3 R8, P0, R4, UR20, RZ ;  /* 0x0000001404087c10 */ /* 0x000fe4000ff1e0ff */
[----:B------:R-:W-:Y:S02]  /*14a0*/  STL [R1+0xc], R85 ;  /* 0x00000c5501007387 */ /* 0x000fe40000100800 */
[----:B------:R-:W-:Y:S01]  /*14b0*/  IADD3.X R9, R5, UR18, R0, P0, !PT ;  /* 0x0000001205097c10 */ /* 0x000fe200087fe400 */
[----:B------:R-:W-:Y:S01]  /*14c0*/  IMAD R0, R10, c[0x0][0x218], RZ ;  /* 0x000086000a007a24 */ /* 0x000fe200078e02ff */
[C---:B------:R-:W-:Y:S01]  /*14d0*/  LEA R17, P0, R8.reuse, c[0x0][0x1c8], 0x1 ;  /* 0x0000720008117a11 */ /* 0x040fe200078008ff */
[----:B------:R2:W-:Y:S04]  /*14e0*/  STL [R1+0x14], R16 ;  /* 0x0000141001007387 */ /* 0x0005e80000100800 */
[----:B------:R-:W-:Y:S04]  /*14f0*/  SHFL.IDX PT, R4, R13, 0x3, 0x181f ;  /* 0x00781f000d047f89 */ /* 0x000fe800000e0000 */
[----:B------:R-:W3:Y:S01]  /*1500*/  SHFL.IDX PT, R5, R14, 0x3, 0x181f ;  /* 0x00781f000e057f89 */ /* 0x000ee200000e0000 */
[----:B--2---:R-:W-:Y:S01]  /*1510*/  LEA.HI.X R16, R8, c[0x0][0x1cc], R9, 0x1, P0 ;  /* 0x0000730008107a11 */ /* 0x004fe200000f0c09 */
[----:B------:R-:W-:Y:S01]  /*1520*/  IMAD R8, R21, c[0x0][0x21c], R0 ;  /* 0x0000870015087a24 */ /* 0x000fe200078e0200 */
[----:B------:R-:W-:-:S02]  /*1530*/  IADD3 R0, P0, R6, UR22, RZ ;  /* 0x0000001606007c10 */ /* 0x000fc4000ff1e0ff */
[----:B------:R-:W-:Y:S02]  /*1540*/  IADD3 R21, -R18, UR10, RZ ;  /* 0x0000000a12157c10 */ /* 0x000fe4000fffe1ff */
[----:B------:R-:W-:Y:S01]  /*1550*/  IADD3.X R6, R7, UR4, R8, P0, !PT ;  /* 0x0000000407067c10 */ /* 0x000fe200087fe408 */
[----:B-1----:R-:W-:Y:S01]  /*1560*/  @!P1 IMAD.WIDE R8, R133, 0x2, R2 ;  /* 0x0000000285089825 */ /* 0x002fe200078e0202 */
[C---:B------:R-:W-:Y:S02]  /*1570*/  LEA R10, P0, R0.reuse, c[0x0][0x1f8], 0x1 ;  /* 0x00007e00000a7a11 */ /* 0x040fe400078008ff */
[----:B------:R-:W-:Y:S02]  /*1580*/  IADD3 R7, R15, 0x60, RZ ;  /* 0x000000600f077810 */ /* 0x000fe40007ffe0ff */
[----:B------:R-:W-:Y:S01]  /*1590*/  LEA.HI.X R0, R0, c[0x0][0x1fc], R6, 0x1, P0 ;  /* 0x00007f0000007a11 */ /* 0x000fe200000f0c06 */
[----:B------:R-:W1:Y:S01]  /*15a0*/  SHFL.IDX PT, R13, R10, RZ, 0x181f ;  /* 0x00181fff0a0d7589 */ /* 0x000e6200000e0000 */
[----:B------:R-:W-:Y:S01]  /*15b0*/  ISETP.GE.AND P0, PT, R7, R20, PT ;  /* 0x000000140700720c */ /* 0x000fe20003f06270 */
[--C-:B------:R-:W-:Y:S01]  /*15c0*/  @!P1 IMAD.WIDE R6, R134, 0x2, R2.reuse ;  /* 0x0000000286069825 */ /* 0x100fe200078e0202 */
[----:B------:R-:W-:Y:S01]  /*15d0*/  LEA.HI R20, R36, R132, RZ, 0x4 ;  /* 0x0000008424147211 */ /* 0x000fe200078f20ff */
[----:B------:R2:W4:Y:S04]  /*15e0*/  SHFL.IDX PT, R14, R10, 0x1, 0x181f ;  /* 0x00381f000a0e7f89 */ /* 0x00052800000e0000 */
[----:B------:R5:W-:Y:S04]  /*15f0*/  @!P1 LDGSTS.E.BYPASS.LTC128B.128 [R85+0x2100], [R8.64], !P4 ;  /* 0x0210000008559fae */ /* 0x000be8000e101d4c */
[----:B------:R1:W-:Y:S04]  /*1600*/  @!P1 LDGSTS.E.BYPASS.LTC128B.128 [R85+0x6100], [R6.64], !P3 ;  /* 0x0610000006559fae */ /* 0x0003e8000d901d4c */
[----:B------:R-:W3:Y:S04]  /*1610*/  SHFL.IDX PT, R12, R0, RZ, 0x181f ;  /* 0x00181fff000c7589 */ /* 0x000ee800000e0000 */
[----:B------:R4:W4:Y:S01]  /*1620*/  SHFL.IDX PT, R15, R0, 0x1, 0x181f ;  /* 0x00381f00000f7f89 */ /* 0x00092200000e0000 */
[----:B--2---:R-:W-:-:S05]  /*1630*/  @!P1 IMAD.WIDE R10, R177, 0x2, R2 ;  /* 0x00000002b10a9825 */ /* 0x004fca00078e0202 */
[----:B------:R2:W-:Y:S01]  /*1640*/  @!P1 LDGSTS.E.BYPASS.LTC128B.128 [R85+0xa100], [R10.64], !P2 ;  /* 0x0a1000000a559fae */ /* 0x0005e2000d101d4c */
[----:B-----5:R-:W-:-:S03]  /*1650*/  @!P1 IMAD.WIDE R8, R176, 0x2, R2 ;  /* 0x00000002b0089825 */ /* 0x020fc600078e0202 */
[----:B-1----:R-:W-:Y:S01]  /*1660*/  SHFL.IDX PT, R6, R17, RZ, 0x181f ;  /* 0x00181fff11067589 */ /* 0x002fe200000e0000 */
[----:B---3--:R-:W-:-:S03]  /*1670*/  @!P0 IMAD.WIDE R2, R133, 0x2, R4 ;  /* 0x0000000285028825 */ /* 0x008fc600078e0204 */
[----:B------:R-:W1:Y:S01]  /*1680*/  SHFL.IDX PT, R7, R16, RZ, 0x181f ;  /* 0x00181fff10077589 */ /* 0x000e6200000e0000 */
[----:B----4-:R-:W-:-:S03]  /*1690*/  LOP3.LUT R0, R20, 0xfffffff0, RZ, 0xc0, !PT ;  /* 0xfffffff014007812 */ /* 0x010fc600078ec0ff */
[----:B------:R3:W-:Y:S01]  /*16a0*/  @!P1 LDGSTS.E.BYPASS.LTC128B.128 [R85+0xe100], [R8.64], !P5 ;  /* 0x0e10000008559fae */ /* 0x0007e2000e901d4c */
[----:B------:R-:W-:Y:S02]  /*16b0*/  ISETP.GE.AND P1, PT, R21, 0x1, PT ;  /* 0x000000011500780c */ /* 0x000fe40003f26270 */
[----:B------:R-:W-:Y:S01]  /*16c0*/  IADD3 R0, -R0, R132, RZ ;  /* 0x0000008400007210 */ /* 0x000fe20007ffe1ff */
[----:B------:R4:W-:Y:S01]  /*16d0*/  @!P0 LDGSTS.E.BYPASS.LTC128B.128 [R85+0x3100], [R2.64], !P4 ;  /* 0x0310000002558fae */ /* 0x0009e2000e101d4c */
[----:B------:R-:W-:Y:S01]  /*16e0*/  ISETP.GE.AND P4, PT, R58, c[0x0][0x1d4], PT ;  /* 0x000075003a007a0c */ /* 0x000fe20003f86270 */
[----:B--2---:R-:W-:-:S04]  /*16f0*/  IMAD.WIDE R10, R133, 0x2, RZ ;  /* 0x00000002850a7825 */ /* 0x004fc800078e02ff */
[----:B---3--:R-:W-:-:S04]  /*1700*/  @!P0 IMAD.WIDE R8, R134, 0x2, R4 ;  /* 0x0000000286088825 */ /* 0x008fc800078e0204 */
[--C-:B----4-:R-:W-:Y:S01]  /*1710*/  @!P0 IMAD.WIDE R2, R177, 0x2, R4.reuse ;  /* 0x00000002b1028825 */ /* 0x110fe200078e0204 */
[----:B------:R2:W-:Y:S01]  /*1720*/  @!P0 LDGSTS.E.BYPASS.LTC128B.128 [R85+0x7100], [R8.64], !P3 ;  /* 0x0710000008558fae */ /* 0x0005e2000d901d4c */
[----:B------:R-:W-:Y:S02]  /*1730*/  ISETP.GE.AND P3, PT, R56, c[0x0][0x1d4], PT ;  /* 0x0000750038007a0c */ /* 0x000fe40003f66270 */
[----:B------:R-:W-:Y:S01]  /*1740*/  @!P0 IMAD.WIDE R4, R176, 0x2, R4 ;  /* 0x00000002b0048825 */ /* 0x000fe200078e0204 */
[----:B------:R3:W-:Y:S01]  /*1750*/  @!P0 LDGSTS.E.BYPASS.LTC128B.128 [R85+0xb100], [R2.64], !P2 ;  /* 0x0b10000002558fae */ /* 0x0007e2000d101d4c */
[----:B------:R-:W-:-:S03]  /*1760*/  IADD3 R30, P2, R13, R10, RZ ;  /* 0x0000000a0d1e7210 */ /* 0x000fc60007f5e0ff */
[----:B------:R4:W-:Y:S01]  /*1770*/  @!P0 LDGSTS.E.BYPASS.LTC128B.128 [R85+0xf100], [R4.64], !P5 ;  /* 0x0f10000004558fae */ /* 0x0009e2000e901d4c */
[----:B------:R-:W-:Y:S01]  /*1780*/  IADD3 R26, P0, R10, R14, RZ ;  /* 0x0000000e0a1a7210 */ /* 0x000fe20007f1e0ff */
[----:B------:R-:W-:Y:S01]  /*1790*/  IMAD.X R31, R12, 0x1, R11, P2 ;  /* 0x000000010c1f7824 */ /* 0x000fe200010e060b */
[----:B------:R-:W-:Y:S01]  /*17a0*/  ISETP.GE.AND P5, PT, R57, c[0x0][0x1d4], PT ;  /* 0x0000750039007a0c */ /* 0x000fe20003fa6270 */
[----:B------:R-:W0:Y:S02]  /*17b0*/  LDGDEPBAR ;  /* 0x00000000000079af */ /* 0x000e240000000000 */
[----:B------:R-:W-:Y:S02]  /*17c0*/  IMAD.X R27, R11, 0x1, R15, P0 ;  /* 0x000000010b1b7824 */ /* 0x000fe400000e060f */
[----:B-1----:R-:W-:-:S04]  /*17d0*/  @P1 IMAD.WIDE R10, R134, 0x2, R6 ;  /* 0x00000002860a1825 */ /* 0x002fc800078e0206 */
[----:B--2---:R-:W-:-:S04]  /*17e0*/  @P1 IMAD.WIDE R8, R177, 0x2, R6 ;  /* 0x00000002b1081825 */ /* 0x004fc800078e0206 */
[----:B---3--:R-:W-:-:S04]  /*17f0*/  IMAD.WIDE R2, R134, 0x2, RZ ;  /* 0x0000000286027825 */ /* 0x008fc800078e02ff */
[----:B----4-:R-:W-:Y:S01]  /*1800*/  @P1 IMAD.WIDE R4, R133, 0x2, R6 ;  /* 0x0000000285041825 */ /* 0x010fe200078e0206 */
[----:B------:R-:W-:Y:S02]  /*1810*/  IADD3 R28, P2, R13, R2, RZ ;  /* 0x000000020d1c7210 */ /* 0x000fe40007f5e0ff */
[----:B------:R-:W-:Y:S02]  /*1820*/  IADD3 R24, P0, R2, R14, RZ ;  /* 0x0000000e02187210 */ /* 0x000fe40007f1e0ff */
[----:B------:R1:W-:Y:S01]  /*1830*/  @P1 LDGSTS.E.BYPASS.LTC128B.128 [R85+0x10100], [R4.64], !P6 ;  /* 0x1010000004551fae */ /* 0x0003e2000f101d4c */
[----:B------:R-:W-:Y:S02]  /*1840*/  IMAD.X R29, R12, 0x1, R3, P2 ;  /* 0x000000010c1d7824 */ /* 0x000fe400010e0603 */
[----:B------:R-:W-:Y:S01]  /*1850*/  IMAD.X R25, R3, 0x1, R15, P0 ;  /* 0x0000000103197824 */ /* 0x000fe200000e060f */
[----:B------:R-:W-:Y:S01]  /*1860*/  SHFL.IDX PT, R2, R17, 0x1, 0x181f ;  /* 0x00381f0011027f89 */ /* 0x000fe200000e0000 */
[----:B------:R-:W-:-:S03]  /*1870*/  ISETP.GT.AND P0, PT, R21, 0x20, PT ;  /* 0x000000201500780c */ /* 0x000fc60003f04270 */
[----:B------:R-:W2:Y:S04]  /*1880*/  SHFL.IDX PT, R3, R16, 0x1, 0x181f ;  /* 0x00381f0010037f89 */ /* 0x000ea800000e0000 */
[----:B------:R3:W-:Y:S04]  /*1890*/  @P1 LDGSTS.E.BYPASS.LTC128B.128 [R85+0x12100], [R10.64], !P5 ;  /* 0x121000000a551fae */ /* 0x0007e8000e901d4c */
[----:B------:R4:W-:Y:S01]  /*18a0*/  @P1 LDGSTS.E.BYPASS.LTC128B.128 [R85+0x14100], [R8.64], !P4 ;  /* 0x1410000008551fae */ /* 0x0009e2000e101d4c */
[----:B-1----:R-:W-:-:S04]  /*18b0*/  @P1 IMAD.WIDE R4, R176, 0x2, R6 ;  /* 0x00000002b0041825 */ /* 0x002fc800078e0206 */
[----:B------:R-:W-:Y:S01]  /*18c0*/  IMAD.WIDE R6, R177, 0x2, RZ ;  /* 0x00000002b1067825 */ /* 0x000fe200078e02ff */
[----:B------:R1:W-:Y:S04]  /*18d0*/  @P1 LDGSTS.E.BYPASS.LTC128B.128 [R85+0x16100], [R4.64], !P3 ;  /* 0x1610000004551fae */ /* 0x0003e8000d901d4c */
[----:B------:R-:W-:Y:S02]  /*18e0*/  IADD3 R22, P1, R13, R6, RZ ;  /* 0x000000060d167210 */ /* 0x000fe40007f3e0ff */
[----:B---3--:R-:W-:-:S03]  /*18f0*/  SHF.R.S32.HI R11, RZ, 0x1f, R0 ;  /* 0x0000001fff0b7819 */ /* 0x008fc60000011400 */
[----:B------:R-:W-:Y:S01]  /*1900*/  IMAD.X R23, R12, 0x1, R7, P1 ;  /* 0x000000010c177824 */ /* 0x000fe200008e0607 */
[----:B------:R-:W-:Y:S02]  /*1910*/  IADD3 R34, P1, R6, R14, RZ ;  /* 0x0000000e06227210 */ /* 0x000fe40007f3e0ff */
[----:B----4-:R-:W-:Y:S02]  /*1920*/  SHF.R.S32.HI R8, RZ, 0x4, R20 ;  /* 0x00000004ff087819 */ /* 0x010fe40000011414 */
[----:B------:R-:W-:Y:S01]  /*1930*/  LEA.HI R11, R11, R0, RZ, 0x3 ;  /* 0x000000000b0b7211 */ /* 0x000fe200078f18ff */
[----:B------:R-:W-:Y:S01]  /*1940*/  IMAD.X R35, R7, 0x1, R15, P1 ;  /* 0x0000000107237824 */ /* 0x000fe200008e060f */
[----:B------:R-:W-:Y:S02]  /*1950*/  LEA.HI R6, R20, R8, RZ, 0x1 ;  /* 0x0000000814067211 */ /* 0x000fe400078f08ff */
[----:B------:R-:W-:Y:S02]  /*1960*/  LOP3.LUT R10, R11, 0xfffffff8, RZ, 0xc0, !PT ;  /* 0xfffffff80b0a7812 */ /* 0x000fe400078ec0ff */
[----:B------:R-:W-:Y:S01]  /*1970*/  LOP3.LUT R9, R6, 0xfffffffe, RZ, 0xc0, !PT ;  /* 0xfffffffe06097812 */ /* 0x000fe200078ec0ff */
[----:B--2---:R-:W-:-:S04]  /*1980*/  @P0 IMAD.WIDE R6, R133, 0x2, R2 ;  /* 0x0000000285060825 */ /* 0x004fc800078e0202 */
[----:B------:R-:W-:Y:S01]  /*1990*/  IMAD.IADD R10, R0, 0x1, -R10 ;  /* 0x00000001000a7824 */ /* 0x000fe200078e0a0a */
[----:B------:R2:W-:Y:S01]  /*19a0*/  @P0 LDGSTS.E.BYPASS.LTC128B.128 [R85+0x11100], [R6.64], !P6 ;  /* 0x1110000006550fae */ /* 0x0005e2000f101d4c */
[----:B-1----:R-:W-:-:S04]  /*19b0*/  IMAD.WIDE R4, R176, 0x2, RZ ;  /* 0x00000002b0047825 */ /* 0x002fc800078e02ff */
[----:B------:R-:W-:Y:S01]  /*19c0*/  IMAD.IADD R9, R8, 0x1, -R9 ;  /* 0x0000000108097824 */ /* 0x000fe200078e0a09 */
[----:B------:R-:W-:Y:S01]  /*19d0*/  IADD3 R16, P1, R13, R4, RZ ;  /* 0x000000040d107210 */ /* 0x000fe20007f3e0ff */
[----:B------:R-:W-:-:S04]  /*19e0*/  IMAD.SHL.U32 R0, R10, 0x40, RZ ;  /* 0x000000400a007824 */ /* 0x000fc800078e00ff */
[----:B------:R-:W-:Y:S01]  /*19f0*/  IMAD.X R17, R12, 0x1, R5, P1 ;  /* 0x000000010c117824 */ /* 0x000fe200008e0605 */
[----:B------:R-:W-:Y:S02]  /*1a00*/  IADD3 R32, P1, R4, R14, RZ ;  /* 0x0000000e04207210 */ /* 0x000fe40007f3e0ff */
[----:B------:R-:W-:Y:S02]  /*1a10*/  LOP3.LUT R0, R0, 0x1c0, RZ, 0xc0, !PT ;  /* 0x000001c000007812 */ /* 0x000fe400078ec0ff */
[----:B------:R-:W-:Y:S01]  /*1a20*/  IADD3.X R33, R5, R15, RZ, P1, !PT ;  /* 0x0000000f05217210 */ /* 0x000fe20000ffe4ff */
[----:B------:R-:W-:Y:S01]  /*1a30*/  @P0 IMAD.WIDE R4, R134, 0x2, R2 ;  /* 0x0000000286040825 */ /* 0x000fe200078e0202 */
[----:B------:R-:W-:-:S04]  /*1a40*/  R2P PR, R10, 0x6 ;  /* 0x000000060a007804 */ /* 0x000fc80000000000 */
[----:B------:R1:W-:Y:S01]  /*1a50*/  @P0 LDGSTS.E.BYPASS.LTC128B.128 [R85+0x13100], [R4.64], !P5 ;  /* 0x1310000004550fae */ /* 0x0003e2000e901d4c */
[----:B--2---:R-:W-:-:S04]  /*1a60*/  @P0 IMAD.WIDE R6, R177, 0x2, R2 ;  /* 0x00000002b1060825 */ /* 0x004fc800078e0202 */
[----:B------:R-:W-:Y:S01]  /*1a70*/  @P0 IMAD.WIDE R2, R176, 0x2, R2 ;  /* 0x00000002b0020825 */ /* 0x000fe200078e0202 */
[----:B------:R2:W-:Y:S04]  /*1a80*/  @P0 LDGSTS.E.BYPASS.LTC128B.128 [R85+0x15100], [R6.64], !P4 ;  /* 0x1510000006550fae */ /* 0x0005e8000e101d4c */
[----:B------:R3:W-:Y:S01]  /*1a90*/  @P0 LDGSTS.E.BYPASS.LTC128B.128 [R85+0x17100], [R2.64], !P3 ;  /* 0x1710000002550fae */ /* 0x0007e2000d901d4c */
[----:B------:R-:W-:-:S03]  /*1aa0*/  LOP3.LUT P0, RZ, R19, 0x2, RZ, 0xc0, !PT ;  /* 0x0000000213ff7812 */ /* 0x000fc6000780c0ff */
[----:B------:R-:W0:Y:S01]  /*1ab0*/  LDGDEPBAR ;  /* 0x00000000000079af */ /* 0x000e220000000000 */
[----:B-1----:R-:W-:Y:S02]  /*1ac0*/  IMAD.SHL.U32 R4, R9, 0x8, RZ ;  /* 0x0000000809047824 */ /* 0x002fe400078e00ff */
[----:B------:R-:W-:-:S03]  /*1ad0*/  IMAD.SHL.U32 R5, R19, 0x40, RZ ;  /* 0x0000004013057824 */ /* 0x000fc600078e00ff */
[----:B------:R-:W-:Y:S01]  /*1ae0*/  LOP3.LUT R4, R0, 0x8, R4, 0xf8, !PT ;  /* 0x0000000800047812 */ /* 0x000fe200078ef804 */
[----:B--2---:R-:W-:Y:S02]  /*1af0*/  IMAD.MOV.U32 R6, RZ, RZ, 0x10 ;  /* 0x00000010ff067424 */ /* 0x004fe400078e00ff */
[----:B------:R-:W-:Y:S01]  /*1b00*/  IMAD.MOV.U32 R7, RZ, RZ, 0x20 ;  /* 0x00000020ff077424 */ /* 0x000fe200078e00ff */
[----:B---3--:R-:W-:Y:S01]  /*1b10*/  SHF.R.U32.HI R3, RZ, 0x3, R0 ;  /* 0x00000003ff037819 */ /* 0x008fe20000011600 */
[----:B------:R-:W-:Y:S01]  /*1b20*/  IMAD.SHL.U32 R2, R18, 0x8, RZ ;  /* 0x0000000812027824 */ /* 0x000fe200078e00ff */
[----:B------:R-:W-:Y:S01]  /*1b30*/  LOP3.LUT R0, R5, 0x1c0, RZ, 0xc0, !PT ;  /* 0x000001c005007812 */ /* 0x000fe200078ec0ff */
[----:B------:R-:W-:-:S04]  /*1b40*/  DEPBAR.LE SB0, 0x1 ;  /* 0x000080400000791a */ /* 0x000fc80000000000 */
[----:B------:R-:W-:Y:S02]  /*1b50*/  LOP3.LUT R5, R4, R3, RZ, 0x3c, !PT ;  /* 0x0000000304057212 */ /* 0x000fe400078e3cff */
[----:B------:R-:W-:Y:S01]  /*1b60*/  LOP3.LUT R3, R0, 0x8, R2, 0xf8, !PT ;  /* 0x0000000800037812 */ /* 0x000fe200078ef802 */
[----:B------:R-:W-:Y:S01]  /*1b70*/  IMAD.SHL.U32 R2, R84, 0x20, RZ ;  /* 0x0000002054027824 */ /* 0x000fe200078e00ff */
[----:B------:R-:W-:Y:S02]  /*1b80*/  SHF.L.U32 R4, R11, 0x6, RZ ;  /* 0x000000060b047819 */ /* 0x000fe400000006ff */
[----:B------:R-:W-:Y:S02]  /*1b90*/  SHF.R.U32.HI R0, RZ, 0x3, R0 ;  /* 0x00000003ff007819 */ /* 0x000fe40000011600 */
[----:B------:R-:W-:Y:S02]  /*1ba0*/  LOP3.LUT R4, R5, 0xfffffe00, R4, 0xf8, !PT ;  /* 0xfffffe0005047812 */ /* 0x000fe400078ef804 */
[----:B------:R-:W-:-:S02]  /*1bb0*/  LOP3.LUT R2, R2, 0x7ffffc00, RZ, 0xc0, !PT ;  /* 0x7ffffc0002027812 */ /* 0x000fc400078ec0ff */
[----:B------:R-:W-:Y:S02]  /*1bc0*/  LOP3.LUT R0, R3, R0, RZ, 0x3c, !PT ;  /* 0x0000000003007212 */ /* 0x000fe400078e3cff */
[----:B------:R-:W-:Y:S01]  /*1bd0*/  SEL R5, R6, 0xfffffff0, !P1 ;  /* 0xfffffff006057807 */ /* 0x000fe20004800000 */
[----:B------:R-:W-:Y:S01]  /*1be0*/  IMAD.IADD R2, R4, 0x1, R2 ;  /* 0x0000000104027824 */ /* 0x000fe200078e0202 */
[----:B------:R-:W-:Y:S01]  /*1bf0*/  BAR.SYNC.DEFER_BLOCKING 0x0 ;  /* 0x0000000000007b1d */ /* 0x000fe20000010000 */
[----:B------:R-:W-:Y:S01]  /*1c00*/  IMAD R0, R9, 0x200, R0 ;  /* 0x0000020009007824 */ /* 0x000fe200078e0200 */
[----:B------:R-:W-:Y:S01]  /*1c10*/  ISETP.GE.AND P1, PT, R133, c[0x0][0x1d4], PT ;  /* 0x0000750085007a0c */ /* 0x000fe20003f26270 */
[C---:B------:R-:W-:Y:S01]  /*1c20*/  IMAD.SHL.U32 R232, R2.reuse, 0x2, RZ ;  /* 0x0000000202e87824 */ /* 0x040fe200078e00ff */
[----:B------:R-:W-:Y:S02]  /*1c30*/  LEA R240, R2, 0x100, 0x1 ;  /* 0x0000010002f07811 */ /* 0x000fe400078e08ff */
[----:B------:R-:W-:-:S02]  /*1c40*/  SHF.L.U32 R135, R0, 0x1, RZ ;  /* 0x0000000100877819 */ /* 0x000fc400000006ff */
[----:B------:R-:W-:Y:S01]  /*1c50*/  SEL R0, R7, 0xffffffe0, !P2 ;  /* 0xffffffe007007807 */ /* 0x000fe20005000000 */
[--C-:B------:R-:W-:Y:S01]  /*1c60*/  IMAD R236, R5, 0x2, R240.reuse ;  /* 0x0000000205ec7824 */ /* 0x100fe200078e02f0 */
[----:B------:R-:W-:Y:S02]  /*1c70*/  SEL R3, R6, 0xfffffff0, !P0 ;  /* 0xfffffff006037807 */ /* 0x000fe40004000000 */
[----:B------:R-:W-:Y:S01]  /*1c80*/  ISETP.LT.OR P0, PT, R21, 0x1, P1 ;  /* 0x000000011500780c */ /* 0x000fe20000f01670 */
[C---:B------:R-:W-:Y:S01]  /*1c90*/  IMAD R240, R0.reuse, 0x2, R240 ;  /* 0x0000000200f07824 */ /* 0x040fe200078e02f0 */
[----:B------:R-:W-:Y:S01]  /*1ca0*/  LEA R244, R0, R236, 0x1 ;  /* 0x000000ec00f47211 */ /* 0x000fe200078e08ff */
[----:B------:R-:W-:Y:S01]  /*1cb0*/  IMAD R6, R3, 0x2, R135 ;  /* 0x0000000203067824 */ /* 0x000fe200078e0287 */
[----:B------:R-:W-:Y:S02]  /*1cc0*/  ISETP.GE.AND P1, PT, R57, c[0x0][0x1d4], PT ;  /* 0x0000750039007a0c */ /* 0x000fe40003f26270 */
[----:B------:R-:W-:Y:S01]  /*1cd0*/  ISETP.GE.AND P2, PT, R58, c[0x0][0x1d4], PT ;  /* 0x000075003a007a0c */ /* 0x000fe20003f46270 */
[----:B------:R-:W-:Y:S04]  /*1ce0*/  LDSM.16.M88.4 R168, [R232+0x100] ;  /* 0x00010000e8a8783b */ /* 0x000fe80000000200 */
[----:B------:R-:W-:Y:S04]  /*1cf0*/  LDSM.16.M88.4 R200, [R232+0x4100] ;  /* 0x00410000e8c8783b */ /* 0x000fe80000000200 */
[----:B------:R-:W-:Y:S04]  /*1d00*/  LDSM.16.M88.4 R216, [R232+0x8100] ;  /* 0x00810000e8d8783b */ /* 0x000fe80000000200 */
[----:B------:R-:W-:Y:S04]  /*1d10*/  LDSM.16.M88.4 R172, [R236] ;  /* 0x00000000ecac783b */ /* 0x000fe80000000200 */
        /* <DEDUP_REMOVED lines=8> */
[----:B------:R-:W-:Y:S04]  /*1da0*/  LDSM.16.M88.4 R232, [R232+0xc100] ;  /* 0x00c10000e8e8783b */ /* 0x000fe80000000200 */
[----:B------:R-:W-:Y:S04]  /*1db0*/  LDSM.16.M88.4 R236, [R236+0xc000] ;  /* 0x00c00000ecec783b */ /* 0x000fe80000000200 */
[----:B------:R-:W-:Y:S04]  /*1dc0*/  LDSM.16.M88.4 R240, [R240+0xc000] ;  /* 0x00c00000f0f0783b */ /* 0x000fe80000000200 */
[----:B------:R-:W-:Y:S04]  /*1dd0*/  LDSM.16.M88.4 R244, [R244+0xc000] ;  /* 0x00c00000f4f4783b */ /* 0x000fe80000000200 */
[----:B------:R-:W-:Y:S06]  /*1de0*/  BAR.SYNC.DEFER_BLOCKING 0x0 ;  /* 0x0000000000007b1d */ /* 0x000fec0000010000 */
[----:B------:R-:W-:-:S04]  /*1df0*/  DEPBAR.LE SB0, 0x0 ;  /* 0x000080000000791a */ /* 0x000fc80000000000 */
[----:B------:R-:W-:Y:S06]  /*1e00*/  BAR.SYNC.DEFER_BLOCKING 0x0 ;  /* 0x0000000000007b1d */ /* 0x000fec0000010000 */
[----:B------:R-:W-:Y:S04]  /*1e10*/  LDSM.16.M88.4 R44, [R6+0x10100] ;  /* 0x01010000062c783b */ /* 0x000fe80000000200 */
[----:B------:R-:W-:Y:S04]  /*1e20*/  LDSM.16.M88.4 R40, [R6+0x10900] ;  /* 0x010900000628783b */ /* 0x000fe80000000200 */
[----:B------:R-:W-:Y:S04]  /*1e30*/  LDSM.16.M88.4 R68, [R6+0x11100] ;  /* 0x011100000644783b */ /* 0x000fe80000000200 */
[----:B------:R1:W-:Y:S04]  /*1e40*/  LDSM.16.M88.4 R76, [R6+0x11900] ;  /* 0x01190000064c783b */ /* 0x0003e80000000200 */
[----:B------:R-:W-:Y:S04]  /*1e50*/  LDSM.16.M88.4 R8, [R135+0x10100] ;  /* 0x010100008708783b */ /* 0x000fe80000000200 */
[----:B------:R-:W2:Y:S04]  /*1e60*/  LDSM.16.M88.4 R36, [R135+0x10900] ;  /* 0x010900008724783b */ /* 0x000ea80000000200 */
[----:B------:R-:W3:Y:S04]  /*1e70*/  LDSM.16.M88.4 R48, [R135+0x11100] ;  /* 0x011100008730783b */ /* 0x000ee80000000200 */
[----:B------:R-:W4:Y:S04]  /*1e80*/  LDSM.16.M88.4 R52, [R135+0x11900] ;  /* 0x011900008734783b */ /* 0x000f280000000200 */
[----:B------:R-:W-:Y:S01]  /*1e90*/  @!PT LDS RZ, [RZ] ;  /* 0x00000000fffff984 */ /* 0x000fe20000000800 */
[----:B------:R-:W-:Y:S01]  /*1ea0*/  @!PT LDS RZ, [RZ] ;  /* 0x00000000fffff984 */ /* 0x000fe20000000800 */
[----:B------:R-:W-:Y:S01]  /*1eb0*/  @!PT LDS RZ, [RZ] ;  /* 0x00000000fffff984 */ /* 0x000fe20000000800 */
[----:B------:R5:W-:Y:S01]  /*1ec0*/  LDGSTS.E.BYPASS.LTC128B.128 [R85+0x100], [R30.64], !P0 ;  /* 0x001000001e557fae */ /* 0x000be2000c101d4c */
[----:B------:R-:W-:-:S02]  /*1ed0*/  ISETP.LT.OR P0, PT, R21, 0x1, P1 ;  /* 0x000000011500780c */ /* 0x000fc40000f01670 */
[----:B-1----:R-:W-:-:S05]  /*1ee0*/  IADD3 R6, R135, 0x10100, RZ ;  /* 0x0001010087067810 */ /* 0x002fca0007ffe0ff */
[----:B------:R-:W-:-:S05]  /*1ef0*/  IMAD R89, R3, 0x2, R6 ;  /* 0x0000000203597824 */ /* 0x000fca00078e0206 */
[----:B------:R-:W-:Y:S04]  /*1f00*/  STL [R1+0x4], R89 ;  /* 0x0000045901007387 */ /* 0x000fe80000100800 */
[----:B------:R5:W-:Y:S01]  /*1f10*/  LDGSTS.E.BYPASS.LTC128B.128 [R85+0x2100], [R28.64], !P0 ;  /* 0x021000001c557fae */ /* 0x000be2000c101d4c */
[C---:B------:R-:W-:Y:S02]  /*1f20*/  ISETP.LT.OR P0, PT, R21.reuse, 0x1, P2 ;  /* 0x000000011500780c */ /* 0x040fe40001701670 */
[----:B------:R-:W-:Y:S01]  /*1f30*/  ISETP.GE.AND P2, PT, R56, c[0x0][0x1d4], PT ;  /* 0x0000750038007a0c */ /* 0x000fe20003f46270 */
[----:B--2---:R-:W-:Y:S10]  /*1f40*/  HMMA.16816.F32 R12, R168, R36, RZ ;  /* 0x00000024a80c723c */ /* 0x004ff400000018ff */
[----:B------:R4:W-:Y:S01]  /*1f50*/  LDGSTS.E.BYPASS.LTC128B.128 [R85+0x4100], [R22.64], !P0 ;  /* 0x0410000016557fae */ /* 0x0009e2000c101d4c */
[----:B------:R-:W-:Y:S11]  /*1f60*/  ISETP.LT.OR P0, PT, R21, 0x1, P2 ;  /* 0x000000011500780c */ /* 0x000ff60001701670 */
[----:B------:R-:W-:Y:S02]  /*1f70*/  @!UPT UIADD3 URZ, URZ, URZ, URZ ;  /* 0x0000003f3f3ff290 */ /* 0x000fe4000fffe03f */
[----:B------:R1:W-:Y:S01]  /*1f80*/  LDGSTS.E.BYPASS.LTC128B.128 [R85+0x6100], [R16.64], !P0 ;  /* 0x0610000010557fae */ /* 0x0003e2000c101d4c */
[----:B------:R-:W-:-:S04]  /*1f90*/  ISETP.GE.AND P0, PT, R133, c[0x0][0x1d4], PT ;  /* 0x0000750085007a0c */ /* 0x000fc80003f06270 */
[C---:B------:R-:W-:Y:S11]  /*1fa0*/  ISETP.LT.OR P0, PT, R21.reuse, 0x21, P0 ;  /* 0x000000211500780c */ /* 0x040ff60000701670 */
[----:B------:R-:W-:Y:S02]  /*1fb0*/  @!UPT UIADD3 URZ, URZ, URZ, URZ ;  /* 0x0000003f3f3ff290 */ /* 0x000fe4000fffe03f */
[----:B------:R2:W-:Y:S01]  /*1fc0*/  LDGSTS.E.BYPASS.LTC128B.128 [R85+0x1100], [R26.64], !P0 ;  /* 0x011000001a557fae */ /* 0x0005e2000c101d4c */
[C---:B------:R-:W-:Y:S02]  /*1fd0*/  ISETP.LT.OR P0, PT, R21.reuse, 0x21, P1 ;  /* 0x000000211500780c */ /* 0x040fe40000f01670 */
[----:B------:R-:W-:Y:S02]  /*1fe0*/  ISETP.GE.AND P1, PT, R58, c[0x0][0x1d4], PT ;  /* 0x000075003a007a0c */ /* 0x000fe40003f26270 */
[----:B------:R-:W-:Y:S02]  /*1ff0*/  HMMA.16816.F32 R56, R172, R40, R12 ;  /* 0x00000028ac38723c */ /* 0x000fe4000000180c */
[----:B------:R-:W-:-:S06]  /*2000*/  ISETP.LT.OR P1, PT, R21, 0x21, P1 ;  /* 0x000000211500780c */ /* 0x000fcc0000f21670 */
[----:B---3--:R-:W-:Y:S01]  /*2010*/  HMMA.16816.F32 R12, R168, R50, RZ ;  /* 0x00000032a80c723c */ /* 0x008fe200000018ff */
[----:B------:R2:W-:Y:S01]  /*2020*/  LDGSTS.E.BYPASS.LTC128B.128 [R85+0x3100], [R24.64], !P0 ;  /* 0x0310000018557fae */ /* 0x0005e2000c101d4c */
[----:B------:R-:W-:-:S04]  /*2030*/  LOP3.LUT P0, RZ, R19, 0x4, RZ, 0xc0, !PT ;  /* 0x0000000413ff7812 */ /* 0x000fc8000780c0ff */
[----:B------:R-:W-:Y:S01]  /*2040*/  SEL R2, R7, 0xffffffe0, !P0 ;  /* 0xffffffe007027807 */ /* 0x000fe20004000000 */
[----:B------:R3:W-:Y:S01]  /*2050*/  LDGSTS.E.BYPASS.LTC128B.128 [R85+0x5100], [R34.64], !P1 ;  /* 0x0510000022557fae */ /* 0x0007e2000c901d4c */
[----:B-1----:R-:W-:Y:S01]  /*2060*/  HMMA.16816.F32 R16, R168, R10, RZ ;  /* 0x0000000aa810723c */ /* 0x002fe200000018ff */
[----:B------:R-:W-:Y:S02]  /*2070*/  ISETP.LT.OR P0, PT, R21, 0x21, P2 ;  /* 0x000000211500780c */ /* 0x000fe40001701670 */
[----:B------:R-:W-:Y:S01]  /*2080*/  IMAD R252, R2, 0x2, R135 ;  /* 0x0000000202fc7824 */ /* 0x000fe200078e0287 */
[----:B------:R-:W-:Y:S01]  /*2090*/  ISETP.GT.AND P1, PT, R86, 0x3f, PT ;  /* 0x0000003f5600780c */ /* 0x000fe20003f24270 */
[----:B------:R-:W-:-:S03]  /*20a0*/  IMAD R88, R2, 0x2, R89 ;  /* 0x0000000202587824 */ /* 0x000fc600078e0259 */
[----:B----4-:R-:W-:Y:S02]  /*20b0*/  HMMA.16816.F32 R20, R168, R52, RZ ;  /* 0x00000034a814723c */ /* 0x010fe400000018ff */
[----:B------:R-:W-:Y:S04]  /*20c0*/  STL [R1], R88 ;  /* 0x0000005801007387 */ /* 0x000fe80000100800 */
[----:B------:R3:W-:Y:S01]  /*20d0*/  LDGSTS.E.BYPASS.LTC128B.128 [R85+0x7100], [R32.64], !P0 ;  /* 0x0710000020557fae */ /* 0x0007e2000c101d4c */
[----:B------:R-:W-:-:S03]  /*20e0*/  PLOP3.LUT P0, PT, PT, PT, UP0, 0x80, 0x0 ;  /* 0x000000000000781c */ /* 0x000fc60003f0f008 */
[----:B------:R-:W-:Y:S01]  /*20f0*/  LDSM.16.M88.4 R64, [R252+0x11900] ;  /* 0x01190000fc40783b */ /* 0x000fe20000000200 */
[C---:B--2---:R-:W-:Y:S03]  /*2100*/  HMMA.16816.F32 R24, R168.reuse, R8, RZ ;  /* 0x00000008a818723c */ /* 0x044fe600000018ff */
[----:B------:R-:W-:Y:S04]  /*2110*/  LDSM.16.M88.4 R72, [R88+0x1000] ;  /* 0x001000005848783b */ /* 0x000fe80000000200 */
[----:B------:R-:W-:Y:S01]  /*2120*/  LDSM.16.M88.4 R80, [R88+0x1800] ;  /* 0x001800005850783b */ /* 0x000fe20000000200 */
[----:B------:R-:W-:Y:S03]  /*2130*/  HMMA.16816.F32 R8, R168, R38, RZ ;  /* 0x00000026a808723c */ /* 0x000fe600000018ff */
[----:B------:R-:W-:Y:S04]  /*2140*/  LDSM.16.M88.4 R36, [R252+0x10900] ;  /* 0x01090000fc24783b */ /* 0x000fe80000000200 */
[----:B------:R-:W0:Y:S01]  /*2150*/  LDGDEPBAR ;  /* 0x00000000000079af */ /* 0x000e220000000000 */
[C---:B------:R-:W-:Y:S03]  /*2160*/  HMMA.16816.F32 R60, R172.reuse, R46, R16 ;  /* 0x0000002eac3c723c */ /* 0x040fe60000001810 */
[----:B---3--:R-:W1:Y:S05]  /*2170*/  LDSM.16.M88.4 R32, [R252+0x10100] ;  /* 0x01010000fc20783b */ /* 0x008e6a0000000200 */
[C---:B-----5:R-:W-:Y:S08]  /*2180*/  HMMA.16816.F32 R28, R172.reuse, R44, R24 ;  /* 0x0000002cac1c723c */ /* 0x060ff00000001818 */
[----:B------:R-:W-:Y:S08]  /*2190*/  HMMA.16816.F32 R44, R172, R42, R8 ;  /* 0x0000002aac2c723c */ /* 0x000ff00000001808 */
[C---:B------:R-:W-:Y:S01]  /*21a0*/  HMMA.16816.F32 R8, R168.reuse, R48, RZ ;  /* 0x00000030a808723c */ /* 0x040fe200000018ff */
[----:B------:R-:W2:Y:S07]  /*21b0*/  LDSM.16.M88.4 R48, [R252+0x11100] ;  /* 0x01110000fc30783b */ /* 0x000eae0000000200 */
[----:B------:R-:W-:Y:S01]  /*21c0*/  HMMA.16816.F32 R24, R168, R54, RZ ;  /* 0x00000036a818723c */ /* 0x000fe200000018ff */
[----:B------:R-:W3:Y:S07]  /*21d0*/  LDSM.16.M88.4 R52, [R88] ;  /* 0x000000005834783b */ /* 0x000eee0000000200 */
[C---:B------:R-:W-:Y:S08]  /*21e0*/  HMMA.16816.F32 R20, R172.reuse, R76, R20 ;  /* 0x0000004cac14723c */ /* 0x040ff00000001814 */
[C---:B------:R-:W-:Y:S08]  /*21f0*/  HMMA.16816.F32 R16, R172.reuse, R68, R8 ;  /* 0x00000044ac10723c */ /* 0x040ff00000001808 */
[C---:B------:R-:W-:Y:S01]  /*2200*/  HMMA.16816.F32 R8, R172.reuse, R70, R12 ;  /* 0x00000046ac08723c */ /* 0x040fe2000000180c */
[----:B------:R-:W4:Y:S07]  /*2210*/  LDSM.16.M88.4 R68, [R88+0x800] ;  /* 0x000800005844783b */ /* 0x000f2e0000000200 */
[----:B------:R-:W-:Y:S01]  /*2220*/  HMMA.16816.F32 R24, R172, R78, R24 ;  /* 0x0000004eac18723c */ /* 0x000fe20000001818 */
[----:B------:R-:W-:Y:S07]  /*2230*/  LDSM.16.M88.4 R76, [R135+0x13900] ;  /* 0x01390000874c783b */ /* 0x000fee0000000200 */
[C---:B-1----:R-:W-:Y:S08]  /*2240*/  HMMA.16816.F32 R28, R192.reuse, R32, R28 ;  /* 0x00000020c01c723c */ /* 0x042ff0000000181c */
[C---:B------:R-:W-:Y:S01]  /*2250*/  HMMA.16816.F32 R32, R192.reuse, R34, R60 ;  /* 0x00000022c020723c */ /* 0x040fe2000000183c */
[----:B------:R-:W-:Y:S07]  /*2260*/  LDSM.16.M88.4 R60, [R135+0x13100] ;  /* 0x01310000873c783b */ /* 0x000fee0000000200 */
[C---:B--2---:R-:W-:Y:S01]  /*2270*/  HMMA.16816.F32 R12, R192.reuse, R48, R16 ;  /* 0x00000030c00c723c */ /* 0x044fe20000001810 */
[----:B------:R-:W-:Y:S07]  /*2280*/  LDSM.16.M88.4 R16, [R89+0x2000] ;  /* 0x002000005910783b */ /* 0x000fee0000000200 */
[C---:B------:R-:W-:Y:S01]  /*2290*/  HMMA.16816.F32 R40, R192.reuse, R36, R56 ;  /* 0x00000024c028723c */ /* 0x040fe20000001838 */
[----:B------:R-:W-:Y:S07]  /*22a0*/  LDSM.16.M88.4 R56, [R135+0x12900] ;  /* 0x012900008738783b */ /* 0x000fee0000000200 */
[C---:B------:R-:W-:Y:S08]  /*22b0*/  HMMA.16816.F32 R44, R192.reuse, R38, R44 ;  /* 0x00000026c02c723c */ /* 0x040ff0000000182c */
[C---:B------:R-:W-:Y:S01]  /*22c0*/  HMMA.16816.F32 R8, R192.reuse, R50, R8 ;  /* 0x00000032c008723c */ /* 0x040fe20000001808 */
[----:B------:R-:W1:Y:S07]  /*22d0*/  LDSM.16.M88.4 R48, [R135+0x12100] ;  /* 0x012100008730783b */ /* 0x000e6e0000000200 */
[C---:B------:R-:W-:Y:S08]  /*22e0*/  HMMA.16816.F32 R20, R192.reuse, R64, R20 ;  /* 0x00000040c014723c */ /* 0x040ff00000001814 */
[----:B------:R-:W-:Y:S01]  /*22f0*/  HMMA.16816.F32 R24, R192, R66, R24 ;  /* 0x00000042c018723c */ /* 0x000fe20000001818 */
[----:B------:R-:W2:Y:S07]  /*2300*/  LDSM.16.M88.4 R64, [R89+0x3000] ;  /* 0x003000005940783b */ /* 0x000eae0000000200 */
[C---:B---3--:R-:W-:Y:S08]  /*2310*/  HMMA.16816.F32 R28, R196.reuse, R52, R28 ;  /* 0x00000034c41c723c */ /* 0x048ff0000000181c */
[C---:B------:R-:W-:Y:S01]  /*2320*/  HMMA.16816.F32 R32, R196.reuse, R54, R32 ;  /* 0x00000036c420723c */ /* 0x040fe20000001820 */
[----:B------:R-:W-:Y:S07]  /*2330*/  LDSM.16.M88.4 R52, [R252+0x12900] ;  /* 0x01290000fc34783b */ /* 0x000fee0000000200 */
[C---:B------:R-:W-:Y:S08]  /*2340*/  HMMA.16816.F32 R12, R196.reuse, R72, R12 ;  /* 0x00000048c40c723c */ /* 0x040ff0000000180c */
[C---:B----4-:R-:W-:Y:S01]  /*2350*/  HMMA.16816.F32 R36, R196.reuse, R68, R40 ;  /* 0x00000044c424723c */ /* 0x050fe20000001828 */
[----:B------:R-:W3:Y:S07]  /*2360*/  LDSM.16.M88.4 R40, [R89+0x2800] ;  /* 0x002800005928783b */ /* 0x000eee0000000200 */
[C---:B------:R-:W-:Y:S01]  /*2370*/  HMMA.16816.F32 R44, R196.reuse, R70, R44 ;  /* 0x00000046c42c723c */ /* 0x040fe2000000182c */
[----:B------:R-:W4:Y:S07]  /*2380*/  LDSM.16.M88.4 R68, [R89+0x3800] ;  /* 0x003800005944783b */ /* 0x000f2e0000000200 */
[C---:B------:R-:W-:Y:S01]  /*2390*/  HMMA.16816.F32 R8, R196.reuse, R74, R8 ;  /* 0x0000004ac408723c */ /* 0x040fe20000001808 */
[----:B------:R-:W-:Y:S07]  /*23a0*/  LDSM.16.M88.4 R72, [R252+0x13900] ;  /* 0x01390000fc48783b */ /* 0x000fee0000000200 */
[C---:B------:R-:W-:Y:S08]  /*23b0*/  HMMA.16816.F32 R20, R196.reuse, R80, R20 ;  /* 0x00000050c414723c */ /* 0x040ff00000001814 */
[----:B------:R-:W-:Y:S01]  /*23c0*/  HMMA.16816.F32 R24, R196, R82, R24 ;  /* 0x00000052c418723c */ /* 0x000fe20000001818 */
[----:B------:R-:W-:Y:S07]  /*23d0*/  LDSM.16.M88.4 R80, [R88+0x3800] ;  /* 0x003800005850783b */ /* 0x000fee0000000200 */
[C---:B-1----:R-:W-:Y:S08]  /*23e0*/  HMMA.16816.F32 R28, R200.reuse, R48, R28 ;  /* 0x00000030c81c723c */ /* 0x042ff0000000181c */
[C---:B------:R-:W-:Y:S01]  /*23f0*/  HMMA.16816.F32 R32, R200.reuse, R50, R32 ;  /* 0x00000032c820723c */ /* 0x040fe20000001820 */
[----:B------:R-:W1:Y:S07]  /*2400*/  LDSM.16.M88.4 R48, [R252+0x12100] ;  /* 0x01210000fc30783b */ /* 0x000e6e0000000200 */
[C---:B------:R-:W-:Y:S08]  /*2410*/  HMMA.16816.F32 R12, R200.reuse, R60, R12 ;  /* 0x0000003cc80c723c */ /* 0x040ff0000000180c */
[C---:B------:R-:W-:Y:S08]  /*2420*/  HMMA.16816.F32 R36, R200.reuse, R56, R36 ;  /* 0x00000038c824723c */ /* 0x040ff00000001824 */
[C---:B------:R-:W-:Y:S01]  /*2430*/  HMMA.16816.F32 R44, R200.reuse, R58, R44 ;  /* 0x0000003ac82c723c */ /* 0x040fe2000000182c */
[----:B------:R-:W5:Y:S07]  /*2440*/  LDSM.16.M88.4 R56, [R252+0x13100] ;  /* 0x01310000fc38783b */ /* 0x000f6e0000000200 */
[C---:B------:R-:W-:Y:S01]  /*2450*/  HMMA.16816.F32 R8, R200.reuse, R62, R8 ;  /* 0x0000003ec808723c */ /* 0x040fe20000001808 */
[----:B------:R-:W-:Y:S07]  /*2460*/  LDSM.16.M88.4 R60, [R88+0x2800] ;  /* 0x00280000583c783b */ /* 0x000fee0000000200 */
[C---:B------:R-:W-:Y:S08]  /*2470*/  HMMA.16816.F32 R20, R200.reuse, R76, R20 ;  /* 0x0000004cc814723c */ /* 0x040ff00000001814 */
[----:B------:R-:W-:Y:S01]  /*2480*/  HMMA.16816.F32 R24, R200, R78, R24 ;  /* 0x0000004ec818723c */ /* 0x000fe20000001818 */
[----:B------:R-:W-:Y:S07]  /*2490*/  LDSM.16.M88.4 R76, [R135+0x15900] ;  /* 0x01590000874c783b */ /* 0x000fee0000000200 */
[C---:B------:R-:W-:Y:S08]  /*24a0*/  HMMA.16816.F32 R28, R204.reuse, R16, R28 ;  /* 0x00000010cc1c723c */ /* 0x040ff0000000181c */
[C---:B------:R-:W-:Y:S08]  /*24b0*/  HMMA.16816.F32 R32, R204.reuse, R18, R32 ;  /* 0x00000012cc20723c */ /* 0x040ff00000001820 */
[C---:B--2---:R-:W-:Y:S08]  /*24c0*/  HMMA.16816.F32 R16, R204.reuse, R64, R12 ;  /* 0x00000040cc10723c */ /* 0x044ff0000000180c */
[C---:B---3--:R-:W-:Y:S08]  /*24d0*/  HMMA.16816.F32 R36, R204.reuse, R40, R36 ;  /* 0x00000028cc24723c */ /* 0x048ff00000001824 */
[C---:B------:R-:W-:Y:S01]  /*24e0*/  HMMA.16816.F32 R44, R204.reuse, R42, R44 ;  /* 0x0000002acc2c723c */ /* 0x040fe2000000182c */
[----:B------:R-:W2:Y:S07]  /*24f0*/  LDSM.16.M88.4 R40, [R88+0x2000] ;  /* 0x002000005828783b */ /* 0x000eae0000000200 */
[C---:B------:R-:W-:Y:S01]  /*2500*/  HMMA.16816.F32 R12, R204.reuse, R66, R8 ;  /* 0x00000042cc0c723c */ /* 0x040fe20000001808 */
[----:B------:R-:W3:Y:S07]  /*2510*/  LDSM.16.M88.4 R64, [R88+0x3000] ;  /* 0x003000005840783b */ /* 0x000eee0000000200 */
[C---:B----4-:R-:W-:Y:S08]  /*2520*/  HMMA.16816.F32 R8, R204.reuse, R68, R20 ;  /* 0x00000044cc08723c */ /* 0x050ff00000001814 */
[----:B------:R-:W-:Y:S01]  /*2530*/  HMMA.16816.F32 R24, R204, R70, R24 ;  /* 0x00000046cc18723c */ /* 0x000fe20000001818 */
[----:B------:R-:W-:Y:S07]  /*2540*/  LDSM.16.M88.4 R68, [R135+0x15100] ;  /* 0x015100008744783b */ /* 0x000fee0000000200 */
[C---:B-1----:R-:W-:Y:S08]  /*2550*/  HMMA.16816.F32 R28, R208.reuse, R48, R28 ;  /* 0x00000030d01c723c */ /* 0x042ff0000000181c */
[C---:B------:R-:W-:Y:S01]  /*2560*/  HMMA.16816.F32 R32, R208.reuse, R50, R32 ;  /* 0x00000032d020723c */ /* 0x040fe20000001820 */
[----:B------:R-:W1:Y:S07]  /*2570*/  LDSM.16.M88.4 R48, [R135+0x14100] ;  /* 0x014100008730783b */ /* 0x000e6e0000000200 */
[C---:B-----5:R-:W-:Y:S08]  /*2580*/  HMMA.16816.F32 R20, R208.reuse, R56, R16 ;  /* 0x00000038d014723c */ /* 0x060ff00000001810 */
[C---:B------:R-:W-:Y:S01]  /*2590*/  HMMA.16816.F32 R16, R208.reuse, R58, R12 ;  /* 0x0000003ad010723c */ /* 0x040fe2000000180c */
[----:B------:R-:W4:Y:S07]  /*25a0*/  LDSM.16.M88.4 R56, [R135+0x14900] ;  /* 0x014900008738783b */ /* 0x000f2e0000000200 */
[C---:B------:R-:W-:Y:S08]  /*25b0*/  HMMA.16816.F32 R12, R208.reuse, R72, R8 ;  /* 0x00000048d00c723c */ /* 0x040ff00000001808 */
[C---:B------:R-:W-:Y:S08]  /*25c0*/  HMMA.16816.F32 R36, R208.reuse, R52, R36 ;  /* 0x00000034d024723c */ /* 0x040ff00000001824 */
[----:B------:R-:W-:Y:S01]  /*25d0*/  HMMA.16816.F32 R8, R208, R74, R24 ;  /* 0x0000004ad008723c */ /* 0x000fe20000001818 */
[----:B------:R-:W-:Y:S07]  /*25e0*/  LDSM.16.M88.4 R72, [R89+0x5800] ;  /* 0x005800005948783b */ /* 0x000fee0000000200 */
[----:B--2---:R-:W-:Y:S08]  /*25f0*/  HMMA.16816.F32 R28, R212, R40, R28 ;  /* 0x00000028d41c723c */ /* 0x004ff0000000181c */
[----:B------:R-:W-:Y:S01]  /*2600*/  HMMA.16816.F32 R44, R208, R54, R44 ;  /* 0x00000036d02c723c */ /* 0x000fe2000000182c */
[----:B------:R-:W-:Y:S07]  /*2610*/  LDSM.16.M88.4 R52, [R89+0x4800] ;  /* 0x004800005934783b */ /* 0x000fee0000000200 */
[C---:B------:R-:W-:Y:S01]  /*2620*/  HMMA.16816.F32 R32, R212.reuse, R42, R32 ;  /* 0x0000002ad420723c */ /* 0x040fe20000001820 */
[----:B------:R-:W2:Y:S07]  /*2630*/  LDSM.16.M88.4 R40, [R89+0x4000] ;  /* 0x004000005928783b */ /* 0x000eae0000000200 */
[C---:B---3--:R-:W-:Y:S08]  /*2640*/  HMMA.16816.F32 R24, R212.reuse, R64, R20 ;  /* 0x00000040d418723c */ /* 0x048ff00000001814 */
[C---:B------:R-:W-:Y:S01]  /*2650*/  HMMA.16816.F32 R20, R212.reuse, R66, R16 ;  /* 0x00000042d414723c */ /* 0x040fe20000001810 */
[----:B------:R-:W3:Y:S07]  /*2660*/  LDSM.16.M88.4 R64, [R89+0x5000] ;  /* 0x005000005940783b */ /* 0x000eee0000000200 */
[C---:B------:R-:W-:Y:S08]  /*2670*/  HMMA.16816.F32 R16, R212.reuse, R80, R12 ;  /* 0x00000050d410723c */ /* 0x040ff0000000180c */
[C---:B------:R-:W-:Y:S08]  /*2680*/  HMMA.16816.F32 R36, R212.reuse, R60, R36 ;  /* 0x0000003cd424723c */ /* 0x040ff00000001824 */
[----:B------:R-:W-:Y:S08]  /*2690*/  HMMA.16816.F32 R12, R212, R82, R8 ;  /* 0x00000052d40c723c */ /* 0x000ff00000001808 */
[----:B-1----:R-:W-:Y:S08]  /*26a0*/  HMMA.16816.F32 R8, R216, R48, R28 ;  /* 0x00000030d808723c */ /* 0x002ff0000000181c */
[----:B------:R-:W-:Y:S01]  /*26b0*/  HMMA.16816.F32 R44, R212, R62, R44 ;  /* 0x0000003ed42c723c */ /* 0x000fe2000000182c */
[----:B------:R-:W-:Y:S07]  /*26c0*/  LDSM.16.M88.4 R60, [R252+0x14900] ;  /* 0x01490000fc3c783b */ /* 0x000fee0000000200 */
[C---:B------:R-:W-:Y:S01]  /*26d0*/  HMMA.16816.F32 R32, R216.reuse, R50, R32 ;  /* 0x00000032d820723c */ /* 0x040fe20000001820 */
[----:B------:R-:W1:Y:S07]  /*26e0*/  LDSM.16.M88.4 R48, [R252+0x14100] ;  /* 0x01410000fc30783b */ /* 0x000e6e0000000200 */
[C---:B------:R-:W-:Y:S08]  /*26f0*/  HMMA.16816.F32 R28, R216.reuse, R68, R24 ;  /* 0x00000044d81c723c */ /* 0x040ff00000001818 */
[C---:B------:R-:W-:Y:S01]  /*2700*/  HMMA.16816.F32 R24, R216.reuse, R70, R20 ;  /* 0x00000046d818723c */ /* 0x040fe20000001814 */
[----:B------:R-:W-:Y:S07]  /*2710*/  LDSM.16.M88.4 R68, [R88+0x5800] ;  /* 0x005800005844783b */ /* 0x000fee0000000200 */
[C---:B------:R-:W-:Y:S08]  /*2720*/  HMMA.16816.F32 R20, R216.reuse, R76, R16 ;  /* 0x0000004cd814723c */ /* 0x040ff00000001810 */
[C---:B----4-:R-:W-:Y:S08]  /*2730*/  HMMA.16816.F32 R36, R216.reuse, R56, R36 ;  /* 0x00000038d824723c */ /* 0x050ff00000001824 */
[----:B------:R-:W-:Y:S08]  /*2740*/  HMMA.16816.F32 R16, R216, R78, R12 ;  /* 0x0000004ed810723c */ /* 0x000ff0000000180c */
[----:B--2---:R-:W-:Y:S08]  /*2750*/  HMMA.16816.F32 R12, R220, R40, R8 ;  /* 0x00000028dc0c723c */ /* 0x004ff00000001808 */
[----:B------:R-:W-:Y:S08]  /*2760*/  HMMA.16816.F32 R44, R216, R58, R44 ;  /* 0x0000003ad82c723c */ /* 0x000ff0000000182c */
[C---:B------:R-:W-:Y:S08]  /*2770*/  HMMA.16816.F32 R8, R220.reuse, R42, R32 ;  /* 0x0000002adc08723c */ /* 0x040ff00000001820 */
[C---:B---3--:R-:W-:Y:S08]  /*2780*/  HMMA.16816.F32 R32, R220.reuse, R64, R28 ;  /* 0x00000040dc20723c */ /* 0x048ff0000000181c */
[C---:B------:R-:W-:Y:S01]  /*2790*/  HMMA.16816.F32 R28, R220.reuse, R66, R24 ;  /* 0x00000042dc1c723c */ /* 0x040fe20000001818 */
[----:B------:R-:W2:Y:S04]  /*27a0*/  LDSM.16.M88.4 R24, [R252+0x15100] ;  /* 0x01510000fc18783b */ /* 0x000ea80000000200 */
[----:B------:R-:W-:Y:S03]  /*27b0*/  LDSM.16.M88.4 R64, [R135+0x17900] ;  /* 0x017900008740783b */ /* 0x000fe60000000200 */
[C---:B------:R-:W-:Y:S08]  /*27c0*/  HMMA.16816.F32 R36, R220.reuse, R52, R36 ;  /* 0x00000034dc24723c */ /* 0x040ff00000001824 */
[----:B------:R-:W-:Y:S08]  /*27d0*/  HMMA.16816.F32 R56, R220, R74, R16 ;  /* 0x0000004adc38723c */ /* 0x000ff00000001810 */
[----:B-1----:R-:W-:Y:S01]  /*27e0*/  HMMA.16816.F32 R16, R224, R48, R12 ;  /* 0x00000030e010723c */ /* 0x002fe2000000180c */
[----:B------:R-:W1:Y:S07]  /*27f0*/  LDSM.16.M88.4 R12, [R88+0x4000] ;  /* 0x00400000580c783b */ /* 0x000e6e0000000200 */
[----:B------:R-:W-:Y:S01]  /*2800*/  HMMA.16816.F32 R44, R220, R54, R44 ;  /* 0x00000036dc2c723c */ /* 0x000fe2000000182c */
[----:B------:R-:W3:Y:S07]  /*2810*/  LDSM.16.M88.4 R52, [R252+0x15900] ;  /* 0x01590000fc34783b */ /* 0x000eee0000000200 */
[----:B------:R-:W-:Y:S01]  /*2820*/  HMMA.16816.F32 R8, R224, R50, R8 ;  /* 0x00000032e008723c */ /* 0x000fe20000001808 */
[----:B------:R-:W4:Y:S07]  /*2830*/  LDSM.16.M88.4 R48, [R88+0x4800] ;  /* 0x004800005830783b */ /* 0x000f2e0000000200 */
[----:B------:R-:W-:Y:S08]  /*2840*/  HMMA.16816.F32 R40, R220, R72, R20 ;  /* 0x00000048dc28723c */ /* 0x000ff00000001814 */
[C---:B------:R-:W-:Y:S08]  /*2850*/  HMMA.16816.F32 R20, R224.reuse, R60, R36 ;  /* 0x0000003ce014723c */ /* 0x040ff00000001824 */
[C---:B--2---:R-:W-:Y:S01]  /*2860*/  HMMA.16816.F32 R36, R224.reuse, R24, R32 ;  /* 0x00000018e024723c */ /* 0x044fe20000001820 */
[----:B------:R-:W2:Y:S07]  /*2870*/  LDSM.16.M88.4 R32, [R135+0x16100] ;  /* 0x016100008720783b */ /* 0x000eae0000000200 */
[----:B------:R-:W-:Y:S01]  /*2880*/  HMMA.16816.F32 R44, R224, R62, R44 ;  /* 0x0000003ee02c723c */ /* 0x000fe2000000182c */
[----:B------:R-:W5:Y:S07]  /*2890*/  LDSM.16.M88.4 R60, [R88+0x5000] ;  /* 0x00500000583c783b */ /* 0x000f6e0000000200 */
[----:B-1----:R-:W-:Y:S08]  /*28a0*/  HMMA.16816.F32 R16, R228, R12, R16 ;  /* 0x0000000ce410723c */ /* 0x002ff00000001810 */
[C---:B------:R-:W-:Y:S08]  /*28b0*/  HMMA.16816.F32 R28, R224.reuse, R26, R28 ;  /* 0x0000001ae01c723c */ /* 0x040ff0000000181c */
[----:B---3--:R-:W-:Y:S08]  /*28c0*/  HMMA.16816.F32 R40, R224, R52, R40 ;  /* 0x00000034e028723c */ /* 0x008ff00000001828 */
[C---:B----4-:R-:W-:Y:S01]  /*28d0*/  HMMA.16816.F32 R24, R228.reuse, R48, R20 ;  /* 0x00000030e418723c */ /* 0x050fe20000001814 */
[----:B------:R-:W1:Y:S07]  /*28e0*/  LDSM.16.M88.4 R20, [R89+0x6000] ;  /* 0x006000005914783b */ /* 0x000e6e0000000200 */
[----:B------:R-:W-:Y:S08]  /*28f0*/  HMMA.16816.F32 R8, R228, R14, R8 ;  /* 0x0000000ee408723c */ /* 0x000ff00000001808 */
[----:B------:R-:W-:Y:S01]  /*2900*/  HMMA.16816.F32 R76, R224, R54, R56 ;  /* 0x00000036e04c723c */ /* 0x000fe20000001838 */
[----:B------:R-:W-:Y:S07]  /*2910*/  LDSM.16.M88.4 R52, [R89+0x6800] ;  /* 0x006800005934783b */ /* 0x000fee0000000200 */
[----:B--2---:R-:W-:Y:S08]  /*2920*/  HMMA.16816.F32 R12, R232, R32, R16 ;  /* 0x00000020e80c723c */ /* 0x004ff00000001810 */
[C---:B-----5:R-:W-:Y:S01]  /*2930*/  HMMA.16816.F32 R56, R228.reuse, R60, R36 ;  /* 0x0000003ce438723c */ /* 0x060fe20000001824 */
[----:B------:R-:W2:Y:S07]  /*2940*/  LDSM.16.M88.4 R36, [R135+0x16900] ;  /* 0x016900008724783b */ /* 0x000eae0000000200 */
[----:B------:R-:W-:Y:S01]  /*2950*/  HMMA.16816.F32 R72, R228, R68, R40 ;  /* 0x00000044e448723c */ /* 0x000fe20000001828 */
[----:B------:R-:W3:Y:S07]  /*2960*/  LDSM.16.M88.4 R40, [R252+0x16100] ;  /* 0x01610000fc28783b */ /* 0x000eee0000000200 */
[----:B------:R-:W-:Y:S08]  /*2970*/  HMMA.16816.F32 R8, R232, R34, R8 ;  /* 0x00000022e808723c */ /* 0x000ff00000001808 */
[----:B-1----:R-:W-:Y:S08]  /*2980*/  HMMA.16816.F32 R12, R236, R20, R12 ;  /* 0x00000014ec0c723c */ /* 0x002ff0000000180c */
[C---:B------:R-:W-:Y:S01]  /*2990*/  HMMA.16816.F32 R48, R228.reuse, R50, R44 ;  /* 0x00000032e430723c */ /* 0x040fe2000000182c */
[----:B------:R-:W1:Y:S07]  /*29a0*/  LDSM.16.M88.4 R44, [R88+0x6000] ;  /* 0x00600000582c783b */ /* 0x000e6e0000000200 */
[----:B------:R-:W-:Y:S01]  /*29b0*/  HMMA.16816.F32 R60, R228, R62, R28 ;  /* 0x0000003ee43c723c */ /* 0x000fe2000000181c */
[----:B------:R-:W4:Y:S07]  /*29c0*/  LDSM.16.M88.4 R28, [R135+0x17100] ;  /* 0x01710000871c783b */ /* 0x000f2e0000000200 */
[----:B--2---:R-:W-:Y:S08]  /*29d0*/  HMMA.16816.F32 R16, R232, R36, R24 ;  /* 0x00000024e810723c */ /* 0x004ff00000001818 */
[----:B------:R-:W-:Y:S08]  /*29e0*/  HMMA.16816.F32 R8, R236, R22, R8 ;  /* 0x00000016ec08723c */ /* 0x000ff00000001808 */
[----:B---3--:R-:W-:Y:S08]  /*29f0*/  HMMA.16816.F32 R12, R240, R40, R12 ;  /* 0x00000028f00c723c */ /* 0x008ff0000000180c */
[----:B------:R-:W-:Y:S01]  /*2a00*/  HMMA.16816.F32 R24, R232, R38, R48 ;  /* 0x00000026e818723c */ /* 0x000fe20000001830 */
[----:B------:R-:W2:Y:S04]  /*2a10*/  LDSM.16.M88.4 R36, [R252+0x16900] ;  /* 0x01690000fc24783b */ /* 0x000ea80000000200 */
[----:B------:R-:W3:Y:S03]  /*2a20*/  LDSM.16.M88.4 R48, [R89+0x7000] ;  /* 0x007000005930783b */ /* 0x000ee60000000200 */
[----:B------:R-:W-:Y:S08]  /*2a30*/  HMMA.16816.F32 R20, R236, R52, R16 ;  /* 0x00000034ec14723c */ /* 0x000ff00000001810 */
[----:B------:R-:W-:Y:S08]  /*2a40*/  HMMA.16816.F32 R8, R240, R42, R8 ;  /* 0x0000002af008723c */ /* 0x000ff00000001808 */
[----:B-1----:R-:W-:Y:S08]  /*2a50*/  HMMA.16816.F32 R32, R244, R44, R12 ;  /* 0x0000002cf420723c */ /* 0x002ff0000000180c */
[----:B----4-:R-:W-:Y:S01]  /*2a60*/  HMMA.16816.F32 R12, R232, R28, R56 ;  /* 0x0000001ce80c723c */ /* 0x010fe20000001838 */
[----:B------:R-:W1:Y:S07]  /*2a70*/  LDSM.16.M88.4 R56, [R88+0x6800] ;  /* 0x006800005838783b */ /* 0x000e6e0000000200 */
[----:B------:R-:W-:Y:S01]  /*2a80*/  HMMA.16816.F32 R16, R236, R54, R24 ;  /* 0x00000036ec10723c */ /* 0x000fe20000001818 */
[----:B------:R-:W4:Y:S07]  /*2a90*/  LDSM.16.M88.4 R52, [R252+0x17100] ;  /* 0x01710000fc34783b */ /* 0x000f2e0000000200 */
[----:B------:R-:W-:Y:S01]  /*2aa0*/  HMMA.16816.F32 R40, R232, R30, R60 ;  /* 0x0000001ee828723c */ /* 0x000fe2000000183c */
[----:B------:R-:W-:-:S07]  /*2ab0*/  FMUL.FTZ R2, R32, c[0x0][0x320] ;  /* 0x0000c80020027a20 */ /* 0x000fce0000410000 */
[----:B--2---:R-:W-:Y:S08]  /*2ac0*/  HMMA.16816.F32 R20, R240, R36, R20 ;  /* 0x00000024f014723c */ /* 0x004ff00000001814 */
[----:B------:R-:W-:Y:S01]  /*2ad0*/  HMMA.16816.F32 R28, R244, R46, R8 ;  /* 0x0000002ef41c723c */ /* 0x000fe20000001808 */
[----:B------:R-:W2:Y:S07]  /*2ae0*/  LDSM.16.M88.4 R44, [R89+0x7800] ;  /* 0x00780000592c783b */ /* 0x000eae0000000200 */
[----:B------:R-:W-:Y:S01]  /*2af0*/  HMMA.16816.F32 R68, R228, R70, R76 ;  /* 0x00000046e444723c */ /* 0x000fe2000000184c */
[----:B------:R5:W1:Y:S07]  /*2b00*/  MUFU.TANH R76, R2 ;  /* 0x00000002004c7308 */ /* 0x000a6e0000002400 */
[----:B------:R-:W-:Y:S08]  /*2b10*/  HMMA.16816.F32 R60, R232, R64, R72 ;  /* 0x00000040e83c723c */ /* 0x000ff00000001848 */
[----:B---3--:R-:W-:Y:S01]  /*2b20*/  HMMA.16816.F32 R12, R236, R48, R12 ;  /* 0x00000030ec0c723c */ /* 0x008fe2000000180c */
[----:B-----5:R-:W-:-:S04]  /*2b30*/  FMUL.FTZ R2, R33, c[0x0][0x320] ;  /* 0x0000c80021027a20 */ /* 0x020fc80000410000 */
[----:B------:R3:W2:Y:S03]  /*2b40*/  MUFU.TANH R74, R2 ;  /* 0x00000002004a7308 */ /* 0x0006a60000002400 */
[----:B------:R-:W-:Y:S01]  /*2b50*/  HMMA.16816.F32 R8, R240, R38, R16 ;  /* 0x00000026f008723c */ /* 0x000fe20000001810 */
[----:B------:R-:W5:Y:S07]  /*2b60*/  LDSM.16.M88.4 R36, [R252+0x17900] ;  /* 0x01790000fc24783b */ /* 0x000f6e0000000200 */
[----:B-1----:R-:W-:Y:S01]  /*2b70*/  HMMA.16816.F32 R24, R244, R56, R20 ;  /* 0x00000038f418723c */ /* 0x002fe20000001814 */
[----:B---3--:R-:W-:-:S07]  /*2b80*/  FMUL.FTZ R2, R34, c[0x0][0x320] ;  /* 0x0000c80022027a20 */ /* 0x008fce0000410000 */
[----:B----4-:R-:W-:Y:S01]  /*2b90*/  HMMA.16816.F32 R20, R240, R52, R12 ;  /* 0x00000034f014723c */ /* 0x010fe2000000180c */
[----:B------:R1:W3:Y:S07]  /*2ba0*/  MUFU.TANH R73, R2 ;  /* 0x0000000200497308 */ /* 0x0002ee0000002400 */
[----:B------:R-:W-:Y:S07]  /*2bb0*/  HMMA.16816.F32 R12, R244, R58, R8 ;  /* 0x0000003af40c723c */ /* 0x000fee0000001808 */
[----:B------:R-:W-:Y:S01]  /*2bc0*/  SHF.R.S32.HI R59, RZ, 0x1f, R133 ;  /* 0x0000001fff3b7819 */ /* 0x000fe20000011485 */
[----:B------:R-:W-:Y:S01]  /*2bd0*/  HMMA.16816.F32 R8, R232, R66, R68 ;  /* 0x00000042e808723c */ /* 0x000fe20000001844 */
[----:B-1----:R-:W-:Y:S01]  /*2be0*/  FMUL.FTZ R2, R35, c[0x0][0x320] ;  /* 0x0000c80023027a20 */ /* 0x002fe20000410000 */
[----:B------:R-:W-:-:S03]  /*2bf0*/  SHF.R.S32.HI R58, RZ, 0x1f, R134 ;  /* 0x0000001fff3a7819 */ /* 0x000fc60000011486 */
[----:B------:R1:W4:Y:S03]  /*2c00*/  MUFU.TANH R72, R2 ;  /* 0x0000000200487308 */ /* 0x0003260000002400 */
[C---:B------:R-:W-:Y:S01]  /*2c10*/  HMMA.16816.F32 R32, R236.reuse, R50, R40 ;  /* 0x00000032ec20723c */ /* 0x040fe20000001828 */
[----:B------:R-:W-:Y:S07]  /*2c20*/  LDSM.16.M88.4 R40, [R88+0x7000] ;  /* 0x007000005828783b */ /* 0x000fee0000000200 */
[----:B--2---:R-:W-:Y:S01]  /*2c30*/  HMMA.16816.F32 R16, R236, R44, R60 ;  /* 0x0000002cec10723c */ /* 0x004fe2000000183c */
[----:B-1----:R-:W-:-:S07]  /*2c40*/  FMUL.FTZ R2, R28, c[0x0][0x320] ;  /* 0x0000c8001c027a20 */ /* 0x002fce0000410000 */
[----:B------:R-:W-:Y:S01]  /*2c50*/  HMMA.16816.F32 R8, R236, R46, R8 ;  /* 0x0000002eec08723c */ /* 0x000fe20000001808 */
[----:B------:R1:W2:Y:S11]  /*2c60*/  MUFU.TANH R65, R2 ;  /* 0x0000000200417308 */ /* 0x0002b60000002400 */
[----:B------:R-:W-:Y:S04]  /*2c70*/  @!UPT UIADD3 URZ, URZ, URZ, URZ ;  /* 0x0000003f3f3ff290 */ /* 0x000fe8000fffe03f */
[----:B-----5:R-:W-:Y:S01]  /*2c80*/  HMMA.16816.F32 R16, R240, R36, R16 ;  /* 0x00000024f010723c */ /* 0x020fe20000001810 */
[----:B-1----:R-:W-:-:S04]  /*2c90*/  FMUL.FTZ R2, R29, c[0x0][0x320] ;  /* 0x0000c8001d027a20 */ /* 0x002fc80000410000 */
[----:B------:R1:W1:Y:S03]  /*2ca0*/  MUFU.TANH R64, R2 ;  /* 0x0000000200407308 */ /* 0x0002660000002400 */
[----:B------:R-:W-:Y:S01]  /*2cb0*/  HMMA.16816.F32 R8, R240, R38, R8 ;  /* 0x00000026f008723c */ /* 0x000fe20000001808 */
[----:B-1----:R-:W-:-:S04]  /*2cc0*/  FMUL.FTZ R2, R30, c[0x0][0x320] ;  /* 0x0000c8001e027a20 */ /* 0x002fc80000410000 */
[----:B------:R1:W1:Y:S02]  /*2cd0*/  MUFU.TANH R57, R2 ;  /* 0x0000000200397308 */ /* 0x0002640000002400 */
[----:B-1----:R-:W-:Y:S02]  /*2ce0*/  FMUL.FTZ R2, R31, c[0x0][0x320] ;  /* 0x0000c8001f027a20 */ /* 0x002fe40000410000 */
[----:B------:R-:W-:Y:S01]  /*2cf0*/  HMMA.16816.F32 R28, R240, R54, R32 ;  /* 0x00000036f01c723c */ /* 0x000fe20000001820 */
[----:B------:R-:W1:Y:S03]  /*2d00*/  LDSM.16.M88.4 R32, [R88+0x7800] ;  /* 0x007800005820783b */ /* 0x000e660000000200 */
[----:B------:R5:W1:Y:S01]  /*2d10*/  MUFU.TANH R56, R2 ;  /* 0x0000000200387308 */ /* 0x000a620000002400 */
[----:B------:R-:W-:-:S04]  /*2d20*/  DEPBAR.LE SB0, 0x0 ;  /* 0x000080000000791a */ /* 0x000fc80000000000 */
[----:B------:R-:W-:Y:S02]  /*2d30*/  SHF.R.S32.HI R55, RZ, 0x1f, R177 ;  /* 0x0000001fff377819 */ /* 0x000fe400000114b1 */
[----:B------:R-:W-:Y:S01]  /*2d40*/  SHF.R.S32.HI R54, RZ, 0x1f, R176 ;  /* 0x0000001fff367819 */ /* 0x000fe200000114b0 */
[----:B-----5:R-:W-:-:S04]  /*2d50*/  FMUL.FTZ R2, R24, c[0x0][0x320] ;  /* 0x0000c80018027a20 */ /* 0x020fc80000410000 */
[----:B------:R5:W1:Y:S02]  /*2d60*/  MUFU.TANH R53, R2 ;  /* 0x0000000200357308 */ /* 0x000a640000002400 */
[----:B-----5:R-:W-:Y:S01]  /*2d70*/  FMUL.FTZ R2, R25, c[0x0][0x320] ;  /* 0x0000c80019027a20 */ /* 0x020fe20000410000 */
[----:B-1----:R-:W-:Y:S05]  /*2d80*/  HMMA.16816.F32 R8, R244, R34, R8 ;  /* 0x00000022f408723c */ /* 0x002fea0000001808 */
[----:B------:R1:W1:Y:S02]  /*2d90*/  MUFU.TANH R52, R2 ;  /* 0x0000000200347308 */ /* 0x0002640000002400 */
[----:B-1----:R-:W-:-:S06]  /*2da0*/  FMUL.FTZ R2, R26, c[0x0][0x320] ;  /* 0x0000c8001a027a20 */ /* 0x002fcc0000410000 */
[----:B------:R1:W1:Y:S02]  /*2db0*/  MUFU.TANH R51, R2 ;  /* 0x0000000200337308 */ /* 0x0002640000002400 */
[----:B-1----:R-:W-:Y:S02]  /*2dc0*/  FMUL.FTZ R2, R27, c[0x0][0x320] ;  /* 0x0000c8001b027a20 */ /* 0x002fe40000410000 */
[C---:B------:R-:W-:Y:S04]  /*2dd0*/  HMMA.16816.F32 R24, R244.reuse, R40, R20 ;  /* 0x00000028f418723c */ /* 0x040fe80000001814 */
[----:B------:R1:W1:Y:S04]  /*2de0*/  MUFU.TANH R50, R2 ;  /* 0x0000000200327308 */ /* 0x0002680000002400 */
[----:B------:R-:W-:Y:S01]  /*2df0*/  HMMA.16816.F32 R20, R244, R42, R28 ;  /* 0x0000002af414723c */ /* 0x000fe2000000181c */
[----:B-1----:R-:W-:-:S04]  /*2e00*/  FMUL.FTZ R2, R12, c[0x0][0x320] ;  /* 0x0000c8000c027a20 */ /* 0x002fc80000410000 */
[----:B------:R1:W1:Y:S02]  /*2e10*/  MUFU.TANH R49, R2 ;  /* 0x0000000200317308 */ /* 0x0002640000002400 */
[----:B-1----:R-:W-:-:S06]  /*2e20*/  FMUL.FTZ R2, R13, c[0x0][0x320] ;  /* 0x0000c8000d027a20 */ /* 0x002fcc0000410000 */
[----:B------:R1:W1:Y:S02]  /*2e30*/  MUFU.TANH R48, R2 ;  /* 0x0000000200307308 */ /* 0x0002640000002400 */
[----:B-1----:R-:W-:-:S06]  /*2e40*/  FMUL.FTZ R2, R14, c[0x0][0x320] ;  /* 0x0000c8000e027a20 */ /* 0x002fcc0000410000 */
[----:B------:R1:W1:Y:S02]  /*2e50*/  MUFU.TANH R46, R2 ;  /* 0x00000002002e7308 */ /* 0x0002640000002400 */
[----:B-1----:R-:W-:Y:S02]  /*2e60*/  FMUL.FTZ R2, R15, c[0x0][0x320] ;  /* 0x0000c8000f027a20 */ /* 0x002fe40000410000 */
[----:B------:R-:W-:Y:S04]  /*2e70*/  HMMA.16816.F32 R12, R244, R32, R16 ;  /* 0x00000020f40c723c */ /* 0x000fe80000001810 */
[----:B------:R1:W1:Y:S02]  /*2e80*/  MUFU.TANH R45, R2 ;  /* 0x00000002002d7308 */ /* 0x0002640000002400 */
[----:B-1----:R-:W-:-:S06]  /*2e90*/  FMUL.FTZ R2, R24, c[0x0][0x320] ;  /* 0x0000c80018027a20 */ /* 0x002fcc0000410000 */
        /* <DEDUP_REMOVED lines=31> */
[----:B-1----:R-:W-:-:S05]  /*3090*/  IADD3 R2, R85, 0x100, RZ ;  /* 0x0000010055027810 */ /* 0x002fca0007ffe0ff */
[----:B------:R1:W-:Y:S04]  /*30a0*/  STL [R1+0x18], R2 ;  /* 0x0000180201007387 */ /* 0x0003e80000100800 */
[----:B------:R-:W-:Y:S06]  /*30b0*/  BAR.SYNC.DEFER_BLOCKING 0x0 ;  /* 0x0000000000007b1d */ /* 0x000fec0000010000 */
[----:B------:R-:W-:Y:S05]  /*30c0*/  @!P0 BRA `(.L_x_4) ;  /* 0x0000052000008947 */ /* 0x000fea0003800000 */
[----:B--234-:R-:W-:Y:S01]  /*30d0*/  ULEA UR6, UR6, UR9, 0x6 ;  /* 0x0000000906067291 */ /* 0x01cfe2000f8e303f */
[----:B------:R-:W-:Y:S01]  /*30e0*/  ISETP.NE.AND P2, PT, R87, 0x1, PT ;  /* 0x000000015700780c */ /* 0x000fe20003f45270 */
[----:B------:R-:W-:-:S04]  /*30f0*/  IMAD.MOV.U32 R9, RZ, RZ, RZ ;  /* 0x000000ffff097224 */ /* 0x000fc800078e00ff */
[----:B------:R-:W-:-:S05]  /*3100*/  IMAD.U32 R3, RZ, RZ, UR6 ;  /* 0x00000006ff037e24 */ /* 0x000fca000f8e00ff */
[----:B------:R-:W-:-:S05]  /*3110*/  IADD3 R3, R3, -0x40, R86 ;  /* 0xffffffc003037810 */ /* 0x000fca0007ffe056 */
[----:B------:R-:W-:-:S04]  /*3120*/  @P2 IMAD.HI.U32 R6, R3, c[0x0][0x2bc], RZ ;  /* 0x0000af0003062a27 */ /* 0x000fc800078e00ff */
[----:B-1----:R-:W-:Y:S01]  /*3130*/  IMAD.MOV.U32 R2, RZ, RZ, R3 ;  /* 0x000000ffff027224 */ /* 0x002fe200078e0003 */
[----:B------:R-:W-:-:S04]  /*3140*/  @P2 SHF.R.U32.HI R2, RZ, c[0x0][0x2c0], R6 ;  /* 0x0000b000ff022a19 */ /* 0x000fc80000011606 */
[----:B------:R-:W-:-:S04]  /*3150*/  @!P1 IADD3 R7, P0, R2, UR16, RZ ;  /* 0x0000001002079c10 */ /* 0x000fc8000ff1e0ff */
[----:B------:R-:W-:Y:S02]  /*3160*/  @!P1 LEA.HI.X.SX32 R8, R2, UR14, 0x1, P0 ;  /* 0x0000000e02089c11 */ /* 0x000fe400080f0eff */
[----:B------:R-:W-:-:S04]  /*3170*/  @!P1 LEA R6, P0, R7, c[0x0][0x2a0], 0x2 ;  /* 0x0000a80007069a11 */ /* 0x000fc800078010ff */
[----:B------:R-:W-:-:S05]  /*3180*/  @!P1 LEA.HI.X R7, R7, c[0x0][0x2a4], R8, 0x2, P0 ;  /* 0x0000a90007079a11 */ /* 0x000fca00000f1408 */
[----:B------:R1:W2:Y:S01]  /*3190*/  @!P1 LDG.E R9, [R6.64] ;  /* 0x0000000c06099981 */ /* 0x0002a2000c1e1900 */
[----:B------:R-:W-:Y:S01]  /*31a0*/  IMAD.MOV R2, RZ, RZ, -R2 ;  /* 0x000000ffff027224 */ /* 0x000fe200078e0a02 */
[----:B------:R-:W-:Y:S01]  /*31b0*/  SEL R28, RZ, 0x10, P6 ;  /* 0x00000010ff1c7807 */ /* 0x000fe20003000000 */
[----:B------:R-:W-:Y:S01]  /*31c0*/  IMAD.SHL.U32 R8, R134, 0x2, RZ ;  /* 0x0000000286087824 */ /* 0x000fe200078e00ff */
[----:B------:R-:W-:Y:S01]  /*31d0*/  SEL R27, RZ, 0x10, P5 ;  /* 0x00000010ff1b7807 */ /* 0x000fe20002800000 */
[----:B------:R-:W-:Y:S01]  /*31e0*/  IMAD R10, R2, c[0x0][0x2b8], R3 ;  /* 0x0000ae00020a7a24 */ /* 0x000fe200078e0203 */
[----:B------:R-:W-:Y:S01]  /*31f0*/  IADD3 R18, -R28, 0x10, RZ ;  /* 0x000000101c127810 */ /* 0x000fe20007ffe1ff */
[----:B------:R-:W-:Y:S01]  /*3200*/  IMAD.SHL.U32 R20, R177, 0x2, RZ ;  /* 0x00000002b1147824 */ /* 0x000fe200078e00ff */
[----:B------:R-:W-:Y:S01]  /*3210*/  IADD3 R16, -R27, 0x10, RZ ;  /* 0x000000101b107810 */ /* 0x000fe20007ffe1ff */
[----:B------:R-:W-:Y:S01]  /*3220*/  IMAD.SHL.U32 R22, R176, 0x2, RZ ;  /* 0x00000002b0167824 */ /* 0x000fe200078e00ff */
[----:B------:R-:W-:Y:S01]  /*3230*/  SHF.R.S32.HI R2, RZ, 0x1f, R10 ;  /* 0x0000001fff027819 */ /* 0x000fe2000001140a */
[----:B------:R3:W-:Y:S01]  /*3240*/  STL [R1+0x14], R10 ;  /* 0x0000140a01007387 */ /* 0x0007e20000100800 */
[----:B------:R-:W-:-:S02]  /*3250*/  LOP3.LUT R18, R18, 0xf, RZ, 0xc0, !PT ;  /* 0x0000000f12127812 */ /* 0x000fc400078ec0ff */
[----:B------:R-:W-:Y:S02]  /*3260*/  SEL R26, RZ, 0x10, P4 ;  /* 0x00000010ff1a7807 */ /* 0x000fe40002000000 */
[----:B------:R-:W-:Y:S02]  /*3270*/  LOP3.LUT R16, R16, 0xf, RZ, 0xc0, !PT ;  /* 0x0000000f10107812 */ /* 0x000fe400078ec0ff */
[----:B------:R-:W-:Y:S02]  /*3280*/  IADD3 R14, -R26, 0x10, RZ ;  /* 0x000000101a0e7810 */ /* 0x000fe40007ffe1ff */
[----:B------:R-:W-:Y:S02]  /*3290*/  SEL R25, RZ, 0x10, P3 ;  /* 0x00000010ff197807 */ /* 0x000fe40001800000 */
[----:B------:R-:W-:Y:S02]  /*32a0*/  SHF.L.U64.HI R21, R134, 0x1, R58 ;  /* 0x0000000186157819 */ /* 0x000fe4000001023a */
[----:B------:R-:W-:Y:S01]  /*32b0*/  LOP3.LUT R14, R14, 0xf, RZ, 0xc0, !PT ;  /* 0x0000000f0e0e7812 */ /* 0x000fe200078ec0ff */
[----:B-1----:R-:W-:Y:S01]  /*32c0*/  IMAD R6, R2, c[0x0][0x1e0], RZ ;  /* 0x0000780002067a24 */ /* 0x002fe200078e02ff */
[----:B------:R-:W-:Y:S01]  /*32d0*/  IADD3 R12, -R25, 0x10, RZ ;  /* 0x00000010190c7810 */ /* 0x000fe20007ffe1ff */
[----:B------:R-:W-:Y:S01]  /*32e0*/  IMAD.WIDE.U32 R2, R10, c[0x0][0x1e0], RZ ;  /* 0x000078000a027a25 */ /* 0x000fe200078e00ff */
[----:B------:R-:W-:-:S02]  /*32f0*/  SHF.L.U64.HI R23, R177, 0x1, R55 ;  /* 0x00000001b1177819 */ /* 0x000fc40000010237 */
[----:B------:R-:W-:Y:S01]  /*3300*/  LOP3.LUT R12, R12, 0xf, RZ, 0xc0, !PT ;  /* 0x0000000f0c0c7812 */ /* 0x000fe200078ec0ff */
[----:B------:R-:W-:Y:S01]  /*3310*/  IMAD R6, R10, c[0x0][0x1e4], R6 ;  /* 0x000079000a067a24 */ /* 0x000fe200078e0206 */
[----:B------:R-:W-:-:S03]  /*3320*/  SHF.L.U64.HI R24, R176, 0x1, R54 ;  /* 0x00000001b0187819 */ /* 0x000fc60000010236 */
[----:B------:R-:W-:Y:S02]  /*3330*/  IMAD.IADD R3, R3, 0x1, R6 ;  /* 0x0000000103037824 */ /* 0x000fe400078e0206 */
[----:B---3--:R-:W-:Y:S01]  /*3340*/  IMAD.SHL.U32 R10, R133, 0x2, RZ ;  /* 0x00000002850a7824 */ /* 0x008fe200078e00ff */
[----:B--2---:R-:W-:Y:S01]  /*3350*/  SHF.R.S32.HI R6, RZ, 0x1f, R9 ;  /* 0x0000001fff067819 */ /* 0x004fe20000011409 */
[----:B------:R-:W-:Y:S01]  /*3360*/  IMAD.WIDE.U32 R2, R9, c[0x0][0x1f0], R2 ;  /* 0x00007c0009027a25 */ /* 0x000fe200078e0002 */
[----:B------:R1:W-:Y:S03]  /*3370*/  STL [R1+0x10], R9 ;  /* 0x0000100901007387 */ /* 0x0003e60000100800 */
[----:B------:R-:W-:Y:S01]  /*3380*/  IMAD R6, R6, c[0x0][0x1f0], RZ ;  /* 0x00007c0006067a24 */ /* 0x000fe200078e02ff */
[----:B------:R-:W-:-:S03]  /*3390*/  IADD3 R2, P0, R2, UR20, RZ ;  /* 0x0000001402027c10 */ /* 0x000fc6000ff1e0ff */
[----:B------:R-:W-:-:S05]  /*33a0*/  IMAD R6, R9, c[0x0][0x1f4], R6 ;  /* 0x00007d0009067a24 */ /* 0x000fca00078e0206 */
[----:B------:R-:W-:Y:S02]  /*33b0*/  IADD3.X R6, R3, UR18, R6, P0, !PT ;  /* 0x0000001203067c10 */ /* 0x000fe400087fe406 */
[----:B------:R-:W-:-:S04]  /*33c0*/  LEA R7, P0, R2, c[0x0][0x1c8], 0x1 ;  /* 0x0000720002077a11 */ /* 0x000fc800078008ff */
[----:B------:R-:W-:Y:S02]  /*33d0*/  LEA.HI.X R6, R2, c[0x0][0x1cc], R6, 0x1, P0 ;  /* 0x0000730002067a11 */ /* 0x000fe400000f0c06 */
[----:B------:R-:W2:Y:S04]  /*33e0*/  SHFL.IDX PT, R2, R7, 0x1, 0x181f ;  /* 0x00381f0007027f89 */ /* 0x000ea800000e0000 */
[----:B------:R-:W3:Y:S01]  /*33f0*/  SHFL.IDX PT, R3, R6, 0x1, 0x181f ;  /* 0x00381f0006037f89 */ /* 0x000ee200000e0000 */
[----:B-1----:R-:W-:Y:S02]  /*3400*/  SHF.L.U64.HI R9, R133, 0x1, R59 ;  /* 0x0000000185097819 */ /* 0x002fe4000001023b */
[----:B--2---:R-:W-:-:S04]  /*3410*/  IADD3 R18, P2, P0, R18, R2, R10 ;  /* 0x0000000212127210 */ /* 0x004fc8000785e00a */
[----:B---3--:R-:W-:Y:S02]  /*3420*/  IADD3.X R19, RZ, R3, R9, P2, P0 ;  /* 0x00000003ff137210 */ /* 0x008fe400017e0409 */
[----:B------:R-:W-:-:S04]  /*3430*/  IADD3 R16, P2, P0, R16, R2, R8 ;  /* 0x0000000210107210 */ /* 0x000fc8000785e008 */
[----:B------:R-:W-:Y:S02]  /*3440*/  IADD3.X R17, RZ, R3, R21, P2, P0 ;  /* 0x00000003ff117210 */ /* 0x000fe400017e0415 */
[----:B------:R-:W-:-:S04]  /*3450*/  IADD3 R14, P2, P0, R14, R2, R20 ;  /* 0x000000020e0e7210 */ /* 0x000fc8000785e014 */
[-C--:B------:R-:W-:Y:S02]  /*3460*/  IADD3.X R15, RZ, R3.reuse, R23, P2, P0 ;  /* 0x00000003ff0f7210 */ /* 0x080fe400017e0417 */
[----:B------:R-:W-:Y:S02]  /*3470*/  IADD3 R12, P2, P0, R12, R2, R22 ;  /* 0x000000020c0c7210 */ /* 0x000fe4000785e016 */
[----:B------:R-:W1:Y:S02]  /*3480*/  SHFL.IDX PT, R2, R7, RZ, 0x181f ;  /* 0x00181fff07027589 */ /* 0x000e6400000e0000 */
[----:B------:R-:W-:Y:S02]  /*3490*/  IADD3.X R13, RZ, R3, R24, P2, P0 ;  /* 0x00000003ff0d7210 */ /* 0x000fe400017e0418 */
[----:B------:R-:W2:Y:S01]  /*34a0*/  SHFL.IDX PT, R3, R6, RZ, 0x181f ;  /* 0x00181fff06037589 */ /* 0x000ea200000e0000 */
[----:B-1----:R-:W-:-:S05]  /*34b0*/  IADD3 R10, P0, R2, R10, RZ ;  /* 0x0000000a020a7210 */ /* 0x002fca0007f1e0ff */
[----:B--2---:R-:W-:Y:S01]  /*34c0*/  IMAD.X R11, R3, 0x1, R9, P0 ;  /* 0x00000001030b7824 */ /* 0x004fe200000e0609 */
[----:B------:R-:W-:-:S04]  /*34d0*/  IADD3 R8, P0, R2, R8, RZ ;  /* 0x0000000802087210 */ /* 0x000fc80007f1e0ff */
[----:B------:R1:W-:Y:S01]  /*34e0*/  LDGSTS.E.BYPASS.LTC128B.128 [R85+0x10100], [R10.64], !P6 ;  /* 0x101000000a557fae */ /* 0x0003e2000f101d4c */
[----:B------:R-:W-:Y:S01]  /*34f0*/  IMAD.X R9, R3, 0x1, R21, P0 ;  /* 0x0000000103097824 */ /* 0x000fe200000e0615 */
[----:B------:R-:W-:-:S04]  /*3500*/  IADD3 R6, P0, R2, R20, RZ ;  /* 0x0000001402067210 */ /* 0x000fc80007f1e0ff */
[----:B------:R1:W-:Y:S01]  /*3510*/  LDGSTS.E.BYPASS.LTC128B.128 [R85+0x12100], [R8.64], !P5 ;  /* 0x1210000008557fae */ /* 0x0003e2000e901d4c */
[----:B------:R-:W-:Y:S01]  /*3520*/  IMAD.X R7, R3, 0x1, R23, P0 ;  /* 0x0000000103077824 */ /* 0x000fe200000e0617 */
[----:B------:R-:W-:-:S04]  /*3530*/  IADD3 R2, P0, R2, R22, RZ ;  /* 0x0000001602027210 */ /* 0x000fc80007f1e0ff */
[----:B------:R1:W-:Y:S01]  /*3540*/  LDGSTS.E.BYPASS.LTC128B.128 [R85+0x14100], [R6.64], !P4 ;  /* 0x1410000006557fae */ /* 0x0003e2000e101d4c */
[----:B------:R-:W-:Y:S01]  /*3550*/  IMAD.X R3, R3, 0x1, R24, P0 ;  /* 0x0000000103037824 */ /* 0x000fe200000e0618 */
[----:B------:R-:W-:-:S04]  /*3560*/  ISETP.NE.U32.AND P0, PT, R28, RZ, PT ;  /* 0x000000ff1c00720c */ /* 0x000fc80003f05070 */
[----:B------:R1:W-:Y:S09]  /*3570*/  LDGSTS.E.BYPASS.LTC128B.128 [R85+0x16100], [R2.64], !P3 ;  /* 0x1610000002557fae */ /* 0x0003f2000d901d4c */
[----:B------:R1:W-:Y:S01]  /*3580*/  LDGSTS.E.BYPASS.LTC128B.128.ZFILL [R85+0x11100], [R18.64], P0 ;  /* 0x1110000012557fae */ /* 0x0003e20008141d4c */
[----:B------:R-:W-:-:S13]  /*3590*/  ISETP.NE.U32.AND P0, PT, R27, RZ, PT ;  /* 0x000000ff1b00720c */ /* 0x000fda0003f05070 */
[----:B------:R1:W-:Y:S01]  /*35a0*/  LDGSTS.E.BYPASS.LTC128B.128.ZFILL [R85+0x13100], [R16.64], P0 ;  /* 0x1310000010557fae */ /* 0x0003e20008141d4c */
[----:B------:R-:W-:-:S13]  /*35b0*/  ISETP.NE.U32.AND P0, PT, R26, RZ, PT ;  /* 0x000000ff1a00720c */ /* 0x000fda0003f05070 */
[----:B------:R1:W-:Y:S01]  /*35c0*/  LDGSTS.E.BYPASS.LTC128B.128.ZFILL [R85+0x15100], [R14.64], P0 ;  /* 0x151000000e557fae */ /* 0x0003e20008141d4c */
[----:B------:R-:W-:-:S13]  /*35d0*/  ISETP.NE.U32.AND P0, PT, R25, RZ, PT ;  /* 0x000000ff1900720c */ /* 0x000fda0003f05070 */
[----:B------:R1:W-:Y:S02]  /*35e0*/  LDGSTS.E.BYPASS.LTC128B.128.ZFILL [R85+0x17100], [R12.64], P0 ;  /* 0x171000000c557fae */ /* 0x0003e40008141d4c */
.L_x_4:
[----:B-1234-:R-:W-:Y:S01]  /*35f0*/  LOP3.LUT R2, R84, 0xffffffe0, RZ, 0xc0, !PT ;  /* 0xffffffe054027812 */ /* 0x01efe200078ec0ff */
[----:B------:R-:W-:Y:S01]  /*3600*/  IMAD.U32 R6, RZ, RZ, UR10 ;  /* 0x0000000aff067e24 */ /* 0x000fe2000f8e00ff */
[----:B------:R-:W0:Y:S01]  /*3610*/  LDGDEPBAR ;  /* 0x00000000000079af */ /* 0x000e220000000000 */
[----:B------:R-:W-:Y:S02]  /*3620*/  IMAD.SHL.U32 R248, R4, 0x2, RZ ;  /* 0x0000000204f87824 */ /* 0x000fe400078e00ff */
[----:B------:R-:W-:Y:S02]  /*3630*/  IMAD.IADD R2, R132, 0x1, -R2 ;  /* 0x0000000184027824 */ /* 0x000fe400078e0a02 */
[----:B------:R-:W-:Y:S01]  /*3640*/  IMAD R249, R5, 0x2, R248 ;  /* 0x0000000205f97824 */ /* 0x000fe200078e02f8 */
[----:B------:R-:W-:Y:S01]  /*3650*/  LDSM.16.MT88.4 R24, [R248+0x100] ;  /* 0x00010000f818783b */ /* 0x000fe20000004200 */
[C---:B------:R-:W-:Y:S02]  /*3660*/  LEA R251, R0.reuse, R248, 0x1 ;  /* 0x000000f800fb7211 */ /* 0x040fe400078e08ff */
[----:B------:R-:W-:Y:S01]  /*3670*/  SHF.R.S32.HI R3, RZ, 0x1f, R2 ;  /* 0x0000001fff037819 */ /* 0x000fe20000011402 */
[----:B------:R-:W-:-:S02]  /*3680*/  IMAD R250, R0, 0x2, R249 ;  /* 0x0000000200fa7824 */ /* 0x000fc400078e02f9 */
[----:B------:R-:W-:Y:S01]  /*3690*/  LDSM.16.MT88.4 R68, [R251+0x2100] ;  /* 0x00210000fb44783b */ /* 0x000fe20000004200 */
[----:B------:R-:W-:-:S03]  /*36a0*/  LEA.HI R3, R3, R2, RZ, 0x2 ;  /* 0x0000000203037211 */ /* 0x000fc600078f10ff */
[----:B------:R-:W-:Y:S01]  /*36b0*/  LDSM.16.MT88.4 R80, [R250+0x2900] ;  /* 0x00290000fa50783b */ /* 0x000fe20000004200 */
[----:B------:R-:W-:-:S04]  /*36c0*/  LOP3.LUT R3, R3, 0x7ffffffc, RZ, 0xc0, !PT ;  /* 0x7ffffffc03037812 */ /* 0x000fc800078ec0ff */
[----:B------:R-:W-:-:S05]  /*36d0*/  IADD3 R2, R2, -R3, RZ ;  /* 0x8000000302027210 */ /* 0x000fca0007ffe0ff */
[----:B------:R-:W-:-:S05]  /*36e0*/  IMAD R2, R2, -0x2, R6 ;  /* 0xfffffffe02027824 */ /* 0x000fca00078e0206 */
[----:B------:R-:W-:-:S04]  /*36f0*/  ISETP.GT.AND P0, PT, R2, RZ, PT ;  /* 0x000000ff0200720c */ /* 0x000fc80003f04270 */
[----:B------:R-:W-:Y:S02]  /*3700*/  FSEL R15, R73, -INF , P0 ;  /* 0xff800000490f7808 */ /* 0x000fe40000000000 */
[----:B------:R-:W-:Y:S02]  /*3710*/  FSEL R10, R76, -INF , P0 ;  /* 0xff8000004c0a7808 */ /* 0x000fe40000000000 */
[----:B------:R-:W-:Y:S01]  /*3720*/  ISETP.GT.AND P0, PT, R2, 0x1, PT ;  /* 0x000000010200780c */ /* 0x000fe20003f04270 */
[----:B------:R-:W-:Y:S03]  /*3730*/  LDSM.16.MT88.4 R76, [R250+0x2100] ;  /* 0x00210000fa4c783b */ /* 0x000fe60000004200 */
[----:B------:R-:W-:Y:S02]  /*3740*/  FSEL R16, R72, -INF , P0 ;  /* 0xff80000048107808 */ /* 0x000fe40000000000 */
[----:B------:R-:W-:-:S02]  /*3750*/  FSEL R9, R74, -INF , P0 ;  /* 0xff8000004a097808 */ /* 0x000fc40000000000 */
[----:B------:R-:W-:Y:S01]  /*3760*/  ISETP.GT.AND P0, PT, R2, 0x8, PT ;  /* 0x000000080200780c */ /* 0x000fe20003f04270 */
[----:B------:R-:W-:Y:S01]  /*3770*/  LDSM.16.MT88.4 R72, [R250+0x900] ;  /* 0x00090000fa48783b */ /* 0x000fe20000004200 */
[----:B------:R-:W-:Y:S02]  /*3780*/  FMNMX.FTZ R3, R10, R9, !PT ;  /* 0x000000090a037209 */ /* 0x000fe40007810000 */
[----:B------:R-:W-:Y:S02]  /*3790*/  FSEL R17, R57, -INF , P0 ;  /* 0xff80000039117808 */ /* 0x000fe40000000000 */
[----:B------:R-:W-:Y:S02]  /*37a0*/  FSEL R8, R65, -INF , P0 ;  /* 0xff80000041087808 */ /* 0x000fe40000000000 */
[----:B------:R-:W-:Y:S02]  /*37b0*/  ISETP.GT.AND P0, PT, R2, 0x9, PT ;  /* 0x000000090200780c */ /* 0x000fe40003f04270 */
[----:B------:R-:W-:-:S02]  /*37c0*/  FMNMX.FTZ R3, R8, R3, !PT ;  /* 0x0000000308037209 */ /* 0x000fc40007810000 */
[----:B------:R-:W-:Y:S02]  /*37d0*/  FSEL R18, R56, -INF , P0 ;  /* 0xff80000038127808 */ /* 0x000fe40000000000 */
[----:B------:R-:W-:Y:S02]  /*37e0*/  FSEL R7, R64, -INF , P0 ;  /* 0xff80000040077808 */ /* 0x000fe40000000000 */
[----:B------:R-:W-:Y:S01]  /*37f0*/  ISETP.GT.AND P0, PT, R2, 0x10, PT ;  /* 0x000000100200780c */ /* 0x000fe20003f04270 */
[----:B------:R-:W-:Y:S01]  /*3800*/  LDSM.16.MT88.4 R64, [R249+0x2100] ;  /* 0x00210000f940783b */ /* 0x000fe20000004200 */
[----:B------:R-:W-:Y:S02]  /*3810*/  FMNMX.FTZ R3, R7, R3, !PT ;  /* 0x0000000307037209 */ /* 0x000fe40007810000 */
[----:B------:R-:W-:Y:S02]  /*3820*/  FSEL R19, R51, -INF , P0 ;  /* 0xff80000033137808 */ /* 0x000fe40000000000 */
[----:B------:R-:W-:-:S02]  /*3830*/  FSEL R6, R53, -INF , P0 ;  /* 0xff80000035067808 */ /* 0x000fc40000000000 */
[----:B------:R-:W-:Y:S02]  /*3840*/  ISETP.GT.AND P0, PT, R2, 0x11, PT ;  /* 0x000000110200780c */ /* 0x000fe40003f04270 */
[----:B------:R-:W-:Y:S02]  /*3850*/  FMNMX.FTZ R3, R6, R3, !PT ;  /* 0x0000000306037209 */ /* 0x000fe40007810000 */
[----:B------:R-:W-:Y:S02]  /*3860*/  FSEL R20, R50, -INF , P0 ;  /* 0xff80000032147808 */ /* 0x000fe40000000000 */
[----:B------:R-:W-:Y:S02]  /*3870*/  FSEL R13, R52, -INF , P0 ;  /* 0xff800000340d7808 */ /* 0x000fe40000000000 */
[----:B------:R-:W-:Y:S01]  /*3880*/  ISETP.GT.AND P0, PT, R2, 0x18, PT ;  /* 0x000000180200780c */ /* 0x000fe20003f04270 */
[----:B------:R-:W-:Y:S01]  /*3890*/  LDSM.16.MT88.4 R52, [R249+0x900] ;  /* 0x00090000f934783b */ /* 0x000fe20000004200 */
[----:B------:R-:W-:-:S02]  /*38a0*/  FMNMX.FTZ R3, R13, R3, !PT ;  /* 0x000000030d037209 */ /* 0x000fc40007810000 */
[----:B------:R-:W-:Y:S02]  /*38b0*/  FSEL R22, R46, -INF , P0 ;  /* 0xff8000002e167808 */ /* 0x000fe40000000000 */
[----:B------:R-:W-:Y:S02]  /*38c0*/  FSEL R11, R49, -INF , P0 ;  /* 0xff800000310b7808 */ /* 0x000fe40000000000 */
[----:B------:R-:W-:Y:S02]  /*38d0*/  ISETP.GT.AND P0, PT, R2, 0x19, PT ;  /* 0x000000190200780c */ /* 0x000fe40003f04270 */
[----:B------:R-:W-:Y:S02]  /*38e0*/  FMNMX.FTZ R3, R11, R3, !PT ;  /* 0x000000030b037209 */ /* 0x000fe40007810000 */
[----:B------:R-:W-:Y:S02]  /*38f0*/  FSEL R23, R45, -INF , P0 ;  /* 0xff8000002d177808 */ /* 0x000fe40000000000 */
[----:B------:R-:W-:-:S02]  /*3900*/  FSEL R14, R48, -INF , P0 ;  /* 0xff800000300e7808 */ /* 0x000fc40000000000 */
[----:B------:R-:W-:Y:S01]  /*3910*/  ISETP.GT.AND P0, PT, R2, 0x20, PT ;  /* 0x000000200200780c */ /* 0x000fe20003f04270 */
[----:B------:R-:W-:Y:S01]  /*3920*/  LDSM.16.MT88.4 R48, [R251+0x100] ;  /* 0x00010000fb30783b */ /* 0x000fe20000004200 */
        /* <DEDUP_REMOVED lines=12> */
[----:B------:R-:W-:Y:S02]  /*39f0*/  ISETP.GT.AND P0, PT, R2, 0x29, PT ;  /* 0x000000290200780c */ /* 0x000fe40003f04270 */
[----:B------:R-:W-:Y:S02]  /*3a00*/  FMNMX.FTZ R3, R95, R3, !PT ;  /* 0x000000035f037209 */ /* 0x000fe40007810000 */
[----:B------:R-:W-:Y:S02]  /*3a10*/  FSEL R107, R36, -INF , P0 ;  /* 0xff800000246b7808 */ /* 0x000fe40000000000 */
[----:B------:R-:W-:Y:S02]  /*3a20*/  FSEL R94, R39, -INF , P0 ;  /* 0xff800000275e7808 */ /* 0x000fe40000000000 */
[----:B------:R-:W-:Y:S02]  /*3a30*/  ISETP.GT.AND P0, PT, R2, 0x30, PT ;  /* 0x000000300200780c */ /* 0x000fe40003f04270 */
[----:B------:R-:W-:-:S02]  /*3a40*/  FMNMX.FTZ R12, R15, R16, !PT ;  /* 0x000000100f0c7209 */ /* 0x000fc40007810000 */
[----:B------:R-:W-:Y:S02]  /*3a50*/  FSEL R106, R31, -INF , P0 ;  /* 0xff8000001f6a7808 */ /* 0x000fe40000000000 */
[----:B------:R-:W-:Y:S02]  /*3a60*/  FSEL R93, R35, -INF , P0 ;  /* 0xff800000235d7808 */ /* 0x000fe40000000000 */
[----:B------:R-:W-:Y:S02]  /*3a70*/  ISETP.GT.AND P0, PT, R2, 0x31, PT ;  /* 0x000000310200780c */ /* 0x000fe40003f04270 */
[----:B------:R-:W-:Y:S02]  /*3a80*/  FMNMX.FTZ R3, R94, R3, !PT ;  /* 0x000000035e037209 */ /* 0x000fe40007810000 */
[----:B------:R-:W-:Y:S02]  /*3a90*/  FSEL R99, R30, -INF , P0 ;  /* 0xff8000001e637808 */ /* 0x000fe40000000000 */
[----:B------:R-:W-:-:S02]  /*3aa0*/  FSEL R92, R34, -INF , P0 ;  /* 0xff800000225c7808 */ /* 0x000fc40000000000 */
[----:B------:R-:W-:Y:S02]  /*3ab0*/  FMNMX.FTZ R12, R17, R12, !PT ;  /* 0x0000000c110c7209 */ /* 0x000fe40007810000 */
[----:B------:R-:W-:Y:S02]  /*3ac0*/  ISETP.GT.AND P0, PT, R2, 0x38, PT ;  /* 0x000000380200780c */ /* 0x000fe40003f04270 */
[----:B------:R-:W-:Y:S02]  /*3ad0*/  FMNMX.FTZ R3, R93, R3, !PT ;  /* 0x000000035d037209 */ /* 0x000fe40007810000 */
[----:B------:R-:W-:Y:S02]  /*3ae0*/  FMNMX.FTZ R12, R18, R12, !PT ;  /* 0x0000000c120c7209 */ /* 0x000fe40007810000 */
[----:B------:R-:W-:Y:S02]  /*3af0*/  FSEL R98, R29, -INF , P0 ;  /* 0xff8000001d627808 */ /* 0x000fe40000000000 */
[----:B------:R-:W-:Y:S01]  /*3b00*/  FSEL R91, R33, -INF , P0 ;  /* 0xff800000215b7808 */ /* 0x000fe20000000000 */
[----:B------:R-:W-:Y:S01]  /*3b10*/  LDSM.16.MT88.4 R28, [R248+0x900] ;  /* 0x00090000f81c783b */ /* 0x000fe20000004200 */
[----:B------:R-:W-:-:S02]  /*3b20*/  ISETP.GT.AND P0, PT, R2, 0x39, PT ;  /* 0x000000390200780c */ /* 0x000fc40003f04270 */
[----:B------:R-:W-:Y:S02]  /*3b30*/  FMNMX.FTZ R2, R92, R3, !PT ;  /* 0x000000035c027209 */ /* 0x000fe40007810000 */
[----:B------:R-:W-:Y:S02]  /*3b40*/  FMNMX.FTZ R3, R19, R12, !PT ;  /* 0x0000000c13037209 */ /* 0x000fe40007810000 */
[----:B------:R-:W-:Y:S02]  /*3b50*/  FSEL R89, R32, -INF , P0 ;  /* 0xff80000020597808 */ /* 0x000fe40000000000 */
[----:B------:R-:W-:Y:S01]  /*3b60*/  FMNMX.FTZ R3, R20, R3, !PT ;  /* 0x0000000314037209 */ /* 0x000fe20007810000 */
[----:B------:R-:W-:Y:S01]  /*3b70*/  LDSM.16.MT88.4 R32, [R250+0x100] ;  /* 0x00010000fa20783b */ /* 0x000fe20000004200 */
[----:B------:R-:W-:Y:S02]  /*3b80*/  FMNMX.FTZ R2, R91, R2, !PT ;  /* 0x000000025b027209 */ /* 0x000fe40007810000 */
[----:B------:R-:W-:-:S02]  /*3b90*/  FMNMX.FTZ R3, R22, R3, !PT ;  /* 0x0000000316037209 */ /* 0x000fc40007810000 */
[----:B------:R-:W-:Y:S02]  /*3ba0*/  FMNMX.FTZ R2, R89, R2, !PT ;  /* 0x0000000259027209 */ /* 0x000fe40007810000 */
[----:B------:R-:W-:Y:S02]  /*3bb0*/  FMNMX.FTZ R3, R23, R3, !PT ;  /* 0x0000000317037209 */ /* 0x000fe40007810000 */
[----:B------:R-:W-:Y:S01]  /*3bc0*/  FSEL R90, R38, -INF , P0 ;  /* 0xff800000265a7808 */ /* 0x000fe20000000000 */
[----:B------:R-:W1:Y:S01]  /*3bd0*/  SHFL.BFLY PT, R12, R2, 0x2, 0x1f ;  /* 0x0c401f00020c7f89 */ /* 0x000e6200000e0000 */
[----:B------:R-:W-:-:S03]  /*3be0*/  FMNMX.FTZ R3, R105, R3, !PT ;  /* 0x0000000369037209 */ /* 0x000fc60007810000 */
[----:B------:R-:W-:Y:S01]  /*3bf0*/  LDSM.16.MT88.4 R36, [R249+0x100] ;  /* 0x00010000f924783b */ /* 0x000fe20000004200 */
[----:B------:R-:W-:-:S04]  /*3c00*/  FMNMX.FTZ R3, R104, R3, !PT ;  /* 0x0000000368037209 */ /* 0x000fc80007810000 */
[----:B------:R-:W-:-:S04]  /*3c10*/  FMNMX.FTZ R3, R108, R3, !PT ;  /* 0x000000036c037209 */ /* 0x000fc80007810000 */
[----:B------:R-:W-:-:S04]  /*3c20*/  FMNMX.FTZ R3, R107, R3, !PT ;  /* 0x000000036b037209 */ /* 0x000fc80007810000 */
[----:B------:R-:W-:-:S04]  /*3c30*/  FMNMX.FTZ R3, R106, R3, !PT ;  /* 0x000000036a037209 */ /* 0x000fc80007810000 */
[----:B------:R-:W-:Y:S02]  /*3c40*/  FMNMX.FTZ R3, R99, R3, !PT ;  /* 0x0000000363037209 */ /* 0x000fe40007810000 */
[----:B-1----:R-:W-:Y:S02]  /*3c50*/  FMNMX.FTZ R2, R2, R12, !PT ;  /* 0x0000000c02027209 */ /* 0x002fe40007810000 */
[----:B------:R-:W-:-:S03]  /*3c60*/  FMNMX.FTZ R3, R98, R3, !PT ;  /* 0x0000000362037209 */ /* 0x000fc60007810000 */
[----:B------:R-:W1:Y:S01]  /*3c70*/  SHFL.BFLY PT, R132, R2, 0x1, 0x1f ;  /* 0x0c201f0002847f89 */ /* 0x000e6200000e0000 */
[----:B------:R-:W-:-:S05]  /*3c80*/  FMNMX.FTZ R3, R90, R3, !PT ;  /* 0x000000035a037209 */ /* 0x000fca0007810000 */
[----:B------:R-:W2:Y:S01]  /*3c90*/  SHFL.BFLY PT, R21, R3, 0x2, 0x1f ;  /* 0x0c401f0003157f89 */ /* 0x000ea200000e0000 */
[----:B-1----:R-:W-:-:S04]  /*3ca0*/  FMNMX.FTZ R132, R2, R132, !PT ;  /* 0x0000008402847209 */ /* 0x002fc80007810000 */
[C---:B------:R-:W-:Y:S01]  /*3cb0*/  FSETP.NEU.FTZ.AND P0, PT, R132.reuse, -INF , PT ;  /* 0xff8000008400780b */ /* 0x040fe20003f1d000 */
[----:B------:R-:W-:Y:S01]  /*3cc0*/  FMUL.FTZ R12, R132, c[0x0][0x2d0] ;  /* 0x0000b400840c7a20 */ /* 0x000fe20000410000 */
[----:B--2---:R-:W-:-:S04]  /*3cd0*/  FMNMX.FTZ R2, R3, R21, !PT ;  /* 0x0000001503027209 */ /* 0x004fc80007810000 */
[----:B------:R-:W-:Y:S01]  /*3ce0*/  FSEL R12, R12, RZ, P0 ;  /* 0x000000ff0c0c7208 */ /* 0x000fe20000000000 */
[----:B------:R-:W1:Y:S04]  /*3cf0*/  SHFL.BFLY PT, R3, R2, 0x1, 0x1f ;  /* 0x0c201f0002037f89 */ /* 0x000e6800000e0000 */
[--C-:B------:R-:W-:Y:S02]  /*3d00*/  FFMA.FTZ R13, R13, c[0x0][0x2d0], -R12.reuse ;  /* 0x0000b4000d0d7a23 */ /* 0x100fe4000001080c */
[--C-:B------:R-:W-:Y:S02]  /*3d10*/  FFMA.FTZ R14, R14, c[0x0][0x2d0], -R12.reuse ;  /* 0x0000b4000e0e7a23 */ /* 0x100fe4000001080c */
[----:B------:R-:W-:Y:S01]  /*3d20*/  MUFU.EX2 R109, R13 ;  /* 0x0000000d006d7308 */ /* 0x000fe20000000800 */
[----:B------:R-:W-:-:S02]  /*3d30*/  FFMA.FTZ R10, R10, c[0x0][0x2d0], -R12 ;  /* 0x0000b4000a0a7a23 */ /* 0x000fc4000001080c */
[--C-:B------:R-:W-:Y:S02]  /*3d40*/  FFMA.FTZ R9, R9, c[0x0][0x2d0], -R12.reuse ;  /* 0x0000b40009097a23 */ /* 0x100fe4000001080c */
[--C-:B------:R-:W-:Y:S02]  /*3d50*/  FFMA.FTZ R8, R8, c[0x0][0x2d0], -R12.reuse ;  /* 0x0000b40008087a23 */ /* 0x100fe4000001080c */
[--C-:B------:R-:W-:Y:S01]  /*3d60*/  FFMA.FTZ R7, R7, c[0x0][0x2d0], -R12.reuse ;  /* 0x0000b40007077a23 */ /* 0x100fe2000001080c */
[----:B------:R-:W-:Y:S01]  /*3d70*/  MUFU.EX2 R183, R14 ;  /* 0x0000000e00b77308 */ /* 0x000fe20000000800 */
[--C-:B------:R-:W-:Y:S02]  /*3d80*/  FFMA.FTZ R11, R11, c[0x0][0x2d0], -R12.reuse ;  /* 0x0000b4000b0b7a23 */ /* 0x100fe4000001080c */
[----:B------:R-:W-:Y:S01]  /*3d90*/  FFMA.FTZ R6, R6, c[0x0][0x2d0], -R12 ;  /* 0x0000b40006067a23 */ /* 0x000fe2000001080c */
[----:B-1----:R-:W-:-:S04]  /*3da0*/  FMNMX.FTZ R2, R3, R2, !PT ;  /* 0x0000000203027209 */ /* 0x002fc80007810000 */
[----:B------:R-:W-:Y:S01]  /*3db0*/  MUFU.EX2 R87, R10 ;  /* 0x0000000a00577308 */ /* 0x000fe20000000800 */
[C---:B------:R-:W-:Y:S01]  /*3dc0*/  FSETP.NEU.FTZ.AND P0, PT, R2.reuse, -INF , PT ;  /* 0xff8000000200780b */ /* 0x040fe20003f1d000 */
[----:B------:R-:W-:-:S06]  /*3dd0*/  FMUL.FTZ R3, R2, c[0x0][0x2d0] ;  /* 0x0000b40002037a20 */ /* 0x000fcc0000410000 */
[----:B------:R-:W1:Y:S01]  /*3de0*/  MUFU.EX2 R85, R9 ;  /* 0x0000000900557308 */ /* 0x000e620000000800 */
[----:B------:R-:W-:-:S05]  /*3df0*/  FSEL R3, R3, RZ, P0 ;  /* 0x000000ff03037208 */ /* 0x000fca0000000000 */
[--C-:B------:R-:W-:Y:S02]  /*3e00*/  FFMA.FTZ R4, R16, c[0x0][0x2d0], -R3.reuse ;  /* 0x0000b40010047a23 */ /* 0x100fe40000010803 */
[--C-:B------:R-:W-:Y:S01]  /*3e10*/  FFMA.FTZ R15, R15, c[0x0][0x2d0], -R3.reuse ;  /* 0x0000b4000f0f7a23 */ /* 0x100fe20000010803 */
[----:B------:R1:W-:Y:S08]  /*3e20*/  MUFU.EX2 R86, R8 ;  /* 0x0000000800567308 */ /* 0x0003f00000000800 */
[----:B------:R2:W-:Y:S08]  /*3e30*/  MUFU.EX2 R13, R4 ;  /* 0x00000004000d7308 */ /* 0x0005f00000000800 */
[----:B------:R-:W3:Y:S01]  /*3e40*/  MUFU.EX2 R88, R7 ;  /* 0x0000000700587308 */ /* 0x000ee20000000800 */
[----:B-1----:R-:W-:Y:S01]  /*3e50*/  F2FP.PACK_AB R8, R85, R87 ;  /* 0x000000575508723e */ /* 0x002fe200000000ff */
[----:B--2---:R-:W-:-:S06]  /*3e60*/  FFMA.FTZ R4, R17, c[0x0][0x2d0], -R3 ;  /* 0x0000b40011047a23 */ /* 0x004fcc0000010803 */
[----:B------:R-:W1:Y:S01]  /*3e70*/  MUFU.EX2 R15, R15 ;  /* 0x0000000f000f7308 */ /* 0x000e620000000800 */
[----:B---3--:R-:W-:-:S07]  /*3e80*/  F2FP.PACK_AB R10, R88, R86 ;  /* 0x00000056580a723e */ /* 0x008fce00000000ff */
[----:B------:R2:W-:Y:S08]  /*3e90*/  MUFU.EX2 R14, R4 ;  /* 0x00000004000e7308 */ /* 0x0005f00000000800 */
[----:B------:R-:W3:Y:S01]  /*3ea0*/  MUFU.EX2 R110, R11 ;  /* 0x0000000b006e7308 */ /* 0x000ee20000000800 */
[----:B-1----:R-:W-:Y:S01]  /*3eb0*/  F2FP.PACK_AB R9, R13, R15 ;  /* 0x0000000f0d09723e */ /* 0x002fe200000000ff */
[----:B--2---:R-:W-:-:S06]  /*3ec0*/  FFMA.FTZ R4, R18, c[0x0][0x2d0], -R3 ;  /* 0x0000b40012047a23 */ /* 0x004fcc0000010803 */
[----:B------:R3:W-:Y:S08]  /*3ed0*/  MUFU.EX2 R111, R6 ;  /* 0x00000006006f7308 */ /* 0x0007f00000000800 */
[----:B------:R1:W2:Y:S01]  /*3ee0*/  MUFU.EX2 R84, R4 ;  /* 0x0000000400547308 */ /* 0x0002a20000000800 */
[----:B---3--:R-:W-:Y:S01]  /*3ef0*/  F2FP.PACK_AB R6, R183, R110 ;  /* 0x0000006eb706723e */ /* 0x008fe200000000ff */
[----:B-1----:R-:W-:Y:S01]  /*3f00*/  FFMA.FTZ R4, R19, c[0x0][0x2d0], -R3 ;  /* 0x0000b40013047a23 */ /* 0x002fe20000010803 */
[----:B--2---:R-:W-:-:S05]  /*3f10*/  F2FP.PACK_AB R11, R84, R14 ;  /* 0x0000000e540b723e */ /* 0x004fca00000000ff */
[----:B------:R1:W-:Y:S02]  /*3f20*/  MUFU.EX2 R182, R4 ;  /* 0x0000000400b67308 */ /* 0x0003e40000000800 */
[C---:B------:R-:W-:Y:S08]  /*3f30*/  HMMA.16816.F32 R16, R8.reuse, R26, RZ ;  /* 0x0000001a0810723c */ /* 0x040ff000000018ff */
[----:B------:R-:W-:Y:S01]  /*3f40*/  HMMA.16816.F32 R40, R8, R36, RZ ;  /* 0x000000240828723c */ /* 0x000fe200000018ff */
[----:B-1----:R-:W-:-:S04]  /*3f50*/  FFMA.FTZ R4, R20, c[0x0][0x2d0], -R3 ;  /* 0x0000b40014047a23 */ /* 0x002fc80000010803 */
[----:B------:R1:W2:Y:S02]  /*3f60*/  MUFU.EX2 R127, R4 ;  /* 0x00000004007f7308 */ /* 0x0002a40000000800 */
[----:B-1----:R-:W-:Y:S01]  /*3f70*/  FFMA.FTZ R4, R22, c[0x0][0x2d0], -R3 ;  /* 0x0000b40016047a23 */ /* 0x002fe20000010803 */
[----:B--2---:R-:W-:-:S05]  /*3f80*/  F2FP.PACK_AB R5, R127, R182 ;  /* 0x000000b67f05723e */ /* 0x004fca00000000ff */
[----:B------:R1:W-:Y:S02]  /*3f90*/  MUFU.EX2 R126, R4 ;  /* 0x00000004007e7308 */ /* 0x0003e40000000800 */
[----:B-1----:R-:W-:Y:S02]  /*3fa0*/  FFMA.FTZ R4, R23, c[0x0][0x2d0], -R3 ;  /* 0x0000b40017047a23 */ /* 0x002fe40000010803 */
[C---:B------:R-:W-:Y:S04]  /*3fb0*/  HMMA.16816.F32 R20, R8.reuse, R24, RZ ;  /* 0x000000180814723c */ /* 0x040fe800000018ff */
[----:B------:R1:W2:Y:S04]  /*3fc0*/  MUFU.EX2 R125, R4 ;  /* 0x00000004007d7308 */ /* 0x0002a80000000800 */
[----:B------:R-:W-:Y:S01]  /*3fd0*/  HMMA.16816.F32 R24, R8, R38, RZ ;  /* 0x000000260818723c */ /* 0x000fe200000018ff */
[----:B-1----:R-:W-:-:S02]  /*3fe0*/  F2FP.PACK_AB R4, R109, R111 ;  /* 0x0000006f6d04723e */ /* 0x002fc400000000ff */
[----:B--2---:R-:W-:Y:S11]  /*3ff0*/  F2FP.PACK_AB R7, R125, R126 ;  /* 0x0000007e7d07723e */ /* 0x004ff600000000ff */
[----:B------:R-:W-:Y:S02]  /*4000*/  @!UPT UIADD3 URZ, URZ, URZ, URZ ;  /* 0x0000003f3f3ff290 */ /* 0x000fe4000fffe03f */
[----:B------:R-:W-:Y:S08]  /*4010*/  HMMA.16816.F32 R164, R4, R28, R20 ;  /* 0x0000001c04a4723c */ /* 0x000ff00000001814 */
[----:B------:R-:W-:Y:S08]  /*4020*/  HMMA.16816.F32 R20, R8, R48, RZ ;  /* 0x000000300814723c */ /* 0x000ff000000018ff */
[----:B------:R-:W-:Y:S01]  /*4030*/  HMMA.16816.F32 R60, R4, R30, R16 ;  /* 0x0000001e043c723c */ /* 0x000fe20000001810 */
[----:B------:R-:W1:Y:S07]  /*4040*/  LDSM.16.MT88.4 R28, [R248+0x2100] ;  /* 0x00210000f81c783b */ /* 0x000e6e0000004200 */
[----:B------:R-:W-:Y:S08]  /*4050*/  HMMA.16816.F32 R16, R8, R50, RZ ;  /* 0x000000320810723c */ /* 0x000ff000000018ff */
[C---:B------:R-:W-:Y:S07]  /*4060*/  HMMA.16816.F32 R56, R4.reuse, R44, R20 ;  /* 0x0000002c0438723c */ /* 0x040fee0000001814 */
[----:B------:R-:W-:Y:S01]  /*4070*/  STL [R1+0x48], R62 ;  /* 0x0000483e01007387 */ /* 0x000fe20000100800 */
[----:B------:R-:W-:Y:S01]  /*4080*/  HMMA.16816.F32 R156, R4, R52, R40 ;  /* 0x00000034049c723c */ /* 0x000fe20000001828 */
[----:B------:R-:W-:Y:S01]  /*4090*/  IMAD.MOV.U32 R102, RZ, RZ, R61 ;  /* 0x000000ffff667224 */ /* 0x000fe200078e003d */
[----:B------:R-:W-:Y:S01]  /*40a0*/  MOV R101, R60 ;  /* 0x0000003c00657202 */ /* 0x000fe20000000f00 */
[----:B------:R-:W-:-:S02]  /*40b0*/  IMAD.MOV.U32 R178, RZ, RZ, R63 ;  /* 0x000000ffffb27224 */ /* 0x000fc400078e003f */
[----:B------:R-:W-:Y:S03]  /*40c0*/  LDSM.16.MT88.4 R60, [R248+0x2900] ;  /* 0x00290000f83c783b */ /* 0x000fe60000004200 */
[C---:B------:R-:W-:Y:S01]  /*40d0*/  HMMA.16816.F32 R148, R4.reuse, R54, R24 ;  /* 0x000000360494723c */ /* 0x040fe20000001818 */
[----:B------:R-:W2:Y:S07]  /*40e0*/  LDSM.16.MT88.4 R52, [R251+0x2900] ;  /* 0x00290000fb34783b */ /* 0x000eae0000004200 */
[----:B------:R-:W-:Y:S01]  /*40f0*/  IMAD.MOV.U32 R118, RZ, RZ, R57 ;  /* 0x000000ffff767224 */ /* 0x000fe200078e0039 */
[----:B------:R-:W-:Y:S01]  /*4100*/  MOV R117, R56 ;  /* 0x0000003800757202 */ /* 0x000fe20000000f00 */
[----:B------:R-:W-:Y:S01]  /*4110*/  IMAD.MOV.U32 R116, RZ, RZ, R58 ;  /* 0x000000ffff747224 */ /* 0x000fe200078e003a */
[----:B------:R-:W-:Y:S01]  /*4120*/  HMMA.16816.F32 R16, R4, R46, R16 ;  /* 0x0000002e0410723c */ /* 0x000fe20000001810 */
[----:B------:R-:W-:-:S02]  /*4130*/  IMAD.MOV.U32 R115, RZ, RZ, R59 ;  /* 0x000000ffff737224 */ /* 0x000fc400078e003b */
[----:B------:R-:W3:Y:S05]  /*4140*/  LDSM.16.MT88.4 R56, [R249+0x2900] ;  /* 0x00290000f938783b */ /* 0x000eea0000004200 */
[C---:B------:R-:W-:Y:S08]  /*4150*/  HMMA.16816.F32 R20, R8.reuse, R70, RZ ;  /* 0x000000460814723c */ /* 0x040ff000000018ff */
[C---:B-1----:R-:W-:Y:S08]  /*4160*/  HMMA.16816.F32 R40, R8.reuse, R28, RZ ;  /* 0x0000001c0828723c */ /* 0x042ff000000018ff */
[----:B------:R-:W-:Y:S01]  /*4170*/  HMMA.16816.F32 R24, R8, R68, RZ ;  /* 0x000000440818723c */ /* 0x000fe200000018ff */
[----:B------:R-:W-:Y:S01]  /*4180*/  MOV R181, R16 ;  /* 0x0000001000b57202 */ /* 0x000fe20000000f00 */
[----:B------:R-:W-:Y:S01]  /*4190*/  IMAD.MOV.U32 R180, RZ, RZ, R17 ;  /* 0x000000ffffb47224 */ /* 0x000fe200078e0011 */
[----:B------:R-:W-:Y:S01]  /*41a0*/  MOV R124, R19 ;  /* 0x00000013007c7202 */ /* 0x000fe20000000f00 */
[----:B------:R-:W-:-:S04]  /*41b0*/  IMAD.MOV.U32 R179, RZ, RZ, R18 ;  /* 0x000000ffffb37224 */ /* 0x000fc800078e0012 */
[C---:B------:R-:W-:Y:S08]  /*41c0*/  HMMA.16816.F32 R48, R8.reuse, R32, RZ ;  /* 0x000000200830723c */ /* 0x040ff000000018ff */
[C---:B------:R-:W-:Y:S08]  /*41d0*/  HMMA.16816.F32 R44, R8.reuse, R34, RZ ;  /* 0x00000022082c723c */ /* 0x040ff000000018ff */
[----:B------:R-:W-:Y:S08]  /*41e0*/  HMMA.16816.F32 R32, R8, R64, RZ ;  /* 0x000000400820723c */ /* 0x000ff000000018ff */
[----:B--2---:R-:W-:Y:S08]  /*41f0*/  HMMA.16816.F32 R20, R4, R54, R20 ;  /* 0x000000360414723c */ /* 0x004ff00000001814 */
[C---:B------:R-:W-:Y:S08]  /*4200*/  HMMA.16816.F32 R16, R8.reuse, R76, RZ ;  /* 0x0000004c0810723c */ /* 0x040ff000000018ff */
[C---:B------:R-:W-:Y:S08]  /*4210*/  HMMA.16816.F32 R36, R8.reuse, R30, RZ ;  /* 0x0000001e0824723c */ /* 0x040ff000000018ff */
[----:B------:R-:W-:Y:S01]  /*4220*/  HMMA.16816.F32 R28, R8, R66, RZ ;  /* 0x00000042081c723c */ /* 0x000fe200000018ff */
[----:B------:R-:W1:Y:S01]  /*4230*/  LDSM.16.MT88.4 R64, [R248+0x4100] ;  /* 0x00410000f840783b */ /* 0x000e620000004200 */
[----:B------:R-:W-:Y:S01]  /*4240*/  IMAD.MOV.U32 R137, RZ, RZ, R21 ;  /* 0x000000ffff897224 */ /* 0x000fe200078e0015 */
[----:B------:R-:W-:Y:S01]  /*4250*/  MOV R136, R20 ;  /* 0x0000001400887202 */ /* 0x000fe20000000f00 */
[----:B------:R-:W-:-:S02]  /*4260*/  IMAD.MOV.U32 R114, RZ, RZ, R23 ;  /* 0x000000ffff727224 */ /* 0x000fc400078e0017 */
[----:B------:R-:W-:Y:S02]  /*4270*/  IMAD.MOV.U32 R103, RZ, RZ, R22 ;  /* 0x000000ffff677224 */ /* 0x000fe400078e0016 */
[C---:B------:R-:W-:Y:S08]  /*4280*/  HMMA.16816.F32 R128, R4.reuse, R60, R40 ;  /* 0x0000003c0480723c */ /* 0x040ff00000001828 */
[C---:B------:R-:W-:Y:S01]  /*4290*/  HMMA.16816.F32 R24, R4.reuse, R52, R24 ;  /* 0x000000340418723c */ /* 0x040fe20000001818 */
[----:B------:R-:W-:Y:S07]  /*42a0*/  LDSM.16.MT88.4 R52, [R250+0x4100] ;  /* 0x00410000fa34783b */ /* 0x000fee0000004200 */
[C---:B------:R-:W-:Y:S01]  /*42b0*/  HMMA.16816.F32 R140, R4.reuse, R72, R48 ;  /* 0x00000048048c723c */ /* 0x040fe20000001830 */
[----:B------:R-:W2:Y:S07]  /*42c0*/  LDSM.16.MT88.4 R48, [R249+0x4100] ;  /* 0x00410000f930783b */ /* 0x000eae0000004200 */
[----:B---3--:R-:W-:Y:S01]  /*42d0*/  HMMA.16816.F32 R40, R4, R56, R32 ;  /* 0x000000380428723c */ /* 0x008fe20000001820 */
[----:B------:R-:W-:Y:S01]  /*42e0*/  IMAD.MOV.U32 R122, RZ, RZ, R129 ;  /* 0x000000ffff7a7224 */ /* 0x000fe200078e0081 */
[----:B------:R-:W-:Y:S01]  /*42f0*/  MOV R120, R131 ;  /* 0x0000008300787202 */ /* 0x000fe20000000f00 */
[----:B------:R-:W-:-:S02]  /*4300*/  IMAD.MOV.U32 R121, RZ, RZ, R130 ;  /* 0x000000ffff797224 */ /* 0x000fc400078e0082 */
[----:B------:R-:W-:-:S03]  /*4310*/  IMAD.MOV.U32 R119, RZ, RZ, R128 ;  /* 0x000000ffff777224 */ /* 0x000fc600078e0080 */
[C---:B------:R-:W-:Y:S01]  /*4320*/  HMMA.16816.F32 R20, R4.reuse, R80, R16 ;  /* 0x000000500414723c */ /* 0x040fe20000001810 */
[----:B------:R-:W-:Y:S01]  /*4330*/  IMAD.MOV.U32 R130, RZ, RZ, R25 ;  /* 0x000000ffff827224 */ /* 0x000fe200078e0019 */
[----:B------:R-:W-:Y:S01]  /*4340*/  MOV R128, R27 ;  /* 0x0000001b00807202 */ /* 0x000fe20000000f00 */
[----:B------:R-:W-:Y:S02]  /*4350*/  IMAD.MOV.U32 R129, RZ, RZ, R26 ;  /* 0x000000ffff817224 */ /* 0x000fe400078e001a */
[----:B------:R-:W-:Y:S02]  /*4360*/  IMAD.MOV.U32 R123, RZ, RZ, R24 ;  /* 0x000000ffff7b7224 */ /* 0x000fe400078e0018 */
[----:B------:R-:W3:Y:S01]  /*4370*/  LDSM.16.MT88.4 R24, [R248+0x4900] ;  /* 0x00490000f818783b */ /* 0x000ee20000004200 */
[C---:B------:R-:W-:Y:S03]  /*4380*/  HMMA.16816.F32 R68, R4.reuse, R62, R36 ;  /* 0x0000003e0444723c */ /* 0x040fe60000001824 */
[----:B------:R-:W-:Y:S05]  /*4390*/  LDSM.16.MT88.4 R60, [R248+0x6100] ;  /* 0x00610000f83c783b */ /* 0x000fea0000004200 */
[----:B------:R-:W-:Y:S01]  /*43a0*/  HMMA.16816.F32 R36, R4, R58, R28 ;  /* 0x0000003a0424723c */ /* 0x000fe2000000181c */
[----:B------:R-:W-:Y:S01]  /*43b0*/  IMAD.MOV.U32 R32, RZ, RZ, R43 ;  /* 0x000000ffff207224 */ /* 0x000fe200078e002b */
[----:B------:R-:W-:Y:S01]  /*43c0*/  MOV R113, R42 ;  /* 0x0000002a00717202 */ /* 0x000fe20000000f00 */
[----:B------:R-:W-:Y:S01]  /*43d0*/  IMAD.MOV.U32 R112, RZ, RZ, R40 ;  /* 0x000000ffff707224 */ /* 0x000fe200078e0028 */
[----:B------:R-:W-:Y:S01]  /*43e0*/  LDSM.16.MT88.4 R56, [R251+0x4900] ;  /* 0x00490000fb38783b */ /* 0x000fe20000004200 */
[----:B------:R-:W-:-:S03]  /*43f0*/  IMAD.MOV.U32 R100, RZ, RZ, R41 ;  /* 0x000000ffff647224 */ /* 0x000fc600078e0029 */
[----:B------:R-:W-:Y:S01]  /*4400*/  HMMA.16816.F32 R72, R4, R74, R44 ;  /* 0x0000004a0448723c */ /* 0x000fe2000000182c */
[----:B------:R-:W4:Y:S01]  /*4410*/  LDSM.16.MT88.4 R44, [R251+0x4100] ;  /* 0x00410000fb2c783b */ /* 0x000f220000004200 */
[----:B------:R-:W-:Y:S01]  /*4420*/  MOV R17, R21 ;  /* 0x0000001500117202 */ /* 0x000fe20000000f00 */
[----:B------:R-:W-:Y:S01]  /*4430*/  IMAD.MOV.U32 R16, RZ, RZ, R23 ;  /* 0x000000ffff107224 */ /* 0x000fe200078e0017 */
[----:B------:R-:W-:Y:S01]  /*4440*/  MOV R0, R20 ;  /* 0x0000001400007202 */ /* 0x000fe20000000f00 */
[----:B------:R-:W5:Y:S01]  /*4450*/  LDSM.16.MT88.4 R40, [R249+0x4900] ;  /* 0x00490000f928783b */ /* 0x000f620000004200 */
[----:B------:R-:W-:Y:S02]  /*4460*/  IMAD.MOV.U32 R80, RZ, RZ, R22 ;  /* 0x000000ffff507224 */ /* 0x000fe400078e0016 */
[C---:B------:R-:W-:Y:S07]  /*4470*/  HMMA.16816.F32 R20, R8.reuse, R78, RZ ;  /* 0x0000004e0814723c */ /* 0x040fee00000018ff */
[----:B------:R-:W-:Y:S01]  /*4480*/  IMAD.MOV.U32 R78, RZ, RZ, R17 ;  /* 0x000000ffff4e7224 */ /* 0x000fe200078e0011 */
[----:B------:R-:W-:Y:S01]  /*4490*/  MOV R28, R38 ;  /* 0x00000026001c7202 */ /* 0x000fe20000000f00 */
[----:B------:R-:W-:Y:S01]  /*44a0*/  IMAD.MOV.U32 R131, RZ, RZ, R39 ;  /* 0x000000ffff837224 */ /* 0x000fe200078e0027 */
[----:B------:R-:W-:Y:S01]  /*44b0*/  MOV R79, R16 ;  /* 0x00000010004f7202 */ /* 0x000fe20000000f00 */
[----:B------:R-:W-:Y:S01]  /*44c0*/  IMAD.MOV.U32 R76, RZ, RZ, R36 ;  /* 0x000000ffff4c7224 */ /* 0x000fe200078e0024 */
[----:B-1----:R-:W-:Y:S01]  /*44d0*/  HMMA.16816.F32 R16, R8, R64, RZ ;  /* 0x000000400810723c */ /* 0x002fe200000018ff */
[----:B------:R-:W-:Y:S01]  /*44e0*/  MOV R77, R37 ;  /* 0x00000025004d7202 */ /* 0x000fe20000000f00 */
[----:B------:R-:W-:-:S05]  /*44f0*/  IMAD.MOV.U32 R81, RZ, RZ, R28 ;  /* 0x000000ffff517224 */ /* 0x000fca00078e001c */
[----:B------:R-:W-:Y:S01]  /*4500*/  IMAD.MOV.U32 R65, RZ, RZ, R32 ;  /* 0x000000ffff417224 */ /* 0x000fe200078e0020 */
[----:B------:R-:W-:Y:S01]  /*4510*/  HMMA.16816.F32 R36, R8, R66, RZ ;  /* 0x000000420824723c */ /* 0x000fe200000018ff */
[----:B------:R-:W-:-:S06]  /*4520*/  IMAD.MOV.U32 R64, RZ, RZ, R119 ;  /* 0x000000ffff407224 */ /* 0x000fcc00078e0077 */
[----:B------:R-:W-:Y:S01]  /*4530*/  MOV R66, R121 ;  /* 0x0000007900427202 */ /* 0x000fe20000000f00 */
[----:B--2---:R-:W-:Y:S01]  /*4540*/  HMMA.16816.F32 R32, R8, R48, RZ ;  /* 0x000000300820723c */ /* 0x004fe200000018ff */
[----:B------:R-:W-:-:S07]  /*4550*/  IMAD.MOV.U32 R67, RZ, RZ, R120 ;  /* 0x000000ffff437224 */ /* 0x000fce00078e0078 */
[----:B------:R-:W-:Y:S01]  /*4560*/  HMMA.16816.F32 R28, R8, R50, RZ ;  /* 0x00000032081c723c */ /* 0x000fe200000018ff */
[----:B------:R-:W1:Y:S07]  /*4570*/  LDSM.16.MT88.4 R48, [R250+0x4900] ;  /* 0x00490000fa30783b */ /* 0x000e6e0000004200 */
[----:B---3--:R-:W-:Y:S08]  /*4580*/  HMMA.16816.F32 R184, R4, R24, R16 ;  /* 0x0000001804b8723c */ /* 0x008ff00000001810 */
[----:B----4-:R-:W-:Y:S07]  /*4590*/  HMMA.16816.F32 R16, R8, R44, RZ ;  /* 0x0000002c0810723c */ /* 0x010fee00000018ff */
[----:B------:R-:W-:Y:S01]  /*45a0*/  IMAD.MOV.U32 R44, RZ, RZ, R137 ;  /* 0x000000ffff2c7224 */ /* 0x000fe200078e0089 */
[----:B------:R-:W-:Y:S01]  /*45b0*/  MOV R45, R136 ;  /* 0x00000088002d7202 */ /* 0x000fe20000000f00 */
[C---:B------:R-:W-:Y:S01]  /*45c0*/  HMMA.16816.F32 R144, R4.reuse, R26, R36 ;  /* 0x0000001a0490723c */ /* 0x040fe20000001824 */
[----:B------:R-:W2:Y:S07]  /*45d0*/  LDSM.16.MT88.4 R36, [R248+0x6900] ;  /* 0x00690000f824783b */ /* 0x000eae0000004200 */
[C---:B-----5:R-:W-:Y:S08]  /*45e0*/  HMMA.16816.F32 R160, R4.reuse, R40, R32 ;  /* 0x0000002804a0723c */ /* 0x060ff00000001820 */
[----:B------:R-:W-:Y:S01]  /*45f0*/  HMMA.16816.F32 R136, R4, R42, R28 ;  /* 0x0000002a0488723c */ /* 0x000fe2000000181c */
[----:B------:R-:W3:Y:S07]  /*4600*/  LDSM.16.MT88.4 R40, [R249+0x6100] ;  /* 0x00610000f928783b */ /* 0x000eee0000004200 */
[----:B------:R-:W-:Y:S07]  /*4610*/  HMMA.16816.F32 R24, R8, R54, RZ ;  /* 0x000000360818723c */ /* 0x000fee00000018ff */
[----:B------:R-:W-:Y:S01]  /*4620*/  IMAD.MOV.U32 R54, RZ, RZ, R116 ;  /* 0x000000ffff367224 */ /* 0x000fe200078e0074 */
[----:B------:R-:W-:Y:S01]  /*4630*/  HMMA.16816.F32 R188, R4, R82, R20 ;  /* 0x0000005204bc723c */ /* 0x000fe20000001814 */
[----:B------:R-:W-:-:S06]  /*4640*/  MOV R55, R115 ;  /* 0x0000007300377202 */ /* 0x000fcc0000000f00 */
[----:B------:R-:W-:Y:S01]  /*4650*/  IMAD.MOV.U32 R82, RZ, RZ, R129 ;  /* 0x000000ffff527224 */ /* 0x000fe200078e0081 */
[----:B------:R-:W-:Y:S01]  /*4660*/  HMMA.16816.F32 R20, R8, R60, RZ ;  /* 0x0000003c0814723c */ /* 0x000fe200000018ff */
[----:B------:R-:W-:-:S06]  /*4670*/  MOV R83, R128 ;  /* 0x0000008000537202 */ /* 0x000fcc0000000f00 */
[----:B------:R-:W-:Y:S01]  /*4680*/  IMAD.MOV.U32 R60, RZ, RZ, R114 ;  /* 0x000000ffff3c7224 */ /* 0x000fe200078e0072 */
[----:B------:R-:W-:Y:S01]  /*4690*/  HMMA.16816.F32 R28, R8, R52, RZ ;  /* 0x00000034081c723c */ /* 0x000fe200000018ff */
[----:B------:R-:W-:-:S06]  /*46a0*/  IMAD.MOV.U32 R61, RZ, RZ, R113 ;  /* 0x000000ffff3d7224 */ /* 0x000fcc00078e0071 */
[----:B------:R-:W-:Y:S01]  /*46b0*/  MOV R53, R118 ;  /* 0x0000007600357202 */ /* 0x000fe20000000f00 */
[----:B------:R-:W-:Y:S01]  /*46c0*/  IMAD.MOV.U32 R52, RZ, RZ, R117 ;  /* 0x000000ffff347224 */ /* 0x000fe200078e0075 */
[----:B------:R-:W-:Y:S07]  /*46d0*/  HMMA.16816.F32 R32, R8, R46, RZ ;  /* 0x0000002e0820723c */ /* 0x000fee00000018ff */
[----:B------:R-:W-:Y:S01]  /*46e0*/  IMAD.MOV.U32 R46, RZ, RZ, R80 ;  /* 0x000000ffff2e7224 */ /* 0x000fe200078e0050 */
[----:B-1----:R-:W-:Y:S01]  /*46f0*/  HMMA.16816.F32 R116, R4, R50, R24 ;  /* 0x000000320474723c */ /* 0x002fe20000001818 */
[----:B------:R-:W1:Y:S01]  /*4700*/  LDSM.16.MT88.4 R24, [R249+0x6900] ;  /* 0x00690000f918783b */ /* 0x000e620000004200 */
[----:B------:R-:W-:Y:S01]  /*4710*/  IMAD.MOV.U32 R80, RZ, RZ, R123 ;  /* 0x000000ffff507224 */ /* 0x000fe200078e007b */
[----:B------:R-:W-:-:S02]  /*4720*/  MOV R47, R79 ;  /* 0x0000004f002f7202 */ /* 0x000fc40000000f00 */
[----:B------:R-:W-:-:S03]  /*4730*/  MOV R79, R131 ;  /* 0x00000083004f7202 */ /* 0x000fc60000000f00 */
[----:B------:R-:W-:Y:S07]  /*4740*/  HMMA.16816.F32 R152, R4, R56, R16 ;  /* 0x000000380498723c */ /* 0x000fee0000001810 */
[----:B------:R-:W-:Y:S01]  /*4750*/  IMAD.MOV.U32 R56, RZ, RZ, R65 ;  /* 0x000000ffff387224 */ /* 0x000fe200078e0041 */
[----:B------:R-:W-:Y:S01]  /*4760*/  HMMA.16816.F32 R16, R8, R62, RZ ;  /* 0x0000003e0810723c */ /* 0x000fe200000018ff */
[----:B------:R-:W-:Y:S02]  /*4770*/  IMAD.MOV.U32 R65, RZ, RZ, R122 ;  /* 0x000000ffff417224 */ /* 0x000fe400078e007a */
[----:B------:R-:W-:-:S02]  /*4780*/  IMAD.MOV.U32 R57, RZ, RZ, R78 ;  /* 0x000000ffff397224 */ /* 0x000fc400078e004e */
[----:B------:R-:W-:Y:S02]  /*4790*/  IMAD.MOV.U32 R78, RZ, RZ, R81 ;  /* 0x000000ffff4e7224 */ /* 0x000fe400078e0051 */
[----:B------:R-:W-:Y:S01]  /*47a0*/  MOV R62, R112 ;  /* 0x00000070003e7202 */ /* 0x000fe20000000f00 */
[----:B------:R-:W-:Y:S01]  /*47b0*/  HMMA.16816.F32 R120, R4, R48, R28 ;  /* 0x000000300478723c */ /* 0x000fe2000000181c */
[----:B------:R-:W4:Y:S01]  /*47c0*/  LDSM.16.MT88.4 R28, [R251+0x6100] ;  /* 0x00610000fb1c783b */ /* 0x000f220000004200 */
[----:B------:R-:W-:Y:S02]  /*47d0*/  IMAD.MOV.U32 R81, RZ, RZ, R130 ;  /* 0x000000ffff517224 */ /* 0x000fe400078e0082 */
[----:B------:R-:W-:-:S04]  /*47e0*/  IMAD.MOV.U32 R63, RZ, RZ, R103 ;  /* 0x000000ffff3f7224 */ /* 0x000fc800078e0067 */
[----:B--2---:R-:W-:Y:S08]  /*47f0*/  HMMA.16816.F32 R112, R4, R36, R20 ;  /* 0x000000240470723c */ /* 0x004ff00000001814 */
[----:B---3--:R-:W-:Y:S08]  /*4800*/  HMMA.16816.F32 R20, R8, R40, RZ ;  /* 0x000000280814723c */ /* 0x008ff000000018ff */
[----:B------:R-:W-:Y:S07]  /*4810*/  HMMA.16816.F32 R128, R4, R58, R32 ;  /* 0x0000003a0480723c */ /* 0x000fee0000001820 */
[----:B------:R-:W-:Y:S01]  /*4820*/  IMAD.MOV.U32 R33, RZ, RZ, R102 ;  /* 0x000000ffff217224 */ /* 0x000fe200078e0066 */
[----:B------:R-:W-:Y:S01]  /*4830*/  MOV R34, R101 ;  /* 0x0000006500227202 */ /* 0x000fe20000000f00 */
[----:B------:R-:W-:-:S02]  /*4840*/  IMAD.MOV.U32 R35, RZ, RZ, R100 ;  /* 0x000000ffff237224 */ /* 0x000fc400078e0064 */
[----:B------:R-:W-:Y:S01]  /*4850*/  HMMA.16816.F32 R100, R4, R38, R16 ;  /* 0x000000260464723c */ /* 0x000fe20000001810 */
[----:B------:R-:W-:Y:S01]  /*4860*/  IMAD.MOV.U32 R41, RZ, RZ, R33 ;  /* 0x000000ffff297224 */ /* 0x000fe200078e0021 */
[----:B------:R-:W-:Y:S01]  /*4870*/  MOV R40, R34 ;  /* 0x0000002200287202 */ /* 0x000fe20000000f00 */
[----:B------:R-:W-:Y:S01]  /*4880*/  IMAD.MOV.U32 R32, RZ, RZ, R35 ;  /* 0x000000ffff207224 */ /* 0x000fe200078e0023 */
[----:B------:R-:W-:Y:S01]  /*4890*/  MOV R34, R63 ;  /* 0x0000003f00227202 */ /* 0x000fe20000000f00 */
[----:B------:R-:W-:Y:S02]  /*48a0*/  IMAD.MOV.U32 R33, RZ, RZ, R62 ;  /* 0x000000ffff217224 */ /* 0x000fe400078e003e */
[----:B------:R-:W-:Y:S01]  /*48b0*/  IMAD.MOV.U32 R35, RZ, RZ, R60 ;  /* 0x000000ffff237224 */ /* 0x000fe200078e003c */
[----:B------:R-:W-:Y:S07]  /*48c0*/  HMMA.16816.F32 R16, R8, R42, RZ ;  /* 0x0000002a0810723c */ /* 0x000fee00000018ff */
[----:B------:R-:W-:Y:S01]  /*48d0*/  IMAD.MOV.U32 R42, RZ, RZ, R61 ;  /* 0x000000ffff2a7224 */ /* 0x000fe200078e003d */
[----:B------:R-:W-:Y:S01]  /*48e0*/  MOV R43, R56 ;  /* 0x00000038002b7202 */ /* 0x000fe20000000f00 */
[----:B-1----:R-:W-:Y:S01]  /*48f0*/  HMMA.16816.F32 R60, R4, R24, R20 ;  /* 0x00000018043c723c */ /* 0x002fe20000001814 */
[----:B------:R-:W1:Y:S06]  /*4900*/  LDSM.16.MT88.4 R20, [R251+0x6900] ;  /* 0x00690000fb14783b */ /* 0x000e6c0000004200 */
[----:B------:R-:W-:-:S08]  /*4910*/  IMAD.MOV.U32 R25, RZ, RZ, R57 ;  /* 0x000000ffff197224 */ /* 0x000fd000078e0039 */
[----:B------:R-:W-:Y:S08]  /*4920*/  HMMA.16816.F32 R56, R4, R26, R16 ;  /* 0x0000001a0438723c */ /* 0x000ff00000001810 */
[----:B----4-:R-:W-:Y:S07]  /*4930*/  HMMA.16816.F32 R16, R8, R28, RZ ;  /* 0x0000001c0810723c */ /* 0x010fee00000018ff */
[----:B------:R-:W-:Y:S01]  /*4940*/  IMAD.MOV.U32 R29, RZ, RZ, R32 ;  /* 0x000000ffff1d7224 */ /* 0x000fe200078e0020 */
[----:B------:R-:W-:Y:S11]  /*4950*/  MOV R28, R33 ;  /* 0x00000021001c7202 */ /* 0x000ff60000000f00 */
[----:B------:R-:W-:Y:S05]  /*4960*/  @!UPT UIADD3 URZ, URZ, URZ, URZ ;  /* 0x0000003f3f3ff290 */ /* 0x000fea000fffe03f */
[----:B-1----:R-:W-:Y:S08]  /*4970*/  HMMA.16816.F32 R48, R4, R20, R16 ;  /* 0x000000140430723c */ /* 0x002ff00000001810 */
[----:B------:R-:W-:Y:S07]  /*4980*/  HMMA.16816.F32 R16, R8, R30, RZ ;  /* 0x0000001e0810723c */ /* 0x000fee00000018ff */
[----:B------:R-:W-:-:S02]  /*4990*/  IMAD.MOV.U32 R30, RZ, RZ, R34 ;  /* 0x000000ffff1e7224 */ /* 0x000fc400078e0022 */
[----:B------:R-:W-:Y:S11]  /*49a0*/  IMAD.MOV.U32 R31, RZ, RZ, R35 ;  /* 0x000000ffff1f7224 */ /* 0x000ff600078e0023 */
[----:B------:R-:W-:Y:S04]  /*49b0*/  @!UPT UIADD3 URZ, URZ, URZ, URZ ;  /* 0x0000003f3f3ff290 */ /* 0x000fe8000fffe03f */
[----:B------:R-:W-:Y:S01]  /*49c0*/  HMMA.16816.F32 R36, R4, R22, R16 ;  /* 0x000000160424723c */ /* 0x000fe20000001810 */
[----:B------:R-:W1:Y:S07]  /*49d0*/  LDSM.16.MT88.4 R16, [R250+0x6100] ;  /* 0x00610000fa10783b */ /* 0x000e6e0000004200 */
[C---:B-1----:R-:W-:Y:S08]  /*49e0*/  HMMA.16816.F32 R20, R8.reuse, R16, RZ ;  /* 0x000000100814723c */ /* 0x042ff000000018ff */
[----:B------:R-:W-:Y:S01]  /*49f0*/  HMMA.16816.F32 R8, R8, R18, RZ ;  /* 0x000000120808723c */ /* 0x000fe200000018ff */
[----:B------:R-:W1:Y:S11]  /*4a00*/  LDSM.16.MT88.4 R16, [R250+0x6900] ;  /* 0x00690000fa10783b */ /* 0x000e760000004200 */
[----:B------:R-:W-:Y:S04]  /*4a10*/  @!UPT UIADD3 URZ, URZ, URZ, URZ ;  /* 0x0000003f3f3ff290 */ /* 0x000fe8000fffe03f */
[C---:B-1----:R-:W-:Y:S07]  /*4a20*/  HMMA.16816.F32 R32, R4.reuse, R16, R20 ;  /* 0x000000100420723c */ /* 0x042fee0000001814 */
[----:B------:R-:W-:Y:S01]  /*4a30*/  MOV R16, R25 ;  /* 0x0000001900107202 */ /* 0x000fe20000000f00 */
[----:B------:R-:W-:Y:S01]  /*4a40*/  IMAD.MOV.U32 R21, RZ, RZ, R47 ;  /* 0x000000ffff157224 */ /* 0x000fe200078e002f */
[----:B------:R-:W-:Y:S01]  /*4a50*/  HMMA.16816.F32 R24, R4, R18, R8 ;  /* 0x000000120418723c */ /* 0x000fe20000001808 */
[----:B------:R-:W-:Y:S01]  /*4a60*/  IMAD.MOV.U32 R47, RZ, RZ, R124 ;  /* 0x000000ffff2f7224 */ /* 0x000fe200078e007c */
[----:B------:R-:W-:Y:S01]  /*4a70*/  MOV R23, R44 ;  /* 0x0000002c00177202 */ /* 0x000fe20000000f00 */
[----:B------:R-:W-:Y:S01]  /*4a80*/  IMAD.MOV.U32 R22, RZ, RZ, R45 ;  /* 0x000000ffff167224 */ /* 0x000fe200078e002d */
[----:B------:R-:W-:Y:S01]  /*4a90*/  MOV R45, R180 ;  /* 0x000000b4002d7202 */ /* 0x000fe20000000f00 */
[----:B------:R-:W-:-:S02]  /*4aa0*/  IMAD.MOV.U32 R17, RZ, RZ, R46 ;  /* 0x000000ffff117224 */ /* 0x000fc400078e002e */
[----:B------:R-:W-:Y:S01]  /*4ab0*/  IMAD.MOV.U32 R7, RZ, RZ, R30 ;  /* 0x000000ffff077224 */ /* 0x000fe200078e001e */
[----:B------:R-:W-:Y:S01]  /*4ac0*/  MOV R30, R28 ;  /* 0x0000001c001e7202 */ /* 0x000fe20000000f00 */
[----:B------:R-:W-:Y:S01]  /*4ad0*/  IMAD.MOV.U32 R28, RZ, RZ, R42 ;  /* 0x000000ffff1c7224 */ /* 0x000fe200078e002a */
[----:B------:R-:W-:Y:S01]  /*4ae0*/  MOV R11, R0 ;  /* 0x00000000000b7202 */ /* 0x000fe20000000f00 */
[----:B------:R-:W2:Y:S01]  /*4af0*/  LDL.LU R42, [R1+0x48] ;  /* 0x00004800012a7983 */ /* 0x000ea20000300800 */
[----:B------:R-:W-:Y:S01]  /*4b00*/  FFMA.FTZ R0, R97, c[0x0][0x2d0], -R12 ;  /* 0x0000b40061007a23 */ /* 0x000fe2000001080c */
[----:B------:R-:W-:Y:S01]  /*4b10*/  MOV R6, R23 ;  /* 0x0000001700067202 */ /* 0x000fe20000000f00 */
[----:B------:R-:W-:Y:S02]  /*4b20*/  IMAD.MOV.U32 R46, RZ, RZ, R179 ;  /* 0x000000ffff2e7224 */ /* 0x000fe400078e00b3 */
[----:B------:R1:W-:Y:S01]  /*4b30*/  MUFU.EX2 R124, R0 ;  /* 0x00000000007c7308 */ /* 0x0003e20000000800 */
[----:B------:R-:W-:-:S02]  /*4b40*/  IMAD.MOV.U32 R44, RZ, RZ, R181 ;  /* 0x000000ffff2c7224 */ /* 0x000fc400078e00b5 */
[----:B------:R-:W-:Y:S02]  /*4b50*/  FFMA.FTZ R19, R92, c[0x0][0x2d0], -R12 ;  /* 0x0000b4005c137a23 */ /* 0x000fe4000001080c */
[----:B------:R-:W-:Y:S02]  /*4b60*/  IMAD.MOV.U32 R92, RZ, RZ, R11 ;  /* 0x000000ffff5c7224 */ /* 0x000fe400078e000b */
[----:B------:R-:W3:Y:S01]  /*4b70*/  LDSM.16.MT88.4 R8, [R248+0x1100] ;  /* 0x00110000f808783b */ /* 0x000ee20000004200 */
[----:B------:R-:W-:Y:S02]  /*4b80*/  IMAD.MOV.U32 R97, RZ, RZ, R22 ;  /* 0x000000ffff617224 */ /* 0x000fe400078e0016 */
[----:B------:R-:W-:Y:S02]  /*4b90*/  FFMA.FTZ R20, R93, c[0x0][0x2d0], -R12 ;  /* 0x0000b4005d147a23 */ /* 0x000fe4000001080c */
[----:B------:R-:W-:Y:S02]  /*4ba0*/  IMAD.MOV.U32 R93, RZ, RZ, R16 ;  /* 0x000000ffff5d7224 */ /* 0x000fe400078e0010 */
[----:B------:R-:W-:-:S02]  /*4bb0*/  IMAD.MOV.U32 R16, RZ, RZ, R31 ;  /* 0x000000ffff107224 */ /* 0x000fc400078e001f */
[--C-:B-1----:R-:W-:Y:S02]  /*4bc0*/  FFMA.FTZ R0, R96, c[0x0][0x2d0], -R12.reuse ;  /* 0x0000b40060007a23 */ /* 0x102fe4000001080c */
[----:B------:R-:W-:Y:S01]  /*4bd0*/  IMAD.MOV.U32 R31, RZ, RZ, R29 ;  /* 0x000000ffff1f7224 */ /* 0x000fe200078e001d */
[----:B------:R-:W-:Y:S01]  /*4be0*/  MOV R29, R43 ;  /* 0x0000002b001d7202 */ /* 0x000fe20000000f00 */
[----:B------:R1:W-:Y:S02]  /*4bf0*/  MUFU.EX2 R180, R0 ;  /* 0x0000000000b47308 */ /* 0x0003e40000000800 */
[----:B-1----:R-:W-:Y:S02]  /*4c00*/  FFMA.FTZ R0, R95, c[0x0][0x2d0], -R12 ;  /* 0x0000b4005f007a23 */ /* 0x002fe4000001080c */
[----:B------:R-:W-:-:S04]  /*4c10*/  IMAD.MOV.U32 R95, RZ, RZ, R21 ;  /* 0x000000ffff5f7224 */ /* 0x000fc800078e0015 */
[----:B------:R1:W-:Y:S02]  /*4c20*/  MUFU.EX2 R179, R0 ;  /* 0x0000000000b37308 */ /* 0x0003e40000000800 */
[----:B-1----:R-:W-:Y:S01]  /*4c30*/  FFMA.FTZ R0, R94, c[0x0][0x2d0], -R12 ;  /* 0x0000b4005e007a23 */ /* 0x002fe2000001080c */
[----:B------:R-:W-:-:S05]  /*4c40*/  MOV R94, R17 ;  /* 0x00000011005e7202 */ /* 0x000fca0000000f00 */
[----:B------:R1:W4:Y:S02]  /*4c50*/  MUFU.EX2 R181, R0 ;  /* 0x0000000000b57308 */ /* 0x0003240000000800 */
[----:B-1----:R-:W-:-:S06]  /*4c60*/  FFMA.FTZ R0, R105, c[0x0][0x2d0], -R3 ;  /* 0x0000b40069007a23 */ /* 0x002fcc0000010803 */
[----:B------:R1:W-:Y:S01]  /*4c70*/  MUFU.EX2 R21, R0 ;  /* 0x0000000000157308 */ /* 0x0003e20000000800 */
[----:B------:R-:W-:Y:S02]  /*4c80*/  IMAD.MOV.U32 R43, RZ, RZ, R178 ;  /* 0x000000ffff2b7224 */ /* 0x000fe400078e00b2 */
[----:B-1----:R-:W-:-:S05]  /*4c90*/  FFMA.FTZ R0, R104, c[0x0][0x2d0], -R3 ;  /* 0x0000b40068007a23 */ /* 0x002fca0000010803 */
[----:B------:R1:W5:Y:S02]  /*4ca0*/  MUFU.EX2 R22, R0 ;  /* 0x0000000000167308 */ /* 0x0003640000000800 */
[----:B-1----:R-:W-:-:S06]  /*4cb0*/  FFMA.FTZ R0, R108, c[0x0][0x2d0], -R3 ;  /* 0x0000b4006c007a23 */ /* 0x002fcc0000010803 */
[----:B------:R1:W-:Y:S01]  /*4cc0*/  MUFU.EX2 R23, R0 ;  /* 0x0000000000177308 */ /* 0x0003e20000000800 */
[----:B------:R-:W-:Y:S02]  /*4cd0*/  FADD.FTZ R4, R87, R85 ;  /* 0x0000005557047221 */ /* 0x000fe40000010000 */
[----:B-1----:R-:W-:-:S05]  /*4ce0*/  FFMA.FTZ R0, R107, c[0x0][0x2d0], -R3 ;  /* 0x0000b4006b007a23 */ /* 0x002fca0000010803 */
[----:B------:R1:W1:Y:S01]  /*4cf0*/  MUFU.EX2 R178, R0 ;  /* 0x0000000000b27308 */ /* 0x0002620000000800 */
[----:B------:R-:W-:Y:S02]  /*4d00*/  FADD.FTZ R5, R15, R13 ;  /* 0x0000000d0f057221 */ /* 0x000fe40000010000 */
[----:B------:R-:W-:Y:S01]  /*4d10*/  FADD.FTZ R4, R86, R4 ;  /* 0x0000000456047221 */ /* 0x000fe20000010000 */
[----:B------:R-:W-:Y:S01]  /*4d20*/  MOV R105, R6 ;  /* 0x0000000600697202 */ /* 0x000fe20000000f00 */
[----:B------:R-:W-:Y:S01]  /*4d30*/  FFMA.FTZ R13, R106, c[0x0][0x2d0], -R3 ;  /* 0x0000b4006a0d7a23 */ /* 0x000fe20000010803 */
[----:B----4-:R-:W-:Y:S01]  /*4d40*/  F2FP.PACK_AB R6, R181, R179 ;  /* 0x000000b3b506723e */ /* 0x010fe200000000ff */
[----:B------:R-:W-:Y:S02]  /*4d50*/  IMAD.MOV.U32 R106, RZ, RZ, R7 ;  /* 0x000000ffff6a7224 */ /* 0x000fe400078e0007 */
[----:B------:R-:W-:Y:S02]  /*4d60*/  IMAD.MOV.U32 R107, RZ, RZ, R16 ;  /* 0x000000ffff6b7224 */ /* 0x000fe400078e0010 */
[----:B-1----:R-:W-:Y:S01]  /*4d70*/  FADD.FTZ R0, R14, R5 ;  /* 0x000000050e007221 */ /* 0x002fe20000010000 */
[----:B-----5:R-:W-:Y:S01]  /*4d80*/  F2FP.PACK_AB R5, R22, R21 ;  /* 0x000000151605723e */ /* 0x020fe200000000ff */
[----:B------:R-:W-:Y:S01]  /*4d90*/  FADD.FTZ R14, R88, R4 ;  /* 0x00000004580e7221 */ /* 0x000fe20000010000 */
[----:B------:R-:W-:-:S02]  /*4da0*/  F2FP.PACK_AB R4, R180, R124 ;  /* 0x0000007cb404723e */ /* 0x000fc400000000ff */
[----:B------:R-:W-:Y:S01]  /*4db0*/  F2FP.PACK_AB R7, R178, R23 ;  /* 0x00000017b207723e */ /* 0x000fe200000000ff */
[--C-:B------:R-:W-:Y:S01]  /*4dc0*/  FFMA.FTZ R18, R91, c[0x0][0x2d0], -R12.reuse ;  /* 0x0000b4005b127a23 */ /* 0x100fe2000001080c */
[----:B------:R-:W-:Y:S01]  /*4dd0*/  MOV R88, R30 ;  /* 0x0000001e00587202 */ /* 0x000fe20000000f00 */
[----:B------:R-:W-:Y:S01]  /*4de0*/  FFMA.FTZ R17, R89, c[0x0][0x2d0], -R12 ;  /* 0x0000b40059117a23 */ /* 0x000fe2000001080c */
[----:B------:R-:W-:Y:S01]  /*4df0*/  MOV R91, R29 ;  /* 0x0000001d005b7202 */ /* 0x000fe20000000f00 */
[----:B------:R-:W-:Y:S02]  /*4e00*/  FFMA.FTZ R16, R90, c[0x0][0x2d0], -R3 ;  /* 0x0000b4005a107a23 */ /* 0x000fe40000010803 */
[----:B------:R-:W-:Y:S01]  /*4e10*/  IMAD.MOV.U32 R89, RZ, RZ, R31 ;  /* 0x000000ffff597224 */ /* 0x000fe200078e001f */
[----:B---3--:R-:W-:Y:S01]  /*4e20*/  HMMA.16816.F32 R164, R4, R8, R164 ;  /* 0x0000000804a4723c */ /* 0x008fe200000018a4 */
[----:B------:R-:W-:-:S07]  /*4e30*/  IMAD.MOV.U32 R90, RZ, RZ, R28 ;  /* 0x000000ffff5a7224 */ /* 0x000fce00078e001c */
[C---:B--2---:R-:W-:Y:S01]  /*4e40*/  HMMA.16816.F32 R28, R4.reuse, R10, R40 ;  /* 0x0000000a041c723c */ /* 0x044fe20000001828 */
[----:B------:R-:W1:Y:S07]  /*4e50*/  LDSM.16.MT88.4 R8, [R249+0x1100] ;  /* 0x00110000f908783b */ /* 0x000e6e0000004200 */
[C---:B-1----:R-:W-:Y:S08]  /*4e60*/  HMMA.16816.F32 R156, R4.reuse, R8, R156 ;  /* 0x00000008049c723c */ /* 0x042ff0000000189c */
[C---:B------:R-:W-:Y:S01]  /*4e70*/  HMMA.16816.F32 R40, R4.reuse, R10, R148 ;  /* 0x0000000a0428723c */ /* 0x040fe20000001894 */
        /* <DEDUP_REMOVED lines=8> */
[----:B------:R-:W-:Y:S01]  /*4f00*/  HMMA.16816.F32 R68, R4, R10, R68 ;  /* 0x0000000a0444723c */ /* 0x000fe20000001844 */
[----:B------:R-:W1:Y:S01]  /*4f10*/  LDSM.16.MT88.4 R8, [R249+0x3100] ;  /* 0x00310000f908783b */ /* 0x000e620000004200 */
[----:B------:R-:W-:-:S06]  /*4f20*/  IMAD.MOV.U32 R104, RZ, RZ, R97 ;  /* 0x000000ffff687224 */ /* 0x000fcc00078e0061 */
[C---:B-1----:R-:W-:Y:S08]  /*4f30*/  HMMA.16816.F32 R72, R4.reuse, R8, R88 ;  /* 0x000000080448723c */ /* 0x042ff00000001858 */
[----:B------:R-:W-:Y:S01]  /*4f40*/  HMMA.16816.F32 R76, R4, R10, R76 ;  /* 0x0000000a044c723c */ /* 0x000fe2000000184c */
[----:B------:R-:W1:Y:S01]  /*4f50*/  LDSM.16.MT88.4 R8, [R251+0x3100] ;  /* 0x00310000fb08783b */ /* 0x000e620000004200 */
[----:B------:R-:W-:-:S02]  /*4f60*/  FFMA.FTZ R12, R99, c[0x0][0x2d0], -R3 ;  /* 0x0000b400630c7a23 */ /* 0x000fc40000010803 */
[----:B------:R-:W-:Y:S02]  /*4f70*/  FFMA.FTZ R15, R98, c[0x0][0x2d0], -R3 ;  /* 0x0000b400620f7a23 */ /* 0x000fe40000010803 */
[----:B------:R-:W-:Y:S02]  /*4f80*/  FADD.FTZ R3, R84, R0 ;  /* 0x0000000054037221 */ /* 0x000fe40000010000 */
[C---:B-1----:R-:W-:Y:S08]  /*4f90*/  HMMA.16816.F32 R80, R4.reuse, R8, R80 ;  /* 0x000000080450723c */ /* 0x042ff00000001850 */
[C---:B------:R-:W-:Y:S01]  /*4fa0*/  HMMA.16816.F32 R84, R4.reuse, R10, R104 ;  /* 0x0000000a0454723c */ /* 0x040fe20000001868 */
[----:B------:R-:W1:Y:S07]  /*4fb0*/  LDSM.16.MT88.4 R8, [R250+0x3100] ;  /* 0x00310000fa08783b */ /* 0x000e6e0000004200 */
[C---:B-1----:R-:W-:Y:S11]  /*4fc0*/  HMMA.16816.F32 R92, R4.reuse, R8, R92 ;  /* 0x00000008045c723c */ /* 0x042ff6000000185c */
[----:B------:R-:W-:Y:S11]  /*4fd0*/  @!UPT UIADD3 URZ, URZ, URZ, URZ ;  /* 0x0000003f3f3ff290 */ /* 0x000ff6000fffe03f */
[----:B------:R-:W-:Y:S02]  /*4fe0*/  @!UPT UIADD3 URZ, URZ, URZ, URZ ;  /* 0x0000003f3f3ff290 */ /* 0x000fe4000fffe03f */
[----:B------:R-:W-:Y:S01]  /*4ff0*/  IMAD.MOV.U32 R8, RZ, RZ, R95 ;  /* 0x000000ffff087224 */ /* 0x000fe200078e005f */
[----:B------:R-:W-:Y:S01]  /*5000*/  MOV R89, R93 ;  /* 0x0000005d00597202 */ /* 0x000fe20000000f00 */
[----:B------:R-:W-:Y:S01]  /*5010*/  IMAD.MOV.U32 R88, RZ, RZ, R94 ;  /* 0x000000ffff587224 */ /* 0x000fe200078e005e */
[----:B------:R-:W-:Y:S02]  /*5020*/  MOV R0, R92 ;  /* 0x0000005c00007202 */ /* 0x000fe40000000f00 */
[----:B------:R-:W-:Y:S07]  /*5030*/  HMMA.16816.F32 R92, R4, R10, R188 ;  /* 0x0000000a045c723c */ /* 0x000fee00000018bc */
[----:B------:R-:W-:-:S02]  /*5040*/  IMAD.MOV.U32 R189, RZ, RZ, R8 ;  /* 0x000000ffffbd7224 */ /* 0x000fc400078e0008 */
[----:B------:R-:W1:Y:S01]  /*5050*/  LDSM.16.MT88.4 R8, [R248+0x5100] ;  /* 0x00510000f808783b */ /* 0x000e620000004200 */
[----:B------:R-:W-:Y:S01]  /*5060*/  IMAD.MOV.U32 R96, RZ, RZ, R110 ;  /* 0x000000ffff607224 */ /* 0x000fe200078e006e */
[----:B------:R-:W-:Y:S01]  /*5070*/  MOV R97, R109 ;  /* 0x0000006d00617202 */ /* 0x000fe20000000f00 */
[----:B-1----:R-:W-:Y:S07]  /*5080*/  HMMA.16816.F32 R104, R4, R8, R184 ;  /* 0x000000080468723c */ /* 0x002fee00000018b8 */
[----:B------:R-:W-:Y:S01]  /*5090*/  MOV R186, R89 ;  /* 0x0000005900ba7202 */ /* 0x000fe20000000f00 */
[----:B------:R-:W-:-:S02]  /*50a0*/  IMAD.MOV.U32 R187, RZ, RZ, R88 ;  /* 0x000000ffffbb7224 */ /* 0x000fc400078e0058 */
[C---:B------:R-:W-:Y:S01]  /*50b0*/  HMMA.16816.F32 R88, R4.reuse, R10, R144 ;  /* 0x0000000a0458723c */ /* 0x040fe20000001890 */
[----:B------:R-:W1:Y:S01]  /*50c0*/  LDSM.16.MT88.4 R8, [R249+0x5100] ;  /* 0x00510000f908783b */ /* 0x000e620000004200 */
[----:B------:R-:W-:Y:S01]  /*50d0*/  IMAD.MOV.U32 R110, RZ, RZ, R94 ;  /* 0x000000ffff6e7224 */ /* 0x000fe200078e005e */
[----:B------:R-:W-:Y:S01]  /*50e0*/  MOV R109, R95 ;  /* 0x0000005f006d7202 */ /* 0x000fe20000000f00 */
[----:B------:R-:W-:Y:S01]  /*50f0*/  IMAD.MOV.U32 R108, RZ, RZ, R93 ;  /* 0x000000ffff6c7224 */ /* 0x000fe200078e005d */
[----:B------:R-:W-:Y:S01]  /*5100*/  MOV R188, R92 ;  /* 0x0000005c00bc7202 */ /* 0x000fe20000000f00 */
[----:B------:R-:W-:Y:S01]  /*5110*/  IMAD.MOV.U32 R190, RZ, RZ, R97 ;  /* 0x000000ffffbe7224 */ /* 0x000fe200078e0061 */
[----:B------:R-:W-:Y:S01]  /*5120*/  MOV R191, R96 ;  /* 0x0000006000bf7202 */ /* 0x000fe20000000f00 */
[C---:B-1----:R-:W-:Y:S08]  /*5130*/  HMMA.16816.F32 R92, R4.reuse, R8, R160 ;  /* 0x00000008045c723c */ /* 0x042ff000000018a0 */
[C---:B------:R-:W-:Y:S01]  /*5140*/  HMMA.16816.F32 R96, R4.reuse, R10, R136 ;  /* 0x0000000a0460723c */ /* 0x040fe20000001888 */
[----:B------:R-:W1:Y:S07]  /*5150*/  LDSM.16.MT88.4 R8, [R251+0x5100] ;  /* 0x00510000fb08783b */ /* 0x000e6e0000004200 */
[C---:B-1----:R-:W-:Y:S08]  /*5160*/  HMMA.16816.F32 R152, R4.reuse, R8, R152 ;  /* 0x000000080498723c */ /* 0x042ff00000001898 */
[C---:B------:R-:W-:Y:S11]  /*5170*/  HMMA.16816.F32 R8, R4.reuse, R10, R128 ;  /* 0x0000000a0408723c */ /* 0x040ff60000001880 */
[----:B------:R-:W-:Y:S11]  /*5180*/  @!UPT UIADD3 URZ, URZ, URZ, URZ ;  /* 0x0000003f3f3ff290 */ /* 0x000ff6000fffe03f */
[----:B------:R-:W-:Y:S02]  /*5190*/  @!UPT UIADD3 URZ, URZ, URZ, URZ ;  /* 0x0000003f3f3ff290 */ /* 0x000fe4000fffe03f */
[----:B------:R-:W-:Y:S01]  /*51a0*/  MOV R147, R8 ;  /* 0x0000000800937202 */ /* 0x000fe20000000f00 */
[----:B------:R-:W-:Y:S01]  /*51b0*/  IMAD.MOV.U32 R146, RZ, RZ, R9 ;  /* 0x000000ffff927224 */ /* 0x000fe200078e0009 */
[----:B------:R-:W-:Y:S01]  /*51c0*/  MOV R145, R10 ;  /* 0x0000000a00917202 */ /* 0x000fe20000000f00 */
[----:B------:R-:W-:Y:S02]  /*51d0*/  IMAD.MOV.U32 R144, RZ, RZ, R11 ;  /* 0x000000ffff907224 */ /* 0x000fe400078e000b */
[----:B------:R-:W1:Y:S01]  /*51e0*/  LDSM.16.MT88.4 R8, [R250+0x5100] ;  /* 0x00510000fa08783b */ /* 0x000e620000004200 */
[----:B------:R-:W-:Y:S01]  /*51f0*/  MOV R139, R152 ;  /* 0x00000098008b7202 */ /* 0x000fe20000000f00 */
[C---:B-1----:R-:W-:Y:S08]  /*5200*/  HMMA.16816.F32 R120, R4.reuse, R8, R120 ;  /* 0x000000080478723c */ /* 0x042ff00000001878 */
[----:B------:R-:W-:Y:S01]  /*5210*/  HMMA.16816.F32 R116, R4, R10, R116 ;  /* 0x0000000a0474723c */ /* 0x000fe20000001874 */
[----:B------:R-:W1:Y:S01]  /*5220*/  LDSM.16.MT88.4 R8, [R248+0x7100] ;  /* 0x00710000f808783b */ /* 0x000e620000004200 */
[----:B------:R-:W-:Y:S01]  /*5230*/  IMAD.MOV.U32 R152, RZ, RZ, R0 ;  /* 0x000000ffff987224 */ /* 0x000fe200078e0000 */
[----:B------:R-:W-:Y:S01]  /*5240*/  MOV R0, R111 ;  /* 0x0000006f00007202 */ /* 0x000fe20000000f00 */
[----:B------:R-:W-:Y:S01]  /*5250*/  IMAD.MOV.U32 R128, RZ, RZ, R110 ;  /* 0x000000ffff807224 */ /* 0x000fe200078e006e */
[----:B------:R-:W-:Y:S01]  /*5260*/  MOV R129, R109 ;  /* 0x0000006d00817202 */ /* 0x000fe20000000f00 */
[----:B------:R-:W-:-:S02]  /*5270*/  IMAD.MOV.U32 R130, RZ, RZ, R108 ;  /* 0x000000ffff827224 */ /* 0x000fc400078e006c */
[C---:B-1----:R-:W-:Y:S08]  /*5280*/  HMMA.16816.F32 R112, R4.reuse, R8, R112 ;  /* 0x000000080470723c */ /* 0x042ff00000001870 */
[C---:B------:R-:W-:Y:S01]  /*5290*/  HMMA.16816.F32 R108, R4.reuse, R10, R100 ;  /* 0x0000000a046c723c */ /* 0x040fe20000001864 */
[----:B------:R-:W1:Y:S07]  /*52a0*/  LDSM.16.MT88.4 R8, [R249+0x7100] ;  /* 0x00710000f908783b */ /* 0x000e6e0000004200 */
[C---:B-1----:R-:W-:Y:S08]  /*52b0*/  HMMA.16816.F32 R160, R4.reuse, R8, R60 ;  /* 0x0000000804a0723c */ /* 0x042ff0000000183c */
[----:B------:R-:W-:Y:S11]  /*52c0*/  HMMA.16816.F32 R8, R4, R10, R56 ;  /* 0x0000000a0408723c */ /* 0x000ff60000001838 */
[----:B------:R-:W-:Y:S11]  /*52d0*/  @!UPT UIADD3 URZ, URZ, URZ, URZ ;  /* 0x0000003f3f3ff290 */ /* 0x000ff6000fffe03f */
[----:B------:R-:W-:Y:S02]  /*52e0*/  @!UPT UIADD3 URZ, URZ, URZ, URZ ;  /* 0x0000003f3f3ff290 */ /* 0x000fe4000fffe03f */
[----:B------:R-:W-:Y:S01]  /*52f0*/  IMAD.MOV.U32 R59, RZ, RZ, R8 ;  /* 0x000000ffff3b7224 */ /* 0x000fe200078e0008 */
[----:B------:R-:W-:Y:S01]  /*5300*/  MOV R58, R9 ;  /* 0x00000009003a7202 */ /* 0x000fe20000000f00 */
[----:B------:R-:W-:Y:S01]  /*5310*/  IMAD.MOV.U32 R57, RZ, RZ, R10 ;  /* 0x000000ffff397224 */ /* 0x000fe200078e000a */
[----:B------:R-:W-:Y:S02]  /*5320*/  MOV R56, R11 ;  /* 0x0000000b00387202 */ /* 0x000fe40000000f00 */
[----:B------:R-:W1:Y:S01]  /*5330*/  LDSM.16.MT88.4 R8, [R251+0x7100] ;  /* 0x00710000fb08783b */ /* 0x000e620000004200 */
[----:B------:R-:W-:Y:S01]  /*5340*/  IMAD.MOV.U32 R138, RZ, RZ, R153 ;  /* 0x000000ffff8a7224 */ /* 0x000fe200078e0099 */
[----:B------:R-:W-:Y:S01]  /*5350*/  MOV R137, R154 ;  /* 0x0000009a00897202 */ /* 0x000fe20000000f00 */
[----:B------:R-:W-:Y:S01]  /*5360*/  IMAD.MOV.U32 R136, RZ, RZ, R155 ;  /* 0x000000ffff887224 */ /* 0x000fe200078e009b */
[----:B------:R-:W-:Y:S01]  /*5370*/  MOV R153, R186 ;  /* 0x000000ba00997202 */ /* 0x000fe20000000f00 */
[----:B------:R-:W-:Y:S01]  /*5380*/  IMAD.MOV.U32 R154, RZ, RZ, R187 ;  /* 0x000000ffff9a7224 */ /* 0x000fe200078e00bb */
[----:B------:R-:W-:Y:S01]  /*5390*/  MOV R155, R189 ;  /* 0x000000bd009b7202 */ /* 0x000fe20000000f00 */
[----:B------:R-:W-:Y:S01]  /*53a0*/  IMAD.MOV.U32 R103, RZ, RZ, R191 ;  /* 0x000000ffff677224 */ /* 0x000fe200078e00bf */
[----:B------:R-:W-:-:S02]  /*53b0*/  MOV R102, R190 ;  /* 0x000000be00667202 */ /* 0x000fc40000000f00 */
[----:B------:R-:W-:Y:S01]  /*53c0*/  MOV R131, R188 ;  /* 0x000000bc00837202 */ /* 0x000fe20000000f00 */
[----:B------:R-:W-:Y:S01]  /*53d0*/  IMAD.MOV.U32 R62, RZ, RZ, R161 ;  /* 0x000000ffff3e7224 */ /* 0x000fe200078e00a1 */
[----:B------:R-:W-:Y:S01]  /*53e0*/  MOV R63, R160 ;  /* 0x000000a0003f7202 */ /* 0x000fe20000000f00 */
[----:B------:R-:W-:Y:S01]  /*53f0*/  IMAD.MOV.U32 R60, RZ, RZ, R163 ;  /* 0x000000ffff3c7224 */ /* 0x000fe200078e00a3 */
[----:B------:R-:W-:Y:S02]  /*5400*/  MOV R61, R162 ;  /* 0x000000a2003d7202 */ /* 0x000fe40000000f00 */
[----:B------:R-:W-:Y:S01]  /*5410*/  LDSM.16.MT88.4 R160, [R248+0x1900] ;  /* 0x00190000f8a0783b */ /* 0x000fe20000004200 */
[----:B-1----:R-:W-:Y:S01]  /*5420*/  HMMA.16816.F32 R188, R4, R8, R48 ;  /* 0x0000000804bc723c */ /* 0x002fe20000001830 */
[----:B------:R-:W-:Y:S01]  /*5430*/  MUFU.EX2 R20, R20 ;  /* 0x0000001400147308 */ /* 0x000fe20000000800 */
[----:B------:R-:W-:Y:S02]  /*5440*/  FADD.FTZ R0, R0, R14 ;  /* 0x0000000e00007221 */ /* 0x000fe40000010000 */
[----:B------:R-:W-:Y:S01]  /*5450*/  FADD.FTZ R3, R182, R3 ;  /* 0x00000003b6037221 */ /* 0x000fe20000010000 */
[----:B------:R-:W-:-:S03]  /*5460*/  MOV R101, R146 ;  /* 0x0000009200657202 */ /* 0x000fc60000000f00 */
[C---:B------:R-:W-:Y:S01]  /*5470*/  HMMA.16816.F32 R184, R4.reuse, R10, R36 ;  /* 0x0000000a04b8723c */ /* 0x040fe20000001824 */
[----:B------:R-:W1:Y:S01]  /*5480*/  LDSM.16.MT88.4 R8, [R250+0x7100] ;  /* 0x00710000fa08783b */ /* 0x000e620000004200 */
[----:B------:R-:W-:Y:S01]  /*5490*/  FADD.FTZ R0, R102, R0 ;  /* 0x0000000066007221 */ /* 0x000fe20000010000 */
[----:B------:R-:W-:Y:S01]  /*54a0*/  MOV R182, R129 ;  /* 0x0000008100b67202 */ /* 0x000fe20000000f00 */
[----:B------:R-:W-:Y:S01]  /*54b0*/  IMAD.MOV.U32 R100, RZ, RZ, R147 ;  /* 0x000000ffff647224 */ /* 0x000fe200078e0093 */
[----:B------:R-:W-:Y:S03]  /*54c0*/  LDSM.16.MT88.4 R48, [R249+0x3900] ;  /* 0x00390000f930783b */ /* 0x000fe60000004200 */
[C---:B-1----:R-:W-:Y:S01]  /*54d0*/  HMMA.16816.F32 R32, R4.reuse, R8, R32 ;  /* 0x000000080420723c */ /* 0x042fe20000001820 */
[----:B------:R-:W-:Y:S07]  /*54e0*/  MUFU.EX2 R9, R17 ;  /* 0x0000001100097308 */ /* 0x000fee0000000800 */
[----:B------:R-:W-:Y:S01]  /*54f0*/  HMMA.16816.F32 R24, R4, R10, R24 ;  /* 0x0000000a0418723c */ /* 0x000fe20000001818 */
[----:B------:R-:W1:Y:S08]  /*5500*/  MUFU.EX2 R11, R19 ;  /* 0x00000013000b7308 */ /* 0x000e700000000800 */
[----:B------:R-:W2:Y:S08]  /*5510*/  MUFU.EX2 R10, R18 ;  /* 0x00000012000a7308 */ /* 0x000eb00000000800 */
[----:B------:R-:W-:Y:S08]  /*5520*/  MUFU.EX2 R8, R13 ;  /* 0x0000000d00087308 */ /* 0x000ff00000000800 */
[----:B------:R-:W3:Y:S08]  /*5530*/  MUFU.EX2 R7, R12 ;  /* 0x0000000c00077308 */ /* 0x000ef00000000800 */
[----:B------:R-:W-:Y:S08]  /*5540*/  MUFU.EX2 R6, R15 ;  /* 0x0000000f00067308 */ /* 0x000ff00000000800 */
[----:B------:R-:W4:Y:S01]  /*5550*/  MUFU.EX2 R5, R16 ;  /* 0x0000001000057308 */ /* 0x000f220000000800 */
[----:B------:R-:W-:-:S02]  /*5560*/  FADD.FTZ R4, R127, R3 ;  /* 0x000000037f047221 */ /* 0x000fc40000010000 */
[----:B------:R-:W-:Y:S02]  /*5570*/  FADD.FTZ R3, R103, R0 ;  /* 0x0000000067037221 */ /* 0x000fe40000010000 */
[----:B------:R-:W-:Y:S02]  /*5580*/  FADD.FTZ R0, R126, R4 ;  /* 0x000000047e007221 */ /* 0x000fe40000010000 */
[----:B------:R-:W-:Y:S01]  /*5590*/  FADD.FTZ R4, R183, R3 ;  /* 0x00000003b7047221 */ /* 0x000fe20000010000 */
[----:B------:R-:W-:Y:S01]  /*55a0*/  MOV R183, R131 ;  /* 0x0000008300b77202 */ /* 0x000fe20000000f00 */
[----:B------:R-:W-:Y:S01]  /*55b0*/  IMAD.MOV.U32 R127, RZ, RZ, R128 ;  /* 0x000000ffff7f7224 */ /* 0x000fe200078e0080 */
[----:B-1----:R-:W-:Y:S01]  /*55c0*/  F2FP.PACK_AB R128, R11, R20 ;  /* 0x000000140b80723e */ /* 0x002fe200000000ff */
[----:B------:R-:W-:Y:S01]  /*55d0*/  IMAD.MOV.U32 R126, RZ, RZ, R130 ;  /* 0x000000ffff7e7224 */ /* 0x000fe200078e0082 */
[----:B--2---:R-:W-:Y:S02]  /*55e0*/  F2FP.PACK_AB R130, R9, R10 ;  /* 0x0000000a0982723e */ /* 0x004fe400000000ff */
[----:B---3--:R-:W-:-:S02]  /*55f0*/  F2FP.PACK_AB R129, R7, R8 ;  /* 0x000000080781723e */ /* 0x008fc400000000ff */
[----:B----4-:R-:W-:-:S07]  /*5600*/  F2FP.PACK_AB R131, R5, R6 ;  /* 0x000000060583723e */ /* 0x010fce00000000ff */
[C---:B------:R-:W-:Y:S08]  /*5610*/  HMMA.16816.F32 R164, R128.reuse, R160, R164 ;  /* 0x000000a080a4723c */ /* 0x040ff000000018a4 */
[----:B------:R-:W-:Y:S07]  /*5620*/  HMMA.16816.F32 R160, R128, R162, R28 ;  /* 0x000000a280a0723c */ /* 0x000fee000000181c */
        /* <DEDUP_REMOVED lines=8> */
[----:B------:R-:W1:Y:S01]  /*56b0*/  LDSM.16.MT88.4 R152, [R249+0x1900] ;  /* 0x00190000f998783b */ /* 0x000e620000004200 */
[----:B------:R-:W-:Y:S01]  /*56c0*/  IMAD.MOV.U32 R102, RZ, RZ, R145 ;  /* 0x000000ffff667224 */ /* 0x000fe200078e0091 */
[----:B------:R-:W-:Y:S01]  /*56d0*/  MOV R103, R144 ;  /* 0x0000009000677202 */ /* 0x000fe20000000f00 */
[----:B------:R-:W-:Y:S01]  /*56e0*/  IMAD.MOV.U32 R12, RZ, RZ, R139 ;  /* 0x000000ffff0c7224 */ /* 0x000fe200078e008b */
[----:B------:R-:W2:Y:S01]  /*56f0*/  LDSM.16.MT88.4 R144, [R251+0x1900] ;  /* 0x00190000fb90783b */ /* 0x000ea20000004200 */
[----:B------:R-:W-:Y:S01]  /*5700*/  MOV R13, R138 ;  /* 0x0000008a000d7202 */ /* 0x000fe20000000f00 */
[----:B------:R-:W-:Y:S01]  /*5710*/  IMAD.MOV.U32 R14, RZ, RZ, R137 ;  /* 0x000000ffff0e7224 */ /* 0x000fe200078e0089 */
[----:B------:R-:W-:Y:S01]  /*5720*/  MOV R15, R136 ;  /* 0x00000088000f7202 */ /* 0x000fe20000000f00 */
[----:B------:R-:W-:Y:S01]  /*5730*/  IMAD.MOV.U32 R16, RZ, RZ, R59 ;  /* 0x000000ffff107224 */ /* 0x000fe200078e003b */
[----:B------:R-:W3:Y:S01]  /*5740*/  LDSM.16.MT88.4 R136, [R250+0x1900] ;  /* 0x00190000fa88783b */ /* 0x000ee20000004200 */
[----:B------:R-:W-:Y:S01]  /*5750*/  MOV R17, R58 ;  /* 0x0000003a00117202 */ /* 0x000fe20000000f00 */
[----:B------:R-:W-:Y:S01]  /*5760*/  IMAD.MOV.U32 R18, RZ, RZ, R57 ;  /* 0x000000ffff127224 */ /* 0x000fe200078e0039 */
[----:B------:R-:W-:-:S02]  /*5770*/  MOV R19, R56 ;  /* 0x0000003800137202 */ /* 0x000fc40000000f00 */
[----:B------:R-:W-:Y:S01]  /*5780*/  LDSM.16.MT88.4 R56, [R251+0x3900] ;  /* 0x00390000fb38783b */ /* 0x000fe20000004200 */
[C---:B-1----:R-:W-:Y:S08]  /*5790*/  HMMA.16816.F32 R156, R128.reuse, R152, R156 ;  /* 0x00000098809c723c */ /* 0x042ff0000000189c */
[C---:B------:R-:W-:Y:S01]  /*57a0*/  HMMA.16816.F32 R152, R128.reuse, R154, R40 ;  /* 0x0000009a8098723c */ /* 0x040fe20000001828 */
[----:B------:R-:W1:Y:S07]  /*57b0*/  LDSM.16.MT88.4 R40, [R248+0x3900] ;  /* 0x00390000f828783b */ /* 0x000e6e0000004200 */
[C---:B--2---:R-:W-:Y:S08]  /*57c0*/  HMMA.16816.F32 R148, R128.reuse, R144, R148 ;  /* 0x000000908094723c */ /* 0x044ff00000001894 */
[C---:B------:R-:W-:Y:S08]  /*57d0*/  HMMA.16816.F32 R144, R128.reuse, R146, R44 ;  /* 0x000000928090723c */ /* 0x040ff0000000182c */
[C---:B---3--:R-:W-:Y:S08]  /*57e0*/  HMMA.16816.F32 R140, R128.reuse, R136, R140 ;  /* 0x00000088808c723c */ /* 0x048ff0000000188c */
[C---:B------:R-:W-:Y:S01]  /*57f0*/  HMMA.16816.F32 R44, R128.reuse, R48, R72 ;  /* 0x00000030802c723c */ /* 0x040fe20000001848 */
[----:B------:R-:W-:Y:S07]  /*5800*/  LDSM.16.MT88.4 R72, [R248+0x5900] ;  /* 0x00590000f848783b */ /* 0x000fee0000004200 */
[C---:B-1----:R-:W-:Y:S01]  /*5810*/  HMMA.16816.F32 R36, R128.reuse, R40, R64 ;  /* 0x000000288024723c */ /* 0x042fe20000001840 */
[----:B------:R-:W1:Y:S07]  /*5820*/  LDSM.16.MT88.4 R64, [R250+0x3900] ;  /* 0x00390000fa40783b */ /* 0x000e6e0000004200 */
[C---:B------:R-:W-:Y:S08]  /*5830*/  HMMA.16816.F32 R136, R128.reuse, R138, R52 ;  /* 0x0000008a8088723c */ /* 0x040ff00000001834 */
[C---:B------:R-:W-:Y:S01]  /*5840*/  HMMA.16816.F32 R52, R128.reuse, R56, R80 ;  /* 0x000000388034723c */ /* 0x040fe20000001850 */
[----:B------:R-:W2:Y:S07]  /*5850*/  LDSM.16.MT88.4 R80, [R249+0x5900] ;  /* 0x00590000f950783b */ /* 0x000eae0000004200 */
[C---:B------:R-:W-:Y:S07]  /*5860*/  HMMA.16816.F32 R40, R128.reuse, R42, R68 ;  /* 0x0000002a8028723c */ /* 0x040fee0000001844 */
[----:B------:R-:W-:Y:S01]  /*5870*/  IMAD.MOV.U32 R68, RZ, RZ, R183 ;  /* 0x000000ffff447224 */ /* 0x000fe200078e00b7 */
[----:B------:R-:W-:Y:S01]  /*5880*/  MOV R69, R126 ;  /* 0x0000007e00457202 */ /* 0x000fe20000000f00 */
[----:B------:R-:W-:Y:S01]  /*5890*/  IMAD.MOV.U32 R70, RZ, RZ, R127 ;  /* 0x000000ffff467224 */ /* 0x000fe200078e007f */
[----:B------:R-:W-:Y:S01]  /*58a0*/  MOV R71, R182 ;  /* 0x000000b600477202 */ /* 0x000fe20000000f00 */
[C---:B------:R-:W-:Y:S08]  /*58b0*/  HMMA.16816.F32 R48, R128.reuse, R50, R76 ;  /* 0x000000328030723c */ /* 0x040ff0000000184c */
[C---:B-1----:R-:W-:Y:S08]  /*58c0*/  HMMA.16816.F32 R60, R128.reuse, R64, R60 ;  /* 0x00000040803c723c */ /* 0x042ff0000000183c */
[C---:B------:R-:W-:Y:S08]  /*58d0*/  HMMA.16816.F32 R64, R128.reuse, R66, R68 ;  /* 0x000000428040723c */ /* 0x040ff00000001844 */
[C---:B------:R-:W-:Y:S01]  /*58e0*/  HMMA.16816.F32 R68, R128.reuse, R72, R104 ;  /* 0x000000488044723c */ /* 0x040fe20000001868 */
[----:B------:R-:W-:Y:S07]  /*58f0*/  LDSM.16.MT88.4 R104, [R248+0x7900] ;  /* 0x00790000f868783b */ /* 0x000fee0000004200 */
[C---:B------:R-:W-:Y:S01]  /*5900*/  HMMA.16816.F32 R72, R128.reuse, R74, R88 ;  /* 0x0000004a8048723c */ /* 0x040fe20000001858 */
[----:B------:R-:W1:Y:S07]  /*5910*/  LDSM.16.MT88.4 R88, [R251+0x5900] ;  /* 0x00590000fb58783b */ /* 0x000e6e0000004200 */
[C---:B--2---:R-:W-:Y:S08]  /*5920*/  HMMA.16816.F32 R76, R128.reuse, R80, R92 ;  /* 0x00000050804c723c */ /* 0x044ff0000000185c */
[----:B------:R-:W-:Y:S01]  /*5930*/  HMMA.16816.F32 R80, R128, R82, R96 ;  /* 0x000000528050723c */ /* 0x000fe20000001860 */
[----:B------:R-:W2:Y:S01]  /*5940*/  LDSM.16.MT88.4 R96, [R250+0x5900] ;  /* 0x00590000fa60783b */ /* 0x000ea20000004200 */
[----:B------:R-:W-:-:S02]  /*5950*/  FADD.FTZ R3, R125, R0 ;  /* 0x000000007d037221 */ /* 0x000fc40000010000 */
[----:B------:R-:W-:Y:S02]  /*5960*/  FADD.FTZ R0, R124, R4 ;  /* 0x000000047c007221 */ /* 0x000fe40000010000 */
[----:B------:R-:W-:Y:S02]  /*5970*/  FADD.FTZ R4, R21, R3 ;  /* 0x0000000315047221 */ /* 0x000fe40000010000 */
[----:B------:R-:W-:Y:S01]  /*5980*/  FADD.FTZ R3, R180, R0 ;  /* 0x00000000b4037221 */ /* 0x000fe20000010000 */
[----:B------:R-:W-:Y:S01]  /*5990*/  HMMA.16816.F32 R56, R128, R58, R84 ;  /* 0x0000003a8038723c */ /* 0x000fe20000001854 */
[----:B------:R-:W-:Y:S02]  /*59a0*/  FADD.FTZ R0, R22, R4 ;  /* 0x0000000416007221 */ /* 0x000fe40000010000 */
[----:B------:R-:W-:Y:S02]  /*59b0*/  FADD.FTZ R4, R179, R3 ;  /* 0x00000003b3047221 */ /* 0x000fe40000010000 */
[----:B------:R-:W-:-:S02]  /*59c0*/  FADD.FTZ R3, R23, R0 ;  /* 0x0000000017037221 */ /* 0x000fc40000010000 */
[----:B------:R-:W-:Y:S02]  /*59d0*/  FADD.FTZ R0, R181, R4 ;  /* 0x00000004b5007221 */ /* 0x000fe40000010000 */
[----:B------:R-:W-:Y:S01]  /*59e0*/  FADD.FTZ R3, R178, R3 ;  /* 0x00000003b2037221 */ /* 0x000fe20000010000 */
[C---:B-1----:R-:W-:Y:S01]  /*59f0*/  HMMA.16816.F32 R84, R128.reuse, R88, R12 ;  /* 0x000000588054723c */ /* 0x042fe2000000180c */
[----:B------:R-:W-:Y:S07]  /*5a00*/  LDSM.16.MT88.4 R12, [R250+0x7900] ;  /* 0x00790000fa0c783b */ /* 0x000fee0000004200 */
[C---:B------:R-:W-:Y:S08]  /*5a10*/  HMMA.16816.F32 R88, R128.reuse, R90, R100 ;  /* 0x0000005a8058723c */ /* 0x040ff00000001864 */
[C---:B--2---:R-:W-:Y:S01]  /*5a20*/  HMMA.16816.F32 R92, R128.reuse, R96, R120 ;  /* 0x00000060805c723c */ /* 0x044fe20000001878 */
[----:B------:R-:W-:Y:S07]  /*5a30*/  LDSM.16.MT88.4 R120, [R251+0x7900] ;  /* 0x00790000fb78783b */ /* 0x000fee0000004200 */
[----:B------:R-:W-:Y:S01]  /*5a40*/  HMMA.16816.F32 R100, R128, R104, R112 ;  /* 0x000000688064723c */ /* 0x000fe20000001870 */
[----:B------:R-:W1:Y:S01]  /*5a50*/  LDSM.16.MT88.4 R112, [R249+0x7900] ;  /* 0x00790000f970783b */ /* 0x000e620000004200 */
[----:B------:R-:W-:-:S02]  /*5a60*/  FADD.FTZ R8, R8, R3 ;  /* 0x0000000308087221 */ /* 0x000fc40000010000 */
[----:B------:R-:W-:Y:S02]  /*5a70*/  FADD.FTZ R20, R20, R0 ;  /* 0x0000000014147221 */ /* 0x000fe40000010000 */
[----:B------:R-:W-:Y:S02]  /*5a80*/  FADD.FTZ R7, R7, R8 ;  /* 0x0000000807077221 */ /* 0x000fe40000010000 */
[----:B------:R-:W-:Y:S02]  /*5a90*/  FADD.FTZ R11, R11, R20 ;  /* 0x000000140b0b7221 */ /* 0x000fe40000010000 */
[----:B------:R-:W-:Y:S02]  /*5aa0*/  FADD.FTZ R6, R6, R7 ;  /* 0x0000000706067221 */ /* 0x000fe40000010000 */
[----:B------:R-:W-:Y:S01]  /*5ab0*/  FADD.FTZ R10, R10, R11 ;  /* 0x0000000b0a0a7221 */ /* 0x000fe20000010000 */
[----:B------:R-:W-:Y:S01]  /*5ac0*/  UIADD3 UR6, UR7, -0x2, URZ ;  /* 0xfffffffe07067890 */ /* 0x000fe2000fffe03f */
[----:B------:R-:W-:-:S02]  /*5ad0*/  FADD.FTZ R0, R5, R6 ;  /* 0x0000000605007221 */ /* 0x000fc40000010000 */
[----:B------:R-:W-:Y:S01]  /*5ae0*/  FADD.FTZ R3, R9, R10 ;  /* 0x0000000a09037221 */ /* 0x000fe20000010000 */
[----:B------:R-:W-:Y:S02]  /*5af0*/  UISETP.GE.AND UP0, UPT, UR6, UR8, UPT ;  /* 0x000000080600728c */ /* 0x000fe4000bf06270 */
[----:B------:R2:W-:Y:S04]  /*5b00*/  STL [R1+0x40], R0 ;  /* 0x0000400001007387 */ /* 0x0005e80000100800 */
[----:B------:R2:W-:Y:S01]  /*5b10*/  STL [R1+0x1c], R3 ;  /* 0x00001c0301007387 */ /* 0x0005e20000100800 */
[----:B------:R-:W-:Y:S01]  /*5b20*/  PLOP3.LUT P0, PT, PT, PT, UP0, 0x80, 0x0 ;  /* 0x000000000000781c */ /* 0x000fe20003f0f008 */
[C---:B------:R-:W-:Y:S08]  /*5b30*/  HMMA.16816.F32 R96, R128.reuse, R98, R116 ;  /* 0x000000628060723c */ /* 0x040ff00000001874 */
[C---:B------:R-:W-:Y:S08]  /*5b40*/  HMMA.16816.F32 R104, R128.reuse, R106, R108 ;  /* 0x0000006a8068723c */ /* 0x040ff0000000186c */
[C---:B-1----:R-:W-:Y:S08]  /*5b50*/  HMMA.16816.F32 R108, R128.reuse, R112, R28 ;  /* 0x00000070806c723c */ /* 0x042ff0000000181c */
[C---:B------:R-:W-:Y:S08]  /*5b60*/  HMMA.16816.F32 R116, R128.reuse, R120, R188 ;  /* 0x000000788074723c */ /* 0x040ff000000018bc */
[C---:B------:R-:W-:Y:S08]  /*5b70*/  HMMA.16816.F32 R112, R128.reuse, R114, R16 ;  /* 0x000000728070723c */ /* 0x040ff00000001810 */
[C---:B------:R-:W-:Y:S08]  /*5b80*/  HMMA.16816.F32 R120, R128.reuse, R122, R184 ;  /* 0x0000007a8078723c */ /* 0x040ff000000018b8 */
[C---:B------:R-:W-:Y:S08]  /*5b90*/  HMMA.16816.F32 R124, R128.reuse, R12, R32 ;  /* 0x0000000c807c723c */ /* 0x040ff00000001820 */
[----:B------:R-:W-:Y:S01]  /*5ba0*/  HMMA.16816.F32 R128, R128, R14, R24 ;  /* 0x0000000e8080723c */ /* 0x000fe20000001818 */
[----:B------:R-:W-:Y:S07]  /*5bb0*/  @!P0 BRA `(.L_x_5) ;  /* 0x00003b1000008947 */ /* 0x000fee0003800000 */
[----:B--2---:R-:W-:Y:S01]  /*5bc0*/  SHF.R.S32.HI R18, RZ, 0x1f, R133 ;  /* 0x0000001fff127819 */ /* 0x004fe20000011485 */
[----:B------:R-:W-:Y:S01]  /*5bd0*/  IMAD.SHL.U32 R4, R133, 0x2, RZ ;  /* 0x0000000285047824 */ /* 0x000fe200078e00ff */
[----:B------:R-:W-:-:S02]  /*5be0*/  SHF.R.S32.HI R19, RZ, 0x1f, R134 ;  /* 0x0000001fff137819 */ /* 0x000fc40000011486 */
[----:B------:R-:W-:Y:S01]  /*5bf0*/  SHF.L.U64.HI R0, R133, 0x1, R18 ;  /* 0x0000000185007819 */ /* 0x000fe20000010212 */
[----:B------:R-:W-:Y:S01]  /*5c00*/  IMAD.MOV.U32 R133, RZ, RZ, R132 ;  /* 0x000000ffff857224 */ /* 0x000fe200078e0084 */
[----:B------:R-:W-:Y:S02]  /*5c10*/  SHF.L.U64.HI R3, R134, 0x1, R19 ;  /* 0x0000000186037819 */ /* 0x000fe40000010213 */
[----:B------:R-:W-:Y:S01]  /*5c20*/  SHF.R.S32.HI R18, RZ, 0x1f, R177 ;  /* 0x0000001fff127819 */ /* 0x000fe200000114b1 */
[----:B------:R1:W-:Y:S01]  /*5c30*/  STL [R1+0x3c], R0 ;  /* 0x00003c0001007387 */ /* 0x0003e20000100800 */
[----:B------:R-:W-:-:S03]  /*5c40*/  SHF.R.S32.HI R19, RZ, 0x1f, R176 ;  /* 0x0000001fff137819 */ /* 0x000fc600000114b0 */
[----:B------:R-:W-:Y:S04]  /*5c50*/  STL [R1+0x38], R4 ;  /* 0x0000380401007387 */ /* 0x000fe80000100800 */
[----:B------:R2:W-:Y:S01]  /*5c60*/  STL [R1+0x34], R3 ;  /* 0x0000340301007387 */ /* 0x0005e20000100800 */
[----:B-1----:R-:W-:Y:S02]  /*5c70*/  IMAD.SHL.U32 R0, R134, 0x2, RZ ;  /* 0x0000000286007824 */ /* 0x002fe400078e00ff */
[----:B------:R-:W-:Y:S01]  /*5c80*/  IMAD.MOV.U32 R134, RZ, RZ, R2 ;  /* 0x000000ffff867224 */ /* 0x000fe200078e0002 */
[----:B------:R-:W-:Y:S02]  /*5c90*/  SHF.L.U64.HI R2, R176, 0x1, R19 ;  /* 0x00000001b0027819 */ /* 0x000fe40000010213 */
[----:B------:R1:W-:Y:S01]  /*5ca0*/  STL [R1+0x30], R0 ;  /* 0x0000300001007387 */ /* 0x0003e20000100800 */
[C---:B--2---:R-:W-:Y:S01]  /*5cb0*/  IMAD.SHL.U32 R3, R177.reuse, 0x2, RZ ;  /* 0x00000002b1037824 */ /* 0x044fe200078e00ff */
[----:B-1----:R-:W-:-:S05]  /*5cc0*/  SHF.L.U64.HI R0, R177, 0x1, R18 ;  /* 0x00000001b1007819 */ /* 0x002fca0000010212 */
[----:B------:R1:W-:Y:S04]  /*5cd0*/  STL [R1+0x2c], R0 ;  /* 0x00002c0001007387 */ /* 0x0003e80000100800 */
[----:B------:R2:W-:Y:S01]  /*5ce0*/  STL [R1+0x28], R3 ;  /* 0x0000280301007387 */ /* 0x0005e20000100800 */
[----:B-1----:R-:W-:-:S05]  /*5cf0*/  IMAD.SHL.U32 R0, R176, 0x2, RZ ;  /* 0x00000002b0007824 */ /* 0x002fca00078e00ff */
[----:B------:R2:W-:Y:S04]  /*5d00*/  STL [R1+0x20], R0 ;  /* 0x0000200001007387 */ /* 0x0005e80000100800 */
[----:B------:R2:W-:Y:S01]  /*5d10*/  STL [R1+0x24], R2 ;  /* 0x0000240201007387 */ /* 0x0005e20000100800 */
[----:B------:R-:W-:Y:S05]  /*5d20*/  BRA `(.L_x_6) ;  /* 0x0000045000007947 */ /* 0x000fea0003800000 */
.L_x_8:
[----:B------:R-:W2:Y:S01]  /*5d30*/  LDL R5, [R1+0x44] ;  /* 0x0000440001057983 */ /* 0x000ea20000100800 */
[----:B------:R-:W-:Y:S01]  /*5d40*/  IMAD.MOV.U32 R2, RZ, RZ, c[0x0][0x2b8] ;  /* 0x0000ae00ff027624 */ /* 0x000fe200078e00ff */
[----:B------:R-:W-:Y:S01]  /*5d50*/  ULEA UR5, UR6, UR9, 0x6 ;  /* 0x0000000906057291 */ /* 0x000fe2000f8e303f */
[----:B------:R-:W-:Y:S01]  /*5d60*/  IMAD.MOV.U32 R8, RZ, RZ, RZ ;  /* 0x000000ffff087224 */ /* 0x000fe200078e00ff */
[----:B------:R-:W3:Y:S02]  /*5d70*/  LDL R32, [R1+0x38] ;  /* 0x0000380001207983 */ /* 0x000ee40000100800 */
[----:B------:R-:W-:Y:S02]  /*5d80*/  ISETP.NE.AND P2, PT, R2, 0x1, PT ;  /* 0x000000010200780c */ /* 0x000fe40003f45270 */
[----:B------:R-:W4:Y:S01]  /*5d90*/  LDL R31, [R1+0x3c] ;  /* 0x00003c00011f7983 */ /* 0x000f220000100800 */
[----:B------:R-:W-:Y:S03]  /*5da0*/  IMAD.U32 R2, RZ, RZ, UR5 ;  /* 0x00000005ff027e24 */ /* 0x000fe6000f8e00ff */
[----:B------:R-:W5:Y:S04]  /*5db0*/  LDL R30, [R1+0x30] ;  /* 0x00003000011e7983 */ /* 0x000f680000100800 */
[----:B------:R-:W3:Y:S04]  /*5dc0*/  LDL R29, [R1+0x34] ;  /* 0x00003400011d7983 */ /* 0x000ee80000100800 */
[----:B------:R-:W3:Y:S04]  /*5dd0*/  LDL R28, [R1+0x28] ;  /* 0x00002800011c7983 */ /* 0x000ee80000100800 */
[----:B------:R-:W3:Y:S04]  /*5de0*/  LDL R25, [R1+0x2c] ;  /* 0x00002c0001197983 */ /* 0x000ee80000100800 */
[----:B------:R-:W3:Y:S04]  /*5df0*/  LDL R24, [R1+0x20] ;  /* 0x0000200001187983 */ /* 0x000ee80000100800 */
[----:B------:R-:W3:Y:S01]  /*5e00*/  LDL R21, [R1+0x24] ;  /* 0x0000240001157983 */ /* 0x000ee20000100800 */
[----:B--2---:R-:W-:Y:S05]  /*5e10*/  IADD3 R2, R2, -0x40, R5 ;  /* 0xffffffc002027810 */ /* 0x004fea0007ffe005 */
[----:B------:R-:W-:Y:S04]  /*5e20*/  @P2 IMAD.HI.U32 R5, R2, c[0x0][0x2bc], RZ ;  /* 0x0000af0002052a27 */ /* 0x000fe800078e00ff */
[----:B------:R-:W-:Y:S01]  /*5e30*/  IMAD.MOV.U32 R0, RZ, RZ, R2 ;  /* 0x000000ffff007224 */ /* 0x000fe200078e0002 */
[----:B------:R-:W-:Y:S04]  /*5e40*/  @P2 SHF.R.U32.HI R0, RZ, c[0x0][0x2c0], R5 ;  /* 0x0000b000ff002a19 */ /* 0x000fe80000011605 */
[C---:B------:R-:W-:Y:S04]  /*5e50*/  @!P1 IADD3 R5, P0, R0.reuse, UR16, RZ ;  /* 0x0000001000059c10 */ /* 0x040fe8000ff1e0ff */
[----:B------:R-:W-:Y:S01]  /*5e60*/  @!P1 LEA.HI.X.SX32 R7, R0, UR14, 0x1, P0 ;  /* 0x0000000e00079c11 */ /* 0x000fe200080f0eff */
[----:B------:R-:W-:Y:S01]  /*5e70*/  IMAD.MOV R0, RZ, RZ, -R0 ;  /* 0x000000ffff007224 */ /* 0x000fe200078e0a00 */
[C---:B------:R-:W-:Y:S03]  /*5e80*/  @!P1 LEA R6, P0, R5.reuse, c[0x0][0x2a0], 0x2 ;  /* 0x0000a80005069a11 */ /* 0x040fe600078010ff */
[----:B------:R-:W-:Y:S01]  /*5e90*/  IMAD R9, R0, c[0x0][0x2b8], R2 ;  /* 0x0000ae0000097a24 */ /* 0x000fe200078e0202 */
[----:B------:R-:W-:Y:S04]  /*5ea0*/  @!P1 LEA.HI.X R7, R5, c[0x0][0x2a4], R7, 0x2, P0 ;  /* 0x0000a90005079a11 */ /* 0x000fe800000f1407 */
[----:B------:R-:W-:Y:S01]  /*5eb0*/  STL [R1+0x14], R9 ;  /* 0x0000140901007387 */ /* 0x000fe20000100800 */
[----:B------:R-:W-:Y:S03]  /*5ec0*/  SHF.R.S32.HI R0, RZ, 0x1f, R9 ;  /* 0x0000001fff007819 */ /* 0x000fe60000011409 */
[----:B------:R1:W2:Y:S02]  /*5ed0*/  @!P1 LDG.E R8, [R6.64] ;  /* 0x0000000c06089981 */ /* 0x0002a4000c1e1900 */
[----:B------:R-:W-:Y:S04]  /*5ee0*/  IMAD R0, R0, c[0x0][0x1e0], RZ ;  /* 0x0000780000007a24 */ /* 0x000fe800078e02ff */
[C---:B------:R-:W-:Y:S02]  /*5ef0*/  IMAD R0, R9.reuse, c[0x0][0x1e4], R0 ;  /* 0x0000790009007a24 */ /* 0x040fe400078e0200 */
[----:B-1----:R-:W-:Y:S04]  /*5f00*/  IMAD.WIDE.U32 R6, R9, c[0x0][0x1e0], RZ ;  /* 0x0000780009067a25 */ /* 0x002fe800078e00ff */
[----:B------:R-:W-:Y:S01]  /*5f10*/  IMAD.IADD R7, R7, 0x1, R0 ;  /* 0x0000000107077824 */ /* 0x000fe200078e0200 */
[----:B--2---:R-:W-:Y:S01]  /*5f20*/  STL [R1+0x10], R8 ;  /* 0x0000100801007387 */ /* 0x004fe20000100800 */
[----:B------:R-:W-:Y:S02]  /*5f30*/  SHF.R.S32.HI R2, RZ, 0x1f, R8 ;  /* 0x0000001fff027819 */ /* 0x000fe40000011408 */
[----:B------:R-:W-:Y:S04]  /*5f40*/  IMAD.WIDE.U32 R6, R8, c[0x0][0x1f0], R6 ;  /* 0x00007c0008067a25 */ /* 0x000fe800078e0006 */
[----:B------:R-:W-:Y:S01]  /*5f50*/  IMAD R2, R2, c[0x0][0x1f0], RZ ;  /* 0x00007c0002027a24 */ /* 0x000fe200078e02ff */
[----:B------:R-:W-:Y:S03]  /*5f60*/  IADD3 R0, P0, R6, UR20, RZ ;  /* 0x0000001406007c10 */ /* 0x000fe6000ff1e0ff */
[----:B------:R-:W-:Y:S05]  /*5f70*/  IMAD R2, R8, c[0x0][0x1f4], R2 ;  /* 0x00007d0008027a24 */ /* 0x000fea00078e0202 */
[----:B------:R-:W-:Y:S02]  /*5f80*/  IADD3.X R7, R7, UR18, R2, P0, !PT ;  /* 0x0000001207077c10 */ /* 0x000fe400087fe402 */
[C---:B------:R-:W-:Y:S04]  /*5f90*/  LEA R2, P0, R0.reuse, c[0x0][0x1c8], 0x1 ;  /* 0x0000720000027a11 */ /* 0x040fe800078008ff */
[----:B------:R-:W-:Y:S01]  /*5fa0*/  LEA.HI.X R7, R0, c[0x0][0x1cc], R7, 0x1, P0 ;  /* 0x0000730000077a11 */ /* 0x000fe200000f0c07 */
[----:B------:R-:W3:Y:S04]  /*5fb0*/  SHFL.IDX PT, R5, R2, RZ, 0x181f ;  /* 0x00181fff02057589 */ /* 0x000ee800000e0000 */
[----:B------:R-:W4:Y:S04]  /*5fc0*/  SHFL.IDX PT, R6, R7, RZ, 0x181f ;  /* 0x00181fff07067589 */ /* 0x000f2800000e0000 */
[----:B------:R-:W1:Y:S04]  /*5fd0*/  SHFL.IDX PT, R0, R2, 0x1, 0x181f ;  /* 0x00381f0002007f89 */ /* 0x000e6800000e0000 */
[----:B------:R-:W2:Y:S01]  /*5fe0*/  SHFL.IDX PT, R2, R7, 0x1, 0x181f ;  /* 0x00381f0007027f89 */ /* 0x000ea200000e0000 */
[C---:B---3--:R-:W-:Y:S05]  /*5ff0*/  IADD3 R8, P0, R5.reuse, R32, RZ ;  /* 0x0000002005087210 */ /* 0x048fea0007f1e0ff */
[C---:B----4-:R-:W-:Y:S05]  /*6000*/  IMAD.X R9, R6.reuse, 0x1, R31, P0 ;  /* 0x0000000106097824 */ /* 0x050fea00000e061f */
[----:B------:R5:W-:Y:S02]  /*6010*/  LDGSTS.E.BYPASS.LTC128B.128 [R132+0x10100], [R8.64], !P6 ;  /* 0x1010000008847fae */ /* 0x000be4000f101d4c */
[C---:B-----5:R-:W-:Y:S04]  /*6020*/  IADD3 R8, P0, R5.reuse, R30, RZ ;  /* 0x0000001e05087210 */ /* 0x060fe80007f1e0ff */
[CC--:B------:R-:W-:Y:S02]  /*6030*/  IADD3.X R9, R6.reuse, R29.reuse, RZ, P0, !PT ;  /* 0x0000001d06097210 */ /* 0x0c0fe400007fe4ff */
[C---:B------:R-:W-:Y:S03]  /*6040*/  IADD3 R10, P0, R5.reuse, R28, RZ ;  /* 0x0000001c050a7210 */ /* 0x040fe60007f1e0ff */
[----:B------:R3:W-:Y:S02]  /*6050*/  LDGSTS.E.BYPASS.LTC128B.128 [R132+0x12100], [R8.64], !P5 ;  /* 0x1210000008847fae */ /* 0x0007e4000e901d4c */
[C---:B------:R-:W-:Y:S05]  /*6060*/  IMAD.X R11, R6.reuse, 0x1, R25, P0 ;  /* 0x00000001060b7824 */ /* 0x040fea00000e0619 */
[----:B------:R4:W-:Y:S01]  /*6070*/  LDGSTS.E.BYPASS.LTC128B.128 [R132+0x14100], [R10.64], !P4 ;  /* 0x141000000a847fae */ /* 0x0009e2000e101d4c */
[----:B---3--:R-:W-:Y:S05]  /*6080*/  IADD3 R8, P0, R5, R24, RZ ;  /* 0x0000001805087210 */ /* 0x008fea0007f1e0ff */
[----:B------:R-:W-:Y:S01]  /*6090*/  IMAD.X R9, R6, 0x1, R21, P0 ;  /* 0x0000000106097824 */ /* 0x000fe200000e0615 */
[----:B-1----:R-:W-:Y:S04]  /*60a0*/  IADD3 R6, P0, R0, R32, RZ ;  /* 0x0000002000067210 */ /* 0x002fe80007f1e0ff */
[----:B------:R1:W-:Y:S01]  /*60b0*/  LDGSTS.E.BYPASS.LTC128B.128 [R132+0x16100], [R8.64], !P3 ;  /* 0x1610000008847fae */ /* 0x0003e2000d901d4c */
[----:B--2---:R-:W-:Y:S05]  /*60c0*/  IMAD.X R7, R2, 0x1, R31, P0 ;  /* 0x0000000102077824 */ /* 0x004fea00000e061f */
[----:B------:R2:W-:Y:S02]  /*60d0*/  LDGSTS.E.BYPASS.LTC128B.128 [R132+0x11100], [R6.64], !P6 ;  /* 0x1110000006847fae */ /* 0x0005e4000f101d4c */
[----:B--2---:R-:W-:Y:S04]  /*60e0*/  IADD3 R6, P0, R0, R30, RZ ;  /* 0x0000001e00067210 */ /* 0x004fe80007f1e0ff */
[----:B------:R-:W-:Y:S02]  /*60f0*/  IADD3.X R7, R2, R29, RZ, P0, !PT ;  /* 0x0000001d02077210 */ /* 0x000fe400007fe4ff */
[----:B-1----:R-:W-:Y:S03]  /*6100*/  IADD3 R8, P0, R0, R28, RZ ;  /* 0x0000001c00087210 */ /* 0x002fe60007f1e0ff */
[----:B------:R1:W-:Y:S02]  /*6110*/  LDGSTS.E.BYPASS.LTC128B.128 [R132+0x13100], [R6.64], !P5 ;  /* 0x1310000006847fae */ /* 0x0003e4000e901d4c */
[----:B------:R-:W-:Y:S05]  /*6120*/  IMAD.X R9, R2, 0x1, R25, P0 ;  /* 0x0000000102097824 */ /* 0x000fea00000e0619 */
[----:B------:R4:W-:Y:S01]  /*6130*/  LDGSTS.E.BYPASS.LTC128B.128 [R132+0x15100], [R8.64], !P4 ;  /* 0x1510000008847fae */ /* 0x0009e2000e101d4c */
[----:B-1----:R-:W-:Y:S05]  /*6140*/  IADD3 R6, P0, R0, R24, RZ ;  /* 0x0000001800067210 */ /* 0x002fea0007f1e0ff */
[----:B------:R-:W-:Y:S05]  /*6150*/  IMAD.X R7, R2, 0x1, R21, P0 ;  /* 0x0000000102077824 */ /* 0x000fea00000e0615 */
[----:B------:R4:W-:Y:S01]  /*6160*/  LDGSTS.E.BYPASS.LTC128B.128 [R132+0x17100], [R6.64], !P3 ;  /* 0x1710000006847fae */ /* 0x0009e2000d901d4c */
[----:B------:R-:W-:-:S05]  /*6170*/  BRA `(.L_x_7) ;  /* 0x0000151000007947 */ /* 0x000fca0003800000 */
.L_x_6:
[----:B------:R-:W3:Y:S01]  /*6180*/  LDL R4, [R1+0x14] ;  /* 0x0000140001047983 */ /* 0x000ee20000100800 */
[----:B------:R-:W-:Y:S04]  /*6190*/  DEPBAR.LE SB0, 0x0 ;  /* 0x000080000000791a */ /* 0x000fe80000000000 */
[----:B------:R-:W4:Y:S01]  /*61a0*/  LDL R5, [R1+0x10] ;  /* 0x0000100001057983 */ /* 0x000f220000100800 */
[----:B------:R-:W-:Y:S04]  /*61b0*/  UISETP.GT.AND UP0, UPT, UR6, UR8, UPT ;  /* 0x000000080600728c */ /* 0x000fe8000bf04270 */
[----:B------:R1:W-:Y:S05]  /*61c0*/  STL [R1+0x64], R42 ;  /* 0x0000642a01007387 */ /* 0x0003ea0000100800 */
[----:B------:R2:W-:Y:S05]  /*61d0*/  STL [R1+0x60], R41 ;  /* 0x0000602901007387 */ /* 0x0005ea0000100800 */
[----:B------:R1:W-:Y:S05]  /*61e0*/  STL [R1+0x5c], R40 ;  /* 0x00005c2801007387 */ /* 0x0003ea0000100800 */
[----:B------:R1:W-:Y:S05]  /*61f0*/  STL [R1+0x58], R39 ;  /* 0x0000582701007387 */ /* 0x0003ea0000100800 */
[----:B------:R2:W-:Y:S05]  /*6200*/  STL [R1+0x54], R38 ;  /* 0x0000542601007387 */ /* 0x0005ea0000100800 */
[----:B------:R2:W-:Y:S05]  /*6210*/  STL [R1+0x50], R37 ;  /* 0x0000502501007387 */ /* 0x0005ea0000100800 */
[----:B------:R2:W-:Y:S05]  /*6220*/  STL [R1+0x4c], R36 ;  /* 0x00004c2401007387 */ /* 0x0005ea0000100800 */
[----:B------:R-:W4:Y:S05]  /*6230*/  LDL R20, [R1+0x38] ;  /* 0x0000380001147983 */ /* 0x000f2a0000100800 */
[----:B-1----:R-:W4:Y:S05]  /*6240*/  LDL R42, [R1+0x3c] ;  /* 0x00003c00012a7983 */ /* 0x002f2a0000100800 */
[----:B--2---:R-:W2:Y:S05]  /*6250*/  LDL R41, [R1+0x30] ;  /* 0x0000300001297983 */ /* 0x004eaa0000100800 */
[----:B------:R-:W2:Y:S05]  /*6260*/  LDL R40, [R1+0x34] ;  /* 0x0000340001287983 */ /* 0x000eaa0000100800 */
[----:B------:R-:W2:Y:S05]  /*6270*/  LDL R39, [R1+0x28] ;  /* 0x0000280001277983 */ /* 0x000eaa0000100800 */
[----:B------:R-:W2:Y:S05]  /*6280*/  LDL R38, [R1+0x2c] ;  /* 0x00002c0001267983 */ /* 0x000eaa0000100800 */
[----:B------:R-:W2:Y:S05]  /*6290*/  LDL R37, [R1+0x20] ;  /* 0x0000200001257983 */ /* 0x000eaa0000100800 */
[----:B------:R-:W2:Y:S05]  /*62a0*/  LDL R36, [R1+0x4] ;  /* 0x0000040001247983 */ /* 0x000eaa0000100800 */
[----:B------:R-:W2:Y:S05]  /*62b0*/  LDL R29, [R1+0x18] ;  /* 0x00001800011d7983 */ /* 0x000eaa0000100800 */
[----:B------:R-:W2:Y:S05]  /*62c0*/  LDL R132, [R1+0xc] ;  /* 0x00000c0001847983 */ /* 0x000eaa0000100800 */
[----:B------:R-:W-:Y:S06]  /*62d0*/  BAR.SYNC.DEFER_BLOCKING 0x0 ;  /* 0x0000000000007b1d */ /* 0x000fec0000010000 */
[----:B------:R-:W1:Y:S05]  /*62e0*/  LDSM.16.M88.4 R8, [R135+0x10100] ;  /* 0x010100008708783b */ /* 0x000e6a0000000200 */
[----:B------:R-:W-:Y:S05]  /*62f0*/  LDSM.16.M88.4 R16, [R135+0x10900] ;  /* 0x010900008710783b */ /* 0x000fea0000000200 */
[----:B------:R-:W-:Y:S05]  /*6300*/  LDSM.16.M88.4 R24, [R135+0x11100] ;  /* 0x011100008718783b */ /* 0x000fea0000000200 */
[----:B------:R-:W-:Y:S01]  /*6310*/  LDSM.16.M88.4 R32, [R135+0x11900] ;  /* 0x011900008720783b */ /* 0x000fe20000000200 */
[----:B---3--:R-:W-:Y:S01]  /*6320*/  SHF.R.S32.HI R0, RZ, 0x1f, R4 ;  /* 0x0000001fff007819 */ /* 0x008fe20000011404 */
[----:B------:R-:W-:Y:S04]  /*6330*/  IMAD.WIDE.U32 R2, R4, c[0x0][0x208], RZ ;  /* 0x0000820004027a25 */ /* 0x000fe800078e00ff */
[----:B------:R-:W-:Y:S04]  /*6340*/  IMAD R0, R0, c[0x0][0x208], RZ ;  /* 0x0000820000007a24 */ /* 0x000fe800078e02ff */
[----:B------:R-:W-:Y:S01]  /*6350*/  IMAD R0, R4, c[0x0][0x20c], R0 ;  /* 0x0000830004007a24 */ /* 0x000fe200078e0200 */
[----:B----4-:R-:W-:Y:S04]  /*6360*/  SHF.R.S32.HI R4, RZ, 0x1f, R5 ;  /* 0x0000001fff047819 */ /* 0x010fe80000011405 */
[----:B------:R-:W-:Y:S01]  /*6370*/  IADD3 R3, R3, R0, RZ ;  /* 0x0000000003037210 */ /* 0x000fe20007ffe0ff */
[----:B------:R-:W-:Y:S04]  /*6380*/  IMAD R28, R4, c[0x0][0x218], RZ ;  /* 0x00008600041c7a24 */ /* 0x000fe800078e02ff */
[C---:B------:R-:W-:Y:S04]  /*6390*/  IMAD.WIDE.U32 R2, R5.reuse, c[0x0][0x218], R2 ;  /* 0x0000860005027a25 */ /* 0x040fe800078e0002 */
[----:B------:R-:W-:Y:S01]  /*63a0*/  IMAD R28, R5, c[0x0][0x21c], R28 ;  /* 0x00008700051c7a24 */ /* 0x000fe200078e021c */
[----:B------:R-:W-:Y:S01]  /*63b0*/  IADD3 R0, P0, R2, UR22, RZ ;  /* 0x0000001602007c10 */ /* 0x000fe2000ff1e0ff */
[C---:B-1----:R-:W-:Y:S03]  /*63c0*/  HMMA.16816.F32 R4, R168.reuse, R8, RZ ;  /* 0x00000008a804723c */ /* 0x042fe600000018ff */
[----:B------:R-:W-:Y:S02]  /*63d0*/  IADD3.X R28, R3, UR4, R28, P0, !PT ;  /* 0x00000004031c7c10 */ /* 0x000fe400087fe41c */
[C---:B------:R-:W-:Y:S03]  /*63e0*/  LEA R3, P0, R0.reuse, c[0x0][0x1f8], 0x1 ;  /* 0x00007e0000037a11 */ /* 0x040fe600078008ff */
[C---:B------:R-:W-:Y:S01]  /*63f0*/  HMMA.16816.F32 R8, R168.reuse, R10, RZ ;  /* 0x0000000aa808723c */ /* 0x040fe200000018ff */
[----:B------:R-:W-:Y:S02]  /*6400*/  LEA.HI.X R28, R0, c[0x0][0x1fc], R28, 0x1, P0 ;  /* 0x00007f00001c7a11 */ /* 0x000fe400000f0c1c */
[----:B------:R-:W1:Y:S05]  /*6410*/  SHFL.IDX PT, R0, R3, RZ, 0x181f ;  /* 0x00181fff03007589 */ /* 0x000e6a00000e0000 */
[----:B------:R-:W3:Y:S05]  /*6420*/  SHFL.IDX PT, R2, R28, RZ, 0x181f ;  /* 0x00181fff1c027589 */ /* 0x000eea00000e0000 */
[----:B------:R-:W4:Y:S05]  /*6430*/  SHFL.IDX PT, R3, R3, 0x1, 0x181f ;  /* 0x00381f0003037f89 */ /* 0x000f2a00000e0000 */
[----:B------:R-:W2:Y:S01]  /*6440*/  SHFL.IDX PT, R28, R28, 0x1, 0x181f ;  /* 0x00381f001c1c7f89 */ /* 0x000ea200000e0000 */
[----:B-1----:R-:W-:Y:S04]  /*6450*/  IADD3 R12, P0, R0, R20, RZ ;  /* 0x00000014000c7210 */ /* 0x002fe80007f1e0ff */
[----:B---3--:R-:W-:Y:S02]  /*6460*/  IADD3.X R13, R2, R42, RZ, P0, !PT ;  /* 0x0000002a020d7210 */ /* 0x008fe400007fe4ff */
[----:B--2---:R-:W-:Y:S04]  /*6470*/  IADD3 R14, P0, R0, R41, RZ ;  /* 0x00000029000e7210 */ /* 0x004fe80007f1e0ff */
[----:B------:R-:W-:Y:S02]  /*6480*/  IADD3.X R15, R2, R40, RZ, P0, !PT ;  /* 0x00000028020f7210 */ /* 0x000fe400007fe4ff */
[----:B------:R-:W-:Y:S04]  /*6490*/  IADD3 R22, P0, R0, R39, RZ ;  /* 0x0000002700167210 */ /* 0x000fe80007f1e0ff */
[----:B------:R-:W-:Y:S02]  /*64a0*/  IADD3.X R23, R2, R38, RZ, P0, !PT ;  /* 0x0000002602177210 */ /* 0x000fe400007fe4ff */
[----:B------:R-:W-:Y:S01]  /*64b0*/  IADD3 R30, P0, R0, R37, RZ ;  /* 0x00000025001e7210 */ /* 0x000fe20007f1e0ff */
[----:B------:R-:W1:Y:S05]  /*64c0*/  LDSM.16.M88.4 R176, [R36] ;  /* 0x0000000024b0783b */ /* 0x000e6a0000000200 */
[----:B------:R-:W2:Y:S05]  /*64d0*/  LDL R0, [R1+0x24] ;  /* 0x0000240001007983 */ /* 0x000eaa0000100800 */
[----:B------:R-:W3:Y:S05]  /*64e0*/  LDSM.16.M88.4 R180, [R36+0x800] ;  /* 0x0008000024b4783b */ /* 0x000eea0000000200 */
[----:B------:R-:W1:Y:S05]  /*64f0*/  LDSM.16.M88.4 R184, [R36+0x1000] ;  /* 0x0010000024b8783b */ /* 0x000e6a0000000200 */
[----:B------:R-:W1:Y:S05]  /*6500*/  LDSM.16.M88.4 R188, [R36+0x1800] ;  /* 0x0018000024bc783b */ /* 0x000e6a0000000200 */
[----:B------:R-:W-:Y:S01]  /*6510*/  @!PT LDS RZ, [RZ] ;  /* 0x00000000fffff984 */ /* 0x000fe20000000800 */
[----:B------:R-:W-:Y:S01]  /*6520*/  @!PT LDS RZ, [RZ] ;  /* 0x00000000fffff984 */ /* 0x000fe20000000800 */
[----:B------:R-:W-:Y:S01]  /*6530*/  @!PT LDS RZ, [RZ] ;  /* 0x00000000fffff984 */ /* 0x000fe20000000800 */
[----:B------:R3:W-:Y:S05]  /*6540*/  LDGSTS.E.BYPASS.LTC128B.128 [R29], [R12.64], !P6 ;  /* 0x000000000c1d7fae */ /* 0x0007ea000f101d4c */
[----:B------:R3:W-:Y:S05]  /*6550*/  LDGSTS.E.BYPASS.LTC128B.128 [R132+0x2100], [R14.64], !P5 ;  /* 0x021000000e847fae */ /* 0x0007ea000e901d4c */
[----:B------:R1:W-:Y:S01]  /*6560*/  LDGSTS.E.BYPASS.LTC128B.128 [R132+0x4100], [R22.64], !P4 ;  /* 0x0410000016847fae */ /* 0x0003e2000e101d4c */
[C---:B---3--:R-:W-:Y:S08]  /*6570*/  HMMA.16816.F32 R12, R168.reuse, R16, RZ ;  /* 0x00000010a80c723c */ /* 0x048ff000000018ff */
[C---:B------:R-:W-:Y:S01]  /*6580*/  HMMA.16816.F32 R16, R168.reuse, R18, RZ ;  /* 0x00000012a810723c */ /* 0x040fe200000018ff */
[----:B--2---:R-:W-:Y:S03]  /*6590*/  IADD3.X R31, R2, R0, RZ, P0, !PT ;  /* 0x00000000021f7210 */ /* 0x004fe600007fe4ff */
[C---:B----4-:R-:W-:Y:S02]  /*65a0*/  IADD3 R20, P0, R3.reuse, R20, RZ ;  /* 0x0000001403147210 */ /* 0x050fe40007f1e0ff */
[----:B------:R2:W-:Y:S02]  /*65b0*/  LDGSTS.E.BYPASS.LTC128B.128 [R132+0x6100], [R30.64], !P3 ;  /* 0x061000001e847fae */ /* 0x0005e4000d901d4c */
[C---:B------:R-:W-:Y:S04]  /*65c0*/  IADD3.X R21, R28.reuse, R42, RZ, P0, !PT ;  /* 0x0000002a1c157210 */ /* 0x040fe800007fe4ff */
[C---:B-1----:R-:W-:Y:S01]  /*65d0*/  IADD3 R22, P0, R3.reuse, R41, RZ ;  /* 0x0000002903167210 */ /* 0x042fe20007f1e0ff */
[----:B------:R1:W5:Y:S03]  /*65e0*/  LDL.LU R42, [R1+0x64] ;  /* 0x00006400012a7983 */ /* 0x0003660000300800 */
[C---:B------:R-:W-:Y:S02]  /*65f0*/  IADD3.X R23, R28.reuse, R40, RZ, P0, !PT ;  /* 0x000000281c177210 */ /* 0x040fe400007fe4ff */
[----:B------:R3:W-:Y:S05]  /*6600*/  LDGSTS.E.BYPASS.LTC128B.128 [R29+0x1000], [R20.64], !P6 ;  /* 0x01000000141d7fae */ /* 0x0007ea000f101d4c */
[----:B------:R1:W5:Y:S05]  /*6610*/  LDL.LU R41, [R1+0x60] ;  /* 0x0000600001297983 */ /* 0x00036a0000300800 */
[----:B------:R1:W5:Y:S05]  /*6620*/  LDL.LU R40, [R1+0x5c] ;  /* 0x00005c0001287983 */ /* 0x00036a0000300800 */
[----:B------:R4:W-:Y:S01]  /*6630*/  LDGSTS.E.BYPASS.LTC128B.128 [R29+0x3000], [R22.64], !P5 ;  /* 0x03000000161d7fae */ /* 0x0009e2000e901d4c */
[C---:B---3--:R-:W-:Y:S04]  /*6640*/  IADD3 R20, P0, R3.reuse, R39, RZ ;  /* 0x0000002703147210 */ /* 0x048fe80007f1e0ff */
[----:B------:R1:W5:Y:S01]  /*6650*/  LDL.LU R39, [R1+0x58] ;  /* 0x0000580001277983 */ /* 0x0003620000300800 */
[C---:B------:R-:W-:Y:S02]  /*6660*/  IADD3.X R21, R28.reuse, R38, RZ, P0, !PT ;  /* 0x000000261c157210 */ /* 0x040fe400007fe4ff */
[----:B------:R-:W-:Y:S02]  /*6670*/  IADD3 R2, P0, R3, R37, RZ ;  /* 0x0000002503027210 */ /* 0x000fe40007f1e0ff */
[----:B------:R1:W5:Y:S02]  /*6680*/  LDL.LU R38, [R1+0x54] ;  /* 0x0000540001267983 */ /* 0x0003640000300800 */
[----:B------:R-:W-:Y:S03]  /*6690*/  IADD3.X R3, R28, R0, RZ, P0, !PT ;  /* 0x000000001c037210 */ /* 0x000fe600007fe4ff */
[----:B------:R1:W5:Y:S01]  /*66a0*/  LDL.LU R37, [R1+0x50] ;  /* 0x0000500001257983 */ /* 0x0003620000300800 */
[----:B------:R-:W-:Y:S04]  /*66b0*/  PLOP3.LUT P0, PT, PT, PT, UP0, 0x80, 0x0 ;  /* 0x000000000000781c */ /* 0x000fe80003f0f008 */
[----:B------:R-:W3:Y:S05]  /*66c0*/  LDL R0, [R1] ;  /* 0x0000000001007983 */ /* 0x000eea0000100800 */
[----:B------:R4:W-:Y:S05]  /*66d0*/  LDGSTS.E.BYPASS.LTC128B.128 [R29+0x5000], [R20.64], !P4 ;  /* 0x05000000141d7fae */ /* 0x0009ea000e101d4c */
[----:B------:R2:W-:Y:S05]  /*66e0*/  LDGSTS.E.BYPASS.LTC128B.128 [R29+0x7000], [R2.64], !P3 ;  /* 0x07000000021d7fae */ /* 0x0005ea000d901d4c */
[----:B------:R-:W0:Y:S01]  /*66f0*/  LDGDEPBAR ;  /* 0x00000000000079af */ /* 0x000e220000000000 */
[C---:B----4-:R-:W-:Y:S08]  /*6700*/  HMMA.16816.F32 R20, R168.reuse, R24, RZ ;  /* 0x00000018a814723c */ /* 0x050ff000000018ff */
[C---:B------:R-:W-:Y:S08]  /*6710*/  HMMA.16816.F32 R24, R168.reuse, R26, RZ ;  /* 0x0000001aa818723c */ /* 0x040ff000000018ff */
[C---:B--2---:R-:W-:Y:S08]  /*6720*/  HMMA.16816.F32 R28, R168.reuse, R32, RZ ;  /* 0x00000020a81c723c */ /* 0x044ff000000018ff */
[----:B------:R-:W-:Y:S08]  /*6730*/  HMMA.16816.F32 R32, R168, R34, RZ ;  /* 0x00000022a820723c */ /* 0x000ff000000018ff */
[C---:B------:R-:W-:Y:S08]  /*6740*/  HMMA.16816.F32 R4, R172.reuse, R176, R4 ;  /* 0x000000b0ac04723c */ /* 0x040ff00000001804 */
[C---:B------:R-:W-:Y:S01]  /*6750*/  HMMA.16816.F32 R8, R172.reuse, R178, R8 ;  /* 0x000000b2ac08723c */ /* 0x040fe20000001808 */
[----:B------:R-:W2:Y:S07]  /*6760*/  LDSM.16.M88.4 R176, [R252+0x10100] ;  /* 0x01010000fcb0783b */ /* 0x000eae0000000200 */
[C---:B------:R-:W-:Y:S08]  /*6770*/  HMMA.16816.F32 R12, R172.reuse, R180, R12 ;  /* 0x000000b4ac0c723c */ /* 0x040ff0000000180c */
[C---:B------:R-:W-:Y:S01]  /*6780*/  HMMA.16816.F32 R16, R172.reuse, R182, R16 ;  /* 0x000000b6ac10723c */ /* 0x040fe20000001810 */
[----:B------:R-:W4:Y:S07]  /*6790*/  LDSM.16.M88.4 R180, [R252+0x10900] ;  /* 0x01090000fcb4783b */ /* 0x000f2e0000000200 */
[C---:B------:R-:W-:Y:S08]  /*67a0*/  HMMA.16816.F32 R20, R172.reuse, R184, R20 ;  /* 0x000000b8ac14723c */ /* 0x040ff00000001814 */
[C---:B------:R-:W-:Y:S01]  /*67b0*/  HMMA.16816.F32 R24, R172.reuse, R186, R24 ;  /* 0x000000baac18723c */ /* 0x040fe20000001818 */
[----:B------:R-:W-:Y:S07]  /*67c0*/  LDSM.16.M88.4 R184, [R252+0x11900] ;  /* 0x01190000fcb8783b */ /* 0x000fee0000000200 */
[C---:B------:R-:W-:Y:S08]  /*67d0*/  HMMA.16816.F32 R28, R172.reuse, R188, R28 ;  /* 0x000000bcac1c723c */ /* 0x040ff0000000181c */
[----:B------:R-:W-:Y:S08]  /*67e0*/  HMMA.16816.F32 R32, R172, R190, R32 ;  /* 0x000000beac20723c */ /* 0x000ff00000001820 */
[C---:B--2---:R-:W-:Y:S08]  /*67f0*/  HMMA.16816.F32 R4, R192.reuse, R176, R4 ;  /* 0x000000b0c004723c */ /* 0x044ff00000001804 */
[C---:B------:R-:W-:Y:S01]  /*6800*/  HMMA.16816.F32 R8, R192.reuse, R178, R8 ;  /* 0x000000b2c008723c */ /* 0x040fe20000001808 */
[----:B------:R-:W2:Y:S07]  /*6810*/  LDSM.16.M88.4 R176, [R252+0x11100] ;  /* 0x01110000fcb0783b */ /* 0x000eae0000000200 */
[C---:B----4-:R-:W-:Y:S08]  /*6820*/  HMMA.16816.F32 R12, R192.reuse, R180, R12 ;  /* 0x000000b4c00c723c */ /* 0x050ff0000000180c */
[C---:B------:R-:W-:Y:S08]  /*6830*/  HMMA.16816.F32 R16, R192.reuse, R182, R16 ;  /* 0x000000b6c010723c */ /* 0x040ff00000001810 */
[C---:B--2---:R-:W-:Y:S08]  /*6840*/  HMMA.16816.F32 R20, R192.reuse, R176, R20 ;  /* 0x000000b0c014723c */ /* 0x044ff00000001814 */
[C---:B------:R-:W-:Y:S08]  /*6850*/  HMMA.16816.F32 R24, R192.reuse, R178, R24 ;  /* 0x000000b2c018723c */ /* 0x040ff00000001818 */
[C---:B------:R-:W-:Y:S08]  /*6860*/  HMMA.16816.F32 R28, R192.reuse, R184, R28 ;  /* 0x000000b8c01c723c */ /* 0x040ff0000000181c */
[----:B------:R-:W-:Y:S01]  /*6870*/  HMMA.16816.F32 R32, R192, R186, R32 ;  /* 0x000000bac020723c */ /* 0x000fe20000001820 */
[----:B---3--:R-:W2:Y:S05]  /*6880*/  LDSM.16.M88.4 R180, [R0] ;  /* 0x0000000000b4783b */ /* 0x008eaa0000000200 */
[----:B------:R-:W3:Y:S05]  /*6890*/  LDSM.16.M88.4 R176, [R0+0x800] ;  /* 0x0008000000b0783b */ /* 0x000eea0000000200 */
[----:B------:R-:W4:Y:S01]  /*68a0*/  LDSM.16.M88.4 R184, [R0+0x1000] ;  /* 0x0010000000b8783b */ /* 0x000f220000000200 */
[C---:B--2---:R-:W-:Y:S08]  /*68b0*/  HMMA.16816.F32 R4, R196.reuse, R180, R4 ;  /* 0x000000b4c404723c */ /* 0x044ff00000001804 */
[C---:B------:R-:W-:Y:S01]  /*68c0*/  HMMA.16816.F32 R8, R196.reuse, R182, R8 ;  /* 0x000000b6c408723c */ /* 0x040fe20000001808 */
[----:B------:R-:W2:Y:S07]  /*68d0*/  LDSM.16.M88.4 R180, [R0+0x1800] ;  /* 0x0018000000b4783b */ /* 0x000eae0000000200 */
[C---:B---3--:R-:W-:Y:S08]  /*68e0*/  HMMA.16816.F32 R12, R196.reuse, R176, R12 ;  /* 0x000000b0c40c723c */ /* 0x048ff0000000180c */
[C---:B------:R-:W-:Y:S01]  /*68f0*/  HMMA.16816.F32 R16, R196.reuse, R178, R16 ;  /* 0x000000b2c410723c */ /* 0x040fe20000001810 */
[----:B------:R-:W3:Y:S07]  /*6900*/  LDSM.16.M88.4 R176, [R135+0x12100] ;  /* 0x0121000087b0783b */ /* 0x000eee0000000200 */
[C---:B----4-:R-:W-:Y:S08]  /*6910*/  HMMA.16816.F32 R20, R196.reuse, R184, R20 ;  /* 0x000000b8c414723c */ /* 0x050ff00000001814 */
[C---:B------:R-:W-:Y:S01]  /*6920*/  HMMA.16816.F32 R24, R196.reuse, R186, R24 ;  /* 0x000000bac418723c */ /* 0x040fe20000001818 */
[----:B------:R-:W4:Y:S07]  /*6930*/  LDSM.16.M88.4 R184, [R135+0x12900] ;  /* 0x0129000087b8783b */ /* 0x000f2e0000000200 */
[C---:B--2---:R-:W-:Y:S08]  /*6940*/  HMMA.16816.F32 R28, R196.reuse, R180, R28 ;  /* 0x000000b4c41c723c */ /* 0x044ff0000000181c */
[----:B------:R-:W-:Y:S01]  /*6950*/  HMMA.16816.F32 R32, R196, R182, R32 ;  /* 0x000000b6c420723c */ /* 0x000fe20000001820 */
        /* <DEDUP_REMOVED lines=8> */
[C---:B------:R-:W-:Y:S01]  /*69e0*/  HMMA.16816.F32 R24, R200.reuse, R182, R24 ;  /* 0x000000b6c818723c */ /* 0x040fe20000001818 */
[----:B------:R-:W2:Y:S07]  /*69f0*/  LDSM.16.M88.4 R180, [R36+0x2800] ;  /* 0x0028000024b4783b */ /* 0x000eae0000000200 */
[C---:B---3--:R-:W-:Y:S08]  /*6a00*/  HMMA.16816.F32 R28, R200.reuse, R176, R28 ;  /* 0x000000b0c81c723c */ /* 0x048ff0000000181c */
[----:B------:R-:W-:Y:S01]  /*6a10*/  HMMA.16816.F32 R32, R200, R178, R32 ;  /* 0x000000b2c820723c */ /* 0x000fe20000001820 */
        /* <DEDUP_REMOVED lines=8> */
[C---:B------:R-:W-:Y:S01]  /*6aa0*/  HMMA.16816.F32 R24, R204.reuse, R178, R24 ;  /* 0x000000b2cc18723c */ /* 0x040fe20000001818 */
[----:B------:R-:W3:Y:S07]  /*6ab0*/  LDSM.16.M88.4 R176, [R252+0x12900] ;  /* 0x01290000fcb0783b */ /* 0x000eee0000000200 */
[C---:B----4-:R-:W-:Y:S08]  /*6ac0*/  HMMA.16816.F32 R28, R204.reuse, R184, R28 ;  /* 0x000000b8cc1c723c */ /* 0x050ff0000000181c */
[----:B------:R-:W-:Y:S01]  /*6ad0*/  HMMA.16816.F32 R32, R204, R186, R32 ;  /* 0x000000bacc20723c */ /* 0x000fe20000001820 */
        /* <DEDUP_REMOVED lines=87> */
[----:B------:R3:W1:Y:S07]  /*7050*/  LDSM.16.M88.4 R176, [R36+0x7800] ;  /* 0x0078000024b0783b */ /* 0x00066e0000000200 */
[C---:B----4-:R-:W-:Y:S08]  /*7060*/  HMMA.16816.F32 R12, R236.reuse, R184, R12 ;  /* 0x000000b8ec0c723c */ /* 0x050ff0000000180c */
[C---:B------:R-:W-:Y:S01]  /*7070*/  HMMA.16816.F32 R16, R236.reuse, R186, R16 ;  /* 0x000000baec10723c */ /* 0x040fe20000001810 */
[----:B------:R-:W4:Y:S05]  /*7080*/  LDSM.16.M88.4 R184, [R252+0x16100] ;  /* 0x01610000fcb8783b */ /* 0x000f2a0000000200 */
[----:B---3--:R3:W5:Y:S02]  /*7090*/  LDL.LU R36, [R1+0x4c] ;  /* 0x00004c0001247983 */ /* 0x0087640000300800 */
[C---:B--2---:R-:W-:Y:S08]  /*70a0*/  HMMA.16816.F32 R20, R236.reuse, R180, R20 ;  /* 0x000000b4ec14723c */ /* 0x044ff00000001814 */
[C---:B------:R-:W-:Y:S01]  /*70b0*/  HMMA.16816.F32 R24, R236.reuse, R182, R24 ;  /* 0x000000b6ec18723c */ /* 0x040fe20000001818 */
[----:B------:R-:W2:Y:S07]  /*70c0*/  LDSM.16.M88.4 R180, [R252+0x16900] ;  /* 0x01690000fcb4783b */ /* 0x000eae0000000200 */
[C---:B-1----:R-:W-:Y:S08]  /*70d0*/  HMMA.16816.F32 R28, R236.reuse, R176, R28 ;  /* 0x000000b0ec1c723c */ /* 0x042ff0000000181c */
[----:B------:R-:W-:Y:S01]  /*70e0*/  HMMA.16816.F32 R32, R236, R178, R32 ;  /* 0x000000b2ec20723c */ /* 0x000fe20000001820 */
[----:B------:R-:W1:Y:S07]  /*70f0*/  LDSM.16.M88.4 R176, [R252+0x17100] ;  /* 0x01710000fcb0783b */ /* 0x000e6e0000000200 */
[C---:B----4-:R-:W-:Y:S08]  /*7100*/  HMMA.16816.F32 R4, R240.reuse, R184, R4 ;  /* 0x000000b8f004723c */ /* 0x050ff00000001804 */
[C---:B------:R-:W-:Y:S01]  /*7110*/  HMMA.16816.F32 R8, R240.reuse, R186, R8 ;  /* 0x000000baf008723c */ /* 0x040fe20000001808 */
[----:B------:R-:W4:Y:S07]  /*7120*/  LDSM.16.M88.4 R184, [R252+0x17900] ;  /* 0x01790000fcb8783b */ /* 0x000f2e0000000200 */
[C---:B--2---:R-:W-:Y:S08]  /*7130*/  HMMA.16816.F32 R12, R240.reuse, R180, R12 ;  /* 0x000000b4f00c723c */ /* 0x044ff0000000180c */
[C---:B------:R-:W-:Y:S01]  /*7140*/  HMMA.16816.F32 R16, R240.reuse, R182, R16 ;  /* 0x000000b6f010723c */ /* 0x040fe20000001810 */
[----:B------:R-:W2:Y:S07]  /*7150*/  LDSM.16.M88.4 R180, [R0+0x6000] ;  /* 0x0060000000b4783b */ /* 0x000eae0000000200 */
[C---:B-1----:R-:W-:Y:S08]  /*7160*/  HMMA.16816.F32 R20, R240.reuse, R176, R20 ;  /* 0x000000b0f014723c */ /* 0x042ff00000001814 */
[C---:B------:R-:W-:Y:S01]  /*7170*/  HMMA.16816.F32 R24, R240.reuse, R178, R24 ;  /* 0x000000b2f018723c */ /* 0x040fe20000001818 */
[----:B------:R-:W1:Y:S07]  /*7180*/  LDSM.16.M88.4 R176, [R0+0x6800] ;  /* 0x0068000000b0783b */ /* 0x000e6e0000000200 */
[C---:B----4-:R-:W-:Y:S08]  /*7190*/  HMMA.16816.F32 R28, R240.reuse, R184, R28 ;  /* 0x000000b8f01c723c */ /* 0x050ff0000000181c */
[----:B------:R-:W-:Y:S08]  /*71a0*/  HMMA.16816.F32 R32, R240, R186, R32 ;  /* 0x000000baf020723c */ /* 0x000ff00000001820 */
[C---:B--2---:R-:W-:Y:S08]  /*71b0*/  HMMA.16816.F32 R4, R244.reuse, R180, R4 ;  /* 0x000000b4f404723c */ /* 0x044ff00000001804 */
[C---:B------:R-:W-:Y:S08]  /*71c0*/  HMMA.16816.F32 R8, R244.reuse, R182, R8 ;  /* 0x000000b6f408723c */ /* 0x040ff00000001808 */
[C---:B-1----:R-:W-:Y:S08]  /*71d0*/  HMMA.16816.F32 R12, R244.reuse, R176, R12 ;  /* 0x000000b0f40c723c */ /* 0x042ff0000000180c */
[----:B------:R-:W-:Y:S01]  /*71e0*/  FMUL.FTZ R4, R4, c[0x0][0x320] ;  /* 0x0000c80004047a20 */ /* 0x000fe20000410000 */
[C---:B------:R-:W-:Y:S03]  /*71f0*/  HMMA.16816.F32 R16, R244.reuse, R178, R16 ;  /* 0x000000b2f410723c */ /* 0x040fe60000001810 */
[----:B------:R-:W-:Y:S01]  /*7200*/  MUFU.TANH R187, R4 ;  /* 0x0000000400bb7308 */ /* 0x000fe20000002400 */
[----:B------:R-:W-:Y:S02]  /*7210*/  FMUL.FTZ R5, R5, c[0x0][0x320] ;  /* 0x0000c80005057a20 */ /* 0x000fe40000410000 */
[----:B------:R-:W-:Y:S02]  /*7220*/  FMUL.FTZ R6, R6, c[0x0][0x320] ;  /* 0x0000c80006067a20 */ /* 0x000fe40000410000 */
[----:B------:R-:W-:Y:S04]  /*7230*/  FMUL.FTZ R7, R7, c[0x0][0x320] ;  /* 0x0000c80007077a20 */ /* 0x000fe80000410000 */
[----:B------:R-:W-:Y:S01]  /*7240*/  FMUL.FTZ R8, R8, c[0x0][0x320] ;  /* 0x0000c80008087a20 */ /* 0x000fe20000410000 */
[----:B------:R-:W-:Y:S01]  /*7250*/  MUFU.TANH R185, R5 ;  /* 0x0000000500b97308 */ /* 0x000fe20000002400 */
[----:B------:R-:W-:Y:S02]  /*7260*/  FMUL.FTZ R9, R9, c[0x0][0x320] ;  /* 0x0000c80009097a20 */ /* 0x000fe40000410000 */
[----:B------:R-:W-:Y:S02]  /*7270*/  FMUL.FTZ R10, R10, c[0x0][0x320] ;  /* 0x0000c8000a0a7a20 */ /* 0x000fe40000410000 */
[----:B------:R-:W-:Y:S02]  /*7280*/  FMUL.FTZ R11, R11, c[0x0][0x320] ;  /* 0x0000c8000b0b7a20 */ /* 0x000fe40000410000 */
[----:B------:R-:W-:Y:S02]  /*7290*/  FMUL.FTZ R12, R12, c[0x0][0x320] ;  /* 0x0000c8000c0c7a20 */ /* 0x000fe40000410000 */
[----:B------:R-:W-:Y:S01]  /*72a0*/  FMUL.FTZ R13, R13, c[0x0][0x320] ;  /* 0x0000c8000d0d7a20 */ /* 0x000fe20000410000 */
[----:B------:R-:W1:Y:S01]  /*72b0*/  MUFU.TANH R2, R6 ;  /* 0x0000000600027308 */ /* 0x000e620000002400 */
[----:B------:R-:W-:Y:S02]  /*72c0*/  FMUL.FTZ R14, R14, c[0x0][0x320] ;  /* 0x0000c8000e0e7a20 */ /* 0x000fe40000410000 */
[----:B------:R-:W-:Y:S02]  /*72d0*/  FMUL.FTZ R15, R15, c[0x0][0x320] ;  /* 0x0000c8000f0f7a20 */ /* 0x000fe40000410000 */
[----:B------:R-:W-:Y:S02]  /*72e0*/  FMUL.FTZ R16, R16, c[0x0][0x320] ;  /* 0x0000c80010107a20 */ /* 0x000fe40000410000 */
[----:B------:R-:W-:Y:S02]  /*72f0*/  FMUL.FTZ R17, R17, c[0x0][0x320] ;  /* 0x0000c80011117a20 */ /* 0x000fe40000410000 */
[----:B------:R-:W-:Y:S01]  /*7300*/  FMUL.FTZ R18, R18, c[0x0][0x320] ;  /* 0x0000c80012127a20 */ /* 0x000fe20000410000 */
[----:B------:R2:W4:Y:S01]  /*7310*/  MUFU.TANH R191, R7 ;  /* 0x0000000700bf7308 */ /* 0x0005220000002400 */
[----:B------:R-:W-:Y:S09]  /*7320*/  FMUL.FTZ R19, R19, c[0x0][0x320] ;  /* 0x0000c80013137a20 */ /* 0x000ff20000410000 */
[----:B------:R-:W3:Y:S01]  /*7330*/  MUFU.TANH R184, R8 ;  /* 0x0000000800b87308 */ /* 0x000ee20000002400 */
[----:B-1----:R-:W-:Y:S09]  /*7340*/  STL [R1+0x8], R2 ;  /* 0x0000080201007387 */ /* 0x002ff20000100800 */
[----:B------:R-:W1:Y:S01]  /*7350*/  MUFU.TANH R181, R9 ;  /* 0x0000000900b57308 */ /* 0x000e620000002400 */
[----:B--2---:R-:W2:Y:S09]  /*7360*/  LDSM.16.M88.4 R4, [R0+0x7000] ;  /* 0x007000000004783b */ /* 0x004eb20000000200 */
[----:B------:R-:W1:Y:S10]  /*7370*/  MUFU.TANH R190, R10 ;  /* 0x0000000a00be7308 */ /* 0x000e740000002400 */
[----:B------:R1:W1:Y:S10]  /*7380*/  MUFU.TANH R189, R11 ;  /* 0x0000000b00bd7308 */ /* 0x0002740000002400 */
[----:B------:R-:W3:Y:S10]  /*7390*/  MUFU.TANH R180, R12 ;  /* 0x0000000c00b47308 */ /* 0x000ef40000002400 */
[----:B------:R-:W3:Y:S01]  /*73a0*/  MUFU.TANH R179, R13 ;  /* 0x0000000d00b37308 */ /* 0x000ee20000002400 */
[----:B-1----:R-:W1:Y:S01]  /*73b0*/  LDSM.16.M88.4 R8, [R0+0x7800] ;  /* 0x007800000008783b */ /* 0x002e620000000200 */
[----:B------:R-:W-:Y:S08]  /*73c0*/  DEPBAR.LE SB0, 0x0 ;  /* 0x000080000000791a */ /* 0x000ff00000000000 */
[----:B------:R-:W1:Y:S01]  /*73d0*/  MUFU.TANH R188, R14 ;  /* 0x0000000e00bc7308 */ /* 0x000e620000002400 */
[----:B------:R-:W-:Y:S01]  /*73e0*/  BAR.SYNC.DEFER_BLOCKING 0x0 ;  /* 0x0000000000007b1d */ /* 0x000fe20000010000 */
[C---:B--2---:R-:W-:Y:S08]  /*73f0*/  HMMA.16816.F32 R20, R244.reuse, R4, R20 ;  /* 0x00000004f414723c */ /* 0x044ff00000001814 */
[----:B------:R-:W2:Y:S01]  /*7400*/  MUFU.TANH R186, R15 ;  /* 0x0000000f00ba7308 */ /* 0x000ea20000002400 */
[C---:B------:R-:W-:Y:S09]  /*7410*/  HMMA.16816.F32 R24, R244.reuse, R6, R24 ;  /* 0x00000006f418723c */ /* 0x040ff20000001818 */
[----:B------:R2:W2:Y:S06]  /*7420*/  MUFU.TANH R178, R16 ;  /* 0x0000001000b27308 */ /* 0x0004ac0000002400 */
[----:B------:R-:W-:Y:S02]  /*7430*/  FMUL.FTZ R20, R20, c[0x0][0x320] ;  /* 0x0000c80014147a20 */ /* 0x000fe40000410000 */
[----:B------:R-:W-:Y:S02]  /*7440*/  FMUL.FTZ R22, R22, c[0x0][0x320] ;  /* 0x0000c80016167a20 */ /* 0x000fe40000410000 */
[----:B------:R3:W3:Y:S01]  /*7450*/  MUFU.TANH R177, R17 ;  /* 0x0000001100b17308 */ /* 0x0006e20000002400 */
[----:B------:R-:W-:Y:S01]  /*7460*/  FMUL.FTZ R23, R23, c[0x0][0x320] ;  /* 0x0000c80017177a20 */ /* 0x000fe20000410000 */
[C---:B-1----:R-:W-:Y:S03]  /*7470*/  HMMA.16816.F32 R28, R244.reuse, R8, R28 ;  /* 0x00000008f41c723c */ /* 0x042fe6000000181c */
[----:B------:R-:W-:Y:S02]  /*7480*/  FMUL.FTZ R26, R26, c[0x0][0x320] ;  /* 0x0000c8001a1a7a20 */ /* 0x000fe40000410000 */
[----:B------:R-:W-:Y:S03]  /*7490*/  FMUL.FTZ R27, R27, c[0x0][0x320] ;  /* 0x0000c8001b1b7a20 */ /* 0x000fe60000410000 */
[----:B------:R1:W1:Y:S01]  /*74a0*/  MUFU.TANH R183, R18 ;  /* 0x0000001200b77308 */ /* 0x0002620000002400 */
[----:B------:R-:W-:Y:S03]  /*74b0*/  HMMA.16816.F32 R32, R244, R10, R32 ;  /* 0x0000000af420723c */ /* 0x000fe60000001820 */
[----:B--2---:R-:W-:Y:S06]  /*74c0*/  FMUL.FTZ R16, R25, c[0x0][0x320] ;  /* 0x0000c80019107a20 */ /* 0x004fec0000410000 */
[----:B------:R2:W2:Y:S06]  /*74d0*/  MUFU.TANH R182, R19 ;  /* 0x0000001300b67308 */ /* 0x0004ac0000002400 */
[----:B------:R-:W-:Y:S04]  /*74e0*/  FMUL.FTZ R15, R28, c[0x0][0x320] ;  /* 0x0000c8001c0f7a20 */ /* 0x000fe80000410000 */
[----:B------:R4:W4:Y:S01]  /*74f0*/  MUFU.TANH R176, R20 ;  /* 0x0000001400b07308 */ /* 0x0009220000002400 */
[----:B------:R-:W-:Y:S02]  /*7500*/  FMUL.FTZ R14, R29, c[0x0][0x320] ;  /* 0x0000c8001d0e7a20 */ /* 0x000fe40000410000 */
[----:B---3--:R-:W-:Y:S02]  /*7510*/  FMUL.FTZ R17, R31, c[0x0][0x320] ;  /* 0x0000c8001f117a20 */ /* 0x008fe40000410000 */
[----:B-1----:R-:W-:Y:S02]  /*7520*/  FMUL.FTZ R18, R24, c[0x0][0x320] ;  /* 0x0000c80018127a20 */ /* 0x002fe40000410000 */
[----:B------:R-:W-:Y:S02]  /*7530*/  FMUL.FTZ R13, R32, c[0x0][0x320] ;  /* 0x0000c800200d7a20 */ /* 0x000fe40000410000 */
[----:B------:R-:W-:Y:S01]  /*7540*/  FMUL.FTZ R12, R33, c[0x0][0x320] ;  /* 0x0000c800210c7a20 */ /* 0x000fe20000410000 */
[----:B------:R-:W1:Y:S01]  /*7550*/  MUFU.TANH R22, R22 ;  /* 0x0000001600167308 */ /* 0x000e620000002400 */
[----:B------:R-:W-:Y:S02]  /*7560*/  FMUL.FTZ R4, R34, c[0x0][0x320] ;  /* 0x0000c80022047a20 */ /* 0x000fe40000410000 */
[----:B------:R-:W-:Y:S02]  /*7570*/  FMUL.FTZ R0, R35, c[0x0][0x320] ;  /* 0x0000c80023007a20 */ /* 0x000fe40000410000 */
[----:B--2---:R-:W-:Y:S05]  /*7580*/  FMUL.FTZ R19, R30, c[0x0][0x320] ;  /* 0x0000c8001e137a20 */ /* 0x004fea0000410000 */
[----:B------:R-:W2:Y:S01]  /*7590*/  MUFU.TANH R23, R23 ;  /* 0x0000001700177308 */ /* 0x000ea20000002400 */
[----:B----4-:R-:W-:Y:S09]  /*75a0*/  FMUL.FTZ R20, R21, c[0x0][0x320] ;  /* 0x0000c80015147a20 */ /* 0x010ff20000410000 */
[----:B------:R-:W3:Y:S10]  /*75b0*/  MUFU.TANH R20, R20 ;  /* 0x0000001400147308 */ /* 0x000ef40000002400 */
[----:B------:R-:W4:Y:S10]  /*75c0*/  MUFU.TANH R18, R18 ;  /* 0x0000001200127308 */ /* 0x000f340000002400 */
[----:B------:R-:W1:Y:S10]  /*75d0*/  MUFU.TANH R16, R16 ;  /* 0x0000001000107308 */ /* 0x000e740000002400 */
        /* <DEDUP_REMOVED lines=9> */
[----:B------:R1:W1:Y:S02]  /*7670*/  MUFU.TANH R3, R0 ;  /* 0x0000000000037308 */ /* 0x0002640000002400 */
[----:B-12345:R-:W-:-:S05]  /*7680*/  @P0 BRA `(.L_x_8) ;  /* 0xffffe6a000000947 */ /* 0x03efca000383ffff */
.L_x_7:
[----:B------:R-:W2:Y:S01]  /*7690*/  LDL.LU R5, [R1+0x1c] ;  /* 0x00001c0001057983 */ /* 0x000ea20000300800 */
[----:B------:R-:W-:Y:S01]  /*76a0*/  FMNMX.FTZ R0, R187, R133, !PT ;  /* 0x00000085bb007209 */ /* 0x000fe20007810000 */
[----:B------:R-:W-:Y:S02]  /*76b0*/  UISETP.GT.AND UP0, UPT, UR6, UR8, UPT ;  /* 0x000000080600728c */ /* 0x000fe4000bf04270 */
[----:B----4-:R-:W3:Y:S01]  /*76c0*/  LDL.LU R7, [R1+0x8] ;  /* 0x0000080001077983 */ /* 0x010ee20000300800 */
[----:B------:R-:W-:Y:S01]  /*76d0*/  FMNMX.FTZ R0, R185, R0, !PT ;  /* 0x00000000b9007209 */ /* 0x000fe20007810000 */
[----:B------:R-:W-:Y:S02]  /*76e0*/  UIADD3 UR6, UR6, -0x1, URZ ;  /* 0xffffffff06067890 */ /* 0x000fe4000fffe03f */
[----:B------:R-:W0:Y:S01]  /*76f0*/  LDGDEPBAR ;  /* 0x00000000000079af */ /* 0x000e220000000000 */
[----:B------:R-:W-:Y:S02]  /*7700*/  FMNMX.FTZ R0, R184, R0, !PT ;  /* 0x00000000b8007209 */ /* 0x000fe40007810000 */
[----:B------:R-:W-:Y:S02]  /*7710*/  PLOP3.LUT P0, PT, PT, PT, UP0, 0x80, 0x0 ;  /* 0x000000000000781c */ /* 0x000fe40003f0f008 */
[----:B------:R-:W-:Y:S04]  /*7720*/  FMNMX.FTZ R0, R181, R0, !PT ;  /* 0x00000000b5007209 */ /* 0x000fe80007810000 */
        /* <DEDUP_REMOVED lines=11> */
[----:B------:R-:W-:Y:S05]  /*77e0*/  FMNMX.FTZ R0, R12, R0, !PT ;  /* 0x000000000c007209 */ /* 0x000fea0007810000 */
[----:B------:R-:W1:Y:S02]  /*77f0*/  SHFL.BFLY PT, R2, R0, 0x2, 0x1f ;  /* 0x0c401f0000027f89 */ /* 0x000e6400000e0000 */
[----:B-1----:R-:W-:Y:S06]  /*7800*/  FMNMX.FTZ R0, R0, R2, !PT ;  /* 0x0000000200007209 */ /* 0x002fec0007810000 */
[----:B------:R-:W1:Y:S02]  /*7810*/  SHFL.BFLY PT, R132, R0, 0x1, 0x1f ;  /* 0x0c201f0000847f89 */ /* 0x000e6400000e0000 */
[----:B-1----:R-:W-:Y:S05]  /*7820*/  FMNMX.FTZ R132, R0, R132, !PT ;  /* 0x0000008400847209 */ /* 0x002fea0007810000 */
[C---:B------:R-:W-:Y:S02]  /*7830*/  FADD.FTZ R0, -R132.reuse, R133 ;  /* 0x0000008584007221 */ /* 0x040fe40000010100 */
[----:B------:R-:W4:Y:S01]  /*7840*/  LDL.LU R133, [R1+0x40] ;  /* 0x0000400001857983 */ /* 0x000f220000300800 */
[----:B------:R-:W-:Y:S02]  /*7850*/  FMUL.FTZ R2, R132, c[0x0][0x2d0] ;  /* 0x0000b40084027a20 */ /* 0x000fe40000410000 */
[----:B------:R-:W-:Y:S02]  /*7860*/  FMUL.FTZ R0, R0, c[0x0][0x2d0] ;  /* 0x0000b40000007a20 */ /* 0x000fe40000410000 */
[--C-:B------:R-:W-:Y:S02]  /*7870*/  FFMA.FTZ R187, R187, c[0x0][0x2d0], -R2.reuse ;  /* 0x0000b400bbbb7a23 */ /* 0x100fe40000010802 */
[--C-:B------:R-:W-:Y:S01]  /*7880*/  FFMA.FTZ R11, R179, c[0x0][0x2d0], -R2.reuse ;  /* 0x0000b400b30b7a23 */ /* 0x100fe20000010802 */
[----:B------:R-:W1:Y:S01]  /*7890*/  MUFU.EX2 R6, R0 ;  /* 0x0000000000067308 */ /* 0x000e620000000800 */
[--C-:B------:R-:W-:Y:S02]  /*78a0*/  FFMA.FTZ R30, R178, c[0x0][0x2d0], -R2.reuse ;  /* 0x0000b400b21e7a23 */ /* 0x100fe40000010802 */
        /* <DEDUP_REMOVED lines=12> */
[----:B------:R-:W-:Y:S02]  /*7970*/  FFMA.FTZ R184, R184, c[0x0][0x2d0], -R2 ;  /* 0x0000b400b8b87a23 */ /* 0x000fe40000010802 */
[----:B------:R-:W2:Y:S01]  /*7980*/  MUFU.EX2 R2, R187 ;  /* 0x000000bb00027308 */ /* 0x000ea20000000800 */
[C---:B-1----:R-:W-:Y:S02]  /*7990*/  FMUL.FTZ R32, R6.reuse, R136 ;  /* 0x0000008806207220 */ /* 0x042fe40000410000 */
[C---:B------:R-:W-:Y:S02]  /*79a0*/  FMUL.FTZ R33, R6.reuse, R137 ;  /* 0x0000008906217220 */ /* 0x040fe40000410000 */
[C---:B------:R-:W-:Y:S02]  /*79b0*/  FMUL.FTZ R12, R6.reuse, R156 ;  /* 0x0000009c060c7220 */ /* 0x040fe40000410000 */
[C---:B------:R-:W-:Y:S01]  /*79c0*/  FMUL.FTZ R13, R6.reuse, R157 ;  /* 0x0000009d060d7220 */ /* 0x040fe20000410000 */
[----:B------:R-:W-:Y:S01]  /*79d0*/  MOV R157, R18 ;  /* 0x00000012009d7202 */ /* 0x000fe20000000f00 */
[C---:B------:R-:W-:Y:S01]  /*79e0*/  FMUL.FTZ R16, R6.reuse, R152 ;  /* 0x0000009806107220 */ /* 0x040fe20000410000 */
[----:B------:R-:W1:Y:S01]  /*79f0*/  MUFU.EX2 R176, R185 ;  /* 0x000000b900b07308 */ /* 0x000e620000000800 */
[C---:B------:R-:W-:Y:S02]  /*7a00*/  FMUL.FTZ R20, R6.reuse, R148 ;  /* 0x0000009406147220 */ /* 0x040fe40000410000 */
[C---:B------:R-:W-:Y:S02]  /*7a10*/  FMUL.FTZ R25, R6.reuse, R145 ;  /* 0x0000009106197220 */ /* 0x040fe40000410000 */
[C---:B------:R-:W-:Y:S02]  /*7a20*/  FMUL.FTZ R28, R6.reuse, R140 ;  /* 0x0000008c061c7220 */ /* 0x040fe40000410000 */
[C---:B------:R-:W-:Y:S02]  /*7a30*/  FMUL.FTZ R29, R6.reuse, R141 ;  /* 0x0000008d061d7220 */ /* 0x040fe40000410000 */
[C---:B------:R-:W-:Y:S01]  /*7a40*/  FMUL.FTZ R36, R6.reuse, R36 ;  /* 0x0000002406247220 */ /* 0x040fe20000410000 */
[----:B------:R-:W5:Y:S01]  /*7a50*/  MUFU.EX2 R178, R184 ;  /* 0x000000b800b27308 */ /* 0x000f620000000800 */
[C---:B------:R-:W-:Y:S02]  /*7a60*/  FMUL.FTZ R37, R6.reuse, R37 ;  /* 0x0000002506257220 */ /* 0x040fe40000410000 */
        /* <DEDUP_REMOVED lines=46> */
[----:B--2---:R-:W-:Y:S04]  /*7d50*/  FFMA.FTZ R0, R6, R5, R2 ;  /* 0x0000000506007223 */ /* 0x004fe80000010002 */
[C---:B-1----:R-:W-:Y:S01]  /*7d60*/  FADD.FTZ R0, R176.reuse, R0 ;  /* 0x00000000b0007221 */ /* 0x042fe20000010000 */
[----:B------:R-:W-:Y:S02]  /*7d70*/  F2FP.PACK_AB R176, R176, R2 ;  /* 0x00000002b0b0723e */ /* 0x000fe400000000ff */
[----:B------:R-:W1:Y:S01]  /*7d80*/  MUFU.EX2 R2, R181 ;  /* 0x000000b500027308 */ /* 0x000e620000000800 */
[----:B-----5:R-:W-:Y:S04]  /*7d90*/  FADD.FTZ R0, R178, R0 ;  /* 0x00000000b2007221 */ /* 0x020fe80000010000 */
[C---:B-1----:R-:W-:Y:S01]  /*7da0*/  FADD.FTZ R180, R2.reuse, R0 ;  /* 0x0000000002b47221 */ /* 0x042fe20000010000 */
[----:B---3--:R-:W-:Y:S02]  /*7db0*/  FMNMX.FTZ R0, R7, R134, !PT ;  /* 0x0000008607007209 */ /* 0x008fe40007810000 */
[----:B------:R-:W-:Y:S02]  /*7dc0*/  F2FP.PACK_AB R178, R2, R178 ;  /* 0x000000b202b2723e */ /* 0x000fe400000000ff */
        /* <DEDUP_REMOVED lines=20> */
[----:B------:R-:W-:Y:S02]  /*7f10*/  FMUL.FTZ R5, R2, c[0x0][0x2d0] ;  /* 0x0000b40002057a20 */ /* 0x000fe40000410000 */
[----:B------:R-:W-:Y:S02]  /*7f20*/  FMUL.FTZ R0, R0, c[0x0][0x2d0] ;  /* 0x0000b40000007a20 */ /* 0x000fe40000410000 */
[--C-:B------:R-:W-:Y:S02]  /*7f30*/  FFMA.FTZ R191, R191, c[0x0][0x2d0], -R5.reuse ;  /* 0x0000b400bfbf7a23 */ /* 0x100fe40000010805 */
[--C-:B------:R-:W-:Y:S02]  /*7f40*/  FFMA.FTZ R184, R22, c[0x0][0x2d0], -R5.reuse ;  /* 0x0000b40016b87a23 */ /* 0x100fe40000010805 */
[--C-:B------:R-:W-:Y:S01]  /*7f50*/  FFMA.FTZ R22, R3, c[0x0][0x2d0], -R5.reuse ;  /* 0x0000b40003167a23 */ /* 0x100fe20000010805 */
[----:B------:R-:W1:Y:S01]  /*7f60*/  MUFU.EX2 R0, R0 ;  /* 0x0000000000007308 */ /* 0x000e620000000800 */
[--C-:B------:R-:W-:Y:S02]  /*7f70*/  FFMA.FTZ R187, R182, c[0x0][0x2d0], -R5.reuse ;  /* 0x0000b400b6bb7a23 */ /* 0x100fe40000010805 */
[--C-:B------:R-:W-:Y:S01]  /*7f80*/  FFMA.FTZ R182, R26, c[0x0][0x2d0], -R5.reuse ;  /* 0x0000b4001ab67a23 */ /* 0x100fe20000010805 */
[----:B------:R-:W-:Y:S01]  /*7f90*/  MOV R26, R21 ;  /* 0x00000015001a7202 */ /* 0x000fe20000000f00 */
[----:B------:R-:W-:Y:S01]  /*7fa0*/  FMUL.FTZ R21, R6, R149 ;  /* 0x0000009506157220 */ /* 0x000fe20000410000 */
[----:B------:R-:W-:Y:S01]  /*7fb0*/  MOV R149, R34 ;  /* 0x0000002200957202 */ /* 0x000fe20000000f00 */
[--C-:B------:R-:W-:Y:S01]  /*7fc0*/  FFMA.FTZ R190, R190, c[0x0][0x2d0], -R5.reuse ;  /* 0x0000b400bebe7a23 */ /* 0x100fe20000010805 */
[----:B------:R-:W-:Y:S01]  /*7fd0*/  MOV R148, R26 ;  /* 0x0000001a00947202 */ /* 0x000fe20000000f00 */
[--C-:B------:R-:W-:Y:S01]  /*7fe0*/  FFMA.FTZ R7, R7, c[0x0][0x2d0], -R5.reuse ;  /* 0x0000b40007077a23 */ /* 0x100fe20000010805 */
[----:B------:R2:W-:Y:S01]  /*7ff0*/  MUFU.EX2 R3, R191 ;  /* 0x000000bf00037308 */ /* 0x0005e20000000800 */
[--C-:B------:R-:W-:Y:S02]  /*8000*/  FFMA.FTZ R189, R189, c[0x0][0x2d0], -R5.reuse ;  /* 0x0000b400bdbd7a23 */ /* 0x100fe40000010805 */
[--C-:B------:R-:W-:Y:S01]  /*8010*/  FFMA.FTZ R181, R27, c[0x0][0x2d0], -R5.reuse ;  /* 0x0000b4001bb57a23 */ /* 0x100fe20000010805 */
[----:B------:R-:W-:Y:S01]  /*8020*/  MOV R27, R9 ;  /* 0x00000009001b7202 */ /* 0x000fe20000000f00 */
[--C-:B------:R-:W-:Y:S01]  /*8030*/  FFMA.FTZ R14, R19, c[0x0][0x2d0], -R5.reuse ;  /* 0x0000b400130e7a23 */ /* 0x100fe20000010805 */
[----:B------:R-:W-:Y:S01]  /*8040*/  MOV R19, R8 ;  /* 0x0000000800137202 */ /* 0x000fe20000000f00 */
[--C-:B------:R-:W-:Y:S01]  /*8050*/  FFMA.FTZ R15, R17, c[0x0][0x2d0], -R5.reuse ;  /* 0x0000b400110f7a23 */ /* 0x100fe20000010805 */
[----:B------:R-:W-:Y:S01]  /*8060*/  MOV R140, R27 ;  /* 0x0000001b008c7202 */ /* 0x000fe20000000f00 */
[C---:B------:R-:W-:Y:S01]  /*8070*/  FMUL.FTZ R8, R6.reuse, R160 ;  /* 0x000000a006087220 */ /* 0x040fe20000410000 */
[----:B------:R-:W-:Y:S01]  /*8080*/  MUFU.EX2 R190, R190 ;  /* 0x000000be00be7308 */ /* 0x000fe20000000800 */
[C---:B------:R-:W-:Y:S01]  /*8090*/  FMUL.FTZ R9, R6.reuse, R161 ;  /* 0x000000a106097220 */ /* 0x040fe20000410000 */
[----:B------:R-:W-:Y:S01]  /*80a0*/  MOV R160, R15 ;  /* 0x0000000f00a07202 */ /* 0x000fe20000000f00 */
[----:B------:R-:W-:Y:S01]  /*80b0*/  FMUL.FTZ R17, R6, R153 ;  /* 0x0000009906117220 */ /* 0x000fe20000410000 */
[----:B------:R-:W-:Y:S01]  /*80c0*/  MOV R153, R179 ;  /* 0x000000b300997202 */ /* 0x000fe20000000f00 */
[----:B-1----:R-:W-:Y:S01]  /*80d0*/  FMUL.FTZ R34, R0, R138 ;  /* 0x0000008a00227220 */ /* 0x002fe20000410000 */
[----:B------:R-:W-:Y:S01]  /*80e0*/  MOV R161, R14 ;  /* 0x0000000e00a17202 */ /* 0x000fe20000000f00 */
[--C-:B------:R-:W-:Y:S01]  /*80f0*/  FFMA.FTZ R188, R188, c[0x0][0x2d0], -R5.reuse ;  /* 0x0000b400bcbc7a23 */ /* 0x100fe20000010805 */
[----:B------:R-:W-:Y:S01]  /*8100*/  MOV R145, R19 ;  /* 0x0000001300917202 */ /* 0x000fe20000000f00 */
[--C-:B------:R-:W-:Y:S01]  /*8110*/  FFMA.FTZ R186, R186, c[0x0][0x2d0], -R5.reuse ;  /* 0x0000b400baba7a23 */ /* 0x100fe20000010805 */
[----:B------:R-:W1:Y:S01]  /*8120*/  MUFU.EX2 R156, R189 ;  /* 0x000000bd009c7308 */ /* 0x000e620000000800 */
[--C-:B------:R-:W-:Y:S02]  /*8130*/  FFMA.FTZ R183, R183, c[0x0][0x2d0], -R5.reuse ;  /* 0x0000b400b7b77a23 */ /* 0x100fe40000010805 */
[--C-:B------:R-:W-:Y:S01]  /*8140*/  FFMA.FTZ R185, R23, c[0x0][0x2d0], -R5.reuse ;  /* 0x0000b40017b97a23 */ /* 0x100fe20000010805 */
[----:B--2---:R-:W-:Y:S01]  /*8150*/  MOV R191, R35 ;  /* 0x0000002300bf7202 */ /* 0x004fe20000000f00 */
[----:B------:R-:W-:Y:S01]  /*8160*/  FMUL.FTZ R35, R0, R139 ;  /* 0x0000008b00237220 */ /* 0x000fe20000410000 */
[----:B------:R-:W-:Y:S01]  /*8170*/  MOV R23, R24 ;  /* 0x0000001800177202 */ /* 0x000fe20000000f00 */
[----:B------:R-:W2:Y:S01]  /*8180*/  LDSM.16.MT88.4 R136, [R248+0x100] ;  /* 0x00010000f888783b */ /* 0x000ea20000004200 */
[----:B------:R-:W-:Y:S01]  /*8190*/  FMUL.FTZ R24, R6, R144 ;  /* 0x0000009006187220 */ /* 0x000fe20000410000 */
[----:B------:R-:W-:Y:S01]  /*81a0*/  MOV R144, R30 ;  /* 0x0000001e00907202 */ /* 0x000fe20000000f00 */
[----:B------:R-:W4:Y:S01]  /*81b0*/  MUFU.EX2 R177, R7 ;  /* 0x0000000700b17308 */ /* 0x000f220000000800 */
[----:B------:R-:W-:Y:S01]  /*81c0*/  FFMA.FTZ R134, R4, c[0x0][0x2d0], -R5 ;  /* 0x0000b40004867a23 */ /* 0x000fe20000010805 */
[----:B------:R-:W-:Y:S01]  /*81d0*/  MOV R141, R23 ;  /* 0x00000017008d7202 */ /* 0x000fe20000000f00 */
[C---:B------:R-:W-:Y:S01]  /*81e0*/  FMUL.FTZ R4, R6.reuse, R164 ;  /* 0x000000a406047220 */ /* 0x040fe20000410000 */
[----:B------:R-:W-:Y:S01]  /*81f0*/  MOV R164, R22 ;  /* 0x0000001600a47202 */ /* 0x000fe20000000f00 */
[----:B------:R-:W-:Y:S01]  /*8200*/  FMUL.FTZ R5, R6, R165 ;  /* 0x000000a506057220 */ /* 0x000fe20000410000 */
[----:B------:R-:W-:Y:S01]  /*8210*/  MOV R165, R134 ;  /* 0x0000008600a57202 */ /* 0x000fe20000000f00 */
[C---:B------:R-:W-:Y:S01]  /*8220*/  FMUL.FTZ R6, R0.reuse, R166 ;  /* 0x000000a600067220 */ /* 0x040fe20000410000 */
[----:B------:R-:W-:Y:S01]  /*8230*/  MOV R166, R11 ;  /* 0x0000000b00a67202 */ /* 0x000fe20000000f00 */
[C---:B------:R-:W-:Y:S01]  /*8240*/  FMUL.FTZ R11, R0.reuse, R163 ;  /* 0x000000a3000b7220 */ /* 0x040fe20000410000 */
[----:B------:R-:W-:Y:S01]  /*8250*/  MOV R134, R31 ;  /* 0x0000001f00867202 */ /* 0x000fe20000000f00 */
[C---:B------:R-:W-:Y:S01]  /*8260*/  FMUL.FTZ R14, R0.reuse, R158 ;  /* 0x0000009e000e7220 */ /* 0x040fe20000410000 */
[----:B------:R-:W-:Y:S01]  /*8270*/  MUFU.EX2 R144, R144 ;  /* 0x0000009000907308 */ /* 0x000fe20000000800 */
[----:B------:R-:W-:Y:S01]  /*8280*/  FMUL.FTZ R15, R0, R159 ;  /* 0x0000009f000f7220 */ /* 0x000fe20000410000 */
[----:B-1----:R-:W-:Y:S01]  /*8290*/  F2FP.PACK_AB R179, R156, R190 ;  /* 0x000000be9cb3723e */ /* 0x002fe200000000ff */
[C---:B------:R-:W-:Y:S02]  /*82a0*/  FMUL.FTZ R18, R0.reuse, R154 ;  /* 0x0000009a00127220 */ /* 0x040fe40000410000 */
[C---:B------:R-:W-:Y:S02]  /*82b0*/  FMUL.FTZ R19, R0.reuse, R155 ;  /* 0x0000009b00137220 */ /* 0x040fe40000410000 */
[C---:B------:R-:W-:Y:S02]  /*82c0*/  FMUL.FTZ R22, R0.reuse, R150 ;  /* 0x0000009600167220 */ /* 0x040fe40000410000 */
[C---:B------:R-:W-:Y:S01]  /*82d0*/  FMUL.FTZ R23, R0.reuse, R151 ;  /* 0x0000009700177220 */ /* 0x040fe20000410000 */
[----:B------:R-:W-:Y:S01]  /*82e0*/  MUFU.EX2 R148, R148 ;  /* 0x0000009400947308 */ /* 0x000fe20000000800 */
[C---:B------:R-:W-:Y:S02]  /*82f0*/  FMUL.FTZ R26, R0.reuse, R146 ;  /* 0x00000092001a7220 */ /* 0x040fe40000410000 */
[C---:B----4-:R-:W-:Y:S01]  /*8300*/  FFMA.FTZ R133, R0.reuse, R133, R177 ;  /* 0x0000008500857223 */ /* 0x050fe200000100b1 */
[C---:B------:R-:W-:Y:S01]  /*8310*/  F2FP.PACK_AB R177, R3.reuse, R177 ;  /* 0x000000b103b1723e */ /* 0x040fe200000000ff */
[C---:B------:R-:W-:Y:S01]  /*8320*/  FMUL.FTZ R7, R0.reuse, R167 ;  /* 0x000000a700077220 */ /* 0x040fe20000410000 */
[----:B------:R-:W-:Y:S01]  /*8330*/  MOV R167, R10 ;  /* 0x0000000a00a77202 */ /* 0x000fe20000000f00 */
[C---:B------:R-:W-:Y:S02]  /*8340*/  FMUL.FTZ R27, R0.reuse, R147 ;  /* 0x00000093001b7220 */ /* 0x040fe40000410000 */
[C---:B------:R-:W-:Y:S01]  /*8350*/  FMUL.FTZ R30, R0.reuse, R142 ;  /* 0x0000008e001e7220 */ /* 0x040fe20000410000 */
[----:B------:R-:W-:Y:S01]  /*8360*/  MUFU.EX2 R134, R134 ;  /* 0x0000008600867308 */ /* 0x000fe20000000800 */
[C---:B------:R-:W-:Y:S02]  /*8370*/  FMUL.FTZ R31, R0.reuse, R143 ;  /* 0x0000008f001f7220 */ /* 0x040fe40000410000 */
[----:B------:R-:W-:Y:S01]  /*8380*/  FADD.FTZ R152, R3, R133 ;  /* 0x0000008503987221 */ /* 0x000fe20000010000 */
[C---:B--2---:R-:W-:Y:S05]  /*8390*/  HMMA.16816.F32 R4, R176.reuse, R136, R4 ;  /* 0x00000088b004723c */ /* 0x044fea0000001804 */
[C---:B------:R-:W-:Y:S01]  /*83a0*/  FMUL.FTZ R10, R0.reuse, R162 ;  /* 0x000000a2000a7220 */ /* 0x040fe20000410000 */
[----:B------:R-:W-:Y:S01]  /*83b0*/  MOV R162, R145 ;  /* 0x0000009100a27202 */ /* 0x000fe20000000f00 */
[C---:B------:R-:W-:Y:S01]  /*83c0*/  FMUL.FTZ R38, R0.reuse, R38 ;  /* 0x0000002600267220 */ /* 0x040fe20000410000 */
[----:B------:R1:W2:Y:S01]  /*83d0*/  MUFU.EX2 R133, R167 ;  /* 0x000000a700857308 */ /* 0x0002a20000000800 */
[C---:B------:R-:W-:Y:S03]  /*83e0*/  FMUL.FTZ R39, R0.reuse, R39 ;  /* 0x0000002700277220 */ /* 0x040fe60000410000 */
[C---:B------:R-:W-:Y:S01]  /*83f0*/  HMMA.16816.F32 R8, R176.reuse, R138, R8 ;  /* 0x0000008ab008723c */ /* 0x040fe20000001808 */
[----:B------:R-:W3:Y:S02]  /*8400*/  LDSM.16.MT88.4 R136, [R249+0x100] ;  /* 0x00010000f988783b */ /* 0x000ee40000004200 */
[C---:B------:R-:W-:Y:S02]  /*8410*/  FMUL.FTZ R42, R0.reuse, R42 ;  /* 0x0000002a002a7220 */ /* 0x040fe40000410000 */
[C---:B------:R-:W-:Y:S01]  /*8420*/  FMUL.FTZ R43, R0.reuse, R43 ;  /* 0x0000002b002b7220 */ /* 0x040fe20000410000 */
[----:B------:R4:W5:Y:S01]  /*8430*/  MUFU.EX2 R3, R166 ;  /* 0x000000a600037308 */ /* 0x0009620000000800 */
[C---:B------:R-:W-:Y:S02]  /*8440*/  FMUL.FTZ R46, R0.reuse, R46 ;  /* 0x0000002e002e7220 */ /* 0x040fe40000410000 */
[C---:B------:R-:W-:Y:S03]  /*8450*/  FMUL.FTZ R47, R0.reuse, R47 ;  /* 0x0000002f002f7220 */ /* 0x040fe60000410000 */
[C---:B------:R-:W-:Y:S02]  /*8460*/  FMUL.FTZ R50, R0.reuse, R50 ;  /* 0x0000003200327220 */ /* 0x040fe40000410000 */
[C---:B------:R-:W-:Y:S02]  /*8470*/  FMUL.FTZ R51, R0.reuse, R51 ;  /* 0x0000003300337220 */ /* 0x040fe40000410000 */
[C---:B------:R-:W-:Y:S01]  /*8480*/  FMUL.FTZ R54, R0.reuse, R54 ;  /* 0x0000003600367220 */ /* 0x040fe20000410000 */
[----:B------:R-:W-:Y:S01]  /*8490*/  MUFU.EX2 R184, R184 ;  /* 0x000000b800b87308 */ /* 0x000fe20000000800 */
[C---:B------:R-:W-:Y:S01]  /*84a0*/  FMUL.FTZ R55, R0.reuse, R55 ;  /* 0x0000003700377220 */ /* 0x040fe20000410000 */
[----:B-1----:R-:W-:Y:S01]  /*84b0*/  MOV R167, R140 ;  /* 0x0000008c00a77202 */ /* 0x002fe20000000f00 */
[C---:B------:R-:W-:Y:S02]  /*84c0*/  FMUL.FTZ R58, R0.reuse, R58 ;  /* 0x0000003a003a7220 */ /* 0x040fe40000410000 */
[C---:B------:R-:W-:Y:S02]  /*84d0*/  FMUL.FTZ R59, R0.reuse, R59 ;  /* 0x0000003b003b7220 */ /* 0x040fe40000410000 */
[C---:B------:R-:W-:Y:S02]  /*84e0*/  FMUL.FTZ R62, R0.reuse, R62 ;  /* 0x0000003e003e7220 */ /* 0x040fe40000410000 */
[C---:B------:R-:W-:Y:S01]  /*84f0*/  FMUL.FTZ R63, R0.reuse, R63 ;  /* 0x0000003f003f7220 */ /* 0x040fe20000410000 */
[----:B------:R-:W-:Y:S01]  /*8500*/  MUFU.EX2 R185, R185 ;  /* 0x000000b900b97308 */ /* 0x000fe20000000800 */
[C---:B------:R-:W-:Y:S01]  /*8510*/  FMUL.FTZ R66, R0.reuse, R66 ;  /* 0x0000004200427220 */ /* 0x040fe20000410000 */
[----:B----4-:R-:W-:Y:S01]  /*8520*/  MOV R166, R141 ;  /* 0x0000008d00a67202 */ /* 0x010fe20000000f00 */
[C---:B------:R-:W-:Y:S01]  /*8530*/  FMUL.FTZ R67, R0.reuse, R67 ;  /* 0x0000004300437220 */ /* 0x040fe20000410000 */
[----:B------:R-:W-:Y:S01]  /*8540*/  LDSM.16.MT88.4 R140, [R248+0x900] ;  /* 0x00090000f88c783b */ /* 0x000fe20000004200 */
[C---:B------:R-:W-:Y:S02]  /*8550*/  FMUL.FTZ R70, R0.reuse, R70 ;  /* 0x0000004600467220 */ /* 0x040fe40000410000 */
[C---:B------:R-:W-:Y:S02]  /*8560*/  FMUL.FTZ R71, R0.reuse, R71 ;  /* 0x0000004700477220 */ /* 0x040fe40000410000 */
[C---:B------:R-:W-:Y:S01]  /*8570*/  FMUL.FTZ R74, R0.reuse, R74 ;  /* 0x0000004a004a7220 */ /* 0x040fe20000410000 */
[----:B------:R-:W-:Y:S01]  /*8580*/  MUFU.EX2 R182, R182 ;  /* 0x000000b600b67308 */ /* 0x000fe20000000800 */
[C---:B------:R-:W-:Y:S01]  /*8590*/  FMUL.FTZ R75, R0.reuse, R75 ;  /* 0x0000004b004b7220 */ /* 0x040fe20000410000 */
[C---:B---3--:R-:W-:Y:S03]  /*85a0*/  HMMA.16816.F32 R12, R176.reuse, R136, R12 ;  /* 0x00000088b00c723c */ /* 0x048fe6000000180c */
[C---:B------:R-:W-:Y:S02]  /*85b0*/  FMUL.FTZ R78, R0.reuse, R78 ;  /* 0x0000004e004e7220 */ /* 0x040fe40000410000 */
[C---:B------:R-:W-:Y:S02]  /*85c0*/  FMUL.FTZ R79, R0.reuse, R79 ;  /* 0x0000004f004f7220 */ /* 0x040fe40000410000 */
[C---:B------:R-:W-:Y:S01]  /*85d0*/  FMUL.FTZ R82, R0.reuse, R82 ;  /* 0x0000005200527220 */ /* 0x040fe20000410000 */
[C---:B------:R-:W-:Y:S01]  /*85e0*/  HMMA.16816.F32 R16, R176.reuse, R138, R16 ;  /* 0x0000008ab010723c */ /* 0x040fe20000001810 */
[----:B------:R-:W1:Y:S01]  /*85f0*/  LDSM.16.MT88.4 R136, [R251+0x100] ;  /* 0x00010000fb88783b */ /* 0x000e620000004200 */
[----:B------:R-:W-:Y:S02]  /*8600*/  MUFU.EX2 R189, R188 ;  /* 0x000000bc00bd7308 */ /* 0x000fe40000000800 */
[C---:B------:R-:W-:Y:S02]  /*8610*/  FMUL.FTZ R83, R0.reuse, R83 ;  /* 0x0000005300537220 */ /* 0x040fe40000410000 */
[C---:B------:R-:W-:Y:S02]  /*8620*/  FMUL.FTZ R86, R0.reuse, R86 ;  /* 0x0000005600567220 */ /* 0x040fe40000410000 */
[C---:B------:R-:W-:Y:S04]  /*8630*/  FMUL.FTZ R87, R0.reuse, R87 ;  /* 0x0000005700577220 */ /* 0x040fe80000410000 */
[C---:B------:R-:W-:Y:S01]  /*8640*/  FMUL.FTZ R90, R0.reuse, R90 ;  /* 0x0000005a005a7220 */ /* 0x040fe20000410000 */
[----:B------:R-:W3:Y:S01]  /*8650*/  MUFU.EX2 R188, R186 ;  /* 0x000000ba00bc7308 */ /* 0x000ee20000000800 */
[C---:B------:R-:W-:Y:S02]  /*8660*/  FMUL.FTZ R91, R0.reuse, R91 ;  /* 0x0000005b005b7220 */ /* 0x040fe40000410000 */
[C---:B------:R-:W-:Y:S02]  /*8670*/  FMUL.FTZ R94, R0.reuse, R94 ;  /* 0x0000005e005e7220 */ /* 0x040fe40000410000 */
[C---:B------:R-:W-:Y:S02]  /*8680*/  FMUL.FTZ R95, R0.reuse, R95 ;  /* 0x0000005f005f7220 */ /* 0x040fe40000410000 */
[C---:B------:R-:W-:Y:S02]  /*8690*/  FMUL.FTZ R98, R0.reuse, R98 ;  /* 0x0000006200627220 */ /* 0x040fe40000410000 */
[C---:B------:R-:W-:Y:S01]  /*86a0*/  FMUL.FTZ R99, R0.reuse, R99 ;  /* 0x0000006300637220 */ /* 0x040fe20000410000 */
[----:B------:R-:W-:Y:S01]  /*86b0*/  MUFU.EX2 R186, R183 ;  /* 0x000000b700ba7308 */ /* 0x000fe20000000800 */
        /* <DEDUP_REMOVED lines=9> */
[C---:B------:R-:W-:Y:S01]  /*8750*/  FMUL.FTZ R118, R0.reuse, R118 ;  /* 0x0000007600767220 */ /* 0x040fe20000410000 */
[C---:B-1----:R-:W-:Y:S02]  /*8760*/  HMMA.16816.F32 R20, R176.reuse, R136, R20 ;  /* 0x00000088b014723c */ /* 0x042fe40000001814 */
[----:B------:R-:W-:Y:S01]  /*8770*/  MUFU.EX2 R181, R161 ;  /* 0x000000a100b57308 */ /* 0x000fe20000000800 */
[C---:B------:R-:W-:Y:S02]  /*8780*/  FMUL.FTZ R119, R0.reuse, R119 ;  /* 0x0000007700777220 */ /* 0x040fe40000410000 */
[C---:B------:R-:W-:Y:S02]  /*8790*/  FMUL.FTZ R122, R0.reuse, R122 ;  /* 0x0000007a007a7220 */ /* 0x040fe40000410000 */
[C---:B------:R-:W-:Y:S01]  /*87a0*/  FMUL.FTZ R123, R0.reuse, R123 ;  /* 0x0000007b007b7220 */ /* 0x040fe20000410000 */
[C---:B------:R-:W-:Y:S01]  /*87b0*/  HMMA.16816.F32 R24, R176.reuse, R138, R24 ;  /* 0x0000008ab018723c */ /* 0x040fe20000001818 */
[----:B------:R-:W1:Y:S03]  /*87c0*/  LDSM.16.MT88.4 R136, [R250+0x100] ;  /* 0x00010000fa88783b */ /* 0x000e660000004200 */
[C---:B------:R-:W-:Y:S01]  /*87d0*/  FMUL.FTZ R126, R0.reuse, R126 ;  /* 0x0000007e007e7220 */ /* 0x040fe20000410000 */
[----:B------:R-:W4:Y:S01]  /*87e0*/  MUFU.EX2 R187, R187 ;  /* 0x000000bb00bb7308 */ /* 0x000f220000000800 */
[C---:B------:R-:W-:Y:S02]  /*87f0*/  FMUL.FTZ R127, R0.reuse, R127 ;  /* 0x0000007f007f7220 */ /* 0x040fe40000410000 */
[C---:B------:R-:W-:Y:S04]  /*8800*/  FMUL.FTZ R130, R0.reuse, R130 ;  /* 0x0000008200827220 */ /* 0x040fe80000410000 */
[----:B------:R-:W-:Y:S02]  /*8810*/  FMUL.FTZ R131, R0, R131 ;  /* 0x0000008300837220 */ /* 0x000fe40000410000 */
[----:B--2---:R-:W-:Y:S02]  /*8820*/  FADD.FTZ R0, R133, R180 ;  /* 0x000000b485007221 */ /* 0x004fe40000010000 */
[----:B------:R-:W2:Y:S02]  /*8830*/  MUFU.EX2 R180, R160 ;  /* 0x000000a000b47308 */ /* 0x000ea40000000800 */
[C---:B-----5:R-:W-:Y:S04]  /*8840*/  FADD.FTZ R0, R3.reuse, R0 ;  /* 0x0000000003007221 */ /* 0x060fe80000010000 */
[----:B------:R-:W-:Y:S04]  /*8850*/  FADD.FTZ R0, R144, R0 ;  /* 0x0000000090007221 */ /* 0x000fe80000010000 */
[----:B------:R-:W-:Y:S01]  /*8860*/  FADD.FTZ R0, R134, R0 ;  /* 0x0000000086007221 */ /* 0x000fe20000010000 */
        /* <DEDUP_REMOVED lines=36> */
[C---:B-1----:R-:W-:Y:S07]  /*8ab0*/  HMMA.16816.F32 R124, R176.reuse, R136, R124 ;  /* 0x00000088b07c723c */ /* 0x042fee000000187c */
[----:B------:R-:W-:Y:S01]  /*8ac0*/  F2FP.PACK_AB R136, R3, R133 ;  /* 0x000000850388723e */ /* 0x000fe200000000ff */
[----:B------:R-:W-:Y:S01]  /*8ad0*/  HMMA.16816.F32 R128, R176, R138, R128 ;  /* 0x0000008ab080723c */ /* 0x000fe20000001880 */
[----:B------:R1:W5:Y:S03]  /*8ae0*/  MUFU.EX2 R133, R162 ;  /* 0x000000a200857308 */ /* 0x0003660000000800 */
[----:B---3--:R-:W-:Y:S03]  /*8af0*/  F2FP.PACK_AB R137, R188, R189 ;  /* 0x000000bdbc89723e */ /* 0x008fe600000000ff */
[----:B------:R-:W-:Y:S02]  /*8b00*/  F2FP.PACK_AB R138, R134, R144 ;  /* 0x00000090868a723e */ /* 0x000fe400000000ff */
[----:B------:R-:W3:Y:S02]  /*8b10*/  LDSM.16.MT88.4 R144, [R249+0x900] ;  /* 0x00090000f990783b */ /* 0x000ee40000004200 */
[----:B------:R-:W5:Y:S01]  /*8b20*/  MUFU.EX2 R3, R167 ;  /* 0x000000a700037308 */ /* 0x000f620000000800 */
[----:B----4-:R-:W-:Y:S02]  /*8b30*/  F2FP.PACK_AB R139, R187, R186 ;  /* 0x000000babb8b723e */ /* 0x010fe400000000ff */
[----:B--2---:R-:W-:Y:S05]  /*8b40*/  F2FP.PACK_AB R177, R180, R181 ;  /* 0x000000b5b4b1723e */ /* 0x004fea00000000ff */
[C---:B------:R-:W-:Y:S02]  /*8b50*/  HMMA.16816.F32 R4, R136.reuse, R140, R4 ;  /* 0x0000008c8804723c */ /* 0x040fe40000001804 */
[----:B------:R2:W4:Y:S01]  /*8b60*/  MUFU.EX2 R134, R166 ;  /* 0x000000a600867308 */ /* 0x0005220000000800 */
[----:B-1----:R-:W-:Y:S02]  /*8b70*/  LDSM.16.MT88.4 R160, [R248+0x1900] ;  /* 0x00190000f8a0783b */ /* 0x002fe40000004200 */
[----:B-----5:R-:W-:Y:S03]  /*8b80*/  FADD.FTZ R0, R133, R0 ;  /* 0x0000000085007221 */ /* 0x020fe60000010000 */
[C---:B------:R-:W-:Y:S04]  /*8b90*/  HMMA.16816.F32 R8, R136.reuse, R142, R8 ;  /* 0x0000008e8808723c */ /* 0x040fe80000001808 */
[----:B------:R-:W-:Y:S01]  /*8ba0*/  MUFU.EX2 R178, R157 ;  /* 0x0000009d00b27308 */ /* 0x000fe20000000800 */
[----:B------:R-:W1:Y:S01]  /*8bb0*/  LDSM.16.MT88.4 R140, [R251+0x900] ;  /* 0x00090000fb8c783b */ /* 0x000e620000004200 */
[C---:B------:R-:W-:Y:S06]  /*8bc0*/  FADD.FTZ R0, R3.reuse, R0 ;  /* 0x0000000003007221 */ /* 0x040fec0000010000 */
[----:B------:R-:W-:Y:S02]  /*8bd0*/  FADD.FTZ R0, R148, R0 ;  /* 0x0000000094007221 */ /* 0x000fe40000010000 */
[----:B------:R-:W-:Y:S01]  /*8be0*/  MUFU.EX2 R176, R191 ;  /* 0x000000bf00b07308 */ /* 0x000fe20000000800 */
[----:B--2---:R-:W-:Y:S01]  /*8bf0*/  MOV R166, R149 ;  /* 0x0000009500a67202 */ /* 0x004fe20000000f00 */
[C---:B----4-:R-:W-:Y:S01]  /*8c00*/  FADD.FTZ R0, R134.reuse, R0 ;  /* 0x0000000086007221 */ /* 0x050fe20000010000 */
[C---:B---3--:R-:W-:Y:S08]  /*8c10*/  HMMA.16816.F32 R12, R136.reuse, R144, R12 ;  /* 0x00000090880c723c */ /* 0x048ff0000000180c */
[C---:B------:R-:W-:Y:S01]  /*8c20*/  HMMA.16816.F32 R16, R136.reuse, R146, R16 ;  /* 0x000000928810723c */ /* 0x040fe20000001810 */
[----:B------:R-:W2:Y:S07]  /*8c30*/  LDSM.16.MT88.4 R144, [R250+0x900] ;  /* 0x00090000fa90783b */ /* 0x000eae0000004200 */
[C---:B-1----:R-:W-:Y:S08]  /*8c40*/  HMMA.16816.F32 R20, R136.reuse, R140, R20 ;  /* 0x0000008c8814723c */ /* 0x042ff00000001814 */
[C---:B------:R-:W-:Y:S01]  /*8c50*/  HMMA.16816.F32 R24, R136.reuse, R142, R24 ;  /* 0x0000008e8818723c */ /* 0x040fe20000001818 */
[----:B------:R-:W1:Y:S07]  /*8c60*/  LDSM.16.MT88.4 R140, [R248+0x2900] ;  /* 0x00290000f88c783b */ /* 0x000e6e0000004200 */
[C---:B--2---:R-:W-:Y:S08]  /*8c70*/  HMMA.16816.F32 R28, R136.reuse, R144, R28 ;  /* 0x00000090881c723c */ /* 0x044ff0000000181c */
        /* <DEDUP_REMOVED lines=36> */
[----:B------:R-:W-:Y:S01]  /*8ec0*/  HMMA.16816.F32 R128, R136, R146, R128 ;  /* 0x000000928880723c */ /* 0x000fe20000001880 */
[----:B------:R-:W2:Y:S06]  /*8ed0*/  LDSM.16.MT88.4 R144, [R249+0x1100] ;  /* 0x00110000f990783b */ /* 0x000eac0000004200 */
[----:B------:R-:W-:Y:S02]  /*8ee0*/  F2FP.PACK_AB R138, R134, R148 ;  /* 0x00000094868a723e */ /* 0x000fe400000000ff */
[----:B------:R-:W3:Y:S01]  /*8ef0*/  LDSM.16.MT88.4 R148, [R251+0x1100] ;  /* 0x00110000fb94783b */ /* 0x000ee20000004200 */
[----:B------:R-:W-:Y:S02]  /*8f00*/  MUFU.EX2 R134, R165 ;  /* 0x000000a500867308 */ /* 0x000fe40000000800 */
[----:B------:R-:W-:Y:S02]  /*8f10*/  F2FP.PACK_AB R136, R3, R133 ;  /* 0x000000850388723e */ /* 0x000fe400000000ff */
[----:B------:R-:W-:Y:S02]  /*8f20*/  F2FP.PACK_AB R137, R185, R184 ;  /* 0x000000b8b989723e */ /* 0x000fe400000000ff */
[----:B------:R-:W-:Y:S04]  /*8f30*/  F2FP.PACK_AB R139, R183, R182 ;  /* 0x000000b6b78b723e */ /* 0x000fe800000000ff */
[----:B------:R-:W-:Y:S03]  /*8f40*/  MUFU.EX2 R133, R153 ;  /* 0x0000009900857308 */ /* 0x000fe60000000800 */
[C---:B-1----:R-:W-:Y:S07]  /*8f50*/  HMMA.16816.F32 R4, R136.reuse, R140, R4 ;  /* 0x0000008c8804723c */ /* 0x042fee0000001804 */
[----:B------:R-:W1:Y:S01]  /*8f60*/  MUFU.EX2 R3, R166 ;  /* 0x000000a600037308 */ /* 0x000e620000000800 */
[C---:B------:R-:W-:Y:S01]  /*8f70*/  HMMA.16816.F32 R8, R136.reuse, R142, R8 ;  /* 0x0000008e8808723c */ /* 0x040fe20000001808 */
[----:B------:R-:W4:Y:S07]  /*8f80*/  LDSM.16.MT88.4 R140, [R250+0x1100] ;  /* 0x00110000fa8c783b */ /* 0x000f2e0000004200 */
[C---:B--2---:R-:W-:Y:S08]  /*8f90*/  HMMA.16816.F32 R12, R136.reuse, R144, R12 ;  /* 0x00000090880c723c */ /* 0x044ff0000000180c */
[C---:B------:R-:W-:Y:S01]  /*8fa0*/  HMMA.16816.F32 R16, R136.reuse, R146, R16 ;  /* 0x000000928810723c */ /* 0x040fe20000001810 */
[----:B------:R-:W2:Y:S03]  /*8fb0*/  LDSM.16.MT88.4 R144, [R248+0x3100] ;  /* 0x00310000f890783b */ /* 0x000ea60000004200 */
[----:B-1----:R-:W-:Y:S04]  /*8fc0*/  FADD.FTZ R0, R3, R0 ;  /* 0x0000000003007221 */ /* 0x002fe80000010000 */
[C---:B---3--:R-:W-:Y:S04]  /*8fd0*/  HMMA.16816.F32 R20, R136.reuse, R148, R20 ;  /* 0x000000948814723c */ /* 0x048fe80000001814 */
[C---:B------:R-:W-:Y:S01]  /*8fe0*/  FADD.FTZ R0, R176.reuse, R0 ;  /* 0x00000000b0007221 */ /* 0x040fe20000010000 */
[----:B------:R-:W-:Y:S01]  /*8ff0*/  F2FP.PACK_AB R176, R176, R3 ;  /* 0x00000003b0b0723e */ /* 0x000fe200000000ff */
[----:B------:R-:W-:Y:S02]  /*9000*/  FADD.FTZ R3, R190, R152 ;  /* 0x00000098be037221 */ /* 0x000fe40000010000 */
[C---:B------:R-:W-:Y:S01]  /*9010*/  HMMA.16816.F32 R24, R136.reuse, R150, R24 ;  /* 0x000000968818723c */ /* 0x040fe20000001818 */
[----:B------:R-:W1:Y:S03]  /*9020*/  LDSM.16.MT88.4 R148, [R249+0x3100] ;  /* 0x00310000f994783b */ /* 0x000e660000004200 */
[----:B------:R-:W-:Y:S04]  /*9030*/  FADD.FTZ R0, R133, R0 ;  /* 0x0000000085007221 */ /* 0x000fe80000010000 */
[C---:B----4-:R-:W-:Y:S01]  /*9040*/  HMMA.16816.F32 R28, R136.reuse, R140, R28 ;  /* 0x0000008c881c723c */ /* 0x050fe2000000181c */
[----:B------:R-:W-:Y:S03]  /*9050*/  LDSM.16.MT88.4 R152, [R249+0x1900] ;  /* 0x00190000f998783b */ /* 0x000fe60000004200 */
[C---:B------:R-:W-:Y:S01]  /*9060*/  FADD.FTZ R0, R178.reuse, R0 ;  /* 0x00000000b2007221 */ /* 0x040fe20000010000 */
[----:B------:R-:W-:Y:S02]  /*9070*/  F2FP.PACK_AB R178, R178, R133 ;  /* 0x00000085b2b2723e */ /* 0x000fe400000000ff */
[----:B------:R-:W3:Y:S01]  /*9080*/  MUFU.EX2 R133, R164 ;  /* 0x000000a400857308 */ /* 0x000ee20000000800 */
[C---:B------:R-:W-:Y:S01]  /*9090*/  HMMA.16816.F32 R32, R136.reuse, R142, R32 ;  /* 0x0000008e8820723c */ /* 0x040fe20000001820 */
[----:B------:R-:W4:Y:S07]  /*90a0*/  LDSM.16.MT88.4 R140, [R251+0x3100] ;  /* 0x00310000fb8c783b */ /* 0x000f2e0000004200 */
[C---:B--2---:R-:W-:Y:S01]  /*90b0*/  HMMA.16816.F32 R36, R136.reuse, R144, R36 ;  /* 0x000000908824723c */ /* 0x044fe20000001824 */
[----:B------:R2:W-:Y:S07]  /*90c0*/  STL [R1+0x1c], R0 ;  /* 0x00001c0001007387 */ /* 0x0005ee0000100800 */
[C---:B------:R-:W-:Y:S01]  /*90d0*/  HMMA.16816.F32 R40, R136.reuse, R146, R40 ;  /* 0x000000928828723c */ /* 0x040fe20000001828 */
[----:B------:R-:W5:Y:S03]  /*90e0*/  LDSM.16.MT88.4 R144, [R250+0x3100] ;  /* 0x00310000fa90783b */ /* 0x000f660000004200 */
[----:B---3--:R-:W-:Y:S04]  /*90f0*/  F2FP.PACK_AB R179, R133, R134 ;  /* 0x0000008685b3723e */ /* 0x008fe800000000ff */
[C---:B-1----:R-:W-:Y:S08]  /*9100*/  HMMA.16816.F32 R44, R136.reuse, R148, R44 ;  /* 0x00000094882c723c */ /* 0x042ff0000000182c */
[C---:B------:R-:W-:Y:S01]  /*9110*/  HMMA.16816.F32 R48, R136.reuse, R150, R48 ;  /* 0x000000968830723c */ /* 0x040fe20000001830 */
[----:B------:R-:W1:Y:S03]  /*9120*/  LDSM.16.MT88.4 R148, [R248+0x5100] ;  /* 0x00510000f894783b */ /* 0x000e660000004200 */
[----:B--2---:R-:W-:Y:S04]  /*9130*/  FADD.FTZ R0, R156, R3 ;  /* 0x000000039c007221 */ /* 0x004fe80000010000 */
[C---:B----4-:R-:W-:Y:S04]  /*9140*/  HMMA.16816.F32 R52, R136.reuse, R140, R52 ;  /* 0x0000008c8834723c */ /* 0x050fe80000001834 */
[----:B------:R-:W-:Y:S04]  /*9150*/  FADD.FTZ R0, R189, R0 ;  /* 0x00000000bd007221 */ /* 0x000fe80000010000 */
[C---:B------:R-:W-:Y:S01]  /*9160*/  HMMA.16816.F32 R56, R136.reuse, R142, R56 ;  /* 0x0000008e8838723c */ /* 0x040fe20000001838 */
[----:B------:R-:W2:Y:S03]  /*9170*/  LDSM.16.MT88.4 R140, [R249+0x5100] ;  /* 0x00510000f98c783b */ /* 0x000ea60000004200 */
[----:B------:R-:W-:Y:S04]  /*9180*/  FADD.FTZ R0, R188, R0 ;  /* 0x00000000bc007221 */ /* 0x000fe80000010000 */
[----:B------:R-:W-:Y:S01]  /*9190*/  FADD.FTZ R0, R186, R0 ;  /* 0x00000000ba007221 */ /* 0x000fe20000010000 */
[C---:B-----5:R-:W-:Y:S03]  /*91a0*/  HMMA.16816.F32 R60, R136.reuse, R144, R60 ;  /* 0x00000090883c723c */ /* 0x060fe6000000183c */
[----:B------:R-:W-:Y:S04]  /*91b0*/  FADD.FTZ R0, R187, R0 ;  /* 0x00000000bb007221 */ /* 0x000fe80000010000 */
[----:B------:R-:W-:Y:S01]  /*91c0*/  FADD.FTZ R0, R184, R0 ;  /* 0x00000000b8007221 */ /* 0x000fe20000010000 */
[C---:B------:R-:W-:Y:S01]  /*91d0*/  HMMA.16816.F32 R64, R136.reuse, R146, R64 ;  /* 0x000000928840723c */ /* 0x040fe20000001840 */
[----:B------:R-:W3:Y:S03]  /*91e0*/  LDSM.16.MT88.4 R144, [R251+0x5100] ;  /* 0x00510000fb90783b */ /* 0x000ee60000004200 */
[----:B------:R-:W-:Y:S04]  /*91f0*/  FADD.FTZ R0, R185, R0 ;  /* 0x00000000b9007221 */ /* 0x000fe80000010000 */
[C---:B-1----:R-:W-:Y:S04]  /*9200*/  HMMA.16816.F32 R68, R136.reuse, R148, R68 ;  /* 0x000000948844723c */ /* 0x042fe80000001844 */
[----:B------:R-:W-:Y:S04]  /*9210*/  FADD.FTZ R0, R182, R0 ;  /* 0x00000000b6007221 */ /* 0x000fe80000010000 */
[C---:B------:R-:W-:Y:S01]  /*9220*/  HMMA.16816.F32 R72, R136.reuse, R150, R72 ;  /* 0x000000968848723c */ /* 0x040fe20000001848 */
[----:B------:R-:W1:Y:S03]  /*9230*/  LDSM.16.MT88.4 R148, [R250+0x5100] ;  /* 0x00510000fa94783b */ /* 0x000e660000004200 */
[----:B------:R-:W-:Y:S04]  /*9240*/  FADD.FTZ R0, R183, R0 ;  /* 0x00000000b7007221 */ /* 0x000fe80000010000 */
[C---:B--2---:R-:W-:Y:S04]  /*9250*/  HMMA.16816.F32 R76, R136.reuse, R140, R76 ;  /* 0x0000008c884c723c */ /* 0x044fe8000000184c */
[----:B------:R-:W-:Y:S04]  /*9260*/  FADD.FTZ R0, R181, R0 ;  /* 0x00000000b5007221 */ /* 0x000fe80000010000 */
[C---:B------:R-:W-:Y:S01]  /*9270*/  HMMA.16816.F32 R80, R136.reuse, R142, R80 ;  /* 0x0000008e8850723c */ /* 0x040fe20000001850 */
[----:B------:R-:W2:Y:S03]  /*9280*/  LDSM.16.MT88.4 R140, [R248+0x7100] ;  /* 0x00710000f88c783b */ /* 0x000ea60000004200 */
[----:B------:R-:W-:Y:S04]  /*9290*/  FADD.FTZ R0, R180, R0 ;  /* 0x00000000b4007221 */ /* 0x000fe80000010000 */
[----:B------:R-:W-:Y:S01]  /*92a0*/  FADD.FTZ R0, R134, R0 ;  /* 0x0000000086007221 */ /* 0x000fe20000010000 */
[C---:B---3--:R-:W-:Y:S03]  /*92b0*/  HMMA.16816.F32 R84, R136.reuse, R144, R84 ;  /* 0x000000908854723c */ /* 0x048fe60000001854 */
[----:B------:R-:W-:Y:S01]  /*92c0*/  FADD.FTZ R0, R133, R0 ;  /* 0x0000000085007221 */ /* 0x000fe20000010000 */
[----:B------:R-:W-:Y:S02]  /*92d0*/  MOV R134, R2 ;  /* 0x0000000200867202 */ /* 0x000fe40000000f00 */
[----:B------:R-:W-:Y:S02]  /*92e0*/  MOV R133, R132 ;  /* 0x0000008400857202 */ /* 0x000fe40000000f00 */
[C---:B------:R-:W-:Y:S01]  /*92f0*/  HMMA.16816.F32 R88, R136.reuse, R146, R88 ;  /* 0x000000928858723c */ /* 0x040fe20000001858 */
[----:B------:R-:W3:Y:S07]  /*9300*/  LDSM.16.MT88.4 R144, [R249+0x7100] ;  /* 0x00710000f990783b */ /* 0x000eee0000004200 */
[C---:B-1----:R-:W-:Y:S01]  /*9310*/  HMMA.16816.F32 R92, R136.reuse, R148, R92 ;  /* 0x00000094885c723c */ /* 0x042fe2000000185c */
[----:B------:R-:W-:Y:S07]  /*9320*/  STL [R1+0x40], R0 ;  /* 0x0000400001007387 */ /* 0x000fee0000100800 */
[C---:B------:R-:W-:Y:S01]  /*9330*/  HMMA.16816.F32 R96, R136.reuse, R150, R96 ;  /* 0x000000968860723c */ /* 0x040fe20000001860 */
[----:B------:R-:W1:Y:S07]  /*9340*/  LDSM.16.MT88.4 R148, [R251+0x7100] ;  /* 0x00710000fb94783b */ /* 0x000e6e0000004200 */
[C---:B--2---:R-:W-:Y:S08]  /*9350*/  HMMA.16816.F32 R100, R136.reuse, R140, R100 ;  /* 0x0000008c8864723c */ /* 0x044ff00000001864 */
[C---:B------:R-:W-:Y:S01]  /*9360*/  HMMA.16816.F32 R104, R136.reuse, R142, R104 ;  /* 0x0000008e8868723c */ /* 0x040fe20000001868 */
[----:B------:R-:W2:Y:S07]  /*9370*/  LDSM.16.MT88.4 R140, [R250+0x7100] ;  /* 0x00710000fa8c783b */ /* 0x000eae0000004200 */
[C---:B---3--:R-:W-:Y:S08]  /*9380*/  HMMA.16816.F32 R108, R136.reuse, R144, R108 ;  /* 0x00000090886c723c */ /* 0x048ff0000000186c */
[C---:B------:R-:W-:Y:S01]  /*9390*/  HMMA.16816.F32 R112, R136.reuse, R146, R112 ;  /* 0x000000928870723c */ /* 0x040fe20000001870 */
[----:B------:R-:W3:Y:S07]  /*93a0*/  LDSM.16.MT88.4 R144, [R251+0x1900] ;  /* 0x00190000fb90783b */ /* 0x000eee0000004200 */
[C---:B-1----:R-:W-:Y:S08]  /*93b0*/  HMMA.16816.F32 R116, R136.reuse, R148, R116 ;  /* 0x000000948874723c */ /* 0x042ff00000001874 */
[C---:B------:R-:W-:Y:S08]  /*93c0*/  HMMA.16816.F32 R120, R136.reuse, R150, R120 ;  /* 0x000000968878723c */ /* 0x040ff00000001878 */
[C---:B--2---:R-:W-:Y:S08]  /*93d0*/  HMMA.16816.F32 R124, R136.reuse, R140, R124 ;  /* 0x0000008c887c723c */ /* 0x044ff0000000187c */
[----:B------:R-:W-:Y:S01]  /*93e0*/  HMMA.16816.F32 R128, R136, R142, R128 ;  /* 0x0000008e8880723c */ /* 0x000fe20000001880 */
[----:B------:R-:W1:Y:S07]  /*93f0*/  LDSM.16.MT88.4 R136, [R250+0x1900] ;  /* 0x00190000fa88783b */ /* 0x000e6e0000004200 */
[C---:B------:R-:W-:Y:S01]  /*9400*/  HMMA.16816.F32 R164, R176.reuse, R160, R4 ;  /* 0x000000a0b0a4723c */ /* 0x040fe20000001804 */
[----:B------:R-:W2:Y:S07]  /*9410*/  LDSM.16.MT88.4 R4, [R248+0x3900] ;  /* 0x00390000f804783b */ /* 0x000eae0000004200 */
[C---:B------:R-:W-:Y:S01]  /*9420*/  HMMA.16816.F32 R160, R176.reuse, R162, R8 ;  /* 0x000000a2b0a0723c */ /* 0x040fe20000001808 */
[----:B------:R-:W4:Y:S07]  /*9430*/  LDSM.16.MT88.4 R8, [R249+0x3900] ;  /* 0x00390000f908783b */ /* 0x000f2e0000004200 */
[C---:B------:R-:W-:Y:S01]  /*9440*/  HMMA.16816.F32 R156, R176.reuse, R152, R12 ;  /* 0x00000098b09c723c */ /* 0x040fe2000000180c */
[----:B------:R-:W5:Y:S07]  /*9450*/  LDSM.16.MT88.4 R12, [R251+0x3900] ;  /* 0x00390000fb0c783b */ /* 0x000f6e0000004200 */
[C---:B------:R-:W-:Y:S01]  /*9460*/  HMMA.16816.F32 R152, R176.reuse, R154, R16 ;  /* 0x0000009ab098723c */ /* 0x040fe20000001810 */
[----:B------:R-:W4:Y:S07]  /*9470*/  LDSM.16.MT88.4 R16, [R250+0x3900] ;  /* 0x00390000fa10783b */ /* 0x000f2e0000004200 */
[C---:B---3--:R-:W-:Y:S08]  /*9480*/  HMMA.16816.F32 R148, R176.reuse, R144, R20 ;  /* 0x00000090b094723c */ /* 0x048ff00000001814 */
[C---:B------:R-:W-:Y:S08]  /*9490*/  HMMA.16816.F32 R144, R176.reuse, R146, R24 ;  /* 0x00000092b090723c */ /* 0x040ff00000001818 */
[C---:B-1----:R-:W-:Y:S08]  /*94a0*/  HMMA.16816.F32 R140, R176.reuse, R136, R28 ;  /* 0x00000088b08c723c */ /* 0x042ff0000000181c */
[C---:B------:R-:W-:Y:S08]  /*94b0*/  HMMA.16816.F32 R136, R176.reuse, R138, R32 ;  /* 0x0000008ab088723c */ /* 0x040ff00000001820 */
[C---:B--2---:R-:W-:Y:S08]  /*94c0*/  HMMA.16816.F32 R36, R176.reuse, R4, R36 ;  /* 0x00000004b024723c */ /* 0x044ff00000001824 */
[C---:B------:R-:W-:Y:S01]  /*94d0*/  HMMA.16816.F32 R40, R176.reuse, R6, R40 ;  /* 0x00000006b028723c */ /* 0x040fe20000001828 */
[----:B------:R-:W1:Y:S07]  /*94e0*/  LDSM.16.MT88.4 R4, [R248+0x5900] ;  /* 0x00590000f804783b */ /* 0x000e6e0000004200 */
[C---:B----4-:R-:W-:Y:S08]  /*94f0*/  HMMA.16816.F32 R44, R176.reuse, R8, R44 ;  /* 0x00000008b02c723c */ /* 0x050ff0000000182c */
[C---:B------:R-:W-:Y:S01]  /*9500*/  HMMA.16816.F32 R48, R176.reuse, R10, R48 ;  /* 0x0000000ab030723c */ /* 0x040fe20000001830 */
[----:B------:R-:W2:Y:S07]  /*9510*/  LDSM.16.MT88.4 R8, [R249+0x5900] ;  /* 0x00590000f908783b */ /* 0x000eae0000004200 */
[C---:B-----5:R-:W-:Y:S08]  /*9520*/  HMMA.16816.F32 R52, R176.reuse, R12, R52 ;  /* 0x0000000cb034723c */ /* 0x060ff00000001834 */
[C---:B------:R-:W-:Y:S01]  /*9530*/  HMMA.16816.F32 R56, R176.reuse, R14, R56 ;  /* 0x0000000eb038723c */ /* 0x040fe20000001838 */
[----:B------:R-:W3:Y:S07]  /*9540*/  LDSM.16.MT88.4 R12, [R251+0x5900] ;  /* 0x00590000fb0c783b */ /* 0x000eee0000004200 */
[C---:B------:R-:W-:Y:S08]  /*9550*/  HMMA.16816.F32 R60, R176.reuse, R16, R60 ;  /* 0x00000010b03c723c */ /* 0x040ff0000000183c */
[C---:B------:R-:W-:Y:S01]  /*9560*/  HMMA.16816.F32 R64, R176.reuse, R18, R64 ;  /* 0x00000012b040723c */ /* 0x040fe20000001840 */
[----:B------:R-:W4:Y:S07]  /*9570*/  LDSM.16.MT88.4 R16, [R250+0x5900] ;  /* 0x00590000fa10783b */ /* 0x000f2e0000004200 */
[C---:B-1----:R-:W-:Y:S08]  /*9580*/  HMMA.16816.F32 R68, R176.reuse, R4, R68 ;  /* 0x00000004b044723c */ /* 0x042ff00000001844 */
        /* <DEDUP_REMOVED lines=8> */
[C---:B----4-:R-:W-:Y:S08]  /*9610*/  HMMA.16816.F32 R92, R176.reuse, R16, R92 ;  /* 0x00000010b05c723c */ /* 0x050ff0000000185c */
[C---:B------:R-:W-:Y:S01]  /*9620*/  HMMA.16816.F32 R96, R176.reuse, R18, R96 ;  /* 0x00000012b060723c */ /* 0x040fe20000001860 */
[----:B------:R-:W4:Y:S07]  /*9630*/  LDSM.16.MT88.4 R16, [R250+0x7900] ;  /* 0x00790000fa10783b */ /* 0x000f2e0000004200 */
[C---:B-1----:R-:W-:Y:S08]  /*9640*/  HMMA.16816.F32 R100, R176.reuse, R4, R100 ;  /* 0x00000004b064723c */ /* 0x042ff00000001864 */
[C---:B------:R-:W-:Y:S08]  /*9650*/  HMMA.16816.F32 R104, R176.reuse, R6, R104 ;  /* 0x00000006b068723c */ /* 0x040ff00000001868 */
[C---:B--2---:R-:W-:Y:S08]  /*9660*/  HMMA.16816.F32 R108, R176.reuse, R8, R108 ;  /* 0x00000008b06c723c */ /* 0x044ff0000000186c */
[C---:B------:R-:W-:Y:S08]  /*9670*/  HMMA.16816.F32 R112, R176.reuse, R10, R112 ;  /* 0x0000000ab070723c */ /* 0x040ff00000001870 */
[C---:B---3--:R-:W-:Y:S08]  /*9680*/  HMMA.16816.F32 R116, R176.reuse, R12, R116 ;  /* 0x0000000cb074723c */ /* 0x048ff00000001874 */
[C---:B------:R-:W-:Y:S08]  /*9690*/  HMMA.16816.F32 R120, R176.reuse, R14, R120 ;  /* 0x0000000eb078723c */ /* 0x040ff00000001878 */
[C---:B----4-:R-:W-:Y:S08]  /*96a0*/  HMMA.16816.F32 R124, R176.reuse, R16, R124 ;  /* 0x00000010b07c723c */ /* 0x050ff0000000187c */
[----:B------:R-:W-:Y:S01]  /*96b0*/  HMMA.16816.F32 R128, R176, R18, R128 ;  /* 0x00000012b080723c */ /* 0x000fe20000001880 */
[----:B------:R-:W-:-:S07]  /*96c0*/  @P0 BRA `(.L_x_6) ;  /* 0xffffcab000000947 */ /* 0x000fce000383ffff */
.L_x_5:
[----:B--2---:R-:W2:Y:S04]  /*96d0*/  LDL.LU R3, [R1+0x1c] ;  /* 0x00001c0001037983 */ /* 0x004ea80000300800 */
[----:B------:R-:W3:Y:S01]  /*96e0*/  LDL.LU R0, [R1+0x40] ;  /* 0x0000400001007983 */ /* 0x000ee20000300800 */
[----:B------:R-:W-:-:S02]  /*96f0*/  MOV R16, 0xff800000 ;  /* 0xff80000000107802 */ /* 0x000fc40000000f00 */
[----:B------:R-:W-:Y:S02]  /*9700*/  MOV R17, 0xff800000 ;  /* 0xff80000000117802 */ /* 0x000fe40000000f00 */
[----:B------:R-:W-:Y:S01]  /*9710*/  PLOP3.LUT P2, PT, PT, PT, PT, 0x8, 0x0 ;  /* 0x000000000000781c */ /* 0x000fe20003f4e170 */
[----:B--2---:R-:W1:Y:S04]  /*9720*/  SHFL.BFLY PT, R6, R3, 0x2, 0x1f ;  /* 0x0c401f0003067f89 */ /* 0x004e6800000e0000 */
[----:B---3--:R-:W2:Y:S01]  /*9730*/  SHFL.BFLY PT, R7, R0, 0x2, 0x1f ;  /* 0x0c401f0000077f89 */ /* 0x008ea200000e0000 */
[----:B-1----:R-:W-:Y:S02]  /*9740*/  FADD.FTZ R6, R6, R3 ;  /* 0x0000000306067221 */ /* 0x002fe40000010000 */
[----:B--2---:R-:W-:-:S03]  /*9750*/  FADD.FTZ R7, R7, R0 ;  /* 0x0000000007077221 */ /* 0x004fc60000010000 */
[----:B------:R-:W1:Y:S04]  /*9760*/  SHFL.BFLY PT, R3, R6, 0x1, 0x1f ;  /* 0x0c201f0006037f89 */ /* 0x000e6800000e0000 */
[----:B------:R-:W2:Y:S01]  /*9770*/  SHFL.BFLY PT, R0, R7, 0x1, 0x1f ;  /* 0x0c201f0007007f89 */ /* 0x000ea200000e0000 */
[----:B-1----:R-:W-:Y:S01]  /*9780*/  FADD.FTZ R6, R6, R3 ;  /* 0x0000000306067221 */ /* 0x002fe20000010000 */
[----:B------:R-:W-:Y:S01]  /*9790*/  MOV R3, RZ ;  /* 0x000000ff00037202 */ /* 0x000fe20000000f00 */
[----:B--2---:R-:W-:-:S03]  /*97a0*/  FADD.FTZ R7, R0, R7 ;  /* 0x0000000700077221 */ /* 0x004fc60000010000 */
[----:B------:R-:W-:Y:S02]  /*97b0*/  FSETP.NE.FTZ.AND P1, PT, R6, RZ, PT ;  /* 0x000000ff0600720b */ /* 0x000fe40003f35000 */
[----:B------:R-:W-:Y:S02]  /*97c0*/  MOV R0, RZ ;  /* 0x000000ff00007202 */ /* 0x000fe40000000f00 */
[----:B------:R-:W-:-:S09]  /*97d0*/  FSETP.NE.FTZ.AND P0, PT, R7, RZ, PT ;  /* 0x000000ff0700720b */ /* 0x000fd20003f15000 */
[----:B------:R-:W1:Y:S01]  /*97e0*/  @P1 MUFU.RCP R3, R6 ;  /* 0x0000000600031308 */ /* 0x000e620000001000 */
[----:B------:R-:W-:-:S05]  /*97f0*/  @P1 MOV R4, 0x3f317218 ;  /* 0x3f31721800041802 */ /* 0x000fca0000000f00 */
[----:B------:R-:W-:Y:S02]  /*9800*/  @P1 FMUL.FTZ R5, R4, c[0x0][0x2d0] ;  /* 0x0000b40004051a20 */ /* 0x000fe40000410000 */
[----:B------:R-:W-:Y:S08]  /*9810*/  @P0 MUFU.RCP R0, R7 ;  /* 0x0000000700000308 */ /* 0x000ff00000001000 */
[----:B------:R-:W2:Y:S01]  /*9820*/  @P1 MUFU.LG2 R6, R6 ;  /* 0x0000000600061308 */ /* 0x000ea20000000c00 */
[----:B-1----:R-:W-:-:S02]  /*9830*/  FMUL.FTZ R164, R3, R164 ;  /* 0x000000a403a47220 */ /* 0x002fc40000410000 */
[C---:B------:R-:W-:Y:S02]  /*9840*/  FMUL.FTZ R165, R3.reuse, R165 ;  /* 0x000000a503a57220 */ /* 0x040fe40000410000 */
[C---:B------:R-:W-:Y:S02]  /*9850*/  FMUL.FTZ R160, R3.reuse, R160 ;  /* 0x000000a003a07220 */ /* 0x040fe40000410000 */
[C---:B------:R-:W-:Y:S01]  /*9860*/  FMUL.FTZ R161, R3.reuse, R161 ;  /* 0x000000a103a17220 */ /* 0x040fe20000410000 */
[----:B------:R-:W1:Y:S01]  /*9870*/  @P0 MUFU.LG2 R7, R7 ;  /* 0x0000000700070308 */ /* 0x000e620000000c00 */
[C---:B------:R-:W-:Y:S02]  /*9880*/  FMUL.FTZ R156, R3.reuse, R156 ;  /* 0x0000009c039c7220 */ /* 0x040fe40000410000 */
[C---:B------:R-:W-:Y:S02]  /*9890*/  FMUL.FTZ R157, R3.reuse, R157 ;  /* 0x0000009d039d7220 */ /* 0x040fe40000410000 */
[----:B------:R-:W-:-:S02]  /*98a0*/  FMUL.FTZ R152, R3, R152 ;  /* 0x0000009803987220 */ /* 0x000fc40000410000 */
[C---:B------:R-:W-:Y:S02]  /*98b0*/  FMUL.FTZ R153, R3.reuse, R153 ;  /* 0x0000009903997220 */ /* 0x040fe40000410000 */
[C---:B------:R-:W-:Y:S02]  /*98c0*/  FMUL.FTZ R148, R3.reuse, R148 ;  /* 0x0000009403947220 */ /* 0x040fe40000410000 */
[C---:B------:R-:W-:Y:S02]  /*98d0*/  FMUL.FTZ R149, R3.reuse, R149 ;  /* 0x0000009503957220 */ /* 0x040fe40000410000 */
        /* <DEDUP_REMOVED lines=53> */
[----:B------:R-:W-:Y:S01]  /*9c30*/  FMUL.FTZ R129, R3, R129 ;  /* 0x0000008103817220 */ /* 0x000fe20000410000 */
[----:B------:R-:W-:Y:S01]  /*9c40*/  @P0 MOV R3, 0x3f317218 ;  /* 0x3f31721800030802 */ /* 0x000fe20000000f00 */
[----:B--2---:R-:W-:Y:S02]  /*9c50*/  @P1 FMUL.FTZ R6, R6, 0.69314718246459960938 ;  /* 0x3f31721806061820 */ /* 0x004fe40000410000 */
[----:B-1----:R-:W-:Y:S02]  /*9c60*/  @P0 FMUL.FTZ R4, R7, 0.69314718246459960938 ;  /* 0x3f31721807040820 */ /* 0x002fe40000410000 */
[----:B------:R-:W-:-:S02]  /*9c70*/  @P0 FMUL.FTZ R3, R3, c[0x0][0x2d0] ;  /* 0x0000b40003030a20 */ /* 0x000fc40000410000 */
        /* <DEDUP_REMOVED lines=63> */
[----:B------:R-:W-:Y:S02]  /*a070*/  FMUL.FTZ R131, R0, R131 ;  /* 0x0000008300837220 */ /* 0x000fe40000410000 */
[----:B------:R-:W-:Y:S02]  /*a080*/  @P1 FFMA.FTZ R16, R5, R132, R6 ;  /* 0x0000008405101223 */ /* 0x000fe40000010006 */
[----:B------:R-:W-:-:S02]  /*a090*/  @P0 FFMA.FTZ R17, R3, R2, R4 ;  /* 0x0000000203110223 */ /* 0x000fc40000010004 */
.L_x_3:
[----:B------:R-:W-:Y:S05]  /*a0a0*/  @P2 BRA `(.L_x_9) ;  /* 0x00001fa000002947 */ /* 0x000fea0003800000 */
[----:B------:R-:W1:Y:S01]  /*a0b0*/  S2R R7, SR_TID.X ;  /* 0x0000000000077919 */ /* 0x000e620000002100 */
[----:B------:R-:W-:Y:S01]  /*a0c0*/  IMAD R0, RZ, RZ, -UR11 ;  /* 0x8000000bff007e24 */ /* 0x000fe2000f8e02ff */
[----:B------:R-:W-:Y:S01]  /*a0d0*/  ULDC.64 UR4, c[0x0][0x4d0] ;  /* 0x0001340000047ab9 */ /* 0x000fe20000000a00 */
[----:B------:R-:W-:Y:S01]  /*a0e0*/  MOV R20, c[0x0][0x4e8] ;  /* 0x00013a0000147a02 */ /* 0x000fe20000000f00 */
[----:B------:R-:W2:Y:S01]  /*a0f0*/  S2R R9, SR_CTAID.Y ;  /* 0x0000000000097919 */ /* 0x000ea20000002600 */
[----:B------:R-:W-:Y:S01]  /*a100*/  UIMAD.WIDE.U32 UR8, UR11, UR4, URZ ;  /* 0x000000040b0872a5 */ /* 0x000fe2000f8e003f */
[----:B------:R-:W-:Y:S01]  /*a110*/  BSSY B0, `(.L_x_10) ;  /* 0x0000130000007945 */ /* 0x000fe20003800000 */
[----:B------:R-:W-:Y:S01]  /*a120*/  USHF.R.S32.HI UR6, URZ, 0x1f, UR11 ;  /* 0x0000001f3f067899 */ /* 0x000fe2000801140b */
[----:B------:R-:W3:Y:S01]  /*a130*/  S2R R10, SR_CTAID.Z ;  /* 0x00000000000a7919 */ /* 0x000ee20000002700 */
[----:B------:R-:W-:-:S02]  /*a140*/  ISETP.NE.AND P1, PT, R20, 0x1, PT ;  /* 0x000000011400780c */ /* 0x000fc40003f25270 */
[----:B------:R-:W-:Y:S01]  /*a150*/  IMAD.U32 R2, RZ, RZ, UR8 ;  /* 0x00000008ff027e24 */ /* 0x000fe2000f8e00ff */
[----:B------:R-:W-:Y:S01]  /*a160*/  MOV R3, UR9 ;  /* 0x0000000900037c02 */ /* 0x000fe20008000f00 */
[----:B------:R-:W4:Y:S01]  /*a170*/  S2R R19, SR_CTAID.X ;  /* 0x0000000000137919 */ /* 0x000f220000002500 */
[----:B------:R-:W-:-:S04]  /*a180*/  UIMAD UR7, UR6, UR4, URZ ;  /* 0x00000004060772a4 */ /* 0x000fc8000f8e023f */
[----:B------:R-:W-:-:S03]  /*a190*/  UIMAD UR7, UR11, UR5, UR7 ;  /* 0x000000050b0772a4 */ /* 0x000fc6000f8e0207 */
[----:B------:R-:W-:Y:S02]  /*a1a0*/  ULDC.64 UR4, c[0x0][0x438] ;  /* 0x00010e0000047ab9 */ /* 0x000fe40000000a00 */
[----:B------:R-:W-:Y:S01]  /*a1b0*/  UIMAD.WIDE.U32 UR14, UR11, UR4, URZ ;  /* 0x000000040b0e72a5 */ /* 0x000fe2000f8e003f */
[----:B-1----:R-:W-:Y:S01]  /*a1c0*/  SHF.R.S32.HI R5, RZ, 0x1f, R7 ;  /* 0x0000001fff057819 */ /* 0x002fe20000011407 */
[----:B------:R-:W-:Y:S02]  /*a1d0*/  UIMAD UR4, UR6, UR4, URZ ;  /* 0x00000004060472a4 */ /* 0x000fe4000f8e023f */
[----:B------:R-:W-:Y:S01]  /*a1e0*/  UIADD3 UR7, UR9, UR7, URZ ;  /* 0x0000000709077290 */ /* 0x000fe2000fffe03f */
[----:B--2---:R-:W-:Y:S01]  /*a1f0*/  IMAD R9, R0, c[0x0][0x550], R9 ;  /* 0x0001540000097a24 */ /* 0x004fe200078e0209 */
[CC--:B------:R-:W-:Y:S01]  /*a200*/  LEA.HI R0, R5.reuse, R7.reuse, RZ, 0x5 ;  /* 0x0000000705007211 */ /* 0x0c0fe200078f28ff */
[----:B------:R-:W-:Y:S01]  /*a210*/  UIMAD UR4, UR11, UR5, UR4 ;  /* 0x000000050b0472a4 */ /* 0x000fe2000f8e0204 */
[----:B------:R-:W-:-:S02]  /*a220*/  LEA.HI R5, R5, R7, RZ, 0x2 ;  /* 0x0000000705057211 */ /* 0x000fc400078f10ff */
[----:B------:R-:W-:Y:S01]  /*a230*/  LOP3.LUT R4, R0, 0xffffffe0, RZ, 0xc0, !PT ;  /* 0xffffffe000047812 */ /* 0x000fe200078ec0ff */
[----:B------:R-:W-:Y:S01]  /*a240*/  UIADD3 UR4, UR15, UR4, URZ ;  /* 0x000000040f047290 */ /* 0x000fe2000fffe03f */
[--C-:B------:R-:W-:Y:S02]  /*a250*/  SHF.R.S32.HI R6, RZ, 0x5, R0.reuse ;  /* 0x00000005ff067819 */ /* 0x100fe40000011400 */
[----:B------:R-:W-:Y:S01]  /*a260*/  SHF.R.S32.HI R0, RZ, 0x1f, R0 ;  /* 0x0000001fff007819 */ /* 0x000fe20000011400 */
[----:B------:R-:W-:Y:S01]  /*a270*/  IMAD.IADD R14, R7, 0x1, -R4 ;  /* 0x00000001070e7824 */ /* 0x000fe200078e0a04 */
[----:B------:R-:W-:Y:S01]  /*a280*/  LOP3.LUT R3, R5, 0xfffffffc, RZ, 0xc0, !PT ;  /* 0xfffffffc05037812 */ /* 0x000fe200078ec0ff */
[----:B------:R-:W-:Y:S01]  /*a290*/  IMAD.MOV.U32 R4, RZ, RZ, R2 ;  /* 0x000000ffff047224 */ /* 0x000fe200078e0002 */
[----:B------:R-:W-:Y:S01]  /*a2a0*/  LEA.HI R0, R0, R6, RZ, 0x3 ;  /* 0x0000000600007211 */ /* 0x000fe200078f18ff */
[----:B------:R-:W-:Y:S01]  /*a2b0*/  IMAD.U32 R5, RZ, RZ, UR7 ;  /* 0x00000007ff057e24 */ /* 0x000fe2000f8e00ff */
[----:B------:R-:W-:Y:S01]  /*a2c0*/  IADD3 R7, -R3, R7, RZ ;  /* 0x0000000703077210 */ /* 0x000fe20007ffe1ff */
[----:B------:R-:W-:Y:S01]  /*a2d0*/  IMAD.U32 R3, RZ, RZ, UR15 ;  /* 0x0000000fff037e24 */ /* 0x000fe2000f8e00ff */
[----:B------:R-:W-:Y:S01]  /*a2e0*/  LOP3.LUT R0, R0, 0xffffff8, RZ, 0xc0, !PT ;  /* 0x0ffffff800007812 */ /* 0x000fe200078ec0ff */
[----:B---3--:R-:W-:Y:S01]  /*a2f0*/  IMAD.WIDE.U32 R4, R10, c[0x0][0x4d8], R4 ;  /* 0x000136000a047a25 */ /* 0x008fe200078e0004 */
[----:B------:R-:W-:-:S02]  /*a300*/  SHF.R.S32.HI R2, RZ, 0x1f, R14 ;  /* 0x0000001fff027819 */ /* 0x000fc4000001140e */
[----:B------:R-:W-:Y:S01]  /*a310*/  SHF.R.S32.HI R11, RZ, 0x1f, R10 ;  /* 0x0000001fff0b7819 */ /* 0x000fe2000001140a */
[----:B------:R-:W-:Y:S01]  /*a320*/  IMAD.IADD R8, R6, 0x1, -R0 ;  /* 0x0000000106087824 */ /* 0x000fe200078e0a00 */
[C---:B------:R-:W-:Y:S02]  /*a330*/  LEA.HI R0, R7.reuse, R7, RZ, 0x1 ;  /* 0x0000000707007211 */ /* 0x040fe400078f08ff */
[----:B------:R-:W-:Y:S01]  /*a340*/  LEA.HI R18, R2, R14, RZ, 0x2 ;  /* 0x0000000e02127211 */ /* 0x000fe200078f10ff */
[----:B------:R-:W-:Y:S01]  /*a350*/  IMAD.U32 R2, RZ, RZ, UR14 ;  /* 0x0000000eff027e24 */ /* 0x000fe2000f8e00ff */
[----:B------:R-:W-:Y:S02]  /*a360*/  LOP3.LUT R0, R0, 0x1ffffffe, RZ, 0xc0, !PT ;  /* 0x1ffffffe00007812 */ /* 0x000fe400078ec0ff */
[----:B------:R-:W-:Y:S02]  /*a370*/  SHF.R.S32.HI R6, RZ, 0x2, R18 ;  /* 0x00000002ff067819 */ /* 0x000fe40000011412 */
[----:B------:R-:W-:Y:S01]  /*a380*/  MOV R3, UR4 ;  /* 0x0000000400037c02 */ /* 0x000fe20008000f00 */
[----:B------:R-:W-:-:S02]  /*a390*/  IMAD.IADD R0, R7, 0x1, -R0 ;  /* 0x0000000107007824 */ /* 0x000fc400078e0a00 */
[----:B------:R-:W-:Y:S02]  /*a3a0*/  IMAD R15, R8, 0x10, R6 ;  /* 0x00000010080f7824 */ /* 0x000fe400078e0206 */
[C---:B------:R-:W-:Y:S02]  /*a3b0*/  IMAD R7, R11.reuse, c[0x0][0x4d8], RZ ;  /* 0x000136000b077a24 */ /* 0x040fe400078e02ff */
[----:B------:R-:W-:Y:S01]  /*a3c0*/  IMAD R6, R11, c[0x0][0x440], RZ ;  /* 0x000110000b067a24 */ /* 0x000fe200078e02ff */
[----:B------:R-:W-:Y:S01]  /*a3d0*/  LEA R0, R0, R15, 0x3 ;  /* 0x0000000f00007211 */ /* 0x000fe200078e18ff */
[C---:B------:R-:W-:Y:S02]  /*a3e0*/  IMAD R7, R10.reuse, c[0x0][0x4dc], R7 ;  /* 0x000137000a077a24 */ /* 0x040fe400078e0207 */
[----:B------:R-:W-:Y:S02]  /*a3f0*/  IMAD R6, R10, c[0x0][0x444], R6 ;  /* 0x000111000a067a24 */ /* 0x000fe400078e0206 */
[----:B----4-:R-:W-:Y:S01]  /*a400*/  IMAD R8, R19, 0x80, R0 ;  /* 0x0000008013087824 */ /* 0x010fe200078e0200 */
[----:B------:R-:W-:Y:S01]  /*a410*/  SHF.R.S32.HI R0, RZ, 0x1f, R9 ;  /* 0x0000001fff007819 */ /* 0x000fe20000011409 */
[----:B------:R-:W-:-:S02]  /*a420*/  IMAD.IADD R5, R5, 0x1, R7 ;  /* 0x0000000105057824 */ /* 0x000fc400078e0207 */
[----:B------:R-:W-:-:S04]  /*a430*/  @P1 IMAD.HI.U32 R7, R8, c[0x0][0x4ec], RZ ;  /* 0x00013b0008071a27 */ /* 0x000fc800078e00ff */
[----:B------:R-:W-:-:S04]  /*a440*/  IMAD.WIDE.U32 R2, R10, c[0x0][0x440], R2 ;  /* 0x000110000a027a25 */ /* 0x000fc800078e0002 */
[----:B------:R-:W-:Y:S01]  /*a450*/  IMAD.MOV.U32 R10, RZ, RZ, R8 ;  /* 0x000000ffff0a7224 */ /* 0x000fe200078e0008 */
[----:B------:R-:W-:Y:S02]  /*a460*/  @P1 SHF.R.U32.HI R10, RZ, c[0x0][0x4f0], R7 ;  /* 0x00013c00ff0a1a19 */ /* 0x000fe40000011607 */
[----:B------:R-:W-:Y:S01]  /*a470*/  IADD3 R3, R3, R6, RZ ;  /* 0x0000000603037210 */ /* 0x000fe20007ffe0ff */
[C---:B------:R-:W-:Y:S02]  /*a480*/  IMAD R6, R0.reuse, c[0x0][0x4e0], RZ ;  /* 0x0001380000067a24 */ /* 0x040fe400078e02ff */
[----:B------:R-:W-:Y:S02]  /*a490*/  IMAD R0, R0, c[0x0][0x448], RZ ;  /* 0x0001120000007a24 */ /* 0x000fe400078e02ff */
[----:B------:R-:W-:Y:S02]  /*a4a0*/  IMAD.MOV R11, RZ, RZ, -R10 ;  /* 0x000000ffff0b7224 */ /* 0x000fe400078e0a0a */
[----:B------:R-:W-:-:S02]  /*a4b0*/  IMAD R13, R9, c[0x0][0x4e4], R6 ;  /* 0x00013900090d7a24 */ /* 0x000fc400078e0206 */
[----:B------:R-:W-:-:S04]  /*a4c0*/  IMAD.WIDE.U32 R6, R9, c[0x0][0x448], R2 ;  /* 0x0001120009067a25 */ /* 0x000fc800078e0002 */
[C---:B------:R-:W-:Y:S01]  /*a4d0*/  IMAD R12, R9.reuse, c[0x0][0x44c], R0 ;  /* 0x00011300090c7a24 */ /* 0x040fe200078e0200 */
[----:B------:R-:W-:Y:S01]  /*a4e0*/  MOV R0, R8 ;  /* 0x0000000800007202 */ /* 0x000fe20000000f00 */
[----:B------:R-:W-:-:S04]  /*a4f0*/  IMAD.WIDE.U32 R2, R9, c[0x0][0x4e0], R4 ;  /* 0x0001380009027a25 */ /* 0x000fc800078e0004 */
[----:B------:R-:W-:Y:S01]  /*a500*/  IMAD R9, R11, c[0x0][0x4e8], R8 ;  /* 0x00013a000b097a24 */ /* 0x000fe200078e0208 */
[----:B------:R-:W-:Y:S01]  /*a510*/  SHF.R.S32.HI R11, RZ, 0x1f, R10 ;  /* 0x0000001fff0b7819 */ /* 0x000fe2000001140a */
[----:B------:R-:W-:Y:S01]  /*a520*/  @P1 IMAD.HI.U32 R4, R8, c[0x0][0x4ec], RZ ;  /* 0x00013b0008041a27 */ /* 0x000fe200078e00ff */
[----:B------:R-:W-:Y:S01]  /*a530*/  BAR.SYNC.DEFER_BLOCKING 0x1, 0x100 ;  /* 0x0044000000007b1d */ /* 0x000fe20000010000 */
[----:B------:R-:W-:Y:S02]  /*a540*/  IADD3 R2, P0, R10, R2, RZ ;  /* 0x000000020a027210 */ /* 0x000fe40007f1e0ff */
[----:B------:R-:W-:Y:S01]  /*a550*/  IMAD.IADD R5, R7, 0x1, R12 ;  /* 0x0000000107057824 */ /* 0x000fe200078e020c */
[----:B------:R-:W-:Y:S02]  /*a560*/  SHF.R.S32.HI R7, RZ, 0x1f, R9 ;  /* 0x0000001fff077819 */ /* 0x000fe40000011409 */
[----:B------:R-:W-:Y:S02]  /*a570*/  @P1 SHF.R.U32.HI R0, RZ, c[0x0][0x4f0], R4 ;  /* 0x00013c00ff001a19 */ /* 0x000fe40000011604 */
[----:B------:R-:W-:Y:S01]  /*a580*/  IADD3.X R3, R11, R3, R13, P0, !PT ;  /* 0x000000030b037210 */ /* 0x000fe200007fe40d */
[----:B------:R-:W-:Y:S01]  /*a590*/  IMAD R11, R19, 0x80, R15 ;  /* 0x00000080130b7824 */ /* 0x000fe200078e020f */
[----:B------:R-:W-:Y:S01]  /*a5a0*/  MOV R4, R6 ;  /* 0x0000000600047202 */ /* 0x000fe20000000f00 */
[----:B------:R-:W-:Y:S01]  /*a5b0*/  IMAD R6, R7, c[0x0][0x4c8], RZ ;  /* 0x0001320007067a24 */ /* 0x000fe200078e02ff */
[----:B------:R-:W-:Y:S01]  /*a5c0*/  SHF.R.S32.HI R7, RZ, 0x1f, R0 ;  /* 0x0000001fff077819 */ /* 0x000fe20000011400 */
[----:B------:R-:W-:-:S04]  /*a5d0*/  IMAD.WIDE.U32 R2, R9, c[0x0][0x4c8], R2 ;  /* 0x0001320009027a25 */ /* 0x000fc800078e0002 */
[----:B------:R-:W-:Y:S02]  /*a5e0*/  IMAD.MOV R10, RZ, RZ, -R0 ;  /* 0x000000ffff0a7224 */ /* 0x000fe400078e0a00 */
[----:B------:R-:W-:Y:S01]  /*a5f0*/  IMAD R9, R9, c[0x0][0x4cc], R6 ;  /* 0x0001330009097a24 */ /* 0x000fe200078e0206 */
[----:B------:R-:W-:Y:S01]  /*a600*/  LEA R6, P0, R2, c[0x0][0x4a8], 0x2 ;  /* 0x00012a0002067a11 */ /* 0x000fe200078010ff */
[----:B------:R-:W-:Y:S02]  /*a610*/  IMAD R10, R10, c[0x0][0x4e8], R8 ;  /* 0x00013a000a0a7a24 */ /* 0x000fe400078e0208 */
[----:B------:R-:W-:Y:S01]  /*a620*/  IMAD R7, R7, c[0x0][0x430], RZ ;  /* 0x00010c0007077a24 */ /* 0x000fe200078e02ff */
[----:B------:R-:W-:Y:S01]  /*a630*/  IADD3 R3, R3, R9, RZ ;  /* 0x0000000903037210 */ /* 0x000fe20007ffe0ff */
[----:B------:R-:W-:Y:S01]  /*a640*/  IMAD.WIDE.U32 R4, R0, c[0x0][0x430], R4 ;  /* 0x00010c0000047a25 */ /* 0x000fe200078e0004 */
[----:B------:R-:W-:Y:S02]  /*a650*/  SHFL.IDX PT, R8, R6, RZ, 0x1c1f ;  /* 0x001c1fff06087589 */ /* 0x000fe400000e0000 */
[----:B------:R-:W-:Y:S01]  /*a660*/  LEA.HI.X R2, R2, c[0x0][0x4ac], R3, 0x2, P0 ;  /* 0x00012b0002027a11 */ /* 0x000fe200000f1403 */
[----:B------:R-:W-:Y:S01]  /*a670*/  IMAD R0, R0, c[0x0][0x434], R7 ;  /* 0x00010d0000007a24 */ /* 0x000fe200078e0207 */
[----:B------:R-:W-:Y:S01]  /*a680*/  SHF.R.S32.HI R7, RZ, 0x1f, R10 ;  /* 0x0000001fff077819 */ /* 0x000fe2000001140a */
[----:B------:R-:W-:Y:S01]  /*a690*/  SHFL.IDX PT, R6, R6, 0x1, 0x1c1f ;  /* 0x003c1f0006067f89 */ /* 0x000fe200000e0000 */
[----:B------:R-:W-:-:S02]  /*a6a0*/  LOP3.LUT P0, RZ, R14, 0x3, RZ, 0xc0, !PT ;  /* 0x000000030eff7812 */ /* 0x000fc4000780c0ff */
[----:B------:R-:W-:Y:S01]  /*a6b0*/  IADD3 R3, R5, R0, RZ ;  /* 0x0000000005037210 */ /* 0x000fe20007ffe0ff */
[----:B------:R-:W-:Y:S01]  /*a6c0*/  IMAD R0, R7, c[0x0][0x428], RZ ;  /* 0x00010a0007007a24 */ /* 0x000fe200078e02ff */
[----:B------:R-:W1:Y:S01]  /*a6d0*/  SHFL.IDX PT, R9, R2, RZ, 0x1c1f ;  /* 0x001c1fff02097589 */ /* 0x000e6200000e0000 */
[----:B------:R-:W-:Y:S02]  /*a6e0*/  IMAD R5, R20, c[0x0][0x388], RZ ;  /* 0x0000e20014057a24 */ /* 0x000fe400078e02ff */
[----:B------:R-:W-:Y:S01]  /*a6f0*/  IMAD R0, R10, c[0x0][0x42c], R0 ;  /* 0x00010b000a007a24 */ /* 0x000fe200078e0200 */
[----:B------:R2:W3:Y:S02]  /*a700*/  SHFL.IDX PT, R7, R2, 0x1, 0x1c1f ;  /* 0x003c1f0002077f89 */ /* 0x0004e400000e0000 */
[----:B------:R-:W-:-:S13]  /*a710*/  ISETP.GE.OR P2, PT, R11, R5, P0 ;  /* 0x000000050b00720c */ /* 0x000fda0000746670 */
[----:B-1----:R1:W-:Y:S01]  /*a720*/  @!P2 ST.E [R8.64], R16 ;  /* 0x000000100800a985 */ /* 0x0023e2000c10190c */
[----:B--2---:R-:W-:Y:S01]  /*a730*/  IMAD.MOV.U32 R2, RZ, RZ, R4 ;  /* 0x000000ffff027224 */ /* 0x004fe200078e0004 */
[----:B------:R-:W-:-:S03]  /*a740*/  IADD3 R4, R11, 0x8, RZ ;  /* 0x000000080b047810 */ /* 0x000fc60007ffe0ff */
[----:B------:R-:W-:Y:S01]  /*a750*/  IMAD.WIDE.U32 R2, R10, c[0x0][0x428], R2 ;  /* 0x00010a000a027a25 */ /* 0x000fe200078e0002 */
[----:B------:R-:W-:-:S04]  /*a760*/  ISETP.GE.OR P0, PT, R4, R5, P0 ;  /* 0x000000050400720c */ /* 0x000fc80000706670 */
[----:B------:R-:W-:Y:S02]  /*a770*/  IADD3 R0, R3, R0, RZ ;  /* 0x0000000003007210 */ /* 0x000fe40007ffe0ff */
[----:B------:R-:W-:-:S04]  /*a780*/  LEA R20, P1, R2, c[0x0][0x400], 0x2 ;  /* 0x0001000002147a11 */ /* 0x000fc800078210ff */
[----:B------:R-:W-:Y:S02]  /*a790*/  LEA.HI.X R19, R2, c[0x0][0x404], R0, 0x2, P1 ;  /* 0x0001010002137a11 */ /* 0x000fe400008f1400 */
[----:B------:R-:W-:Y:S01]  /*a7a0*/  LOP3.LUT R0, R18, 0x7ffffffc, RZ, 0xc0, !PT ;  /* 0x7ffffffc12007812 */ /* 0x000fe200078ec0ff */
[----:B---3--:R2:W-:Y:S01]  /*a7b0*/  @!P0 ST.E [R6.64], R17 ;  /* 0x0000001106008985 */ /* 0x0085e2000c10190c */
[-C--:B------:R-:W-:Y:S02]  /*a7c0*/  ISETP.GE.AND P0, PT, R11, R5.reuse, PT ;  /* 0x000000050b00720c */ /* 0x080fe40003f06270 */
[----:B------:R-:W-:Y:S01]  /*a7d0*/  ISETP.GE.AND P1, PT, R4, R5, PT ;  /* 0x000000050400720c */ /* 0x000fe20003f26270 */
[----:B------:R-:W-:Y:S01]  /*a7e0*/  IMAD.IADD R0, R14, 0x1, -R0 ;  /* 0x000000010e007824 */ /* 0x000fe200078e0a00 */
[----:B------:R2:W3:Y:S02]  /*a7f0*/  SHFL.IDX PT, R2, R20, RZ, 0x1c1f ;  /* 0x001c1fff14027589 */ /* 0x0004e400000e0000 */
[----:B-1----:R-:W-:-:S02]  /*a800*/  P2R R16, PR, RZ, 0x2 ;  /* 0x00000002ff107803 */ /* 0x002fc40000000000 */
[----:B------:R2:W1:Y:S01]  /*a810*/  SHFL.IDX PT, R3, R19, RZ, 0x1c1f ;  /* 0x001c1fff13037589 */ /* 0x00046200000e0000 */
[----:B------:R-:W-:-:S04]  /*a820*/  SHF.L.U32 R0, R0, 0x1, RZ ;  /* 0x0000000100007819 */ /* 0x000fc800000006ff */
[----:B------:R-:W-:Y:S05]  /*a830*/  @P0 BRA `(.L_x_11) ;  /* 0x00000bd000000947 */ /* 0x000fea0003800000 */
[C---:B------:R-:W-:Y:S02]  /*a840*/  ISETP.GE.AND P0, PT, R0.reuse, c[0x0][0x3c8], PT ;  /* 0x0000f20000007a0c */ /* 0x040fe40003f06270 */
[C---:B------:R-:W-:Y:S02]  /*a850*/  IADD3 R5, R0.reuse, 0x8, RZ ;  /* 0x0000000800057810 */ /* 0x040fe40007ffe0ff */
[----:B------:R-:W-:Y:S02]  /*a860*/  IADD3 R4, R0, 0x10, RZ ;  /* 0x0000001000047810 */ /* 0x000fe40007ffe0ff */
[----:B------:R-:W-:Y:S02]  /*a870*/  ISETP.GE.AND P5, PT, R5, c[0x0][0x3c8], PT ;  /* 0x0000f20005007a0c */ /* 0x000fe40003fa6270 */
[----:B------:R-:W-:Y:S02]  /*a880*/  ISETP.GE.AND P4, PT, R4, c[0x0][0x3c8], PT ;  /* 0x0000f20004007a0c */ /* 0x000fe40003f86270 */
[----:B------:R-:W-:-:S02]  /*a890*/  IADD3 R8, R0, 0x18, RZ ;  /* 0x0000001800087810 */ /* 0x000fc40007ffe0ff */
[C---:B------:R-:W-:Y:S01]  /*a8a0*/  IADD3 R10, R0.reuse, 0x20, RZ ;  /* 0x00000020000a7810 */ /* 0x040fe20007ffe0ff */
[C---:B-123--:R-:W-:Y:S01]  /*a8b0*/  @!P0 IMAD.WIDE R6, R0.reuse, 0x4, R2 ;  /* 0x0000000400068825 */ /* 0x04efe200078e0202 */
[C---:B------:R-:W-:Y:S02]  /*a8c0*/  IADD3 R11, R0.reuse, 0x28, RZ ;  /* 0x00000028000b7810 */ /* 0x040fe40007ffe0ff */
[----:B------:R-:W-:Y:S02]  /*a8d0*/  IADD3 R9, R0, 0x30, RZ ;  /* 0x0000003000097810 */ /* 0x000fe40007ffe0ff */
[----:B------:R1:W-:Y:S01]  /*a8e0*/  @!P0 ST.E.64 [R6.64], R164 ;  /* 0x000000a406008985 */ /* 0x0003e2000c101b0c */
[----:B------:R-:W-:Y:S02]  /*a8f0*/  ISETP.GE.AND P3, PT, R8, c[0x0][0x3c8], PT ;  /* 0x0000f20008007a0c */ /* 0x000fe40003f66270 */
[----:B------:R-:W-:Y:S02]  /*a900*/  @!P4 LEA.HI R4, R4, R4, RZ, 0x1 ;  /* 0x000000040404c211 */ /* 0x000fe400078f08ff */
[----:B------:R-:W-:-:S02]  /*a910*/  ISETP.GE.AND P2, PT, R10, c[0x0][0x3c8], PT ;  /* 0x0000f2000a007a0c */ /* 0x000fc40003f46270 */
[----:B------:R-:W-:Y:S02]  /*a920*/  @!P4 LOP3.LUT R4, R4, 0xfffffffe, RZ, 0xc0, !PT ;  /* 0xfffffffe0404c812 */ /* 0x000fe400078ec0ff */
[----:B------:R-:W-:Y:S02]  /*a930*/  ISETP.GE.AND P1, PT, R11, c[0x0][0x3c8], PT ;  /* 0x0000f2000b007a0c */ /* 0x000fe40003f26270 */
[----:B------:R-:W-:Y:S02]  /*a940*/  ISETP.GE.AND P0, PT, R9, c[0x0][0x3c8], PT ;  /* 0x0000f20009007a0c */ /* 0x000fe40003f06270 */
[C---:B------:R-:W-:Y:S02]  /*a950*/  IADD3 R13, R0.reuse, 0x38, RZ ;  /* 0x00000038000d7810 */ /* 0x040fe40007ffe0ff */
[----:B------:R-:W-:Y:S02]  /*a960*/  IADD3 R12, R0, 0x40, RZ ;  /* 0x00000040000c7810 */ /* 0x000fe40007ffe0ff */
[----:B-1----:R-:W-:Y:S01]  /*a970*/  @!P5 LEA.HI R6, R5, R5, RZ, 0x1 ;  /* 0x000000050506d211 */ /* 0x002fe200078f08ff */
[----:B------:R-:W-:-:S03]  /*a980*/  @!P4 IMAD.WIDE R4, R4, 0x4, R2 ;  /* 0x000000040404c825 */ /* 0x000fc600078e0202 */
[----:B------:R-:W-:-:S05]  /*a990*/  @!P5 LOP3.LUT R6, R6, 0xfffffffe, RZ, 0xc0, !PT ;  /* 0xfffffffe0606d812 */ /* 0x000fca00078ec0ff */
[----:B------:R-:W-:-:S05]  /*a9a0*/  @!P5 IMAD.WIDE R6, R6, 0x4, R2 ;  /* 0x000000040606d825 */ /* 0x000fca00078e0202 */
[----:B------:R1:W-:Y:S01]  /*a9b0*/  @!P5 ST.E.64 [R6.64], R160 ;  /* 0x000000a00600d985 */ /* 0x0003e2000c101b0c */
[----:B------:R-:W-:-:S03]  /*a9c0*/  ISETP.GE.AND P5, PT, R13, c[0x0][0x3c8], PT ;  /* 0x0000f2000d007a0c */ /* 0x000fc60003fa6270 */
[----:B------:R2:W-:Y:S01]  /*a9d0*/  @!P4 ST.E.64 [R4.64], R156 ;  /* 0x0000009c0400c985 */ /* 0x0005e2000c101b0c */
[----:B------:R-:W-:Y:S02]  /*a9e0*/  ISETP.GE.AND P4, PT, R12, c[0x0][0x3c8], PT ;  /* 0x0000f2000c007a0c */ /* 0x000fe40003f86270 */
[----:B-1----:R-:W-:Y:S02]  /*a9f0*/  @!P2 LEA.HI R7, R10, R10, RZ, 0x1 ;  /* 0x0000000a0a07a211 */ /* 0x002fe400078f08ff */
[----:B------:R-:W-:Y:S02]  /*aa00*/  @!P1 LEA.HI R6, R11, R11, RZ, 0x1 ;  /* 0x0000000b0b069211 */ /* 0x000fe400078f08ff */
[----:B--2---:R-:W-:Y:S02]  /*aa10*/  @!P3 LEA.HI R4, R8, R8, RZ, 0x1 ;  /* 0x000000080804b211 */ /* 0x004fe400078f08ff */
[----:B------:R-:W-:Y:S02]  /*aa20*/  @!P0 LEA.HI R5, R9, R9, RZ, 0x1 ;  /* 0x0000000909058211 */ /* 0x000fe400078f08ff */
[----:B------:R-:W-:-:S02]  /*aa30*/  @!P3 LOP3.LUT R4, R4, 0xfffffffe, RZ, 0xc0, !PT ;  /* 0xfffffffe0404b812 */ /* 0x000fc400078ec0ff */
[----:B------:R-:W-:Y:S02]  /*aa40*/  @!P2 LOP3.LUT R7, R7, 0xfffffffe, RZ, 0xc0, !PT ;  /* 0xfffffffe0707a812 */ /* 0x000fe400078ec0ff */
[----:B------:R-:W-:Y:S01]  /*aa50*/  @!P1 LOP3.LUT R6, R6, 0xfffffffe, RZ, 0xc0, !PT ;  /* 0xfffffffe06069812 */ /* 0x000fe200078ec0ff */
[----:B------:R-:W-:Y:S01]  /*aa60*/  @!P3 IMAD.WIDE R10, R4, 0x4, R2 ;  /* 0x00000004040ab825 */ /* 0x000fe200078e0202 */
[----:B------:R-:W-:-:S03]  /*aa70*/  @!P0 LOP3.LUT R5, R5, 0xfffffffe, RZ, 0xc0, !PT ;  /* 0xfffffffe05058812 */ /* 0x000fc600078ec0ff */
[--C-:B------:R-:W-:Y:S01]  /*aa80*/  @!P2 IMAD.WIDE R8, R7, 0x4, R2.reuse ;  /* 0x000000040708a825 */ /* 0x100fe200078e0202 */
[----:B------:R1:W-:Y:S03]  /*aa90*/  @!P3 ST.E.64 [R10.64], R152 ;  /* 0x000000980a00b985 */ /* 0x0003e6000c101b0c */
[--C-:B------:R-:W-:Y:S01]  /*aaa0*/  @!P1 IMAD.WIDE R6, R6, 0x4, R2.reuse ;  /* 0x0000000406069825 */ /* 0x100fe200078e0202 */
[----:B------:R2:W-:Y:S03]  /*aab0*/  @!P2 ST.E.64 [R8.64], R148 ;  /* 0x000000940800a985 */ /* 0x0005e6000c101b0c */
[----:B------:R-:W-:Y:S01]  /*aac0*/  @!P0 IMAD.WIDE R4, R5, 0x4, R2 ;  /* 0x0000000405048825 */ /* 0x000fe200078e0202 */
[----:B------:R3:W-:Y:S04]  /*aad0*/  @!P1 ST.E.64 [R6.64], R144 ;  /* 0x0000009006009985 */ /* 0x0007e8000c101b0c */
[----:B------:R4:W-:Y:S01]  /*aae0*/  @!P0 ST.E.64 [R4.64], R140 ;  /* 0x0000008c04008985 */ /* 0x0009e2000c101b0c */
[----:B-1----:R-:W-:-:S02]  /*aaf0*/  IADD3 R10, R0, 0x58, RZ ;  /* 0x00000058000a7810 */ /* 0x002fc40007ffe0ff */
[C---:B------:R-:W-:Y:S02]  /*ab00*/  IADD3 R11, R0.reuse, 0x60, RZ ;  /* 0x00000060000b7810 */ /* 0x040fe40007ffe0ff */
[C---:B--2---:R-:W-:Y:S02]  /*ab10*/  IADD3 R8, R0.reuse, 0x48, RZ ;  /* 0x0000004800087810 */ /* 0x044fe40007ffe0ff */
[----:B------:R-:W-:Y:S02]  /*ab20*/  IADD3 R9, R0, 0x50, RZ ;  /* 0x0000005000097810 */ /* 0x000fe40007ffe0ff */
[----:B---3--:R-:W-:Y:S02]  /*ab30*/  @!P5 LEA.HI R6, R13, R13, RZ, 0x1 ;  /* 0x0000000d0d06d211 */ /* 0x008fe400078f08ff */
[----:B------:R-:W-:Y:S02]  /*ab40*/  ISETP.GE.AND P3, PT, R8, c[0x0][0x3c8], PT ;  /* 0x0000f20008007a0c */ /* 0x000fe40003f66270 */
[----:B----4-:R-:W-:-:S02]  /*ab50*/  @!P4 LEA.HI R4, R12, R12, RZ, 0x1 ;  /* 0x0000000c0c04c211 */ /* 0x010fc400078f08ff */
[----:B------:R-:W-:Y:S02]  /*ab60*/  @!P5 LOP3.LUT R6, R6, 0xfffffffe, RZ, 0xc0, !PT ;  /* 0xfffffffe0606d812 */ /* 0x000fe400078ec0ff */
[----:B------:R-:W-:Y:S02]  /*ab70*/  ISETP.GE.AND P2, PT, R9, c[0x0][0x3c8], PT ;  /* 0x0000f20009007a0c */ /* 0x000fe40003f46270 */
[----:B------:R-:W-:Y:S01]  /*ab80*/  @!P4 LOP3.LUT R4, R4, 0xfffffffe, RZ, 0xc0, !PT ;  /* 0xfffffffe0404c812 */ /* 0x000fe200078ec0ff */
[--C-:B------:R-:W-:Y:S01]  /*ab90*/  @!P5 IMAD.WIDE R6, R6, 0x4, R2.reuse ;  /* 0x000000040606d825 */ /* 0x100fe200078e0202 */
[----:B------:R-:W-:Y:S02]  /*aba0*/  ISETP.GE.AND P1, PT, R10, c[0x0][0x3c8], PT ;  /* 0x0000f2000a007a0c */ /* 0x000fe40003f26270 */
[----:B------:R-:W-:Y:S01]  /*abb0*/  ISETP.GE.AND P0, PT, R11, c[0x0][0x3c8], PT ;  /* 0x0000f2000b007a0c */ /* 0x000fe20003f06270 */
[----:B------:R-:W-:Y:S01]  /*abc0*/  @!P4 IMAD.WIDE R4, R4, 0x4, R2 ;  /* 0x000000040404c825 */ /* 0x000fe200078e0202 */
[----:B------:R1:W-:Y:S01]  /*abd0*/  @!P5 ST.E.64 [R6.64], R136 ;  /* 0x000000880600d985 */ /* 0x0003e2000c101b0c */
[----:B------:R-:W-:-:S02]  /*abe0*/  IADD3 R13, R0, 0x68, RZ ;  /* 0x00000068000d7810 */ /* 0x000fc40007ffe0ff */
[----:B------:R-:W-:Y:S01]  /*abf0*/  IADD3 R12, R0, 0x70, RZ ;  /* 0x00000070000c7810 */ /* 0x000fe20007ffe0ff */
[----:B------:R2:W-:Y:S01]  /*ac00*/  @!P4 ST.E.64 [R4.64], R36 ;  /* 0x000000240400c985 */ /* 0x0005e2000c101b0c */
[----:B------:R-:W-:Y:S02]  /*ac10*/  ISETP.GE.AND P5, PT, R13, c[0x0][0x3c8], PT ;  /* 0x0000f2000d007a0c */ /* 0x000fe40003fa6270 */
[----:B------:R-:W-:Y:S02]  /*ac20*/  ISETP.GE.AND P4, PT, R12, c[0x0][0x3c8], PT ;  /* 0x0000f2000c007a0c */ /* 0x000fe40003f86270 */
[----:B-1----:R-:W-:Y:S02]  /*ac30*/  @!P2 LEA.HI R7, R9, R9, RZ, 0x1 ;  /* 0x000000090907a211 */ /* 0x002fe400078f08ff */
[----:B------:R-:W-:Y:S02]  /*ac40*/  @!P1 LEA.HI R6, R10, R10, RZ, 0x1 ;  /* 0x0000000a0a069211 */ /* 0x000fe400078f08ff */
[----:B--2---:R-:W-:-:S02]  /*ac50*/  @!P3 LEA.HI R4, R8, R8, RZ, 0x1 ;  /* 0x000000080804b211 */ /* 0x004fc400078f08ff */
[----:B------:R-:W-:Y:S02]  /*ac60*/  @!P0 LEA.HI R5, R11, R11, RZ, 0x1 ;  /* 0x0000000b0b058211 */ /* 0x000fe400078f08ff */
[----:B------:R-:W-:Y:S02]  /*ac70*/  @!P3 LOP3.LUT R4, R4, 0xfffffffe, RZ, 0xc0, !PT ;  /* 0xfffffffe0404b812 */ /* 0x000fe400078ec0ff */
        /* <DEDUP_REMOVED lines=18> */
[----:B------:R-:W-:Y:S02]  /*ada0*/  ISETP.GE.AND P2, PT, R9, c[0x0][0x3c8], PT ;  /* 0x0000f20009007a0c */ /* 0x000fe40003f46270 */
[----:B------:R-:W-:Y:S02]  /*adb0*/  @!P5 LOP3.LUT R6, R6, 0xfffffffe, RZ, 0xc0, !PT ;  /* 0xfffffffe0606d812 */ /* 0x000fe400078ec0ff */
[----:B------:R-:W-:Y:S02]  /*adc0*/  @!P4 LOP3.LUT R4, R4, 0xfffffffe, RZ, 0xc0, !PT ;  /* 0xfffffffe0404c812 */ /* 0x000fe400078ec0ff */
[----:B------:R-:W-:Y:S01]  /*add0*/  ISETP.GE.AND P1, PT, R10, c[0x0][0x3c8], PT ;  /* 0x0000f2000a007a0c */ /* 0x000fe20003f26270 */
[--C-:B------:R-:W-:Y:S01]  /*ade0*/  @!P5 IMAD.WIDE R6, R6, 0x4, R2.reuse ;  /* 0x000000040606d825 */ /* 0x100fe200078e0202 */
[----:B------:R-:W-:Y:S02]  /*adf0*/  ISETP.GE.AND P0, PT, R11, c[0x0][0x3c8], PT ;  /* 0x0000f2000b007a0c */ /* 0x000fe40003f06270 */
[----:B------:R-:W-:Y:S01]  /*ae00*/  IADD3 R12, R0, 0x98, RZ ;  /* 0x00000098000c7810 */ /* 0x000fe20007ffe0ff */
[----:B------:R-:W-:Y:S01]  /*ae10*/  @!P4 IMAD.WIDE R4, R4, 0x4, R2 ;  /* 0x000000040404c825 */ /* 0x000fe200078e0202 */
[----:B------:R1:W-:Y:S01]  /*ae20*/  @!P5 ST.E.64 [R6.64], R56 ;  /* 0x000000380600d985 */ /* 0x0003e2000c101b0c */
[----:B------:R-:W-:-:S02]  /*ae30*/  IADD3 R13, R0, 0xa0, RZ ;  /* 0x000000a0000d7810 */ /* 0x000fc40007ffe0ff */
[----:B------:R-:W-:Y:S01]  /*ae40*/  ISETP.GE.AND P5, PT, R12, c[0x0][0x3c8], PT ;  /* 0x0000f2000c007a0c */ /* 0x000fe20003fa6270 */
[----:B------:R2:W-:Y:S01]  /*ae50*/  @!P4 ST.E.64 [R4.64], R60 ;  /* 0x0000003c0400c985 */ /* 0x0005e2000c101b0c */
[----:B------:R-:W-:Y:S02]  /*ae60*/  ISETP.GE.AND P6, PT, R13, c[0x0][0x3c8], PT ;  /* 0x0000f2000d007a0c */ /* 0x000fe40003fc6270 */
[----:B-1----:R-:W-:Y:S02]  /*ae70*/  @!P2 LEA.HI R7, R9, R9, RZ, 0x1 ;  /* 0x000000090907a211 */ /* 0x002fe400078f08ff */
[----:B------:R-:W-:Y:S02]  /*ae80*/  @!P1 LEA.HI R6, R10, R10, RZ, 0x1 ;  /* 0x0000000a0a069211 */ /* 0x000fe400078f08ff */
[----:B--2---:R-:W-:Y:S02]  /*ae90*/  @!P3 LEA.HI R4, R8, R8, RZ, 0x1 ;  /* 0x000000080804b211 */ /* 0x004fe400078f08ff */
[----:B------:R-:W-:-:S02]  /*aea0*/  @!P2 LOP3.LUT R7, R7, 0xfffffffe, RZ, 0xc0, !PT ;  /* 0xfffffffe0707a812 */ /* 0x000fc400078ec0ff */
[----:B------:R-:W-:Y:S02]  /*aeb0*/  @!P3 LOP3.LUT R4, R4, 0xfffffffe, RZ, 0xc0, !PT ;  /* 0xfffffffe0404b812 */ /* 0x000fe400078ec0ff */
[----:B------:R-:W-:Y:S02]  /*aec0*/  @!P0 LEA.HI R5, R11, R11, RZ, 0x1 ;  /* 0x0000000b0b058211 */ /* 0x000fe400078f08ff */
        /* <DEDUP_REMOVED lines=12> */
[----:B--2---:R-:W-:Y:S02]  /*af90*/  IADD3 R7, R0, 0xa8, RZ ;  /* 0x000000a800077810 */ /* 0x004fe40007ffe0ff */
[----:B------:R-:W-:Y:S02]  /*afa0*/  @!P6 LEA.HI R6, R13, R13, RZ, 0x1 ;  /* 0x0000000d0d06e211 */ /* 0x000fe400078f08ff */
[----:B---3--:R-:W-:Y:S02]  /*afb0*/  @!P5 LEA.HI R4, R12, R12, RZ, 0x1 ;  /* 0x0000000c0c04d211 */ /* 0x008fe400078f08ff */
[----:B------:R-:W-:Y:S02]  /*afc0*/  ISETP.GE.AND P4, PT, R7, c[0x0][0x3c8], PT ;  /* 0x0000f20007007a0c */ /* 0x000fe40003f86270 */
[----:B------:R-:W-:-:S02]  /*afd0*/  @!P5 LOP3.LUT R4, R4, 0xfffffffe, RZ, 0xc0, !PT ;  /* 0xfffffffe0404d812 */ /* 0x000fc400078ec0ff */
[C---:B----4-:R-:W-:Y:S02]  /*afe0*/  IADD3 R10, R0.reuse, 0xc0, RZ ;  /* 0x000000c0000a7810 */ /* 0x050fe40007ffe0ff */
[----:B------:R-:W-:Y:S01]  /*aff0*/  IADD3 R12, R0, 0xc8, RZ ;  /* 0x000000c8000c7810 */ /* 0x000fe20007ffe0ff */
[----:B------:R-:W-:Y:S01]  /*b000*/  @!P5 IMAD.WIDE R4, R4, 0x4, R2 ;  /* 0x000000040404d825 */ /* 0x000fe200078e0202 */
[----:B------:R-:W-:Y:S02]  /*b010*/  ISETP.GE.AND P3, PT, R8, c[0x0][0x3c8], PT ;  /* 0x0000f20008007a0c */ /* 0x000fe40003f66270 */
[----:B------:R-:W-:Y:S02]  /*b020*/  ISETP.GE.AND P2, PT, R9, c[0x0][0x3c8], PT ;  /* 0x0000f20009007a0c */ /* 0x000fe40003f46270 */
[----:B------:R-:W-:Y:S01]  /*b030*/  @!P6 LOP3.LUT R6, R6, 0xfffffffe, RZ, 0xc0, !PT ;  /* 0xfffffffe0606e812 */ /* 0x000fe200078ec0ff */
[----:B------:R1:W-:Y:S01]  /*b040*/  @!P5 ST.E.64 [R4.64], R80 ;  /* 0x000000500400d985 */ /* 0x0003e2000c101b0c */
[----:B------:R-:W-:-:S02]  /*b050*/  ISETP.GE.AND P1, PT, R10, c[0x0][0x3c8], PT ;  /* 0x0000f2000a007a0c */ /* 0x000fc40003f26270 */
[----:B------:R-:W-:-:S13]  /*b060*/  ISETP.GE.AND P0, PT, R12, c[0x0][0x3c8], PT ;  /* 0x0000f2000c007a0c */ /* 0x000fda0003f06270 */
[----:B------:R-:W-:-:S04]  /*b070*/  @!P0 LEA.HI R12, R12, R12, RZ, 0x1 ;  /* 0x0000000c0c0c8211 */ /* 0x000fc800078f08ff */
[----:B------:R-:W-:Y:S01]  /*b080*/  @!P0 LOP3.LUT R12, R12, 0xfffffffe, RZ, 0xc0, !PT ;  /* 0xfffffffe0c0c8812 */ /* 0x000fe200078ec0ff */
[----:B-1----:R-:W-:Y:S01]  /*b090*/  @!P6 IMAD.WIDE R4, R6, 0x4, R2 ;  /* 0x000000040604e825 */ /* 0x002fe200078e0202 */
[----:B------:R-:W-:Y:S02]  /*b0a0*/  @!P4 LEA.HI R6, R7, R7, RZ, 0x1 ;  /* 0x000000070706c211 */ /* 0x000fe400078f08ff */
[----:B------:R-:W-:Y:S02]  /*b0b0*/  @!P1 LEA.HI R7, R10, R10, RZ, 0x1 ;  /* 0x0000000a0a079211 */ /* 0x000fe400078f08ff */
[----:B------:R1:W-:Y:S01]  /*b0c0*/  @!P6 ST.E.64 [R4.64], R84 ;  /* 0x000000540400e985 */ /* 0x0003e2000c101b0c */
[----:B------:R-:W-:Y:S02]  /*b0d0*/  @!P4 LOP3.LUT R6, R6, 0xfffffffe, RZ, 0xc0, !PT ;  /* 0xfffffffe0606c812 */ /* 0x000fe400078ec0ff */
[----:B------:R-:W-:Y:S02]  /*b0e0*/  @!P1 LOP3.LUT R7, R7, 0xfffffffe, RZ, 0xc0, !PT ;  /* 0xfffffffe07079812 */ /* 0x000fe400078ec0ff */
[----:B-1----:R-:W-:-:S02]  /*b0f0*/  @!P3 LEA.HI R5, R8, R8, RZ, 0x1 ;  /* 0x000000080805b211 */ /* 0x002fc400078f08ff */
[----:B------:R-:W-:Y:S02]  /*b100*/  @!P2 LEA.HI R4, R9, R9, RZ, 0x1 ;  /* 0x000000090904a211 */ /* 0x000fe400078f08ff */
[----:B------:R-:W-:Y:S02]  /*b110*/  @!P3 LOP3.LUT R8, R5, 0xfffffffe, RZ, 0xc0, !PT ;  /* 0xfffffffe0508b812 */ /* 0x000fe400078ec0ff */
[----:B------:R-:W-:Y:S01]  /*b120*/  @!P2 LOP3.LUT R10, R4, 0xfffffffe, RZ, 0xc0, !PT ;  /* 0xfffffffe040aa812 */ /* 0x000fe200078ec0ff */
[----:B------:R-:W-:-:S04]  /*b130*/  @!P4 IMAD.WIDE R4, R6, 0x4, R2 ;  /* 0x000000040604c825 */ /* 0x000fc800078e0202 */
[--C-:B------:R-:W-:Y:S01]  /*b140*/  @!P3 IMAD.WIDE R8, R8, 0x4, R2.reuse ;  /* 0x000000040808b825 */ /* 0x100fe200078e0202 */
[----:B------:R1:W-:Y:S03]  /*b150*/  @!P4 ST.E.64 [R4.64], R88 ;  /* 0x000000580400c985 */ /* 0x0003e6000c101b0c */
[--C-:B------:R-:W-:Y:S01]  /*b160*/  @!P2 IMAD.WIDE R10, R10, 0x4, R2.reuse ;  /* 0x000000040a0aa825 */ /* 0x100fe200078e0202 */
[----:B------:R2:W-:Y:S03]  /*b170*/  @!P3 ST.E.64 [R8.64], R92 ;  /* 0x0000005c0800b985 */ /* 0x0005e6000c101b0c */
[--C-:B------:R-:W-:Y:S01]  /*b180*/  @!P1 IMAD.WIDE R6, R7, 0x4, R2.reuse ;  /* 0x0000000407069825 */ /* 0x100fe200078e0202 */
[----:B------:R-:W-:Y:S04]  /*b190*/  @!P2 ST.E.64 [R10.64], R96 ;  /* 0x000000600a00a985 */ /* 0x000fe8000c101b0c */
[----:B------:R3:W-:Y:S01]  /*b1a0*/  @!P1 ST.E.64 [R6.64], R100 ;  /* 0x0000006406009985 */ /* 0x0007e2000c101b0c */
[----:B-1----:R-:W-:Y:S01]  /*b1b0*/  @!P0 IMAD.WIDE R4, R12, 0x4, R2 ;  /* 0x000000040c048825 */ /* 0x002fe200078e0202 */
[----:B--2---:R-:W-:-:S04]  /*b1c0*/  IADD3 R9, R0, 0xd0, RZ ;  /* 0x000000d000097810 */ /* 0x004fc80007ffe0ff */
[----:B------:R1:W-:Y:S01]  /*b1d0*/  @!P0 ST.E.64 [R4.64], R104 ;  /* 0x0000006804008985 */ /* 0x0003e2000c101b0c */
[----:B------:R-:W-:Y:S02]  /*b1e0*/  IADD3 R8, R0, 0xd8, RZ ;  /* 0x000000d800087810 */ /* 0x000fe40007ffe0ff */
[----:B------:R-:W-:Y:S02]  /*b1f0*/  ISETP.GE.AND P5, PT, R9, c[0x0][0x3c8], PT ;  /* 0x0000f20009007a0c */ /* 0x000fe40003fa6270 */
[----:B------:R-:W-:Y:S02]  /*b200*/  ISETP.GE.AND P4, PT, R8, c[0x0][0x3c8], PT ;  /* 0x0000f20008007a0c */ /* 0x000fe40003f86270 */
[C---:B---3--:R-:W-:Y:S02]  /*b210*/  IADD3 R7, R0.reuse, 0xe0, RZ ;  /* 0x000000e000077810 */ /* 0x048fe40007ffe0ff */
[----:B------:R-:W-:Y:S02]  /*b220*/  IADD3 R6, R0, 0xe8, RZ ;  /* 0x000000e800067810 */ /* 0x000fe40007ffe0ff */
[----:B------:R-:W-:-:S02]  /*b230*/  ISETP.GE.AND P3, PT, R7, c[0x0][0x3c8], PT ;  /* 0x0000f20007007a0c */ /* 0x000fc40003f66270 */
[----:B------:R-:W-:-:S03]  /*b240*/  ISETP.GE.AND P2, PT, R6, c[0x0][0x3c8], PT ;  /* 0x0000f20006007a0c */ /* 0x000fc60003f46270 */
[----:B------:R-:W-:Y:S02]  /*b250*/  @!P5 LEA.HI R9, R9, R9, RZ, 0x1 ;  /* 0x000000090909d211 */ /* 0x000fe400078f08ff */
[----:B------:R-:W-:-:S04]  /*b260*/  @!P4 LEA.HI R10, R8, R8, RZ, 0x1 ;  /* 0x00000008080ac211 */ /* 0x000fc800078f08ff */
[----:B------:R-:W-:Y:S02]  /*b270*/  @!P4 LOP3.LUT R10, R10, 0xfffffffe, RZ, 0xc0, !PT ;  /* 0xfffffffe0a0ac812 */ /* 0x000fe400078ec0ff */
[----:B------:R-:W-:Y:S02]  /*b280*/  @!P3 LEA.HI R8, R7, R7, RZ, 0x1 ;  /* 0x000000070708b211 */ /* 0x000fe400078f08ff */
[----:B------:R-:W-:Y:S01]  /*b290*/  @!P2 LEA.HI R7, R6, R6, RZ, 0x1 ;  /* 0x000000060607a211 */ /* 0x000fe200078f08ff */
[----:B------:R-:W-:Y:S01]  /*b2a0*/  @!P4 IMAD.WIDE R10, R10, 0x4, R2 ;  /* 0x000000040a0ac825 */ /* 0x000fe200078e0202 */
[----:B------:R-:W-:Y:S02]  /*b2b0*/  @!P3 LOP3.LUT R8, R8, 0xfffffffe, RZ, 0xc0, !PT ;  /* 0xfffffffe0808b812 */ /* 0x000fe400078ec0ff */
[C---:B-1----:R-:W-:Y:S02]  /*b2c0*/  IADD3 R5, R0.reuse, 0xf0, RZ ;  /* 0x000000f000057810 */ /* 0x042fe40007ffe0ff */
[----:B------:R-:W-:-:S02]  /*b2d0*/  IADD3 R4, R0, 0xf8, RZ ;  /* 0x000000f800047810 */ /* 0x000fc40007ffe0ff */
[----:B------:R-:W-:Y:S02]  /*b2e0*/  ISETP.GE.AND P1, PT, R5, c[0x0][0x3c8], PT ;  /* 0x0000f20005007a0c */ /* 0x000fe40003f26270 */
[----:B------:R-:W-:Y:S02]  /*b2f0*/  ISETP.GE.AND P0, PT, R4, c[0x0][0x3c8], PT ;  /* 0x0000f20004007a0c */ /* 0x000fe40003f06270 */
[----:B------:R-:W-:-:S09]  /*b300*/  @!P2 LOP3.LUT R7, R7, 0xfffffffe, RZ, 0xc0, !PT ;  /* 0xfffffffe0707a812 */ /* 0x000fd200078ec0ff */
[----:B------:R-:W-:Y:S02]  /*b310*/  @!P1 LEA.HI R6, R5, R5, RZ, 0x1 ;  /* 0x0000000505069211 */ /* 0x000fe400078f08ff */
[----:B------:R-:W-:Y:S01]  /*b320*/  @!P5 LOP3.LUT R5, R9, 0xfffffffe, RZ, 0xc0, !PT ;  /* 0xfffffffe0905d812 */ /* 0x000fe200078ec0ff */
[--C-:B------:R-:W-:Y:S01]  /*b330*/  @!P3 IMAD.WIDE R8, R8, 0x4, R2.reuse ;  /* 0x000000040808b825 */ /* 0x100fe200078e0202 */
        /* <DEDUP_REMOVED lines=10> */
[----:B------:R1:W-:Y:S04]  /*b3e0*/  @!P2 ST.E.64 [R6.64], R120 ;  /* 0x000000780600a985 */ /* 0x0003e8000c101b0c */
[----:B------:R1:W-:Y:S04]  /*b3f0*/  @!P1 ST.E.64 [R4.64], R124 ;  /* 0x0000007c04009985 */ /* 0x0003e8000c101b0c */
[----:B------:R1:W-:Y:S02]  /*b400*/  @!P0 ST.E.64 [R2.64], R128 ;  /* 0x0000008002008985 */ /* 0x0003e4000c101b0c */
.L_x_11:
[----:B------:R-:W-:Y:S05]  /*b410*/  BSYNC B0 ;  /* 0x0000000000007941 */ /* 0x000fea0003800000 */
.L_x_10:
[----:B------:R-:W-:Y:S01]  /*b420*/  ISETP.NE.AND P0, PT, R16, RZ, PT ;  /* 0x000000ff1000720c */ /* 0x000fe20003f05270 */
[----:B-1----:R1:W4:Y:S04]  /*b430*/  SHFL.IDX PT, R3, R19, 0x1, 0x1c1f ;  /* 0x003c1f0013037f89 */ /* 0x00232800000e0000 */
[----:B---3--:R1:W3:Y:S08]  /*b440*/  SHFL.IDX PT, R2, R20, 0x1, 0x1c1f ;  /* 0x003c1f0014027f89 */ /* 0x0082f000000e0000 */
[----:B------:R-:W-:Y:S05]  /*b450*/  @P0 EXIT ;  /* 0x000000000000094d */ /* 0x000fea0003800000 */
[C---:B------:R-:W-:Y:S02]  /*b460*/  IADD3 R5, R0.reuse, 0x8, RZ ;  /* 0x0000000800057810 */ /* 0x040fe40007ffe0ff */
[----:B------:R-:W-:-:S02]  /*b470*/  IADD3 R4, R0, 0x10, RZ ;  /* 0x0000001000047810 */ /* 0x000fc40007ffe0ff */
[----:B------:R-:W-:Y:S02]  /*b480*/  ISETP.GE.AND P1, PT, R5, c[0x0][0x3c8], PT ;  /* 0x0000f20005007a0c */ /* 0x000fe40003f26270 */
[----:B------:R-:W-:Y:S02]  /*b490*/  ISETP.GE.AND P0, PT, R4, c[0x0][0x3c8], PT ;  /* 0x0000f20004007a0c */ /* 0x000fe40003f06270 */
[C---:B------:R-:W-:Y:S02]  /*b4a0*/  ISETP.GE.AND P2, PT, R0.reuse, c[0x0][0x3c8], PT ;  /* 0x0000f20000007a0c */ /* 0x040fe40003f46270 */
[C---:B------:R-:W-:Y:S02]  /*b4b0*/  IADD3 R11, R0.reuse, 0x18, RZ ;  /* 0x00000018000b7810 */ /* 0x040fe40007ffe0ff */
[----:B------:R-:W-:Y:S02]  /*b4c0*/  IADD3 R13, R0, 0x20, RZ ;  /* 0x00000020000d7810 */ /* 0x000fe40007ffe0ff */
[----:B------:R-:W-:-:S02]  /*b4d0*/  ISETP.GE.AND P6, PT, R11, c[0x0][0x3c8], PT ;  /* 0x0000f2000b007a0c */ /* 0x000fc40003fc6270 */
[----:B------:R-:W-:Y:S02]  /*b4e0*/  ISETP.GE.AND P5, PT, R13, c[0x0][0x3c8], PT ;  /* 0x0000f2000d007a0c */ /* 0x000fe40003fa6270 */
[----:B------:R-:W-:Y:S02]  /*b4f0*/  @!P1 LEA.HI R5, R5, R5, RZ, 0x1 ;  /* 0x0000000505059211 */ /* 0x000fe400078f08ff */
[----:B------:R-:W-:Y:S01]  /*b500*/  @!P0 LEA.HI R4, R4, R4, RZ, 0x1 ;  /* 0x0000000404048211 */ /* 0x000fe200078f08ff */
[--C-:B---34-:R-:W-:Y:S01]  /*b510*/  @!P2 IMAD.WIDE R8, R0, 0x4, R2.reuse ;  /* 0x000000040008a825 */ /* 0x118fe200078e0202 */
[----:B------:R-:W-:Y:S02]  /*b520*/  @!P1 LOP3.LUT R5, R5, 0xfffffffe, RZ, 0xc0, !PT ;  /* 0xfffffffe05059812 */ /* 0x000fe400078ec0ff */
[----:B------:R-:W-:Y:S02]  /*b530*/  @!P0 LOP3.LUT R4, R4, 0xfffffffe, RZ, 0xc0, !PT ;  /* 0xfffffffe04048812 */ /* 0x000fe400078ec0ff */
[----:B------:R3:W-:Y:S01]  /*b540*/  @!P2 ST.E.64 [R8.64], R166 ;  /* 0x000000a60800a985 */ /* 0x0007e2000c101b0c */
[----:B--2---:R-:W-:Y:S01]  /*b550*/  @!P1 IMAD.WIDE R6, R5, 0x4, R2 ;  /* 0x0000000405069825 */ /* 0x004fe200078e0202 */
[----:B------:R-:W-:-:S02]  /*b560*/  IADD3 R10, R0, 0x38, RZ ;  /* 0x00000038000a7810 */ /* 0x000fc40007ffe0ff */
[----:B------:R-:W-:Y:S01]  /*b570*/  IADD3 R12, R0, 0x40, RZ ;  /* 0x00000040000c7810 */ /* 0x000fe20007ffe0ff */
[----:B------:R-:W-:Y:S01]  /*b580*/  @!P0 IMAD.WIDE R4, R4, 0x4, R2 ;  /* 0x0000000404048825 */ /* 0x000fe200078e0202 */
[----:B------:R-:W-:Y:S01]  /*b590*/  @!P1 ST.E.64 [R6.64], R162 ;  /* 0x000000a206009985 */ /* 0x000fe2000c101b0c */
[----:B------:R-:W-:Y:S02]  /*b5a0*/  IADD3 R14, R0, 0x48, RZ ;  /* 0x00000048000e7810 */ /* 0x000fe40007ffe0ff */
[----:B------:R-:W-:Y:S01]  /*b5b0*/  ISETP.GE.AND P2, PT, R10, c[0x0][0x3c8], PT ;  /* 0x0000f2000a007a0c */ /* 0x000fe20003f46270 */
[----:B------:R2:W-:Y:S01]  /*b5c0*/  @!P0 ST.E.64 [R4.64], R158 ;  /* 0x0000009e04008985 */ /* 0x0005e2000c101b0c */
[----:B------:R-:W-:Y:S02]  /*b5d0*/  ISETP.GE.AND P1, PT, R12, c[0x0][0x3c8], PT ;  /* 0x0000f2000c007a0c */ /* 0x000fe40003f26270 */
[----:B------:R-:W-:Y:S02]  /*b5e0*/  ISETP.GE.AND P0, PT, R14, c[0x0][0x3c8], PT ;  /* 0x0000f2000e007a0c */ /* 0x000fe40003f06270 */
[----:B------:R-:W-:-:S02]  /*b5f0*/  IADD3 R15, R0, 0x50, RZ ;  /* 0x00000050000f7810 */ /* 0x000fc40007ffe0ff */
[C---:B------:R-:W-:Y:S02]  /*b600*/  IADD3 R16, R0.reuse, 0x58, RZ ;  /* 0x0000005800107810 */ /* 0x040fe40007ffe0ff */
[C---:B---3--:R-:W-:Y:S02]  /*b610*/  IADD3 R8, R0.reuse, 0x28, RZ ;  /* 0x0000002800087810 */ /* 0x048fe40007ffe0ff */
[----:B------:R-:W-:Y:S02]  /*b620*/  IADD3 R9, R0, 0x30, RZ ;  /* 0x0000003000097810 */ /* 0x000fe40007ffe0ff */
[----:B------:R-:W-:Y:S02]  /*b630*/  ISETP.GE.AND P4, PT, R8, c[0x0][0x3c8], PT ;  /* 0x0000f20008007a0c */ /* 0x000fe40003f86270 */
[----:B------:R-:W-:Y:S02]  /*b640*/  ISETP.GE.AND P3, PT, R9, c[0x0][0x3c8], PT ;  /* 0x0000f20009007a0c */ /* 0x000fe40003f66270 */
[----:B--2---:R-:W-:-:S02]  /*b650*/  @!P6 LEA.HI R4, R11, R11, RZ, 0x1 ;  /* 0x0000000b0b04e211 */ /* 0x004fc400078f08ff */
[----:B------:R-:W-:Y:S02]  /*b660*/  @!P5 LEA.HI R5, R13, R13, RZ, 0x1 ;  /* 0x0000000d0d05d211 */ /* 0x000fe400078f08ff */
[----:B------:R-:W-:Y:S02]  /*b670*/  @!P6 LOP3.LUT R4, R4, 0xfffffffe, RZ, 0xc0, !PT ;  /* 0xfffffffe0404e812 */ /* 0x000fe400078ec0ff */
[----:B------:R-:W-:-:S03]  /*b680*/  @!P5 LOP3.LUT R5, R5, 0xfffffffe, RZ, 0xc0, !PT ;  /* 0xfffffffe0505d812 */ /* 0x000fc600078ec0ff */
[----:B------:R-:W-:-:S04]  /*b690*/  @!P6 IMAD.WIDE R6, R4, 0x4, R2 ;  /* 0x000000040406e825 */ /* 0x000fc800078e0202 */
[----:B------:R-:W-:Y:S01]  /*b6a0*/  @!P5 IMAD.WIDE R4, R5, 0x4, R2 ;  /* 0x000000040504d825 */ /* 0x000fe200078e0202 */
[----:B------:R2:W-:Y:S01]  /*b6b0*/  @!P6 ST.E.64 [R6.64], R154 ;  /* 0x0000009a0600e985 */ /* 0x0005e2000c101b0c */
[----:B------:R-:W-:-:S03]  /*b6c0*/  ISETP.GE.AND P6, PT, R15, c[0x0][0x3c8], PT ;  /* 0x0000f2000f007a0c */ /* 0x000fc60003fc6270 */
[----:B------:R3:W-:Y:S01]  /*b6d0*/  @!P5 ST.E.64 [R4.64], R150 ;  /* 0x000000960400d985 */ /* 0x0007e2000c101b0c */
[----:B------:R-:W-:Y:S02]  /*b6e0*/  ISETP.GE.AND P5, PT, R16, c[0x0][0x3c8], PT ;  /* 0x0000f20010007a0c */ /* 0x000fe40003fa6270 */
[----:B--2---:R-:W-:Y:S02]  /*b6f0*/  @!P2 LEA.HI R7, R10, R10, RZ, 0x1 ;  /* 0x0000000a0a07a211 */ /* 0x004fe400078f08ff */
[----:B------:R-:W-:Y:S02]  /*b700*/  @!P1 LEA.HI R6, R12, R12, RZ, 0x1 ;  /* 0x0000000c0c069211 */ /* 0x000fe400078f08ff */
[----:B---3--:R-:W-:Y:S02]  /*b710*/  @!P4 LEA.HI R4, R8, R8, RZ, 0x1 ;  /* 0x000000080804c211 */ /* 0x008fe400078f08ff */
[----:B------:R-:W-:Y:S02]  /*b720*/  @!P3 LEA.HI R8, R9, R9, RZ, 0x1 ;  /* 0x000000090908b211 */ /* 0x000fe400078f08ff */
[----:B------:R-:W-:-:S02]  /*b730*/  @!P0 LEA.HI R5, R14, R14, RZ, 0x1 ;  /* 0x0000000e0e058211 */ /* 0x000fc400078f08ff */
[----:B------:R-:W-:Y:S02]  /*b740*/  @!P4 LOP3.LUT R4, R4, 0xfffffffe, RZ, 0xc0, !PT ;  /* 0xfffffffe0404c812 */ /* 0x000fe400078ec0ff */
[----:B------:R-:W-:Y:S02]  /*b750*/  @!P3 LOP3.LUT R8, R8, 0xfffffffe, RZ, 0xc0, !PT ;  /* 0xfffffffe0808b812 */ /* 0x000fe400078ec0ff */
[----:B------:R-:W-:Y:S01]  /*b760*/  @!P2 LOP3.LUT R7, R7, 0xfffffffe, RZ, 0xc0, !PT ;  /* 0xfffffffe0707a812 */ /* 0x000fe200078ec0ff */
[--C-:B------:R-:W-:Y:S01]  /*b770*/  @!P4 IMAD.WIDE R12, R4, 0x4, R2.reuse ;  /* 0x00000004040cc825 */ /* 0x100fe200078e0202 */
[----:B------:R-:W-:Y:S02]  /*b780*/  @!P1 LOP3.LUT R6, R6, 0xfffffffe, RZ, 0xc0, !PT ;  /* 0xfffffffe06069812 */ /* 0x000fe400078ec0ff */
[----:B------:R-:W-:Y:S01]  /*b790*/  @!P0 LOP3.LUT R5, R5, 0xfffffffe, RZ, 0xc0, !PT ;  /* 0xfffffffe05058812 */ /* 0x000fe200078ec0ff */
[----:B------:R-:W-:Y:S01]  /*b7a0*/  @!P3 IMAD.WIDE R10, R8, 0x4, R2 ;  /* 0x00000004080ab825 */ /* 0x000fe200078e0202 */
[----:B------:R2:W-:Y:S01]  /*b7b0*/  @!P4 ST.E.64 [R12.64], R146 ;  /* 0x000000920c00c985 */ /* 0x0005e2000c101b0c */
[----:B------:R-:W-:-:S02]  /*b7c0*/  IADD3 R14, R0, 0x88, RZ ;  /* 0x00000088000e7810 */ /* 0x000fc40007ffe0ff */
[--C-:B------:R-:W-:Y:S01]  /*b7d0*/  @!P2 IMAD.WIDE R8, R7, 0x4, R2.reuse ;  /* 0x000000040708a825 */ /* 0x100fe200078e0202 */
[----:B------:R3:W-:Y:S03]  /*b7e0*/  @!P3 ST.E.64 [R10.64], R142 ;  /* 0x0000008e0a00b985 */ /* 0x0007e6000c101b0c */
[--C-:B------:R-:W-:Y:S01]  /*b7f0*/  @!P1 IMAD.WIDE R6, R6, 0x4, R2.reuse ;  /* 0x0000000406069825 */ /* 0x100fe200078e0202 */
[----:B------:R4:W-:Y:S03]  /*b800*/  @!P2 ST.E.64 [R8.64], R138 ;  /* 0x0000008a0800a985 */ /* 0x0009e6000c101b0c */
[----:B------:R-:W-:Y:S01]  /*b810*/  @!P0 IMAD.WIDE R4, R5, 0x4, R2 ;  /* 0x0000000405048825 */ /* 0x000fe200078e0202 */
[----:B------:R-:W-:Y:S04]  /*b820*/  @!P1 ST.E.64 [R6.64], R38 ;  /* 0x0000002606009985 */ /* 0x000fe8000c101b0c */
[----:B------:R5:W-:Y:S01]  /*b830*/  @!P0 ST.E.64 [R4.64], R42 ;  /* 0x0000002a04008985 */ /* 0x000be2000c101b0c */
[----:B--2---:R-:W-:-:S02]  /*b840*/  IADD3 R12, R0, 0x80, RZ ;  /* 0x00000080000c7810 */ /* 0x004fc40007ffe0ff */
[C---:B---3--:R-:W-:Y:S02]  /*b850*/  IADD3 R10, R0.reuse, 0x70, RZ ;  /* 0x00000070000a7810 */ /* 0x048fe40007ffe0ff */
[C---:B------:R-:W-:Y:S02]  /*b860*/  IADD3 R11, R0.reuse, 0x78, RZ ;  /* 0x00000078000b7810 */ /* 0x040fe40007ffe0ff */
[C---:B----4-:R-:W-:Y:S02]  /*b870*/  IADD3 R8, R0.reuse, 0x60, RZ ;  /* 0x0000006000087810 */ /* 0x050fe40007ffe0ff */
[----:B------:R-:W-:Y:S02]  /*b880*/  IADD3 R9, R0, 0x68, RZ ;  /* 0x0000006800097810 */ /* 0x000fe40007ffe0ff */
[----:B------:R-:W-:Y:S02]  /*b890*/  ISETP.GE.AND P4, PT, R8, c[0x0][0x3c8], PT ;  /* 0x0000f20008007a0c */ /* 0x000fe40003f86270 */
[----:B------:R-:W-:-:S02]  /*b8a0*/  ISETP.GE.AND P3, PT, R9, c[0x0][0x3c8], PT ;  /* 0x0000f20009007a0c */ /* 0x000fc40003f66270 */
[----:B-----5:R-:W-:Y:S02]  /*b8b0*/  @!P6 LEA.HI R4, R15, R15, RZ, 0x1 ;  /* 0x0000000f0f04e211 */ /* 0x020fe400078f08ff */
[----:B------:R-:W-:Y:S02]  /*b8c0*/  @!P5 LEA.HI R5, R16, R16, RZ, 0x1 ;  /* 0x000000101005d211 */ /* 0x000fe400078f08ff */
[----:B------:R-:W-:Y:S02]  /*b8d0*/  @!P6 LOP3.LUT R4, R4, 0xfffffffe, RZ, 0xc0, !PT ;  /* 0xfffffffe0404e812 */ /* 0x000fe400078ec0ff */
[----:B------:R-:W-:Y:S02]  /*b8e0*/  @!P5 LOP3.LUT R5, R5, 0xfffffffe, RZ, 0xc0, !PT ;  /* 0xfffffffe0505d812 */ /* 0x000fe400078ec0ff */
[----:B------:R-:W-:Y:S01]  /*b8f0*/  ISETP.GE.AND P2, PT, R10, c[0x0][0x3c8], PT ;  /* 0x0000f2000a007a0c */ /* 0x000fe20003f46270 */
[----:B------:R-:W-:Y:S01]  /*b900*/  @!P6 IMAD.WIDE R6, R4, 0x4, R2 ;  /* 0x000000040406e825 */ /* 0x000fe200078e0202 */
[----:B------:R-:W-:-:S02]  /*b910*/  ISETP.GE.AND P1, PT, R11, c[0x0][0x3c8], PT ;  /* 0x0000f2000b007a0c */ /* 0x000fc40003f26270 */
[----:B------:R-:W-:Y:S01]  /*b920*/  ISETP.GE.AND P0, PT, R12, c[0x0][0x3c8], PT ;  /* 0x0000f2000c007a0c */ /* 0x000fe20003f06270 */
[----:B------:R-:W-:Y:S01]  /*b930*/  @!P5 IMAD.WIDE R4, R5, 0x4, R2 ;  /* 0x000000040504d825 */ /* 0x000fe200078e0202 */
[----:B------:R2:W-:Y:S01]  /*b940*/  @!P6 ST.E.64 [R6.64], R46 ;  /* 0x0000002e0600e985 */ /* 0x0005e2000c101b0c */
[----:B------:R-:W-:Y:S02]  /*b950*/  IADD3 R15, R0, 0x90, RZ ;  /* 0x00000090000f7810 */ /* 0x000fe40007ffe0ff */
[----:B------:R-:W-:Y:S01]  /*b960*/  ISETP.GE.AND P6, PT, R14, c[0x0][0x3c8], PT ;  /* 0x0000f2000e007a0c */ /* 0x000fe20003fc6270 */
[----:B------:R3:W-:Y:S01]  /*b970*/  @!P5 ST.E.64 [R4.64], R50 ;  /* 0x000000320400d985 */ /* 0x0007e2000c101b0c */
[----:B------:R-:W-:Y:S02]  /*b980*/  ISETP.GE.AND P5, PT, R15, c[0x0][0x3c8], PT ;  /* 0x0000f2000f007a0c */ /* 0x000fe40003fa6270 */
[----:B--2---:R-:W-:Y:S02]  /*b990*/  @!P2 LEA.HI R7, R10, R10, RZ, 0x1 ;  /* 0x0000000a0a07a211 */ /* 0x004fe400078f08ff */
[----:B------:R-:W-:-:S02]  /*b9a0*/  @!P1 LEA.HI R6, R11, R11, RZ, 0x1 ;  /* 0x0000000b0b069211 */ /* 0x000fc400078f08ff */
[----:B---3--:R-:W-:Y:S02]  /*b9b0*/  @!P4 LEA.HI R4, R8, R8, RZ, 0x1 ;  /* 0x000000080804c211 */ /* 0x008fe400078f08ff */
[----:B------:R-:W-:Y:S02]  /*b9c0*/  @!P3 LEA.HI R8, R9, R9, RZ, 0x1 ;  /* 0x000000090908b211 */ /* 0x000fe400078f08ff */
[----:B------:R-:W-:Y:S02]  /*b9d0*/  @!P0 LEA.HI R5, R12, R12, RZ, 0x1 ;  /* 0x0000000c0c058211 */ /* 0x000fe400078f08ff */
[----:B------:R-:W-:Y:S02]  /*b9e0*/  @!P4 LOP3.LUT R4, R4, 0xfffffffe, RZ, 0xc0, !PT ;  /* 0xfffffffe0404c812 */ /* 0x000fe400078ec0ff */
[----:B------:R-:W-:Y:S02]  /*b9f0*/  @!P3 LOP3.LUT R8, R8, 0xfffffffe, RZ, 0xc0, !PT ;  /* 0xfffffffe0808b812 */ /* 0x000fe400078ec0ff */
[----:B------:R-:W-:Y:S01]  /*ba00*/  @!P2 LOP3.LUT R7, R7, 0xfffffffe, RZ, 0xc0, !PT ;  /* 0xfffffffe0707a812 */ /* 0x000fe200078ec0ff */
[----:B------:R-:W-:Y:S01]  /*ba10*/  @!P4 IMAD.WIDE R12, R4, 0x4, R2 ;  /* 0x00000004040cc825 */ /* 0x000fe200078e0202 */
[----:B------:R-:W-:-:S02]  /*ba20*/  @!P1 LOP3.LUT R6, R6, 0xfffffffe, RZ, 0xc0, !PT ;  /* 0xfffffffe06069812 */ /* 0x000fc400078ec0ff */
[----:B------:R-:W-:Y:S01]  /*ba30*/  @!P0 LOP3.LUT R5, R5, 0xfffffffe, RZ, 0xc0, !PT ;  /* 0xfffffffe05058812 */ /* 0x000fe200078ec0ff */
[--C-:B------:R-:W-:Y:S01]  /*ba40*/  @!P3 IMAD.WIDE R10, R8, 0x4, R2.reuse ;  /* 0x00000004080ab825 */ /* 0x100fe200078e0202 */
[----:B------:R2:W-:Y:S03]  /*ba50*/  @!P4 ST.E.64 [R12.64], R54 ;  /* 0x000000360c00c985 */ /* 0x0005e6000c101b0c */
        /* <DEDUP_REMOVED lines=24> */
[C---:B------:R-:W-:Y:S02]  /*bbe0*/  IADD3 R14, R0.reuse, 0xc0, RZ ;  /* 0x000000c0000e7810 */ /* 0x040fe40007ffe0ff */
[----:B------:R-:W-:Y:S01]  /*bbf0*/  IADD3 R15, R0, 0xc8, RZ ;  /* 0x000000c8000f7810 */ /* 0x000fe20007ffe0ff */
[----:B------:R3:W-:Y:S01]  /*bc00*/  @!P5 ST.E.64 [R4.64], R78 ;  /* 0x0000004e0400d985 */ /* 0x0007e2000c101b0c */
[----:B------:R-:W-:Y:S02]  /*bc10*/  ISETP.GE.AND P6, PT, R14, c[0x0][0x3c8], PT ;  /* 0x0000f2000e007a0c */ /* 0x000fe40003fc6270 */
[----:B------:R-:W-:Y:S02]  /*bc20*/  ISETP.GE.AND P5, PT, R15, c[0x0][0x3c8], PT ;  /* 0x0000f2000f007a0c */ /* 0x000fe40003fa6270 */
[----:B--2---:R-:W-:-:S02]  /*bc30*/  @!P2 LEA.HI R7, R10, R10, RZ, 0x1 ;  /* 0x0000000a0a07a211 */ /* 0x004fc400078f08ff */
[----:B------:R-:W-:Y:S02]  /*bc40*/  @!P1 LEA.HI R6, R11, R11, RZ, 0x1 ;  /* 0x0000000b0b069211 */ /* 0x000fe400078f08ff */
[----:B---3--:R-:W-:Y:S02]  /*bc50*/  @!P4 LEA.HI R4, R8, R8, RZ, 0x1 ;  /* 0x000000080804c211 */ /* 0x008fe400078f08ff */
[----:B------:R-:W-:Y:S02]  /*bc60*/  @!P3 LEA.HI R8, R9, R9, RZ, 0x1 ;  /* 0x000000090908b211 */ /* 0x000fe400078f08ff */
[----:B------:R-:W-:Y:S02]  /*bc70*/  @!P0 LEA.HI R5, R12, R12, RZ, 0x1 ;  /* 0x0000000c0c058211 */ /* 0x000fe400078f08ff */
[----:B------:R-:W-:Y:S02]  /*bc80*/  @!P4 LOP3.LUT R4, R4, 0xfffffffe, RZ, 0xc0, !PT ;  /* 0xfffffffe0404c812 */ /* 0x000fe400078ec0ff */
[----:B------:R-:W-:-:S02]  /*bc90*/  @!P3 LOP3.LUT R8, R8, 0xfffffffe, RZ, 0xc0, !PT ;  /* 0xfffffffe0808b812 */ /* 0x000fc400078ec0ff */
[----:B------:R-:W-:Y:S01]  /*bca0*/  @!P2 LOP3.LUT R7, R7, 0xfffffffe, RZ, 0xc0, !PT ;  /* 0xfffffffe0707a812 */ /* 0x000fe200078ec0ff */
[--C-:B------:R-:W-:Y:S01]  /*bcb0*/  @!P4 IMAD.WIDE R12, R4, 0x4, R2.reuse ;  /* 0x00000004040cc825 */ /* 0x100fe200078e0202 */
[----:B------:R-:W-:Y:S02]  /*bcc0*/  @!P1 LOP3.LUT R6, R6, 0xfffffffe, RZ, 0xc0, !PT ;  /* 0xfffffffe06069812 */ /* 0x000fe400078ec0ff */
        /* <DEDUP_REMOVED lines=20> */
[----:B------:R-:W-:Y:S02]  /*be10*/  ISETP.GE.AND P2, PT, R10, c[0x0][0x3c8], PT ;  /* 0x0000f2000a007a0c */ /* 0x000fe40003f46270 */
[----:B------:R-:W-:Y:S01]  /*be20*/  @!P5 LOP3.LUT R5, R5, 0xfffffffe, RZ, 0xc0, !PT ;  /* 0xfffffffe0505d812 */ /* 0x000fe200078ec0ff */
[----:B------:R-:W-:Y:S01]  /*be30*/  @!P6 IMAD.WIDE R6, R4, 0x4, R2 ;  /* 0x000000040406e825 */ /* 0x000fe200078e0202 */
[----:B------:R-:W-:-:S02]  /*be40*/  ISETP.GE.AND P1, PT, R11, c[0x0][0x3c8], PT ;  /* 0x0000f2000b007a0c */ /* 0x000fc40003f26270 */
[----:B------:R-:W-:Y:S01]  /*be50*/  ISETP.GE.AND P0, PT, R12, c[0x0][0x3c8], PT ;  /* 0x0000f2000c007a0c */ /* 0x000fe20003f06270 */
[----:B------:R-:W-:Y:S01]  /*be60*/  @!P5 IMAD.WIDE R4, R5, 0x4, R2 ;  /* 0x000000040504d825 */ /* 0x000fe200078e0202 */
[----:B------:R2:W-:Y:S01]  /*be70*/  @!P6 ST.E.64 [R6.64], R102 ;  /* 0x000000660600e985 */ /* 0x0005e2000c101b0c */
[----:B------:R-:W-:-:S03]  /*be80*/  IADD3 R0, R0, 0xf8, RZ ;  /* 0x000000f800007810 */ /* 0x000fc60007ffe0ff */
[----:B------:R3:W-:Y:S01]  /*be90*/  @!P5 ST.E.64 [R4.64], R106 ;  /* 0x0000006a0400d985 */ /* 0x0007e2000c101b0c */
[----:B--2---:R-:W-:-:S04]  /*bea0*/  @!P2 LEA.HI R7, R10, R10, RZ, 0x1 ;  /* 0x0000000a0a07a211 */ /* 0x004fc800078f08ff */
        /* <DEDUP_REMOVED lines=17> */
[----:B------:R2:W-:Y:S04]  /*bfc0*/  @!P1 ST.E.64 [R6.64], R122 ;  /* 0x0000007a06009985 */ /* 0x0005e8000c101b0c */
[----:B------:R2:W-:Y:S01]  /*bfd0*/  @!P0 ST.E.64 [R4.64], R126 ;  /* 0x0000007e04008985 */ /* 0x0005e2000c101b0c */
[----:B------:R-:W-:-:S13]  /*bfe0*/  ISETP.GE.AND P0, PT, R0, c[0x0][0x3c8], PT ;  /* 0x0000f20000007a0c */ /* 0x000fda0003f06270 */
[----:B------:R-:W-:Y:S05]  /*bff0*/  @P0 EXIT ;  /* 0x000000000000094d */ /* 0x000fea0003800000 */
[----:B------:R-:W-:-:S04]  /*c000*/  LEA.HI R0, R0, R0, RZ, 0x1 ;  /* 0x0000000000007211 */ /* 0x000fc800078f08ff */
[----:B------:R-:W-:-:S05]  /*c010*/  LOP3.LUT R0, R0, 0xfffffffe, RZ, 0xc0, !PT ;  /* 0xfffffffe00007812 */ /* 0x000fca00078ec0ff */
[----:B------:R-:W-:-:S05]  /*c020*/  IMAD.WIDE R2, R0, 0x4, R2 ;  /* 0x0000000400027825 */ /* 0x000fca00078e0202 */
[----:B------:R-:W-:Y:S01]  /*c030*/  ST.E.64 [R2.64], R130 ;  /* 0x0000008202007985 */ /* 0x000fe2000c101b0c */
[----:B------:R-:W-:Y:S05]  /*c040*/  EXIT ;  /* 0x000000000000794d */ /* 0x000fea0003800000 */
.L_x_9:
[----:B------:R-:W1:Y:S02]  /*c050*/  S2R R0, SR_TID.X ;  /* 0x0000000000007919 */ /* 0x000e640000002100 */
[----:B-1----:R-:W-:-:S13]  /*c060*/  ISETP.GT.AND P0, PT, R0, 0x7f, PT ;  /* 0x0000007f0000780c */ /* 0x002fda0003f04270 */
[----:B------:R-:W-:Y:S05]  /*c070*/  @P0 EXIT ;  /* 0x000000000000094d */ /* 0x000fea0003800000 */
[----:B------:R-:W1:Y:S01]  /*c080*/  S2R R8, SR_CTAID.X ;  /* 0x0000000000087919 */ /* 0x000e620000002500 */
[----:B------:R-:W-:-:S05]  /*c090*/  MOV R3, c[0x0][0x4e8] ;  /* 0x00013a0000037a02 */ /* 0x000fca0000000f00 */
[----:B------:R-:W-:Y:S01]  /*c0a0*/  IMAD R2, R3, c[0x0][0x388], RZ ;  /* 0x0000e20003027a24 */ /* 0x000fe200078e02ff */
[----:B-1----:R-:W-:-:S04]  /*c0b0*/  LEA R8, R8, R0, 0x7 ;  /* 0x0000000008087211 */ /* 0x002fc800078e38ff */
[----:B------:R-:W-:-:S13]  /*c0c0*/  ISETP.GE.AND P0, PT, R8, R2, PT ;  /* 0x000000020800720c */ /* 0x000fda0003f06270 */
[----:B------:R-:W-:Y:S05]  /*c0d0*/  @P0 EXIT ;  /* 0x000000000000094d */ /* 0x000fea0003800000 */
[----:B------:R-:W1:Y:S01]  /*c0e0*/  S2R R7, SR_CTAID.Z ;  /* 0x0000000000077919 */ /* 0x000e620000002700 */
[----:B------:R-:W-:Y:S01]  /*c0f0*/  USHF.R.S32.HI UR6, URZ, 0x1f, UR11 ;  /* 0x0000001f3f067899 */ /* 0x000fe2000801140b */
[----:B------:R-:W-:Y:S01]  /*c100*/  ISETP.NE.AND P0, PT, R3, 0x1, PT ;  /* 0x000000010300780c */ /* 0x000fe20003f05270 */
[----:B------:R-:W-:Y:S01]  /*c110*/  ULDC.64 UR4, c[0x0][0x4d0] ;  /* 0x0001340000047ab9 */ /* 0x000fe20000000a00 */
[----:B------:R-:W2:Y:S01]  /*c120*/  S2R R9, SR_CTAID.Y ;  /* 0x0000000000097919 */ /* 0x000ea20000002600 */
[----:B------:R-:W-:Y:S01]  /*c130*/  UIMAD UR6, UR6, UR4, URZ ;  /* 0x00000004060672a4 */ /* 0x000fe2000f8e023f */
[----:B------:R-:W-:Y:S01]  /*c140*/  IADD3 R4, RZ, -UR11, RZ ;  /* 0x8000000bff047c10 */ /* 0x000fe2000fffe0ff */
[----:B------:R-:W-:Y:S01]  /*c150*/  UIMAD.WIDE.U32 UR8, UR11, UR4, URZ ;  /* 0x000000040b0872a5 */ /* 0x000fe2000f8e003f */
[----:B------:R-:W-:Y:S01]  /*c160*/  MOV R0, R8 ;  /* 0x0000000800007202 */ /* 0x000fe20000000f00 */
[----:B------:R-:W-:-:S04]  /*c170*/  UIMAD UR4, UR11, UR5, UR6 ;  /* 0x000000050b0472a4 */ /* 0x000fc8000f8e0206 */
[----:B------:R-:W-:Y:S01]  /*c180*/  UIADD3 UR4, UR9, UR4, URZ ;  /* 0x0000000409047290 */ /* 0x000fe2000fffe03f */
[----:B------:R-:W-:Y:S01]  /*c190*/  MOV R3, UR9 ;  /* 0x0000000900037c02 */ /* 0x000fe20008000f00 */
[----:B------:R-:W-:-:S04]  /*c1a0*/  @P0 IMAD.HI.U32 R5, R8, c[0x0][0x4ec], RZ ;  /* 0x00013b0008050a27 */ /* 0x000fc800078e00ff */
[----:B------:R-:W-:Y:S01]  /*c1b0*/  IMAD.U32 R2, RZ, RZ, UR8 ;  /* 0x00000008ff027e24 */ /* 0x000fe2000f8e00ff */
[----:B------:R-:W-:Y:S01]  /*c1c0*/  @P0 SHF.R.U32.HI R0, RZ, c[0x0][0x4f0], R5 ;  /* 0x00013c00ff000a19 */ /* 0x000fe20000011605 */
[----:B------:R-:W-:Y:S01]  /*c1d0*/  IMAD.U32 R3, RZ, RZ, UR4 ;  /* 0x00000004ff037e24 */ /* 0x000fe2000f8e00ff */
[----:B-1----:R-:W-:-:S03]  /*c1e0*/  SHF.R.S32.HI R6, RZ, 0x1f, R7 ;  /* 0x0000001fff067819 */ /* 0x002fc60000011407 */
[----:B------:R-:W-:-:S04]  /*c1f0*/  IMAD.WIDE.U32 R2, R7, c[0x0][0x4d8], R2 ;  /* 0x0001360007027a25 */ /* 0x000fc800078e0002 */
[----:B------:R-:W-:Y:S02]  /*c200*/  IMAD R6, R6, c[0x0][0x4d8], RZ ;  /* 0x0001360006067a24 */ /* 0x000fe400078e02ff */
[----:B--2---:R-:W-:Y:S02]  /*c210*/  IMAD R4, R4, c[0x0][0x550], R9 ;  /* 0x0001540004047a24 */ /* 0x004fe400078e0209 */
[----:B------:R-:W-:Y:S01]  /*c220*/  IMAD R5, R7, c[0x0][0x4dc], R6 ;  /* 0x0001370007057a24 */ /* 0x000fe200078e0206 */
[----:B------:R-:W-:Y:S02]  /*c230*/  IADD3 R7, -R0, RZ, RZ ;  /* 0x000000ff00077210 */ /* 0x000fe40007ffe1ff */
[----:B------:R-:W-:Y:S01]  /*c240*/  SHF.R.S32.HI R6, RZ, 0x1f, R4 ;  /* 0x0000001fff067819 */ /* 0x000fe20000011404 */
[----:B------:R-:W-:Y:S02]  /*c250*/  IMAD.IADD R3, R5, 0x1, R3 ;  /* 0x0000000105037824 */ /* 0x000fe400078e0203 */
[----:B------:R-:W-:Y:S01]  /*c260*/  IMAD R5, R7, c[0x0][0x4e8], R8 ;  /* 0x00013a0007057a24 */ /* 0x000fe200078e0208 */
[----:B------:R-:W-:Y:S01]  /*c270*/  SHF.R.S32.HI R7, RZ, 0x1f, R0 ;  /* 0x0000001fff077819 */ /* 0x000fe20000011400 */
[----:B------:R-:W-:-:S02]  /*c280*/  IMAD R6, R6, c[0x0][0x4e0], RZ ;  /* 0x0001380006067a24 */ /* 0x000fc400078e02ff */
[----:B------:R-:W-:-:S04]  /*c290*/  IMAD.WIDE.U32 R2, R4, c[0x0][0x4e0], R2 ;  /* 0x0001380004027a25 */ /* 0x000fc800078e0002 */
[----:B------:R-:W-:Y:S01]  /*c2a0*/  IMAD R6, R4, c[0x0][0x4e4], R6 ;  /* 0x0001390004067a24 */ /* 0x000fe200078e0206 */
[----:B------:R-:W-:Y:S02]  /*c2b0*/  SHF.R.S32.HI R4, RZ, 0x1f, R5 ;  /* 0x0000001fff047819 */ /* 0x000fe40000011405 */
[----:B------:R-:W-:-:S03]  /*c2c0*/  IADD3 R2, P0, R0, R2, RZ ;  /* 0x0000000200027210 */ /* 0x000fc60007f1e0ff */
[----:B------:R-:W-:Y:S01]  /*c2d0*/  IMAD R0, R4, c[0x0][0x4c8], RZ ;  /* 0x0001320004007a24 */ /* 0x000fe200078e02ff */
[----:B------:R-:W-:-:S03]  /*c2e0*/  IADD3.X R3, R7, R3, R6, P0, !PT ;  /* 0x0000000307037210 */ /* 0x000fc600007fe406 */
[C---:B------:R-:W-:Y:S02]  /*c2f0*/  IMAD R0, R5.reuse, c[0x0][0x4cc], R0 ;  /* 0x0001330005007a24 */ /* 0x040fe400078e0200 */
[----:B------:R-:W-:-:S05]  /*c300*/  IMAD.WIDE.U32 R2, R5, c[0x0][0x4c8], R2 ;  /* 0x0001320005027a25 */ /* 0x000fca00078e0002 */
[----:B------:R-:W-:Y:S02]  /*c310*/  IADD3 R0, R3, R0, RZ ;  /* 0x0000000003007210 */ /* 0x000fe40007ffe0ff */
[----:B------:R-:W-:-:S04]  /*c320*/  LEA R4, P0, R2, c[0x0][0x4a8], 0x2 ;  /* 0x00012a0002047a11 */ /* 0x000fc800078010ff */
[----:B------:R-:W-:Y:S02]  /*c330*/  LEA.HI.X R5, R2, c[0x0][0x4ac], R0, 0x2, P0 ;  /* 0x00012b0002057a11 */ /* 0x000fe400000f1400 */
[----:B------:R-:W-:-:S05]  /*c340*/  MOV R0, 0xff800000 ;  /* 0xff80000000007802 */ /* 0x000fca0000000f00 */
[----:B------:R-:W-:Y:S01]  /*c350*/  STG.E [R4.64], R0 ;  /* 0x0000000004007986 */ /* 0x000fe2000c10190c */
[----:B------:R-:W-:Y:S05]  /*c360*/  EXIT ;  /* 0x000000000000794d */ /* 0x000fea0003800000 */
.L_x_12:
[----:B------:R-:W-:-:S00]  /*c370*/  BRA `(.L_x_12) ;  /* 0xfffffff000007947 */ /* 0x000fc0000383ffff */
[----:B------:R-:W-:-:S00]  /*c380*/  NOP ;  /* 0x0000000000007918 */ /* 0x000fc00000000000 */
[----:B------:R-:W-:-:S00]  /*c390*/  NOP ;  /* 0x0000000000007918 */ /* 0x000fc00000000000 */
[----:B------:R-:W-:-:S00]  /*c3a0*/  NOP ;  /* 0x0000000000007918 */ /* 0x000fc00000000000 */
[----:B------:R-:W-:-:S00]  /*c3b0*/  NOP ;  /* 0x0000000000007918 */ /* 0x000fc00000000000 */
[----:B------:R-:W-:-:S00]  /*c3c0*/  NOP ;  /* 0x0000000000007918 */ /* 0x000fc00000000000 */
[----:B------:R-:W-:-:S00]  /*c3d0*/  NOP ;  /* 0x0000000000007918 */ /* 0x000fc00000000000 */
[----:B------:R-:W-:-:S00]  /*c3e0*/  NOP ;  /* 0x0000000000007918 */ /* 0x000fc00000000000 */
[----:B------:R-:W-:-:S00]  /*c3f0*/  NOP ;  /* 0x0000000000007918 */ /* 0x000fc00000000000 */
.L_x_3228:


//--------------------- .text._ZN7cutlass13device_kernelIN5flash19enable_sm80_to_sm89INS1_16FlashAttnFwdSm80INS1_25CollectiveMainloopFwdSm80ILi8ELi1ELb1EN4cute5tupleIJNS5_1CILi128EEENS7_ILi48EEENS7_ILi256EEEEEELi256ENS_6half_tEfNS_4arch4Sm80ELb0ELb0ELb1ELb1ELb1ELb0ELb1ELb1EEENS1_21CollectiveEpilogueFwdINS6_IJS8_SA_S9_EEENS6_IJNS7_ILi1EEESI_SI_EEESC_SE_Li256ELb1ELb1ELb1ELb0EEENS1_36VarlenDynamicPersistentTileSchedulerILi128ELi48ELi256ELi256ELb1ELb1ELb0ELb0ELb1ELb1EEEEEEEEEvNT_6ParamsE --------------------------
	.section	.text._ZN7cutlass13device_kernelIN5flash19enable_sm80_to_sm89INS1_16FlashAttnFwdSm80INS1_25CollectiveMainloopFwdSm80ILi8ELi1ELb1EN4cute5tupleIJNS5_1CILi128EEENS7_ILi48EEENS7_ILi256EEEEEELi256ENS_6half_tEfNS_4arch4Sm80ELb0ELb0ELb1ELb1ELb1ELb0ELb1ELb1EEENS1_21CollectiveEpilogueFwdINS6_IJS8_SA_S9_EEENS6_IJNS7_ILi1EEESI_SI_EEESC_SE_Li256ELb1ELb1ELb1ELb0EEENS1_36VarlenDynamicPersistentTileSchedulerILi128ELi48ELi256ELi256ELb1ELb1ELb0ELb0ELb1ELb1EEEEEEEEEvNT_6ParamsE,"ax",@progbits
	.sectioninfo	@"SHI_REGISTERS=255"
	.align	128
.text._ZN7cutlass13device_kernelIN5flash19enable_sm80_to_sm89INS1_16FlashAttnFwdSm80INS1_25CollectiveMainloopFwdSm80ILi8ELi1ELb1EN4cute5tupleIJNS5_1CILi128EEENS7_ILi48EEENS7_ILi256EEEEEELi256ENS_6half_tEfNS_4arch4Sm80ELb0ELb0ELb1ELb1ELb1ELb0ELb1ELb1EEENS1_21CollectiveEpilogueFwdINS6_IJS8_SA_S9_EEENS6_IJNS7_ILi1EEESI_SI_EEESC_SE_Li256ELb1ELb1ELb1ELb0EEENS1_36VarlenDynamicPersistentTileSchedulerILi128ELi48ELi256ELi256ELb1ELb1ELb0ELb0ELb1ELb1EEEEEEEEEvNT_6ParamsE:
        .type           _ZN7cutlass13device_kernelIN5flash19enable_sm80_to_sm89INS1_16FlashAttnFwdSm80INS1_25CollectiveMainloopFwdSm80ILi8ELi1ELb1EN4cute5tupleIJNS5_1CILi128EEENS7_ILi48EEENS7_ILi256EEEEEELi256ENS_6half_tEfNS_4arch4Sm80ELb0ELb0ELb1ELb1ELb1ELb0ELb1ELb1EEENS1_21CollectiveEpilogueFwdINS6_IJS8_SA_S9_EEENS6_IJNS7_ILi1EEESI_SI_EEESC_SE_Li256ELb1ELb1ELb1ELb0EEENS1_36VarlenDynamicPersistentTileSchedulerILi128ELi48ELi256ELi256ELb1ELb1ELb0ELb0ELb1ELb1EEEEEEEEEvNT_6ParamsE,@function
        .size           _ZN7cutlass13device_kernelIN5flash19enable_sm80_to_sm89INS1_16FlashAttnFwdSm80INS1_25CollectiveMainloopFwdSm80ILi8ELi1ELb1EN4cute5tupleIJNS5_1CILi128EEENS7_ILi48EEENS7_ILi256EEEEEELi256ENS_6half_tEfNS_4arch4Sm80ELb0ELb0ELb1ELb1ELb1ELb0ELb1ELb1EEENS1_21CollectiveEpilogueFwdINS6_IJS8_SA_S9_EEENS6_IJNS7_ILi1EEESI_SI_EEESC_SE_Li256ELb1ELb1ELb1ELb0EEENS1_36VarlenDynamicPersistentTileSchedulerILi128ELi48ELi256ELi256ELb1ELb1ELb0ELb0ELb1ELb1EEEEEEEEEvNT_6ParamsE,(.L_x_3229 - _ZN7cutlass13device_kernelIN5flash19enable_sm80_to_sm89INS1_16FlashAttnFwdSm80INS1_25CollectiveMainloopFwdSm80ILi8ELi1ELb1EN4cute5tupleIJNS5_1CILi128EEENS7_ILi48EEENS7_ILi256EEEEEELi256ENS_6half_tEfNS_4arch4Sm80ELb0ELb0ELb1ELb1ELb1ELb0ELb1ELb1EEENS1_21CollectiveEpilogueFwdINS6_IJS8_SA_S9_EEENS6_IJNS7_ILi1EEESI_SI_EEESC_SE_Li256ELb1ELb1ELb1ELb0EEENS1_36VarlenDynamicPersistentTileSchedulerILi128ELi48ELi256ELi256ELb1ELb1ELb0ELb0ELb1ELb1EEEEEEEEEvNT_6ParamsE)
        .other          _ZN7cutlass13device_kernelIN5flash19enable_sm80_to_sm89INS1_16FlashAttnFwdSm80INS1_25CollectiveMainloopFwdSm80ILi8ELi1ELb1EN4cute5tupleIJNS5_1CILi128EEENS7_ILi48EEENS7_ILi256EEEEEELi256ENS_6half_tEfNS_4arch4Sm80ELb0ELb0ELb1ELb1ELb1ELb0ELb1ELb1EEENS1_21CollectiveEpilogueFwdINS6_IJS8_SA_S9_EEENS6_IJNS7_ILi1EEESI_SI_EEESC_SE_Li256ELb1ELb1ELb1ELb0EEENS1_36VarlenDynamicPersistentTileSchedulerILi128ELi48ELi256ELi256ELb1ELb1ELb0ELb0ELb1ELb1EEEEEEEEEvNT_6ParamsE,@"STO_CUDA_ENTRY STV_DEFAULT"
_ZN7cutlass13device_kernelIN5flash19enable_sm80_to_sm89INS1_16FlashAttnFwdSm80INS1_25CollectiveMainloopFwdSm80ILi8ELi1ELb1EN4cute5tupleIJNS5_1CILi128EEENS7_ILi48EEENS7_ILi256EEEEEELi256ENS_6half_tEfNS_4arch4Sm80ELb0ELb0ELb1ELb1ELb1ELb0ELb1ELb1EEENS1_21CollectiveEpilogueFwdINS6_IJS8_SA_S9_EEENS6_IJNS7_ILi1EEESI_SI_EEESC_SE_Li256ELb1ELb1ELb1ELb0EEENS1_36VarlenDynamicPersistentTileSchedulerILi128ELi48ELi256ELi256ELb1ELb1ELb0ELb0ELb1ELb1EEEEEEEEEvNT_6ParamsE:
[----:B------:R-:W-:-:S03]  /*0000*/  MOV R1, c[0x0][0x28] ;  /* 0x00000a0000017a02 */ /* 0x000fc60000000f00 */
[----:B------:R-:W1:Y:S01]  /*0010*/  S2R R2, SR_TID.X ;  /* 0x0000000000027919 */ /* 0x000e620000002100 */
[----:B------:R-:W-:Y:S01]  /*0020*/  IADD3 R1, R1, -0x190, RZ ;  /* 0xfffffe7001017810 */ /* 0x000fe20007ffe0ff */
[----:B------:R-:W-:Y:S01]  /*0030*/  ULDC.64 UR6, c[0x0][0x118] ;  /* 0x0000460000067ab9 */ /* 0x000fe20000000a00 */
[----:B-1----:R-:W-:-:S05]  /*0040*/  SHF.R.U32.HI R0, RZ, 0x5, R2 ;  /* 0x00000005ff007819 */ /* 0x002fca0000011602 */
[----:B------:R-:W1:Y:S02]  /*0050*/  SHFL.IDX PT, R3, R0, RZ, 0x1f ;  /* 0x00001fff00037589 */ /* 0x000e6400000e0000 */
[----:B-1----:R-:W-:Y:S02]  /*0060*/  ISETP.NE.AND P0, PT, R3, RZ, PT ;  /* 0x000000ff0300720c */ /* 0x002fe40003f05270 */
[----:B------:R-:W-:Y:S11]  /*0070*/  STL [R1+0x180], R3 ;  /* 0x0001800301007387 */ /* 0x000ff60000100800 */
[----:B------:R-:W-:Y:S06]  /*0080*/  @P0 BAR.SYNC.DEFER_BLOCKING 0x5, 0x100 ;  /* 0x0144000000000b1d */ /* 0x000fec0000010000 */
[----:B------:R-:W1:Y:S04]  /*0090*/  @P0 LDS.128 R4, [0x1a080] ;  /* 0x01a08000ff040984 */ /* 0x000e680000000c00 */
[----:B-1----:R1:W-:Y:S04]  /*00a0*/  @P0 STL.64 [R1+0x48], R4 ;  /* 0x0000480401000387 */ /* 0x0023e80000100a00 */
[----:B------:R1:W-:Y:S04]  /*00b0*/  @P0 STL.64 [R1+0x50], R6 ;  /* 0x0000500601000387 */ /* 0x0003e80000100a00 */
[----:B------:R-:W-:Y:S06]  /*00c0*/  @P0 BAR.ARV 0x4, 0x100 ;  /* 0x0104000000000b1d */ /* 0x000fec0000002000 */
[----:B------:R-:W-:Y:S05]  /*00d0*/  @P0 BRA `(.L_x_13) ;  /* 0x00000b1000000947 */ /* 0x000fea0003800000 */
[----:B------:R-:W-:Y:S01]  /*00e0*/  LOP3.LUT R14, R2, 0x1f, RZ, 0xc0, !PT ;  /* 0x0000001f020e7812 */ /* 0x000fe200078ec0ff */
[----:B------:R-:W-:Y:S01]  /*00f0*/  CS2R R8, SRZ ;  /* 0x0000000000087805 */ /* 0x000fe2000001ff00 */
[----:B-1----:R-:W-:-:S02]  /*0100*/  IMAD.MOV.U32 R7, RZ, RZ, RZ ;  /* 0x000000ffff077224 */ /* 0x002fc400078e00ff */
[----:B------:R-:W-:-:S04]  /*0110*/  ISETP.NE.AND P6, PT, R14, 0x1f, PT ;  /* 0x0000001f0e00780c */ /* 0x000fc80003fc5270 */
[----:B------:R-:W-:-:S13]  /*0120*/  ISETP.GE.OR P0, PT, R14, c[0x0][0x53c], !P6 ;  /* 0x00014f000e007a0c */ /* 0x000fda0007706670 */
[----:B------:R-:W-:Y:S02]  /*0130*/  @!P0 IMAD.MOV.U32 R4, RZ, RZ, 0x4 ;  /* 0x00000004ff048424 */ /* 0x000fe400078e00ff */
[----:B------:R-:W-:Y:S02]  /*0140*/  @!P0 IMAD.MOV.U32 R2, RZ, RZ, 0x4 ;  /* 0x00000004ff028424 */ /* 0x000fe400078e00ff */
[----:B------:R-:W-:-:S04]  /*0150*/  @!P0 IMAD.WIDE.U32 R4, R14, R4, c[0x0][0x580] ;  /* 0x000160000e048625 */ /* 0x000fc800078e0004 */
[C---:B------:R-:W-:Y:S01]  /*0160*/  @!P0 IMAD.WIDE.U32 R2, R14.reuse, R2, c[0x0][0x578] ;  /* 0x00015e000e028625 */ /* 0x040fe200078e0002 */
[----:B------:R-:W2:Y:S04]  /*0170*/  @!P0 LDG.E R8, [R4.64] ;  /* 0x0000000604088981 */ /* 0x000ea8000c1e1900 */
[----:B------:R-:W2:Y:S01]  /*0180*/  @!P0 LDG.E R7, [R2.64] ;  /* 0x0000000602078981 */ /* 0x000ea2000c1e1900 */
[C---:B------:R-:W-:Y:S01]  /*0190*/  ISETP.NE.AND P5, PT, R14.reuse, RZ, PT ;  /* 0x000000ff0e00720c */ /* 0x040fe20003fa5270 */
[----:B------:R-:W1:Y:S01]  /*01a0*/  S2UR UR4, SR_CTAID.X ;  /* 0x00000000000479c3 */ /* 0x000e620000002500 */
[C---:B------:R-:W-:Y:S02]  /*01b0*/  ISETP.GE.U32.AND P4, PT, R14.reuse, 0x2, PT ;  /* 0x000000020e00780c */ /* 0x040fe40003f86070 */
[----:B------:R-:W-:-:S02]  /*01c0*/  ISETP.GE.U32.AND P3, PT, R14, 0x4, PT ;  /* 0x000000040e00780c */ /* 0x000fc40003f66070 */
[C---:B------:R-:W-:Y:S02]  /*01d0*/  ISETP.GE.U32.AND P2, PT, R14.reuse, 0x8, PT ;  /* 0x000000080e00780c */ /* 0x040fe40003f46070 */
[----:B------:R-:W-:Y:S01]  /*01e0*/  ISETP.GE.U32.AND P1, PT, R14, 0x10, PT ;  /* 0x000000100e00780c */ /* 0x000fe20003f26070 */
[----:B--2---:R-:W-:-:S05]  /*01f0*/  IMAD R4, R8, R7, RZ ;  /* 0x0000000708047224 */ /* 0x004fca00078e02ff */
[----:B------:R-:W2:Y:S02]  /*0200*/  SHFL.UP PT, R0, R4, 0x1, RZ ;  /* 0x0420000004007989 */ /* 0x000ea400000e00ff */
[----:B--2---:R-:W-:-:S05]  /*0210*/  SEL R0, R0, RZ, P5 ;  /* 0x000000ff00007207 */ /* 0x004fca0002800000 */
[----:B------:R-:W-:-:S05]  /*0220*/  IMAD.IADD R4, R4, 0x1, R0 ;  /* 0x0000000104047824 */ /* 0x000fca00078e0200 */
        /* <DEDUP_REMOVED lines=12> */
[----:B------:R-:W2:Y:S02]  /*02f0*/  SHFL.IDX PT, R6, R4, 0x1f, 0x1f ;  /* 0x03e01f0004067f89 */ /* 0x000ea400000e0000 */
[----:B--2---:R-:W-:-:S04]  /*0300*/  IMAD R6, R6, c[0x0][0x538], RZ ;  /* 0x00014e0006067a24 */ /* 0x004fc800078e02ff */
[----:B------:R-:W-:Y:S01]  /*0310*/  IMAD.MOV.U32 R0, RZ, RZ, R6 ;  /* 0x000000ffff007224 */ /* 0x000fe200078e0006 */
[----:B-1----:R-:W-:-:S13]  /*0320*/  ISETP.GT.AND P0, PT, R6, UR4, PT ;  /* 0x0000000406007c0c */ /* 0x002fda000bf04270 */
[----:B------:R-:W-:Y:S05]  /*0330*/  @P0 BRA `(.L_x_14) ;  /* 0x0000027000000947 */ /* 0x000fea0003800000 */
[----:B------:R-:W-:Y:S02]  /*0340*/  MOV R6, R0 ;  /* 0x0000000000067202 */ /* 0x000fe40000000f00 */
[----:B------:R-:W-:-:S04]  /*0350*/  MOV R9, RZ ;  /* 0x000000ff00097202 */ /* 0x000fc80000000f00 */
.L_x_18:
[----:B------:R-:W-:-:S04]  /*0360*/  IADD3 R0, R9, 0x1f, RZ ;  /* 0x0000001f09007810 */ /* 0x000fc80007ffe0ff */
[----:B------:R-:W-:-:S13]  /*0370*/  ISETP.GE.AND P0, PT, R0, c[0x0][0x53c], PT ;  /* 0x00014f0000007a0c */ /* 0x000fda0003f06270 */
[----:B------:R-:W-:Y:S05]  /*0380*/  @P0 BRA `(.L_x_15) ;  /* 0x0000078000000947 */ /* 0x000fea0003800000 */
[----:B------:R-:W-:Y:S01]  /*0390*/  MOV R9, R0 ;  /* 0x0000000000097202 */ /* 0x000fe20000000f00 */
[----:B------:R-:W-:Y:S01]  /*03a0*/  IMAD.MOV.U32 R7, RZ, RZ, RZ ;  /* 0x000000ffff077224 */ /* 0x000fe200078e00ff */
[----:B------:R-:W-:Y:S02]  /*03b0*/  MOV R8, RZ ;  /* 0x000000ff00087202 */ /* 0x000fe40000000f00 */
[----:B------:R-:W-:-:S04]  /*03c0*/  IADD3 R0, R14, R9, RZ ;  /* 0x000000090e007210 */ /* 0x000fc80007ffe0ff */
[----:B------:R-:W-:-:S13]  /*03d0*/  ISETP.GE.OR P0, PT, R0, c[0x0][0x53c], !P6 ;  /* 0x00014f0000007a0c */ /* 0x000fda0007706670 */
[----:B------:R-:W-:Y:S01]  /*03e0*/  @!P0 MOV R2, 0x4 ;  /* 0x0000000400028802 */ /* 0x000fe20000000f00 */
[----:B------:R-:W-:-:S04]  /*03f0*/  @!P0 IMAD.MOV.U32 R3, RZ, RZ, 0x4 ;  /* 0x00000004ff038424 */ /* 0x000fc800078e00ff */
[----:B------:R-:W-:-:S04]  /*0400*/  @!P0 IMAD.WIDE R4, R0, R2, c[0x0][0x580] ;  /* 0x0001600000048625 */ /* 0x000fc800078e0202 */
[----:B------:R-:W-:Y:S01]  /*0410*/  @!P0 IMAD.WIDE R2, R0, R3, c[0x0][0x578] ;  /* 0x00015e0000028625 */ /* 0x000fe200078e0203 */
[----:B------:R-:W2:Y:S04]  /*0420*/  @!P0 LDG.E R8, [R4.64] ;  /* 0x0000000604088981 */ /* 0x000ea8000c1e1900 */
[----:B------:R-:W2:Y:S02]  /*0430*/  @!P0 LDG.E R7, [R2.64] ;  /* 0x0000000602078981 */ /* 0x000ea4000c1e1900 */
[----:B--2---:R-:W-:Y:S01]  /*0440*/  IMAD R5, R8, R7, RZ ;  /* 0x0000000708057224 */ /* 0x004fe200078e02ff */
[----:B------:R-:W-:Y:S05]  /*0450*/  BRA.DIV ~URZ, `(.L_x_16) ;  /* 0x0000f4a27f007947 */ /* 0x000fea000b800000 */
[----:B------:R1:W2:Y:S02]  /*0460*/  SHFL.UP PT, R0, R5, 0x1, RZ ;  /* 0x0420000005007989 */ /* 0x0002a400000e00ff */
.L_x_115:
[----:B--2---:R-:W-:-:S04]  /*0470*/  SEL R0, R0, RZ, P5 ;  /* 0x000000ff00007207 */ /* 0x004fc80002800000 */
[----:B-1----:R-:W-:Y:S01]  /*0480*/  IADD3 R5, R5, R0, RZ ;  /* 0x0000000005057210 */ /* 0x002fe20007ffe0ff */
[----:B------:R-:W-:Y:S05]  /*0490*/  BRA.DIV ~URZ, `(.L_x_17) ;  /* 0x0000f4c27f007947 */ /* 0x000fea000b800000 */
[----:B------:R-:W1:Y:S02]  /*04a0*/  SHFL.UP PT, R0, R5, 0x2, RZ ;  /* 0x0440000005007989 */ /* 0x000e6400000e00ff */
[----:B-1----:R-:W-:-:S05]  /*04b0*/  SEL R0, R0, RZ, P4 ;  /* 0x000000ff00007207 */ /* 0x002fca0002000000 */
[----:B------:R-:W-:-:S05]  /*04c0*/  IMAD.IADD R0, R5, 0x1, R0 ;  /* 0x0000000105007824 */ /* 0x000fca00078e0200 */
        /* <DEDUP_REMOVED lines=9> */
[----:B------:R1:W2:Y:S02]  /*0560*/  SHFL.IDX PT, R0, R4, 0x1f, 0x1f ;  /* 0x03e01f0004007f89 */ /* 0x0002a400000e0000 */
.L_x_116:
[----:B--2---:R-:W-:-:S05]  /*0570*/  IMAD R0, R0, c[0x0][0x538], RZ ;  /* 0x00014e0000007a24 */ /* 0x004fca00078e02ff */
[----:B------:R-:W-:-:S04]  /*0580*/  IADD3 R6, R0, R6, RZ ;  /* 0x0000000600067210 */ /* 0x000fc80007ffe0ff */
[----:B------:R-:W-:-:S13]  /*0590*/  ISETP.GT.AND P0, PT, R6, UR4, PT ;  /* 0x0000000406007c0c */ /* 0x000fda000bf04270 */
[----:B-1----:R-:W-:Y:S05]  /*05a0*/  @!P0 BRA `(.L_x_18) ;  /* 0xfffffdb000008947 */ /* 0x002fea000383ffff */
.L_x_14:
[----:B------:R-:W-:-:S05]  /*05b0*/  IADD3 R12, -R0, R6, RZ ;  /* 0x00000006000c7210 */ /* 0x000fca0007ffe1ff */
[----:B------:R-:W-:-:S05]  /*05c0*/  IMAD R0, R4, c[0x0][0x538], R12 ;  /* 0x00014e0004007a24 */ /* 0x000fca00078e020c */
[----:B------:R-:W-:Y:S01]  /*05d0*/  ISETP.GT.AND P0, PT, R0, UR4, PT ;  /* 0x0000000400007c0c */ /* 0x000fe2000bf04270 */
[----:B------:R-:W-:-:S12]  /*05e0*/  BRA.DIV ~URZ, `(.L_x_19) ;  /* 0x0000f5227f007947 */ /* 0x000fd8000b800000 */
[----:B------:R-:W-:-:S04]  /*05f0*/  VOTE.ANY R5, PT, !P0 ;  /* 0x0000000000057806 */ /* 0x000fc800040e0100 */
.L_x_117:
[----:B------:R1:W2:Y:S01]  /*0600*/  POPC R13, R5 ;  /* 0x00000005000d7309 */ /* 0x0002a20000000000 */
[----:B------:R-:W-:Y:S05]  /*0610*/  BRA.DIV ~URZ, `(.L_x_20) ;  /* 0x0000f5427f007947 */ /* 0x000fea000b800000 */
[----:B--2---:R2:W3:Y:S01]  /*0620*/  SHFL.IDX PT, R11, R8, R13, 0x1f ;  /* 0x00001f0d080b7589 */ /* 0x0044e200000e0000 */
[----:B------:R-:W-:-:S03]  /*0630*/  MOV R6, RZ ;  /* 0x000000ff00067202 */ /* 0x000fc60000000f00 */
[----:B------:R2:W4:Y:S04]  /*0640*/  SHFL.IDX PT, R10, R7, R13, 0x1f ;  /* 0x00001f0d070a7589 */ /* 0x00052800000e0000 */
.L_x_118:
[----:B------:R-:W-:Y:S01]  /*0650*/  ISETP.NE.AND P0, PT, R5, RZ, PT ;  /* 0x000000ff0500720c */ /* 0x000fe20003f05270 */
[----:B------:R-:W-:-:S12]  /*0660*/  BSSY B0, `(.L_x_21) ;  /* 0x0000005000007945 */ /* 0x000fd80003800000 */
[----:B------:R-:W-:Y:S05]  /*0670*/  @!P0 BRA `(.L_x_22) ;  /* 0x0000003000008947 */ /* 0x000fea0003800000 */
[----:B------:R-:W-:Y:S01]  /*0680*/  IADD3 R3, R13, -0x1, RZ ;  /* 0xffffffff0d037810 */ /* 0x000fe20007ffe0ff */
[----:B------:R-:W-:Y:S05]  /*0690*/  BRA.DIV ~URZ, `(.L_x_23) ;  /* 0x0000f5a27f007947 */ /* 0x000fea000b800000 */
[----:B------:R1:W2:Y:S02]  /*06a0*/  SHFL.IDX PT, R6, R4, R3, 0x1f ;  /* 0x00001f0304067589 */ /* 0x0002a400000e0000 */
.L_x_22:
[----:B------:R-:W-:Y:S05]  /*06b0*/  BSYNC B0 ;  /* 0x0000000000007941 */ /* 0x000fea0003800000 */
.L_x_21:
[----:B---3--:R-:W-:Y:S01]  /*06c0*/  IABS R0, R11 ;  /* 0x0000000b00007213 */ /* 0x008fe20000000000 */
[----:B-12---:R-:W-:-:S04]  /*06d0*/  IMAD R4, R6, c[0x0][0x538], R12 ;  /* 0x00014e0006047a24 */ /* 0x006fc800078e020c */
[----:B------:R-:W-:Y:S01]  /*06e0*/  IMAD.MOV.U32 R5, RZ, RZ, R0 ;  /* 0x000000ffff057224 */ /* 0x000fe200078e0000 */
[----:B----4-:R-:W-:Y:S01]  /*06f0*/  IABS R0, R10 ;  /* 0x0000000a00007213 */ /* 0x010fe20000000000 */
[----:B------:R1:W-:Y:S01]  /*0700*/  STL [R1+0x48], R4 ;  /* 0x0000480401007387 */ /* 0x0003e20000100800 */
[----:B------:R-:W-:Y:S01]  /*0710*/  IADD3 R12, -R4, UR4, RZ ;  /* 0x00000004040c7c10 */ /* 0x000fe2000fffe1ff */
[----:B------:R-:W2:Y:S02]  /*0720*/  I2F.RP R2, R5 ;  /* 0x0000000500027306 */ /* 0x000ea40000209400 */
[----:B------:R-:W-:Y:S01]  /*0730*/  IMAD.MOV.U32 R7, RZ, RZ, R0 ;  /* 0x000000ffff077224 */ /* 0x000fe200078e0000 */
[----:B------:R-:W-:Y:S02]  /*0740*/  IABS R6, R12 ;  /* 0x0000000c00067213 */ /* 0x000fe40000000000 */
[----:B------:R-:W-:-:S03]  /*0750*/  IABS R0, R11 ;  /* 0x0000000b00007213 */ /* 0x000fc60000000000 */
[----:B------:R-:W-:Y:S01]  /*0760*/  I2F.RP R8, R7 ;  /* 0x0000000700087306 */ /* 0x000fe20000209400 */
[----:B------:R-:W-:-:S07]  /*0770*/  IADD3 R0, RZ, -R0, RZ ;  /* 0x80000000ff007210 */ /* 0x000fce0007ffe0ff */
[----:B--2---:R-:W2:Y:S02]  /*0780*/  MUFU.RCP R2, R2 ;  /* 0x0000000200027308 */ /* 0x004ea40000001000 */
[----:B--2---:R-:W-:-:S06]  /*0790*/  IADD3 R2, R2, 0xffffffe, RZ ;  /* 0x0ffffffe02027810 */ /* 0x004fcc0007ffe0ff */
[----:B------:R-:W2:Y:S02]  /*07a0*/  F2I.FTZ.U32.TRUNC.NTZ R3, R2 ;  /* 0x0000000200037305 */ /* 0x000ea4000021f000 */
[----:B--2---:R-:W-:-:S04]  /*07b0*/  IMAD.MOV R2, RZ, RZ, -R3 ;  /* 0x000000ffff027224 */ /* 0x004fc800078e0a03 */
[----:B-1----:R-:W-:Y:S02]  /*07c0*/  IMAD R4, R2, R5, RZ ;  /* 0x0000000502047224 */ /* 0x002fe400078e02ff */
[----:B------:R-:W-:-:S04]  /*07d0*/  IMAD.MOV.U32 R2, RZ, RZ, RZ ;  /* 0x000000ffff027224 */ /* 0x000fc800078e00ff */
[----:B------:R-:W-:-:S04]  /*07e0*/  IMAD.HI.U32 R2, R3, R4, R2 ;  /* 0x0000000403027227 */ /* 0x000fc800078e0002 */
[----:B------:R-:W-:-:S04]  /*07f0*/  IMAD.MOV.U32 R3, RZ, RZ, R6 ;  /* 0x000000ffff037224 */ /* 0x000fc800078e0006 */
[----:B------:R-:W-:-:S04]  /*0800*/  IMAD.HI.U32 R2, R2, R3, RZ ;  /* 0x0000000302027227 */ /* 0x000fc800078e00ff */
[----:B------:R-:W-:Y:S02]  /*0810*/  IMAD R0, R2, R0, R3 ;  /* 0x0000000002007224 */ /* 0x000fe400078e0203 */
[----:B------:R-:W1:Y:S03]  /*0820*/  MUFU.RCP R3, R8 ;  /* 0x0000000800037308 */ /* 0x000e660000001000 */
[----:B------:R-:W-:Y:S02]  /*0830*/  ISETP.GT.U32.AND P1, PT, R5, R0, PT ;  /* 0x000000000500720c */ /* 0x000fe40003f24070 */
[----:B-1----:R-:W-:-:S11]  /*0840*/  IADD3 R3, R3, 0xffffffe, RZ ;  /* 0x0ffffffe03037810 */ /* 0x002fd60007ffe0ff */
[----:B------:R-:W-:Y:S01]  /*0850*/  @!P1 IMAD.IADD R0, R0, 0x1, -R5 ;  /* 0x0000000100009824 */ /* 0x000fe200078e0a05 */
[----:B------:R-:W-:Y:S02]  /*0860*/  @!P1 IADD3 R2, R2, 0x1, RZ ;  /* 0x0000000102029810 */ /* 0x000fe40007ffe0ff */
[----:B------:R-:W-:Y:S01]  /*0870*/  ISETP.NE.AND P1, PT, R11, RZ, PT ;  /* 0x000000ff0b00720c */ /* 0x000fe20003f25270 */
[----:B------:R-:W1:Y:S01]  /*0880*/  F2I.FTZ.U32.TRUNC.NTZ R3, R3 ;  /* 0x0000000300037305 */ /* 0x000e62000021f000 */
[----:B------:R-:W-:Y:S02]  /*0890*/  ISETP.GE.U32.AND P2, PT, R0, R5, PT ;  /* 0x000000050000720c */ /* 0x000fe40003f46070 */
[----:B------:R-:W-:-:S04]  /*08a0*/  LOP3.LUT R0, R12, R11, RZ, 0x3c, !PT ;  /* 0x0000000b0c007212 */ /* 0x000fc800078e3cff */
[----:B------:R-:W-:-:S07]  /*08b0*/  ISETP.GE.AND P0, PT, R0, RZ, PT ;  /* 0x000000ff0000720c */ /* 0x000fce0003f06270 */
[----:B------:R-:W-:Y:S02]  /*08c0*/  @P2 IADD3 R2, R2, 0x1, RZ ;  /* 0x0000000102022810 */ /* 0x000fe40007ffe0ff */
[----:B-1----:R-:W-:-:S03]  /*08d0*/  IADD3 R0, RZ, -R3, RZ ;  /* 0x80000003ff007210 */ /* 0x002fc60007ffe0ff */
[----:B------:R-:W-:Y:S02]  /*08e0*/  IMAD.MOV.U32 R4, RZ, RZ, R2 ;  /* 0x000000ffff047224 */ /* 0x000fe400078e0002 */
[----:B------:R-:W-:Y:S01]  /*08f0*/  IMAD.MOV.U32 R2, RZ, RZ, R0 ;  /* 0x000000ffff027224 */ /* 0x000fe200078e0000 */
[----:B------:R-:W-:Y:S01]  /*0900*/  IABS R0, R10 ;  /* 0x0000000a00007213 */ /* 0x000fe20000000000 */
[----:B------:R-:W-:Y:S01]  /*0910*/  @!P0 IMAD.MOV R4, RZ, RZ, -R4 ;  /* 0x000000ffff048224 */ /* 0x000fe200078e0a04 */
[----:B------:R-:W-:Y:S01]  /*0920*/  @!P1 LOP3.LUT R4, RZ, R11, RZ, 0x33, !PT ;  /* 0x0000000bff049212 */ /* 0x000fe200078e33ff */
[----:B------:R-:W-:Y:S01]  /*0930*/  IMAD R5, R2, R7, RZ ;  /* 0x0000000702057224 */ /* 0x000fe200078e02ff */
[----:B------:R-:W-:Y:S01]  /*0940*/  MOV R2, RZ ;  /* 0x000000ff00027202 */ /* 0x000fe20000000f00 */
[----:B------:R-:W-:Y:S01]  /*0950*/  IMAD.MOV R6, RZ, RZ, -R0 ;  /* 0x000000ffff067224 */ /* 0x000fe200078e0a00 */
[----:B------:R-:W-:-:S03]  /*0960*/  IABS R8, R4 ;  /* 0x0000000400087213 */ /* 0x000fc60000000000 */
[----:B------:R-:W-:-:S04]  /*0970*/  IMAD.HI.U32 R0, R3, R5, R2 ;  /* 0x0000000503007227 */ /* 0x000fc800078e0002 */
[----:B------:R-:W-:Y:S02]  /*0980*/  IMAD.MOV.U32 R2, RZ, RZ, R8 ;  /* 0x000000ffff027224 */ /* 0x000fe400078e0008 */
[----:B------:R-:W-:Y:S02]  /*0990*/  IMAD.MOV.U32 R3, RZ, RZ, R6 ;  /* 0x000000ffff037224 */ /* 0x000fe400078e0006 */
[----:B------:R-:W-:-:S04]  /*09a0*/  IMAD.HI.U32 R0, R0, R2, RZ ;  /* 0x0000000200007227 */ /* 0x000fc800078e00ff */
[----:B------:R-:W-:Y:S02]  /*09b0*/  IMAD R2, R0, R3, R2 ;  /* 0x0000000300027224 */ /* 0x000fe400078e0202 */
[----:B------:R-:W-:-:S03]  /*09c0*/  IMAD R3, R4, R11, RZ ;  /* 0x0000000b04037224 */ /* 0x000fc600078e02ff */
[----:B------:R-:W-:Y:S02]  /*09d0*/  ISETP.GT.U32.AND P1, PT, R7, R2, PT ;  /* 0x000000020700720c */ /* 0x000fe40003f24070 */
[----:B------:R-:W-:-:S11]  /*09e0*/  IADD3 R3, R12, -R3, RZ ;  /* 0x800000030c037210 */ /* 0x000fd60007ffe0ff */
[----:B------:R-:W-:Y:S01]  /*09f0*/  @!P1 IMAD.IADD R2, R2, 0x1, -R7 ;  /* 0x0000000102029824 */ /* 0x000fe200078e0a07 */
[----:B------:R-:W-:Y:S02]  /*0a00*/  @!P1 IADD3 R0, R0, 0x1, RZ ;  /* 0x0000000100009810 */ /* 0x000fe40007ffe0ff */
[----:B------:R-:W-:Y:S02]  /*0a10*/  ISETP.NE.AND P1, PT, R10, RZ, PT ;  /* 0x000000ff0a00720c */ /* 0x000fe40003f25270 */
[----:B------:R-:W-:Y:S02]  /*0a20*/  ISETP.GE.U32.AND P2, PT, R2, R7, PT ;  /* 0x000000070200720c */ /* 0x000fe40003f46070 */
[----:B------:R-:W-:-:S04]  /*0a30*/  LOP3.LUT R2, R4, R10, RZ, 0x3c, !PT ;  /* 0x0000000a04027212 */ /* 0x000fc800078e3cff */
[----:B------:R-:W-:-:S07]  /*0a40*/  ISETP.GE.AND P0, PT, R2, RZ, PT ;  /* 0x000000ff0200720c */ /* 0x000fce0003f06270 */
[----:B------:R-:W-:-:S06]  /*0a50*/  @P2 IADD3 R0, R0, 0x1, RZ ;  /* 0x0000000100002810 */ /* 0x000fcc0007ffe0ff */
[----:B------:R-:W-:Y:S02]  /*0a60*/  @!P0 IADD3 R0, -R0, RZ, RZ ;  /* 0x000000ff00008210 */ /* 0x000fe40007ffe1ff */
[----:B------:R-:W-:-:S05]  /*0a70*/  @!P1 LOP3.LUT R0, RZ, R10, RZ, 0x33, !PT ;  /* 0x0000000aff009212 */ /* 0x000fca00078e33ff */
[--C-:B------:R-:W-:Y:S02]  /*0a80*/  IMAD.MOV R2, RZ, RZ, -R0.reuse ;  /* 0x000000ffff027224 */ /* 0x100fe400078e0a00 */
[C---:B------:R-:W-:Y:S02]  /*0a90*/  IMAD R0, R10.reuse, 0x1000000, R0 ;  /* 0x010000000a007824 */ /* 0x040fe400078e0200 */
[----:B------:R-:W-:Y:S02]  /*0aa0*/  IMAD R2, R10, R2, R4 ;  /* 0x000000020a027224 */ /* 0x000fe400078e0204 */
[----:B------:R-:W-:Y:S02]  /*0ab0*/  IMAD.IADD R4, R13, 0x1, R9 ;  /* 0x000000010d047824 */ /* 0x000fe400078e0209 */
[----:B------:R-:W-:-:S03]  /*0ac0*/  IMAD R0, R2, 0x10000, R0 ;  /* 0x0001000002007824 */ /* 0x000fc600078e0200 */
[----:B------:R1:W-:Y:S04]  /*0ad0*/  STL [R1+0x54], R4 ;  /* 0x0000540401007387 */ /* 0x0003e80000100800 */
[----:B------:R1:W-:Y:S04]  /*0ae0*/  STL [R1+0x50], R0 ;  /* 0x0000500001007387 */ /* 0x0003e80000100800 */
[----:B------:R1:W-:Y:S01]  /*0af0*/  STL [R1+0x4c], R3 ;  /* 0x00004c0301007387 */ /* 0x0003e20000100800 */
[----:B------:R-:W-:Y:S05]  /*0b00*/  BRA `(.L_x_24) ;  /* 0x0000006000007947 */ /* 0x000fea0003800000 */
.L_x_15:
[----:B------:R-:W-:Y:S01]  /*0b10*/  MOV R0, UR4 ;  /* 0x0000000400007c02 */ /* 0x000fe20008000f00 */
[----:B------:R-:W-:Y:S04]  /*0b20*/  STL [R1+0x4c], RZ ;  /* 0x00004cff01007387 */ /* 0x000fe80000100800 */
[----:B------:R-:W-:Y:S04]  /*0b30*/  STL [R1+0x50], RZ ;  /* 0x000050ff01007387 */ /* 0x000fe80000100800 */
[----:B------:R1:W-:Y:S02]  /*0b40*/  STL [R1+0x48], R0 ;  /* 0x0000480001007387 */ /* 0x0003e40000100800 */
[----:B-1----:R-:W-:-:S05]  /*0b50*/  MOV R0, c[0x0][0x53c] ;  /* 0x00014f0000007a02 */ /* 0x002fca0000000f00 */
[----:B------:R1:W-:Y:S02]  /*0b60*/  STL [R1+0x54], R0 ;  /* 0x0000540001007387 */ /* 0x0003e40000100800 */
.L_x_24:
[----:B-1----:R-:W2:Y:S04]  /*0b70*/  LDL R4, [R1+0x48] ;  /* 0x0000480001047983 */ /* 0x002ea80000100800 */
[----:B------:R-:W2:Y:S04]  /*0b80*/  LDL R5, [R1+0x4c] ;  /* 0x00004c0001057983 */ /* 0x000ea80000100800 */
[----:B------:R-:W2:Y:S04]  /*0b90*/  LDL R6, [R1+0x50] ;  /* 0x0000500001067983 */ /* 0x000ea80000100800 */
[----:B------:R-:W2:Y:S01]  /*0ba0*/  LDL R7, [R1+0x54] ;  /* 0x0000540001077983 */ /* 0x000ea20000100800 */
[----:B------:R-:W-:Y:S01]  /*0bb0*/  ISETP.NE.AND P0, PT, R14, RZ, PT ;  /* 0x000000ff0e00720c */ /* 0x000fe20003f05270 */
[----:B------:R-:W-:-:S12]  /*0bc0*/  WARPSYNC 0xffffffff ;  /* 0xffffffff00007948 */ /* 0x000fd80003800000 */
[----:B--2---:R1:W-:Y:S04]  /*0bd0*/  @!P0 STS.128 [0x1a080], R4 ;  /* 0x01a08004ff008388 */ /* 0x0043e80000000c00 */
[----:B------:R-:W-:Y:S06]  /*0be0*/  BAR.ARV 0x5, 0x100 ;  /* 0x0144000000007b1d */ /* 0x000fec0000002000 */
.L_x_13:
[----:B------:R-:W2:Y:S02]  /*0bf0*/  LDL R0, [R1+0x54] ;  /* 0x0000540001007983 */ /* 0x000ea40000100800 */
[----:B--2---:R-:W-:-:S13]  /*0c00*/  ISETP.GE.AND P0, PT, R0, c[0x0][0x53c], PT ;  /* 0x00014f0000007a0c */ /* 0x004fda0003f06270 */
[----:B------:R-:W-:Y:S05]  /*0c10*/  @P0 EXIT ;  /* 0x000000000000094d */ /* 0x000fea0003800000 */
[----:B------:R-:W2:Y:S01]  /*0c20*/  S2R R15, SR_TID.X ;  /* 0x00000000000f7919 */ /* 0x000ea20000002100 */
[----:B------:R-:W-:Y:S02]  /*0c30*/  ULDC UR5, c[0x0][0x2ac] ;  /* 0x0000ab0000057ab9 */ /* 0x000fe40000000800 */
[----:B------:R-:W-:Y:S02]  /*0c40*/  ULDC UR4, c[0x0][0x1d0] ;  /* 0x0000740000047ab9 */ /* 0x000fe40000000800 */
[----:B------:R-:W-:Y:S01]  /*0c50*/  UIMAD UR5, UR5, UR4, URZ ;  /* 0x00000004050572a4 */ /* 0x000fe2000f8e023f */
[----:B-12---:R-:W-:-:S04]  /*0c60*/  SHF.R.S32.HI R7, RZ, 0x1f, R15 ;  /* 0x0000001fff077819 */ /* 0x006fc8000001140f */
[CC--:B------:R-:W-:Y:S02]  /*0c70*/  LEA.HI R2, R7.reuse, R15.reuse, RZ, 0x4 ;  /* 0x0000000f07027211 */ /* 0x0c0fe400078f20ff */
[----:B------:R-:W-:Y:S02]  /*0c80*/  LEA.HI R14, R7, R15, RZ, 0x2 ;  /* 0x0000000f070e7211 */ /* 0x000fe400078f10ff */
[----:B------:R-:W-:Y:S02]  /*0c90*/  SHF.R.S32.HI R3, RZ, 0x4, R2 ;  /* 0x00000004ff037819 */ /* 0x000fe40000011402 */
[--C-:B------:R-:W-:Y:S02]  /*0ca0*/  SHF.R.S32.HI R8, RZ, 0x2, R14.reuse ;  /* 0x00000002ff087819 */ /* 0x100fe4000001140e */
[----:B------:R-:W-:Y:S02]  /*0cb0*/  LEA.HI R0, R2, R3, RZ, 0x1 ;  /* 0x0000000302007211 */ /* 0x000fe400078f08ff */
[----:B------:R-:W-:-:S02]  /*0cc0*/  SHF.R.S32.HI R4, RZ, 0x1f, R14 ;  /* 0x0000001fff047819 */ /* 0x000fc4000001140e */
[----:B------:R-:W-:Y:S02]  /*0cd0*/  LOP3.LUT R0, R0, 0xfffffffe, RZ, 0xc0, !PT ;  /* 0xfffffffe00007812 */ /* 0x000fe400078ec0ff */
[CC--:B------:R-:W-:Y:S02]  /*0ce0*/  LEA.HI R10, R7.reuse, R15.reuse, RZ, 0x3 ;  /* 0x0000000f070a7211 */ /* 0x0c0fe400078f18ff */
[----:B------:R-:W-:Y:S01]  /*0cf0*/  LEA.HI R9, R7, R15, RZ, 0x5 ;  /* 0x0000000f07097211 */ /* 0x000fe200078f28ff */
[----:B------:R-:W-:Y:S01]  /*0d00*/  IMAD.IADD R12, R3, 0x1, -R0 ;  /* 0x00000001030c7824 */ /* 0x000fe200078e0a00 */
[----:B------:R-:W-:Y:S02]  /*0d10*/  LOP3.LUT R0, R2, 0xfffffff0, RZ, 0xc0, !PT ;  /* 0xfffffff002007812 */ /* 0x000fe400078ec0ff */
[----:B------:R-:W-:Y:S02]  /*0d20*/  LEA.HI R2, R4, R8, RZ, 0x3 ;  /* 0x0000000804027211 */ /* 0x000fe400078f18ff */
[----:B------:R-:W-:Y:S01]  /*0d30*/  SHF.R.S32.HI R5, RZ, 0x3, R10 ;  /* 0x00000003ff057819 */ /* 0x000fe2000001140a */
[----:B------:R-:W-:Y:S01]  /*0d40*/  IMAD.IADD R0, R15, 0x1, -R0 ;  /* 0x000000010f007824 */ /* 0x000fe200078e0a00 */
[----:B------:R-:W-:-:S02]  /*0d50*/  LOP3.LUT R4, R10, 0xfffffff8, RZ, 0xc0, !PT ;  /* 0xfffffff80a047812 */ /* 0x000fc400078ec0ff */
[----:B------:R-:W-:Y:S01]  /*0d60*/  LOP3.LUT R2, R2, 0xfffffff8, RZ, 0xc0, !PT ;  /* 0xfffffff802027812 */ /* 0x000fe200078ec0ff */
[----:B------:R-:W-:Y:S01]  /*0d70*/  IMAD.SHL.U32 R3, R5, 0x40, RZ ;  /* 0x0000004005037824 */ /* 0x000fe200078e00ff */
[----:B------:R-:W-:Y:S01]  /*0d80*/  SHF.R.S32.HI R243, RZ, 0x5, R9 ;  /* 0x00000005fff37819 */ /* 0x000fe20000011409 */
[----:B------:R-:W-:Y:S01]  /*0d90*/  IMAD.IADD R5, R15, 0x1, -R4 ;  /* 0x000000010f057824 */ /* 0x000fe200078e0a04 */
[----:B------:R-:W-:Y:S01]  /*0da0*/  SHF.R.S32.HI R4, RZ, 0x1f, R0 ;  /* 0x0000001fff047819 */ /* 0x000fe20000011400 */
[----:B------:R-:W-:Y:S01]  /*0db0*/  IMAD.IADD R8, R8, 0x1, -R2 ;  /* 0x0000000108087824 */ /* 0x000fe200078e0a02 */
[----:B------:R-:W-:Y:S01]  /*0dc0*/  LOP3.LUT R2, R3, 0x1c0, RZ, 0xc0, !PT ;  /* 0x000001c003027812 */ /* 0x000fe200078ec0ff */
[C---:B------:R-:W-:Y:S01]  /*0dd0*/  IMAD.SHL.U32 R251, R5.reuse, 0x8, RZ ;  /* 0x0000000805fb7824 */ /* 0x040fe200078e00ff */
[----:B------:R-:W-:Y:S01]  /*0de0*/  LEA.HI R13, R4, R0, RZ, 0x3 ;  /* 0x00000000040d7211 */ /* 0x000fe200078f18ff */
[----:B------:R-:W-:Y:S01]  /*0df0*/  IMAD.SHL.U32 R5, R5, 0x40, RZ ;  /* 0x0000004005057824 */ /* 0x000fe200078e00ff */
[----:B------:R-:W-:-:S02]  /*0e00*/  SHF.R.U32.HI R6, RZ, 0x3, R2 ;  /* 0x00000003ff067819 */ /* 0x000fc40000011602 */
[----:B------:R-:W-:Y:S02]  /*0e10*/  LOP3.LUT R4, R13, 0xfffffff8, RZ, 0xc0, !PT ;  /* 0xfffffff80d047812 */ /* 0x000fe400078ec0ff */
[----:B------:R-:W-:Y:S02]  /*0e20*/  LOP3.LUT R3, R2, 0x38, R251, 0xf8, !PT ;  /* 0x0000003802037812 */ /* 0x000fe400078ef8fb */
[----:B------:R-:W-:Y:S01]  /*0e30*/  LOP3.LUT R2, R5, 0x1c0, RZ, 0xc0, !PT ;  /* 0x000001c005027812 */ /* 0x000fe200078ec0ff */
[----:B------:R-:W-:Y:S01]  /*0e40*/  IMAD.IADD R0, R0, 0x1, -R4 ;  /* 0x0000000100007824 */ /* 0x000fe200078e0a04 */
[----:B------:R-:W-:Y:S02]  /*0e50*/  LOP3.LUT R4, R9, 0xffffffe0, RZ, 0xc0, !PT ;  /* 0xffffffe009047812 */ /* 0x000fe400078ec0ff */
[----:B------:R-:W-:Y:S02]  /*0e60*/  LOP3.LUT R11, R3, R6, RZ, 0x3c, !PT ;  /* 0x00000006030b7212 */ /* 0x000fe400078e3cff */
[----:B------:R-:W-:Y:S01]  /*0e70*/  LOP3.LUT R5, R2, 0x8, R10, 0xf8, !PT ;  /* 0x0000000802057812 */ /* 0x000fe200078ef80a */
[----:B------:R-:W-:Y:S01]  /*0e80*/  IMAD.IADD R17, R15, 0x1, -R4 ;  /* 0x000000010f117824 */ /* 0x000fe200078e0a04 */
[----:B------:R-:W-:-:S02]  /*0e90*/  SHF.R.U32.HI R3, RZ, 0x3, R2 ;  /* 0x00000003ff037819 */ /* 0x000fc40000011602 */
[----:B------:R-:W-:Y:S02]  /*0ea0*/  SHF.R.S32.HI R2, RZ, 0x1f, R9 ;  /* 0x0000001fff027819 */ /* 0x000fe40000011409 */
[----:B------:R-:W-:Y:S02]  /*0eb0*/  SHF.R.S32.HI R10, RZ, 0x1f, R17 ;  /* 0x0000001fff0a7819 */ /* 0x000fe40000011411 */
[----:B------:R-:W-:Y:S02]  /*0ec0*/  LEA.HI R2, R2, R243, RZ, 0x3 ;  /* 0x000000f302027211 */ /* 0x000fe400078f18ff */
[----:B------:R-:W-:Y:S01]  /*0ed0*/  LOP3.LUT R4, R14, 0xfffffffc, RZ, 0xc0, !PT ;  /* 0xfffffffc0e047812 */ /* 0x000fe200078ec0ff */
[----:B------:R-:W-:Y:S01]  /*0ee0*/  IMAD.MOV.U32 R14, RZ, RZ, 0x20 ;  /* 0x00000020ff0e7424 */ /* 0x000fe200078e00ff */
[----:B------:R-:W-:Y:S02]  /*0ef0*/  LOP3.LUT R9, R5, R3, RZ, 0x3c, !PT ;  /* 0x0000000305097212 */ /* 0x000fe400078e3cff */
[----:B------:R-:W-:Y:S01]  /*0f00*/  LOP3.LUT R3, R2, 0xffffff8, RZ, 0xc0, !PT ;  /* 0x0ffffff802037812 */ /* 0x000fe200078ec0ff */
[----:B------:R-:W-:Y:S01]  /*0f10*/  IMAD.IADD R2, R15, 0x1, -R4 ;  /* 0x000000010f027824 */ /* 0x000fe200078e0a04 */
[----:B------:R-:W-:-:S02]  /*0f20*/  LEA.HI R10, R10, R17, RZ, 0x2 ;  /* 0x000000110a0a7211 */ /* 0x000fc400078f10ff */
[----:B------:R-:W-:Y:S01]  /*0f30*/  LEA.HI R7, R7, R15, RZ, 0x6 ;  /* 0x0000000f07077211 */ /* 0x000fe200078f30ff */
[----:B------:R-:W-:Y:S01]  /*0f40*/  IMAD.IADD R5, R243, 0x1, -R3 ;  /* 0x00000001f3057824 */ /* 0x000fe200078e0a03 */
[----:B------:R-:W-:Y:S01]  /*0f50*/  SHF.R.S32.HI R4, RZ, 0x2, R10 ;  /* 0x00000002ff047819 */ /* 0x000fe2000001140a */
[----:B------:R-:W-:Y:S01]  /*0f60*/  IMAD.MOV.U32 R15, RZ, RZ, 0x10 ;  /* 0x00000010ff0f7424 */ /* 0x000fe200078e00ff */
[----:B------:R-:W-:Y:S01]  /*0f70*/  LOP3.LUT R6, R8, 0x1, RZ, 0xc0, !PT ;  /* 0x0000000108067812 */ /* 0x000fe200078ec0ff */
[----:B------:R-:W-:Y:S01]  /*0f80*/  IMAD.SHL.U32 R7, R7, 0x8, RZ ;  /* 0x0000000807077824 */ /* 0x000fe200078e00ff */
[----:B------:R-:W-:Y:S01]  /*0f90*/  LEA.HI R3, R2, R2, RZ, 0x1 ;  /* 0x0000000202037211 */ /* 0x000fe200078f08ff */
[----:B------:R-:W-:Y:S01]  /*0fa0*/  IMAD R16, R5, 0x10, R4 ;  /* 0x0000001005107824 */ /* 0x000fe200078e0204 */
[----:B------:R-:W-:Y:S01]  /*0fb0*/  ISETP.NE.U32.AND P0, PT, R6, 0x1, PT ;  /* 0x000000010600780c */ /* 0x000fe20003f05070 */
[----:B------:R-:W-:Y:S01]  /*0fc0*/  IMAD.SHL.U32 R4, R8, 0x40, RZ ;  /* 0x0000004008047824 */ /* 0x000fe200078e00ff */
[----:B------:R-:W-:Y:S01]  /*0fd0*/  LOP3.LUT R5, R3, 0x1ffffffe, RZ, 0xc0, !PT ;  /* 0x1ffffffe03057812 */ /* 0x000fe200078ec0ff */
[----:B------:R-:W-:Y:S01]  /*0fe0*/  IMAD.SHL.U32 R3, R0, 0x40, RZ ;  /* 0x0000004000037824 */ /* 0x000fe200078e00ff */
[----:B------:R-:W-:Y:S01]  /*0ff0*/  LOP3.LUT R11, R11, 0x7ffffe00, R7, 0xf8, !PT ;  /* 0x7ffffe000b0b7812 */ /* 0x000fe200078ef807 */
[----:B------:R-:W-:Y:S01]  /*1000*/  IMAD R7, R243, 0x200, R2 ;  /* 0x00000200f3077824 */ /* 0x000fe200078e0202 */
[----:B------:R-:W-:Y:S01]  /*1010*/  LOP3.LUT R4, R4, 0x1c0, RZ, 0xc0, !PT ;  /* 0x000001c004047812 */ /* 0x000fe200078ec0ff */
[----:B------:R1:W-:Y:S01]  /*1020*/  STL [R1+0x184], R16 ;  /* 0x0001841001007387 */ /* 0x0003e20000100800 */
[----:B------:R-:W-:Y:S01]  /*1030*/  R2P PR, R8, 0x6 ;  /* 0x0000000608007804 */ /* 0x000fe20000000000 */
[----:B------:R-:W-:Y:S01]  /*1040*/  IMAD.IADD R8, R2, 0x1, -R5 ;  /* 0x0000000102087824 */ /* 0x000fe200078e0a05 */
[----:B------:R-:W-:Y:S01]  /*1050*/  LEA.HI R2, R4, R4, RZ, 0x1d ;  /* 0x0000000404027211 */ /* 0x000fe200078fe8ff */
[----:B------:R-:W-:Y:S01]  /*1060*/  IMAD.SHL.U32 R6, R12, 0x8, RZ ;  /* 0x000000080c067824 */ /* 0x000fe200078e00ff */
[----:B------:R-:W-:Y:S01]  /*1070*/  LOP3.LUT R3, R3, 0x1c0, RZ, 0xc0, !PT ;  /* 0x000001c003037812 */ /* 0x000fe200078ec0ff */
[----:B------:R-:W-:Y:S01]  /*1080*/  IMAD R8, R8, 0x8, R16 ;  /* 0x0000000808087824 */ /* 0x000fe200078e0210 */
[----:B------:R-:W-:Y:S01]  /*1090*/  LOP3.LUT P4, RZ, R0, 0x2, RZ, 0xc0, !PT ;  /* 0x0000000200ff7812 */ /* 0x000fe2000788c0ff */
[----:B------:R-:W-:Y:S01]  /*10a0*/  IMAD.U32 R7, R7, 0x2, R2 ;  /* 0x0000000207077824 */ /* 0x000fe200078e0002 */
[----:B------:R-:W-:Y:S01]  /*10b0*/  LOP3.LUT R2, R10, 0x7ffffffc, RZ, 0xc0, !PT ;  /* 0x7ffffffc0a027812 */ /* 0x000fe200078ec0ff */
[----:B------:R-:W-:Y:S01]  /*10c0*/  IMAD.SHL.U32 R247, R11, 0x2, RZ ;  /* 0x000000020bf77824 */ /* 0x000fe200078e00ff */
[----:B------:R2:W-:Y:S01]  /*10d0*/  STL [R1+0x188], R8 ;  /* 0x0001880801007387 */ /* 0x0005e20000100800 */
[----:B------:R-:W-:-:S02]  /*10e0*/  LOP3.LUT R6, R3, 0x8, R6, 0xf8, !PT ;  /* 0x0000000803067812 */ /* 0x000fc400078ef806 */
[----:B------:R-:W-:Y:S01]  /*10f0*/  IMAD.IADD R2, R17, 0x1, -R2 ;  /* 0x0000000111027824 */ /* 0x000fe200078e0a02 */
[----:B------:R-:W-:Y:S02]  /*1100*/  SHF.R.U32.HI R3, RZ, 0x3, R3 ;  /* 0x00000003ff037819 */ /* 0x000fe40000011603 */
[----:B------:R-:W-:Y:S01]  /*1110*/  LOP3.LUT P3, RZ, R0, 0x4, RZ, 0xc0, !PT ;  /* 0x0000000400ff7812 */ /* 0x000fe2000786c0ff */
[----:B------:R-:W-:Y:S01]  /*1120*/  IMAD.SHL.U32 R41, R2, 0x2, RZ ;  /* 0x0000000202297824 */ /* 0x000fe200078e00ff */
[----:B------:R-:W-:Y:S01]  /*1130*/  LOP3.LUT R3, R6, R3, RZ, 0x3c, !PT ;  /* 0x0000000306037212 */ /* 0x000fe200078e3cff */
[----:B------:R-:W-:Y:S01]  /*1140*/  IMAD.SHL.U32 R6, R13, 0x40, RZ ;  /* 0x000000400d067824 */ /* 0x000fe200078e00ff */
[----:B------:R-:W-:Y:S01]  /*1150*/  SEL R5, R15, 0xfffffff0, !P4 ;  /* 0xfffffff00f057807 */ /* 0x000fe20006000000 */
[----:B------:R-:W-:Y:S01]  /*1160*/  IMAD R0, R12, 0x200, R9 ;  /* 0x000002000c007824 */ /* 0x000fe200078e0209 */
[C---:B------:R-:W-:Y:S01]  /*1170*/  IADD3 R40, R41.reuse, 0x8, RZ ;  /* 0x0000000829287810 */ /* 0x040fe20007ffe0ff */
[----:B------:R-:W-:Y:S01]  /*1180*/  STL [R1+0x84], R41 ;  /* 0x0000842901007387 */ /* 0x000fe20000100800 */
[C---:B------:R-:W-:Y:S01]  /*1190*/  IADD3 R39, R41.reuse, 0x10, RZ ;  /* 0x0000001029277810 */ /* 0x040fe20007ffe0ff */
[----:B------:R-:W-:Y:S01]  /*11a0*/  IMAD.MOV.U32 R9, RZ, RZ, 0x40 ;  /* 0x00000040ff097424 */ /* 0x000fe200078e00ff */
[C---:B------:R-:W-:Y:S01]  /*11b0*/  IADD3 R38, R41.reuse, 0x18, RZ ;  /* 0x0000001829267810 */ /* 0x040fe20007ffe0ff */
[----:B------:R-:W-:Y:S01]  /*11c0*/  STL [R1+0x100], R40 ;  /* 0x0001002801007387 */ /* 0x000fe20000100800 */
[----:B------:R-:W-:-:S02]  /*11d0*/  IADD3 R37, R41, 0x20, RZ ;  /* 0x0000002029257810 */ /* 0x000fc40007ffe0ff */
[C---:B------:R-:W-:Y:S01]  /*11e0*/  IADD3 R36, R41.reuse, 0x28, RZ ;  /* 0x0000002829247810 */ /* 0x040fe20007ffe0ff */
[----:B------:R-:W-:Y:S01]  /*11f0*/  STL [R1+0xfc], R39 ;  /* 0x0000fc2701007387 */ /* 0x000fe20000100800 */
[C---:B------:R-:W-:Y:S02]  /*1200*/  IADD3 R35, R41.reuse, 0x30, RZ ;  /* 0x0000003029237810 */ /* 0x040fe40007ffe0ff */
[C---:B------:R-:W-:Y:S01]  /*1210*/  IADD3 R34, R41.reuse, 0x38, RZ ;  /* 0x0000003829227810 */ /* 0x040fe20007ffe0ff */
[----:B------:R-:W-:Y:S01]  /*1220*/  STL [R1+0xf8], R38 ;  /* 0x0000f82601007387 */ /* 0x000fe20000100800 */
[C---:B------:R-:W-:Y:S02]  /*1230*/  IADD3 R33, R41.reuse, 0x40, RZ ;  /* 0x0000004029217810 */ /* 0x040fe40007ffe0ff */
[C---:B------:R-:W-:Y:S01]  /*1240*/  IADD3 R32, R41.reuse, 0x48, RZ ;  /* 0x0000004829207810 */ /* 0x040fe20007ffe0ff */
[----:B------:R3:W-:Y:S01]  /*1250*/  STL [R1+0xf4], R37 ;  /* 0x0000f42501007387 */ /* 0x0007e20000100800 */
[----:B------:R-:W-:-:S02]  /*1260*/  IADD3 R31, R41, 0x50, RZ ;  /* 0x00000050291f7810 */ /* 0x000fc40007ffe0ff */
[C---:B------:R-:W-:Y:S01]  /*1270*/  IADD3 R30, R41.reuse, 0x58, RZ ;  /* 0x00000058291e7810 */ /* 0x040fe20007ffe0ff */
[----:B------:R-:W-:Y:S01]  /*1280*/  STL [R1+0xf0], R36 ;  /* 0x0000f02401007387 */ /* 0x000fe20000100800 */
[C---:B------:R-:W-:Y:S02]  /*1290*/  IADD3 R29, R41.reuse, 0x60, RZ ;  /* 0x00000060291d7810 */ /* 0x040fe40007ffe0ff */
[C---:B------:R-:W-:Y:S01]  /*12a0*/  IADD3 R28, R41.reuse, 0x68, RZ ;  /* 0x00000068291c7810 */ /* 0x040fe20007ffe0ff */
[----:B------:R-:W-:Y:S01]  /*12b0*/  STL [R1+0xec], R35 ;  /* 0x0000ec2301007387 */ /* 0x000fe20000100800 */
[----:B------:R-:W-:Y:S02]  /*12c0*/  SEL R4, R14, 0xffffffe0, !P3 ;  /* 0xffffffe00e047807 */ /* 0x000fe40005800000 */
[C---:B------:R-:W-:Y:S01]  /*12d0*/  IADD3 R27, R41.reuse, 0x70, RZ ;  /* 0x00000070291b7810 */ /* 0x040fe20007ffe0ff */
[----:B------:R4:W-:Y:S01]  /*12e0*/  STL [R1+0xe8], R34 ;  /* 0x0000e82201007387 */ /* 0x0009e20000100800 */
[----:B------:R-:W-:Y:S01]  /*12f0*/  IADD3 R26, R41, 0x78, RZ ;  /* 0x00000078291a7810 */ /* 0x000fe20007ffe0ff */
[----:B------:R-:W-:Y:S01]  /*1300*/  IMAD.IADD R4, R5, 0x1, R4 ;  /* 0x0000000105047824 */ /* 0x000fe200078e0204 */
[----:B------:R-:W-:Y:S01]  /*1310*/  IADD3 R20, R251, 0x40, RZ ;  /* 0x00000040fb147810 */ /* 0x000fe20007ffe0ff */
[----:B------:R-:W-:Y:S01]  /*1320*/  STL [R1+0xe4], R33 ;  /* 0x0000e42101007387 */ /* 0x000fe20000100800 */
[----:B------:R-:W-:-:S02]  /*1330*/  IADD3 R25, R41, 0x80, RZ ;  /* 0x0000008029197810 */ /* 0x000fc40007ffe0ff */
[----:B------:R-:W-:Y:S01]  /*1340*/  IADD3 R19, R251, 0x80, RZ ;  /* 0x00000080fb137810 */ /* 0x000fe20007ffe0ff */
[----:B------:R-:W-:Y:S01]  /*1350*/  STL [R1+0xe0], R32 ;  /* 0x0000e02001007387 */ /* 0x000fe20000100800 */
[----:B------:R-:W-:Y:S02]  /*1360*/  IADD3 R24, R41, 0x88, RZ ;  /* 0x0000008829187810 */ /* 0x000fe40007ffe0ff */
[----:B------:R-:W-:Y:S01]  /*1370*/  IADD3 R18, R251, 0xc0, RZ ;  /* 0x000000c0fb127810 */ /* 0x000fe20007ffe0ff */
[----:B------:R5:W-:Y:S01]  /*1380*/  STL [R1+0xdc], R31 ;  /* 0x0000dc1f01007387 */ /* 0x000be20000100800 */
[----:B------:R-:W-:Y:S02]  /*1390*/  IADD3 R23, R41, 0x90, RZ ;  /* 0x0000009029177810 */ /* 0x000fe40007ffe0ff */
[----:B------:R-:W-:Y:S01]  /*13a0*/  LOP3.LUT R3, R3, 0x7ffffe00, R6, 0xf8, !PT ;  /* 0x7ffffe0003037812 */ /* 0x000fe200078ef806 */
[----:B------:R-:W-:Y:S01]  /*13b0*/  STL [R1+0xd8], R30 ;  /* 0x0000d81e01007387 */ /* 0x000fe20000100800 */
[----:B------:R-:W-:-:S02]  /*13c0*/  IADD3 R22, R41, 0x98, RZ ;  /* 0x0000009829167810 */ /* 0x000fc40007ffe0ff */
[----:B------:R-:W-:Y:S01]  /*13d0*/  SHF.R.S32.HI R5, RZ, 0x1f, R251 ;  /* 0x0000001fff057819 */ /* 0x000fe200000114fb */
[----:B------:R-:W-:Y:S01]  /*13e0*/  STL [R1+0xd4], R29 ;  /* 0x0000d41d01007387 */ /* 0x000fe20000100800 */
[----:B------:R-:W-:Y:S02]  /*13f0*/  SHF.R.S32.HI R6, RZ, 0x1f, R20 ;  /* 0x0000001fff067819 */ /* 0x000fe40000011414 */
[C---:B------:R-:W-:Y:S01]  /*1400*/  IADD3 R21, R41.reuse, 0xa0, RZ ;  /* 0x000000a029157810 */ /* 0x040fe20007ffe0ff */
[----:B------:R2:W-:Y:S01]  /*1410*/  STL [R1+0xd0], R28 ;  /* 0x0000d01c01007387 */ /* 0x0005e20000100800 */
[----:B------:R-:W-:Y:S02]  /*1420*/  SHF.R.S32.HI R5, RZ, 0x1f, R19 ;  /* 0x0000001fff057819 */ /* 0x000fe40000011413 */
[----:B------:R-:W-:Y:S01]  /*1430*/  IADD3 R20, R41, 0xa8, RZ ;  /* 0x000000a829147810 */ /* 0x000fe20007ffe0ff */
[----:B------:R-:W-:Y:S01]  /*1440*/  STL [R1+0xcc], R27 ;  /* 0x0000cc1b01007387 */ /* 0x000fe20000100800 */
[----:B------:R-:W-:-:S02]  /*1450*/  SHF.R.S32.HI R6, RZ, 0x1f, R18 ;  /* 0x0000001fff067819 */ /* 0x000fc40000011412 */
[C---:B------:R-:W-:Y:S01]  /*1460*/  IADD3 R19, R41.reuse, 0xb0, RZ ;  /* 0x000000b029137810 */ /* 0x040fe20007ffe0ff */
[----:B------:R-:W-:Y:S01]  /*1470*/  STL [R1+0xc8], R26 ;  /* 0x0000c81a01007387 */ /* 0x000fe20000100800 */
[C---:B------:R-:W-:Y:S02]  /*1480*/  IADD3 R18, R41.reuse, 0xb8, RZ ;  /* 0x000000b829127810 */ /* 0x040fe40007ffe0ff */
[C---:B------:R-:W-:Y:S01]  /*1490*/  IADD3 R17, R41.reuse, 0xc0, RZ ;  /* 0x000000c029117810 */ /* 0x040fe20007ffe0ff */
[----:B------:R2:W-:Y:S01]  /*14a0*/  STL [R1+0xc4], R25 ;  /* 0x0000c41901007387 */ /* 0x0005e20000100800 */
[C---:B-1----:R-:W-:Y:S02]  /*14b0*/  IADD3 R16, R41.reuse, 0xc8, RZ ;  /* 0x000000c829107810 */ /* 0x042fe40007ffe0ff */
[C---:B------:R-:W-:Y:S01]  /*14c0*/  IADD3 R15, R41.reuse, 0xd0, RZ ;  /* 0x000000d0290f7810 */ /* 0x040fe20007ffe0ff */
[----:B------:R-:W-:Y:S01]  /*14d0*/  STL [R1+0xc0], R24 ;  /* 0x0000c01801007387 */ /* 0x000fe20000100800 */
[----:B------:R-:W-:-:S02]  /*14e0*/  IADD3 R13, R41, 0xd8, RZ ;  /* 0x000000d8290d7810 */ /* 0x000fc40007ffe0ff */
[----:B------:R-:W-:Y:S01]  /*14f0*/  LEA R135, R0, 0x14080, 0x1 ;  /* 0x0001408000877811 */ /* 0x000fe200078e08ff */
[----:B------:R-:W-:Y:S01]  /*1500*/  STL [R1+0xbc], R23 ;  /* 0x0000bc1701007387 */ /* 0x000fe20000100800 */
[----:B------:R-:W-:Y:S02]  /*1510*/  IADD3 R12, R41, 0xe0, RZ ;  /* 0x000000e0290c7810 */ /* 0x000fe40007ffe0ff */
[C---:B------:R-:W-:Y:S01]  /*1520*/  SEL R6, R9.reuse, 0xffffffc0, !P2 ;  /* 0xffffffc009067807 */ /* 0x040fe20005000000 */
[----:B------:R1:W-:Y:S01]  /*1530*/  STL [R1+0xb8], R22 ;  /* 0x0000b81601007387 */ /* 0x0003e20000100800 */
[----:B------:R-:W-:Y:S02]  /*1540*/  SEL R0, R9, 0xffffffc0, !P3 ;  /* 0xffffffc009007807 */ /* 0x000fe40005800000 */
[C---:B------:R-:W-:Y:S01]  /*1550*/  IADD3 R11, R41.reuse, 0xe8, RZ ;  /* 0x000000e8290b7810 */ /* 0x040fe20007ffe0ff */
[----:B------:R-:W-:Y:S01]  /*1560*/  STL [R1+0xb4], R21 ;  /* 0x0000b41501007387 */ /* 0x000fe20000100800 */
[----:B------:R-:W-:-:S02]  /*1570*/  IADD3 R10, R41, 0xf0, RZ ;  /* 0x000000f0290a7810 */ /* 0x000fc40007ffe0ff */
[----:B------:R-:W-:Y:S01]  /*1580*/  LEA R9, R7, 0x80, 0x1 ;  /* 0x0000008007097811 */ /* 0x000fe200078e08ff */
[----:B------:R-:W-:Y:S01]  /*1590*/  STL [R1+0xb0], R20 ;  /* 0x0000b01401007387 */ /* 0x000fe20000100800 */
[----:B------:R-:W-:Y:S02]  /*15a0*/  SHF.R.S32.HI R7, RZ, 0x1f, R40 ;  /* 0x0000001fff077819 */ /* 0x000fe40000011428 */
[C---:B------:R-:W-:Y:S01]  /*15b0*/  SEL R5, R14.reuse, 0xffffffe0, !P1 ;  /* 0xffffffe00e057807 */ /* 0x040fe20004800000 */
[----:B------:R1:W-:Y:S01]  /*15c0*/  STL [R1+0xac], R19 ;  /* 0x0000ac1301007387 */ /* 0x0003e20000100800 */
[----:B------:R-:W-:Y:S02]  /*15d0*/  SEL R2, R14, 0xffffffe0, !P4 ;  /* 0xffffffe00e027807 */ /* 0x000fe40006000000 */
[----:B--2---:R-:W-:Y:S01]  /*15e0*/  IADD3 R8, R41, 0xf8, RZ ;  /* 0x000000f829087810 */ /* 0x004fe20007ffe0ff */
[----:B------:R-:W-:Y:S01]  /*15f0*/  STL [R1+0xa8], R18 ;  /* 0x0000a81201007387 */ /* 0x000fe20000100800 */
[----:B------:R-:W-:-:S02]  /*1600*/  SHF.R.S32.HI R14, RZ, 0x1f, R39 ;  /* 0x0000001fff0e7819 */ /* 0x000fc40000011427 */
[----:B---3--:R-:W-:Y:S01]  /*1610*/  SHF.R.S32.HI R37, RZ, 0x1f, R37 ;  /* 0x0000001fff257819 */ /* 0x008fe20000011425 */
[----:B------:R-:W-:Y:S01]  /*1620*/  STL [R1+0xa4], R17 ;  /* 0x0000a41101007387 */ /* 0x000fe20000100800 */
[----:B----4-:R-:W-:Y:S02]  /*1630*/  SHF.R.S32.HI R34, RZ, 0x1f, R34 ;  /* 0x0000001fff227819 */ /* 0x010fe40000011422 */
[----:B-----5:R-:W-:Y:S01]  /*1640*/  SHF.R.S32.HI R31, RZ, 0x1f, R31 ;  /* 0x0000001fff1f7819 */ /* 0x020fe2000001141f */
[----:B------:R2:W-:Y:S01]  /*1650*/  STL [R1+0xa0], R16 ;  /* 0x0000a01001007387 */ /* 0x0005e20000100800 */
[----:B------:R-:W-:Y:S02]  /*1660*/  SHF.R.S32.HI R28, RZ, 0x1f, R28 ;  /* 0x0000001fff1c7819 */ /* 0x000fe4000001141c */
[----:B------:R-:W-:Y:S01]  /*1670*/  SHF.R.S32.HI R25, RZ, 0x1f, R25 ;  /* 0x0000001fff197819 */ /* 0x000fe20000011419 */
[----:B------:R-:W-:Y:S01]  /*1680*/  STL [R1+0x9c], R15 ;  /* 0x00009c0f01007387 */ /* 0x000fe20000100800 */
[----:B-1----:R-:W-:-:S02]  /*1690*/  SHF.R.S32.HI R22, RZ, 0x1f, R22 ;  /* 0x0000001fff167819 */ /* 0x002fc40000011416 */
[----:B------:R-:W-:Y:S01]  /*16a0*/  LEA R237, R3, 0x4080, 0x1 ;  /* 0x0000408003ed7811 */ /* 0x000fe200078e08ff */
[----:B------:R-:W-:Y:S03]  /*16b0*/  STL [R1+0x98], R13 ;  /* 0x0000980d01007387 */ /* 0x000fe60000100800 */
[--C-:B------:R-:W-:Y:S01]  /*16c0*/  IADD3 R240, R0, R237, R2.reuse ;  /* 0x000000ed00f07210 */ /* 0x100fe20007ffe002 */
[----:B------:R-:W-:Y:S01]  /*16d0*/  STL [R1+0x94], R12 ;  /* 0x0000940c01007387 */ /* 0x000fe20000100800 */
[----:B------:R-:W-:Y:S01]  /*16e0*/  SHF.R.S32.HI R19, RZ, 0x1f, R19 ;  /* 0x0000001fff137819 */ /* 0x000fe20000011413 */
[----:B------:R-:W-:Y:S02]  /*16f0*/  IMAD R243, R243, 0x800, R237 ;  /* 0x00000800f3f37824 */ /* 0x000fe400078e02ed */
[----:B------:R-:W-:Y:S01]  /*1700*/  STL [R1+0x90], R11 ;  /* 0x0000900b01007387 */ /* 0x000fe20000100800 */
[----:B------:R-:W-:-:S02]  /*1710*/  IMAD.IADD R239, R237, 0x1, R2 ;  /* 0x00000001edef7824 */ /* 0x000fc400078e0202 */
[----:B------:R-:W-:Y:S01]  /*1720*/  IMAD.IADD R244, R2, 0x1, R243 ;  /* 0x0000000102f47824 */ /* 0x000fe200078e02f3 */
[----:B------:R-:W-:Y:S01]  /*1730*/  STL [R1+0x8c], R10 ;  /* 0x00008c0a01007387 */ /* 0x000fe20000100800 */
[----:B------:R-:W-:Y:S02]  /*1740*/  IMAD R242, R4, 0x2, R237 ;  /* 0x0000000204f27824 */ /* 0x000fe400078e02ed */
[----:B------:R-:W-:Y:S01]  /*1750*/  IMAD.IADD R238, R237, 0x1, R0 ;  /* 0x00000001edee7824 */ /* 0x000fe200078e0200 */
[----:B------:R1:W-:Y:S01]  /*1760*/  STL [R1+0x17c], R7 ;  /* 0x00017c0701007387 */ /* 0x0003e20000100800 */
[----:B--2---:R-:W-:Y:S01]  /*1770*/  SHF.R.S32.HI R16, RZ, 0x1f, R16 ;  /* 0x0000001fff107819 */ /* 0x004fe20000011410 */
[C---:B------:R-:W-:Y:S02]  /*1780*/  IMAD.IADD R246, R0.reuse, 0x1, R243 ;  /* 0x0000000100f67824 */ /* 0x040fe400078e02f3 */
[----:B------:R-:W-:Y:S01]  /*1790*/  STL [R1+0x88], R8 ;  /* 0x0000880801007387 */ /* 0x000fe20000100800 */
[----:B------:R-:W-:-:S03]  /*17a0*/  IMAD.IADD R245, R0, 0x1, R244 ;  /* 0x0000000100f57824 */ /* 0x000fc600078e02f4 */
[----:B------:R2:W-:Y:S04]  /*17b0*/  STL [R1+0x178], R14 ;  /* 0x0001780e01007387 */ /* 0x0005e80000100800 */
[----:B------:R-:W-:Y:S01]  /*17c0*/  STL [R1+0x5c], R9 ;  /* 0x00005c0901007387 */ /* 0x000fe20000100800 */
[----:B-1----:R-:W-:-:S05]  /*17d0*/  SHF.R.S32.HI R7, RZ, 0x1f, R38 ;  /* 0x0000001fff077819 */ /* 0x002fca0000011426 */
[----:B------:R1:W-:Y:S01]  /*17e0*/  STL [R1+0x174], R7 ;  /* 0x0001740701007387 */ /* 0x0003e20000100800 */
[----:B--2---:R-:W-:-:S03]  /*17f0*/  SHF.R.S32.HI R14, RZ, 0x1f, R36 ;  /* 0x0000001fff0e7819 */ /* 0x004fc60000011424 */
[----:B------:R-:W-:Y:S04]  /*1800*/  STL [R1+0x170], R37 ;  /* 0x0001702501007387 */ /* 0x000fe80000100800 */
[----:B------:R2:W-:Y:S01]  /*1810*/  STL [R1+0x16c], R14 ;  /* 0x00016c0e01007387 */ /* 0x0005e20000100800 */
        /* <DEDUP_REMOVED lines=34> */
[----:B------:R-:W-:Y:S01]  /*1a40*/  STL [R1+0x118], R14 ;  /* 0x0001180e01007387 */ /* 0x000fe20000100800 */
[----:B-1----:R-:W-:Y:S02]  /*1a50*/  SHF.R.S32.HI R7, RZ, 0x1f, R13 ;  /* 0x0000001fff077819 */ /* 0x002fe4000001140d */
[----:B------:R-:W-:Y:S02]  /*1a60*/  SHF.R.S32.HI R13, RZ, 0x1f, R12 ;  /* 0x0000001fff0d7819 */ /* 0x000fe4000001140c */
[----:B------:R-:W-:Y:S01]  /*1a70*/  SHF.R.S32.HI R12, RZ, 0x1f, R11 ;  /* 0x0000001fff0c7819 */ /* 0x000fe2000001140b */
[----:B------:R1:W-:Y:S01]  /*1a80*/  STL [R1+0x114], R7 ;  /* 0x0001140701007387 */ /* 0x0003e20000100800 */
[----:B------:R-:W-:-:S02]  /*1a90*/  SHF.R.S32.HI R11, RZ, 0x1f, R10 ;  /* 0x0000001fff0b7819 */ /* 0x000fc4000001140a */
[----:B------:R-:W-:Y:S01]  /*1aa0*/  SHF.R.S32.HI R10, RZ, 0x1f, R8 ;  /* 0x0000001fff0a7819 */ /* 0x000fe20000011408 */
[C---:B------:R-:W-:Y:S01]  /*1ab0*/  IMAD.IADD R8, R9.reuse, 0x1, R5 ;  /* 0x0000000109087824 */ /* 0x040fe200078e0205 */
[----:B------:R-:W-:Y:S04]  /*1ac0*/  STL [R1+0x110], R13 ;  /* 0x0001100d01007387 */ /* 0x000fe80000100800 */
[----:B------:R-:W-:Y:S04]  /*1ad0*/  STL [R1+0x10c], R12 ;  /* 0x00010c0c01007387 */ /* 0x000fe80000100800 */
[----:B------:R-:W-:Y:S04]  /*1ae0*/  STL [R1+0x108], R11 ;  /* 0x0001080b01007387 */ /* 0x000fe80000100800 */
[----:B------:R-:W-:Y:S04]  /*1af0*/  STL [R1+0x104], R10 ;  /* 0x0001040a01007387 */ /* 0x000fe80000100800 */
[----:B------:R2:W-:Y:S01]  /*1b00*/  STL [R1+0x68], R8 ;  /* 0x0000680801007387 */ /* 0x0005e20000100800 */
[----:B-1----:R-:W-:-:S02]  /*1b10*/  IADD3 R7, R9, -0x10, RZ ;  /* 0xfffffff009077810 */ /* 0x002fc40007ffe0ff */
[C---:B------:R-:W-:Y:S01]  /*1b20*/  @P0 IADD3 R7, R9.reuse, 0x10, RZ ;  /* 0x0000001009070810 */ /* 0x040fe20007ffe0ff */
[----:B------:R-:W-:-:S04]  /*1b30*/  IMAD.IADD R9, R9, 0x1, R6 ;  /* 0x0000000109097824 */ /* 0x000fc800078e0206 */
[--C-:B------:R-:W-:Y:S01]  /*1b40*/  IMAD.IADD R3, R5, 0x1, R7.reuse ;  /* 0x0000000105037824 */ /* 0x100fe200078e0207 */
[----:B------:R1:W-:Y:S01]  /*1b50*/  STL [R1+0x78], R9 ;  /* 0x0000780901007387 */ /* 0x0003e20000100800 */
[----:B------:R-:W-:Y:S02]  /*1b60*/  IMAD.IADD R5, R6, 0x1, R7 ;  /* 0x0000000106057824 */ /* 0x000fe400078e0207 */
[--C-:B------:R-:W-:Y:S01]  /*1b70*/  IMAD.IADD R2, R3, 0x1, R6.reuse ;  /* 0x0000000103027824 */ /* 0x100fe200078e0206 */
[----:B------:R1:W-:Y:S01]  /*1b80*/  STL [R1+0x60], R7 ;  /* 0x0000600701007387 */ /* 0x0003e20000100800 */
[----:B--2---:R-:W-:-:S05]  /*1b90*/  IMAD.IADD R8, R8, 0x1, R6 ;  /* 0x0000000108087824 */ /* 0x004fca00078e0206 */
[----:B------:R1:W-:Y:S04]  /*1ba0*/  STL [R1+0x74], R8 ;  /* 0x0000740801007387 */ /* 0x0003e80000100800 */
[----:B------:R1:W-:Y:S04]  /*1bb0*/  STL [R1+0x70], R5 ;  /* 0x0000700501007387 */ /* 0x0003e80000100800 */
[----:B------:R1:W-:Y:S04]  /*1bc0*/  STL [R1+0x64], R3 ;  /* 0x0000640301007387 */ /* 0x0003e80000100800 */
[----:B------:R1:W-:Y:S02]  /*1bd0*/  STL [R1+0x6c], R2 ;  /* 0x00006c0201007387 */ /* 0x0003e40000100800 */
.L_x_114:
[----:B------:R-:W2:Y:S01]  /*1be0*/  LDL R0, [R1+0x54] ;  /* 0x0000540001007983 */ /* 0x000ea20000100800 */
[----:B-1----:R-:W-:Y:S01]  /*1bf0*/  IMAD.MOV.U32 R8, RZ, RZ, 0x4 ;  /* 0x00000004ff087424 */ /* 0x002fe200078e00ff */
[----:B------:R-:W-:-:S04]  /*1c00*/  ISETP.NE.U32.AND P4, PT, RZ, c[0x0][0x370], PT ;  /* 0x0000dc00ff007a0c */ /* 0x000fc80003f85070 */
[----:B------:R-:W-:Y:S01]  /*1c10*/  ISETP.NE.AND.EX P4, PT, RZ, c[0x0][0x374], PT, P4 ;  /* 0x0000dd00ff007a0c */ /* 0x000fe20003f85340 */
[----:B--2---:R-:W-:-:S05]  /*1c20*/  IMAD.WIDE R2, R0, R8, c[0x0][0x588] ;  /* 0x0001620000027625 */ /* 0x004fca00078e0208 */
[----:B------:R-:W2:Y:S01]  /*1c30*/  LDG.E R13, [R2.64] ;  /* 0x00000006020d7981 */ /* 0x000ea2000c1e1900 */
[----:B------:R-:W-:Y:S01]  /*1c40*/  IMAD.MOV.U32 R16, RZ, RZ, RZ ;  /* 0x000000ffff107224 */ /* 0x000fe200078e00ff */
[----:B------:R-:W-:Y:S01]  /*1c50*/  ISETP.NE.U32.AND P2, PT, RZ, c[0x0][0x360], PT ;  /* 0x0000d800ff007a0c */ /* 0x000fe20003f45070 */
[----:B------:R-:W-:Y:S01]  /*1c60*/  IMAD.MOV.U32 R11, RZ, RZ, RZ ;  /* 0x000000ffff0b7224 */ /* 0x000fe200078e00ff */
[----:B------:R-:W-:Y:S02]  /*1c70*/  ISETP.NE.U32.AND P3, PT, RZ, c[0x0][0x348], PT ;  /* 0x0000d200ff007a0c */ /* 0x000fe40003f65070 */
[----:B------:R-:W-:Y:S02]  /*1c80*/  ISETP.NE.AND.EX P2, PT, RZ, c[0x0][0x364], PT, P2 ;  /* 0x0000d900ff007a0c */ /* 0x000fe40003f45320 */
[----:B------:R-:W-:Y:S02]  /*1c90*/  ISETP.NE.AND.EX P3, PT, RZ, c[0x0][0x34c], PT, P3 ;  /* 0x0000d300ff007a0c */ /* 0x000fe40003f65330 */
[----:B--2---:R-:W-:Y:S01]  /*1ca0*/  SHF.R.S32.HI R14, RZ, 0x1f, R13 ;  /* 0x0000001fff0e7819 */ /* 0x004fe2000001140d */
[C---:B------:R-:W-:Y:S01]  /*1cb0*/  IMAD.SHL.U32 R20, R13.reuse, 0x4, RZ ;  /* 0x000000040d147824 */ /* 0x040fe200078e00ff */
[C---:B------:R-:W-:Y:S01]  /*1cc0*/  @P4 LEA R6, P1, R13.reuse, c[0x0][0x370], 0x2 ;  /* 0x0000dc000d064a11 */ /* 0x040fe200078210ff */
[----:B------:R1:W-:Y:S01]  /*1cd0*/  STL [R1+0x3c], R13 ;  /* 0x00003c0d01007387 */ /* 0x0003e20000100800 */
[----:B------:R-:W-:-:S02]  /*1ce0*/  SHF.L.U64.HI R17, R13, 0x2, R14 ;  /* 0x000000020d117819 */ /* 0x000fc4000001020e */
[----:B------:R-:W-:Y:S01]  /*1cf0*/  @P4 LEA.HI.X R7, R13, c[0x0][0x374], R14, 0x2, P1 ;  /* 0x0000dd000d074a11 */ /* 0x000fe200008f140e */
[----:B------:R1:W-:Y:S02]  /*1d00*/  STL [R1+0x7c], R14 ;  /* 0x00007c0e01007387 */ /* 0x0003e40000100800 */
[C---:B------:R-:W-:Y:S02]  /*1d10*/  @P2 IADD3 R4, P0, R20.reuse, c[0x0][0x360], RZ ;  /* 0x0000d80014042a10 */ /* 0x040fe40007f1e0ff */
[----:B------:R-:W-:Y:S01]  /*1d20*/  IADD3 R2, P1, R20, c[0x0][0x348], RZ ;  /* 0x0000d20014027a10 */ /* 0x000fe20007f3e0ff */
[----:B------:R-:W2:Y:S01]  /*1d30*/  @P4 LDG.E R16, [R6.64] ;  /* 0x0000000606104981 */ /* 0x000ea2000c1e1900 */
[C---:B------:R-:W-:Y:S02]  /*1d40*/  @P2 IADD3.X R5, R17.reuse, c[0x0][0x364], RZ, P0, !PT ;  /* 0x0000d90011052a10 */ /* 0x040fe400007fe4ff */
[----:B------:R-:W-:Y:S01]  /*1d50*/  IADD3.X R3, R17, c[0x0][0x34c], RZ, P1, !PT ;  /* 0x0000d30011037a10 */ /* 0x000fe20000ffe4ff */
[----:B------:R1:W-:Y:S04]  /*1d60*/  STL [R1+0x40], R20 ;  /* 0x0000401401007387 */ /* 0x0003e80000100800 */
[----:B------:R1:W5:Y:S04]  /*1d70*/  @P2 LDG.E R12, [R4.64] ;  /* 0x00000006040c2981 */ /* 0x000368000c1e1900 */
[----:B------:R1:W5:Y:S04]  /*1d80*/  @P3 LDG.E R11, [R2.64] ;  /* 0x00000006020b3981 */ /* 0x000368000c1e1900 */
[----:B------:R1:W-:Y:S01]  /*1d90*/  STL [R1+0x44], R17 ;  /* 0x0000441101007387 */ /* 0x0003e20000100800 */
[----:B------:R-:W-:Y:S03]  /*1da0*/  YIELD ;  /* 0x0000000000007946 */ /* 0x000fe60003800000 */
[----:B--2---:R1:W-:Y:S01]  /*1db0*/  STL [R1+0x14], R16 ;  /* 0x0000141001007387 */ /* 0x0043e20000100800 */
[----:B------:R-:W-:Y:S05]  /*1dc0*/  @P2 BRA `(.L_x_25) ;  /* 0x0000005000002947 */ /* 0x000fea0003800000 */
[----:B-----5:R-:W-:Y:S01]  /*1dd0*/  MOV R12, c[0x0][0x168] ;  /* 0x00005a00000c7a02 */ /* 0x020fe20000000f00 */
[----:B------:R-:W-:Y:S05]  /*1de0*/  @!P3 BRA `(.L_x_25) ;  /* 0x000000300000b947 */ /* 0x000fea0003800000 */
[----:B------:R2:W3:Y:S04]  /*1df0*/  LDG.E R0, [R2.64] ;  /* 0x0000000602007981 */ /* 0x0004e8000c1e1900 */
[----:B-12---:R-:W3:Y:S02]  /*1e00*/  LDG.E R2, [R2.64+0x4] ;  /* 0x0000040602027981 */ /* 0x006ee4000c1e1900 */
[----:B---3--:R-:W-:-:S02]  /*1e10*/  IADD3 R12, -R0, R2, RZ ;  /* 0x00000002000c7210 */ /* 0x008fc40007ffe1ff */
.L_x_25:
[----:B------:R-:W-:-:S04]  /*1e20*/  ISETP.NE.U32.AND P0, PT, RZ, c[0x0][0x368], PT ;  /* 0x0000da00ff007a0c */ /* 0x000fc80003f05070 */
[----:B------:R-:W-:-:S13]  /*1e30*/  ISETP.NE.AND.EX P0, PT, RZ, c[0x0][0x36c], PT, P0 ;  /* 0x0000db00ff007a0c */ /* 0x000fda0003f05300 */
[----:B------:R-:W-:Y:S05]  /*1e40*/  @!P0 BRA `(.L_x_26) ;  /* 0x0000004000008947 */ /* 0x000fea0003800000 */
[----:B-1----:R-:W-:-:S04]  /*1e50*/  IADD3 R2, P0, R20, c[0x0][0x368], RZ ;  /* 0x0000da0014027a10 */ /* 0x002fc80007f1e0ff */
[----:B------:R-:W-:-:S05]  /*1e60*/  IADD3.X R3, R17, c[0x0][0x36c], RZ, P0, !PT ;  /* 0x0000db0011037a10 */ /* 0x000fca00007fe4ff */
[----:B------:R1:W5:Y:S01]  /*1e70*/  LDG.E R0, [R2.64] ;  /* 0x0000000602007981 */ /* 0x000362000c1e1900 */
[----:B------:R-:W-:Y:S05]  /*1e80*/  BRA `(.L_x_27) ;  /* 0x0000008000007947 */ /* 0x000fea0003800000 */
.L_x_26:
[----:B------:R-:W-:Y:S01]  /*1e90*/  ISETP.NE.U32.AND P0, PT, RZ, c[0x0][0x350], PT ;  /* 0x0000d400ff007a0c */ /* 0x000fe20003f05070 */
[----:B------:R-:W-:-:S03]  /*1ea0*/  IMAD.U32 R0, RZ, RZ, UR5 ;  /* 0x00000005ff007e24 */ /* 0x000fc6000f8e00ff */
[----:B------:R-:W-:-:S13]  /*1eb0*/  ISETP.NE.AND.EX P0, PT, RZ, c[0x0][0x354], PT, P0 ;  /* 0x0000d500ff007a0c */ /* 0x000fda0003f05300 */
[----:B------:R-:W-:Y:S05]  /*1ec0*/  @!P0 BRA `(.L_x_27) ;  /* 0x0000004000008947 */ /* 0x000fea0003800000 */
[----:B-1----:R-:W-:-:S05]  /*1ed0*/  IMAD.WIDE R2, R13, R8, c[0x0][0x350] ;  /* 0x0000d4000d027625 */ /* 0x002fca00078e0208 */
[----:B------:R-:W2:Y:S04]  /*1ee0*/  LDG.E R4, [R2.64] ;  /* 0x0000000602047981 */ /* 0x000ea8000c1e1900 */
[----:B------:R-:W2:Y:S02]  /*1ef0*/  LDG.E R0, [R2.64+0x4] ;  /* 0x0000040602007981 */ /* 0x000ea4000c1e1900 */
[----:B--2---:R-:W-:-:S04]  /*1f00*/  IADD3 R0, -R4, R0, RZ ;  /* 0x0000000004007210 */ /* 0x004fc80007ffe1ff */
.L_x_27:
[----:B------:R-:W2:Y:S01]  /*1f10*/  LDL R15, [R1+0x50] ;  /* 0x00005000010f7983 */ /* 0x000ea20000100800 */
[----:B-----5:R-:W-:Y:S01]  /*1f20*/  IMAD.IADD R22, R0, 0x1, -R16 ;  /* 0x0000000100167824 */ /* 0x020fe200078e0a10 */
[----:B------:R-:W-:Y:S04]  /*1f30*/  BSSY B0, `(.L_x_28) ;  /* 0x000002e000007945 */ /* 0x000fe80003800000 */
[----:B------:R-:W-:-:S02]  /*1f40*/  IADD3 R0, R22, 0x2f, RZ ;  /* 0x0000002f16007810 */ /* 0x000fc40007ffe0ff */
[----:B------:R-:W-:-:S03]  /*1f50*/  ISETP.GE.AND P0, PT, R22, 0x1, PT ;  /* 0x000000011600780c */ /* 0x000fc60003f06270 */
[----:B------:R-:W-:-:S05]  /*1f60*/  IMAD.HI R0, R0, 0x2aaaaaab, RZ ;  /* 0x2aaaaaab00007827 */ /* 0x000fca00078e02ff */
[----:B-1----:R-:W-:-:S04]  /*1f70*/  SHF.R.U32.HI R2, RZ, 0x1f, R0 ;  /* 0x0000001fff027819 */ /* 0x002fc80000011600 */
[----:B------:R-:W-:Y:S01]  /*1f80*/  LEA.HI.SX32 R10, R0, R2, 0x1d ;  /* 0x00000002000a7211 */ /* 0x000fe200078feaff */
[----:B------:R-:W-:Y:S01]  /*1f90*/  IMAD.MOV.U32 R2, RZ, RZ, RZ ;  /* 0x000000ffff027224 */ /* 0x000fe200078e00ff */
[C---:B--2---:R-:W-:Y:S02]  /*1fa0*/  LOP3.LUT R3, R15.reuse, 0xff000000, RZ, 0xc0, !PT ;  /* 0xff0000000f037812 */ /* 0x044fe400078ec0ff */
[----:B------:R-:W-:Y:S02]  /*1fb0*/  LOP3.LUT R4, R15, 0xff0000, RZ, 0xc0, !PT ;  /* 0x00ff00000f047812 */ /* 0x000fe400078ec0ff */
[----:B------:R-:W-:-:S04]  /*1fc0*/  SHF.R.U32.HI R3, RZ, 0x8, R3 ;  /* 0x00000008ff037819 */ /* 0x000fc80000011603 */
[----:B------:R-:W-:-:S04]  /*1fd0*/  LEA.HI R3, R4, R3, RZ, 0x10 ;  /* 0x0000000304037211 */ /* 0x000fc800078f80ff */
[----:B------:R-:W-:Y:S02]  /*1fe0*/  LOP3.LUT R18, R3, 0xff, RZ, 0xc0, !PT ;  /* 0x000000ff03127812 */ /* 0x000fe400078ec0ff */
[----:B------:R-:W-:-:S03]  /*1ff0*/  SHF.R.U32.HI R5, RZ, 0x10, R3 ;  /* 0x00000010ff057819 */ /* 0x000fc60000011603 */
[----:B------:R1:W-:Y:S04]  /*2000*/  STL [R1+0x80], R18 ;  /* 0x0000801201007387 */ /* 0x0003e80000100800 */
[----:B------:R1:W-:Y:S01]  /*2010*/  STL [R1+0x58], R5 ;  /* 0x0000580501007387 */ /* 0x0003e20000100800 */
[----:B------:R-:W-:Y:S05]  /*2020*/  @!P0 BRA `(.L_x_29) ;  /* 0x000001e000008947 */ /* 0x000fea0003800000 */
[----:B------:R-:W-:Y:S01]  /*2030*/  ISETP.NE.AND P0, PT, R5, RZ, PT ;  /* 0x000000ff0500720c */ /* 0x000fe20003f05270 */
[----:B------:R-:W-:-:S03]  /*2040*/  IMAD.MOV.U32 R4, RZ, RZ, RZ ;  /* 0x000000ffff047224 */ /* 0x000fc600078e00ff */
[----:B------:R-:W-:-:S04]  /*2050*/  SEL R0, R5, c[0x0][0x338], P0 ;  /* 0x0000ce0005007a07 */ /* 0x000fc80000000000 */
[----:B------:R-:W-:Y:S02]  /*2060*/  IABS R3, R0 ;  /* 0x0000000000037213 */ /* 0x000fe40000000000 */
[----:B------:R-:W-:Y:S02]  /*2070*/  IADD3 R6, R10, -0x1, R0 ;  /* 0xffffffff0a067810 */ /* 0x000fe40007ffe000 */
[----:B------:R-:W2:Y:S02]  /*2080*/  I2F.RP R2, R3 ;  /* 0x0000000300027306 */ /* 0x000ea40000209400 */
[----:B------:R-:W-:-:S06]  /*2090*/  IABS R9, R6 ;  /* 0x0000000600097213 */ /* 0x000fcc0000000000 */
[----:B--2---:R-:W2:Y:S02]  /*20a0*/  MUFU.RCP R2, R2 ;  /* 0x0000000200027308 */ /* 0x004ea40000001000 */
[----:B--2---:R-:W-:-:S06]  /*20b0*/  IADD3 R2, R2, 0xffffffe, RZ ;  /* 0x0ffffffe02027810 */ /* 0x004fcc0007ffe0ff */
[----:B-1----:R-:W1:Y:S02]  /*20c0*/  F2I.FTZ.U32.TRUNC.NTZ R5, R2 ;  /* 0x0000000200057305 */ /* 0x002e64000021f000 */
[----:B-1----:R-:W-:-:S04]  /*20d0*/  IMAD.MOV R2, RZ, RZ, -R5 ;  /* 0x000000ffff027224 */ /* 0x002fc800078e0a05 */
[----:B------:R-:W-:Y:S01]  /*20e0*/  IMAD.MOV.U32 R7, RZ, RZ, R2 ;  /* 0x000000ffff077224 */ /* 0x000fe200078e0002 */
[----:B------:R-:W-:-:S03]  /*20f0*/  IABS R2, R0 ;  /* 0x0000000000027213 */ /* 0x000fc60000000000 */
[----:B------:R-:W-:Y:S02]  /*2100*/  IMAD R7, R7, R3, RZ ;  /* 0x0000000307077224 */ /* 0x000fe400078e02ff */
[----:B------:R-:W-:Y:S02]  /*2110*/  IMAD.MOV R8, RZ, RZ, -R2 ;  /* 0x000000ffff087224 */ /* 0x000fe400078e0a02 */
[----:B------:R-:W-:-:S04]  /*2120*/  IMAD.HI.U32 R2, R5, R7, R4 ;  /* 0x0000000705027227 */ /* 0x000fc800078e0004 */
[----:B------:R-:W-:Y:S02]  /*2130*/  IMAD.MOV.U32 R4, RZ, RZ, R9 ;  /* 0x000000ffff047224 */ /* 0x000fe400078e0009 */
[----:B------:R-:W-:Y:S02]  /*2140*/  IMAD.MOV.U32 R5, RZ, RZ, R8 ;  /* 0x000000ffff057224 */ /* 0x000fe400078e0008 */
[----:B------:R-:W-:-:S04]  /*2150*/  IMAD.HI.U32 R2, R2, R4, RZ ;  /* 0x0000000402027227 */ /* 0x000fc800078e00ff */
[----:B------:R-:W-:-:S05]  /*2160*/  IMAD R4, R2, R5, R4 ;  /* 0x0000000502047224 */ /* 0x000fca00078e0204 */
[----:B------:R-:W-:-:S13]  /*2170*/  ISETP.GT.U32.AND P1, PT, R3, R4, PT ;  /* 0x000000040300720c */ /* 0x000fda0003f24070 */
[----:B------:R-:W-:Y:S01]  /*2180*/  @!P1 IMAD.IADD R4, R4, 0x1, -R3 ;  /* 0x0000000104049824 */ /* 0x000fe200078e0a03 */
[----:B------:R-:W-:Y:S02]  /*2190*/  @!P1 IADD3 R2, R2, 0x1, RZ ;  /* 0x0000000102029810 */ /* 0x000fe40007ffe0ff */
[----:B------:R-:W-:Y:S02]  /*21a0*/  ISETP.NE.AND P1, PT, R0, RZ, PT ;  /* 0x000000ff0000720c */ /* 0x000fe40003f25270 */
[----:B------:R-:W-:Y:S02]  /*21b0*/  ISETP.GE.U32.AND P2, PT, R4, R3, PT ;  /* 0x000000030400720c */ /* 0x000fe40003f46070 */
[----:B------:R-:W-:-:S04]  /*21c0*/  LOP3.LUT R3, R6, R0, RZ, 0x3c, !PT ;  /* 0x0000000006037212 */ /* 0x000fc800078e3cff */
[----:B------:R-:W-:-:S07]  /*21d0*/  ISETP.GE.AND P0, PT, R3, RZ, PT ;  /* 0x000000ff0300720c */ /* 0x000fce0003f06270 */
[----:B------:R-:W-:-:S06]  /*21e0*/  @P2 IADD3 R2, R2, 0x1, RZ ;  /* 0x0000000102022810 */ /* 0x000fcc0007ffe0ff */
[----:B------:R-:W-:Y:S01]  /*21f0*/  @!P0 IMAD.MOV R2, RZ, RZ, -R2 ;  /* 0x000000ffff028224 */ /* 0x000fe200078e0a02 */
[----:B------:R-:W-:Y:S02]  /*2200*/  @!P1 LOP3.LUT R2, RZ, R0, RZ, 0x33, !PT ;  /* 0x00000000ff029212 */ /* 0x000fe400078e33ff */
.L_x_29:
[----:B------:R-:W-:Y:S05]  /*2210*/  BSYNC B0 ;  /* 0x0000000000007941 */ /* 0x000fea0003800000 */
.L_x_28:
[----:B------:R-:W-:Y:S01]  /*2220*/  IMAD R3, R18, R2, RZ ;  /* 0x0000000212037224 */ /* 0x000fe200078e02ff */
[----:B------:R-:W-:Y:S01]  /*2230*/  PRMT R0, RZ, 0x7610, R0 ;  /* 0x00007610ff007816 */ /* 0x000fe20000000000 */
[----:B-1----:R-:W-:Y:S01]  /*2240*/  CS2R R18, SRZ ;  /* 0x0000000000127805 */ /* 0x002fe2000001ff00 */
[----:B------:R-:W-:Y:S01]  /*2250*/  CS2R R30, SRZ ;  /* 0x00000000001e7805 */ /* 0x000fe2000001ff00 */
[----:B------:R-:W-:Y:S01]  /*2260*/  IMAD.IADD R2, R3, 0x1, R2 ;  /* 0x0000000103027824 */ /* 0x000fe200078e0202 */
[----:B------:R1:W-:Y:S01]  /*2270*/  STL [R1+0x10], R3 ;  /* 0x0000100301007387 */ /* 0x0003e20000100800 */
[----:B------:R-:W-:Y:S01]  /*2280*/  CS2R R24, SRZ ;  /* 0x0000000000187805 */ /* 0x000fe2000001ff00 */
[----:B------:R-:W-:Y:S01]  /*2290*/  CS2R R58, SRZ ;  /* 0x00000000003a7805 */ /* 0x000fe2000001ff00 */
[----:B------:R-:W-:Y:S01]  /*22a0*/  CS2R R112, SRZ ;  /* 0x0000000000707805 */ /* 0x000fe2000001ff00 */
[----:B------:R-:W-:Y:S01]  /*22b0*/  IMNMX R134, R10, R2, PT ;  /* 0x000000020a867217 */ /* 0x000fe20003800200 */
[----:B------:R-:W-:Y:S01]  /*22c0*/  CS2R R86, SRZ ;  /* 0x0000000000567805 */ /* 0x000fe2000001ff00 */
[----:B------:R-:W-:Y:S01]  /*22d0*/  CS2R R156, SRZ ;  /* 0x00000000009c7805 */ /* 0x000fe2000001ff00 */
[----:B------:R-:W-:Y:S01]  /*22e0*/  CS2R R94, SRZ ;  /* 0x00000000005e7805 */ /* 0x000fe2000001ff00 */
[----:B------:R-:W-:Y:S01]  /*22f0*/  ISETP.GT.AND P0, PT, R134, R3, PT ;  /* 0x000000038600720c */ /* 0x000fe20003f04270 */
        /* <DEDUP_REMOVED lines=58> */
[----:B-1----:R-:W-:Y:S01]  /*26a0*/  ISETP.NE.U32.AND P1, PT, RZ, c[0x0][0x340], PT ;  /* 0x0000d000ff007a0c */ /* 0x002fe20003f25070 */
[----:B------:R-:W2:Y:S03]  /*26b0*/  LDL R8, [R1+0x4c] ;  /* 0x00004c0001087983 */ /* 0x000ea60000100800 */
[----:B------:R-:W-:Y:S01]  /*26c0*/  ISETP.NE.AND.EX P1, PT, RZ, c[0x0][0x344], PT, P1 ;  /* 0x0000d100ff007a0c */ /* 0x000fe20003f25310 */
[----:B------:R-:W1:-:S12]  /*26d0*/  S2R R4, SR_TID.X ;  /* 0x0000000000047919 */ /* 0x000e580000002100 */
[----:B------:R-:W-:-:S04]  /*26e0*/  @P1 IADD3 R2, P0, R20, c[0x0][0x340], RZ ;  /* 0x0000d00014021a10 */ /* 0x000fc80007f1e0ff */
[----:B------:R-:W-:-:S05]  /*26f0*/  @P1 IADD3.X R3, R17, c[0x0][0x344], RZ, P0, !PT ;  /* 0x0000d10011031a10 */ /* 0x000fca00007fe4ff */
[----:B------:R3:W4:Y:S01]  /*2700*/  @P1 LDG.E R0, [R2.64] ;  /* 0x0000000602001981 */ /* 0x000722000c1e1900 */
[--C-:B-1----:R-:W-:Y:S02]  /*2710*/  SHF.R.S32.HI R103, RZ, 0x1f, R4.reuse ;  /* 0x0000001fff677819 */ /* 0x102fe40000011404 */
[----:B------:R-:W-:Y:S02]  /*2720*/  SHF.R.S32.HI R102, RZ, 0x1f, R4 ;  /* 0x0000001fff667819 */ /* 0x000fe40000011404 */
[-C--:B------:R-:W-:Y:S02]  /*2730*/  LEA.HI R103, R103, R4.reuse, RZ, 0x3 ;  /* 0x0000000467677211 */ /* 0x080fe400078f18ff */
[----:B------:R-:W-:Y:S02]  /*2740*/  LEA.HI R102, R102, R4, RZ, 0x3 ;  /* 0x0000000466667211 */ /* 0x000fe400078f18ff */
[----:B------:R-:W-:Y:S01]  /*2750*/  LOP3.LUT R103, R103, 0xfffffff8, RZ, 0xc0, !PT ;  /* 0xfffffff867677812 */ /* 0x000fe200078ec0ff */
[----:B------:R-:W-:Y:S01]  /*2760*/  IMAD.MOV.U32 R62, RZ, RZ, 0x30 ;  /* 0x00000030ff3e7424 */ /* 0x000fe200078e00ff */
[----:B------:R-:W-:-:S03]  /*2770*/  SHF.R.S32.HI R102, RZ, 0x3, R102 ;  /* 0x00000003ff667819 */ /* 0x000fc60000011466 */
[----:B------:R-:W-:Y:S02]  /*2780*/  IMAD.IADD R103, R4, 0x1, -R103 ;  /* 0x0000000104677824 */ /* 0x000fe400078e0a67 */
[----:B------:R-:W-:Y:S02]  /*2790*/  IMAD R62, R134, R62, -0x30 ;  /* 0xffffffd0863e7424 */ /* 0x000fe400078e023e */
[----:B------:R-:W-:Y:S02]  /*27a0*/  IMAD R32, R103, 0x20, R102 ;  /* 0x0000002067207824 */ /* 0x000fe400078e0266 */
[----:B---3--:R-:W-:-:S05]  /*27b0*/  IMAD.MOV.U32 R2, RZ, RZ, c[0x0][0x2b8] ;  /* 0x0000ae00ff027624 */ /* 0x008fca00078e00ff */
[----:B------:R-:W-:Y:S01]  /*27c0*/  ISETP.NE.AND P0, PT, R2, 0x1, PT ;  /* 0x000000010200780c */ /* 0x000fe20003f05270 */
[----:B------:R-:W-:-:S05]  /*27d0*/  IMAD.IADD R2, R32, 0x1, R62 ;  /* 0x0000000120027824 */ /* 0x000fca00078e023e */
[C---:B------:R-:W-:Y:S01]  /*27e0*/  ISETP.GE.AND P2, PT, R2.reuse, R22, PT ;  /* 0x000000160200720c */ /* 0x040fe20003f46270 */
[----:B------:R-:W-:-:S03]  /*27f0*/  IMAD.IADD R21, R2, 0x1, R16 ;  /* 0x0000000102157824 */ /* 0x000fc600078e0210 */
[----:B------:R-:W-:Y:S01]  /*2800*/  ISETP.GT.OR P2, PT, R32, 0x2f, P2 ;  /* 0x0000002f2000780c */ /* 0x000fe20001744670 */
[----:B------:R-:W-:Y:S01]  /*2810*/  WARPSYNC 0xffffffff ;  /* 0xffffffff00007948 */ /* 0x000fe20003800000 */
[----:B------:R-:W-:Y:S01]  /*2820*/  BAR.SYNC.DEFER_BLOCKING 0x0 ;  /* 0x0000000000007b1d */ /* 0x000fe20000010000 */
[----:B------:R-:W-:-:S04]  /*2830*/  @P0 IMAD.HI.U32 R3, R21, c[0x0][0x2bc], RZ ;  /* 0x0000af0015030a27 */ /* 0x000fc800078e00ff */
[----:B------:R-:W-:Y:S01]  /*2840*/  IMAD.MOV.U32 R20, RZ, RZ, R21 ;  /* 0x000000ffff147224 */ /* 0x000fe200078e0015 */
[----:B------:R-:W-:Y:S01]  /*2850*/  @P0 SHF.R.U32.HI R20, RZ, c[0x0][0x2c0], R3 ;  /* 0x0000b000ff140a19 */ /* 0x000fe20000011603 */
[----:B------:R-:W-:Y:S01]  /*2860*/  IMAD.MOV.U32 R252, RZ, RZ, RZ ;  /* 0x000000fffffc7224 */ /* 0x000fe200078e00ff */
[----:B------:R-:W-:Y:S02]  /*2870*/  LOP3.LUT R23, R15, 0xffff, RZ, 0xc0, !PT ;  /* 0x0000ffff0f177812 */ /* 0x000fe400078ec0ff */
[----:B------:R-:W-:-:S05]  /*2880*/  SEL R6, R14, RZ, !P3 ;  /* 0x000000ff0e067207 */ /* 0x000fca0005800000 */
[----:B------:R-:W-:Y:S02]  /*2890*/  IMAD R6, R6, c[0x0][0x1c0], RZ ;  /* 0x0000700006067a24 */ /* 0x000fe400078e02ff */
[----:B------:R-:W-:-:S05]  /*28a0*/  @!P1 IMAD.MOV.U32 R0, RZ, RZ, R13 ;  /* 0x000000ffff009224 */ /* 0x000fca00078e000d */
[----:B----4-:R-:W-:Y:S01]  /*28b0*/  SHF.R.S32.HI R2, RZ, 0x1f, R0 ;  /* 0x0000001fff027819 */ /* 0x010fe20000011400 */
[----:B------:R-:W-:-:S04]  /*28c0*/  IMAD.WIDE.U32 R4, R0, c[0x0][0x2b0], RZ ;  /* 0x0000ac0000047a25 */ /* 0x000fc800078e00ff */
[----:B------:R-:W-:Y:S01]  /*28d0*/  IMAD R2, R2, c[0x0][0x2b0], RZ ;  /* 0x0000ac0002027a24 */ /* 0x000fe200078e02ff */
[----:B------:R1:W-:Y:S03]  /*28e0*/  STL.64 [R1+0x20], R4 ;  /* 0x0000200401007387 */ /* 0x0003e60000100a00 */
[----:B------:R-:W-:Y:S01]  /*28f0*/  IMAD R2, R0, c[0x0][0x2b4], R2 ;  /* 0x0000ad0000027a24 */ /* 0x000fe200078e0202 */
[----:B------:R-:W-:-:S03]  /*2900*/  @!P2 IADD3 R0, P1, R20, R4, RZ ;  /* 0x000000041400a210 */ /* 0x000fc60007f3e0ff */
[----:B-1----:R-:W-:Y:S01]  /*2910*/  IMAD.IADD R4, R5, 0x1, R2 ;  /* 0x0000000105047824 */ /* 0x002fe200078e0202 */
[----:B------:R-:W-:-:S04]  /*2920*/  @!P2 LEA R2, P0, R0, c[0x0][0x2a0], 0x2 ;  /* 0x0000a8000002aa11 */ /* 0x000fc800078010ff */
[----:B------:R-:W-:-:S04]  /*2930*/  @!P2 LEA.HI.X.SX32 R3, R20, R4, 0x1, P1 ;  /* 0x000000041403a211 */ /* 0x000fc800008f0eff */
[----:B------:R-:W-:-:S05]  /*2940*/  @!P2 LEA.HI.X R3, R0, c[0x0][0x2a4], R3, 0x2, P0 ;  /* 0x0000a9000003aa11 */ /* 0x000fca00000f1403 */
[----:B------:R1:W3:Y:S01]  /*2950*/  @!P2 LDG.E R252, [R2.64] ;  /* 0x0000000602fca981 */ /* 0x0002e2000c1e1900 */
[----:B------:R-:W-:-:S03]  /*2960*/  SHF.R.S32.HI R0, RZ, 0x1f, R11 ;  /* 0x0000001fff007819 */ /* 0x000fc6000001140b */
[----:B------:R4:W-:Y:S02]  /*2970*/  STL [R1+0x34], R4 ;  /* 0x0000340401007387 */ /* 0x0009e40000100800 */
[----:B------:R-:W-:-:S04]  /*2980*/  IMAD R0, R0, c[0x0][0x178], RZ ;  /* 0x00005e0000007a24 */ /* 0x000fc800078e02ff */
[----:B------:R-:W-:Y:S02]  /*2990*/  IMAD R0, R11, c[0x0][0x17c], R0 ;  /* 0x00005f000b007a24 */ /* 0x000fe400078e0200 */
[----:B--2---:R-:W-:Y:S02]  /*29a0*/  IMAD R5, R8, 0x80, R32 ;  /* 0x0000008008057824 */ /* 0x004fe400078e0220 */
[----:B----4-:R-:W-:-:S05]  /*29b0*/  IMAD.MOV.U32 R4, RZ, RZ, c[0x0][0x2c4] ;  /* 0x0000b100ff047624 */ /* 0x010fca00078e00ff */
[----:B------:R-:W-:Y:S01]  /*29c0*/  ISETP.NE.AND P0, PT, R4, 0x1, PT ;  /* 0x000000010400780c */ /* 0x000fe20003f05270 */
[----:B-1----:R-:W-:-:S04]  /*29d0*/  IMAD.WIDE.U32 R2, R11, c[0x0][0x178], RZ ;  /* 0x00005e000b027a25 */ /* 0x002fc800078e00ff */
[----:B------:R-:W-:Y:S01]  /*29e0*/  IMAD.IADD R3, R3, 0x1, R0 ;  /* 0x0000000103037824 */ /* 0x000fe200078e0200 */
[----:B------:R-:W-:-:S03]  /*29f0*/  SEL R4, R13, RZ, !P3 ;  /* 0x000000ff0d047207 */ /* 0x000fc60005800000 */
[----:B------:R-:W-:-:S04]  /*2a00*/  IMAD.WIDE.U32 R2, R23, c[0x0][0x1b8], R2 ;  /* 0x00006e0017027a25 */ /* 0x000fc800078e0002 */
[----:B------:R-:W-:-:S04]  /*2a10*/  @P0 IMAD.HI.U32 R7, R5, c[0x0][0x2c8], RZ ;  /* 0x0000b20005070a27 */ /* 0x000fc800078e00ff */
[----:B------:R-:W-:Y:S01]  /*2a20*/  IMAD.MOV.U32 R0, RZ, RZ, R5 ;  /* 0x000000ffff007224 */ /* 0x000fe200078e0005 */
[----:B------:R-:W-:Y:S01]  /*2a30*/  @P0 SHF.R.U32.HI R0, RZ, c[0x0][0x2cc], R7 ;  /* 0x0000b300ff000a19 */ /* 0x000fe20000011607 */
[----:B------:R-:W-:Y:S02]  /*2a40*/  IMAD R3, R23, c[0x0][0x1bc], R3 ;  /* 0x00006f0017037a24 */ /* 0x000fe400078e0203 */
[C---:B------:R-:W-:Y:S01]  /*2a50*/  IMAD R6, R4.reuse, c[0x0][0x1c4], R6 ;  /* 0x0000710004067a24 */ /* 0x040fe200078e0206 */
[----:B------:R-:W-:Y:S01]  /*2a60*/  SHF.R.S32.HI R7, RZ, 0x1f, R0 ;  /* 0x0000001fff077819 */ /* 0x000fe20000011400 */
[----:B------:R-:W-:-:S04]  /*2a70*/  IMAD.WIDE.U32 R2, R4, c[0x0][0x1c0], R2 ;  /* 0x0000700004027a25 */ /* 0x000fc800078e0002 */
[----:B------:R-:W-:-:S04]  /*2a80*/  IMAD.MOV R4, RZ, RZ, -R0 ;  /* 0x000000ffff047224 */ /* 0x000fc800078e0a00 */
[----:B------:R-:W-:Y:S02]  /*2a90*/  IMAD R4, R4, c[0x0][0x2c4], R5 ;  /* 0x0000b10004047a24 */ /* 0x000fe400078e0205 */
[----:B------:R-:W-:Y:S02]  /*2aa0*/  IMAD R5, R7, c[0x0][0x1b0], RZ ;  /* 0x00006c0007057a24 */ /* 0x000fe400078e02ff */
[----:B------:R-:W-:Y:S02]  /*2ab0*/  IMAD.IADD R3, R3, 0x1, R6 ;  /* 0x0000000103037824 */ /* 0x000fe400078e0206 */
[C---:B------:R-:W-:Y:S01]  /*2ac0*/  IMAD R6, R0.reuse, c[0x0][0x1b4], R5 ;  /* 0x00006d0000067a24 */ /* 0x040fe200078e0205 */
[----:B------:R-:W-:Y:S01]  /*2ad0*/  SHF.R.S32.HI R5, RZ, 0x1f, R4 ;  /* 0x0000001fff057819 */ /* 0x000fe20000011404 */
[----:B------:R-:W-:-:S04]  /*2ae0*/  IMAD.WIDE.U32 R2, R0, c[0x0][0x1b0], R2 ;  /* 0x00006c0000027a25 */ /* 0x000fc800078e0002 */
[----:B------:R-:W-:Y:S02]  /*2af0*/  IMAD R0, R5, c[0x0][0x1a8], RZ ;  /* 0x00006a0005007a24 */ /* 0x000fe400078e02ff */
[----:B------:R-:W-:Y:S02]  /*2b00*/  IMAD.IADD R3, R3, 0x1, R6 ;  /* 0x0000000103037824 */ /* 0x000fe400078e0206 */
[C---:B------:R-:W-:Y:S02]  /*2b10*/  IMAD R0, R4.reuse, c[0x0][0x1ac], R0 ;  /* 0x00006b0004007a24 */ /* 0x040fe400078e0200 */
[----:B------:R-:W-:-:S04]  /*2b20*/  IMAD.WIDE.U32 R2, R4, c[0x0][0x1a8], R2 ;  /* 0x00006a0004027a25 */ /* 0x000fc800078e0002 */
[----:B------:R-:W-:Y:S01]  /*2b30*/  IMAD.IADD R0, R3, 0x1, R0 ;  /* 0x0000000103007824 */ /* 0x000fe200078e0200 */
[----:B------:R-:W-:-:S04]  /*2b40*/  LEA R18, P0, R2, c[0x0][0x160], 0x1 ;  /* 0x0000580002127a11 */ /* 0x000fc800078008ff */
[----:B------:R-:W-:Y:S01]  /*2b50*/  LEA.HI.X R17, R2, c[0x0][0x164], R0, 0x1, P0 ;  /* 0x0000590002117a11 */ /* 0x000fe200000f0c00 */
[----:B------:R-:W1:Y:S01]  /*2b60*/  SHFL.IDX PT, R3, R18, RZ, 0x181f ;  /* 0x00181fff12037589 */ /* 0x000e6200000e0000 */
[----:B------:R-:W-:-:S03]  /*2b70*/  IMAD R16, R12, c[0x0][0x2c4], RZ ;  /* 0x0000b1000c107a24 */ /* 0x000fc600078e02ff */
[----:B------:R-:W2:Y:S01]  /*2b80*/  SHFL.IDX PT, R4, R17, RZ, 0x181f ;  /* 0x00181fff11047589 */ /* 0x000ea200000e0000 */
[----:B------:R-:W-:-:S05]  /*2b90*/  IMAD R19, R8, 0x80, R102 ;  /* 0x0000008008137824 */ /* 0x000fca00078e0266 */
[----:B------:R-:W-:Y:S01]  /*2ba0*/  ISETP.GE.AND P1, PT, R19, R16, PT ;  /* 0x000000101300720c */ /* 0x000fe20003f26270 */
[----:B------:R-:W4:Y:S01]  /*2bb0*/  SHFL.IDX PT, R0, R18, 0x1, 0x181f ;  /* 0x00381f0012007f89 */ /* 0x000f2200000e0000 */
[C---:B------:R-:W-:Y:S02]  /*2bc0*/  IADD3 R34, R251.reuse, 0x80, RZ ;  /* 0x00000080fb227810 */ /* 0x040fe40007ffe0ff */
[----:B------:R-:W-:Y:S02]  /*2bd0*/  SHF.R.S32.HI R24, RZ, 0x1f, R251 ;  /* 0x0000001fff187819 */ /* 0x000fe400000114fb */
[C---:B------:R-:W-:Y:S02]  /*2be0*/  IADD3 R40, R251.reuse, 0x80, RZ ;  /* 0x00000080fb287810 */ /* 0x040fe40007ffe0ff */
[C---:B------:R-:W-:Y:S02]  /*2bf0*/  IADD3 R33, R251.reuse, 0xc0, RZ ;  /* 0x000000c0fb217810 */ /* 0x040fe40007ffe0ff */
[----:B------:R-:W-:-:S03]  /*2c00*/  IADD3 R35, R251, 0xc0, RZ ;  /* 0x000000c0fb237810 */ /* 0x000fc60007ffe0ff */
[CC--:B-1----:R-:W-:Y:S01]  /*2c10*/  @!P1 LEA R12, P4, R251.reuse, R3.reuse, 0x1 ;  /* 0x00000003fb0c9211 */ /* 0x0c2fe200078808ff */
[----:B------:R-:W1:Y:S01]  /*2c20*/  SHFL.IDX PT, R2, R17, 0x1, 0x181f ;  /* 0x00381f0011027f89 */ /* 0x000e6200000e0000 */
[C---:B------:R-:W-:Y:S02]  /*2c30*/  IADD3 R41, R251.reuse, 0x40, RZ ;  /* 0x00000040fb297810 */ /* 0x040fe40007ffe0ff */
[-C--:B------:R-:W-:Y:S02]  /*2c40*/  @!P1 LEA R8, P5, R34, R3.reuse, 0x1 ;  /* 0x0000000322089211 */ /* 0x080fe400078a08ff */
[----:B--2---:R-:W-:Y:S02]  /*2c50*/  @!P1 LEA.HI.X R13, R251, R4, R24, 0x1, P4 ;  /* 0x00000004fb0d9211 */ /* 0x004fe400020f0c18 */
[----:B------:R-:W-:Y:S02]  /*2c60*/  SHF.R.S32.HI R40, RZ, 0x1f, R40 ;  /* 0x0000001fff287819 */ /* 0x000fe40000011428 */
[----:B------:R-:W-:-:S02]  /*2c70*/  @!P1 LEA R6, P4, R33, R3, 0x1 ;  /* 0x0000000321069211 */ /* 0x000fc400078808ff */
[----:B------:R-:W-:Y:S02]  /*2c80*/  SHF.R.S32.HI R35, RZ, 0x1f, R35 ;  /* 0x0000001fff237819 */ /* 0x000fe40000011423 */
[----:B------:R-:W-:Y:S02]  /*2c90*/  IADD3 R5, R19, 0x20, RZ ;  /* 0x0000002013057810 */ /* 0x000fe40007ffe0ff */
[C---:B------:R-:W-:Y:S02]  /*2ca0*/  ISETP.GE.AND P2, PT, R251.reuse, c[0x0][0x198], PT ;  /* 0x00006600fb007a0c */ /* 0x040fe40003f46270 */
[----:B------:R-:W-:Y:S02]  /*2cb0*/  IADD3 R42, R251, 0x40, RZ ;  /* 0x00000040fb2a7810 */ /* 0x000fe40007ffe0ff */
[----:B------:R-:W-:Y:S02]  /*2cc0*/  @!P1 LEA.HI.X R9, R34, R4, R40, 0x1, P5 ;  /* 0x0000000422099211 */ /* 0x000fe400028f0c28 */
[----:B------:R-:W-:-:S02]  /*2cd0*/  ISETP.GE.AND P6, PT, R41, c[0x0][0x198], PT ;  /* 0x0000660029007a0c */ /* 0x000fc40003fc6270 */
[C---:B------:R-:W-:Y:S02]  /*2ce0*/  @!P1 LEA.HI.X R7, R33.reuse, R4, R35, 0x1, P4 ;  /* 0x0000000421079211 */ /* 0x040fe400020f0c23 */
[----:B------:R-:W-:Y:S02]  /*2cf0*/  ISETP.GE.AND P5, PT, R34, c[0x0][0x198], PT ;  /* 0x0000660022007a0c */ /* 0x000fe40003fa6270 */
[----:B------:R-:W-:Y:S01]  /*2d00*/  ISETP.GE.AND P4, PT, R33, c[0x0][0x198], PT ;  /* 0x0000660021007a0c */ /* 0x000fe20003f86270 */
[----:B------:R2:W-:Y:S01]  /*2d10*/  @!P1 LDGSTS.E.BYPASS.LTC128B.128 [R247+0x4080], [R12.64], !P2 ;  /* 0x040800000cf79fae */ /* 0x0005e2000d101d46 */
[----:B------:R-:W-:Y:S02]  /*2d20*/  ISETP.GE.AND P0, PT, R5, R16, PT ;  /* 0x000000100500720c */ /* 0x000fe40003f06270 */
[----:B------:R-:W-:Y:S02]  /*2d30*/  @!P1 LEA R10, P3, R41, R3, 0x1 ;  /* 0x00000003290a9211 */ /* 0x000fe400078608ff */
[----:B------:R-:W-:-:S04]  /*2d40*/  SHF.R.S32.HI R42, RZ, 0x1f, R42 ;  /* 0x0000001fff2a7819 */ /* 0x000fc8000001142a */
[----:B------:R-:W-:-:S05]  /*2d50*/  @!P1 LEA.HI.X R11, R41, R4, R42, 0x1, P3 ;  /* 0x00000004290b9211 */ /* 0x000fca00018f0c2a */
[----:B------:R5:W-:Y:S04]  /*2d60*/  @!P1 LDGSTS.E.BYPASS.LTC128B.128 [R247+0x8080], [R10.64], !P6 ;  /* 0x080800000af79fae */ /* 0x000be8000f101d46 */
[----:B------:R1:W-:Y:S04]  /*2d70*/  @!P1 LDGSTS.E.BYPASS.LTC128B.128 [R247+0xc080], [R8.64], !P5 ;  /* 0x0c08000008f79fae */ /* 0x0003e8000e901d46 */
[----:B------:R2:W-:Y:S01]  /*2d80*/  @!P1 LDGSTS.E.BYPASS.LTC128B.128 [R247+0x10080], [R6.64], !P4 ;  /* 0x1008000006f79fae */ /* 0x0005e2000e101d46 */
[----:B------:R-:W-:Y:S02]  /*2d90*/  IADD3 R3, R19, 0x40, RZ ;  /* 0x0000004013037810 */ /* 0x000fe40007ffe0ff */
[-C--:B----4-:R-:W-:Y:S01]  /*2da0*/  @!P0 LEA R14, P3, R251, R0.reuse, 0x1 ;  /* 0x00000000fb0e8211 */ /* 0x090fe200078608ff */
[----:B-----5:R-:W4:Y:S01]  /*2db0*/  SHFL.IDX PT, R10, R18, 0x2, 0x181f ;  /* 0x00581f00120a7f89 */ /* 0x020f2200000e0000 */
[----:B-1----:R-:W-:-:S04]  /*2dc0*/  @!P0 LEA R8, P1, R41, R0, 0x1 ;  /* 0x0000000029088211 */ /* 0x002fc800078208ff */
[----:B------:R-:W-:Y:S02]  /*2dd0*/  @!P0 LEA.HI.X R9, R41, R2, R42, 0x1, P1 ;  /* 0x0000000229098211 */ /* 0x000fe400008f0c2a */
[C---:B--2---:R-:W-:Y:S01]  /*2de0*/  @!P0 LEA R6, P1, R34.reuse, R0, 0x1 ;  /* 0x0000000022068211 */ /* 0x044fe200078208ff */
[----:B------:R-:W1:Y:S03]  /*2df0*/  SHFL.IDX PT, R11, R17, 0x2, 0x181f ;  /* 0x00581f00110b7f89 */ /* 0x000e6600000e0000 */
[----:B------:R-:W-:Y:S02]  /*2e00*/  @!P0 LEA.HI.X R7, R34, R2, R40, 0x1, P1 ;  /* 0x0000000222078211 */ /* 0x000fe400008f0c28 */
[----:B------:R-:W-:-:S04]  /*2e10*/  @!P0 LEA R4, P1, R33, R0, 0x1 ;  /* 0x0000000021048211 */ /* 0x000fc800078208ff */
[----:B------:R-:W-:Y:S02]  /*2e20*/  @!P0 LEA.HI.X R5, R33, R2, R35, 0x1, P1 ;  /* 0x0000000221058211 */ /* 0x000fe400008f0c23 */
[----:B------:R-:W-:Y:S02]  /*2e30*/  ISETP.GE.AND P1, PT, R3, R16, PT ;  /* 0x000000100300720c */ /* 0x000fe40003f26270 */
[----:B------:R-:W-:Y:S01]  /*2e40*/  @!P0 LEA.HI.X R15, R251, R2, R24, 0x1, P3 ;  /* 0x00000002fb0f8211 */ /* 0x000fe200018f0c18 */
[----:B------:R-:W-:-:S04]  /*2e50*/  IMAD.MOV R0, RZ, RZ, -R20 ;  /* 0x000000ffff007224 */ /* 0x000fc800078e0a14 */
[----:B------:R2:W-:Y:S01]  /*2e60*/  @!P0 LDGSTS.E.BYPASS.LTC128B.128 [R247+0x5080], [R14.64], !P2 ;  /* 0x050800000ef78fae */ /* 0x0005e2000d101d46 */
[----:B------:R-:W-:-:S03]  /*2e70*/  IMAD R21, R0, c[0x0][0x2b8], R21 ;  /* 0x0000ae0000157a24 */ /* 0x000fc600078e0215 */
[----:B------:R4:W-:Y:S04]  /*2e80*/  @!P0 LDGSTS.E.BYPASS.LTC128B.128 [R247+0x9080], [R8.64], !P6 ;  /* 0x0908000008f78fae */ /* 0x0009e8000f101d46 */
[----:B------:R5:W-:Y:S04]  /*2e90*/  @!P0 LDGSTS.E.BYPASS.LTC128B.128 [R247+0xd080], [R6.64], !P5 ;  /* 0x0d08000006f78fae */ /* 0x000be8000e901d46 */
[----:B------:R2:W-:Y:S01]  /*2ea0*/  @!P0 LDGSTS.E.BYPASS.LTC128B.128 [R247+0x11080], [R4.64], !P4 ;  /* 0x1108000004f78fae */ /* 0x0005e2000e101d46 */
[----:B------:R-:W-:Y:S01]  /*2eb0*/  SHF.R.S32.HI R12, RZ, 0x1f, R21 ;  /* 0x0000001fff0c7819 */ /* 0x000fe20000011415 */
[----:B------:R-:W-:-:S04]  /*2ec0*/  IMAD.WIDE.U32 R2, R21, c[0x0][0x1e0], RZ ;  /* 0x0000780015027a25 */ /* 0x000fc800078e00ff */
[----:B------:R-:W-:Y:S01]  /*2ed0*/  IMAD R0, R12, c[0x0][0x1e0], RZ ;  /* 0x000078000c007a24 */ /* 0x000fe200078e02ff */
[----:B----4-:R-:W-:-:S04]  /*2ee0*/  @!P1 LEA R8, P0, R251, R10, 0x1 ;  /* 0x0000000afb089211 */ /* 0x010fc800078008ff */
[-C--:B-1----:R-:W-:Y:S02]  /*2ef0*/  @!P1 LEA.HI.X R9, R251, R11.reuse, R24, 0x1, P0 ;  /* 0x0000000bfb099211 */ /* 0x082fe400000f0c18 */
[-C--:B-----5:R-:W-:Y:S01]  /*2f00*/  @!P1 LEA R6, P0, R41, R10.reuse, 0x1 ;  /* 0x0000000a29069211 */ /* 0x0a0fe200078008ff */
[----:B------:R-:W-:Y:S01]  /*2f10*/  IMAD R0, R21, c[0x0][0x1e4], R0 ;  /* 0x0000790015007a24 */ /* 0x000fe200078e0200 */
[----:B--2---:R-:W-:Y:S01]  /*2f20*/  IADD3 R14, R19, 0x60, RZ ;  /* 0x00000060130e7810 */ /* 0x004fe20007ffe0ff */
[----:B------:R-:W1:Y:S01]  /*2f30*/  SHFL.IDX PT, R13, R18, 0x3, 0x181f ;  /* 0x00781f00120d7f89 */ /* 0x000e6200000e0000 */
[-C--:B------:R-:W-:Y:S02]  /*2f40*/  @!P1 LEA.HI.X R7, R41, R11.reuse, R42, 0x1, P0 ;  /* 0x0000000b29079211 */ /* 0x080fe400000f0c2a */
[C---:B------:R-:W-:Y:S01]  /*2f50*/  @!P1 LEA R4, P0, R34.reuse, R10, 0x1 ;  /* 0x0000000a22049211 */ /* 0x040fe200078008ff */
[----:B------:R-:W-:Y:S01]  /*2f60*/  IMAD.IADD R3, R3, 0x1, R0 ;  /* 0x0000000103037824 */ /* 0x000fe200078e0200 */
[----:B------:R2:W-:Y:S02]  /*2f70*/  @!P1 LDGSTS.E.BYPASS.LTC128B.128 [R247+0x6080], [R8.64], !P2 ;  /* 0x0608000008f79fae */ /* 0x0005e4000d101d46 */
[----:B------:R-:W-:-:S02]  /*2f80*/  @!P1 LEA.HI.X R5, R34, R11, R40, 0x1, P0 ;  /* 0x0000000b22059211 */ /* 0x000fc400000f0c28 */
[----:B------:R4:W-:Y:S01]  /*2f90*/  @!P1 LDGSTS.E.BYPASS.LTC128B.128 [R247+0xa080], [R6.64], !P6 ;  /* 0x0a08000006f79fae */ /* 0x0009e2000f101d46 */
[----:B------:R-:W-:Y:S01]  /*2fa0*/  ISETP.GE.AND P3, PT, R14, R16, PT ;  /* 0x000000100e00720c */ /* 0x000fe20003f66270 */
[C---:B------:R-:W-:Y:S02]  /*2fb0*/  IMAD.WIDE.U32 R26, R23.reuse, c[0x0][0x1e8], RZ ;  /* 0x00007a00171a7a25 */ /* 0x040fe400078e00ff */
[----:B------:R5:W-:Y:S04]  /*2fc0*/  @!P1 LDGSTS.E.BYPASS.LTC128B.128 [R247+0xe080], [R4.64], !P5 ;  /* 0x0e08000004f79fae */ /* 0x000be8000e901d46 */
[----:B------:R-:W1:Y:S01]  /*2fd0*/  SHFL.IDX PT, R14, R17, 0x3, 0x181f ;  /* 0x00781f00110e7f89 */ /* 0x000e6200000e0000 */
[----:B------:R-:W-:Y:S01]  /*2fe0*/  IMAD R25, R23, c[0x0][0x1ec], R27 ;  /* 0x00007b0017197a24 */ /* 0x000fe200078e021b */
[----:B------:R-:W-:-:S05]  /*2ff0*/  IADD3 R61, R134, -0x1, RZ ;  /* 0xffffffff863d7810 */ /* 0x000fca0007ffe0ff */
[----:B------:R-:W-:Y:S01]  /*3000*/  IMAD R60, R61, -0x30, R22 ;  /* 0xffffffd03d3c7824 */ /* 0x000fe200078e0216 */
[C---:B-----5:R-:W-:Y:S02]  /*3010*/  @!P1 LEA R4, P0, R33.reuse, R10, 0x1 ;  /* 0x0000000a21049211 */ /* 0x060fe400078008ff */
[----:B---3--:R-:W-:Y:S01]  /*3020*/  SHF.R.S32.HI R15, RZ, 0x1f, R252 ;  /* 0x0000001fff0f7819 */ /* 0x008fe200000114fc */
[----:B------:R-:W-:Y:S01]  /*3030*/  IMAD.WIDE.U32 R2, R252, c[0x0][0x1f0], R2 ;  /* 0x00007c00fc027a25 */ /* 0x000fe200078e0002 */
[----:B------:R-:W-:-:S03]  /*3040*/  @!P1 LEA.HI.X R5, R33, R11, R35, 0x1, P0 ;  /* 0x0000000b21059211 */ /* 0x000fc600000f0c23 */
[----:B----4-:R-:W-:Y:S01]  /*3050*/  IMAD R6, R15, c[0x0][0x1f0], RZ ;  /* 0x00007c000f067a24 */ /* 0x010fe200078e02ff */
[----:B------:R-:W-:Y:S01]  /*3060*/  IADD3 R0, P0, R2, R26, RZ ;  /* 0x0000001a02007210 */ /* 0x000fe20007f1e0ff */
[----:B------:R3:W-:Y:S02]  /*3070*/  @!P1 LDGSTS.E.BYPASS.LTC128B.128 [R247+0x12080], [R4.64], !P4 ;  /* 0x1208000004f79fae */ /* 0x0007e4000e101d46 */
[----:B------:R-:W-:Y:S01]  /*3080*/  IMAD R6, R252, c[0x0][0x1f4], R6 ;  /* 0x00007d00fc067a24 */ /* 0x000fe200078e0206 */
[----:B-1----:R-:W-:-:S04]  /*3090*/  @!P3 LEA R2, P1, R251, R13, 0x1 ;  /* 0x0000000dfb02b211 */ /* 0x002fc800078208ff */
[----:B---3--:R-:W-:Y:S02]  /*30a0*/  IADD3.X R4, R25, R3, R6, P0, !PT ;  /* 0x0000000319047210 */ /* 0x008fe400007fe406 */
[----:B------:R-:W-:-:S04]  /*30b0*/  LEA R10, P0, R0, c[0x0][0x1c8], 0x1 ;  /* 0x00007200000a7a11 */ /* 0x000fc800078008ff */
[----:B------:R-:W-:Y:S02]  /*30c0*/  LEA.HI.X R11, R0, c[0x0][0x1cc], R4, 0x1, P0 ;  /* 0x00007300000b7a11 */ /* 0x000fe400000f0c04 */
[----:B------:R-:W-:Y:S01]  /*30d0*/  IMNMX R0, R60, 0x30, PT ;  /* 0x000000303c007817 */ /* 0x000fe20003800200 */
[----:B------:R-:W-:-:S04]  /*30e0*/  IMAD R4, R12, c[0x0][0x208], RZ ;  /* 0x000082000c047a24 */ /* 0x000fc800078e02ff */
[----:B------:R-:W-:Y:S02]  /*30f0*/  IMAD.IADD R5, R0, 0x1, -R102 ;  /* 0x0000000100057824 */ /* 0x000fe400078e0a66 */
[----:B------:R-:W1:Y:S01]  /*3100*/  SHFL.IDX PT, R0, R10, RZ, 0x181f ;  /* 0x00181fff0a007589 */ /* 0x000e6200000e0000 */
[----:B------:R-:W-:-:S03]  /*3110*/  @!P3 LEA.HI.X R3, R251, R14, R24, 0x1, P1 ;  /* 0x0000000efb03b211 */ /* 0x000fc600008f0c18 */
[----:B------:R-:W3:Y:S01]  /*3120*/  SHFL.IDX PT, R12, R11, RZ, 0x181f ;  /* 0x00181fff0b0c7589 */ /* 0x000ee200000e0000 */
[----:B------:R-:W-:Y:S01]  /*3130*/  IMAD R4, R21, c[0x0][0x20c], R4 ;  /* 0x0000830015047a24 */ /* 0x000fe200078e0204 */
[-C--:B--2---:R-:W-:Y:S02]  /*3140*/  @!P3 LEA R8, P0, R41, R13.reuse, 0x1 ;  /* 0x0000000d2908b211 */ /* 0x084fe400078008ff */
[----:B------:R2:W-:Y:S01]  /*3150*/  @!P3 LDGSTS.E.BYPASS.LTC128B.128 [R247+0x7080], [R2.64], !P2 ;  /* 0x0708000002f7bfae */ /* 0x0005e2000d101d46 */
[----:B------:R-:W-:Y:S02]  /*3160*/  ISETP.GE.AND P1, PT, R5, 0x1, PT ;  /* 0x000000010500780c */ /* 0x000fe40003f26270 */
[C---:B------:R-:W-:Y:S02]  /*3170*/  @!P3 LEA R6, P2, R34.reuse, R13, 0x1 ;  /* 0x0000000d2206b211 */ /* 0x040fe400078408ff */
[-C--:B------:R-:W-:Y:S02]  /*3180*/  @!P3 LEA.HI.X R9, R41, R14.reuse, R42, 0x1, P0 ;  /* 0x0000000e2909b211 */ /* 0x080fe400000f0c2a */
[----:B------:R-:W-:-:S02]  /*3190*/  @!P3 LEA.HI.X R7, R34, R14, R40, 0x1, P2 ;  /* 0x0000000e2207b211 */ /* 0x000fc400010f0c28 */
[----:B------:R-:W-:Y:S01]  /*31a0*/  ISETP.GE.AND P2, PT, R5, 0x21, PT ;  /* 0x000000210500780c */ /* 0x000fe20003f46270 */
[----:B------:R-:W-:Y:S04]  /*31b0*/  SHFL.IDX PT, R16, R11, 0x1, 0x181f ;  /* 0x00381f000b107f89 */ /* 0x000fe800000e0000 */
[----:B------:R1:W-:Y:S04]  /*31c0*/  @!P3 LDGSTS.E.BYPASS.LTC128B.128 [R247+0xb080], [R8.64], !P6 ;  /* 0x0b08000008f7bfae */ /* 0x0003e8000f101d46 */
[----:B------:R4:W-:Y:S01]  /*31d0*/  @!P3 LDGSTS.E.BYPASS.LTC128B.128 [R247+0xf080], [R6.64], !P5 ;  /* 0x0f08000006f7bfae */ /* 0x0009e2000e901d46 */
[----:B--2---:R-:W-:-:S04]  /*31e0*/  IMAD.WIDE.U32 R2, R21, c[0x0][0x208], RZ ;  /* 0x0000820015027a25 */ /* 0x004fc800078e00ff */
[----:B------:R-:W-:Y:S01]  /*31f0*/  IMAD.IADD R3, R3, 0x1, R4 ;  /* 0x0000000103037824 */ /* 0x000fe200078e0204 */
[C---:B------:R-:W-:Y:S02]  /*3200*/  @!P3 LEA R4, P0, R33.reuse, R13, 0x1 ;  /* 0x0000000d2104b211 */ /* 0x040fe400078008ff */
[----:B------:R2:W5:Y:S02]  /*3210*/  SHFL.IDX PT, R13, R10, 0x1, 0x181f ;  /* 0x00381f000a0d7f89 */ /* 0x00056400000e0000 */
[----:B------:R-:W-:-:S05]  /*3220*/  @!P3 LEA.HI.X R5, R33, R14, R35, 0x1, P0 ;  /* 0x0000000e2105b211 */ /* 0x000fca00000f0c23 */
[----:B------:R5:W-:Y:S01]  /*3230*/  @!P3 LDGSTS.E.BYPASS.LTC128B.128 [R247+0x13080], [R4.64], !P4 ;  /* 0x1308000004f7bfae */ /* 0x000be2000e101d46 */
[----:B-1----:R-:W-:Y:S02]  /*3240*/  @P1 LEA R8, P3, R41, R0, 0x1 ;  /* 0x0000000029081211 */ /* 0x002fe400078608ff */
[----:B------:R-:W-:Y:S02]  /*3250*/  ISETP.GE.AND P6, PT, R251, c[0x0][0x1d4], PT ;  /* 0x00007500fb007a0c */ /* 0x000fe40003fc6270 */
[----:B------:R-:W-:Y:S01]  /*3260*/  ISETP.GE.AND P5, PT, R41, c[0x0][0x1d4], PT ;  /* 0x0000750029007a0c */ /* 0x000fe20003fa6270 */
[----:B------:R-:W-:Y:S01]  /*3270*/  IMAD.WIDE.U32 R18, R23, c[0x0][0x210], RZ ;  /* 0x0000840017127a25 */ /* 0x000fe200078e00ff */
[----:B---3--:R-:W-:Y:S01]  /*3280*/  @P1 LEA.HI.X R9, R41, R12, R42, 0x1, P3 ;  /* 0x0000000c29091211 */ /* 0x008fe200018f0c2a */
[----:B------:R-:W0:Y:S01]  /*3290*/  LDGDEPBAR ;  /* 0x00000000000079af */ /* 0x000e220000000000 */
[----:B------:R-:W-:Y:S02]  /*32a0*/  ISETP.GE.AND P4, PT, R34, c[0x0][0x1d4], PT ;  /* 0x0000750022007a0c */ /* 0x000fe40003f86270 */
[----:B--2---:R-:W-:-:S04]  /*32b0*/  @P1 LEA R10, P0, R251, R0, 0x1 ;  /* 0x00000000fb0a1211 */ /* 0x004fc800078008ff */
[----:B------:R-:W-:Y:S02]  /*32c0*/  @P1 LEA.HI.X R11, R251, R12, R24, 0x1, P0 ;  /* 0x0000000cfb0b1211 */ /* 0x000fe400000f0c18 */
[-C--:B----4-:R-:W-:Y:S01]  /*32d0*/  @P1 LEA R6, P0, R34, R0.reuse, 0x1 ;  /* 0x0000000022061211 */ /* 0x090fe200078008ff */
[----:B------:R-:W-:Y:S02]  /*32e0*/  IMAD.WIDE.U32 R2, R252, c[0x0][0x218], R2 ;  /* 0x00008600fc027a25 */ /* 0x000fe400078e0002 */
[----:B------:R1:W-:Y:S01]  /*32f0*/  @P1 LDGSTS.E.BYPASS.LTC128B.128 [R247+0x14080], [R10.64], !P6 ;  /* 0x140800000af71fae */ /* 0x0003e2000f101d46 */
[----:B-----5:R-:W-:Y:S02]  /*3300*/  @P1 LEA R4, P3, R33, R0, 0x1 ;  /* 0x0000000021041211 */ /* 0x020fe400078608ff */
[-C--:B------:R-:W-:Y:S01]  /*3310*/  @P1 LEA.HI.X R7, R34, R12.reuse, R40, 0x1, P0 ;  /* 0x0000000c22071211 */ /* 0x080fe200000f0c28 */
[----:B------:R-:W-:Y:S01]  /*3320*/  IMAD R17, R23, c[0x0][0x214], R19 ;  /* 0x0000850017117a24 */ /* 0x000fe200078e0213 */
[C---:B------:R-:W-:Y:S01]  /*3330*/  @P1 LEA.HI.X R5, R33.reuse, R12, R35, 0x1, P3 ;  /* 0x0000000c21051211 */ /* 0x040fe200018f0c23 */
[----:B------:R2:W-:Y:S01]  /*3340*/  @P1 LDGSTS.E.BYPASS.LTC128B.128 [R247+0x15880], [R8.64], !P5 ;  /* 0x1588000008f71fae */ /* 0x0005e2000e901d46 */
[----:B------:R-:W-:Y:S01]  /*3350*/  ISETP.GE.AND P3, PT, R33, c[0x0][0x1d4], PT ;  /* 0x0000750021007a0c */ /* 0x000fe20003f66270 */
[----:B------:R-:W-:Y:S01]  /*3360*/  IMAD R0, R15, c[0x0][0x218], RZ ;  /* 0x000086000f007a24 */ /* 0x000fe200078e02ff */
[C---:B------:R-:W-:Y:S01]  /*3370*/  @P2 LEA R14, P0, R251.reuse, R13, 0x1 ;  /* 0x0000000dfb0e2211 */ /* 0x040fe200078008ff */
[----:B------:R3:W-:Y:S02]  /*3380*/  @P1 LDGSTS.E.BYPASS.LTC128B.128 [R247+0x17080], [R6.64], !P4 ;  /* 0x1708000006f71fae */ /* 0x0007e4000e101d46 */
[----:B------:R-:W-:Y:S01]  /*3390*/  IMAD R12, R252, c[0x0][0x21c], R0 ;  /* 0x00008700fc0c7a24 */ /* 0x000fe200078e0200 */
[----:B------:R-:W-:-:S02]  /*33a0*/  @P2 LEA.HI.X R15, R251, R16, R24, 0x1, P0 ;  /* 0x00000010fb0f2211 */ /* 0x000fc400000f0c18 */
[----:B------:R-:W-:-:S04]  /*33b0*/  IADD3 R0, P0, R2, R18, RZ ;  /* 0x0000001202007210 */ /* 0x000fc80007f1e0ff */
[----:B------:R-:W-:Y:S01]  /*33c0*/  IADD3.X R2, R17, R3, R12, P0, !PT ;  /* 0x0000000311027210 */ /* 0x000fe200007fe40c */
[----:B------:R4:W-:Y:S04]  /*33d0*/  @P1 LDGSTS.E.BYPASS.LTC128B.128 [R247+0x18880], [R4.64], !P3 ;  /* 0x1888000004f71fae */ /* 0x0009e8000d901d46 */
[----:B------:R5:W-:Y:S01]  /*33e0*/  @P2 LDGSTS.E.BYPASS.LTC128B.128 [R247+0x15080], [R14.64], !P6 ;  /* 0x150800000ef72fae */ /* 0x000be2000f101d46 */
[----:B-1----:R-:W-:-:S04]  /*33f0*/  LEA R11, P0, R0, c[0x0][0x1f8], 0x1 ;  /* 0x00007e00000b7a11 */ /* 0x002fc800078008ff */
[----:B------:R-:W-:Y:S02]  /*3400*/  LEA.HI.X R10, R0, c[0x0][0x1fc], R2, 0x1, P0 ;  /* 0x00007f00000a7a11 */ /* 0x000fe400000f0c02 */
[-C--:B---3--:R-:W-:Y:S02]  /*3410*/  @P2 LEA R6, P1, R41, R13.reuse, 0x1 ;  /* 0x0000000d29062211 */ /* 0x088fe400078208ff */
[----:B------:R-:W-:Y:S02]  /*3420*/  @P2 LEA R2, P0, R33, R13, 0x1 ;  /* 0x0000000d21022211 */ /* 0x000fe400078008ff */
[-C--:B------:R-:W-:Y:S02]  /*3430*/  @P2 LEA.HI.X R7, R41, R16.reuse, R42, 0x1, P1 ;  /* 0x0000001029072211 */ /* 0x080fe400008f0c2a */
[----:B------:R-:W-:-:S03]  /*3440*/  @P2 LEA.HI.X R3, R33, R16, R35, 0x1, P0 ;  /* 0x0000001021032211 */ /* 0x000fc600000f0c23 */
[----:B------:R1:W-:Y:S01]  /*3450*/  @P2 LDGSTS.E.BYPASS.LTC128B.128 [R247+0x16880], [R6.64], !P5 ;  /* 0x1688000006f72fae */ /* 0x0003e2000e901d46 */
[----:B----4-:R-:W-:-:S04]  /*3460*/  @P2 LEA R4, P1, R34, R13, 0x1 ;  /* 0x0000000d22042211 */ /* 0x010fc800078208ff */
[----:B------:R-:W-:-:S05]  /*3470*/  @P2 LEA.HI.X R5, R34, R16, R40, 0x1, P1 ;  /* 0x0000001022052211 */ /* 0x000fca00008f0c28 */
[----:B------:R3:W-:Y:S04]  /*3480*/  @P2 LDGSTS.E.BYPASS.LTC128B.128 [R247+0x18080], [R4.64], !P4 ;  /* 0x1808000004f72fae */ /* 0x0007e8000e101d46 */
[----:B------:R4:W-:Y:S04]  /*3490*/  @P2 LDGSTS.E.BYPASS.LTC128B.128 [R247+0x19880], [R2.64], !P3 ;  /* 0x1988000002f72fae */ /* 0x0009e8000d901d46 */
[----:B------:R-:W0:Y:S01]  /*34a0*/  LDGDEPBAR ;  /* 0x00000000000079af */ /* 0x000e220000000000 */
[----:B------:R-:W-:-:S04]  /*34b0*/  DEPBAR.LE SB0, 0x1 ;  /* 0x000080400000791a */ /* 0x000fc80000000000 */
[----:B------:R-:W-:Y:S06]  /*34c0*/  BAR.SYNC.DEFER_BLOCKING 0x0 ;  /* 0x0000000000007b1d */ /* 0x000fec0000010000 */
[----:B--2---:R-:W1:Y:S04]  /*34d0*/  SHFL.IDX PT, R9, R11, RZ, 0x181f ;  /* 0x00181fff0b097589 */ /* 0x004e6800000e0000 */
[----:B------:R-:W2:Y:S04]  /*34e0*/  SHFL.IDX PT, R8, R10, RZ, 0x181f ;  /* 0x00181fff0a087589 */ /* 0x000ea800000e0000 */
[----:B------:R1:W1:Y:S04]  /*34f0*/  LDSM.16.M88.4 R160, [R243] ;  /* 0x00000000f3a0783b */ /* 0x0002680000000200 */
[----:B------:R1:W1:Y:S04]  /*3500*/  LDSM.16.M88.4 R164, [R244] ;  /* 0x00000000f4a4783b */ /* 0x0002680000000200 */
[----:B------:R1:W1:Y:S04]  /*3510*/  LDSM.16.M88.4 R180, [R246] ;  /* 0x00000000f6b4783b */ /* 0x0002680000000200 */
[----:B------:R1:W1:Y:S04]  /*3520*/  LDSM.16.M88.4 R184, [R245] ;  /* 0x00000000f5b8783b */ /* 0x0002680000000200 */
[----:B------:R1:W1:Y:S04]  /*3530*/  LDSM.16.M88.4 R188, [R243+0x4000] ;  /* 0x00400000f3bc783b */ /* 0x0002680000000200 */
[----:B------:R1:W1:Y:S04]  /*3540*/  LDSM.16.M88.4 R192, [R244+0x4000] ;  /* 0x00400000f4c0783b */ /* 0x0002680000000200 */
[----:B------:R1:W1:Y:S04]  /*3550*/  LDSM.16.M88.4 R196, [R246+0x4000] ;  /* 0x00400000f6c4783b */ /* 0x0002680000000200 */
[----:B------:R1:W2:Y:S04]  /*3560*/  LDSM.16.M88.4 R200, [R245+0x4000] ;  /* 0x00400000f5c8783b */ /* 0x0002a80000000200 */
[----:B------:R1:W2:Y:S04]  /*3570*/  LDSM.16.M88.4 R204, [R243+0x8000] ;  /* 0x00800000f3cc783b */ /* 0x0002a80000000200 */
[----:B------:R1:W5:Y:S04]  /*3580*/  LDSM.16.M88.4 R208, [R244+0x8000] ;  /* 0x00800000f4d0783b */ /* 0x0003680000000200 */
[----:B------:R1:W5:Y:S04]  /*3590*/  LDSM.16.M88.4 R212, [R246+0x8000] ;  /* 0x00800000f6d4783b */ /* 0x0003680000000200 */
[----:B------:R1:W5:Y:S04]  /*35a0*/  LDSM.16.M88.4 R216, [R245+0x8000] ;  /* 0x00800000f5d8783b */ /* 0x0003680000000200 */
[----:B------:R2:W5:Y:S04]  /*35b0*/  LDSM.16.M88.4 R220, [R243+0xc000] ;  /* 0x00c00000f3dc783b */ /* 0x0005680000000200 */
[----:B------:R4:W5:Y:S04]  /*35c0*/  LDSM.16.M88.4 R224, [R244+0xc000] ;  /* 0x00c00000f4e0783b */ /* 0x0009680000000200 */
[----:B------:R5:W5:Y:S04]  /*35d0*/  LDSM.16.M88.4 R228, [R246+0xc000] ;  /* 0x00c00000f6e4783b */ /* 0x000b680000000200 */
[----:B------:R5:W5:Y:S04]  /*35e0*/  LDSM.16.M88.4 R232, [R245+0xc000] ;  /* 0x00c00000f5e8783b */ /* 0x000b680000000200 */
[----:B------:R-:W-:Y:S01]  /*35f0*/  BAR.SYNC.DEFER_BLOCKING 0x0 ;  /* 0x0000000000007b1d */ /* 0x000fe20000010000 */
[----:B------:R-:W-:Y:S01]  /*3600*/  LOP3.LUT P1, RZ, R103, 0x2, RZ, 0xc0, !PT ;  /* 0x0000000267ff7812 */ /* 0x000fe2000782c0ff */
[----:B---3--:R-:W-:Y:S01]  /*3610*/  IMAD.IADD R4, R60, 0x1, -R102 ;  /* 0x000000013c047824 */ /* 0x008fe200078e0a66 */
[----:B-1----:R-:W-:-:S02]  /*3620*/  LEA R6, P0, R251, R9, 0x1 ;  /* 0x00000009fb067211 */ /* 0x002fc400078008ff */
[----:B------:R-:W-:Y:S02]  /*3630*/  ISETP.GE.AND P2, PT, R251, c[0x0][0x1d4], PT ;  /* 0x00007500fb007a0c */ /* 0x000fe40003f46270 */
[----:B------:R-:W-:Y:S02]  /*3640*/  IADD3 R0, R135, 0x20, RZ ;  /* 0x0000002087007810 */ /* 0x000fe40007ffe0ff */
[----:B--2---:R-:W-:Y:S02]  /*3650*/  LEA.HI.X R7, R251, R8, R24, 0x1, P0 ;  /* 0x00000008fb077211 */ /* 0x004fe400000f0c18 */
[----:B----4-:R-:W-:-:S03]  /*3660*/  LEA R2, P0, R41, R9, 0x1 ;  /* 0x0000000929027211 */ /* 0x010fc600078008ff */
[----:B------:R-:W-:Y:S01]  /*3670*/  @P1 IADD3 R0, R135, -0x20, RZ ;  /* 0xffffffe087001810 */ /* 0x000fe20007ffe0ff */
[----:B------:R-:W-:-:S04]  /*3680*/  DEPBAR.LE SB0, 0x0 ;  /* 0x000080000000791a */ /* 0x000fc80000000000 */
[----:B------:R-:W-:Y:S01]  /*3690*/  BAR.SYNC.DEFER_BLOCKING 0x0 ;  /* 0x0000000000007b1d */ /* 0x000fe20000010000 */
[C---:B------:R-:W-:Y:S02]  /*36a0*/  ISETP.LT.OR P1, PT, R4.reuse, 0x1, P2 ;  /* 0x000000010400780c */ /* 0x040fe40001721670 */
[C---:B------:R-:W-:Y:S02]  /*36b0*/  ISETP.GE.AND P2, PT, R41.reuse, c[0x0][0x1d4], PT ;  /* 0x0000750029007a0c */ /* 0x040fe40003f46270 */
[----:B------:R-:W-:Y:S02]  /*36c0*/  LEA.HI.X R3, R41, R8, R42, 0x1, P0 ;  /* 0x0000000829037211 */ /* 0x000fe400000f0c2a */
[----:B------:R-:W-:Y:S01]  /*36d0*/  ISETP.LT.OR P0, PT, R4, 0x1, P2 ;  /* 0x000000010400780c */ /* 0x000fe20001701670 */
[----:B------:R1:W-:Y:S04]  /*36e0*/  STL [R1], R21 ;  /* 0x0000001501007387 */ /* 0x0003e80000100800 */
[----:B------:R1:W-:Y:S04]  /*36f0*/  STL.64 [R1+0x18], R26 ;  /* 0x0000181a01007387 */ /* 0x0003e80000100a00 */
[----:B------:R1:W-:Y:S04]  /*3700*/  STL [R1+0x30], R25 ;  /* 0x0000301901007387 */ /* 0x0003e80000100800 */
[----:B------:R-:W2:Y:S04]  /*3710*/  S2R R5, SR_TID.X ;  /* 0x0000000000057919 */ /* 0x000ea80000002100 */
[----:B------:R1:W3:Y:S04]  /*3720*/  LDSM.16.M88.4 R28, [R0] ;  /* 0x00000000001c783b */ /* 0x0002e80000000200 */
[----:B------:R1:W4:Y:S04]  /*3730*/  LDSM.16.M88.4 R36, [R0+0x800] ;  /* 0x000800000024783b */ /* 0x0003280000000200 */
[----:B------:R1:W1:Y:S04]  /*3740*/  LDSM.16.M88.4 R56, [R0+0x1000] ;  /* 0x001000000038783b */ /* 0x0002680000000200 */
[----:B-----5:R1:W1:Y:S04]  /*3750*/  LDSM.16.M88.4 R12, [R135] ;  /* 0x00000000870c783b */ /* 0x0202680000000200 */
[----:B------:R1:W1:Y:S04]  /*3760*/  LDSM.16.M88.4 R24, [R135+0x800] ;  /* 0x000800008718783b */ /* 0x0002680000000200 */
[----:B------:R1:W1:Y:S04]  /*3770*/  LDSM.16.M88.4 R48, [R135+0x1000] ;  /* 0x001000008730783b */ /* 0x0002680000000200 */
[----:B------:R-:W-:Y:S01]  /*3780*/  @!PT LDS RZ, [RZ] ;  /* 0x00000000fffff984 */ /* 0x000fe20000000800 */
[----:B------:R-:W-:Y:S01]  /*3790*/  @!PT LDS RZ, [RZ] ;  /* 0x00000000fffff984 */ /* 0x000fe20000000800 */
[----:B------:R-:W-:Y:S01]  /*37a0*/  @!PT LDS RZ, [RZ] ;  /* 0x00000000fffff984 */ /* 0x000fe20000000800 */
[----:B------:R5:W-:Y:S04]  /*37b0*/  LDGSTS.E.BYPASS.LTC128B.128 [R247+0x4080], [R6.64], !P1 ;  /* 0x0408000006f77fae */ /* 0x000be8000c901d46 */
[----:B------:R2:W-:Y:S01]  /*37c0*/  LDGSTS.E.BYPASS.LTC128B.128 [R247+0x5880], [R2.64], !P0 ;  /* 0x0588000002f77fae */ /* 0x0005e2000c101d46 */
[----:B------:R-:W-:-:S03]  /*37d0*/  ISETP.GE.AND P1, PT, R34, c[0x0][0x1d4], PT ;  /* 0x0000750022007a0c */ /* 0x000fc60003f26270 */
[----:B------:R1:W-:Y:S01]  /*37e0*/  STL.64 [R1+0x28], R18 ;  /* 0x0000281201007387 */ /* 0x0003e20000100a00 */
[----:B-----5:R-:W-:-:S04]  /*37f0*/  LEA R6, P0, R34, R9, 0x1 ;  /* 0x0000000922067211 */ /* 0x020fc800078008ff */
[----:B------:R-:W-:Y:S02]  /*3800*/  LEA.HI.X R7, R34, R8, R40, 0x1, P0 ;  /* 0x0000000822077211 */ /* 0x000fe400000f0c28 */
[----:B--2---:R-:W-:-:S04]  /*3810*/  LEA R2, P0, R33, R9, 0x1 ;  /* 0x0000000921027211 */ /* 0x004fc800078008ff */
[C---:B------:R-:W-:Y:S02]  /*3820*/  LEA.HI.X R3, R33.reuse, R8, R35, 0x1, P0 ;  /* 0x0000000821037211 */ /* 0x040fe400000f0c23 */
[----:B------:R-:W-:Y:S01]  /*3830*/  ISETP.LT.OR P0, PT, R4, 0x1, P1 ;  /* 0x000000010400780c */ /* 0x000fe20000f01670 */
[----:B------:R2:W-:Y:S01]  /*3840*/  STL [R1+0x38], R17 ;  /* 0x0000381101007387 */ /* 0x0005e20000100800 */
[----:B------:R-:W-:Y:S02]  /*3850*/  ISETP.GE.AND P2, PT, R33, c[0x0][0x1d4], PT ;  /* 0x0000750021007a0c */ /* 0x000fe40003f46270 */
[----:B------:R-:W-:-:S09]  /*3860*/  ISETP.GT.AND P1, PT, R5, 0x7f, PT ;  /* 0x0000007f0500780c */ /* 0x000fd20003f24270 */
[----:B------:R2:W-:Y:S01]  /*3870*/  LDGSTS.E.BYPASS.LTC128B.128 [R247+0x7080], [R6.64], !P0 ;  /* 0x0708000006f77fae */ /* 0x0005e2000c101d46 */
[----:B------:R-:W-:Y:S01]  /*3880*/  ISETP.LT.OR P0, PT, R4, 0x1, P2 ;  /* 0x000000010400780c */ /* 0x000fe20001701670 */
[----:B------:R-:W-:-:S12]  /*3890*/  BSSY B0, `(.L_x_31) ;  /* 0x0000027000007945 */ /* 0x000fd80003800000 */
[----:B------:R2:W-:Y:S01]  /*38a0*/  LDGSTS.E.BYPASS.LTC128B.128 [R247+0x8880], [R2.64], !P0 ;  /* 0x0888000002f77fae */ /* 0x0005e2000c101d46 */
[----:B------:R-:W-:Y:S01]  /*38b0*/  ISETP.GT.AND P0, PT, R32, 0x2f, PT ;  /* 0x0000002f2000780c */ /* 0x000fe20003f04270 */
[----:B------:R-:W-:Y:S07]  /*38c0*/  @P1 BRA `(.L_x_32) ;  /* 0x0000023000001947 */ /* 0x000fee0003800000 */
[----:B-1-34-:R-:W-:Y:S05]  /*38d0*/  BRA.DIV ~URZ, `(.L_x_33) ;  /* 0x0000c3c27f007947 */ /* 0x01afea000b800000 */
[----:B------:R1:W3:Y:S04]  /*38e0*/  SHFL.IDX PT, R5, R10, 0x1, 0x181f ;  /* 0x00381f000a057f89 */ /* 0x0002e800000e0000 */
[----:B------:R1:W4:Y:S02]  /*38f0*/  SHFL.IDX PT, R0, R11, 0x1, 0x181f ;  /* 0x00381f000b007f89 */ /* 0x00032400000e0000 */
.L_x_119:
[C---:B-1----:R-:W-:Y:S02]  /*3900*/  IADD3 R11, R251.reuse, 0x40, RZ ;  /* 0x00000040fb0b7810 */ /* 0x042fe40007ffe0ff */
[----:B--2---:R-:W-:Y:S02]  /*3910*/  IADD3 R3, R251, 0x40, RZ ;  /* 0x00000040fb037810 */ /* 0x004fe40007ffe0ff */
[----:B----4-:R-:W-:-:S02]  /*3920*/  LEA R8, P1, R11, R0, 0x1 ;  /* 0x000000000b087211 */ /* 0x010fc400078208ff */
[----:B------:R-:W-:Y:S02]  /*3930*/  SHF.R.S32.HI R3, RZ, 0x1f, R3 ;  /* 0x0000001fff037819 */ /* 0x000fe40000011403 */
[C---:B------:R-:W-:Y:S02]  /*3940*/  IADD3 R10, R251.reuse, 0x80, RZ ;  /* 0x00000080fb0a7810 */ /* 0x040fe40007ffe0ff */
[----:B------:R-:W-:Y:S02]  /*3950*/  IADD3 R2, R251, 0x80, RZ ;  /* 0x00000080fb027810 */ /* 0x000fe40007ffe0ff */
[----:B---3--:R-:W-:Y:S02]  /*3960*/  LEA.HI.X R9, R11, R5, R3, 0x1, P1 ;  /* 0x000000050b097211 */ /* 0x008fe400008f0c03 */
[----:B------:R-:W-:Y:S02]  /*3970*/  SHF.R.S32.HI R2, RZ, 0x1f, R2 ;  /* 0x0000001fff027819 */ /* 0x000fe40000011402 */
[----:B------:R-:W-:-:S02]  /*3980*/  LEA R6, P1, R10, R0, 0x1 ;  /* 0x000000000a067211 */ /* 0x000fc400078208ff */
[----:B------:R-:W-:Y:S02]  /*3990*/  SHF.R.S32.HI R16, RZ, 0x1f, R251 ;  /* 0x0000001fff107819 */ /* 0x000fe400000114fb */
[-C--:B------:R-:W-:Y:S02]  /*39a0*/  LEA.HI.X R7, R10, R5.reuse, R2, 0x1, P1 ;  /* 0x000000050a077211 */ /* 0x080fe400008f0c02 */
[C---:B------:R-:W-:Y:S02]  /*39b0*/  LEA R2, P1, R251.reuse, R0, 0x1 ;  /* 0x00000000fb027211 */ /* 0x040fe400078208ff */
[C---:B------:R-:W-:Y:S02]  /*39c0*/  IADD3 R17, R251.reuse, 0xc0, RZ ;  /* 0x000000c0fb117810 */ /* 0x040fe40007ffe0ff */
[C---:B------:R-:W-:Y:S02]  /*39d0*/  LEA.HI.X R3, R251.reuse, R5, R16, 0x1, P1 ;  /* 0x00000005fb037211 */ /* 0x040fe400008f0c10 */
[----:B------:R-:W-:-:S02]  /*39e0*/  ISETP.GE.AND P1, PT, R251, c[0x0][0x1d4], PT ;  /* 0x00007500fb007a0c */ /* 0x000fc40003f26270 */
[----:B------:R-:W-:Y:S02]  /*39f0*/  IADD3 R16, R251, 0xc0, RZ ;  /* 0x000000c0fb107810 */ /* 0x000fe40007ffe0ff */
[C---:B------:R-:W-:Y:S02]  /*3a00*/  ISETP.LT.OR P1, PT, R4.reuse, 0x21, P1 ;  /* 0x000000210400780c */ /* 0x040fe40000f21670 */
[----:B------:R-:W-:Y:S02]  /*3a10*/  SHF.R.S32.HI R17, RZ, 0x1f, R17 ;  /* 0x0000001fff117819 */ /* 0x000fe40000011411 */
[----:B------:R-:W-:-:S09]  /*3a20*/  ISETP.LT.OR P2, PT, R4, 0x21, P2 ;  /* 0x000000210400780c */ /* 0x000fd20001741670 */
[----:B------:R-:W-:Y:S01]  /*3a30*/  @!PT LDS RZ, [RZ] ;  /* 0x00000000fffff984 */ /* 0x000fe20000000800 */
[----:B------:R-:W-:Y:S01]  /*3a40*/  @!PT LDS RZ, [RZ] ;  /* 0x00000000fffff984 */ /* 0x000fe20000000800 */
[----:B------:R-:W-:Y:S01]  /*3a50*/  @!PT LDS RZ, [RZ] ;  /* 0x00000000fffff984 */ /* 0x000fe20000000800 */
[----:B------:R1:W-:Y:S02]  /*3a60*/  LDGSTS.E.BYPASS.LTC128B.128 [R247+0x5080], [R2.64], !P1 ;  /* 0x0508000002f77fae */ /* 0x0003e4000c901d46 */
[----:B-1----:R-:W-:-:S04]  /*3a70*/  LEA R2, P1, R16, R0, 0x1 ;  /* 0x0000000010027211 */ /* 0x002fc800078208ff */
[----:B------:R-:W-:Y:S02]  /*3a80*/  LEA.HI.X R3, R16, R5, R17, 0x1, P1 ;  /* 0x0000000510037211 */ /* 0x000fe400008f0c11 */
[----:B------:R-:W-:-:S04]  /*3a90*/  ISETP.GE.AND P1, PT, R11, c[0x0][0x1d4], PT ;  /* 0x000075000b007a0c */ /* 0x000fc80003f26270 */
[----:B------:R-:W-:-:S13]  /*3aa0*/  ISETP.LT.OR P1, PT, R4, 0x21, P1 ;  /* 0x000000210400780c */ /* 0x000fda0000f21670 */
[----:B------:R1:W-:Y:S01]  /*3ab0*/  LDGSTS.E.BYPASS.LTC128B.128 [R247+0x6880], [R8.64], !P1 ;  /* 0x0688000008f77fae */ /* 0x0003e2000c901d46 */
[----:B------:R-:W-:-:S04]  /*3ac0*/  ISETP.GE.AND P1, PT, R10, c[0x0][0x1d4], PT ;  /* 0x000075000a007a0c */ /* 0x000fc80003f26270 */
[----:B------:R-:W-:-:S13]  /*3ad0*/  ISETP.LT.OR P1, PT, R4, 0x21, P1 ;  /* 0x000000210400780c */ /* 0x000fda0000f21670 */
[----:B------:R1:W-:Y:S04]  /*3ae0*/  LDGSTS.E.BYPASS.LTC128B.128 [R247+0x8080], [R6.64], !P1 ;  /* 0x0808000006f77fae */ /* 0x0003e8000c901d46 */
[----:B------:R1:W-:Y:S02]  /*3af0*/  LDGSTS.E.BYPASS.LTC128B.128 [R247+0x9880], [R2.64], !P2 ;  /* 0x0988000002f77fae */ /* 0x0003e4000d101d46 */
.L_x_32:
[----:B-1-34-:R-:W-:Y:S05]  /*3b00*/  BSYNC B0 ;  /* 0x0000000000007941 */ /* 0x01afea0003800000 */
.L_x_31:
[----:B------:R-:W1:Y:S01]  /*3b10*/  S2R R68, SR_TID.X ;  /* 0x0000000000447919 */ /* 0x000e620000002100 */
[----:B------:R-:W-:Y:S01]  /*3b20*/  MOV R0, 0x40 ;  /* 0x0000004000007802 */ /* 0x000fe20000000f00 */
[C---:B--2---:R-:W-:Y:S02]  /*3b30*/  HMMA.16816.F32 R16, R160.reuse, R12, RZ ;  /* 0x0000000ca010723c */ /* 0x044fe400000018ff */
[----:B------:R-:W2:Y:S01]  /*3b40*/  LDL R3, [R1+0x10] ;  /* 0x0000100001037983 */ /* 0x000ea20000100800 */
[----:B------:R-:W-:Y:S01]  /*3b50*/  IADD3 R241, R135, 0x20, RZ ;  /* 0x0000002087f17810 */ /* 0x000fe20007ffe0ff */
[----:B------:R-:W-:Y:S02]  /*3b60*/  BSSY B1, `(.L_x_34) ;  /* 0x000012e000017945 */ /* 0x000fe40003800000 */
[----:B------:R-:W0:Y:S02]  /*3b70*/  LDGDEPBAR ;  /* 0x00000000000079af */ /* 0x000e240000000000 */
[C---:B------:R-:W-:Y:S08]  /*3b80*/  HMMA.16816.F32 R12, R160.reuse, R14, RZ ;  /* 0x0000000ea00c723c */ /* 0x040ff000000018ff */
[----:B------:R-:W-:Y:S01]  /*3b90*/  HMMA.16816.F32 R8, R160, R24, RZ ;  /* 0x00000018a008723c */ /* 0x000fe200000018ff */
[----:B-1----:R-:W-:-:S07]  /*3ba0*/  SHF.R.S32.HI R65, RZ, 0x1f, R68 ;  /* 0x0000001fff417819 */ /* 0x002fce0000011444 */
[----:B------:R-:W-:Y:S01]  /*3bb0*/  HMMA.16816.F32 R16, R164, R28, R16 ;  /* 0x0000001ca410723c */ /* 0x000fe20000001810 */
[----:B------:R-:W-:-:S04]  /*3bc0*/  LEA.HI R65, R65, R68, RZ, 0x3 ;  /* 0x0000004441417211 */ /* 0x000fc800078f18ff */
[----:B------:R-:W-:-:S03]  /*3bd0*/  LOP3.LUT R65, R65, 0xfffffff8, RZ, 0xc0, !PT ;  /* 0xfffffff841417812 */ /* 0x000fc600078ec0ff */
[----:B------:R-:W-:Y:S01]  /*3be0*/  HMMA.16816.F32 R4, R160, R26, RZ ;  /* 0x0000001aa004723c */ /* 0x000fe200000018ff */
[----:B------:R-:W-:-:S04]  /*3bf0*/  IADD3 R65, -R65, R68, RZ ;  /* 0x0000004441417210 */ /* 0x000fc80007ffe1ff */
[----:B------:R-:W-:-:S03]  /*3c00*/  R2P PR, R65, 0x6 ;  /* 0x0000000641007804 */ /* 0x000fc60000000000 */
[----:B------:R-:W-:Y:S02]  /*3c10*/  HMMA.16816.F32 R24, R164, R30, R12 ;  /* 0x0000001ea418723c */ /* 0x000fe4000000180c */
[----:B------:R-:W-:-:S04]  /*3c20*/  SEL R0, R0, 0xffffffc0, !P2 ;  /* 0xffffffc000007807 */ /* 0x000fc80005000000 */
[C---:B------:R-:W-:Y:S02]  /*3c30*/  IADD3 R2, R135.reuse, R0, RZ ;  /* 0x0000000087027210 */ /* 0x040fe40007ffe0ff */
[----:B------:R-:W-:Y:S02]  /*3c40*/  HMMA.16816.F32 R20, R160, R48, RZ ;  /* 0x00000030a014723c */ /* 0x000fe400000018ff */
[----:B------:R-:W-:Y:S01]  /*3c50*/  @P1 IADD3 R241, R135, -0x20, RZ ;  /* 0xffffffe087f11810 */ /* 0x000fe20007ffe0ff */
[----:B------:R-:W1:Y:S03]  /*3c60*/  LDSM.16.M88.4 R32, [R2] ;  /* 0x000000000220783b */ /* 0x000e660000000200 */
[----:B------:R-:W-:Y:S01]  /*3c70*/  IADD3 R236, R0, R241, RZ ;  /* 0x000000f100ec7210 */ /* 0x000fe20007ffe0ff */
[----:B------:R-:W3:Y:S01]  /*3c80*/  LDSM.16.M88.4 R12, [R2+0x800] ;  /* 0x00080000020c783b */ /* 0x000ee20000000200 */
[C---:B------:R-:W-:Y:S03]  /*3c90*/  HMMA.16816.F32 R28, R164.reuse, R36, R8 ;  /* 0x00000024a41c723c */ /* 0x040fe60000001808 */
[----:B------:R-:W4:Y:S04]  /*3ca0*/  LDSM.16.M88.4 R40, [R2+0x1000] ;  /* 0x001000000228783b */ /* 0x000f280000000200 */
[----:B------:R-:W-:Y:S01]  /*3cb0*/  LDSM.16.M88.4 R52, [R236+0x800] ;  /* 0x00080000ec34783b */ /* 0x000fe20000000200 */
[C---:B------:R-:W-:Y:S08]  /*3cc0*/  HMMA.16816.F32 R8, R164.reuse, R38, R4 ;  /* 0x00000026a408723c */ /* 0x040ff00000001804 */
[----:B------:R-:W-:Y:S08]  /*3cd0*/  HMMA.16816.F32 R4, R164, R56, R20 ;  /* 0x00000038a404723c */ /* 0x000ff00000001814 */
[----:B-1----:R-:W-:Y:S08]  /*3ce0*/  HMMA.16816.F32 R44, R180, R32, R16 ;  /* 0x00000020b42c723c */ /* 0x002ff00000001810 */
[----:B------:R-:W-:Y:S01]  /*3cf0*/  HMMA.16816.F32 R16, R160, R50, RZ ;  /* 0x00000032a010723c */ /* 0x000fe200000018ff */
[----:B------:R-:W-:Y:S07]  /*3d00*/  LDSM.16.M88.4 R48, [R135+0x2800] ;  /* 0x002800008730783b */ /* 0x000fee0000000200 */
[C---:B------:R-:W-:Y:S01]  /*3d10*/  HMMA.16816.F32 R36, R180.reuse, R34, R24 ;  /* 0x00000022b424723c */ /* 0x040fe20000001818 */
[----:B------:R-:W1:Y:S07]  /*3d20*/  LDSM.16.M88.4 R32, [R236] ;  /* 0x00000000ec20783b */ /* 0x000e6e0000000200 */
[----:B---3--:R-:W-:Y:S08]  /*3d30*/  HMMA.16816.F32 R28, R180, R12, R28 ;  /* 0x0000000cb41c723c */ /* 0x008ff0000000181c */
[----:B------:R-:W-:Y:S01]  /*3d40*/  HMMA.16816.F32 R24, R164, R58, R16 ;  /* 0x0000003aa418723c */ /* 0x000fe20000001810 */
[----:B------:R-:W3:Y:S04]  /*3d50*/  LDSM.16.M88.4 R16, [R236+0x1000] ;  /* 0x00100000ec10783b */ /* 0x000ee80000000200 */
[----:B------:R-:W5:Y:S03]  /*3d60*/  LDSM.16.M88.4 R56, [R135+0x1800] ;  /* 0x001800008738783b */ /* 0x000f660000000200 */
[C---:B------:R-:W-:Y:S08]  /*3d70*/  HMMA.16816.F32 R20, R180.reuse, R14, R8 ;  /* 0x0000000eb414723c */ /* 0x040ff00000001808 */
[C---:B----4-:R-:W-:Y:S08]  /*3d80*/  HMMA.16816.F32 R12, R180.reuse, R40, R4 ;  /* 0x00000028b40c723c */ /* 0x050ff00000001804 */
[----:B------:R-:W-:Y:S01]  /*3d90*/  HMMA.16816.F32 R8, R180, R42, R24 ;  /* 0x0000002ab408723c */ /* 0x000fe20000001818 */
[----:B------:R-:W4:Y:S07]  /*3da0*/  LDSM.16.M88.4 R40, [R135+0x2000] ;  /* 0x002000008728783b */ /* 0x000f2e0000000200 */
[C---:B-1----:R-:W-:Y:S01]  /*3db0*/  HMMA.16816.F32 R4, R184.reuse, R32, R44 ;  /* 0x00000020b804723c */ /* 0x042fe2000000182c */
[----:B------:R-:W-:Y:S07]  /*3dc0*/  LDSM.16.M88.4 R44, [R241+0x2000] ;  /* 0x00200000f12c783b */ /* 0x000fee0000000200 */
[C---:B------:R-:W-:Y:S08]  /*3dd0*/  HMMA.16816.F32 R36, R184.reuse, R34, R36 ;  /* 0x00000022b824723c */ /* 0x040ff00000001824 */
[C---:B------:R-:W-:Y:S08]  /*3de0*/  HMMA.16816.F32 R32, R184.reuse, R52, R28 ;  /* 0x00000034b820723c */ /* 0x040ff0000000181c */
[C---:B------:R-:W-:Y:S01]  /*3df0*/  HMMA.16816.F32 R28, R184.reuse, R54, R20 ;  /* 0x00000036b81c723c */ /* 0x040fe20000001814 */
[----:B------:R-:W-:Y:S07]  /*3e00*/  LDSM.16.M88.4 R52, [R2+0x2800] ;  /* 0x002800000234783b */ /* 0x000fee0000000200 */
[C---:B---3--:R-:W-:Y:S08]  /*3e10*/  HMMA.16816.F32 R24, R184.reuse, R16, R12 ;  /* 0x00000010b818723c */ /* 0x048ff0000000180c */
[----:B------:R-:W-:Y:S01]  /*3e20*/  HMMA.16816.F32 R20, R184, R18, R8 ;  /* 0x00000012b814723c */ /* 0x000fe20000001808 */
[----:B------:R-:W1:Y:S07]  /*3e30*/  LDSM.16.M88.4 R16, [R241+0x1800] ;  /* 0x00180000f110783b */ /* 0x000e6e0000000200 */
[C---:B-----5:R-:W-:Y:S08]  /*3e40*/  HMMA.16816.F32 R12, R188.reuse, R56, R4 ;  /* 0x00000038bc0c723c */ /* 0x060ff00000001804 */
[C---:B------:R-:W-:Y:S01]  /*3e50*/  HMMA.16816.F32 R8, R188.reuse, R58, R36 ;  /* 0x0000003abc08723c */ /* 0x040fe20000001824 */
[----:B------:R-:W-:Y:S07]  /*3e60*/  LDSM.16.M88.4 R56, [R2+0x1800] ;  /* 0x001800000238783b */ /* 0x000fee0000000200 */
[C---:B----4-:R-:W-:Y:S08]  /*3e70*/  HMMA.16816.F32 R4, R188.reuse, R40, R32 ;  /* 0x00000028bc04723c */ /* 0x050ff00000001820 */
[C---:B------:R-:W-:Y:S01]  /*3e80*/  HMMA.16816.F32 R36, R188.reuse, R42, R28 ;  /* 0x0000002abc24723c */ /* 0x040fe2000000181c */
[----:B------:R-:W3:Y:S07]  /*3e90*/  LDSM.16.M88.4 R40, [R241+0x2800] ;  /* 0x00280000f128783b */ /* 0x000eee0000000200 */
[----:B------:R-:W-:Y:S08]  /*3ea0*/  HMMA.16816.F32 R32, R188, R48, R24 ;  /* 0x00000030bc20723c */ /* 0x000ff00000001818 */
[----:B-1----:R-:W-:Y:S01]  /*3eb0*/  HMMA.16816.F32 R24, R192, R16, R12 ;  /* 0x00000010c018723c */ /* 0x002fe2000000180c */
[----:B------:R-:W1:Y:S07]  /*3ec0*/  LDSM.16.M88.4 R12, [R2+0x2000] ;  /* 0x00200000020c783b */ /* 0x000e6e0000000200 */
[----:B------:R-:W-:Y:S01]  /*3ed0*/  HMMA.16816.F32 R28, R188, R50, R20 ;  /* 0x00000032bc1c723c */ /* 0x000fe20000001814 */
[----:B------:R-:W-:Y:S07]  /*3ee0*/  LDSM.16.M88.4 R48, [R236+0x2000] ;  /* 0x00200000ec30783b */ /* 0x000fee0000000200 */
[C---:B------:R-:W-:Y:S08]  /*3ef0*/  HMMA.16816.F32 R20, R192.reuse, R18, R8 ;  /* 0x00000012c014723c */ /* 0x040ff00000001808 */
[C---:B------:R-:W-:Y:S08]  /*3f00*/  HMMA.16816.F32 R8, R192.reuse, R44, R4 ;  /* 0x0000002cc008723c */ /* 0x040ff00000001804 */
[C---:B---3--:R-:W-:Y:S08]  /*3f10*/  HMMA.16816.F32 R16, R192.reuse, R40, R32 ;  /* 0x00000028c010723c */ /* 0x048ff00000001820 */
[C---:B------:R-:W-:Y:S01]  /*3f20*/  HMMA.16816.F32 R4, R192.reuse, R46, R36 ;  /* 0x0000002ec004723c */ /* 0x040fe20000001824 */
[----:B------:R-:W3:Y:S04]  /*3f30*/  LDSM.16.M88.4 R36, [R236+0x1800] ;  /* 0x00180000ec24783b */ /* 0x000ee80000000200 */
[----:B------:R-:W-:Y:S03]  /*3f40*/  LDSM.16.M88.4 R44, [R135+0x3000] ;  /* 0x00300000872c783b */ /* 0x000fe60000000200 */
[----:B------:R-:W-:Y:S01]  /*3f50*/  HMMA.16816.F32 R32, R192, R42, R28 ;  /* 0x0000002ac020723c */ /* 0x000fe2000000181c */
[----:B------:R-:W-:Y:S07]  /*3f60*/  LDSM.16.M88.4 R40, [R135+0x3800] ;  /* 0x003800008728783b */ /* 0x000fee0000000200 */
[----:B------:R-:W-:Y:S01]  /*3f70*/  HMMA.16816.F32 R24, R196, R56, R24 ;  /* 0x00000038c418723c */ /* 0x000fe20000001818 */
[----:B--2---:R-:W-:-:S07]  /*3f80*/  ISETP.GT.AND P1, PT, R61, R3, PT ;  /* 0x000000033d00720c */ /* 0x004fce0003f24270 */
[C---:B------:R-:W-:Y:S08]  /*3f90*/  HMMA.16816.F32 R28, R196.reuse, R58, R20 ;  /* 0x0000003ac41c723c */ /* 0x040ff00000001814 */
[C---:B-1----:R-:W-:Y:S08]  /*3fa0*/  HMMA.16816.F32 R20, R196.reuse, R12, R8 ;  /* 0x0000000cc414723c */ /* 0x042ff00000001808 */
[C---:B------:R-:W-:Y:S01]  /*3fb0*/  HMMA.16816.F32 R8, R196.reuse, R52, R16 ;  /* 0x00000034c408723c */ /* 0x040fe20000001810 */
[----:B------:R-:W1:Y:S07]  /*3fc0*/  LDSM.16.M88.4 R16, [R236+0x2800] ;  /* 0x00280000ec10783b */ /* 0x000e6e0000000200 */
[C---:B------:R-:W-:Y:S08]  /*3fd0*/  HMMA.16816.F32 R12, R196.reuse, R14, R4 ;  /* 0x0000000ec40c723c */ /* 0x040ff00000001804 */
[----:B------:R-:W-:Y:S01]  /*3fe0*/  HMMA.16816.F32 R4, R196, R54, R32 ;  /* 0x00000036c404723c */ /* 0x000fe20000001820 */
[----:B------:R-:W2:Y:S07]  /*3ff0*/  LDSM.16.M88.4 R52, [R135+0x4000] ;  /* 0x004000008734783b */ /* 0x000eae0000000200 */
[C---:B---3--:R-:W-:Y:S08]  /*4000*/  HMMA.16816.F32 R24, R200.reuse, R36, R24 ;  /* 0x00000024c818723c */ /* 0x048ff00000001818 */
[C---:B------:R-:W-:Y:S08]  /*4010*/  HMMA.16816.F32 R36, R200.reuse, R38, R28 ;  /* 0x00000026c824723c */ /* 0x040ff0000000181c */
[C---:B------:R-:W-:Y:S08]  /*4020*/  HMMA.16816.F32 R32, R200.reuse, R48, R20 ;  /* 0x00000030c820723c */ /* 0x040ff00000001814 */
[C---:B------:R-:W-:Y:S01]  /*4030*/  HMMA.16816.F32 R28, R200.reuse, R50, R12 ;  /* 0x00000032c81c723c */ /* 0x040fe2000000180c */
[----:B------:R-:W3:Y:S04]  /*4040*/  LDSM.16.M88.4 R12, [R241+0x3000] ;  /* 0x00300000f10c783b */ /* 0x000ee80000000200 */
[----:B------:R-:W-:Y:S03]  /*4050*/  LDSM.16.M88.4 R48, [R2+0x4000] ;  /* 0x004000000230783b */ /* 0x000fe60000000200 */
[C---:B-1----:R-:W-:Y:S08]  /*4060*/  HMMA.16816.F32 R20, R200.reuse, R16, R8 ;  /* 0x00000010c814723c */ /* 0x042ff00000001808 */
[----:B------:R-:W-:Y:S08]  /*4070*/  HMMA.16816.F32 R8, R200, R18, R4 ;  /* 0x00000012c808723c */ /* 0x000ff00000001804 */
[C---:B------:R-:W-:Y:S08]  /*4080*/  HMMA.16816.F32 R4, R204.reuse, R44, R24 ;  /* 0x0000002ccc04723c */ /* 0x040ff00000001818 */
[C---:B------:R-:W-:Y:S01]  /*4090*/  HMMA.16816.F32 R16, R204.reuse, R46, R36 ;  /* 0x0000002ecc10723c */ /* 0x040fe20000001824 */
[----:B------:R-:W1:Y:S04]  /*40a0*/  LDSM.16.M88.4 R44, [R241+0x3800] ;  /* 0x00380000f12c783b */ /* 0x000e680000000200 */
[----:B------:R-:W4:Y:S03]  /*40b0*/  LDSM.16.M88.4 R36, [R241+0x4000] ;  /* 0x00400000f124783b */ /* 0x000f260000000200 */
[C---:B------:R-:W-:Y:S08]  /*40c0*/  HMMA.16816.F32 R32, R204.reuse, R40, R32 ;  /* 0x00000028cc20723c */ /* 0x040ff00000001820 */
[C---:B--2---:R-:W-:Y:S08]  /*40d0*/  HMMA.16816.F32 R20, R204.reuse, R52, R20 ;  /* 0x00000034cc14723c */ /* 0x044ff00000001814 */
[C---:B------:R-:W-:Y:S01]  /*40e0*/  HMMA.16816.F32 R24, R204.reuse, R42, R28 ;  /* 0x0000002acc18723c */ /* 0x040fe2000000181c */
[----:B------:R-:W2:Y:S07]  /*40f0*/  LDSM.16.M88.4 R40, [R2+0x3000] ;  /* 0x003000000228783b */ /* 0x000eae0000000200 */
[----:B------:R-:W-:Y:S01]  /*4100*/  HMMA.16816.F32 R8, R204, R54, R8 ;  /* 0x00000036cc08723c */ /* 0x000fe20000001808 */
[----:B------:R-:W-:Y:S07]  /*4110*/  LDSM.16.M88.4 R52, [R135+0x4800] ;  /* 0x004800008734783b */ /* 0x000fee0000000200 */
[C---:B---3--:R-:W-:Y:S08]  /*4120*/  HMMA.16816.F32 R4, R208.reuse, R12, R4 ;  /* 0x0000000cd004723c */ /* 0x048ff00000001804 */
[C---:B------:R-:W-:Y:S08]  /*4130*/  HMMA.16816.F32 R12, R208.reuse, R14, R16 ;  /* 0x0000000ed00c723c */ /* 0x040ff00000001810 */
[C---:B-1----:R-:W-:Y:S01]  /*4140*/  HMMA.16816.F32 R16, R208.reuse, R44, R32 ;  /* 0x0000002cd010723c */ /* 0x042fe20000001820 */
[----:B------:R-:W1:Y:S07]  /*4150*/  LDSM.16.M88.4 R32, [R2+0x3800] ;  /* 0x003800000220783b */ /* 0x000e6e0000000200 */
[C---:B----4-:R-:W-:Y:S08]  /*4160*/  HMMA.16816.F32 R28, R208.reuse, R36, R20 ;  /* 0x00000024d01c723c */ /* 0x050ff00000001814 */
[C---:B------:R-:W-:Y:S01]  /*4170*/  HMMA.16816.F32 R20, R208.reuse, R38, R8 ;  /* 0x00000026d014723c */ /* 0x040fe20000001808 */
[----:B------:R-:W3:Y:S07]  /*4180*/  LDSM.16.M88.4 R8, [R236+0x3000] ;  /* 0x00300000ec08783b */ /* 0x000eee0000000200 */
[----:B------:R-:W-:Y:S01]  /*4190*/  HMMA.16816.F32 R24, R208, R46, R24 ;  /* 0x0000002ed018723c */ /* 0x000fe20000001818 */
[----:B------:R-:W4:Y:S07]  /*41a0*/  LDSM.16.M88.4 R44, [R236+0x3800] ;  /* 0x00380000ec2c783b */ /* 0x000f2e0000000200 */
[C---:B--2---:R-:W-:Y:S08]  /*41b0*/  HMMA.16816.F32 R4, R212.reuse, R40, R4 ;  /* 0x00000028d404723c */ /* 0x044ff00000001804 */
[C---:B------:R-:W-:Y:S01]  /*41c0*/  HMMA.16816.F32 R12, R212.reuse, R42, R12 ;  /* 0x0000002ad40c723c */ /* 0x040fe2000000180c */
[----:B------:R-:W2:Y:S07]  /*41d0*/  LDSM.16.M88.4 R40, [R236+0x4000] ;  /* 0x00400000ec28783b */ /* 0x000eae0000000200 */
[C---:B-1----:R-:W-:Y:S08]  /*41e0*/  HMMA.16816.F32 R16, R212.reuse, R32, R16 ;  /* 0x00000020d410723c */ /* 0x042ff00000001810 */
[----:B------:R-:W-:Y:S08]  /*41f0*/  HMMA.16816.F32 R24, R212, R34, R24 ;  /* 0x00000022d418723c */ /* 0x000ff00000001818 */
[----:B---3--:R-:W-:Y:S08]  /*4200*/  HMMA.16816.F32 R4, R216, R8, R4 ;  /* 0x00000008d804723c */ /* 0x008ff00000001804 */
[----:B------:R-:W-:Y:S01]  /*4210*/  HMMA.16816.F32 R32, R212, R50, R20 ;  /* 0x00000032d420723c */ /* 0x000fe20000001814 */
[----:B------:R-:W1:Y:S07]  /*4220*/  LDSM.16.M88.4 R20, [R241+0x4800] ;  /* 0x00480000f114783b */ /* 0x000e6e0000000200 */
[C---:B------:R-:W-:Y:S08]  /*4230*/  HMMA.16816.F32 R12, R216.reuse, R10, R12 ;  /* 0x0000000ad80c723c */ /* 0x040ff0000000180c */
[----:B----4-:R-:W-:Y:S01]  /*4240*/  HMMA.16816.F32 R8, R216, R44, R16 ;  /* 0x0000002cd808723c */ /* 0x010fe20000001810 */
[----:B------:R-:W3:Y:S07]  /*4250*/  LDSM.16.M88.4 R16, [R135+0x5000] ;  /* 0x005000008710783b */ /* 0x000eee0000000200 */
[----:B------:R-:W-:Y:S08]  /*4260*/  HMMA.16816.F32 R4, R220, R52, R4 ;  /* 0x00000034dc04723c */ /* 0x000ff00000001804 */
[----:B------:R-:W-:Y:S08]  /*4270*/  HMMA.16816.F32 R36, R212, R48, R28 ;  /* 0x00000030d424723c */ /* 0x000ff0000000181c */
[C---:B------:R-:W-:Y:S01]  /*4280*/  HMMA.16816.F32 R28, R216.reuse, R46, R24 ;  /* 0x0000002ed81c723c */ /* 0x040fe20000001818 */
[----:B------:R-:W-:Y:S04]  /*4290*/  LDSM.16.M88.4 R24, [R241+0x5000] ;  /* 0x00500000f118783b */ /* 0x000fe80000000200 */
[----:B------:R-:W-:Y:S03]  /*42a0*/  LDSM.16.M88.4 R44, [R241+0x5800] ;  /* 0x00580000f12c783b */ /* 0x000fe60000000200 */
[----:B--2---:R-:W-:Y:S01]  /*42b0*/  HMMA.16816.F32 R56, R216, R42, R32 ;  /* 0x0000002ad838723c */ /* 0x004fe20000001820 */
[----:B------:R-:W2:Y:S07]  /*42c0*/  LDSM.16.M88.4 R32, [R2+0x4800] ;  /* 0x004800000220783b */ /* 0x000eae0000000200 */
[----:B------:R-:W-:Y:S01]  /*42d0*/  HMMA.16816.F32 R12, R220, R54, R12 ;  /* 0x00000036dc0c723c */ /* 0x000fe2000000180c */
[----:B------:R-:W4:Y:S07]  /*42e0*/  LDSM.16.M88.4 R52, [R135+0x5800] ;  /* 0x005800008734783b */ /* 0x000f2e0000000200 */
[----:B-1----:R-:W-:Y:S08]  /*42f0*/  HMMA.16816.F32 R4, R224, R20, R4 ;  /* 0x00000014e004723c */ /* 0x002ff00000001804 */
[C---:B---3--:R-:W-:Y:S08]  /*4300*/  HMMA.16816.F32 R8, R220.reuse, R16, R8 ;  /* 0x00000010dc08723c */ /* 0x048ff00000001808 */
[----:B------:R-:W-:Y:S01]  /*4310*/  HMMA.16816.F32 R16, R220, R18, R28 ;  /* 0x00000012dc10723c */ /* 0x000fe2000000181c */
[----:B------:R-:W1:Y:S07]  /*4320*/  LDSM.16.M88.4 R28, [R236+0x4800] ;  /* 0x00480000ec1c783b */ /* 0x000e6e0000000200 */
[----:B------:R-:W-:Y:S08]  /*4330*/  HMMA.16816.F32 R12, R224, R22, R12 ;  /* 0x00000016e00c723c */ /* 0x000ff0000000180c */
[----:B------:R-:W-:Y:S01]  /*4340*/  HMMA.16816.F32 R36, R216, R40, R36 ;  /* 0x00000028d824723c */ /* 0x000fe20000001824 */
[----:B------:R-:W3:Y:S07]  /*4350*/  LDSM.16.M88.4 R40, [R2+0x5000] ;  /* 0x005000000228783b */ /* 0x000eee0000000200 */
[----:B--2---:R-:W-:Y:S08]  /*4360*/  HMMA.16816.F32 R4, R228, R32, R4 ;  /* 0x00000020e404723c */ /* 0x004ff00000001804 */
[----:B------:R-:W-:Y:S08]  /*4370*/  HMMA.16816.F32 R20, R224, R24, R8 ;  /* 0x00000018e014723c */ /* 0x000ff00000001808 */
[----:B------:R-:W-:Y:S01]  /*4380*/  HMMA.16816.F32 R12, R228, R34, R12 ;  /* 0x00000022e40c723c */ /* 0x000fe2000000180c */
[----:B------:R-:W-:Y:S07]  /*4390*/  LDSM.16.M88.4 R32, [R2+0x5800] ;  /* 0x005800000220783b */ /* 0x000fee0000000200 */
[----:B----4-:R-:W-:Y:S01]  /*43a0*/  HMMA.16816.F32 R48, R220, R52, R36 ;  /* 0x00000034dc30723c */ /* 0x010fe20000001824 */
[----:B------:R-:W2:Y:S07]  /*43b0*/  LDSM.16.M88.4 R36, [R236+0x5000] ;  /* 0x00500000ec24783b */ /* 0x000eae0000000200 */
[----:B-1----:R-:W-:Y:S08]  /*43c0*/  HMMA.16816.F32 R8, R232, R28, R4 ;  /* 0x0000001ce808723c */ /* 0x002ff00000001804 */
[----:B------:R-:W-:Y:S08]  /*43d0*/  HMMA.16816.F32 R16, R224, R26, R16 ;  /* 0x0000001ae010723c */ /* 0x000ff00000001810 */
[----:B---3--:R-:W-:Y:S08]  /*43e0*/  HMMA.16816.F32 R20, R228, R40, R20 ;  /* 0x00000028e414723c */ /* 0x008ff00000001814 */
[----:B------:R-:W-:Y:S01]  /*43f0*/  HMMA.16816.F32 R28, R232, R30, R12 ;  /* 0x0000001ee81c723c */ /* 0x000fe2000000180c */
[----:B------:R-:W-:-:S04]  /*4400*/  FMUL.FTZ R0, R8, c[0x0][0x320] ;  /* 0x0000c80008007a20 */ /* 0x000fc80000410000 */
[----:B------:R1:W3:Y:S03]  /*4410*/  MUFU.TANH R53, R0 ;  /* 0x0000000000357308 */ /* 0x0002e60000002400 */
[----:B------:R-:W-:Y:S08]  /*4420*/  HMMA.16816.F32 R4, R220, R54, R56 ;  /* 0x00000036dc04723c */ /* 0x000ff00000001838 */
[----:B------:R-:W-:Y:S01]  /*4430*/  HMMA.16816.F32 R24, R224, R44, R48 ;  /* 0x0000002ce018723c */ /* 0x000fe20000001830 */
[----:B-1----:R-:W-:-:S07]  /*4440*/  FMUL.FTZ R0, R9, c[0x0][0x320] ;  /* 0x0000c80009007a20 */ /* 0x002fce0000410000 */
[----:B------:R-:W-:Y:S01]  /*4450*/  HMMA.16816.F32 R12, R228, R42, R16 ;  /* 0x0000002ae40c723c */ /* 0x000fe20000001810 */
[----:B------:R1:W4:Y:S07]  /*4460*/  MUFU.TANH R52, R0 ;  /* 0x0000000000347308 */ /* 0x00032e0000002400 */
[----:B--2---:R-:W-:Y:S01]  /*4470*/  HMMA.16816.F32 R16, R232, R36, R20 ;  /* 0x00000024e810723c */ /* 0x004fe20000001814 */
[----:B------:R-:W2:Y:S01]  /*4480*/  LDSM.16.M88.4 R20, [R236+0x5800] ;  /* 0x00580000ec14783b */ /* 0x000ea20000000200 */
[----:B------:R-:W-:-:S06]  /*4490*/  DEPBAR.LE SB0, 0x0 ;  /* 0x000080000000791a */ /* 0x000fcc0000000000 */
[----:B------:R-:W-:Y:S01]  /*44a0*/  HMMA.16816.F32 R4, R224, R46, R4 ;  /* 0x0000002ee004723c */ /* 0x000fe20000001804 */
[----:B-1----:R-:W-:-:S04]  /*44b0*/  FMUL.FTZ R0, R10, c[0x0][0x320] ;  /* 0x0000c8000a007a20 */ /* 0x002fc80000410000 */
[----:B------:R1:W1:Y:S03]  /*44c0*/  MUFU.TANH R44, R0 ;  /* 0x00000000002c7308 */ /* 0x0002660000002400 */
[----:B------:R-:W-:Y:S01]  /*44d0*/  HMMA.16816.F32 R12, R232, R38, R12 ;  /* 0x00000026e80c723c */ /* 0x000fe2000000180c */
[----:B-1----:R-:W-:-:S07]  /*44e0*/  FMUL.FTZ R0, R11, c[0x0][0x320] ;  /* 0x0000c8000b007a20 */ /* 0x002fce0000410000 */
[C---:B------:R-:W-:Y:S01]  /*44f0*/  HMMA.16816.F32 R8, R228.reuse, R32, R24 ;  /* 0x00000020e408723c */ /* 0x040fe20000001818 */
[----:B------:R1:W1:Y:S07]  /*4500*/  MUFU.TANH R43, R0 ;  /* 0x00000000002b7308 */ /* 0x00026e0000002400 */
[----:B------:R-:W-:Y:S01]  /*4510*/  HMMA.16816.F32 R4, R228, R34, R4 ;  /* 0x00000022e404723c */ /* 0x000fe20000001804 */
[----:B-1----:R-:W-:-:S04]  /*4520*/  FMUL.FTZ R0, R28, c[0x0][0x320] ;  /* 0x0000c8001c007a20 */ /* 0x002fc80000410000 */
[----:B------:R1:W1:Y:S11]  /*4530*/  MUFU.TANH R42, R0 ;  /* 0x00000000002a7308 */ /* 0x0002760000002400 */
[C---:B--2---:R-:W-:Y:S08]  /*4540*/  HMMA.16816.F32 R8, R232.reuse, R20, R8 ;  /* 0x00000014e808723c */ /* 0x044ff00000001808 */
[----:B------:R-:W-:Y:S01]  /*4550*/  HMMA.16816.F32 R4, R232, R22, R4 ;  /* 0x00000016e804723c */ /* 0x000fe20000001804 */
[----:B-1----:R-:W-:-:S04]  /*4560*/  FMUL.FTZ R0, R29, c[0x0][0x320] ;  /* 0x0000c8001d007a20 */ /* 0x002fc80000410000 */
[----:B------:R1:W2:Y:S02]  /*4570*/  MUFU.TANH R41, R0 ;  /* 0x0000000000297308 */ /* 0x0002a40000002400 */
        /* <DEDUP_REMOVED lines=35> */
[----:B------:R1:W1:Y:S01]  /*47b0*/  MUFU.TANH R21, R0 ;  /* 0x0000000000157308 */ /* 0x0002620000002400 */
[----:B------:R-:W-:Y:S06]  /*47c0*/  BAR.SYNC.DEFER_BLOCKING 0x0 ;  /* 0x0000000000007b1d */ /* 0x000fec0000010000 */
[----:B------:R-:W-:Y:S05]  /*47d0*/  @!P1 BRA `(.L_x_35) ;  /* 0x0000066000009947 */ /* 0x000fea0003800000 */
[----:B--234-:R-:W2:Y:S04]  /*47e0*/  LDL R3, [R1+0x14] ;  /* 0x0000140001037983 */ /* 0x01cea80000100800 */
[----:B------:R-:W3:Y:S04]  /*47f0*/  LDL.64 R66, [R1+0x20] ;  /* 0x0000200001427983 */ /* 0x000ee80000100a00 */
[----:B------:R-:W4:Y:S01]  /*4800*/  LDL R64, [R1+0x34] ;  /* 0x0000340001407983 */ /* 0x000f220000100800 */
[----:B------:R-:W-:-:S03]  /*4810*/  SHF.R.S32.HI R63, RZ, 0x1f, R68 ;  /* 0x0000001fff3f7819 */ /* 0x000fc60000011444 */
[----:B------:R-:W5:Y:S01]  /*4820*/  LDL.64 R8, [R1+0x18] ;  /* 0x0000180001087983 */ /* 0x000f620000100a00 */
[----:B------:R-:W-:Y:S01]  /*4830*/  LEA.HI R63, R63, R68, RZ, 0x3 ;  /* 0x000000443f3f7211 */ /* 0x000fe200078f18ff */
[----:B-1----:R-:W-:Y:S02]  /*4840*/  IMAD.MOV.U32 R0, RZ, RZ, 0x1 ;  /* 0x00000001ff007424 */ /* 0x002fe400078e00ff */
[----:B------:R-:W3:Y:S01]  /*4850*/  LDL R6, [R1+0x30] ;  /* 0x0000300001067983 */ /* 0x000ee20000100800 */
[----:B------:R-:W-:Y:S02]  /*4860*/  SHF.R.S32.HI R63, RZ, 0x3, R63 ;  /* 0x00000003ff3f7819 */ /* 0x000fe4000001143f */
[----:B------:R-:W-:-:S03]  /*4870*/  ISETP.NE.AND P1, PT, R0, c[0x0][0x2b8], PT ;  /* 0x0000ae0000007a0c */ /* 0x000fc60003f25270 */
[----:B------:R-:W-:Y:S02]  /*4880*/  IMAD R2, R65, 0x20, R63 ;  /* 0x0000002041027824 */ /* 0x000fe400078e023f */
[----:B------:R-:W-:-:S03]  /*4890*/  IMAD.MOV.U32 R252, RZ, RZ, RZ ;  /* 0x000000fffffc7224 */ /* 0x000fc600078e00ff */
[----:B--2---:R-:W-:-:S04]  /*48a0*/  IADD3 R2, R2, R62, R3 ;  /* 0x0000003e02027210 */ /* 0x004fc80007ffe003 */
[----:B------:R-:W-:-:S05]  /*48b0*/  IADD3 R2, R2, -0x30, RZ ;  /* 0xffffffd002027810 */ /* 0x000fca0007ffe0ff */
[----:B------:R-:W-:-:S04]  /*48c0*/  @P1 IMAD.HI.U32 R3, R2, c[0x0][0x2bc], RZ ;  /* 0x0000af0002031a27 */ /* 0x000fc800078e00ff */
[----:B------:R-:W-:Y:S01]  /*48d0*/  IMAD.MOV.U32 R0, RZ, RZ, R2 ;  /* 0x000000ffff007224 */ /* 0x000fe200078e0002 */
[----:B------:R-:W-:-:S04]  /*48e0*/  @P1 SHF.R.U32.HI R0, RZ, c[0x0][0x2c0], R3 ;  /* 0x0000b000ff001a19 */ /* 0x000fc80000011603 */
[----:B---3--:R-:W-:-:S04]  /*48f0*/  @!P0 IADD3 R3, P1, R0, R66, RZ ;  /* 0x0000004200038210 */ /* 0x008fc80007f3e0ff */
[----:B----4-:R-:W-:Y:S02]  /*4900*/  @!P0 LEA.HI.X.SX32 R5, R0, R64, 0x1, P1 ;  /* 0x0000004000058211 */ /* 0x010fe400008f0eff */
[----:B------:R-:W-:-:S04]  /*4910*/  @!P0 LEA R4, P1, R3, c[0x0][0x2a0], 0x2 ;  /* 0x0000a80003048a11 */ /* 0x000fc800078210ff */
[----:B------:R-:W-:-:S05]  /*4920*/  @!P0 LEA.HI.X R5, R3, c[0x0][0x2a4], R5, 0x2, P1 ;  /* 0x0000a90003058a11 */ /* 0x000fca00008f1405 */
[----:B------:R-:W2:Y:S01]  /*4930*/  @!P0 LDG.E R252, [R4.64] ;  /* 0x0000000604fc8981 */ /* 0x000ea2000c1e1900 */
[----:B------:R-:W-:-:S04]  /*4940*/  IMAD.MOV R0, RZ, RZ, -R0 ;  /* 0x000000ffff007224 */ /* 0x000fc800078e0a00 */
[----:B------:R-:W-:-:S05]  /*4950*/  IMAD R7, R0, c[0x0][0x2b8], R2 ;  /* 0x0000ae0000077a24 */ /* 0x000fca00078e0202 */
[----:B------:R-:W-:Y:S01]  /*4960*/  SHF.R.S32.HI R0, RZ, 0x1f, R7 ;  /* 0x0000001fff007819 */ /* 0x000fe20000011407 */
[----:B------:R-:W-:-:S04]  /*4970*/  IMAD.WIDE.U32 R2, R7, c[0x0][0x1e0], RZ ;  /* 0x0000780007027a25 */ /* 0x000fc800078e00ff */
[----:B------:R-:W-:-:S04]  /*4980*/  IMAD R0, R0, c[0x0][0x1e0], RZ ;  /* 0x0000780000007a24 */ /* 0x000fc800078e02ff */
[----:B------:R-:W-:Y:S01]  /*4990*/  IMAD R0, R7, c[0x0][0x1e4], R0 ;  /* 0x0000790007007a24 */ /* 0x000fe200078e0200 */
[----:B------:R1:W-:Y:S03]  /*49a0*/  STL [R1], R7 ;  /* 0x0000000701007387 */ /* 0x0003e60000100800 */
[----:B------:R-:W-:Y:S01]  /*49b0*/  IMAD.IADD R3, R3, 0x1, R0 ;  /* 0x0000000103037824 */ /* 0x000fe200078e0200 */
[----:B------:R-:W-:-:S04]  /*49c0*/  IADD3 R13, -R63, 0x30, RZ ;  /* 0x000000303f0d7810 */ /* 0x000fc80007ffe1ff */
[----:B------:R-:W-:Y:S02]  /*49d0*/  ISETP.GE.AND P2, PT, R13, 0x1, PT ;  /* 0x000000010d00780c */ /* 0x000fe40003f46270 */
[----:B--2---:R-:W-:Y:S01]  /*49e0*/  SHF.R.S32.HI R0, RZ, 0x1f, R252 ;  /* 0x0000001fff007819 */ /* 0x004fe200000114fc */
[----:B------:R-:W-:-:S04]  /*49f0*/  IMAD.WIDE.U32 R2, R252, c[0x0][0x1f0], R2 ;  /* 0x00007c00fc027a25 */ /* 0x000fc800078e0002 */
[----:B------:R-:W-:-:S04]  /*4a00*/  IMAD R0, R0, c[0x0][0x1f0], RZ ;  /* 0x00007c0000007a24 */ /* 0x000fc800078e02ff */
[----:B------:R-:W-:Y:S01]  /*4a10*/  IMAD R4, R252, c[0x0][0x1f4], R0 ;  /* 0x00007d00fc047a24 */ /* 0x000fe200078e0200 */
[----:B-----5:R-:W-:-:S04]  /*4a20*/  IADD3 R0, P1, R8, R2, RZ ;  /* 0x0000000208007210 */ /* 0x020fc80007f3e0ff */
[----:B------:R-:W-:Y:S02]  /*4a30*/  IADD3.X R2, R6, R3, R4, P1, !PT ;  /* 0x0000000306027210 */ /* 0x000fe40000ffe404 */
[----:B------:R-:W-:-:S04]  /*4a40*/  LEA R12, P1, R0, c[0x0][0x1c8], 0x1 ;  /* 0x00007200000c7a11 */ /* 0x000fc800078208ff */
[----:B------:R-:W-:Y:S01]  /*4a50*/  LEA.HI.X R5, R0, c[0x0][0x1cc], R2, 0x1, P1 ;  /* 0x0000730000057a11 */ /* 0x000fe200008f0c02 */
[----:B------:R-:W-:Y:S06]  /*4a60*/  BRA.DIV ~URZ, `(.L_x_36) ;  /* 0x0000b2f27f007947 */ /* 0x000fec000b800000 */
[----:B-1----:R1:W2:Y:S02]  /*4a70*/  SHFL.IDX PT, R4, R5, RZ, 0x181f ;  /* 0x00181fff05047589 */ /* 0x0022a400000e0000 */
.L_x_120:
[----:B------:R-:W-:Y:S05]  /*4a80*/  BRA.DIV ~URZ, `(.L_x_37) ;  /* 0x0000b3427f007947 */ /* 0x000fea000b800000 */
[----:B------:R3:W4:Y:S02]  /*4a90*/  SHFL.IDX PT, R0, R12, RZ, 0x181f ;  /* 0x00181fff0c007589 */ /* 0x00072400000e0000 */
.L_x_121:
[----:B------:R-:W-:Y:S01]  /*4aa0*/  BSSY B0, `(.L_x_38) ;  /* 0x000001b000007945 */ /* 0x000fe20003800000 */
[----:B------:R-:W-:Y:S05]  /*4ab0*/  @!P2 BRA `(.L_x_39) ;  /* 0x000001900000a947 */ /* 0x000fea0003800000 */
[C---:B----4-:R-:W-:Y:S02]  /*4ac0*/  LEA R10, P2, R251.reuse, R0, 0x1 ;  /* 0x00000000fb0a7211 */ /* 0x050fe400078408ff */
[----:B------:R-:W-:Y:S02]  /*4ad0*/  SHF.R.S32.HI R3, RZ, 0x1f, R251 ;  /* 0x0000001fff037819 */ /* 0x000fe400000114fb */
[C---:B------:R-:W-:Y:S02]  /*4ae0*/  IADD3 R2, R251.reuse, 0x40, RZ ;  /* 0x00000040fb027810 */ /* 0x040fe40007ffe0ff */
[C---:B--2---:R-:W-:Y:S02]  /*4af0*/  LEA.HI.X R11, R251.reuse, R4, R3, 0x1, P2 ;  /* 0x00000004fb0b7211 */ /* 0x044fe400010f0c03 */
[----:B------:R-:W-:-:S02]  /*4b00*/  IADD3 R3, R251, 0x40, RZ ;  /* 0x00000040fb037810 */ /* 0x000fc40007ffe0ff */
[C---:B------:R-:W-:Y:S01]  /*4b10*/  IADD3 R17, R251.reuse, 0x80, RZ ;  /* 0x00000080fb117810 */ /* 0x040fe20007ffe0ff */
[----:B------:R-:W-:Y:S01]  /*4b20*/  @!PT LDS RZ, [RZ] ;  /* 0x00000000fffff984 */ /* 0x000fe20000000800 */
[----:B------:R-:W-:Y:S01]  /*4b30*/  @!PT LDS RZ, [RZ] ;  /* 0x00000000fffff984 */ /* 0x000fe20000000800 */
[----:B------:R-:W-:Y:S01]  /*4b40*/  @!PT LDS RZ, [RZ] ;  /* 0x00000000fffff984 */ /* 0x000fe20000000800 */
[----:B------:R2:W-:Y:S01]  /*4b50*/  LDGSTS.E.BYPASS.LTC128B.128 [R247+0x14080], [R10.64], !P6 ;  /* 0x140800000af77fae */ /* 0x0005e2000f101d46 */
[----:B------:R-:W-:Y:S02]  /*4b60*/  LEA R8, P1, R2, R0, 0x1 ;  /* 0x0000000002087211 */ /* 0x000fe400078208ff */
[----:B------:R-:W-:Y:S02]  /*4b70*/  SHF.R.S32.HI R3, RZ, 0x1f, R3 ;  /* 0x0000001fff037819 */ /* 0x000fe40000011403 */
[C---:B------:R-:W-:Y:S02]  /*4b80*/  IADD3 R19, R251.reuse, 0x80, RZ ;  /* 0x00000080fb137810 */ /* 0x040fe40007ffe0ff */
[C---:B------:R-:W-:Y:S02]  /*4b90*/  IADD3 R15, R251.reuse, 0xc0, RZ ;  /* 0x000000c0fb0f7810 */ /* 0x040fe40007ffe0ff */
[----:B------:R-:W-:-:S02]  /*4ba0*/  IADD3 R16, R251, 0xc0, RZ ;  /* 0x000000c0fb107810 */ /* 0x000fc40007ffe0ff */
[----:B------:R-:W-:Y:S02]  /*4bb0*/  LEA R6, P2, R17, R0, 0x1 ;  /* 0x0000000011067211 */ /* 0x000fe400078408ff */
[----:B------:R-:W-:Y:S02]  /*4bc0*/  SHF.R.S32.HI R19, RZ, 0x1f, R19 ;  /* 0x0000001fff137819 */ /* 0x000fe40000011413 */
[----:B------:R-:W-:Y:S02]  /*4bd0*/  LEA.HI.X R9, R2, R4, R3, 0x1, P1 ;  /* 0x0000000402097211 */ /* 0x000fe400008f0c03 */
[----:B------:R-:W-:Y:S02]  /*4be0*/  SHF.R.S32.HI R16, RZ, 0x1f, R16 ;  /* 0x0000001fff107819 */ /* 0x000fe40000011410 */
[----:B------:R-:W-:Y:S01]  /*4bf0*/  LEA R2, P1, R15, R0, 0x1 ;  /* 0x000000000f027211 */ /* 0x000fe200078208ff */
[----:B------:R2:W-:Y:S01]  /*4c00*/  LDGSTS.E.BYPASS.LTC128B.128 [R247+0x15880], [R8.64], !P5 ;  /* 0x1588000008f77fae */ /* 0x0005e2000e901d46 */
[----:B------:R-:W-:-:S02]  /*4c10*/  LEA.HI.X R7, R17, R4, R19, 0x1, P2 ;  /* 0x0000000411077211 */ /* 0x000fc400010f0c13 */
[----:B------:R-:W-:-:S03]  /*4c20*/  LEA.HI.X R3, R15, R4, R16, 0x1, P1 ;  /* 0x000000040f037211 */ /* 0x000fc600008f0c10 */
[----:B------:R2:W-:Y:S04]  /*4c30*/  LDGSTS.E.BYPASS.LTC128B.128 [R247+0x17080], [R6.64], !P4 ;  /* 0x1708000006f77fae */ /* 0x0005e8000e101d46 */
[----:B------:R2:W-:Y:S02]  /*4c40*/  LDGSTS.E.BYPASS.LTC128B.128 [R247+0x18880], [R2.64], !P3 ;  /* 0x1888000002f77fae */ /* 0x0005e4000d901d46 */
.L_x_39:
[----:B------:R-:W-:Y:S05]  /*4c50*/  BSYNC B0 ;  /* 0x0000000000007941 */ /* 0x000fea0003800000 */
.L_x_38:
[----:B------:R-:W-:Y:S01]  /*4c60*/  ISETP.GE.AND P1, PT, R13, 0x21, PT ;  /* 0x000000210d00780c */ /* 0x000fe20003f26270 */
[----:B------:R-:W-:Y:S06]  /*4c70*/  BRA.DIV ~URZ, `(.L_x_40) ;  /* 0x0000b1b27f007947 */ /* 0x000fec000b800000 */
[----:B--2---:R2:W1:Y:S04]  /*4c80*/  SHFL.IDX PT, R4, R5, 0x1, 0x181f ;  /* 0x00381f0005047f89 */ /* 0x00446800000e0000 */
[----:B----4-:R2:W4:Y:S02]  /*4c90*/  SHFL.IDX PT, R0, R12, 0x1, 0x181f ;  /* 0x00381f000c007f89 */ /* 0x01052400000e0000 */
.L_x_122:
[----:B------:R-:W-:Y:S05]  /*4ca0*/  @!P1 BRA `(.L_x_35) ;  /* 0x0000019000009947 */ /* 0x000fea0003800000 */
[----:B----4-:R-:W-:Y:S02]  /*4cb0*/  LEA R10, P2, R251, R0, 0x1 ;  /* 0x00000000fb0a7211 */ /* 0x010fe400078408ff */
[----:B------:R-:W-:-:S02]  /*4cc0*/  SHF.R.S32.HI R3, RZ, 0x1f, R251 ;  /* 0x0000001fff037819 */ /* 0x000fc400000114fb */
[C---:B------:R-:W-:Y:S02]  /*4cd0*/  IADD3 R2, R251.reuse, 0x40, RZ ;  /* 0x00000040fb027810 */ /* 0x040fe40007ffe0ff */
[C---:B-1----:R-:W-:Y:S02]  /*4ce0*/  LEA.HI.X R11, R251.reuse, R4, R3, 0x1, P2 ;  /* 0x00000004fb0b7211 */ /* 0x042fe400010f0c03 */
[C---:B------:R-:W-:Y:S02]  /*4cf0*/  IADD3 R3, R251.reuse, 0x40, RZ ;  /* 0x00000040fb037810 */ /* 0x040fe40007ffe0ff */
[----:B------:R-:W-:Y:S01]  /*4d00*/  IADD3 R13, R251, 0x80, RZ ;  /* 0x00000080fb0d7810 */ /* 0x000fe20007ffe0ff */
[----:B------:R-:W-:Y:S01]  /*4d10*/  @!PT LDS RZ, [RZ] ;  /* 0x00000000fffff984 */ /* 0x000fe20000000800 */
[----:B------:R-:W-:Y:S01]  /*4d20*/  @!PT LDS RZ, [RZ] ;  /* 0x00000000fffff984 */ /* 0x000fe20000000800 */
[----:B------:R-:W-:Y:S01]  /*4d30*/  @!PT LDS RZ, [RZ] ;  /* 0x00000000fffff984 */ /* 0x000fe20000000800 */
[----:B------:R1:W-:Y:S01]  /*4d40*/  LDGSTS.E.BYPASS.LTC128B.128 [R247+0x15080], [R10.64], !P6 ;  /* 0x150800000af77fae */ /* 0x0003e2000f101d46 */
[----:B------:R-:W-:Y:S02]  /*4d50*/  LEA R8, P1, R2, R0, 0x1 ;  /* 0x0000000002087211 */ /* 0x000fe400078208ff */
[----:B------:R-:W-:-:S02]  /*4d60*/  SHF.R.S32.HI R3, RZ, 0x1f, R3 ;  /* 0x0000001fff037819 */ /* 0x000fc40000011403 */
[C---:B------:R-:W-:Y:S02]  /*4d70*/  IADD3 R15, R251.reuse, 0x80, RZ ;  /* 0x00000080fb0f7810 */ /* 0x040fe40007ffe0ff */
[C---:B--2---:R-:W-:Y:S02]  /*4d80*/  IADD3 R5, R251.reuse, 0xc0, RZ ;  /* 0x000000c0fb057810 */ /* 0x044fe40007ffe0ff */
[----:B---3--:R-:W-:Y:S02]  /*4d90*/  IADD3 R12, R251, 0xc0, RZ ;  /* 0x000000c0fb0c7810 */ /* 0x008fe40007ffe0ff */
[----:B------:R-:W-:Y:S02]  /*4da0*/  LEA R6, P2, R13, R0, 0x1 ;  /* 0x000000000d067211 */ /* 0x000fe400078408ff */
[----:B------:R-:W-:Y:S02]  /*4db0*/  SHF.R.S32.HI R15, RZ, 0x1f, R15 ;  /* 0x0000001fff0f7819 */ /* 0x000fe4000001140f */
[----:B------:R-:W-:-:S02]  /*4dc0*/  LEA.HI.X R9, R2, R4, R3, 0x1, P1 ;  /* 0x0000000402097211 */ /* 0x000fc400008f0c03 */
[----:B------:R-:W-:Y:S02]  /*4dd0*/  SHF.R.S32.HI R12, RZ, 0x1f, R12 ;  /* 0x0000001fff0c7819 */ /* 0x000fe4000001140c */
[----:B------:R-:W-:Y:S01]  /*4de0*/  LEA R2, P1, R5, R0, 0x1 ;  /* 0x0000000005027211 */ /* 0x000fe200078208ff */
[----:B------:R1:W-:Y:S01]  /*4df0*/  LDGSTS.E.BYPASS.LTC128B.128 [R247+0x16880], [R8.64], !P5 ;  /* 0x1688000008f77fae */ /* 0x0003e2000e901d46 */
[-C--:B------:R-:W-:Y:S02]  /*4e00*/  LEA.HI.X R7, R13, R4.reuse, R15, 0x1, P2 ;  /* 0x000000040d077211 */ /* 0x080fe400010f0c0f */
[----:B------:R-:W-:-:S03]  /*4e10*/  LEA.HI.X R3, R5, R4, R12, 0x1, P1 ;  /* 0x0000000405037211 */ /* 0x000fc600008f0c0c */
[----:B------:R1:W-:Y:S04]  /*4e20*/  LDGSTS.E.BYPASS.LTC128B.128 [R247+0x18080], [R6.64], !P4 ;  /* 0x1808000006f77fae */ /* 0x0003e8000e101d46 */
[----:B------:R1:W-:Y:S02]  /*4e30*/  LDGSTS.E.BYPASS.LTC128B.128 [R247+0x19880], [R2.64], !P3 ;  /* 0x1988000002f77fae */ /* 0x0003e4000d901d46 */
.L_x_35:
[----:B--234-:R-:W-:Y:S05]  /*4e40*/  BSYNC B1 ;  /* 0x0000000000017941 */ /* 0x01cfea0003800000 */
.L_x_34:
[----:B-1----:R-:W2:Y:S04]  /*4e50*/  LDL R0, [R1+0x84] ;  /* 0x0000840001007983 */ /* 0x002ea80000100800 */
[----:B------:R-:W0:Y:S01]  /*4e60*/  LDGDEPBAR ;  /* 0x00000000000079af */ /* 0x000e220000000000 */
[----:B--2---:R-:W-:-:S05]  /*4e70*/  IMAD.IADD R0, R60, 0x1, -R0 ;  /* 0x000000013c007824 */ /* 0x004fca00078e0a00 */
[C---:B------:R-:W-:Y:S02]  /*4e80*/  ISETP.GT.AND P3, PT, R0.reuse, RZ, PT ;  /* 0x000000ff0000720c */ /* 0x040fe40003f64270 */
[C---:B------:R-:W-:Y:S02]  /*4e90*/  ISETP.GT.AND P2, PT, R0.reuse, 0x1, PT ;  /* 0x000000010000780c */ /* 0x040fe40003f44270 */
[----:B------:R-:W-:Y:S02]  /*4ea0*/  ISETP.GT.AND P1, PT, R0, 0x8, PT ;  /* 0x000000080000780c */ /* 0x000fe40003f24270 */
[----:B------:R-:W-:Y:S02]  /*4eb0*/  FSEL R9, R44, -INF , P3 ;  /* 0xff8000002c097808 */ /* 0x000fe40001800000 */
[----:B------:R-:W-:Y:S02]  /*4ec0*/  FSEL R7, R53, -INF , P3 ;  /* 0xff80000035077808 */ /* 0x000fe40001800000 */
[----:B------:R-:W-:-:S02]  /*4ed0*/  FSEL R8, R43, -INF , P2 ;  /* 0xff8000002b087808 */ /* 0x000fc40001000000 */
[----:B------:R-:W-:Y:S02]  /*4ee0*/  FSEL R6, R52, -INF , P2 ;  /* 0xff80000034067808 */ /* 0x000fe40001000000 */
[----:B------:R-:W-:Y:S02]  /*4ef0*/  ISETP.GT.AND P3, PT, R0, 0x9, PT ;  /* 0x000000090000780c */ /* 0x000fe40003f64270 */
[----:B------:R-:W-:Y:S02]  /*4f00*/  FSEL R17, R40, -INF , P1 ;  /* 0xff80000028117808 */ /* 0x000fe40000800000 */
[----:B------:R-:W-:Y:S02]  /*4f10*/  FSEL R11, R42, -INF , P1 ;  /* 0xff8000002a0b7808 */ /* 0x000fe40000800000 */
[----:B------:R-:W-:Y:S02]  /*4f20*/  FMNMX.FTZ R3, R7, R6, !PT ;  /* 0x0000000607037209 */ /* 0x000fe40007810000 */
[----:B------:R-:W-:-:S02]  /*4f30*/  FMNMX.FTZ R2, R9, R8, !PT ;  /* 0x0000000809027209 */ /* 0x000fc40007810000 */
[C---:B------:R-:W-:Y:S02]  /*4f40*/  ISETP.GT.AND P2, PT, R0.reuse, 0x10, PT ;  /* 0x000000100000780c */ /* 0x040fe40003f44270 */
[----:B------:R-:W-:Y:S02]  /*4f50*/  FSEL R16, R37, -INF , P3 ;  /* 0xff80000025107808 */ /* 0x000fe40001800000 */
[----:B------:R-:W-:Y:S02]  /*4f60*/  FSEL R10, R41, -INF , P3 ;  /* 0xff800000290a7808 */ /* 0x000fe40001800000 */
[----:B------:R-:W-:Y:S02]  /*4f70*/  FMNMX.FTZ R3, R11, R3, !PT ;  /* 0x000000030b037209 */ /* 0x000fe40007810000 */
[----:B------:R-:W-:Y:S02]  /*4f80*/  FMNMX.FTZ R2, R17, R2, !PT ;  /* 0x0000000211027209 */ /* 0x000fe40007810000 */
[----:B------:R-:W-:-:S02]  /*4f90*/  ISETP.GT.AND P1, PT, R0, 0x11, PT ;  /* 0x000000110000780c */ /* 0x000fc40003f24270 */
[----:B------:R-:W-:Y:S02]  /*4fa0*/  FSEL R19, R32, -INF , P2 ;  /* 0xff80000020137808 */ /* 0x000fe40001000000 */
[----:B------:R-:W-:Y:S02]  /*4fb0*/  FSEL R13, R33, -INF , P2 ;  /* 0xff800000210d7808 */ /* 0x000fe40001000000 */
[----:B------:R-:W-:Y:S02]  /*4fc0*/  FMNMX.FTZ R3, R10, R3, !PT ;  /* 0x000000030a037209 */ /* 0x000fe40007810000 */
[----:B------:R-:W-:Y:S02]  /*4fd0*/  FMNMX.FTZ R2, R16, R2, !PT ;  /* 0x0000000210027209 */ /* 0x000fe40007810000 */
[----:B------:R-:W-:Y:S02]  /*4fe0*/  ISETP.GT.AND P3, PT, R0, 0x18, PT ;  /* 0x000000180000780c */ /* 0x000fe40003f64270 */
[----:B------:R-:W-:-:S02]  /*4ff0*/  FSEL R20, R18, -INF , P1 ;  /* 0xff80000012147808 */ /* 0x000fc40000800000 */
[----:B------:R-:W-:Y:S02]  /*5000*/  FSEL R12, R36, -INF , P1 ;  /* 0xff800000240c7808 */ /* 0x000fe40000800000 */
[----:B------:R-:W-:Y:S02]  /*5010*/  FMNMX.FTZ R3, R13, R3, !PT ;  /* 0x000000030d037209 */ /* 0x000fe40007810000 */
[----:B------:R-:W-:Y:S02]  /*5020*/  FMNMX.FTZ R2, R19, R2, !PT ;  /* 0x0000000213027209 */ /* 0x000fe40007810000 */
[----:B------:R-:W-:Y:S02]  /*5030*/  ISETP.GT.AND P2, PT, R0, 0x19, PT ;  /* 0x000000190000780c */ /* 0x000fe40003f44270 */
[----:B------:R-:W-:Y:S02]  /*5040*/  FSEL R18, R14, -INF , P3 ;  /* 0xff8000000e127808 */ /* 0x000fe40001800000 */
[----:B------:R-:W-:-:S02]  /*5050*/  FSEL R15, R30, -INF , P3 ;  /* 0xff8000001e0f7808 */ /* 0x000fc40001800000 */
[----:B------:R-:W-:Y:S02]  /*5060*/  FMNMX.FTZ R3, R12, R3, !PT ;  /* 0x000000030c037209 */ /* 0x000fe40007810000 */
[----:B------:R-:W-:Y:S02]  /*5070*/  FMNMX.FTZ R2, R20, R2, !PT ;  /* 0x0000000214027209 */ /* 0x000fe40007810000 */
[----:B------:R-:W-:Y:S02]  /*5080*/  ISETP.GT.AND P1, PT, R0, 0x20, PT ;  /* 0x000000200000780c */ /* 0x000fe40003f24270 */
[----:B------:R-:W-:Y:S02]  /*5090*/  FSEL R24, R24, -INF , P2 ;  /* 0xff80000018187808 */ /* 0x000fe40001000000 */
[----:B------:R-:W-:Y:S02]  /*50a0*/  FSEL R14, R31, -INF , P2 ;  /* 0xff8000001f0e7808 */ /* 0x000fe40001000000 */
[----:B------:R-:W-:-:S02]  /*50b0*/  FMNMX.FTZ R3, R15, R3, !PT ;  /* 0x000000030f037209 */ /* 0x000fc40007810000 */
[----:B------:R-:W-:Y:S02]  /*50c0*/  FMNMX.FTZ R2, R18, R2, !PT ;  /* 0x0000000212027209 */ /* 0x000fe40007810000 */
[----:B------:R-:W-:Y:S02]  /*50d0*/  FSEL R79, R23, -INF , P1 ;  /* 0xff800000174f7808 */ /* 0x000fe40000800000 */
[----:B------:R-:W-:Y:S02]  /*50e0*/  FSEL R76, R28, -INF , P1 ;  /* 0xff8000001c4c7808 */ /* 0x000fe40000800000 */
[C---:B------:R-:W-:Y:S02]  /*50f0*/  ISETP.GT.AND P3, PT, R0.reuse, 0x21, PT ;  /* 0x000000210000780c */ /* 0x040fe40003f64270 */
[C---:B------:R-:W-:Y:S02]  /*5100*/  ISETP.GT.AND P2, PT, R0.reuse, 0x28, PT ;  /* 0x000000280000780c */ /* 0x040fe40003f44270 */
[----:B------:R-:W-:-:S02]  /*5110*/  ISETP.GT.AND P1, PT, R0, 0x29, PT ;  /* 0x000000290000780c */ /* 0x000fc40003f24270 */
[----:B------:R-:W-:Y:S02]  /*5120*/  FMNMX.FTZ R0, R14, R3, !PT ;  /* 0x000000030e007209 */ /* 0x000fe40007810000 */
[----:B------:R-:W-:Y:S02]  /*5130*/  FMNMX.FTZ R2, R24, R2, !PT ;  /* 0x0000000218027209 */ /* 0x000fe40007810000 */
[----:B------:R-:W-:Y:S02]  /*5140*/  FSEL R78, R27, -INF , P3 ;  /* 0xff8000001b4e7808 */ /* 0x000fe40001800000 */
[----:B------:R-:W-:Y:S02]  /*5150*/  FSEL R74, R29, -INF , P3 ;  /* 0xff8000001d4a7808 */ /* 0x000fe40001800000 */
[----:B------:R-:W-:Y:S02]  /*5160*/  FMNMX.FTZ R0, R76, R0, !PT ;  /* 0x000000004c007209 */ /* 0x000fe40007810000 */
[----:B------:R-:W-:-:S02]  /*5170*/  FMNMX.FTZ R2, R79, R2, !PT ;  /* 0x000000024f027209 */ /* 0x000fc40007810000 */
[----:B------:R-:W-:Y:S02]  /*5180*/  FSEL R77, R22, -INF , P2 ;  /* 0xff800000164d7808 */ /* 0x000fe40001000000 */
[----:B------:R-:W-:Y:S02]  /*5190*/  FSEL R73, R26, -INF , P2 ;  /* 0xff8000001a497808 */ /* 0x000fe40001000000 */
[----:B------:R-:W-:Y:S02]  /*51a0*/  FMNMX.FTZ R0, R74, R0, !PT ;  /* 0x000000004a007209 */ /* 0x000fe40007810000 */
[----:B------:R-:W-:Y:S02]  /*51b0*/  FMNMX.FTZ R2, R78, R2, !PT ;  /* 0x000000024e027209 */ /* 0x000fe40007810000 */
[----:B------:R-:W-:Y:S02]  /*51c0*/  FSEL R75, R21, -INF , P1 ;  /* 0xff800000154b7808 */ /* 0x000fe40000800000 */
[----:B------:R-:W-:-:S02]  /*51d0*/  FSEL R72, R25, -INF , P1 ;  /* 0xff80000019487808 */ /* 0x000fc40000800000 */
[----:B------:R-:W-:Y:S02]  /*51e0*/  FMNMX.FTZ R0, R73, R0, !PT ;  /* 0x0000000049007209 */ /* 0x000fe40007810000 */
[----:B------:R-:W-:Y:S02]  /*51f0*/  FMNMX.FTZ R2, R77, R2, !PT ;  /* 0x000000024d027209 */ /* 0x000fe40007810000 */
[----:B------:R-:W-:Y:S02]  /*5200*/  FMNMX.FTZ R4, R72, R0, !PT ;  /* 0x0000000048047209 */ /* 0x000fe40007810000 */
[----:B------:R-:W-:Y:S01]  /*5210*/  FMNMX.FTZ R5, R75, R2, !PT ;  /* 0x000000024b057209 */ /* 0x000fe20007810000 */
[----:B------:R-:W-:Y:S05]  /*5220*/  BRA.DIV ~URZ, `(.L_x_41) ;  /* 0x0000acc27f007947 */ /* 0x000fea000b800000 */
[----:B------:R1:W2:Y:S02]  /*5230*/  SHFL.BFLY PT, R0, R4, 0x2, 0x1f ;  /* 0x0c401f0004007f89 */ /* 0x0002a400000e0000 */
.L_x_123:
[----:B-12---:R-:W-:Y:S01]  /*5240*/  FMNMX.FTZ R4, R4, R0, !PT ;  /* 0x0000000004047209 */ /* 0x006fe20007810000 */
[----:B------:R-:W-:Y:S05]  /*5250*/  BRA.DIV ~URZ, `(.L_x_42) ;  /* 0x0000acd27f007947 */ /* 0x000fea000b800000 */
[----:B------:R-:W1:Y:S04]  /*5260*/  SHFL.BFLY PT, R0, R5, 0x2, 0x1f ;  /* 0x0c401f0005007f89 */ /* 0x000e6800000e0000 */
[----:B------:R-:W2:Y:S01]  /*5270*/  SHFL.BFLY PT, R2, R4, 0x1, 0x1f ;  /* 0x0c201f0004027f89 */ /* 0x000ea200000e0000 */
[----:B-1----:R-:W-:-:S02]  /*5280*/  FMNMX.FTZ R5, R5, R0, !PT ;  /* 0x0000000005057209 */ /* 0x002fc40007810000 */
[----:B--2---:R-:W-:-:S03]  /*5290*/  FMNMX.FTZ R133, R4, R2, !PT ;  /* 0x0000000204857209 */ /* 0x004fc60007810000 */
[----:B------:R1:W2:Y:S04]  /*52a0*/  SHFL.BFLY PT, R3, R5, 0x1, 0x1f ;  /* 0x0c201f0005037f89 */ /* 0x0002a800000e0000 */
.L_x_124:
[C---:B------:R-:W-:Y:S01]  /*52b0*/  FMUL.FTZ R2, R133.reuse, c[0x0][0x2d0] ;  /* 0x0000b40085027a20 */ /* 0x040fe20000410000 */
[----:B------:R-:W-:Y:S01]  /*52c0*/  FSETP.NEU.FTZ.AND P1, PT, R133, -INF , PT ;  /* 0xff8000008500780b */ /* 0x000fe20003f3d000 */
[----:B------:R-:W-:Y:S01]  /*52d0*/  WARPSYNC 0xffffffff ;  /* 0xffffffff00007948 */ /* 0x000fe20003800000 */
[----:B--2---:R-:W-:Y:S01]  /*52e0*/  FMNMX.FTZ R132, R3, R5, !PT ;  /* 0x0000000503847209 */ /* 0x004fe20007810000 */
[----:B------:R-:W-:Y:S01]  /*52f0*/  LDSM.16.MT88.4 R28, [R239] ;  /* 0x00000000ef1c783b */ /* 0x000fe20000004200 */
[----:B------:R-:W-:Y:S02]  /*5300*/  FSEL R2, R2, RZ, P1 ;  /* 0x000000ff02027208 */ /* 0x000fe40000800000 */
[C---:B------:R-:W-:Y:S01]  /*5310*/  FSETP.NEU.FTZ.AND P1, PT, R132.reuse, -INF , PT ;  /* 0xff8000008400780b */ /* 0x040fe20003f3d000 */
[----:B------:R-:W-:Y:S01]  /*5320*/  FMUL.FTZ R4, R132, c[0x0][0x2d0] ;  /* 0x0000b40084047a20 */ /* 0x000fe20000410000 */
[----:B------:R-:W-:Y:S01]  /*5330*/  LDSM.16.MT88.4 R32, [R239+0x800] ;  /* 0x00080000ef20783b */ /* 0x000fe20000004200 */
[----:B------:R-:W-:-:S02]  /*5340*/  FFMA.FTZ R0, R7, c[0x0][0x2d0], -R2 ;  /* 0x0000b40007007a23 */ /* 0x000fc40000010802 */
[--C-:B------:R-:W-:Y:S01]  /*5350*/  FFMA.FTZ R3, R12, c[0x0][0x2d0], -R2.reuse ;  /* 0x0000b4000c037a23 */ /* 0x100fe20000010802 */
[----:B------:R-:W-:Y:S01]  /*5360*/  LDSM.16.MT88.4 R36, [R237+0x800] ;  /* 0x00080000ed24783b */ /* 0x000fe20000004200 */
[----:B------:R2:W-:Y:S03]  /*5370*/  MUFU.EX2 R101, R0 ;  /* 0x0000000000657308 */ /* 0x0005e60000000800 */
[----:B------:R-:W-:Y:S04]  /*5380*/  LDSM.16.MT88.4 R48, [R238] ;  /* 0x00000000ee30783b */ /* 0x000fe80000004200 */
[----:B------:R-:W-:Y:S01]  /*5390*/  LDSM.16.MT88.4 R56, [R242] ;  /* 0x00000000f238783b */ /* 0x000fe20000004200 */
[----:B------:R-:W-:Y:S03]  /*53a0*/  MUFU.EX2 R127, R3 ;  /* 0x00000003007f7308 */ /* 0x000fe60000000800 */
[----:B------:R-:W-:Y:S04]  /*53b0*/  LDSM.16.MT88.4 R60, [R237+0x1800] ;  /* 0x00180000ed3c783b */ /* 0x000fe80000004200 */
[----:B------:R-:W-:Y:S01]  /*53c0*/  LDSM.16.MT88.4 R64, [R238+0x800] ;  /* 0x00080000ee40783b */ /* 0x000fe20000004200 */
[----:B--2---:R-:W-:-:S03]  /*53d0*/  FFMA.FTZ R0, R6, c[0x0][0x2d0], -R2 ;  /* 0x0000b40006007a23 */ /* 0x004fc60000010802 */
[----:B------:R-:W-:Y:S01]  /*53e0*/  LDSM.16.MT88.4 R68, [R239+0x2000] ;  /* 0x00200000ef44783b */ /* 0x000fe20000004200 */
[----:B------:R2:W-:Y:S03]  /*53f0*/  MUFU.EX2 R100, R0 ;  /* 0x0000000000647308 */ /* 0x0005e60000000800 */
[----:B------:R-:W-:Y:S01]  /*5400*/  LDSM.16.MT88.4 R52, [R238+0x1800] ;  /* 0x00180000ee34783b */ /* 0x000fe20000004200 */
[----:B--2---:R-:W-:-:S04]  /*5410*/  FFMA.FTZ R0, R11, c[0x0][0x2d0], -R2 ;  /* 0x0000b4000b007a23 */ /* 0x004fc80000010802 */
[----:B------:R2:W-:Y:S02]  /*5420*/  MUFU.EX2 R116, R0 ;  /* 0x0000000000747308 */ /* 0x0005e40000000800 */
[----:B--2---:R-:W-:-:S06]  /*5430*/  FFMA.FTZ R0, R10, c[0x0][0x2d0], -R2 ;  /* 0x0000b4000a007a23 */ /* 0x004fcc0000010802 */
[----:B------:R2:W3:Y:S02]  /*5440*/  MUFU.EX2 R110, R0 ;  /* 0x00000000006e7308 */ /* 0x0004e40000000800 */
[----:B--2---:R-:W-:Y:S01]  /*5450*/  FFMA.FTZ R0, R13, c[0x0][0x2d0], -R2 ;  /* 0x0000b4000d007a23 */ /* 0x004fe20000010802 */
[----:B---3--:R-:W-:-:S05]  /*5460*/  F2FP.PACK_AB R10, R110, R116 ;  /* 0x000000746e0a723e */ /* 0x008fca00000000ff */
[----:B------:R2:W-:Y:S02]  /*5470*/  MUFU.EX2 R117, R0 ;  /* 0x0000000000757308 */ /* 0x0005e40000000800 */
[----:B--2---:R-:W-:Y:S02]  /*5480*/  FSEL R0, R4, RZ, P1 ;  /* 0x000000ff04007208 */ /* 0x004fe40000800000 */
[----:B-1----:R-:W1:Y:S03]  /*5490*/  LDSM.16.MT88.4 R4, [R237] ;  /* 0x00000000ed04783b */ /* 0x002e660000004200 */
[----:B------:R-:W-:-:S04]  /*54a0*/  FFMA.FTZ R3, R9, c[0x0][0x2d0], -R0 ;  /* 0x0000b40009037a23 */ /* 0x000fc80000010800 */
[----:B------:R2:W-:Y:S02]  /*54b0*/  MUFU.EX2 R109, R3 ;  /* 0x00000003006d7308 */ /* 0x0005e40000000800 */
[----:B--2---:R-:W-:Y:S01]  /*54c0*/  FFMA.FTZ R3, R8, c[0x0][0x2d0], -R0 ;  /* 0x0000b40008037a23 */ /* 0x004fe20000010800 */
[----:B------:R-:W-:-:S05]  /*54d0*/  F2FP.PACK_AB R8, R100, R101 ;  /* 0x000000656408723e */ /* 0x000fca00000000ff */
[----:B------:R2:W3:Y:S02]  /*54e0*/  MUFU.EX2 R108, R3 ;  /* 0x00000003006c7308 */ /* 0x0004e40000000800 */
[----:B--2---:R-:W-:Y:S01]  /*54f0*/  FFMA.FTZ R3, R17, c[0x0][0x2d0], -R0 ;  /* 0x0000b40011037a23 */ /* 0x004fe20000010800 */
[----:B---3--:R-:W-:-:S05]  /*5500*/  F2FP.PACK_AB R9, R108, R109 ;  /* 0x0000006d6c09723e */ /* 0x008fca00000000ff */
[----:B------:R2:W-:Y:S02]  /*5510*/  MUFU.EX2 R111, R3 ;  /* 0x00000003006f7308 */ /* 0x0005e40000000800 */
[----:B--2---:R-:W-:-:S06]  /*5520*/  FFMA.FTZ R3, R16, c[0x0][0x2d0], -R0 ;  /* 0x0000b40010037a23 */ /* 0x004fcc0000010800 */
[----:B------:R2:W3:Y:S02]  /*5530*/  MUFU.EX2 R119, R3 ;  /* 0x0000000300777308 */ /* 0x0004e40000000800 */
[----:B--2---:R-:W-:Y:S01]  /*5540*/  FFMA.FTZ R3, R15, c[0x0][0x2d0], -R2 ;  /* 0x0000b4000f037a23 */ /* 0x004fe20000010802 */
[----:B---3--:R-:W-:-:S05]  /*5550*/  F2FP.PACK_AB R11, R119, R111 ;  /* 0x0000006f770b723e */ /* 0x008fca00000000ff */
[----:B------:R2:W-:Y:S02]  /*5560*/  MUFU.EX2 R125, R3 ;  /* 0x00000003007d7308 */ /* 0x0005e40000000800 */
[----:B-1----:R-:W-:Y:S07]  /*5570*/  HMMA.16816.F32 R40, R8, R4, RZ ;  /* 0x000000040828723c */ /* 0x002fee00000018ff */
[----:B------:R-:W-:Y:S01]  /*5580*/  F2FP.PACK_AB R4, R127, R117 ;  /* 0x000000757f04723e */ /* 0x000fe200000000ff */
[----:B--2---:R-:W-:-:S02]  /*5590*/  FFMA.FTZ R3, R14, c[0x0][0x2d0], -R2 ;  /* 0x0000b4000e037a23 */ /* 0x004fc40000010802 */
[----:B------:R-:W-:Y:S02]  /*55a0*/  HMMA.16816.F32 R12, R8, R30, RZ ;  /* 0x0000001e080c723c */ /* 0x000fe400000018ff */
[----:B------:R1:W2:Y:S02]  /*55b0*/  MUFU.EX2 R126, R3 ;  /* 0x00000003007e7308 */ /* 0x0002a40000000800 */
[----:B-1----:R-:W-:-:S06]  /*55c0*/  FFMA.FTZ R3, R19, c[0x0][0x2d0], -R0 ;  /* 0x0000b40013037a23 */ /* 0x002fcc0000010800 */
[----:B------:R1:W-:Y:S02]  /*55d0*/  MUFU.EX2 R118, R3 ;  /* 0x0000000300767308 */ /* 0x0003e40000000800 */
[--C-:B-1----:R-:W-:Y:S02]  /*55e0*/  FFMA.FTZ R3, R20, c[0x0][0x2d0], -R0.reuse ;  /* 0x0000b40014037a23 */ /* 0x102fe40000010800 */
[C---:B------:R-:W-:Y:S04]  /*55f0*/  HMMA.16816.F32 R20, R8.reuse, R6, RZ ;  /* 0x000000060814723c */ /* 0x040fe800000018ff */
[----:B------:R1:W3:Y:S03]  /*5600*/  MUFU.EX2 R124, R3 ;  /* 0x00000003007c7308 */ /* 0x0002e60000000800 */
[----:B--2---:R-:W-:Y:S01]  /*5610*/  F2FP.PACK_AB R6, R126, R125 ;  /* 0x0000007d7e06723e */ /* 0x004fe200000000ff */
[--C-:B-1----:R-:W-:Y:S01]  /*5620*/  FFMA.FTZ R3, R18, c[0x0][0x2d0], -R0.reuse ;  /* 0x0000b40012037a23 */ /* 0x102fe20000010800 */
[----:B---3--:R-:W-:Y:S01]  /*5630*/  F2FP.PACK_AB R5, R124, R118 ;  /* 0x000000767c05723e */ /* 0x008fe200000000ff */
[C---:B------:R-:W-:Y:S02]  /*5640*/  HMMA.16816.F32 R16, R8.reuse, R28, RZ ;  /* 0x0000001c0810723c */ /* 0x040fe400000018ff */
[----:B------:R1:W-:Y:S06]  /*5650*/  MUFU.EX2 R129, R3 ;  /* 0x0000000300817308 */ /* 0x0003ec0000000800 */
[----:B------:R-:W-:Y:S01]  /*5660*/  HMMA.16816.F32 R28, R8, R50, RZ ;  /* 0x00000032081c723c */ /* 0x000fe200000018ff */
[----:B-1----:R-:W-:-:S07]  /*5670*/  FFMA.FTZ R3, R24, c[0x0][0x2d0], -R0 ;  /* 0x0000b40018037a23 */ /* 0x002fce0000010800 */
[----:B------:R-:W-:Y:S01]  /*5680*/  HMMA.16816.F32 R24, R8, R56, RZ ;  /* 0x000000380818723c */ /* 0x000fe200000018ff */
[----:B------:R-:W1:Y:S02]  /*5690*/  MUFU.EX2 R128, R3 ;  /* 0x0000000300807308 */ /* 0x000e640000000800 */
[----:B-1----:R-:W-:-:S07]  /*56a0*/  F2FP.PACK_AB R7, R128, R129 ;  /* 0x000000818007723e */ /* 0x002fce00000000ff */
[C---:B------:R-:W-:Y:S08]  /*56b0*/  HMMA.16816.F32 R44, R4.reuse, R34, R12 ;  /* 0x00000022042c723c */ /* 0x040ff0000000180c */
[C---:B------:R-:W-:Y:S01]  /*56c0*/  HMMA.16816.F32 R156, R4.reuse, R36, R40 ;  /* 0x00000024049c723c */ /* 0x040fe20000001828 */
[----:B------:R-:W-:Y:S07]  /*56d0*/  LDSM.16.MT88.4 R40, [R240+0x800] ;  /* 0x00080000f028783b */ /* 0x000fee0000004200 */
[C---:B------:R-:W-:Y:S01]  /*56e0*/  HMMA.16816.F32 R136, R4.reuse, R38, R20 ;  /* 0x000000260488723c */ /* 0x040fe20000001814 */
[----:B------:R-:W-:Y:S07]  /*56f0*/  LDSM.16.MT88.4 R36, [R237+0x2000] ;  /* 0x00200000ed24783b */ /* 0x000fee0000004200 */
[----:B------:R-:W-:Y:S01]  /*5700*/  MOV R249, R44 ;  /* 0x0000002c00f97202 */ /* 0x000fe20000000f00 */
[----:B------:R-:W-:Y:S01]  /*5710*/  IMAD.MOV.U32 R155, RZ, RZ, R46 ;  /* 0x000000ffff9b7224 */ /* 0x000fe200078e002e */
[----:B------:R-:W-:Y:S01]  /*5720*/  MOV R248, R45 ;  /* 0x0000002d00f87202 */ /* 0x000fe20000000f00 */
[----:B------:R-:W-:Y:S01]  /*5730*/  HMMA.16816.F32 R148, R4, R32, R16 ;  /* 0x000000200494723c */ /* 0x000fe20000001810 */
[----:B------:R-:W-:-:S02]  /*5740*/  MOV R154, R47 ;  /* 0x0000002f009a7202 */ /* 0x000fc40000000f00 */
[----:B------:R-:W1:Y:S05]  /*5750*/  LDSM.16.MT88.4 R44, [R239+0x1800] ;  /* 0x00180000ef2c783b */ /* 0x000e6a0000004200 */
[C---:B------:R-:W-:Y:S08]  /*5760*/  HMMA.16816.F32 R16, R8.reuse, R60, RZ ;  /* 0x0000003c0810723c */ /* 0x040ff000000018ff */
[C---:B------:R-:W-:Y:S01]  /*5770*/  HMMA.16816.F32 R12, R8.reuse, R62, RZ ;  /* 0x0000003e080c723c */ /* 0x040fe200000018ff */
[----:B------:R-:W-:Y:S07]  /*5780*/  LDSM.16.MT88.4 R60, [R238+0x2000] ;  /* 0x00200000ee3c783b */ /* 0x000fee0000004200 */
[C---:B------:R-:W-:Y:S01]  /*5790*/  HMMA.16816.F32 R20, R8.reuse, R58, RZ ;  /* 0x0000003a0814723c */ /* 0x040fe200000018ff */
[----:B------:R-:W-:Y:S07]  /*57a0*/  LDSM.16.MT88.4 R56, [R240+0x2000] ;  /* 0x00200000f038783b */ /* 0x000fee0000004200 */
[----:B------:R-:W-:Y:S01]  /*57b0*/  HMMA.16816.F32 R32, R8, R48, RZ ;  /* 0x000000300820723c */ /* 0x000fe200000018ff */
[----:B------:R-:W2:Y:S07]  /*57c0*/  LDSM.16.MT88.4 R48, [R240+0x1800] ;  /* 0x00180000f030783b */ /* 0x000eae0000004200 */
[----:B------:R-:W-:Y:S08]  /*57d0*/  HMMA.16816.F32 R80, R4, R66, R28 ;  /* 0x000000420450723c */ /* 0x000ff0000000181c */
[----:B-1----:R-:W-:Y:S08]  /*57e0*/  HMMA.16816.F32 R28, R8, R46, RZ ;  /* 0x0000002e081c723c */ /* 0x002ff000000018ff */
[C---:B------:R-:W-:Y:S08]  /*57f0*/  HMMA.16816.F32 R24, R4.reuse, R40, R24 ;  /* 0x000000280418723c */ /* 0x040ff00000001818 */
[----:B------:R-:W-:Y:S01]  /*5800*/  HMMA.16816.F32 R16, R4, R36, R16 ;  /* 0x000000240410723c */ /* 0x000fe20000001810 */
[----:B------:R-:W-:Y:S01]  /*5810*/  MOV R153, R80 ;  /* 0x0000005000997202 */ /* 0x000fe20000000f00 */
[----:B------:R-:W-:Y:S01]  /*5820*/  IMAD.MOV.U32 R152, RZ, RZ, R81 ;  /* 0x000000ffff987224 */ /* 0x000fe200078e0051 */
[----:B------:R-:W-:-:S02]  /*5830*/  MOV R147, R82 ;  /* 0x0000005200937202 */ /* 0x000fc40000000f00 */
[----:B------:R-:W-:-:S03]  /*5840*/  MOV R146, R83 ;  /* 0x0000005300927202 */ /* 0x000fc60000000f00 */
[C---:B------:R-:W-:Y:S08]  /*5850*/  HMMA.16816.F32 R12, R4.reuse, R38, R12 ;  /* 0x00000026040c723c */ /* 0x040ff0000000180c */
[----:B------:R-:W-:Y:S01]  /*5860*/  HMMA.16816.F32 R20, R4, R42, R20 ;  /* 0x0000002a0414723c */ /* 0x000fe20000001814 */
[----:B------:R-:W1:Y:S01]  /*5870*/  LDSM.16.MT88.4 R40, [R237+0x3000] ;  /* 0x00300000ed28783b */ /* 0x000e620000004200 */
[----:B------:R-:W-:Y:S01]  /*5880*/  IMAD.MOV.U32 R103, RZ, RZ, R25 ;  /* 0x000000ffff677224 */ /* 0x000fe200078e0019 */
[----:B------:R-:W-:Y:S01]  /*5890*/  MOV R102, R26 ;  /* 0x0000001a00667202 */ /* 0x000fe20000000f00 */
[----:B------:R-:W-:Y:S01]  /*58a0*/  IMAD.MOV.U32 R250, RZ, RZ, R27 ;  /* 0x000000fffffa7224 */ /* 0x000fe200078e001b */
[----:B------:R-:W-:-:S03]  /*58b0*/  MOV R99, R24 ;  /* 0x0000001800637202 */ /* 0x000fc60000000f00 */
[----:B------:R-:W-:Y:S01]  /*58c0*/  HMMA.16816.F32 R36, R4, R70, R28 ;  /* 0x000000460424723c */ /* 0x000fe2000000181c */
[----:B------:R-:W-:Y:S01]  /*58d0*/  MOV R145, R16 ;  /* 0x0000001000917202 */ /* 0x000fe20000000f00 */
[----:B------:R-:W-:Y:S01]  /*58e0*/  IMAD.MOV.U32 R144, RZ, RZ, R17 ;  /* 0x000000ffff907224 */ /* 0x000fe200078e0011 */
[----:B------:R-:W-:Y:S02]  /*58f0*/  MOV R131, R18 ;  /* 0x0000001200837202 */ /* 0x000fe40000000f00 */
[----:B------:R-:W-:-:S03]  /*5900*/  MOV R130, R19 ;  /* 0x0000001300827202 */ /* 0x000fc60000000f00 */
[----:B------:R-:W-:Y:S01]  /*5910*/  HMMA.16816.F32 R140, R4, R64, R32 ;  /* 0x00000040048c723c */ /* 0x000fe20000001820 */
[----:B------:R-:W-:Y:S01]  /*5920*/  IMAD.MOV.U32 R94, RZ, RZ, R13 ;  /* 0x000000ffff5e7224 */ /* 0x000fe200078e000d */
[----:B------:R-:W-:Y:S01]  /*5930*/  MOV R93, R14 ;  /* 0x0000000e005d7202 */ /* 0x000fe20000000f00 */
[----:B------:R-:W-:Y:S01]  /*5940*/  IMAD.MOV.U32 R90, RZ, RZ, R12 ;  /* 0x000000ffff5a7224 */ /* 0x000fe200078e000c */
[----:B------:R-:W-:-:S04]  /*5950*/  MOV R91, R15 ;  /* 0x0000000f005b7202 */ /* 0x000fc80000000f00 */
[----:B------:R-:W-:Y:S01]  /*5960*/  HMMA.16816.F32 R32, R8, R44, RZ ;  /* 0x0000002c0820723c */ /* 0x000fe200000018ff */
[----:B------:R-:W-:Y:S01]  /*5970*/  MOV R98, R23 ;  /* 0x0000001700627202 */ /* 0x000fe20000000f00 */
[----:B------:R-:W-:Y:S01]  /*5980*/  IMAD.MOV.U32 R96, RZ, RZ, R22 ;  /* 0x000000ffff607224 */ /* 0x000fe200078e0016 */
[----:B------:R-:W-:Y:S01]  /*5990*/  MOV R97, R21 ;  /* 0x0000001500617202 */ /* 0x000fe20000000f00 */
[----:B------:R-:W-:Y:S01]  /*59a0*/  LDSM.16.MT88.4 R44, [R238+0x3800] ;  /* 0x00380000ee2c783b */ /* 0x000fe20000004200 */
[----:B------:R-:W-:-:S03]  /*59b0*/  MOV R95, R20 ;  /* 0x00000014005f7202 */ /* 0x000fc60000000f00 */
[C---:B------:R-:W-:Y:S01]  /*59c0*/  HMMA.16816.F32 R24, R8.reuse, R52, RZ ;  /* 0x000000340818723c */ /* 0x040fe200000018ff */
[----:B------:R-:W-:Y:S01]  /*59d0*/  MOV R89, R37 ;  /* 0x0000002500597202 */ /* 0x000fe20000000f00 */
[----:B------:R-:W-:Y:S01]  /*59e0*/  IMAD.MOV.U32 R92, RZ, RZ, R38 ;  /* 0x000000ffff5c7224 */ /* 0x000fe200078e0026 */
[----:B------:R-:W-:Y:S02]  /*59f0*/  MOV R88, R39 ;  /* 0x0000002700587202 */ /* 0x000fe40000000f00 */
[----:B------:R-:W-:Y:S02]  /*5a00*/  MOV R87, R36 ;  /* 0x0000002400577202 */ /* 0x000fe40000000f00 */
[----:B------:R-:W-:Y:S01]  /*5a10*/  LDSM.16.MT88.4 R36, [R237+0x3800] ;  /* 0x00380000ed24783b */ /* 0x000fe20000004200 */
[C---:B--2---:R-:W-:Y:S08]  /*5a20*/  HMMA.16816.F32 R16, R8.reuse, R48, RZ ;  /* 0x000000300810723c */ /* 0x044ff000000018ff */
[C---:B------:R-:W-:Y:S01]  /*5a30*/  HMMA.16816.F32 R12, R8.reuse, R50, RZ ;  /* 0x00000032080c723c */ /* 0x040fe200000018ff */
[----:B------:R-:W2:Y:S07]  /*5a40*/  LDSM.16.MT88.4 R48, [R239+0x3000] ;  /* 0x00300000ef30783b */ /* 0x000eae0000004200 */
[----:B------:R-:W-:Y:S01]  /*5a50*/  HMMA.16816.F32 R20, R8, R54, RZ ;  /* 0x000000360814723c */ /* 0x000fe200000018ff */
[----:B------:R-:W3:Y:S07]  /*5a60*/  LDSM.16.MT88.4 R52, [R238+0x3000] ;  /* 0x00300000ee34783b */ /* 0x000eee0000004200 */
[C---:B------:R-:W-:Y:S01]  /*5a70*/  HMMA.16816.F32 R80, R4.reuse, R68, R32 ;  /* 0x000000440450723c */ /* 0x040fe20000001820 */
[----:B------:R-:W4:Y:S07]  /*5a80*/  LDSM.16.MT88.4 R32, [R239+0x3800] ;  /* 0x00380000ef20783b */ /* 0x000f2e0000004200 */
[----:B------:R-:W-:Y:S08]  /*5a90*/  HMMA.16816.F32 R64, R4, R60, R24 ;  /* 0x0000003c0440723c */ /* 0x000ff00000001818 */
[C---:B-1----:R-:W-:Y:S08]  /*5aa0*/  HMMA.16816.F32 R28, R8.reuse, R40, RZ ;  /* 0x00000028081c723c */ /* 0x042ff000000018ff */
[----:B------:R-:W-:Y:S01]  /*5ab0*/  HMMA.16816.F32 R24, R8, R42, RZ ;  /* 0x0000002a0818723c */ /* 0x000fe200000018ff */
[----:B------:R-:W1:Y:S07]  /*5ac0*/  LDSM.16.MT88.4 R40, [R240+0x3000] ;  /* 0x00300000f028783b */ /* 0x000e6e0000004200 */
[C---:B------:R-:W-:Y:S08]  /*5ad0*/  HMMA.16816.F32 R20, R4.reuse, R62, R20 ;  /* 0x0000003e0414723c */ /* 0x040ff00000001814 */
[----:B------:R-:W-:Y:S07]  /*5ae0*/  HMMA.16816.F32 R60, R4, R56, R16 ;  /* 0x00000038043c723c */ /* 0x000fee0000001810 */
[----:B------:R-:W-:Y:S01]  /*5af0*/  MOV R56, R90 ;  /* 0x0000005a00387202 */ /* 0x000fe20000000f00 */
[----:B--2---:R-:W-:Y:S01]  /*5b00*/  HMMA.16816.F32 R16, R8, R50, RZ ;  /* 0x000000320810723c */ /* 0x004fe200000018ff */
[----:B------:R-:W-:-:S06]  /*5b10*/  MOV R57, R94 ;  /* 0x0000005e00397202 */ /* 0x000fcc0000000f00 */
[----:B------:R-:W-:Y:S01]  /*5b20*/  MOV R51, R99 ;  /* 0x0000006300337202 */ /* 0x000fe20000000f00 */
[----:B------:R-:W-:Y:S01]  /*5b30*/  HMMA.16816.F32 R172, R4, R38, R24 ;  /* 0x0000002604ac723c */ /* 0x000fe20000001818 */
[----:B------:R-:W2:Y:S01]  /*5b40*/  LDSM.16.MT88.4 R24, [R240+0x3800] ;  /* 0x00380000f018783b */ /* 0x000ea20000004200 */
[----:B------:R-:W-:Y:S01]  /*5b50*/  MOV R86, R23 ;  /* 0x0000001700567202 */ /* 0x000fe20000000f00 */
[----:B------:R-:W-:Y:S01]  /*5b60*/  IMAD.MOV.U32 R85, RZ, RZ, R21 ;  /* 0x000000ffff557224 */ /* 0x000fe200078e0015 */
[----:B------:R-:W-:Y:S01]  /*5b70*/  MOV R84, R22 ;  /* 0x0000001600547202 */ /* 0x000fe20000000f00 */
[----:B------:R-:W-:Y:S01]  /*5b80*/  IMAD.MOV.U32 R50, RZ, RZ, R98 ;  /* 0x000000ffff327224 */ /* 0x000fe200078e0062 */
[----:B------:R-:W-:Y:S01]  /*5b90*/  MOV R3, R20 ;  /* 0x0000001400037202 */ /* 0x000fe20000000f00 */
[----:B------:R-:W-:Y:S01]  /*5ba0*/  IMAD.MOV.U32 R38, RZ, RZ, R88 ;  /* 0x000000ffff267224 */ /* 0x000fe200078e0058 */
[----:B------:R-:W-:Y:S01]  /*5bb0*/  HMMA.16816.F32 R20, R8, R48, RZ ;  /* 0x000000300814723c */ /* 0x000fe200000018ff */
[----:B------:R-:W-:-:S06]  /*5bc0*/  MOV R39, R96 ;  /* 0x0000006000277202 */ /* 0x000fcc0000000f00 */
[----:B------:R-:W-:Y:S01]  /*5bd0*/  IMAD.MOV.U32 R48, RZ, RZ, R103 ;  /* 0x000000ffff307224 */ /* 0x000fe200078e0067 */
[----:B------:R-:W-:Y:S01]  /*5be0*/  HMMA.16816.F32 R176, R4, R58, R12 ;  /* 0x0000003a04b0723c */ /* 0x000fe2000000180c */
[----:B------:R-:W-:-:S06]  /*5bf0*/  MOV R49, R102 ;  /* 0x0000006600317202 */ /* 0x000fcc0000000f00 */
[----:B------:R-:W-:Y:S01]  /*5c00*/  IMAD.MOV.U32 R59, RZ, RZ, R91 ;  /* 0x000000ffff3b7224 */ /* 0x000fe200078e005b */
[----:B---3--:R-:W-:Y:S01]  /*5c10*/  HMMA.16816.F32 R12, R8, R52, RZ ;  /* 0x00000034080c723c */ /* 0x008fe200000018ff */
[----:B------:R-:W-:-:S06]  /*5c20*/  MOV R58, R93 ;  /* 0x0000005d003a7202 */ /* 0x000fcc0000000f00 */
[----:B------:R-:W-:Y:S01]  /*5c30*/  MOV R53, R89 ;  /* 0x0000005900357202 */ /* 0x000fe20000000f00 */
[----:B------:R-:W-:Y:S01]  /*5c40*/  HMMA.16816.F32 R68, R4, R36, R28 ;  /* 0x000000240444723c */ /* 0x000fe2000000181c */
[----:B------:R-:W3:Y:S01]  /*5c50*/  LDSM.16.MT88.4 R28, [R237+0x4800] ;  /* 0x00480000ed1c783b */ /* 0x000ee20000004200 */
[----:B------:R-:W-:-:S05]  /*5c60*/  MOV R52, R87 ;  /* 0x0000005700347202 */ /* 0x000fca0000000f00 */
[----:B------:R-:W-:Y:S01]  /*5c70*/  MOV R37, R97 ;  /* 0x0000006100257202 */ /* 0x000fe20000000f00 */
[----:B----4-:R-:W-:Y:S01]  /*5c80*/  HMMA.16816.F32 R88, R4, R32, R20 ;  /* 0x000000200458723c */ /* 0x010fe20000001814 */
[----:B------:R-:W-:-:S06]  /*5c90*/  IMAD.MOV.U32 R36, RZ, RZ, R95 ;  /* 0x000000ffff247224 */ /* 0x000fcc00078e005f */
[----:B------:R-:W-:Y:S01]  /*5ca0*/  IMAD.MOV.U32 R32, RZ, RZ, R86 ;  /* 0x000000ffff207224 */ /* 0x000fe200078e0056 */
[----:B------:R-:W-:Y:S01]  /*5cb0*/  HMMA.16816.F32 R96, R4, R34, R16 ;  /* 0x000000220460723c */ /* 0x000fe20000001810 */
[----:B------:R-:W-:-:S06]  /*5cc0*/  MOV R33, R92 ;  /* 0x0000005c00217202 */ /* 0x000fcc0000000f00 */
[----:B------:R-:W-:Y:S01]  /*5cd0*/  MOV R34, R85 ;  /* 0x0000005500227202 */ /* 0x000fe20000000f00 */
[----:B-1----:R-:W-:Y:S01]  /*5ce0*/  HMMA.16816.F32 R16, R8, R40, RZ ;  /* 0x000000280810723c */ /* 0x002fe200000018ff */
[----:B------:R-:W-:-:S06]  /*5cf0*/  MOV R35, R84 ;  /* 0x0000005400237202 */ /* 0x000fcc0000000f00 */
[----:B------:R-:W-:Y:S01]  /*5d00*/  MOV R41, R48 ;  /* 0x0000003000297202 */ /* 0x000fe20000000f00 */
[----:B------:R-:W-:Y:S01]  /*5d10*/  HMMA.16816.F32 R84, R4, R44, R12 ;  /* 0x0000002c0454723c */ /* 0x000fe2000000180c */
[----:B------:R-:W-:Y:S02]  /*5d20*/  IMAD.MOV.U32 R48, RZ, RZ, R145 ;  /* 0x000000ffff307224 */ /* 0x000fe400078e0091 */
[----:B------:R-:W-:Y:S01]  /*5d30*/  IMAD.MOV.U32 R40, RZ, RZ, R51 ;  /* 0x000000ffff287224 */ /* 0x000fe200078e0033 */
[----:B------:R-:W-:-:S03]  /*5d40*/  MOV R51, R130 ;  /* 0x0000008200337202 */ /* 0x000fc60000000f00 */
[----:B------:R-:W-:Y:S01]  /*5d50*/  IMAD.MOV.U32 R45, RZ, RZ, R3 ;  /* 0x000000ffff2d7224 */ /* 0x000fe200078e0003 */
[----:B------:R-:W-:Y:S01]  /*5d60*/  HMMA.16816.F32 R12, R8, R42, RZ ;  /* 0x0000002a080c723c */ /* 0x000fe200000018ff */
[----:B------:R-:W-:Y:S02]  /*5d70*/  FADD.FTZ R3, R101, R100 ;  /* 0x0000006465037221 */ /* 0x000fe40000010000 */
[----:B------:R-:W-:Y:S02]  /*5d80*/  IMAD.MOV.U32 R44, RZ, RZ, R153 ;  /* 0x000000ffff2c7224 */ /* 0x000fe400078e0099 */
[----:B------:R-:W-:Y:S02]  /*5d90*/  FADD.FTZ R3, R116, R3 ;  /* 0x0000000374037221 */ /* 0x000fe40000010000 */
[----:B------:R-:W-:Y:S01]  /*5da0*/  MOV R42, R49 ;  /* 0x00000031002a7202 */ /* 0x000fe20000000f00 */
[----:B--2---:R-:W-:Y:S01]  /*5db0*/  HMMA.16816.F32 R92, R4, R24, R16 ;  /* 0x00000018045c723c */ /* 0x004fe20000001810 */
[----:B------:R-:W1:Y:S01]  /*5dc0*/  LDSM.16.MT88.4 R16, [R237+0x5000] ;  /* 0x00500000ed10783b */ /* 0x000e620000004200 */
[----:B------:R-:W-:Y:S01]  /*5dd0*/  FADD.FTZ R3, R110, R3 ;  /* 0x000000036e037221 */ /* 0x000fe20000010000 */
[----:B------:R-:W-:-:S02]  /*5de0*/  MOV R49, R144 ;  /* 0x0000009000317202 */ /* 0x000fc40000000f00 */
[----:B------:R-:W-:Y:S02]  /*5df0*/  MOV R43, R250 ;  /* 0x000000fa002b7202 */ /* 0x000fe40000000f00 */
[----:B------:R-:W-:Y:S01]  /*5e00*/  FADD.FTZ R24, R117, R3 ;  /* 0x0000000375187221 */ /* 0x000fe20000010000 */
[----:B------:R-:W-:Y:S07]  /*5e10*/  HMMA.16816.F32 R20, R8, R54, RZ ;  /* 0x000000360814723c */ /* 0x000fee00000018ff */
[----:B------:R-:W-:Y:S01]  /*5e20*/  IMAD.MOV.U32 R55, RZ, RZ, R38 ;  /* 0x000000ffff377224 */ /* 0x000fe200078e0026 */
[----:B------:R-:W-:Y:S01]  /*5e30*/  HMMA.16816.F32 R112, R4, R26, R12 ;  /* 0x0000001a0470723c */ /* 0x000fe2000000180c */
[----:B------:R-:W-:-:S02]  /*5e40*/  MOV R38, R39 ;  /* 0x0000002700267202 */ /* 0x000fc40000000f00 */
[----:B------:R-:W-:Y:S02]  /*5e50*/  MOV R39, R50 ;  /* 0x0000003200277202 */ /* 0x000fe40000000f00 */
[----:B------:R-:W-:Y:S02]  /*5e60*/  MOV R50, R131 ;  /* 0x0000008300327202 */ /* 0x000fe40000000f00 */
[--C-:B------:R-:W-:Y:S01]  /*5e70*/  FFMA.FTZ R27, R74, c[0x0][0x2d0], -R2.reuse ;  /* 0x0000b4004a1b7a23 */ /* 0x100fe20000010802 */
[----:B---3--:R-:W-:Y:S01]  /*5e80*/  HMMA.16816.F32 R12, R8, R28, RZ ;  /* 0x0000001c080c723c */ /* 0x008fe200000018ff */
[----:B------:R-:W-:Y:S01]  /*5e90*/  FFMA.FTZ R26, R73, c[0x0][0x2d0], -R2 ;  /* 0x0000b400491a7a23 */ /* 0x000fe20000010802 */
[----:B------:R-:W-:Y:S02]  /*5ea0*/  MOV R54, R33 ;  /* 0x0000002100367202 */ /* 0x000fe40000000f00 */
[----:B------:R-:W-:-:S03]  /*5eb0*/  MOV R33, R248 ;  /* 0x000000f800217202 */ /* 0x000fc60000000f00 */
[----:B------:R-:W-:Y:S01]  /*5ec0*/  FFMA.FTZ R28, R76, c[0x0][0x2d0], -R2 ;  /* 0x0000b4004c1c7a23 */ /* 0x000fe20000010802 */
[----:B------:R-:W-:Y:S01]  /*5ed0*/  HMMA.16816.F32 R104, R4, R46, R20 ;  /* 0x0000002e0468723c */ /* 0x000fe20000001814 */
[----:B------:R-:W2:Y:S01]  /*5ee0*/  LDSM.16.MT88.4 R20, [R239+0x4800] ;  /* 0x00480000ef14783b */ /* 0x000ea20000004200 */
[----:B------:R-:W-:Y:S01]  /*5ef0*/  FFMA.FTZ R29, R78, c[0x0][0x2d0], -R0 ;  /* 0x0000b4004e1d7a23 */ /* 0x000fe20000010800 */
[----:B------:R-:W-:Y:S01]  /*5f00*/  MOV R76, R45 ;  /* 0x0000002d004c7202 */ /* 0x000fe20000000f00 */
[----:B------:R-:W-:Y:S01]  /*5f10*/  IMAD.MOV.U32 R78, RZ, RZ, R35 ;  /* 0x000000ffff4e7224 */ /* 0x000fe200078e0023 */
[----:B------:R-:W-:Y:S02]  /*5f20*/  MOV R35, R154 ;  /* 0x0000009a00237202 */ /* 0x000fe40000000f00 */
[----:B------:R-:W-:Y:S02]  /*5f30*/  MOV R46, R147 ;  /* 0x00000093002e7202 */ /* 0x000fe40000000f00 */
[----:B------:R-:W-:-:S02]  /*5f40*/  MOV R47, R146 ;  /* 0x00000092002f7202 */ /* 0x000fc40000000f00 */
[----:B------:R-:W-:Y:S01]  /*5f50*/  LDSM.16.MT88.4 R144, [R239+0x1000] ;  /* 0x00100000ef90783b */ /* 0x000fe20000004200 */
[----:B------:R-:W-:-:S04]  /*5f60*/  MOV R45, R152 ;  /* 0x00000098002d7202 */ /* 0x000fc80000000f00 */
[----:B-1----:R-:W-:Y:S07]  /*5f70*/  HMMA.16816.F32 R100, R4, R16, R12 ;  /* 0x000000100464723c */ /* 0x002fee000000180c */
[----:B------:R-:W-:Y:S01]  /*5f80*/  FADD.FTZ R16, R109, R108 ;  /* 0x0000006c6d107221 */ /* 0x000fe20000010000 */
[----:B------:R-:W-:Y:S03]  /*5f90*/  HMMA.16816.F32 R12, R8, R30, RZ ;  /* 0x0000001e080c723c */ /* 0x000fe600000018ff */
[----:B------:R-:W-:-:S04]  /*5fa0*/  FADD.FTZ R25, R111, R16 ;  /* 0x000000106f197221 */ /* 0x000fc80000010000 */
[----:B------:R-:W-:Y:S02]  /*5fb0*/  FADD.FTZ R3, R119, R25 ;  /* 0x0000001977037221 */ /* 0x000fe40000010000 */
[----:B------:R-:W-:Y:S02]  /*5fc0*/  FFMA.FTZ R25, R72, c[0x0][0x2d0], -R2 ;  /* 0x0000b40048197a23 */ /* 0x000fe40000010802 */
[----:B------:R-:W-:Y:S02]  /*5fd0*/  FADD.FTZ R3, R118, R3 ;  /* 0x0000000376037221 */ /* 0x000fe40000010000 */
[----:B------:R-:W-:Y:S02]  /*5fe0*/  FADD.FTZ R2, R127, R24 ;  /* 0x000000187f027221 */ /* 0x000fe40000010000 */
[----:B------:R-:W-:Y:S01]  /*5ff0*/  FFMA.FTZ R30, R79, c[0x0][0x2d0], -R0 ;  /* 0x0000b4004f1e7a23 */ /* 0x000fe20000010800 */
[----:B------:R-:W-:Y:S01]  /*6000*/  MOV R79, R32 ;  /* 0x00000020004f7202 */ /* 0x000fe20000000f00 */
[----:B------:R-:W-:-:S02]  /*6010*/  FADD.FTZ R2, R125, R2 ;  /* 0x000000027d027221 */ /* 0x000fc40000010000 */
[--C-:B------:R-:W-:Y:S01]  /*6020*/  FFMA.FTZ R24, R77, c[0x0][0x2d0], -R0.reuse ;  /* 0x0000b4004d187a23 */ /* 0x100fe20000010800 */
[----:B------:R-:W-:Y:S01]  /*6030*/  MOV R77, R34 ;  /* 0x00000022004d7202 */ /* 0x000fe20000000f00 */
[----:B------:R-:W-:Y:S01]  /*6040*/  FFMA.FTZ R31, R75, c[0x0][0x2d0], -R0 ;  /* 0x0000b4004b1f7a23 */ /* 0x000fe20000010800 */
[----:B------:R-:W-:Y:S01]  /*6050*/  MOV R34, R155 ;  /* 0x0000009b00227202 */ /* 0x000fe20000000f00 */
[----:B------:R-:W-:Y:S01]  /*6060*/  FADD.FTZ R3, R124, R3 ;  /* 0x000000037c037221 */ /* 0x000fe20000010000 */
[----:B------:R-:W-:Y:S01]  /*6070*/  HMMA.16816.F32 R120, R4, R18, R12 ;  /* 0x000000120478723c */ /* 0x000fe2000000180c */
[----:B------:R-:W1:Y:S01]  /*6080*/  LDSM.16.MT88.4 R16, [R239+0x5000] ;  /* 0x00500000ef10783b */ /* 0x000e620000004200 */
[----:B------:R-:W-:Y:S02]  /*6090*/  FADD.FTZ R0, R126, R2 ;  /* 0x000000027e007221 */ /* 0x000fe40000010000 */
[----:B------:R-:W-:Y:S01]  /*60a0*/  FADD.FTZ R2, R129, R3 ;  /* 0x0000000381027221 */ /* 0x000fe20000010000 */
[----:B------:R-:W-:Y:S01]  /*60b0*/  LDSM.16.MT88.4 R152, [R237+0x1000] ;  /* 0x00100000ed98783b */ /* 0x000fe20000004200 */
[----:B------:R-:W-:Y:S01]  /*60c0*/  MUFU.EX2 R3, R31 ;  /* 0x0000001f00037308 */ /* 0x000fe20000000800 */
[----:B------:R-:W-:Y:S01]  /*60d0*/  IMAD.MOV.U32 R32, RZ, RZ, R249 ;  /* 0x000000ffff207224 */ /* 0x000fe200078e00f9 */
[----:B--2---:R-:W-:Y:S01]  /*60e0*/  HMMA.16816.F32 R12, R8, R20, RZ ;  /* 0x00000014080c723c */ /* 0x004fe200000018ff */
[----:B------:R-:W-:Y:S01]  /*60f0*/  FADD.FTZ R2, R128, R2 ;  /* 0x0000000280027221 */ /* 0x000fe20000010000 */
[----:B------:R-:W-:Y:S11]  /*6100*/  LDSM.16.MT88.4 R72, [R237+0x4000] ;  /* 0x00400000ed48783b */ /* 0x000ff60000004200 */
[----:B------:R-:W-:Y:S11]  /*6110*/  @!UPT UIADD3 URZ, URZ, URZ, URZ ;  /* 0x0000003f3f3ff290 */ /* 0x000ff6000fffe03f */
[----:B-1----:R-:W-:Y:S08]  /*6120*/  HMMA.16816.F32 R108, R4, R16, R12 ;  /* 0x00000010046c723c */ /* 0x002ff0000000180c */
[----:B------:R-:W-:Y:S01]  /*6130*/  HMMA.16816.F32 R12, R8, R22, RZ ;  /* 0x00000016080c723c */ /* 0x000fe200000018ff */
[----:B------:R-:W1:Y:S11]  /*6140*/  LDSM.16.MT88.4 R20, [R238+0x4800] ;  /* 0x00480000ee14783b */ /* 0x000e760000004200 */
[----:B------:R-:W-:Y:S11]  /*6150*/  @!UPT UIADD3 URZ, URZ, URZ, URZ ;  /* 0x0000003f3f3ff290 */ /* 0x000ff6000fffe03f */
[----:B------:R-:W-:Y:S01]  /*6160*/  @!UPT UIADD3 URZ, URZ, URZ, URZ ;  /* 0x0000003f3f3ff290 */ /* 0x000fe2000fffe03f */
[----:B------:R-:W-:Y:S01]  /*6170*/  HMMA.16816.F32 R168, R4, R18, R12 ;  /* 0x0000001204a8723c */ /* 0x000fe2000000180c */
[----:B------:R-:W2:Y:S07]  /*6180*/  LDSM.16.MT88.4 R16, [R238+0x5000] ;  /* 0x00500000ee10783b */ /* 0x000eae0000004200 */
[----:B-1----:R-:W-:Y:S01]  /*6190*/  HMMA.16816.F32 R12, R8, R20, RZ ;  /* 0x00000014080c723c */ /* 0x002fe200000018ff */
[----:B------:R-:W1:Y:S08]  /*61a0*/  MUFU.EX2 R20, R28 ;  /* 0x0000001c00147308 */ /* 0x000e700000000800 */
[----:B------:R-:W3:Y:S01]  /*61b0*/  MUFU.EX2 R21, R24 ;  /* 0x0000001800157308 */ /* 0x000ee20000000800 */
[----:B-1----:R-:W-:Y:S11]  /*61c0*/  FADD.FTZ R0, R20, R0 ;  /* 0x0000000014007221 */ /* 0x002ff60000010000 */
[----:B------:R-:W-:Y:S03]  /*61d0*/  @!UPT UIADD3 URZ, URZ, URZ, URZ ;  /* 0x0000003f3f3ff290 */ /* 0x000fe6000fffe03f */
[----:B--2---:R-:W-:Y:S01]  /*61e0*/  HMMA.16816.F32 R116, R4, R16, R12 ;  /* 0x000000100474723c */ /* 0x004fe2000000180c */
[----:B------:R-:W1:Y:S01]  /*61f0*/  MUFU.EX2 R16, R27 ;  /* 0x0000001b00107308 */ /* 0x000e620000000800 */
[----:B---3--:R-:W-:-:S06]  /*6200*/  F2FP.PACK_AB R131, R3, R21 ;  /* 0x000000150383723e */ /* 0x008fcc00000000ff */
[----:B------:R-:W-:Y:S01]  /*6210*/  HMMA.16816.F32 R12, R8, R22, RZ ;  /* 0x00000016080c723c */ /* 0x000fe200000018ff */
[----:B------:R-:W2:Y:S08]  /*6220*/  MUFU.EX2 R17, R26 ;  /* 0x0000001a00117308 */ /* 0x000eb00000000800 */
[----:B------:R-:W-:Y:S01]  /*6230*/  MUFU.EX2 R22, R30 ;  /* 0x0000001e00167308 */ /* 0x000fe20000000800 */
[C---:B-1----:R-:W-:Y:S01]  /*6240*/  FADD.FTZ R0, R16.reuse, R0 ;  /* 0x0000000010007221 */ /* 0x042fe20000010000 */
[----:B------:R-:W-:-:S06]  /*6250*/  F2FP.PACK_AB R128, R16, R20 ;  /* 0x000000141080723e */ /* 0x000fcc00000000ff */
[----:B------:R-:W1:Y:S01]  /*6260*/  MUFU.EX2 R20, R29 ;  /* 0x0000001d00147308 */ /* 0x000e620000000800 */
[----:B--2---:R-:W-:-:S06]  /*6270*/  FADD.FTZ R0, R17, R0 ;  /* 0x0000000011007221 */ /* 0x004fcc0000010000 */
[----:B------:R-:W-:Y:S01]  /*6280*/  HMMA.16816.F32 R124, R4, R18, R12 ;  /* 0x00000012047c723c */ /* 0x000fe2000000180c */
[----:B------:R-:W2:Y:S01]  /*6290*/  MUFU.EX2 R12, R25 ;  /* 0x00000019000c7308 */ /* 0x000ea20000000800 */
[----:B-1----:R-:W-:Y:S01]  /*62a0*/  F2FP.PACK_AB R129, R20, R22 ;  /* 0x000000161481723e */ /* 0x002fe200000000ff */
[C---:B--2---:R-:W-:Y:S01]  /*62b0*/  FADD.FTZ R0, R12.reuse, R0 ;  /* 0x000000000c007221 */ /* 0x044fe20000010000 */
[----:B------:R-:W-:Y:S02]  /*62c0*/  F2FP.PACK_AB R130, R12, R17 ;  /* 0x000000110c82723e */ /* 0x000fe400000000ff */
[----:B------:R-:W1:Y:S04]  /*62d0*/  LDSM.16.MT88.4 R12, [R240+0x4800] ;  /* 0x00480000f00c783b */ /* 0x000e680000004200 */
[----:B------:R2:W-:Y:S01]  /*62e0*/  STL [R1+0x8], R0 ;  /* 0x0000080001007387 */ /* 0x0005e20000100800 */
[C---:B------:R-:W-:Y:S08]  /*62f0*/  HMMA.16816.F32 R148, R128.reuse, R144, R148 ;  /* 0x000000908094723c */ /* 0x040ff00000001894 */
[C---:B------:R-:W-:Y:S01]  /*6300*/  HMMA.16816.F32 R144, R128.reuse, R146, R32 ;  /* 0x000000928090723c */ /* 0x040fe20000001820 */
[----:B------:R-:W3:Y:S07]  /*6310*/  LDSM.16.MT88.4 R32, [R240+0x1000] ;  /* 0x00100000f020783b */ /* 0x000eee0000004200 */
[----:B------:R-:W-:Y:S01]  /*6320*/  HMMA.16816.F32 R156, R128, R152, R156 ;  /* 0x00000098809c723c */ /* 0x000fe2000000189c */
[----:B--2---:R-:W-:-:S07]  /*6330*/  FADD.FTZ R0, R22, R2 ;  /* 0x0000000216007221 */ /* 0x004fce0000010000 */
[----:B------:R-:W-:Y:S01]  /*6340*/  HMMA.16816.F32 R152, R128, R154, R136 ;  /* 0x0000009a8098723c */ /* 0x000fe20000001888 */
[----:B------:R-:W2:Y:S01]  /*6350*/  LDSM.16.MT88.4 R136, [R238+0x1000] ;  /* 0x00100000ee88783b */ /* 0x000ea20000004200 */
[----:B------:R-:W-:-:S04]  /*6360*/  FADD.FTZ R0, R20, R0 ;  /* 0x0000000014007221 */ /* 0x000fc80000010000 */
[----:B------:R-:W-:Y:S02]  /*6370*/  FADD.FTZ R0, R21, R0 ;  /* 0x0000000015007221 */ /* 0x000fe40000010000 */
[----:B-1----:R-:W-:Y:S02]  /*6380*/  HMMA.16816.F32 R16, R8, R12, RZ ;  /* 0x0000000c0810723c */ /* 0x002fe400000018ff */
[----:B------:R-:W-:-:S05]  /*6390*/  FADD.FTZ R0, R3, R0 ;  /* 0x0000000003007221 */ /* 0x000fca0000010000 */
[----:B------:R-:W-:Y:S01]  /*63a0*/  STL [R1+0xc], R0 ;  /* 0x00000c0001007387 */ /* 0x000fe20000100800 */
[----:B------:R-:W-:Y:S03]  /*63b0*/  HMMA.16816.F32 R12, R8, R14, RZ ;  /* 0x0000000e080c723c */ /* 0x000fe600000018ff */
[----:B------:R-:W4:Y:S04]  /*63c0*/  LDL R2, [R1+0x10] ;  /* 0x0000100001027983 */ /* 0x000f280000100800 */
[----:B------:R-:W1:Y:S01]  /*63d0*/  LDSM.16.MT88.4 R8, [R240+0x5000] ;  /* 0x00500000f008783b */ /* 0x000e620000004200 */
[C---:B---3--:R-:W-:Y:S03]  /*63e0*/  HMMA.16816.F32 R28, R128.reuse, R32, R40 ;  /* 0x00000020801c723c */ /* 0x048fe60000001828 */
[----:B------:R-:W3:Y:S05]  /*63f0*/  LDSM.16.MT88.4 R40, [R237+0x2800] ;  /* 0x00280000ed28783b */ /* 0x000eea0000004200 */
[C---:B------:R-:W-:Y:S08]  /*6400*/  HMMA.16816.F32 R32, R128.reuse, R34, R36 ;  /* 0x000000228020723c */ /* 0x040ff00000001824 */
[C---:B--2---:R-:W-:Y:S08]  /*6410*/  HMMA.16816.F32 R140, R128.reuse, R136, R140 ;  /* 0x00000088808c723c */ /* 0x044ff0000000188c */
[----:B------:R-:W-:Y:S08]  /*6420*/  HMMA.16816.F32 R136, R128, R138, R44 ;  /* 0x0000008a8088723c */ /* 0x000ff0000000182c */
[----:B-1----:R-:W-:Y:S08]  /*6430*/  HMMA.16816.F32 R16, R4, R8, R16 ;  /* 0x000000080410723c */ /* 0x002ff00000001810 */
[C---:B---3--:R-:W-:Y:S01]  /*6440*/  HMMA.16816.F32 R36, R128.reuse, R40, R48 ;  /* 0x000000288024723c */ /* 0x048fe20000001830 */
[----:B------:R-:W1:Y:S07]  /*6450*/  LDSM.16.MT88.4 R48, [R239+0x2800] ;  /* 0x00280000ef30783b */ /* 0x000e6e0000004200 */
[----:B------:R-:W-:Y:S01]  /*6460*/  HMMA.16816.F32 R40, R128, R42, R56 ;  /* 0x0000002a8028723c */ /* 0x000fe20000001838 */
[----:B------:R-:W2:Y:S07]  /*6470*/  LDSM.16.MT88.4 R56, [R238+0x2800] ;  /* 0x00280000ee38783b */ /* 0x000eae0000004200 */
[----:B------:R-:W-:Y:S01]  /*6480*/  HMMA.16816.F32 R12, R4, R10, R12 ;  /* 0x0000000a040c723c */ /* 0x000fe2000000180c */
[----:B------:R-:W-:Y:S07]  /*6490*/  LDSM.16.MT88.4 R4, [R240+0x5800] ;  /* 0x00580000f004783b */ /* 0x000fee0000004200 */
[C---:B-1----:R-:W-:Y:S01]  /*64a0*/  HMMA.16816.F32 R44, R128.reuse, R48, R80 ;  /* 0x00000030802c723c */ /* 0x042fe20000001850 */
[----:B------:R-:W1:Y:S07]  /*64b0*/  LDSM.16.MT88.4 R80, [R239+0x4000] ;  /* 0x00400000ef50783b */ /* 0x000e6e0000004200 */
[C---:B------:R-:W-:Y:S08]  /*64c0*/  HMMA.16816.F32 R48, R128.reuse, R50, R52 ;  /* 0x000000328030723c */ /* 0x040ff00000001834 */
[C---:B--2---:R-:W-:Y:S01]  /*64d0*/  HMMA.16816.F32 R52, R128.reuse, R56, R64 ;  /* 0x000000388034723c */ /* 0x044fe20000001840 */
[----:B------:R-:W-:Y:S07]  /*64e0*/  LDSM.16.MT88.4 R64, [R240+0x2800] ;  /* 0x00280000f040783b */ /* 0x000fee0000004200 */
[C---:B------:R-:W-:Y:S08]  /*64f0*/  HMMA.16816.F32 R56, R128.reuse, R58, R76 ;  /* 0x0000003a8038723c */ /* 0x040ff0000000184c */
[C---:B-1----:R-:W-:Y:S01]  /*6500*/  HMMA.16816.F32 R76, R128.reuse, R80, R88 ;  /* 0x00000050804c723c */ /* 0x042fe20000001858 */
[----:B------:R-:W1:Y:S07]  /*6510*/  LDSM.16.MT88.4 R88, [R238+0x4000] ;  /* 0x00400000ee58783b */ /* 0x000e6e0000004200 */
[C---:B------:R-:W-:Y:S01]  /*6520*/  HMMA.16816.F32 R80, R128.reuse, R82, R96 ;  /* 0x000000528050723c */ /* 0x040fe20000001860 */
[----:B------:R-:W2:Y:S07]  /*6530*/  LDSM.16.MT88.4 R96, [R240+0x4000] ;  /* 0x00400000f060783b */ /* 0x000eae0000004200 */
[C---:B-1----:R-:W-:Y:S08]  /*6540*/  HMMA.16816.F32 R84, R128.reuse, R88, R84 ;  /* 0x000000588054723c */ /* 0x042ff00000001854 */
[C---:B------:R-:W-:Y:S01]  /*6550*/  HMMA.16816.F32 R88, R128.reuse, R90, R104 ;  /* 0x0000005a8058723c */ /* 0x040fe20000001868 */
[----:B------:R-:W1:Y:S07]  /*6560*/  LDSM.16.MT88.4 R104, [R237+0x5800] ;  /* 0x00580000ed68783b */ /* 0x000e6e0000004200 */
[C---:B--2---:R-:W-:Y:S08]  /*6570*/  HMMA.16816.F32 R92, R128.reuse, R96, R92 ;  /* 0x00000060805c723c */ /* 0x044ff0000000185c */
[----:B------:R-:W-:Y:S01]  /*6580*/  HMMA.16816.F32 R96, R128, R98, R112 ;  /* 0x000000628060723c */ /* 0x000fe20000001870 */
[----:B------:R-:W2:Y:S01]  /*6590*/  LDSM.16.MT88.4 R112, [R239+0x5800] ;  /* 0x00580000ef70783b */ /* 0x000ea20000004200 */
[----:B------:R-:W-:-:S06]  /*65a0*/  IADD3 R0, R134, -0x2, RZ ;  /* 0xfffffffe86007810 */ /* 0x000fcc0007ffe0ff */
[C---:B-1----:R-:W-:Y:S08]  /*65b0*/  HMMA.16816.F32 R100, R128.reuse, R104, R100 ;  /* 0x000000688064723c */ /* 0x042ff00000001864 */
[C---:B------:R-:W-:Y:S01]  /*65c0*/  HMMA.16816.F32 R104, R128.reuse, R106, R120 ;  /* 0x0000006a8068723c */ /* 0x040fe20000001878 */
[----:B------:R-:W1:Y:S04]  /*65d0*/  LDSM.16.MT88.4 R120, [R238+0x5800] ;  /* 0x00580000ee78783b */ /* 0x000e680000004200 */
[----:B------:R3:W-:Y:S03]  /*65e0*/  STL [R1+0x4], R0 ;  /* 0x0000040001007387 */ /* 0x0007e60000100800 */
[C---:B------:R-:W-:Y:S08]  /*65f0*/  HMMA.16816.F32 R60, R128.reuse, R64, R60 ;  /* 0x00000040803c723c */ /* 0x040ff0000000183c */
[C---:B------:R-:W-:Y:S08]  /*6600*/  HMMA.16816.F32 R68, R128.reuse, R72, R68 ;  /* 0x000000488044723c */ /* 0x040ff00000001844 */
[C---:B--2---:R-:W-:Y:S08]  /*6610*/  HMMA.16816.F32 R108, R128.reuse, R112, R108 ;  /* 0x00000070806c723c */ /* 0x044ff0000000186c */
[C---:B------:R-:W-:Y:S08]  /*6620*/  HMMA.16816.F32 R64, R128.reuse, R66, R176 ;  /* 0x000000428040723c */ /* 0x040ff000000018b0 */
[C---:B-1----:R-:W-:Y:S08]  /*6630*/  HMMA.16816.F32 R116, R128.reuse, R120, R116 ;  /* 0x000000788074723c */ /* 0x042ff00000001874 */
[C---:B------:R-:W-:Y:S08]  /*6640*/  HMMA.16816.F32 R120, R128.reuse, R122, R124 ;  /* 0x0000007a8078723c */ /* 0x040ff0000000187c */
[----:B------:R-:W-:Y:S01]  /*6650*/  HMMA.16816.F32 R72, R128, R74, R172 ;  /* 0x0000004a8048723c */ /* 0x000fe200000018ac */
[----:B----4-:R-:W-:-:S07]  /*6660*/  ISETP.GE.AND P1, PT, R0, R2, PT ;  /* 0x000000020000720c */ /* 0x010fce0003f26270 */
[C---:B------:R-:W-:Y:S08]  /*6670*/  HMMA.16816.F32 R112, R128.reuse, R114, R168 ;  /* 0x000000728070723c */ /* 0x040ff000000018a8 */
[C---:B------:R-:W-:Y:S08]  /*6680*/  HMMA.16816.F32 R124, R128.reuse, R4, R16 ;  /* 0x00000004807c723c */ /* 0x040ff00000001810 */
[----:B------:R-:W-:Y:S01]  /*6690*/  HMMA.16816.F32 R128, R128, R6, R12 ;  /* 0x000000068080723c */ /* 0x000fe2000000180c */
[----:B------:R-:W-:Y:S07]  /*66a0*/  @!UPT UIADD3 URZ, URZ, URZ, URZ ;  /* 0x0000003f3f3ff290 */ /* 0x000fee000fffe03f */
[----:B---3--:R-:W-:Y:S11]  /*66b0*/  @!P1 BRA `(.L_x_43) ;  /* 0x000033c000009947 */ /* 0x008ff60003800000 */
.L_x_55:
[----:B------:R-:W2:Y:S01]  /*66c0*/  LDL R4, [R1] ;  /* 0x0000000001047983 */ /* 0x000ea20000100800 */
[----:B------:R-:W-:Y:S04]  /*66d0*/  DEPBAR.LE SB0, 0x0 ;  /* 0x000080000000791a */ /* 0x000fe80000000000 */
[----:B------:R-:W3:Y:S01]  /*66e0*/  LDL.64 R6, [R1+0x28] ;  /* 0x0000280001067983 */ /* 0x000ee20000100a00 */
[----:B------:R-:W-:Y:S01]  /*66f0*/  WARPSYNC 0xffffffff ;  /* 0xffffffff00007948 */ /* 0x000fe20003800000 */
[----:B------:R-:W-:Y:S02]  /*6700*/  IMAD.MOV.U32 R134, RZ, RZ, R133 ;  /* 0x000000ffff867224 */ /* 0x000fe400078e0085 */
[----:B------:R-:W4:Y:S04]  /*6710*/  LDL R5, [R1+0x38] ;  /* 0x0000380001057983 */ /* 0x000f280000100800 */
[----:B------:R-:W1:Y:S04]  /*6720*/  S2R R9, SR_TID.X ;  /* 0x0000000000097919 */ /* 0x000e680000002100 */
[----:B------:R-:W-:Y:S01]  /*6730*/  BAR.SYNC.DEFER_BLOCKING 0x0 ;  /* 0x0000000000007b1d */ /* 0x000fe20000010000 */
[----:B-1----:R-:W-:Y:S04]  /*6740*/  SHF.R.S32.HI R8, RZ, 0x1f, R9 ;  /* 0x0000001fff087819 */ /* 0x002fe80000011409 */
[----:B------:R-:W-:Y:S01]  /*6750*/  LEA.HI R8, R8, R9, RZ, 0x3 ;  /* 0x0000000908087211 */ /* 0x000fe200078f18ff */
[----:B------:R1:W1:Y:S03]  /*6760*/  LDSM.16.M88.4 R16, [R135+0x800] ;  /* 0x000800008710783b */ /* 0x0002660000000200 */
[----:B------:R-:W-:Y:S01]  /*6770*/  LOP3.LUT R8, R8, 0xfffffff8, RZ, 0xc0, !PT ;  /* 0xfffffff808087812 */ /* 0x000fe200078ec0ff */
[----:B------:R1:W1:Y:S04]  /*6780*/  LDSM.16.M88.4 R24, [R135+0x1000] ;  /* 0x001000008718783b */ /* 0x0002680000000200 */
[----:B------:R-:W-:Y:S05]  /*6790*/  IMAD.IADD R8, R9, 0x1, -R8 ;  /* 0x0000000109087824 */ /* 0x000fea00078e0a08 */
[----:B------:R-:W-:Y:S02]  /*67a0*/  LOP3.LUT P1, RZ, R8, 0x2, RZ, 0xc0, !PT ;  /* 0x0000000208ff7812 */ /* 0x000fe4000782c0ff */
[----:B------:R1:W1:Y:S01]  /*67b0*/  LDSM.16.M88.4 R8, [R135] ;  /* 0x000000008708783b */ /* 0x0002620000000200 */
[----:B--2---:R-:W-:Y:S01]  /*67c0*/  SHF.R.S32.HI R0, RZ, 0x1f, R4 ;  /* 0x0000001fff007819 */ /* 0x004fe20000011404 */
[----:B------:R-:W-:Y:S04]  /*67d0*/  IMAD.WIDE.U32 R2, R4, c[0x0][0x208], RZ ;  /* 0x0000820004027a25 */ /* 0x000fe800078e00ff */
[----:B------:R-:W-:Y:S04]  /*67e0*/  IMAD R0, R0, c[0x0][0x208], RZ ;  /* 0x0000820000007a24 */ /* 0x000fe800078e02ff */
[----:B------:R-:W-:Y:S01]  /*67f0*/  IMAD R0, R4, c[0x0][0x20c], R0 ;  /* 0x0000830004007a24 */ /* 0x000fe200078e0200 */
[----:B------:R-:W-:Y:S03]  /*6800*/  SHF.R.S32.HI R4, RZ, 0x1f, R252 ;  /* 0x0000001fff047819 */ /* 0x000fe600000114fc */
[----:B------:R-:W-:Y:S01]  /*6810*/  IMAD.IADD R3, R3, 0x1, R0 ;  /* 0x0000000103037824 */ /* 0x000fe200078e0200 */
[C---:B------:R-:W-:Y:S01]  /*6820*/  IADD3 R0, R135.reuse, 0x20, RZ ;  /* 0x0000002087007810 */ /* 0x040fe20007ffe0ff */
[----:B------:R-:W-:Y:S01]  /*6830*/  IMAD R4, R4, c[0x0][0x218], RZ ;  /* 0x0000860004047a24 */ /* 0x000fe200078e02ff */
[----:B------:R-:W-:Y:S01]  /*6840*/  @P1 IADD3 R0, R135, -0x20, RZ ;  /* 0xffffffe087001810 */ /* 0x000fe20007ffe0ff */
[----:B------:R-:W-:Y:S04]  /*6850*/  IMAD.WIDE.U32 R2, R252, c[0x0][0x218], R2 ;  /* 0x00008600fc027a25 */ /* 0x000fe800078e0002 */
[----:B------:R2:W1:Y:S01]  /*6860*/  LDSM.16.M88.4 R168, [R0] ;  /* 0x0000000000a8783b */ /* 0x0004620000000200 */
[----:B---3--:R-:W-:Y:S01]  /*6870*/  IADD3 R2, P2, R6, R2, RZ ;  /* 0x0000000206027210 */ /* 0x008fe20007f5e0ff */
[----:B------:R-:W-:Y:S02]  /*6880*/  IMAD R4, R252, c[0x0][0x21c], R4 ;  /* 0x00008700fc047a24 */ /* 0x000fe400078e0204 */
[----:B------:R2:W3:Y:S01]  /*6890*/  LDSM.16.M88.4 R172, [R0+0x800] ;  /* 0x0008000000ac783b */ /* 0x0004e20000000200 */
[C---:B------:R-:W-:Y:S02]  /*68a0*/  LEA R7, P1, R2.reuse, c[0x0][0x1f8], 0x1 ;  /* 0x00007e0002077a11 */ /* 0x040fe400078208ff */
[----:B----4-:R-:W-:Y:S01]  /*68b0*/  IADD3.X R3, R5, R3, R4, P2, !PT ;  /* 0x0000000305037210 */ /* 0x010fe200017fe404 */
[----:B------:R2:W4:Y:S01]  /*68c0*/  LDSM.16.M88.4 R176, [R0+0x1000] ;  /* 0x0010000000b0783b */ /* 0x0005220000000200 */
[----:B------:R-:W-:Y:S02]  /*68d0*/  IADD3 R5, R251, 0xc0, RZ ;  /* 0x000000c0fb057810 */ /* 0x000fe40007ffe0ff */
[----:B------:R-:W-:Y:S02]  /*68e0*/  LEA.HI.X R6, R2, c[0x0][0x1fc], R3, 0x1, P1 ;  /* 0x00007f0002067a11 */ /* 0x000fe400008f0c03 */
[----:B------:R-:W-:Y:S01]  /*68f0*/  ISETP.GE.AND P2, PT, R5, c[0x0][0x1d4], PT ;  /* 0x0000750005007a0c */ /* 0x000fe20003f46270 */
[----:B------:R-:W-:-:S10]  /*6900*/  BRA.DIV ~URZ, `(.L_x_44) ;  /* 0x000097127f007947 */ /* 0x000fd4000b800000 */
[----:B--2---:R2:W4:Y:S02]  /*6910*/  SHFL.IDX PT, R0, R6, RZ, 0x181f ;  /* 0x00181fff06007589 */ /* 0x00452400000e0000 */
.L_x_125:
[----:B------:R-:W-:Y:S01]  /*6920*/  SHF.R.S32.HI R3, RZ, 0x1f, R251 ;  /* 0x0000001fff037819 */ /* 0x000fe200000114fb */
[----:B------:R-:W5:Y:S01]  /*6930*/  SHFL.IDX PT, R2, R7, RZ, 0x181f ;  /* 0x00181fff07027589 */ /* 0x000f6200000e0000 */
[C---:B------:R-:W-:Y:S01]  /*6940*/  IADD3 R12, R251.reuse, 0x40, RZ ;  /* 0x00000040fb0c7810 */ /* 0x040fe20007ffe0ff */
[----:B------:R-:W-:Y:S01]  /*6950*/  BSSY B0, `(.L_x_45) ;  /* 0x0000037000007945 */ /* 0x000fe20003800000 */
[C---:B------:R-:W-:Y:S02]  /*6960*/  IADD3 R13, R251.reuse, 0x40, RZ ;  /* 0x00000040fb0d7810 */ /* 0x040fe40007ffe0ff */
[C---:B------:R-:W-:Y:S02]  /*6970*/  IADD3 R14, R251.reuse, 0xc0, RZ ;  /* 0x000000c0fb0e7810 */ /* 0x040fe40007ffe0ff */
[----:B------:R-:W-:Y:S02]  /*6980*/  SHF.R.S32.HI R13, RZ, 0x1f, R13 ;  /* 0x0000001fff0d7819 */ /* 0x000fe4000001140d */
[----:B------:R-:W-:Y:S02]  /*6990*/  SHF.R.S32.HI R14, RZ, 0x1f, R14 ;  /* 0x0000001fff0e7819 */ /* 0x000fe4000001140e */
[C---:B-----5:R-:W-:Y:S04]  /*69a0*/  LEA R4, P1, R251.reuse, R2, 0x1 ;  /* 0x00000002fb047211 */ /* 0x060fe800078208ff */
[C---:B----4-:R-:W-:Y:S02]  /*69b0*/  LEA.HI.X R5, R251.reuse, R0, R3, 0x1, P1 ;  /* 0x00000000fb057211 */ /* 0x050fe400008f0c03 */
[C---:B------:R-:W-:Y:S03]  /*69c0*/  IADD3 R3, R251.reuse, 0x80, RZ ;  /* 0x00000080fb037810 */ /* 0x040fe60007ffe0ff */
[----:B------:R-:W-:Y:S01]  /*69d0*/  @!PT LDS RZ, [RZ] ;  /* 0x00000000fffff984 */ /* 0x000fe20000000800 */
[----:B------:R-:W-:Y:S01]  /*69e0*/  @!PT LDS RZ, [RZ] ;  /* 0x00000000fffff984 */ /* 0x000fe20000000800 */
[----:B------:R4:W-:Y:S02]  /*69f0*/  LDGSTS.E.BYPASS.LTC128B.128 [R247+0x4080], [R4.64], !P6 ;  /* 0x0408000004f77fae */ /* 0x0009e4000f101d46 */
[C---:B----4-:R-:W-:Y:S04]  /*6a00*/  LEA R4, P1, R12.reuse, R2, 0x1 ;  /* 0x000000020c047211 */ /* 0x050fe800078208ff */
[----:B------:R-:W-:Y:S02]  /*6a10*/  LEA.HI.X R5, R12, R0, R13, 0x1, P1 ;  /* 0x000000000c057211 */ /* 0x000fe400008f0c0d */
[C---:B------:R-:W-:Y:S02]  /*6a20*/  IADD3 R13, R251.reuse, 0xc0, RZ ;  /* 0x000000c0fb0d7810 */ /* 0x040fe40007ffe0ff */
[----:B------:R-:W-:Y:S01]  /*6a30*/  IADD3 R12, R251, 0x80, RZ ;  /* 0x00000080fb0c7810 */ /* 0x000fe20007ffe0ff */
[----:B------:R4:W-:Y:S03]  /*6a40*/  LDGSTS.E.BYPASS.LTC128B.128 [R247+0x5880], [R4.64], !P5 ;  /* 0x0588000004f77fae */ /* 0x0009e6000e901d46 */
[----:B------:R-:W-:Y:S02]  /*6a50*/  SHF.R.S32.HI R12, RZ, 0x1f, R12 ;  /* 0x0000001fff0c7819 */ /* 0x000fe4000001140c */
[C---:B----4-:R-:W-:Y:S04]  /*6a60*/  LEA R4, P1, R3.reuse, R2, 0x1 ;  /* 0x0000000203047211 */ /* 0x050fe800078208ff */
[----:B------:R-:W-:Y:S02]  /*6a70*/  LEA.HI.X R5, R3, R0, R12, 0x1, P1 ;  /* 0x0000000003057211 */ /* 0x000fe400008f0c0c */
[----:B------:R-:W4:Y:S01]  /*6a80*/  S2R R12, SR_TID.X ;  /* 0x00000000000c7919 */ /* 0x000f220000002100 */
[C---:B------:R-:W-:Y:S03]  /*6a90*/  LEA R2, P1, R13.reuse, R2, 0x1 ;  /* 0x000000020d027211 */ /* 0x040fe600078208ff */
[----:B------:R2:W-:Y:S01]  /*6aa0*/  LDGSTS.E.BYPASS.LTC128B.128 [R247+0x7080], [R4.64], !P4 ;  /* 0x0708000004f77fae */ /* 0x0005e2000e101d46 */
[----:B------:R-:W-:Y:S05]  /*6ab0*/  LEA.HI.X R3, R13, R0, R14, 0x1, P1 ;  /* 0x000000000d037211 */ /* 0x000fea00008f0c0e */
[----:B------:R2:W-:Y:S01]  /*6ac0*/  LDGSTS.E.BYPASS.LTC128B.128 [R247+0x8880], [R2.64], !P2 ;  /* 0x0888000002f77fae */ /* 0x0005e2000d101d46 */
[----:B----4-:R-:W-:Y:S11]  /*6ad0*/  ISETP.GT.AND P1, PT, R12, 0x7f, PT ;  /* 0x0000007f0c00780c */ /* 0x010ff60003f24270 */
[----:B------:R-:W-:Y:S02]  /*6ae0*/  @!UPT UIADD3 URZ, URZ, URZ, URZ ;  /* 0x0000003f3f3ff290 */ /* 0x000fe4000fffe03f */
[----:B------:R-:W-:-:S05]  /*6af0*/  @P1 BRA `(.L_x_46) ;  /* 0x000001c000001947 */ /* 0x000fca0003800000 */
[----:B--2---:R-:W-:-:S05]  /*6b00*/  BRA.DIV ~URZ, `(.L_x_47) ;  /* 0x000095727f007947 */ /* 0x004fca000b800000 */
[----:B------:R2:W4:Y:S04]  /*6b10*/  SHFL.IDX PT, R4, R6, 0x1, 0x181f ;  /* 0x00381f0006047f89 */ /* 0x00052800000e0000 */
[----:B------:R2:W3:Y:S02]  /*6b20*/  SHFL.IDX PT, R0, R7, 0x1, 0x181f ;  /* 0x00381f0007007f89 */ /* 0x0004e400000e0000 */
.L_x_126:
[----:B--2---:R-:W-:Y:S02]  /*6b30*/  SHF.R.S32.HI R6, RZ, 0x1f, R251 ;  /* 0x0000001fff067819 */ /* 0x004fe400000114fb */
[C---:B---3--:R-:W-:Y:S02]  /*6b40*/  LEA R2, P1, R251.reuse, R0, 0x1 ;  /* 0x00000000fb027211 */ /* 0x048fe400078208ff */
[C---:B------:R-:W-:Y:S02]  /*6b50*/  IADD3 R5, R251.reuse, 0x40, RZ ;  /* 0x00000040fb057810 */ /* 0x040fe40007ffe0ff */
[C---:B----4-:R-:W-:Y:S02]  /*6b60*/  LEA.HI.X R3, R251.reuse, R4, R6, 0x1, P1 ;  /* 0x00000004fb037211 */ /* 0x050fe400008f0c06 */
[C---:B------:R-:W-:Y:S02]  /*6b70*/  IADD3 R6, R251.reuse, 0x40, RZ ;  /* 0x00000040fb067810 */ /* 0x040fe40007ffe0ff */
[C---:B------:R-:W-:Y:S01]  /*6b80*/  IADD3 R13, R251.reuse, 0x80, RZ ;  /* 0x00000080fb0d7810 */ /* 0x040fe20007ffe0ff */
[----:B------:R-:W-:Y:S01]  /*6b90*/  @!PT LDS RZ, [RZ] ;  /* 0x00000000fffff984 */ /* 0x000fe20000000800 */
[----:B------:R-:W-:Y:S01]  /*6ba0*/  @!PT LDS RZ, [RZ] ;  /* 0x00000000fffff984 */ /* 0x000fe20000000800 */
[----:B------:R-:W-:Y:S01]  /*6bb0*/  @!PT LDS RZ, [RZ] ;  /* 0x00000000fffff984 */ /* 0x000fe20000000800 */
[----:B------:R2:W-:Y:S01]  /*6bc0*/  LDGSTS.E.BYPASS.LTC128B.128 [R247+0x5080], [R2.64], !P6 ;  /* 0x0508000002f77fae */ /* 0x0005e2000f101d46 */
[----:B------:R-:W-:Y:S02]  /*6bd0*/  SHF.R.S32.HI R6, RZ, 0x1f, R6 ;  /* 0x0000001fff067819 */ /* 0x000fe40000011406 */
[C---:B------:R-:W-:Y:S02]  /*6be0*/  IADD3 R14, R251.reuse, 0x80, RZ ;  /* 0x00000080fb0e7810 */ /* 0x040fe40007ffe0ff */
[----:B------:R-:W-:Y:S02]  /*6bf0*/  IADD3 R12, R251, 0xc0, RZ ;  /* 0x000000c0fb0c7810 */ /* 0x000fe40007ffe0ff */
[----:B------:R-:W-:Y:S02]  /*6c00*/  SHF.R.S32.HI R14, RZ, 0x1f, R14 ;  /* 0x0000001fff0e7819 */ /* 0x000fe4000001140e */
[----:B------:R-:W-:Y:S02]  /*6c10*/  SHF.R.S32.HI R12, RZ, 0x1f, R12 ;  /* 0x0000001fff0c7819 */ /* 0x000fe4000001140c */
[C---:B--2---:R-:W-:Y:S04]  /*6c20*/  LEA R2, P1, R5.reuse, R0, 0x1 ;  /* 0x0000000005027211 */ /* 0x044fe800078208ff */
[----:B------:R-:W-:Y:S02]  /*6c30*/  LEA.HI.X R3, R5, R4, R6, 0x1, P1 ;  /* 0x0000000405037211 */ /* 0x000fe400008f0c06 */
[----:B------:R-:W-:Y:S02]  /*6c40*/  LEA R6, P1, R13, R0, 0x1 ;  /* 0x000000000d067211 */ /* 0x000fe400078208ff */
[----:B------:R-:W-:Y:S01]  /*6c50*/  IADD3 R5, R251, 0xc0, RZ ;  /* 0x000000c0fb057810 */ /* 0x000fe20007ffe0ff */
[----:B------:R2:W-:Y:S01]  /*6c60*/  LDGSTS.E.BYPASS.LTC128B.128 [R247+0x6880], [R2.64], !P5 ;  /* 0x0688000002f77fae */ /* 0x0005e2000e901d46 */
[----:B------:R-:W-:Y:S05]  /*6c70*/  LEA.HI.X R7, R13, R4, R14, 0x1, P1 ;  /* 0x000000040d077211 */ /* 0x000fea00008f0c0e */
[----:B------:R3:W-:Y:S01]  /*6c80*/  LDGSTS.E.BYPASS.LTC128B.128 [R247+0x8080], [R6.64], !P4 ;  /* 0x0808000006f77fae */ /* 0x0007e2000e101d46 */
[C---:B--2---:R-:W-:Y:S04]  /*6c90*/  LEA R2, P1, R5.reuse, R0, 0x1 ;  /* 0x0000000005027211 */ /* 0x044fe800078208ff */
[----:B------:R-:W-:Y:S05]  /*6ca0*/  LEA.HI.X R3, R5, R4, R12, 0x1, P1 ;  /* 0x0000000405037211 */ /* 0x000fea00008f0c0c */
[----:B------:R3:W-:Y:S04]  /*6cb0*/  LDGSTS.E.BYPASS.LTC128B.128 [R247+0x9880], [R2.64], !P2 ;  /* 0x0988000002f77fae */ /* 0x0007e8000d101d46 */
.L_x_46:
[----:B--2---:R-:W-:Y:S05]  /*6cc0*/  BSYNC B0 ;  /* 0x0000000000007941 */ /* 0x004fea0003800000 */
.L_x_45:
[----:B---3--:R-:W2:Y:S08]  /*6cd0*/  S2R R2, SR_TID.X ;  /* 0x0000000000027919 */ /* 0x008eb00000002100 */
[----:B------:R-:W0:Y:S01]  /*6ce0*/  LDGDEPBAR ;  /* 0x00000000000079af */ /* 0x000e220000000000 */
[----:B------:R-:W-:Y:S01]  /*6cf0*/  WARPSYNC 0xffffffff ;  /* 0xffffffff00007948 */ /* 0x000fe20003800000 */
[C---:B-1----:R-:W-:Y:S01]  /*6d00*/  HMMA.16816.F32 R4, R160.reuse, R8, RZ ;  /* 0x00000008a004723c */ /* 0x042fe200000018ff */
[----:B------:R-:W-:Y:S07]  /*6d10*/  BSSY B0, `(.L_x_48) ;  /* 0x000012f000007945 */ /* 0x000fee0003800000 */
[C---:B------:R-:W-:Y:S08]  /*6d20*/  HMMA.16816.F32 R8, R160.reuse, R10, RZ ;  /* 0x0000000aa008723c */ /* 0x040ff000000018ff */
[C---:B------:R-:W-:Y:S08]  /*6d30*/  HMMA.16816.F32 R12, R160.reuse, R16, RZ ;  /* 0x00000010a00c723c */ /* 0x040ff000000018ff */
[C---:B------:R-:W-:Y:S01]  /*6d40*/  HMMA.16816.F32 R16, R160.reuse, R18, RZ ;  /* 0x00000012a010723c */ /* 0x040fe200000018ff */
[----:B--2---:R-:W-:Y:S04]  /*6d50*/  SHF.R.S32.HI R0, RZ, 0x1f, R2 ;  /* 0x0000001fff007819 */ /* 0x004fe80000011402 */
[-C--:B------:R-:W-:Y:S03]  /*6d60*/  LEA.HI R0, R0, R2.reuse, RZ, 0x3 ;  /* 0x0000000200007211 */ /* 0x080fe600078f18ff */
[C---:B------:R-:W-:Y:S01]  /*6d70*/  HMMA.16816.F32 R20, R160.reuse, R24, RZ ;  /* 0x00000018a014723c */ /* 0x040fe200000018ff */
[----:B------:R-:W-:Y:S04]  /*6d80*/  LOP3.LUT R0, R0, 0xfffffff8, RZ, 0xc0, !PT ;  /* 0xfffffff800007812 */ /* 0x000fe800078ec0ff */
[----:B------:R-:W-:Y:S03]  /*6d90*/  IADD3 R0, -R0, R2, RZ ;  /* 0x0000000200007210 */ /* 0x000fe60007ffe1ff */
[----:B------:R-:W-:Y:S01]  /*6da0*/  HMMA.16816.F32 R24, R160, R26, RZ ;  /* 0x0000001aa018723c */ /* 0x000fe200000018ff */
[----:B------:R-:W-:Y:S03]  /*6db0*/  LOP3.LUT P1, RZ, R0, 0x4, RZ, 0xc0, !PT ;  /* 0x0000000400ff7812 */ /* 0x000fe6000782c0ff */
[C---:B------:R-:W-:Y:S04]  /*6dc0*/  IADD3 R0, R135.reuse, 0x40, RZ ;  /* 0x0000004087007810 */ /* 0x040fe80007ffe0ff */
[C---:B------:R-:W-:Y:S06]  /*6dd0*/  HMMA.16816.F32 R4, R164.reuse, R168, R4 ;  /* 0x000000a8a404723c */ /* 0x040fec0000001804 */
[----:B------:R-:W-:Y:S02]  /*6de0*/  @P1 IADD3 R0, R135, -0x40, RZ ;  /* 0xffffffc087001810 */ /* 0x000fe40007ffe0ff */
[C---:B------:R-:W-:Y:S03]  /*6df0*/  HMMA.16816.F32 R8, R164.reuse, R170, R8 ;  /* 0x000000aaa408723c */ /* 0x040fe60000001808 */
[----:B------:R-:W1:Y:S05]  /*6e00*/  LDSM.16.M88.4 R168, [R0] ;  /* 0x0000000000a8783b */ /* 0x000e6a0000000200 */
[C---:B------:R-:W-:Y:S08]  /*6e10*/  HMMA.16816.F32 R12, R164.reuse, R172, R12 ;  /* 0x000000aca40c723c */ /* 0x040ff0000000180c */
[C---:B------:R-:W-:Y:S01]  /*6e20*/  HMMA.16816.F32 R16, R164.reuse, R174, R16 ;  /* 0x000000aea410723c */ /* 0x040fe20000001810 */
[----:B------:R-:W2:Y:S07]  /*6e30*/  LDSM.16.M88.4 R172, [R0+0x800] ;  /* 0x0008000000ac783b */ /* 0x000eae0000000200 */
[C---:B------:R-:W-:Y:S08]  /*6e40*/  HMMA.16816.F32 R20, R164.reuse, R176, R20 ;  /* 0x000000b0a414723c */ /* 0x040ff00000001814 */
[----:B------:R-:W-:Y:S01]  /*6e50*/  HMMA.16816.F32 R24, R164, R178, R24 ;  /* 0x000000b2a418723c */ /* 0x000fe20000001818 */
[----:B------:R-:W-:Y:S07]  /*6e60*/  LDSM.16.M88.4 R176, [R236+0x4800] ;  /* 0x00480000ecb0783b */ /* 0x000fee0000000200 */
[C---:B-1----:R-:W-:Y:S08]  /*6e70*/  HMMA.16816.F32 R4, R180.reuse, R168, R4 ;  /* 0x000000a8b404723c */ /* 0x042ff00000001804 */
[C---:B------:R-:W-:Y:S01]  /*6e80*/  HMMA.16816.F32 R8, R180.reuse, R170, R8 ;  /* 0x000000aab408723c */ /* 0x040fe20000001808 */
[----:B------:R-:W1:Y:S07]  /*6e90*/  LDSM.16.M88.4 R168, [R0+0x1000] ;  /* 0x0010000000a8783b */ /* 0x000e6e0000000200 */
[C---:B--2---:R-:W-:Y:S08]  /*6ea0*/  HMMA.16816.F32 R12, R180.reuse, R172, R12 ;  /* 0x000000acb40c723c */ /* 0x044ff0000000180c */
[C---:B------:R-:W-:Y:S01]  /*6eb0*/  HMMA.16816.F32 R16, R180.reuse, R174, R16 ;  /* 0x000000aeb410723c */ /* 0x040fe20000001810 */
[----:B------:R-:W2:Y:S07]  /*6ec0*/  LDSM.16.M88.4 R172, [R236] ;  /* 0x00000000ecac783b */ /* 0x000eae0000000200 */
[C---:B-1----:R-:W-:Y:S08]  /*6ed0*/  HMMA.16816.F32 R20, R180.reuse, R168, R20 ;  /* 0x000000a8b414723c */ /* 0x042ff00000001814 */
[----:B------:R-:W-:Y:S01]  /*6ee0*/  HMMA.16816.F32 R24, R180, R170, R24 ;  /* 0x000000aab418723c */ /* 0x000fe20000001818 */
[----:B------:R-:W1:Y:S07]  /*6ef0*/  LDSM.16.M88.4 R168, [R236+0x800] ;  /* 0x00080000eca8783b */ /* 0x000e6e0000000200 */
[C---:B--2---:R-:W-:Y:S08]  /*6f00*/  HMMA.16816.F32 R4, R184.reuse, R172, R4 ;  /* 0x000000acb804723c */ /* 0x044ff00000001804 */
[C---:B------:R-:W-:Y:S01]  /*6f10*/  HMMA.16816.F32 R8, R184.reuse, R174, R8 ;  /* 0x000000aeb808723c */ /* 0x040fe20000001808 */
[----:B------:R-:W2:Y:S07]  /*6f20*/  LDSM.16.M88.4 R172, [R236+0x1000] ;  /* 0x00100000ecac783b */ /* 0x000eae0000000200 */
[C---:B-1----:R-:W-:Y:S08]  /*6f30*/  HMMA.16816.F32 R12, R184.reuse, R168, R12 ;  /* 0x000000a8b80c723c */ /* 0x042ff0000000180c */
[C---:B------:R-:W-:Y:S01]  /*6f40*/  HMMA.16816.F32 R16, R184.reuse, R170, R16 ;  /* 0x000000aab810723c */ /* 0x040fe20000001810 */
[----:B------:R-:W1:Y:S07]  /*6f50*/  LDSM.16.M88.4 R168, [R135+0x1800] ;  /* 0x0018000087a8783b */ /* 0x000e6e0000000200 */
[C---:B--2---:R-:W-:Y:S08]  /*6f60*/  HMMA.16816.F32 R20, R184.reuse, R172, R20 ;  /* 0x000000acb814723c */ /* 0x044ff00000001814 */
[----:B------:R-:W-:Y:S01]  /*6f70*/  HMMA.16816.F32 R24, R184, R174, R24 ;  /* 0x000000aeb818723c */ /* 0x000fe20000001818 */
[----:B------:R-:W2:Y:S07]  /*6f80*/  LDSM.16.M88.4 R172, [R135+0x2000] ;  /* 0x0020000087ac783b */ /* 0x000eae0000000200 */
[C---:B-1----:R-:W-:Y:S08]  /*6f90*/  HMMA.16816.F32 R4, R188.reuse, R168, R4 ;  /* 0x000000a8bc04723c */ /* 0x042ff00000001804 */
[C---:B------:R-:W-:Y:S01]  /*6fa0*/  HMMA.16816.F32 R8, R188.reuse, R170, R8 ;  /* 0x000000aabc08723c */ /* 0x040fe20000001808 */
[----:B------:R-:W1:Y:S07]  /*6fb0*/  LDSM.16.M88.4 R168, [R135+0x2800] ;  /* 0x0028000087a8783b */ /* 0x000e6e0000000200 */
[C---:B--2---:R-:W-:Y:S08]  /*6fc0*/  HMMA.16816.F32 R12, R188.reuse, R172, R12 ;  /* 0x000000acbc0c723c */ /* 0x044ff0000000180c */
[C---:B------:R-:W-:Y:S01]  /*6fd0*/  HMMA.16816.F32 R16, R188.reuse, R174, R16 ;  /* 0x000000aebc10723c */ /* 0x040fe20000001810 */
[----:B------:R-:W2:Y:S07]  /*6fe0*/  LDSM.16.M88.4 R172, [R241+0x1800] ;  /* 0x00180000f1ac783b */ /* 0x000eae0000000200 */
        /* <DEDUP_REMOVED lines=88> */
[C---:B------:R-:W-:Y:S08]  /*7570*/  HMMA.16816.F32 R16, R228.reuse, R174, R16 ;  /* 0x000000aee410723c */ /* 0x040ff00000001810 */
[C---:B-1----:R-:W-:Y:S08]  /*7580*/  HMMA.16816.F32 R20, R228.reuse, R168, R20 ;  /* 0x000000a8e414723c */ /* 0x042ff00000001814 */
[----:B------:R-:W-:Y:S01]  /*7590*/  HMMA.16816.F32 R24, R228, R170, R24 ;  /* 0x000000aae418723c */ /* 0x000fe20000001818 */
[----:B------:R-:W1:Y:S07]  /*75a0*/  LDSM.16.M88.4 R168, [R236+0x5000] ;  /* 0x00500000eca8783b */ /* 0x000e6e0000000200 */
[C---:B------:R-:W-:Y:S08]  /*75b0*/  HMMA.16816.F32 R4, R232.reuse, R176, R4 ;  /* 0x000000b0e804723c */ /* 0x040ff00000001804 */
[C---:B------:R-:W-:Y:S11]  /*75c0*/  HMMA.16816.F32 R8, R232.reuse, R178, R8 ;  /* 0x000000b2e808723c */ /* 0x040ff60000001808 */
[----:B------:R-:W-:Y:S05]  /*75d0*/  @!UPT UIADD3 URZ, URZ, URZ, URZ ;  /* 0x0000003f3f3ff290 */ /* 0x000fea000fffe03f */
[----:B------:R-:W-:Y:S02]  /*75e0*/  FMUL.FTZ R0, R5, c[0x0][0x320] ;  /* 0x0000c80005007a20 */ /* 0x000fe40000410000 */
[----:B------:R-:W-:Y:S02]  /*75f0*/  FMUL.FTZ R2, R4, c[0x0][0x320] ;  /* 0x0000c80004027a20 */ /* 0x000fe40000410000 */
[----:B------:R2:W3:Y:S04]  /*7600*/  MUFU.TANH R248, R0 ;  /* 0x0000000000f87308 */ /* 0x0004e80000002400 */
[----:B------:R-:W-:Y:S01]  /*7610*/  FMUL.FTZ R3, R11, c[0x0][0x320] ;  /* 0x0000c8000b037a20 */ /* 0x000fe20000410000 */
[C---:B-1----:R-:W-:Y:S03]  /*7620*/  HMMA.16816.F32 R12, R232.reuse, R168, R12 ;  /* 0x000000a8e80c723c */ /* 0x042fe6000000180c */
[----:B------:R-:W-:Y:S02]  /*7630*/  FMUL.FTZ R10, R10, c[0x0][0x320] ;  /* 0x0000c8000a0a7a20 */ /* 0x000fe40000410000 */
[----:B------:R1:W4:Y:S03]  /*7640*/  MUFU.TANH R249, R2 ;  /* 0x0000000200f97308 */ /* 0x0003260000002400 */
[C---:B------:R-:W-:Y:S07]  /*7650*/  HMMA.16816.F32 R16, R232.reuse, R170, R16 ;  /* 0x000000aae810723c */ /* 0x040fee0000001810 */
[----:B------:R-:W3:Y:S01]  /*7660*/  MUFU.TANH R178, R10 ;  /* 0x0000000a00b27308 */ /* 0x000ee20000002400 */
[----:B--2---:R-:W-:Y:S09]  /*7670*/  FMUL.FTZ R0, R6, c[0x0][0x320] ;  /* 0x0000c80006007a20 */ /* 0x004ff20000410000 */
[----:B------:R2:W2:Y:S01]  /*7680*/  MUFU.TANH R179, R0 ;  /* 0x0000000000b37308 */ /* 0x0004a20000002400 */
[----:B-1----:R-:W-:Y:S09]  /*7690*/  FMUL.FTZ R2, R13, c[0x0][0x320] ;  /* 0x0000c8000d027a20 */ /* 0x002ff20000410000 */
[----:B------:R-:W1:Y:S10]  /*76a0*/  MUFU.TANH R176, R3 ;  /* 0x0000000300b07308 */ /* 0x000e740000002400 */
[----:B------:R-:W1:Y:S01]  /*76b0*/  MUFU.TANH R171, R2 ;  /* 0x0000000200ab7308 */ /* 0x000e620000002400 */
[----:B--2---:R-:W-:Y:S02]  /*76c0*/  FMUL.FTZ R0, R7, c[0x0][0x320] ;  /* 0x0000c80007007a20 */ /* 0x004fe40000410000 */
[----:B------:R-:W2:Y:S01]  /*76d0*/  LDSM.16.M88.4 R4, [R236+0x5800] ;  /* 0x00580000ec04783b */ /* 0x000ea20000000200 */
[----:B------:R-:W-:Y:S06]  /*76e0*/  DEPBAR.LE SB0, 0x0 ;  /* 0x000080000000791a */ /* 0x000fec0000000000 */
[----:B------:R5:W1:Y:S01]  /*76f0*/  MUFU.TANH R250, R0 ;  /* 0x0000000000fa7308 */ /* 0x000a620000002400 */
[----:B------:R-:W-:Y:S01]  /*7700*/  BAR.SYNC.DEFER_BLOCKING 0x0 ;  /* 0x0000000000007b1d */ /* 0x000fe20000010000 */
[----:B-----5:R-:W-:Y:S08]  /*7710*/  FMUL.FTZ R0, R8, c[0x0][0x320] ;  /* 0x0000c80008007a20 */ /* 0x020ff00000410000 */
[----:B------:R5:W1:Y:S01]  /*7720*/  MUFU.TANH R177, R0 ;  /* 0x0000000000b17308 */ /* 0x000a620000002400 */
[----:B------:R-:W3:Y:S01]  /*7730*/  LDL R8, [R1+0x4] ;  /* 0x0000040001087983 */ /* 0x000ee20000100800 */
[C---:B--2---:R-:W-:Y:S08]  /*7740*/  HMMA.16816.F32 R20, R232.reuse, R4, R20 ;  /* 0x00000004e814723c */ /* 0x044ff00000001814 */
[----:B------:R-:W-:Y:S04]  /*7750*/  HMMA.16816.F32 R24, R232, R6, R24 ;  /* 0x00000006e818723c */ /* 0x000fe80000001818 */
[----:B-----5:R-:W-:Y:S02]  /*7760*/  FMUL.FTZ R0, R9, c[0x0][0x320] ;  /* 0x0000c80009007a20 */ /* 0x020fe40000410000 */
[----:B------:R-:W3:Y:S02]  /*7770*/  LDL R9, [R1+0x10] ;  /* 0x0000100001097983 */ /* 0x000ee40000100800 */
[----:B------:R2:W1:Y:S04]  /*7780*/  MUFU.TANH R175, R0 ;  /* 0x0000000000af7308 */ /* 0x0004680000002400 */
[----:B--2---:R-:W-:Y:S06]  /*7790*/  FMUL.FTZ R0, R12, c[0x0][0x320] ;  /* 0x0000c8000c007a20 */ /* 0x004fec0000410000 */
[----:B------:R2:W1:Y:S02]  /*77a0*/  MUFU.TANH R172, R0 ;  /* 0x0000000000ac7308 */ /* 0x0004640000002400 */
[----:B--2---:R-:W-:Y:S08]  /*77b0*/  FMUL.FTZ R0, R14, c[0x0][0x320] ;  /* 0x0000c8000e007a20 */ /* 0x004ff00000410000 */
        /* <DEDUP_REMOVED lines=16> */
[----:B------:R2:W1:Y:S01]  /*78c0*/  MUFU.TANH R17, R0 ;  /* 0x0000000000117308 */ /* 0x0004620000002400 */
[----:B---3--:R-:W-:Y:S01]  /*78d0*/  ISETP.GT.AND P1, PT, R8, R9, PT ;  /* 0x000000090800720c */ /* 0x008fe20003f24270 */
[----:B--2---:R-:W-:Y:S08]  /*78e0*/  FMUL.FTZ R0, R23, c[0x0][0x320] ;  /* 0x0000c80017007a20 */ /* 0x004ff00000410000 */
[----:B------:R2:W3:Y:S02]  /*78f0*/  MUFU.TANH R16, R0 ;  /* 0x0000000000107308 */ /* 0x0004e40000002400 */
        /* <DEDUP_REMOVED lines=8> */
[----:B------:R-:W-:-:S05]  /*7980*/  @!P1 BRA `(.L_x_49) ;  /* 0x0000067000009947 */ /* 0x000fca0003800000 */
[----:B---34-:R-:W3:Y:S01]  /*7990*/  LDL R9, [R1+0x14] ;  /* 0x0000140001097983 */ /* 0x018ee20000100800 */
[----:B--2---:R-:W-:Y:S02]  /*79a0*/  IMAD.MOV.U32 R0, RZ, RZ, 0x1 ;  /* 0x00000001ff007424 */ /* 0x004fe400078e00ff */
[----:B------:R-:W-:Y:S01]  /*79b0*/  IMAD.MOV.U32 R252, RZ, RZ, RZ ;  /* 0x000000fffffc7224 */ /* 0x000fe200078e00ff */
[----:B------:R-:W2:Y:S02]  /*79c0*/  LDL.64 R20, [R1+0x20] ;  /* 0x0000200001147983 */ /* 0x000ea40000100a00 */
[----:B------:R-:W-:Y:S02]  /*79d0*/  ISETP.NE.AND P1, PT, R0, c[0x0][0x2b8], PT ;  /* 0x0000ae0000007a0c */ /* 0x000fe40003f25270 */
[----:B------:R-:W4:Y:S04]  /*79e0*/  LDL R19, [R1+0x34] ;  /* 0x0000340001137983 */ /* 0x000f280000100800 */
[----:B------:R-:W5:Y:S04]  /*79f0*/  S2R R2, SR_TID.X ;  /* 0x0000000000027919 */ /* 0x000f680000002100 */
[----:B------:R-:W2:Y:S01]  /*7a00*/  LDL R6, [R1+0x30] ;  /* 0x0000300001067983 */ /* 0x000ea20000100800 */
[--C-:B-----5:R-:W-:Y:S02]  /*7a10*/  SHF.R.S32.HI R3, RZ, 0x1f, R2.reuse ;  /* 0x0000001fff037819 */ /* 0x120fe40000011402 */
[----:B------:R-:W-:Y:S02]  /*7a20*/  SHF.R.S32.HI R5, RZ, 0x1f, R2 ;  /* 0x0000001fff057819 */ /* 0x000fe40000011402 */
[-C--:B------:R-:W-:Y:S02]  /*7a30*/  LEA.HI R3, R3, R2.reuse, RZ, 0x3 ;  /* 0x0000000203037211 */ /* 0x080fe400078f18ff */
[----:B------:R-:W-:Y:S02]  /*7a40*/  LEA.HI R5, R5, R2, RZ, 0x3 ;  /* 0x0000000205057211 */ /* 0x000fe400078f18ff */
[----:B------:R-:W-:Y:S02]  /*7a50*/  LOP3.LUT R3, R3, 0xfffffff8, RZ, 0xc0, !PT ;  /* 0xfffffff803037812 */ /* 0x000fe400078ec0ff */
[----:B------:R-:W-:Y:S03]  /*7a60*/  SHF.R.S32.HI R5, RZ, 0x3, R5 ;  /* 0x00000003ff057819 */ /* 0x000fe60000011405 */
[----:B------:R-:W-:Y:S04]  /*7a70*/  IMAD.IADD R3, R2, 0x1, -R3 ;  /* 0x0000000102037824 */ /* 0x000fe800078e0a03 */
[----:B------:R-:W-:Y:S01]  /*7a80*/  IMAD R0, R3, 0x20, R5 ;  /* 0x0000002003007824 */ /* 0x000fe200078e0205 */
[----:B------:R-:W-:Y:S01]  /*7a90*/  IADD3 R5, -R5, 0x30, RZ ;  /* 0x0000003005057810 */ /* 0x000fe20007ffe1ff */
[----:B---3--:R-:W-:Y:S02]  /*7aa0*/  IMAD R2, R8, 0x30, R9 ;  /* 0x0000003008027824 */ /* 0x008fe400078e0209 */
[----:B------:R-:W3:Y:S03]  /*7ab0*/  LDL.64 R8, [R1+0x18] ;  /* 0x0000180001087983 */ /* 0x000ee60000100a00 */
[----:B------:R-:W-:Y:S05]  /*7ac0*/  IADD3 R2, R2, -0x30, R0 ;  /* 0xffffffd002027810 */ /* 0x000fea0007ffe000 */
[----:B------:R-:W-:Y:S04]  /*7ad0*/  @P1 IMAD.HI.U32 R3, R2, c[0x0][0x2bc], RZ ;  /* 0x0000af0002031a27 */ /* 0x000fe800078e00ff */
[----:B------:R-:W-:Y:S01]  /*7ae0*/  IMAD.MOV.U32 R0, RZ, RZ, R2 ;  /* 0x000000ffff007224 */ /* 0x000fe200078e0002 */
[----:B------:R-:W-:Y:S04]  /*7af0*/  @P1 SHF.R.U32.HI R0, RZ, c[0x0][0x2c0], R3 ;  /* 0x0000b000ff001a19 */ /* 0x000fe80000011603 */
[C---:B--2---:R-:W-:Y:S01]  /*7b00*/  @!P0 IADD3 R3, P1, R0.reuse, R20, RZ ;  /* 0x0000001400038210 */ /* 0x044fe20007f3e0ff */
[----:B------:R-:W-:Y:S03]  /*7b10*/  IMAD.MOV R4, RZ, RZ, -R0 ;  /* 0x000000ffff047224 */ /* 0x000fe600078e0a00 */
[----:B----4-:R-:W-:Y:S01]  /*7b20*/  @!P0 LEA.HI.X.SX32 R0, R0, R19, 0x1, P1 ;  /* 0x0000001300008211 */ /* 0x010fe200008f0eff */
[----:B------:R-:W-:Y:S01]  /*7b30*/  IMAD R4, R4, c[0x0][0x2b8], R2 ;  /* 0x0000ae0004047a24 */ /* 0x000fe200078e0202 */
[C---:B------:R-:W-:Y:S04]  /*7b40*/  @!P0 LEA R2, P1, R3.reuse, c[0x0][0x2a0], 0x2 ;  /* 0x0000a80003028a11 */ /* 0x040fe800078210ff */
[----:B------:R-:W-:Y:S01]  /*7b50*/  @!P0 LEA.HI.X R3, R3, c[0x0][0x2a4], R0, 0x2, P1 ;  /* 0x0000a90003038a11 */ /* 0x000fe200008f1400 */
[----:B------:R2:W-:Y:S01]  /*7b60*/  STL [R1], R4 ;  /* 0x0000000401007387 */ /* 0x0005e20000100800 */
[----:B------:R-:W-:Y:S03]  /*7b70*/  SHF.R.S32.HI R0, RZ, 0x1f, R4 ;  /* 0x0000001fff007819 */ /* 0x000fe60000011404 */
[----:B------:R4:W5:Y:S02]  /*7b80*/  @!P0 LDG.E R252, [R2.64] ;  /* 0x0000000602fc8981 */ /* 0x000964000c1e1900 */
[----:B------:R-:W-:Y:S04]  /*7b90*/  IMAD R0, R0, c[0x0][0x1e0], RZ ;  /* 0x0000780000007a24 */ /* 0x000fe800078e02ff */
[C---:B------:R-:W-:Y:S02]  /*7ba0*/  IMAD R0, R4.reuse, c[0x0][0x1e4], R0 ;  /* 0x0000790004007a24 */ /* 0x040fe400078e0200 */
[----:B----4-:R-:W-:Y:S04]  /*7bb0*/  IMAD.WIDE.U32 R2, R4, c[0x0][0x1e0], RZ ;  /* 0x0000780004027a25 */ /* 0x010fe800078e00ff */
[----:B------:R-:W-:Y:S01]  /*7bc0*/  IMAD.IADD R3, R3, 0x1, R0 ;  /* 0x0000000103037824 */ /* 0x000fe200078e0200 */
[----:B-----5:R-:W-:Y:S03]  /*7bd0*/  SHF.R.S32.HI R0, RZ, 0x1f, R252 ;  /* 0x0000001fff007819 */ /* 0x020fe600000114fc */
[----:B------:R-:W-:Y:S04]  /*7be0*/  IMAD.WIDE.U32 R2, R252, c[0x0][0x1f0], R2 ;  /* 0x00007c00fc027a25 */ /* 0x000fe800078e0002 */
[----:B--2---:R-:W-:Y:S01]  /*7bf0*/  IMAD R4, R0, c[0x0][0x1f0], RZ ;  /* 0x00007c0000047a24 */ /* 0x004fe200078e02ff */
[----:B---3--:R-:W-:Y:S03]  /*7c00*/  IADD3 R0, P1, R8, R2, RZ ;  /* 0x0000000208007210 */ /* 0x008fe60007f3e0ff */
[----:B------:R-:W-:Y:S05]  /*7c10*/  IMAD R4, R252, c[0x0][0x1f4], R4 ;  /* 0x00007d00fc047a24 */ /* 0x000fea00078e0204 */
[----:B------:R-:W-:Y:S02]  /*7c20*/  IADD3.X R2, R6, R3, R4, P1, !PT ;  /* 0x0000000306027210 */ /* 0x000fe40000ffe404 */
[C---:B------:R-:W-:Y:S04]  /*7c30*/  LEA R9, P1, R0.reuse, c[0x0][0x1c8], 0x1 ;  /* 0x0000720000097a11 */ /* 0x040fe800078208ff */
[----:B------:R-:W-:Y:S02]  /*7c40*/  LEA.HI.X R8, R0, c[0x0][0x1cc], R2, 0x1, P1 ;  /* 0x0000730000087a11 */ /* 0x000fe400008f0c02 */
[----:B------:R-:W-:Y:S01]  /*7c50*/  ISETP.GE.AND P1, PT, R5, 0x1, PT ;  /* 0x000000010500780c */ /* 0x000fe20003f26270 */
[----:B------:R-:W-:-:S10]  /*7c60*/  BRA.DIV ~URZ, `(.L_x_50) ;  /* 0x000084d27f007947 */ /* 0x000fd4000b800000 */
[----:B------:R2:W3:Y:S02]  /*7c70*/  SHFL.IDX PT, R4, R8, RZ, 0x181f ;  /* 0x00181fff08047589 */ /* 0x0004e400000e0000 */
.L_x_127:
[----:B------:R-:W-:-:S05]  /*7c80*/  BRA.DIV ~URZ, `(.L_x_51) ;  /* 0x000085227f007947 */ /* 0x000fca000b800000 */
[----:B------:R4:W2:Y:S02]  /*7c90*/  SHFL.IDX PT, R0, R9, RZ, 0x181f ;  /* 0x00181fff09007589 */ /* 0x0008a400000e0000 */
.L_x_128:
[----:B------:R-:W-:Y:S02]  /*7ca0*/  SHF.R.S32.HI R7, RZ, 0x1f, R251 ;  /* 0x0000001fff077819 */ /* 0x000fe400000114fb */
[C---:B--2---:R-:W-:Y:S02]  /*7cb0*/  @P1 LEA R2, P3, R251.reuse, R0, 0x1 ;  /* 0x00000000fb021211 */ /* 0x044fe400078608ff */
[C---:B------:R-:W-:Y:S02]  /*7cc0*/  IADD3 R6, R251.reuse, 0x40, RZ ;  /* 0x00000040fb067810 */ /* 0x040fe40007ffe0ff */
[C---:B---3--:R-:W-:Y:S02]  /*7cd0*/  @P1 LEA.HI.X R3, R251.reuse, R4, R7, 0x1, P3 ;  /* 0x00000004fb031211 */ /* 0x048fe400018f0c07 */
[C---:B------:R-:W-:Y:S02]  /*7ce0*/  IADD3 R7, R251.reuse, 0x40, RZ ;  /* 0x00000040fb077810 */ /* 0x040fe40007ffe0ff */
[C---:B------:R-:W-:Y:S01]  /*7cf0*/  IADD3 R21, R251.reuse, 0x80, RZ ;  /* 0x00000080fb157810 */ /* 0x040fe20007ffe0ff */
[----:B------:R-:W-:Y:S01]  /*7d00*/  @!PT LDS RZ, [RZ] ;  /* 0x00000000fffff984 */ /* 0x000fe20000000800 */
[----:B------:R-:W-:Y:S01]  /*7d10*/  @!PT LDS RZ, [RZ] ;  /* 0x00000000fffff984 */ /* 0x000fe20000000800 */
[----:B------:R-:W-:Y:S01]  /*7d20*/  @!PT LDS RZ, [RZ] ;  /* 0x00000000fffff984 */ /* 0x000fe20000000800 */
[----:B------:R2:W-:Y:S01]  /*7d30*/  @P1 LDGSTS.E.BYPASS.LTC128B.128 [R247+0x14080], [R2.64], !P6 ;  /* 0x1408000002f71fae */ /* 0x0005e2000f101d46 */
[----:B------:R-:W-:Y:S02]  /*7d40*/  SHF.R.S32.HI R7, RZ, 0x1f, R7 ;  /* 0x0000001fff077819 */ /* 0x000fe40000011407 */
[C---:B------:R-:W-:Y:S02]  /*7d50*/  IADD3 R22, R251.reuse, 0x80, RZ ;  /* 0x00000080fb167810 */ /* 0x040fe40007ffe0ff */
[C---:B------:R-:W-:Y:S02]  /*7d60*/  IADD3 R19, R251.reuse, 0xc0, RZ ;  /* 0x000000c0fb137810 */ /* 0x040fe40007ffe0ff */
[----:B------:R-:W-:Y:S02]  /*7d70*/  SHF.R.S32.HI R22, RZ, 0x1f, R22 ;  /* 0x0000001fff167819 */ /* 0x000fe40000011416 */
[----:B------:R-:W-:Y:S04]  /*7d80*/  IADD3 R20, R251, 0xc0, RZ ;  /* 0x000000c0fb147810 */ /* 0x000fe80007ffe0ff */
[----:B------:R-:W-:Y:S02]  /*7d90*/  SHF.R.S32.HI R20, RZ, 0x1f, R20 ;  /* 0x0000001fff147819 */ /* 0x000fe40000011414 */
[C---:B--2---:R-:W-:Y:S04]  /*7da0*/  @P1 LEA R2, P3, R6.reuse, R0, 0x1 ;  /* 0x0000000006021211 */ /* 0x044fe800078608ff */
[----:B------:R-:W-:Y:S02]  /*7db0*/  @P1 LEA.HI.X R3, R6, R4, R7, 0x1, P3 ;  /* 0x0000000406031211 */ /* 0x000fe400018f0c07 */
[C---:B------:R-:W-:Y:S03]  /*7dc0*/  @P1 LEA R6, P3, R21.reuse, R0, 0x1 ;  /* 0x0000000015061211 */ /* 0x040fe600078608ff */
[----:B------:R2:W-:Y:S01]  /*7dd0*/  @P1 LDGSTS.E.BYPASS.LTC128B.128 [R247+0x15880], [R2.64], !P5 ;  /* 0x1588000002f71fae */ /* 0x0005e2000e901d46 */
[----:B------:R-:W-:Y:S05]  /*7de0*/  @P1 LEA.HI.X R7, R21, R4, R22, 0x1, P3 ;  /* 0x0000000415071211 */ /* 0x000fea00018f0c16 */
[----:B------:R3:W-:Y:S01]  /*7df0*/  @P1 LDGSTS.E.BYPASS.LTC128B.128 [R247+0x17080], [R6.64], !P4 ;  /* 0x1708000006f71fae */ /* 0x0007e2000e101d46 */
[C---:B--2---:R-:W-:Y:S04]  /*7e00*/  @P1 LEA R2, P3, R19.reuse, R0, 0x1 ;  /* 0x0000000013021211 */ /* 0x044fe800078608ff */
[----:B------:R-:W-:Y:S05]  /*7e10*/  @P1 LEA.HI.X R3, R19, R4, R20, 0x1, P3 ;  /* 0x0000000413031211 */ /* 0x000fea00018f0c14 */
[----:B------:R3:W-:Y:S01]  /*7e20*/  @P1 LDGSTS.E.BYPASS.LTC128B.128 [R247+0x18880], [R2.64], !P2 ;  /* 0x1888000002f71fae */ /* 0x0007e2000d101d46 */
[----:B------:R-:W-:Y:S01]  /*7e30*/  ISETP.GE.AND P1, PT, R5, 0x21, PT ;  /* 0x000000210500780c */ /* 0x000fe20003f26270 */
[----:B------:R-:W-:-:S06]  /*7e40*/  BRA.DIV ~URZ, `(.L_x_52) ;  /* 0x000083c27f007947 */ /* 0x000fcc000b800000 */
[----:B------:R2:W3:Y:S04]  /*7e50*/  SHFL.IDX PT, R4, R8, 0x1, 0x181f ;  /* 0x00381f0008047f89 */ /* 0x0004e800000e0000 */
[----:B------:R2:W4:Y:S02]  /*7e60*/  SHFL.IDX PT, R0, R9, 0x1, 0x181f ;  /* 0x00381f0009007f89 */ /* 0x00052400000e0000 */
.L_x_129:
[----:B---3--:R-:W-:Y:S02]  /*7e70*/  SHF.R.S32.HI R6, RZ, 0x1f, R251 ;  /* 0x0000001fff067819 */ /* 0x008fe400000114fb */
[C---:B----4-:R-:W-:Y:S02]  /*7e80*/  @P1 LEA R2, P3, R251.reuse, R0, 0x1 ;  /* 0x00000000fb021211 */ /* 0x050fe400078608ff */
[C---:B------:R-:W-:Y:S02]  /*7e90*/  IADD3 R5, R251.reuse, 0x40, RZ ;  /* 0x00000040fb057810 */ /* 0x040fe40007ffe0ff */
[C---:B------:R-:W-:Y:S02]  /*7ea0*/  @P1 LEA.HI.X R3, R251.reuse, R4, R6, 0x1, P3 ;  /* 0x00000004fb031211 */ /* 0x040fe400018f0c06 */
[C---:B------:R-:W-:Y:S02]  /*7eb0*/  IADD3 R6, R251.reuse, 0x40, RZ ;  /* 0x00000040fb067810 */ /* 0x040fe40007ffe0ff */
[C---:B--2---:R-:W-:Y:S01]  /*7ec0*/  IADD3 R9, R251.reuse, 0x80, RZ ;  /* 0x00000080fb097810 */ /* 0x044fe20007ffe0ff */
[----:B------:R-:W-:Y:S01]  /*7ed0*/  @!PT LDS RZ, [RZ] ;  /* 0x00000000fffff984 */ /* 0x000fe20000000800 */
[----:B------:R-:W-:Y:S01]  /*7ee0*/  @!PT LDS RZ, [RZ] ;  /* 0x00000000fffff984 */ /* 0x000fe20000000800 */
[----:B------:R-:W-:Y:S01]  /*7ef0*/  @!PT LDS RZ, [RZ] ;  /* 0x00000000fffff984 */ /* 0x000fe20000000800 */
[----:B------:R2:W-:Y:S01]  /*7f00*/  @P1 LDGSTS.E.BYPASS.LTC128B.128 [R247+0x15080], [R2.64], !P6 ;  /* 0x1508000002f71fae */ /* 0x0005e2000f101d46 */
[----:B------:R-:W-:Y:S02]  /*7f10*/  SHF.R.S32.HI R6, RZ, 0x1f, R6 ;  /* 0x0000001fff067819 */ /* 0x000fe40000011406 */
[C---:B------:R-:W-:Y:S02]  /*7f20*/  IADD3 R19, R251.reuse, 0x80, RZ ;  /* 0x00000080fb137810 */ /* 0x040fe40007ffe0ff */
[----:B------:R-:W-:Y:S02]  /*7f30*/  IADD3 R8, R251, 0xc0, RZ ;  /* 0x000000c0fb087810 */ /* 0x000fe40007ffe0ff */
[----:B------:R-:W-:Y:S02]  /*7f40*/  SHF.R.S32.HI R19, RZ, 0x1f, R19 ;  /* 0x0000001fff137819 */ /* 0x000fe40000011413 */
[----:B------:R-:W-:Y:S02]  /*7f50*/  SHF.R.S32.HI R8, RZ, 0x1f, R8 ;  /* 0x0000001fff087819 */ /* 0x000fe40000011408 */
[C---:B--2---:R-:W-:Y:S04]  /*7f60*/  @P1 LEA R2, P3, R5.reuse, R0, 0x1 ;  /* 0x0000000005021211 */ /* 0x044fe800078608ff */
[----:B------:R-:W-:Y:S02]  /*7f70*/  @P1 LEA.HI.X R3, R5, R4, R6, 0x1, P3 ;  /* 0x0000000405031211 */ /* 0x000fe400018f0c06 */
[----:B------:R-:W-:Y:S02]  /*7f80*/  @P1 LEA R6, P3, R9, R0, 0x1 ;  /* 0x0000000009061211 */ /* 0x000fe400078608ff */
[----:B------:R-:W-:Y:S01]  /*7f90*/  IADD3 R5, R251, 0xc0, RZ ;  /* 0x000000c0fb057810 */ /* 0x000fe20007ffe0ff */
[----:B------:R2:W-:Y:S01]  /*7fa0*/  @P1 LDGSTS.E.BYPASS.LTC128B.128 [R247+0x16880], [R2.64], !P5 ;  /* 0x1688000002f71fae */ /* 0x0005e2000e901d46 */
[----:B------:R-:W-:Y:S05]  /*7fb0*/  @P1 LEA.HI.X R7, R9, R4, R19, 0x1, P3 ;  /* 0x0000000409071211 */ /* 0x000fea00018f0c13 */
[----:B------:R3:W-:Y:S01]  /*7fc0*/  @P1 LDGSTS.E.BYPASS.LTC128B.128 [R247+0x18080], [R6.64], !P4 ;  /* 0x1808000006f71fae */ /* 0x0007e2000e101d46 */
[C---:B--2---:R-:W-:Y:S04]  /*7fd0*/  @P1 LEA R2, P3, R5.reuse, R0, 0x1 ;  /* 0x0000000005021211 */ /* 0x044fe800078608ff */
[----:B------:R-:W-:Y:S05]  /*7fe0*/  @P1 LEA.HI.X R3, R5, R4, R8, 0x1, P3 ;  /* 0x0000000405031211 */ /* 0x000fea00018f0c08 */
[----:B------:R3:W-:Y:S04]  /*7ff0*/  @P1 LDGSTS.E.BYPASS.LTC128B.128 [R247+0x19880], [R2.64], !P2 ;  /* 0x1988000002f71fae */ /* 0x0007e8000d101d46 */
.L_x_49:
[----:B---34-:R-:W-:Y:S05]  /*8000*/  BSYNC B0 ;  /* 0x0000000000007941 */ /* 0x018fea0003800000 */
.L_x_48:
[----:B------:R-:W-:Y:S01]  /*8010*/  FMNMX.FTZ R2, R249, R133, !PT ;  /* 0x00000085f9027209 */ /* 0x000fe20007810000 */
[----:B------:R-:W0:Y:S01]  /*8020*/  LDGDEPBAR ;  /* 0x00000000000079af */ /* 0x000e220000000000 */
[----:B--2---:R-:W-:Y:S02]  /*8030*/  FMNMX.FTZ R0, R179, R132, !PT ;  /* 0x00000084b3007209 */ /* 0x004fe40007810000 */
[----:B------:R-:W-:Y:S02]  /*8040*/  FMNMX.FTZ R2, R248, R2, !PT ;  /* 0x00000002f8027209 */ /* 0x000fe40007810000 */
[----:B-1----:R-:W-:Y:S02]  /*8050*/  FMNMX.FTZ R0, R250, R0, !PT ;  /* 0x00000000fa007209 */ /* 0x002fe40007810000 */
[----:B------:R-:W-:Y:S02]  /*8060*/  FMNMX.FTZ R2, R177, R2, !PT ;  /* 0x00000002b1027209 */ /* 0x000fe40007810000 */
        /* <DEDUP_REMOVED lines=18> */
[----:B------:R-:W-:Y:S01]  /*8190*/  FMNMX.FTZ R5, R12, R0, !PT ;  /* 0x000000000c057209 */ /* 0x000fe20007810000 */
[----:B------:R-:W-:-:S05]  /*81a0*/  BRA.DIV ~URZ, `(.L_x_53) ;  /* 0x000081227f007947 */ /* 0x000fca000b800000 */
[----:B------:R1:W2:Y:S02]  /*81b0*/  SHFL.BFLY PT, R0, R4, 0x2, 0x1f ;  /* 0x0c401f0004007f89 */ /* 0x0002a400000e0000 */
.L_x_130:
[----:B-12---:R-:W-:Y:S01]  /*81c0*/  FMNMX.FTZ R4, R4, R0, !PT ;  /* 0x0000000004047209 */ /* 0x006fe20007810000 */
[----:B------:R-:W-:-:S05]  /*81d0*/  BRA.DIV ~URZ, `(.L_x_54) ;  /* 0x000081327f007947 */ /* 0x000fca000b800000 */
[----:B------:R-:W1:Y:S02]  /*81e0*/  SHFL.BFLY PT, R0, R4, 0x1, 0x1f ;  /* 0x0c201f0004007f89 */ /* 0x000e6400000e0000 */
[----:B-1----:R-:W-:Y:S02]  /*81f0*/  FMNMX.FTZ R133, R4, R0, !PT ;  /* 0x0000000004857209 */ /* 0x002fe40007810000 */
[----:B------:R-:W1:Y:S02]  /*8200*/  SHFL.BFLY PT, R0, R5, 0x2, 0x1f ;  /* 0x0c401f0005007f89 */ /* 0x000e6400000e0000 */
[----:B-1----:R-:W-:Y:S05]  /*8210*/  FMNMX.FTZ R4, R5, R0, !PT ;  /* 0x0000000005047209 */ /* 0x002fea0007810000 */
[----:B------:R1:W2:Y:S02]  /*8220*/  SHFL.BFLY PT, R0, R4, 0x1, 0x1f ;  /* 0x0c201f0004007f89 */ /* 0x0002a400000e0000 */
.L_x_131:
[----:B------:R-:W3:Y:S01]  /*8230*/  LDL.LU R20, [R1+0x8] ;  /* 0x0000080001147983 */ /* 0x000ee20000300800 */
[----:B--2---:R-:W-:Y:S01]  /*8240*/  FMNMX.FTZ R3, R0, R4, !PT ;  /* 0x0000000400037209 */ /* 0x004fe20007810000 */
[C---:B-1----:R-:W-:Y:S01]  /*8250*/  FMUL.FTZ R4, R133.reuse, c[0x0][0x2d0] ;  /* 0x0000b40085047a20 */ /* 0x042fe20000410000 */
[----:B------:R-:W-:Y:S01]  /*8260*/  WARPSYNC 0xffffffff ;  /* 0xffffffff00007948 */ /* 0x000fe20003800000 */
[----:B------:R-:W-:Y:S02]  /*8270*/  FADD.FTZ R0, -R133, R134 ;  /* 0x0000008685007221 */ /* 0x000fe40000010100 */
[--C-:B------:R-:W-:Y:S02]  /*8280*/  FFMA.FTZ R7, R248, c[0x0][0x2d0], -R4.reuse ;  /* 0x0000b400f8077a23 */ /* 0x100fe40000010804 */
[----:B------:R-:W-:Y:S02]  /*8290*/  FMUL.FTZ R0, R0, c[0x0][0x2d0] ;  /* 0x0000b40000007a20 */ /* 0x000fe40000410000 */
[--C-:B------:R-:W-:Y:S02]  /*82a0*/  FFMA.FTZ R8, R249, c[0x0][0x2d0], -R4.reuse ;  /* 0x0000b400f9087a23 */ /* 0x100fe40000010804 */
[--C-:B------:R-:W-:Y:S01]  /*82b0*/  FFMA.FTZ R19, R172, c[0x0][0x2d0], -R4.reuse ;  /* 0x0000b400ac137a23 */ /* 0x100fe20000010804 */
[----:B------:R-:W-:Y:S01]  /*82c0*/  MUFU.EX2 R2, R0 ;  /* 0x0000000000027308 */ /* 0x000fe20000000800 */
[--C-:B------:R-:W-:Y:S02]  /*82d0*/  FFMA.FTZ R248, R170, c[0x0][0x2d0], -R4.reuse ;  /* 0x0000b400aaf87a23 */ /* 0x100fe40000010804 */
[--C-:B------:R-:W-:Y:S02]  /*82e0*/  FFMA.FTZ R11, R11, c[0x0][0x2d0], -R4.reuse ;  /* 0x0000b4000b0b7a23 */ /* 0x100fe40000010804 */
[--C-:B------:R-:W-:Y:S02]  /*82f0*/  FFMA.FTZ R10, R10, c[0x0][0x2d0], -R4.reuse ;  /* 0x0000b4000a0a7a23 */ /* 0x100fe40000010804 */
[--C-:B------:R-:W-:Y:S02]  /*8300*/  FFMA.FTZ R5, R175, c[0x0][0x2d0], -R4.reuse ;  /* 0x0000b400af057a23 */ /* 0x100fe40000010804 */
[--C-:B------:R-:W-:Y:S01]  /*8310*/  FFMA.FTZ R249, R171, c[0x0][0x2d0], -R4.reuse ;  /* 0x0000b400abf97a23 */ /* 0x100fe20000010804 */
[----:B------:R-:W-:Y:S01]  /*8320*/  MUFU.EX2 R7, R7 ;  /* 0x0000000700077308 */ /* 0x000fe20000000800 */
[--C-:B------:R-:W-:Y:S01]  /*8330*/  FFMA.FTZ R15, R15, c[0x0][0x2d0], -R4.reuse ;  /* 0x0000b4000f0f7a23 */ /* 0x100fe20000010804 */
[----:B------:R-:W-:Y:S01]  /*8340*/  MOV R171, R19 ;  /* 0x0000001300ab7202 */ /* 0x000fe20000000f00 */
[--C-:B------:R-:W-:Y:S02]  /*8350*/  FFMA.FTZ R14, R14, c[0x0][0x2d0], -R4.reuse ;  /* 0x0000b4000e0e7a23 */ /* 0x100fe40000010804 */
[--C-:B------:R-:W-:Y:S02]  /*8360*/  FFMA.FTZ R6, R177, c[0x0][0x2d0], -R4.reuse ;  /* 0x0000b400b1067a23 */ /* 0x100fe40000010804 */
[----:B------:R-:W-:Y:S03]  /*8370*/  FFMA.FTZ R177, R168, c[0x0][0x2d0], -R4 ;  /* 0x0000b400a8b17a23 */ /* 0x000fe60000010804 */
[----:B------:R-:W3:Y:S10]  /*8380*/  MUFU.EX2 R4, R8 ;  /* 0x0000000800047308 */ /* 0x000ef40000000800 */
[----:B------:R-:W-:Y:S10]  /*8390*/  MUFU.EX2 R8, R5 ;  /* 0x0000000500087308 */ /* 0x000ff40000000800 */
[----:B------:R-:W1:Y:S01]  /*83a0*/  MUFU.EX2 R9, R6 ;  /* 0x0000000600097308 */ /* 0x000e620000000800 */
[----:B---3--:R-:W-:Y:S01]  /*83b0*/  FFMA.FTZ R0, R2, R20, R4 ;  /* 0x0000001402007223 */ /* 0x008fe20000010004 */
[----:B------:R-:W-:Y:S01]  /*83c0*/  F2FP.PACK_AB R168, R7, R4 ;  /* 0x0000000407a8723e */ /* 0x000fe200000000ff */
[----:B------:R-:W-:Y:S01]  /*83d0*/  FMUL.FTZ R4, R3, c[0x0][0x2d0] ;  /* 0x0000b40003047a20 */ /* 0x000fe20000410000 */
[----:B-1----:R-:W-:Y:S01]  /*83e0*/  F2FP.PACK_AB R170, R8, R9 ;  /* 0x0000000908aa723e */ /* 0x002fe200000000ff */
[----:B------:R-:W-:Y:S02]  /*83f0*/  FADD.FTZ R6, R7, R0 ;  /* 0x0000000007067221 */ /* 0x000fe40000010000 */
[--C-:B------:R-:W-:Y:S02]  /*8400*/  FFMA.FTZ R5, R179, c[0x0][0x2d0], -R4.reuse ;  /* 0x0000b400b3057a23 */ /* 0x100fe40000010804 */
[--C-:B------:R-:W-:Y:S02]  /*8410*/  FFMA.FTZ R172, R169, c[0x0][0x2d0], -R4.reuse ;  /* 0x0000b400a9ac7a23 */ /* 0x100fe40000010804 */
[----:B------:R1:W-:Y:S01]  /*8420*/  MUFU.EX2 R169, R5 ;  /* 0x0000000500a97308 */ /* 0x0003e20000000800 */
[----:B------:R-:W-:Y:S02]  /*8430*/  FFMA.FTZ R12, R12, c[0x0][0x2d0], -R4 ;  /* 0x0000b4000c0c7a23 */ /* 0x000fe40000010804 */
[----:B------:R-:W-:Y:S02]  /*8440*/  FADD.FTZ R0, -R3, R132 ;  /* 0x0000008403007221 */ /* 0x000fe40000010100 */
[----:B------:R-:W-:Y:S02]  /*8450*/  FMUL.FTZ R24, R2, R136 ;  /* 0x0000008802187220 */ /* 0x000fe40000410000 */
[----:B------:R-:W-:Y:S02]  /*8460*/  FMUL.FTZ R0, R0, c[0x0][0x2d0] ;  /* 0x0000b40000007a20 */ /* 0x000fe40000410000 */
[----:B------:R-:W-:Y:S02]  /*8470*/  FMUL.FTZ R25, R2, R137 ;  /* 0x0000008902197220 */ /* 0x000fe40000410000 */
[--C-:B------:R-:W-:Y:S02]  /*8480*/  FFMA.FTZ R7, R250, c[0x0][0x2d0], -R4.reuse ;  /* 0x0000b400fa077a23 */ /* 0x100fe40000010804 */
[----:B------:R-:W2:Y:S01]  /*8490*/  MUFU.EX2 R0, R0 ;  /* 0x0000000000007308 */ /* 0x000ea20000000800 */
[--C-:B------:R-:W-:Y:S02]  /*84a0*/  FFMA.FTZ R250, R13, c[0x0][0x2d0], -R4.reuse ;  /* 0x0000b4000dfa7a23 */ /* 0x100fe40000010804 */
[----:B------:R-:W-:Y:S01]  /*84b0*/  FMUL.FTZ R13, R2, R149 ;  /* 0x00000095020d7220 */ /* 0x000fe20000410000 */
[----:B------:R-:W-:Y:S01]  /*84c0*/  MOV R149, R14 ;  /* 0x0000000e00957202 */ /* 0x000fe20000000f00 */
[--C-:B------:R-:W-:Y:S02]  /*84d0*/  FFMA.FTZ R132, R178, c[0x0][0x2d0], -R4.reuse ;  /* 0x0000b400b2847a23 */ /* 0x100fe40000010804 */
[--C-:B------:R-:W-:Y:S02]  /*84e0*/  FFMA.FTZ R134, R176, c[0x0][0x2d0], -R4.reuse ;  /* 0x0000b400b0867a23 */ /* 0x100fe40000010804 */
[--C-:B------:R-:W-:Y:S02]  /*84f0*/  FFMA.FTZ R175, R18, c[0x0][0x2d0], -R4.reuse ;  /* 0x0000b40012af7a23 */ /* 0x100fe40000010804 */
[C---:B-1----:R-:W-:Y:S01]  /*8500*/  FMUL.FTZ R5, R2.reuse, R157 ;  /* 0x0000009d02057220 */ /* 0x042fe20000410000 */
[----:B------:R-:W-:Y:S01]  /*8510*/  MOV R157, R12 ;  /* 0x0000000c009d7202 */ /* 0x000fe20000000f00 */
[----:B------:R-:W-:Y:S02]  /*8520*/  FMUL.FTZ R12, R2, R148 ;  /* 0x00000094020c7220 */ /* 0x000fe40000410000 */
[----:B------:R-:W3:Y:S01]  /*8530*/  LDL.LU R148, [R1+0xc] ;  /* 0x00000c0001947983 */ /* 0x000ee20000300800 */
[--C-:B------:R-:W-:Y:S02]  /*8540*/  FFMA.FTZ R174, R174, c[0x0][0x2d0], -R4.reuse ;  /* 0x0000b400aeae7a23 */ /* 0x100fe40000010804 */
[--C-:B------:R-:W-:Y:S02]  /*8550*/  FFMA.FTZ R173, R173, c[0x0][0x2d0], -R4.reuse ;  /* 0x0000b400adad7a23 */ /* 0x100fe40000010804 */
[--C-:B------:R-:W-:Y:S02]  /*8560*/  FFMA.FTZ R179, R17, c[0x0][0x2d0], -R4.reuse ;  /* 0x0000b40011b37a23 */ /* 0x100fe40000010804 */
[----:B------:R-:W-:Y:S01]  /*8570*/  FMUL.FTZ R17, R2, R145 ;  /* 0x0000009102117220 */ /* 0x000fe20000410000 */
[----:B------:R-:W-:Y:S01]  /*8580*/  MOV R145, R149 ;  /* 0x0000009500917202 */ /* 0x000fe20000000f00 */
[C---:B--2---:R-:W-:Y:S01]  /*8590*/  FMUL.FTZ R26, R0.reuse, R138 ;  /* 0x0000008a001a7220 */ /* 0x044fe20000410000 */
[----:B------:R-:W-:Y:S01]  /*85a0*/  MUFU.EX2 R149, R132 ;  /* 0x0000008400957308 */ /* 0x000fe20000000800 */
[C---:B------:R-:W-:Y:S02]  /*85b0*/  FMUL.FTZ R27, R0.reuse, R139 ;  /* 0x0000008b001b7220 */ /* 0x040fe40000410000 */
[----:B------:R-:W1:Y:S01]  /*85c0*/  LDSM.16.MT88.4 R136, [R237] ;  /* 0x00000000ed88783b */ /* 0x000e620000004200 */
[----:B------:R-:W-:Y:S02]  /*85d0*/  FMUL.FTZ R14, R0, R150 ;  /* 0x00000096000e7220 */ /* 0x000fe40000410000 */
[----:B------:R-:W-:Y:S02]  /*85e0*/  FFMA.FTZ R178, R16, c[0x0][0x2d0], -R4 ;  /* 0x0000b40010b27a23 */ /* 0x000fe40000010804 */
[C---:B------:R-:W-:Y:S02]  /*85f0*/  FMUL.FTZ R4, R2.reuse, R156 ;  /* 0x0000009c02047220 */ /* 0x040fe40000410000 */
[----:B------:R2:W-:Y:S01]  /*8600*/  MUFU.EX2 R156, R7 ;  /* 0x00000007009c7308 */ /* 0x0005e20000000800 */
[----:B------:R-:W-:Y:S02]  /*8610*/  FADD.FTZ R6, R9, R6 ;  /* 0x0000000609067221 */ /* 0x000fe40000010000 */
[----:B------:R-:W-:Y:S01]  /*8620*/  FMUL.FTZ R20, R2, R140 ;  /* 0x0000008c02147220 */ /* 0x000fe20000410000 */
[----:B------:R-:W-:Y:S01]  /*8630*/  MOV R140, R171 ;  /* 0x000000ab008c7202 */ /* 0x000fe20000000f00 */
[----:B------:R-:W-:Y:S02]  /*8640*/  FADD.FTZ R176, R8, R6 ;  /* 0x0000000608b07221 */ /* 0x000fe40000010000 */
[----:B------:R-:W-:Y:S01]  /*8650*/  FMUL.FTZ R6, R0, R158 ;  /* 0x0000009e00067220 */ /* 0x000fe20000410000 */
[----:B------:R-:W-:Y:S01]  /*8660*/  MOV R158, R145 ;  /* 0x00000091009e7202 */ /* 0x000fe20000000f00 */
[----:B------:R-:W-:Y:S01]  /*8670*/  FMUL.FTZ R8, R2, R152 ;  /* 0x0000009802087220 */ /* 0x000fe20000410000 */
[----:B------:R-:W4:Y:S01]  /*8680*/  MUFU.EX2 R150, R134 ;  /* 0x0000008600967308 */ /* 0x000f220000000800 */
[----:B------:R-:W-:Y:S01]  /*8690*/  MOV R152, R10 ;  /* 0x0000000a00987202 */ /* 0x000fe20000000f00 */
[----:B------:R-:W-:Y:S02]  /*86a0*/  FMUL.FTZ R10, R0, R154 ;  /* 0x0000009a000a7220 */ /* 0x000fe40000410000 */
[----:B------:R-:W-:Y:S01]  /*86b0*/  FMUL.FTZ R9, R2, R153 ;  /* 0x0000009902097220 */ /* 0x000fe20000410000 */
[----:B------:R-:W-:Y:S01]  /*86c0*/  MOV R153, R11 ;  /* 0x0000000b00997202 */ /* 0x000fe20000000f00 */
[----:B------:R-:W-:Y:S02]  /*86d0*/  FMUL.FTZ R11, R0, R155 ;  /* 0x0000009b000b7220 */ /* 0x000fe40000410000 */
[----:B------:R-:W-:Y:S01]  /*86e0*/  FMUL.FTZ R16, R2, R144 ;  /* 0x0000009002107220 */ /* 0x000fe20000410000 */
[----:B------:R-:W-:Y:S01]  /*86f0*/  MOV R144, R15 ;  /* 0x0000000f00907202 */ /* 0x000fe20000000f00 */
[C---:B------:R-:W-:Y:S01]  /*8700*/  FMUL.FTZ R15, R0.reuse, R151 ;  /* 0x00000097000f7220 */ /* 0x040fe20000410000 */
[----:B------:R5:W-:Y:S01]  /*8710*/  MUFU.EX2 R132, R140 ;  /* 0x0000008c00847308 */ /* 0x000be20000000800 */
[C---:B------:R-:W-:Y:S02]  /*8720*/  FMUL.FTZ R18, R0.reuse, R146 ;  /* 0x0000009200127220 */ /* 0x040fe40000410000 */
[C---:B--2---:R-:W-:Y:S01]  /*8730*/  FMUL.FTZ R7, R0.reuse, R159 ;  /* 0x0000009f00077220 */ /* 0x044fe20000410000 */
[----:B------:R-:W-:Y:S01]  /*8740*/  MOV R159, R144 ;  /* 0x00000090009f7202 */ /* 0x000fe20000000f00 */
[----:B------:R-:W-:Y:S02]  /*8750*/  FMUL.FTZ R19, R0, R147 ;  /* 0x0000009300137220 */ /* 0x000fe40000410000 */
[----:B------:R-:W-:Y:S02]  /*8760*/  FMUL.FTZ R21, R2, R141 ;  /* 0x0000008d02157220 */ /* 0x000fe40000410000 */
[C---:B------:R-:W-:Y:S01]  /*8770*/  FMUL.FTZ R22, R0.reuse, R142 ;  /* 0x0000008e00167220 */ /* 0x040fe20000410000 */
[----:B------:R-:W-:Y:S01]  /*8780*/  MUFU.EX2 R144, R248 ;  /* 0x000000f800907308 */ /* 0x000fe20000000800 */
[----:B------:R-:W-:Y:S01]  /*8790*/  FMUL.FTZ R23, R0, R143 ;  /* 0x0000008f00177220 */ /* 0x000fe20000410000 */
[----:B----4-:R-:W-:Y:S01]  /*87a0*/  F2FP.PACK_AB R171, R150, R149 ;  /* 0x0000009596ab723e */ /* 0x010fe200000000ff */
[C---:B------:R-:W-:Y:S02]  /*87b0*/  FMUL.FTZ R28, R2.reuse, R28 ;  /* 0x0000001c021c7220 */ /* 0x040fe40000410000 */
[----:B------:R-:W-:Y:S02]  /*87c0*/  FMUL.FTZ R29, R2, R29 ;  /* 0x0000001d021d7220 */ /* 0x000fe40000410000 */
[C---:B------:R-:W-:Y:S02]  /*87d0*/  FMUL.FTZ R30, R0.reuse, R30 ;  /* 0x0000001e001e7220 */ /* 0x040fe40000410000 */
[----:B------:R-:W-:Y:S01]  /*87e0*/  FMUL.FTZ R31, R0, R31 ;  /* 0x0000001f001f7220 */ /* 0x000fe20000410000 */
[----:B------:R-:W-:Y:S01]  /*87f0*/  MUFU.EX2 R134, R177 ;  /* 0x000000b100867308 */ /* 0x000fe20000000800 */
[C---:B------:R-:W-:Y:S02]  /*8800*/  FMUL.FTZ R32, R2.reuse, R32 ;  /* 0x0000002002207220 */ /* 0x040fe40000410000 */
[----:B------:R-:W-:Y:S01]  /*8810*/  FMUL.FTZ R33, R2, R33 ;  /* 0x0000002102217220 */ /* 0x000fe20000410000 */
[----:B-----5:R-:W-:Y:S01]  /*8820*/  LDSM.16.MT88.4 R140, [R237+0x800] ;  /* 0x00080000ed8c783b */ /* 0x020fe20000004200 */
[C---:B------:R-:W-:Y:S02]  /*8830*/  FMUL.FTZ R34, R0.reuse, R34 ;  /* 0x0000002200227220 */ /* 0x040fe40000410000 */
[----:B------:R-:W-:Y:S02]  /*8840*/  FMUL.FTZ R35, R0, R35 ;  /* 0x0000002300237220 */ /* 0x000fe40000410000 */
[C---:B------:R-:W-:Y:S01]  /*8850*/  FMUL.FTZ R36, R2.reuse, R36 ;  /* 0x0000002402247220 */ /* 0x040fe20000410000 */
[----:B------:R-:W2:Y:S01]  /*8860*/  MUFU.EX2 R151, R174 ;  /* 0x000000ae00977308 */ /* 0x000ea20000000800 */
[----:B------:R-:W-:Y:S02]  /*8870*/  FMUL.FTZ R37, R2, R37 ;  /* 0x0000002502257220 */ /* 0x000fe40000410000 */
[C---:B------:R-:W-:Y:S02]  /*8880*/  FMUL.FTZ R38, R0.reuse, R38 ;  /* 0x0000002600267220 */ /* 0x040fe40000410000 */
[----:B------:R-:W-:Y:S02]  /*8890*/  FMUL.FTZ R39, R0, R39 ;  /* 0x0000002700277220 */ /* 0x000fe40000410000 */
[C---:B------:R-:W-:Y:S02]  /*88a0*/  FMUL.FTZ R40, R2.reuse, R40 ;  /* 0x0000002802287220 */ /* 0x040fe40000410000 */
[----:B------:R-:W-:Y:S01]  /*88b0*/  FMUL.FTZ R41, R2, R41 ;  /* 0x0000002902297220 */ /* 0x000fe20000410000 */
[----:B------:R-:W-:Y:S01]  /*88c0*/  MUFU.EX2 R248, R172 ;  /* 0x000000ac00f87308 */ /* 0x000fe20000000800 */
[C---:B------:R-:W-:Y:S02]  /*88d0*/  FMUL.FTZ R42, R0.reuse, R42 ;  /* 0x0000002a002a7220 */ /* 0x040fe40000410000 */
[----:B------:R-:W-:Y:S02]  /*88e0*/  FMUL.FTZ R43, R0, R43 ;  /* 0x0000002b002b7220 */ /* 0x000fe40000410000 */
[C---:B------:R-:W-:Y:S02]  /*88f0*/  FMUL.FTZ R44, R2.reuse, R44 ;  /* 0x0000002c022c7220 */ /* 0x040fe40000410000 */
[----:B------:R-:W-:Y:S02]  /*8900*/  FMUL.FTZ R45, R2, R45 ;  /* 0x0000002d022d7220 */ /* 0x000fe40000410000 */
[C---:B------:R-:W-:Y:S01]  /*8910*/  FMUL.FTZ R46, R0.reuse, R46 ;  /* 0x0000002e002e7220 */ /* 0x040fe20000410000 */
[----:B------:R-:W-:Y:S01]  /*8920*/  MUFU.EX2 R177, R175 ;  /* 0x000000af00b17308 */ /* 0x000fe20000000800 */
[----:B------:R-:W-:Y:S02]  /*8930*/  FMUL.FTZ R47, R0, R47 ;  /* 0x0000002f002f7220 */ /* 0x000fe40000410000 */
[C---:B------:R-:W-:Y:S02]  /*8940*/  FMUL.FTZ R48, R2.reuse, R48 ;  /* 0x0000003002307220 */ /* 0x040fe40000410000 */
[----:B------:R-:W-:Y:S02]  /*8950*/  FMUL.FTZ R49, R2, R49 ;  /* 0x0000003102317220 */ /* 0x000fe40000410000 */
[C---:B------:R-:W-:Y:S02]  /*8960*/  FMUL.FTZ R50, R0.reuse, R50 ;  /* 0x0000003200327220 */ /* 0x040fe40000410000 */
[----:B------:R-:W-:Y:S01]  /*8970*/  FMUL.FTZ R51, R0, R51 ;  /* 0x0000003300337220 */ /* 0x000fe20000410000 */
[----:B------:R2:W-:Y:S01]  /*8980*/  MUFU.EX2 R174, R179 ;  /* 0x000000b300ae7308 */ /* 0x0005e20000000800 */
[C---:B------:R-:W-:Y:S02]  /*8990*/  FMUL.FTZ R52, R2.reuse, R52 ;  /* 0x0000003402347220 */ /* 0x040fe40000410000 */
[----:B------:R-:W-:Y:S02]  /*89a0*/  FMUL.FTZ R53, R2, R53 ;  /* 0x0000003502357220 */ /* 0x000fe40000410000 */
[C---:B------:R-:W-:Y:S02]  /*89b0*/  FMUL.FTZ R54, R0.reuse, R54 ;  /* 0x0000003600367220 */ /* 0x040fe40000410000 */
[----:B------:R-:W-:Y:S02]  /*89c0*/  FMUL.FTZ R55, R0, R55 ;  /* 0x0000003700377220 */ /* 0x000fe40000410000 */
[C---:B------:R-:W-:Y:S01]  /*89d0*/  FMUL.FTZ R56, R2.reuse, R56 ;  /* 0x0000003802387220 */ /* 0x040fe20000410000 */
[----:B------:R4:W-:Y:S01]  /*89e0*/  MUFU.EX2 R175, R178 ;  /* 0x000000b200af7308 */ /* 0x0009e20000000800 */
[----:B------:R-:W-:Y:S02]  /*89f0*/  FMUL.FTZ R57, R2, R57 ;  /* 0x0000003902397220 */ /* 0x000fe40000410000 */
[C---:B------:R-:W-:Y:S02]  /*8a00*/  FMUL.FTZ R58, R0.reuse, R58 ;  /* 0x0000003a003a7220 */ /* 0x040fe40000410000 */
[----:B------:R-:W-:Y:S02]  /*8a10*/  FMUL.FTZ R59, R0, R59 ;  /* 0x0000003b003b7220 */ /* 0x000fe40000410000 */
[C---:B------:R-:W-:Y:S02]  /*8a20*/  FMUL.FTZ R60, R2.reuse, R60 ;  /* 0x0000003c023c7220 */ /* 0x040fe40000410000 */
[----:B------:R-:W-:Y:S01]  /*8a30*/  FMUL.FTZ R61, R2, R61 ;  /* 0x0000003d023d7220 */ /* 0x000fe20000410000 */
[----:B------:R-:W-:Y:S01]  /*8a40*/  MUFU.EX2 R172, R250 ;  /* 0x000000fa00ac7308 */ /* 0x000fe20000000800 */
[C---:B------:R-:W-:Y:S02]  /*8a50*/  FMUL.FTZ R62, R0.reuse, R62 ;  /* 0x0000003e003e7220 */ /* 0x040fe40000410000 */
[----:B------:R-:W-:Y:S01]  /*8a60*/  FMUL.FTZ R63, R0, R63 ;  /* 0x0000003f003f7220 */ /* 0x000fe20000410000 */
[----:B--2---:R-:W-:Y:S01]  /*8a70*/  MOV R179, R151 ;  /* 0x0000009700b37202 */ /* 0x004fe20000000f00 */
[C---:B------:R-:W-:Y:S02]  /*8a80*/  FMUL.FTZ R64, R2.reuse, R64 ;  /* 0x0000004002407220 */ /* 0x040fe40000410000 */
[----:B------:R-:W-:Y:S02]  /*8a90*/  FMUL.FTZ R65, R2, R65 ;  /* 0x0000004102417220 */ /* 0x000fe40000410000 */
[C---:B------:R-:W-:Y:S02]  /*8aa0*/  FMUL.FTZ R66, R0.reuse, R66 ;  /* 0x0000004200427220 */ /* 0x040fe40000410000 */
[----:B------:R-:W-:Y:S02]  /*8ab0*/  FMUL.FTZ R67, R0, R67 ;  /* 0x0000004300437220 */ /* 0x000fe40000410000 */
[C---:B------:R-:W-:Y:S01]  /*8ac0*/  FMUL.FTZ R68, R2.reuse, R68 ;  /* 0x0000004402447220 */ /* 0x040fe20000410000 */
[----:B----4-:R-:W-:Y:S01]  /*8ad0*/  MOV R178, R150 ;  /* 0x0000009600b27202 */ /* 0x010fe20000000f00 */
[----:B------:R-:W-:Y:S02]  /*8ae0*/  FMUL.FTZ R69, R2, R69 ;  /* 0x0000004502457220 */ /* 0x000fe40000410000 */
[C---:B------:R-:W-:Y:S02]  /*8af0*/  FMUL.FTZ R70, R0.reuse, R70 ;  /* 0x0000004600467220 */ /* 0x040fe40000410000 */
        /* <DEDUP_REMOVED lines=52> */
[C---:B------:R-:W-:Y:S02]  /*8e40*/  FMUL.FTZ R123, R0.reuse, R123 ;  /* 0x0000007b007b7220 */ /* 0x040fe40000410000 */
[C---:B------:R-:W-:Y:S02]  /*8e50*/  FMUL.FTZ R126, R0.reuse, R126 ;  /* 0x0000007e007e7220 */ /* 0x040fe40000410000 */
[C---:B------:R-:W-:Y:S02]  /*8e60*/  FMUL.FTZ R127, R0.reuse, R127 ;  /* 0x0000007f007f7220 */ /* 0x040fe40000410000 */
[C---:B------:R-:W-:Y:S02]  /*8e70*/  FMUL.FTZ R130, R0.reuse, R130 ;  /* 0x0000008200827220 */ /* 0x040fe40000410000 */
[----:B------:R-:W-:Y:S02]  /*8e80*/  FMUL.FTZ R131, R0, R131 ;  /* 0x0000008300837220 */ /* 0x000fe40000410000 */
[C---:B------:R-:W-:Y:S02]  /*8e90*/  FMUL.FTZ R124, R2.reuse, R124 ;  /* 0x0000007c027c7220 */ /* 0x040fe40000410000 */
[C---:B------:R-:W-:Y:S02]  /*8ea0*/  FMUL.FTZ R125, R2.reuse, R125 ;  /* 0x0000007d027d7220 */ /* 0x040fe40000410000 */
[C---:B------:R-:W-:Y:S02]  /*8eb0*/  FMUL.FTZ R128, R2.reuse, R128 ;  /* 0x0000008002807220 */ /* 0x040fe40000410000 */
[----:B------:R-:W-:Y:S02]  /*8ec0*/  FMUL.FTZ R129, R2, R129 ;  /* 0x0000008102817220 */ /* 0x000fe40000410000 */
[----:B------:R-:W2:Y:S10]  /*8ed0*/  MUFU.EX2 R2, R249 ;  /* 0x000000f900027308 */ /* 0x000eb40000000800 */
[----:B------:R-:W4:Y:S10]  /*8ee0*/  MUFU.EX2 R249, R173 ;  /* 0x000000ad00f97308 */ /* 0x000f340000000800 */
[----:B------:R-:W5:Y:S01]  /*8ef0*/  MUFU.EX2 R173, R157 ;  /* 0x0000009d00ad7308 */ /* 0x000f620000000800 */
[----:B---3--:R-:W-:Y:S01]  /*8f00*/  FFMA.FTZ R148, R0, R148, R169 ;  /* 0x0000009400947223 */ /* 0x008fe200000100a9 */
[----:B------:R-:W-:Y:S01]  /*8f10*/  F2FP.PACK_AB R169, R156, R169 ;  /* 0x000000a99ca9723e */ /* 0x000fe200000000ff */
[----:B------:R-:W-:Y:S04]  /*8f20*/  FADD.FTZ R0, R132, R176 ;  /* 0x000000b084007221 */ /* 0x000fe80000010000 */
[----:B--2---:R-:W-:Y:S02]  /*8f30*/  FADD.FTZ R0, R2, R0 ;  /* 0x0000000002007221 */ /* 0x004fe40000010000 */
[C---:B-1----:R-:W-:Y:S05]  /*8f40*/  HMMA.16816.F32 R4, R168.reuse, R136, R4 ;  /* 0x00000088a804723c */ /* 0x042fea0000001804 */
[----:B------:R-:W-:Y:S03]  /*8f50*/  FADD.FTZ R0, R144, R0 ;  /* 0x0000000090007221 */ /* 0x000fe60000010000 */
[C---:B------:R-:W-:Y:S01]  /*8f60*/  HMMA.16816.F32 R8, R168.reuse, R138, R8 ;  /* 0x0000008aa808723c */ /* 0x040fe20000001808 */
[----:B------:R-:W1:Y:S03]  /*8f70*/  LDSM.16.MT88.4 R136, [R239] ;  /* 0x00000000ef88783b */ /* 0x000e660000004200 */
[----:B------:R-:W-:Y:S04]  /*8f80*/  FADD.FTZ R0, R134, R0 ;  /* 0x0000000086007221 */ /* 0x000fe80000010000 */
[C---:B-1----:R-:W-:Y:S08]  /*8f90*/  HMMA.16816.F32 R12, R168.reuse, R136, R12 ;  /* 0x00000088a80c723c */ /* 0x042ff0000000180c */
[C---:B------:R-:W-:Y:S01]  /*8fa0*/  HMMA.16816.F32 R16, R168.reuse, R138, R16 ;  /* 0x0000008aa810723c */ /* 0x040fe20000001810 */
[----:B------:R-:W1:Y:S07]  /*8fb0*/  LDSM.16.MT88.4 R136, [R238] ;  /* 0x00000000ee88783b */ /* 0x000e6e0000004200 */
[C---:B-1----:R-:W-:Y:S08]  /*8fc0*/  HMMA.16816.F32 R20, R168.reuse, R136, R20 ;  /* 0x00000088a814723c */ /* 0x042ff00000001814 */
[C---:B------:R-:W-:Y:S01]  /*8fd0*/  HMMA.16816.F32 R24, R168.reuse, R138, R24 ;  /* 0x0000008aa818723c */ /* 0x040fe20000001818 */
[----:B------:R-:W1:Y:S07]  /*8fe0*/  LDSM.16.MT88.4 R136, [R242] ;  /* 0x00000000f288783b */ /* 0x000e6e0000004200 */
        /* <DEDUP_REMOVED lines=39> */
[----:B------:R-:W1:Y:S03]  /*9260*/  MUFU.EX2 R132, R159 ;  /* 0x0000009f00847308 */ /* 0x000e660000000800 */
[----:B----4-:R-:W-:Y:S03]  /*9270*/  F2FP.PACK_AB R137, R249, R151 ;  /* 0x00000097f989723e */ /* 0x010fe600000000ff */
[----:B------:R-:W-:Y:S02]  /*9280*/  F2FP.PACK_AB R138, R134, R144 ;  /* 0x00000090868a723e */ /* 0x000fe400000000ff */
[----:B------:R-:W2:Y:S02]  /*9290*/  LDSM.16.MT88.4 R144, [R239+0x800] ;  /* 0x00080000ef90783b */ /* 0x000ea40000004200 */
[----:B------:R-:W-:Y:S01]  /*92a0*/  MUFU.EX2 R134, R152 ;  /* 0x0000009800867308 */ /* 0x000fe20000000800 */
[----:B------:R-:W-:Y:S02]  /*92b0*/  F2FP.PACK_AB R139, R177, R248 ;  /* 0x000000f8b18b723e */ /* 0x000fe400000000ff */
[----:B------:R-:W-:Y:S02]  /*92c0*/  F2FP.PACK_AB R169, R175, R174 ;  /* 0x000000aeafa9723e */ /* 0x000fe400000000ff */
[----:B-----5:R-:W-:Y:S03]  /*92d0*/  F2FP.PACK_AB R171, R173, R172 ;  /* 0x000000acadab723e */ /* 0x020fe600000000ff */
[C---:B------:R-:W-:Y:S02]  /*92e0*/  HMMA.16816.F32 R4, R136.reuse, R140, R4 ;  /* 0x0000008c8804723c */ /* 0x040fe40000001804 */
[----:B------:R-:W3:Y:S03]  /*92f0*/  MUFU.EX2 R2, R158 ;  /* 0x0000009e00027308 */ /* 0x000ee60000000800 */
[----:B-1----:R-:W-:Y:S03]  /*9300*/  FADD.FTZ R0, R132, R0 ;  /* 0x0000000084007221 */ /* 0x002fe60000010000 */
[C---:B------:R-:W-:Y:S01]  /*9310*/  HMMA.16816.F32 R8, R136.reuse, R142, R8 ;  /* 0x0000008e8808723c */ /* 0x040fe20000001808 */
[----:B------:R-:W1:Y:S03]  /*9320*/  LDSM.16.MT88.4 R140, [R238+0x800] ;  /* 0x00080000ee8c783b */ /* 0x000e660000004200 */
[C---:B---3--:R-:W-:Y:S01]  /*9330*/  F2FP.PACK_AB R168, R2.reuse, R132 ;  /* 0x0000008402a8723e */ /* 0x048fe200000000ff */
[----:B------:R-:W-:Y:S02]  /*9340*/  FADD.FTZ R0, R2, R0 ;  /* 0x0000000002007221 */ /* 0x000fe40000010000 */
[----:B------:R-:W-:Y:S01]  /*9350*/  FADD.FTZ R2, R156, R148 ;  /* 0x000000949c027221 */ /* 0x000fe20000010000 */
        /* <DEDUP_REMOVED lines=39> */
[C---:B-1----:R-:W-:Y:S01]  /*95d0*/  HMMA.16816.F32 R116, R136.reuse, R140, R116 ;  /* 0x0000008c8874723c */ /* 0x042fe20000001874 */
[----:B------:R-:W1:Y:S07]  /*95e0*/  MUFU.EX2 R140, R153 ;  /* 0x00000099008c7308 */ /* 0x000e6e0000000800 */
[C---:B------:R-:W-:Y:S04]  /*95f0*/  HMMA.16816.F32 R120, R136.reuse, R142, R120 ;  /* 0x0000008e8878723c */ /* 0x040fe80000001878 */
[----:B-1----:R-:W-:Y:S01]  /*9600*/  FADD.FTZ R0, R140, R0 ;  /* 0x000000008c007221 */ /* 0x002fe20000010000 */
[----:B------:R-:W1:Y:S01]  /*9610*/  LDSM.16.MT88.4 R152, [R237+0x1000] ;  /* 0x00100000ed98783b */ /* 0x000e620000004200 */
[C---:B------:R-:W-:Y:S02]  /*9620*/  F2FP.PACK_AB R170, R134.reuse, R140 ;  /* 0x0000008c86aa723e */ /* 0x040fe400000000ff */
[----:B------:R-:W-:Y:S01]  /*9630*/  FADD.FTZ R0, R134, R0 ;  /* 0x0000000086007221 */ /* 0x000fe20000010000 */
[C---:B--2---:R-:W-:Y:S04]  /*9640*/  HMMA.16816.F32 R124, R136.reuse, R144, R124 ;  /* 0x00000090887c723c */ /* 0x044fe8000000187c */
[----:B------:R2:W-:Y:S04]  /*9650*/  STL [R1+0x8], R0 ;  /* 0x0000080001007387 */ /* 0x0005e80000100800 */
[----:B------:R-:W-:Y:S01]  /*9660*/  HMMA.16816.F32 R128, R136, R146, R128 ;  /* 0x000000928880723c */ /* 0x000fe20000001880 */
[----:B------:R-:W3:Y:S04]  /*9670*/  LDL R176, [R1+0x10] ;  /* 0x0000100001b07983 */ /* 0x000ee80000100800 */
[----:B------:R-:W4:Y:S04]  /*9680*/  LDL.LU R132, [R1+0x4] ;  /* 0x0000040001847983 */ /* 0x000f280000300800 */
[----:B------:R-:W5:Y:S08]  /*9690*/  LDSM.16.MT88.4 R144, [R239+0x1000] ;  /* 0x00100000ef90783b */ /* 0x000f700000004200 */
[----:B------:R-:W5:Y:S01]  /*96a0*/  LDSM.16.MT88.4 R136, [R238+0x1000] ;  /* 0x00100000ee88783b */ /* 0x000f620000004200 */
[----:B--2---:R-:W-:Y:S04]  /*96b0*/  FADD.FTZ R0, R149, R2 ;  /* 0x0000000295007221 */ /* 0x004fe80000010000 */
[----:B------:R-:W-:Y:S01]  /*96c0*/  FADD.FTZ R0, R178, R0 ;  /* 0x00000000b2007221 */ /* 0x000fe20000010000 */
[C---:B-1----:R-:W-:Y:S02]  /*96d0*/  HMMA.16816.F32 R156, R168.reuse, R152, R4 ;  /* 0x00000098a89c723c */ /* 0x042fe40000001804 */
[----:B------:R-:W1:Y:S03]  /*96e0*/  LDSM.16.MT88.4 R4, [R240+0x1000] ;  /* 0x00100000f004783b */ /* 0x000e660000004200 */
[----:B------:R-:W-:Y:S03]  /*96f0*/  FADD.FTZ R0, R179, R0 ;  /* 0x00000000b3007221 */ /* 0x000fe60000010000 */
[C---:B------:R-:W-:Y:S02]  /*9700*/  HMMA.16816.F32 R152, R168.reuse, R154, R8 ;  /* 0x0000009aa898723c */ /* 0x040fe40000001808 */
[----:B------:R-:W2:Y:S02]  /*9710*/  LDSM.16.MT88.4 R8, [R237+0x2800] ;  /* 0x00280000ed08783b */ /* 0x000ea40000004200 */
[----:B------:R-:W-:Y:S04]  /*9720*/  FADD.FTZ R0, R249, R0 ;  /* 0x00000000f9007221 */ /* 0x000fe80000010000 */
[----:B------:R-:W-:Y:S04]  /*9730*/  FADD.FTZ R0, R248, R0 ;  /* 0x00000000f8007221 */ /* 0x000fe80000010000 */
[----:B------:R-:W-:Y:S01]  /*9740*/  FADD.FTZ R0, R177, R0 ;  /* 0x00000000b1007221 */ /* 0x000fe20000010000 */
[C---:B-----5:R-:W-:Y:S01]  /*9750*/  HMMA.16816.F32 R148, R168.reuse, R144, R12 ;  /* 0x00000090a894723c */ /* 0x060fe2000000180c */
[----:B------:R-:W5:Y:S02]  /*9760*/  LDSM.16.MT88.4 R12, [R239+0x2800] ;  /* 0x00280000ef0c783b */ /* 0x000f640000004200 */
[----:B------:R-:W-:Y:S04]  /*9770*/  FADD.FTZ R0, R174, R0 ;  /* 0x00000000ae007221 */ /* 0x000fe80000010000 */
[----:B------:R-:W-:Y:S01]  /*9780*/  FADD.FTZ R0, R175, R0 ;  /* 0x00000000af007221 */ /* 0x000fe20000010000 */
[C---:B------:R-:W-:Y:S04]  /*9790*/  HMMA.16816.F32 R144, R168.reuse, R146, R16 ;  /* 0x00000092a890723c */ /* 0x040fe80000001810 */
[----:B------:R-:W-:Y:S04]  /*97a0*/  FADD.FTZ R2, R172, R0 ;  /* 0x00000000ac027221 */ /* 0x000fe80000010000 */
[C---:B------:R-:W-:Y:S04]  /*97b0*/  HMMA.16816.F32 R140, R168.reuse, R136, R20 ;  /* 0x00000088a88c723c */ /* 0x040fe80000001814 */
[----:B------:R-:W-:Y:S04]  /*97c0*/  FADD.FTZ R2, R173, R2 ;  /* 0x00000002ad027221 */ /* 0x000fe80000010000 */
[C---:B------:R-:W-:Y:S08]  /*97d0*/  HMMA.16816.F32 R136, R168.reuse, R138, R24 ;  /* 0x0000008aa888723c */ /* 0x040ff00000001818 */
[C---:B-1----:R-:W-:Y:S08]  /*97e0*/  HMMA.16816.F32 R28, R168.reuse, R4, R28 ;  /* 0x00000004a81c723c */ /* 0x042ff0000000181c */
[C---:B------:R-:W-:Y:S01]  /*97f0*/  HMMA.16816.F32 R32, R168.reuse, R6, R32 ;  /* 0x00000006a820723c */ /* 0x040fe20000001820 */
[----:B------:R-:W1:Y:S07]  /*9800*/  LDSM.16.MT88.4 R4, [R238+0x2800] ;  /* 0x00280000ee04783b */ /* 0x000e6e0000004200 */
[C---:B--2---:R-:W-:Y:S08]  /*9810*/  HMMA.16816.F32 R36, R168.reuse, R8, R36 ;  /* 0x00000008a824723c */ /* 0x044ff00000001824 */
[C---:B------:R-:W-:Y:S01]  /*9820*/  HMMA.16816.F32 R40, R168.reuse, R10, R40 ;  /* 0x0000000aa828723c */ /* 0x040fe20000001828 */
[----:B------:R-:W2:Y:S07]  /*9830*/  LDSM.16.MT88.4 R8, [R240+0x2800] ;  /* 0x00280000f008783b */ /* 0x000eae0000004200 */
[C---:B-----5:R-:W-:Y:S08]  /*9840*/  HMMA.16816.F32 R44, R168.reuse, R12, R44 ;  /* 0x0000000ca82c723c */ /* 0x060ff0000000182c */
[C---:B------:R-:W-:Y:S01]  /*9850*/  HMMA.16816.F32 R48, R168.reuse, R14, R48 ;  /* 0x0000000ea830723c */ /* 0x040fe20000001830 */
[----:B------:R-:W5:Y:S07]  /*9860*/  LDSM.16.MT88.4 R12, [R237+0x4000] ;  /* 0x00400000ed0c783b */ /* 0x000f6e0000004200 */
        /* <DEDUP_REMOVED lines=22> */
[C---:B------:R-:W-:Y:S08]  /*99d0*/  HMMA.16816.F32 R112, R168.reuse, R10, R112 ;  /* 0x0000000aa870723c */ /* 0x040ff00000001870 */
[C---:B-----5:R-:W-:Y:S08]  /*99e0*/  HMMA.16816.F32 R116, R168.reuse, R12, R116 ;  /* 0x0000000ca874723c */ /* 0x060ff00000001874 */
[C---:B------:R-:W-:Y:S08]  /*99f0*/  HMMA.16816.F32 R120, R168.reuse, R14, R120 ;  /* 0x0000000ea878723c */ /* 0x040ff00000001878 */
[C---:B-1----:R-:W-:Y:S08]  /*9a00*/  HMMA.16816.F32 R124, R168.reuse, R4, R124 ;  /* 0x00000004a87c723c */ /* 0x042ff0000000187c */
[----:B------:R-:W-:Y:S04]  /*9a10*/  HMMA.16816.F32 R128, R168, R6, R128 ;  /* 0x00000006a880723c */ /* 0x000fe80000001880 */
[C---:B----4-:R-:W-:Y:S02]  /*9a20*/  IADD3 R0, R132.reuse, -0x1, RZ ;  /* 0xffffffff84007810 */ /* 0x050fe40007ffe0ff */
[----:B---3--:R-:W-:Y:S02]  /*9a30*/  ISETP.GT.AND P1, PT, R132, R176, PT ;  /* 0x000000b08400720c */ /* 0x008fe40003f24270 */
[----:B------:R-:W-:Y:S01]  /*9a40*/  MOV R132, R3 ;  /* 0x0000000300847202 */ /* 0x000fe20000000f00 */
[----:B------:R1:W-:Y:S04]  /*9a50*/  STL [R1+0x4], R0 ;  /* 0x0000040001007387 */ /* 0x0003e80000100800 */
[----:B------:R1:W-:Y:S06]  /*9a60*/  STL [R1+0xc], R2 ;  /* 0x00000c0201007387 */ /* 0x0003ec0000100800 */
[----:B-1----:R-:W-:-:S05]  /*9a70*/  @P1 BRA `(.L_x_55) ;  /* 0xffffcc4000001947 */ /* 0x002fca000383ffff */
.L_x_43:
[----:B------:R-:W-:Y:S05]  /*9a80*/  BRA.DIV ~URZ, `(.L_x_56) ;  /* 0x000069527f007947 */ /* 0x000fea000b800000 */
[----:B------:R-:W2:Y:S04]  /*9a90*/  LDL.LU R7, [R1+0x8] ;  /* 0x0000080001077983 */ /* 0x000ea80000300800 */
[----:B------:R-:W3:Y:S04]  /*9aa0*/  LDL.LU R6, [R1+0xc] ;  /* 0x00000c0001067983 */ /* 0x000ee80000300800 */
[----:B--2---:R-:W1:Y:S04]  /*9ab0*/  SHFL.BFLY PT, R0, R7, 0x2, 0x1f ;  /* 0x0c401f0007007f89 */ /* 0x004e6800000e0000 */
[----:B---3--:R-:W2:Y:S01]  /*9ac0*/  SHFL.BFLY PT, R2, R6, 0x2, 0x1f ;  /* 0x0c401f0006027f89 */ /* 0x008ea200000e0000 */
[----:B-1----:R-:W-:-:S02]  /*9ad0*/  FADD.FTZ R0, R0, R7 ;  /* 0x0000000700007221 */ /* 0x002fc40000010000 */
[----:B--2---:R-:W-:-:S03]  /*9ae0*/  FADD.FTZ R4, R2, R6 ;  /* 0x0000000602047221 */ /* 0x004fc60000010000 */
[----:B------:R-:W1:Y:S04]  /*9af0*/  SHFL.BFLY PT, R2, R0, 0x1, 0x1f ;  /* 0x0c201f0000027f89 */ /* 0x000e6800000e0000 */
[----:B------:R2:W3:Y:S01]  /*9b00*/  SHFL.BFLY PT, R3, R4, 0x1, 0x1f ;  /* 0x0c201f0004037f89 */ /* 0x0004e200000e0000 */
[----:B-1----:R-:W-:-:S05]  /*9b10*/  FADD.FTZ R5, R0, R2 ;  /* 0x0000000200057221 */ /* 0x002fca0000010000 */
.L_x_132:
[----:B------:R-:W-:Y:S01]  /*9b20*/  FSETP.NE.FTZ.AND P1, PT, R5, RZ, PT ;  /* 0x000000ff0500720b */ /* 0x000fe20003f35000 */
[----:B---3--:R-:W-:Y:S01]  /*9b30*/  FADD.FTZ R3, R3, R4 ;  /* 0x0000000403037221 */ /* 0x008fe20000010000 */
[----:B------:R-:W-:Y:S02]  /*9b40*/  MOV R18, 0xff800000 ;  /* 0xff80000000127802 */ /* 0x000fe40000000f00 */
[----:B------:R-:W-:Y:S02]  /*9b50*/  MOV R19, 0xff800000 ;  /* 0xff80000000137802 */ /* 0x000fe40000000f00 */
[----:B------:R-:W-:-:S07]  /*9b60*/  FSETP.NE.FTZ.AND P0, PT, R3, RZ, PT ;  /* 0x000000ff0300720b */ /* 0x000fce0003f15000 */
[----:B------:R-:W1:Y:S01]  /*9b70*/  @P1 MUFU.LG2 R0, R5 ;  /* 0x0000000500001308 */ /* 0x000e620000000c00 */
[----:B------:R-:W-:-:S05]  /*9b80*/  @P1 MOV R2, 0x3f317218 ;  /* 0x3f31721800021802 */ /* 0x000fca0000000f00 */
[----:B------:R-:W-:Y:S01]  /*9b90*/  @P1 FMUL.FTZ R2, R2, c[0x0][0x2d0] ;  /* 0x0000b40002021a20 */ /* 0x000fe20000410000 */
[----:B--2---:R-:W-:-:S05]  /*9ba0*/  @P0 MOV R4, 0x3f317218 ;  /* 0x3f31721800040802 */ /* 0x004fca0000000f00 */
[----:B------:R-:W-:Y:S02]  /*9bb0*/  @P0 FMUL.FTZ R4, R4, c[0x0][0x2d0] ;  /* 0x0000b40004040a20 */ /* 0x000fe40000410000 */
[----:B-1----:R-:W-:-:S04]  /*9bc0*/  @P1 FMUL.FTZ R0, R0, 0.69314718246459960938 ;  /* 0x3f31721800001820 */ /* 0x002fc80000410000 */
[----:B------:R-:W-:Y:S01]  /*9bd0*/  @P1 FFMA.FTZ R18, R2, R133, R0 ;  /* 0x0000008502121223 */ /* 0x000fe20000010000 */
[----:B------:R-:W-:Y:S01]  /*9be0*/  MOV R2, RZ ;  /* 0x000000ff00027202 */ /* 0x000fe20000000f00 */
[----:B------:R-:W1:Y:S08]  /*9bf0*/  @P0 MUFU.LG2 R0, R3 ;  /* 0x0000000300000308 */ /* 0x000e700000000c00 */
[----:B------:R-:W2:Y:S01]  /*9c00*/  @P1 MUFU.RCP R2, R5 ;  /* 0x0000000500021308 */ /* 0x000ea20000001000 */
[----:B-1----:R-:W-:-:S04]  /*9c10*/  @P0 FMUL.FTZ R0, R0, 0.69314718246459960938 ;  /* 0x3f31721800000820 */ /* 0x002fc80000410000 */
[----:B------:R-:W-:Y:S01]  /*9c20*/  @P0 FFMA.FTZ R19, R4, R132, R0 ;  /* 0x0000008404130223 */ /* 0x000fe20000010000 */
[----:B------:R-:W-:Y:S01]  /*9c30*/  MOV R0, RZ ;  /* 0x000000ff00007202 */ /* 0x000fe20000000f00 */
[C---:B--2---:R-:W-:Y:S02]  /*9c40*/  FMUL.FTZ R132, R2.reuse, R152 ;  /* 0x0000009802847220 */ /* 0x044fe40000410000 */
[----:B------:R-:W-:-:S03]  /*9c50*/  FMUL.FTZ R133, R2, R153 ;  /* 0x0000009902857220 */ /* 0x000fc60000410000 */
[----:B------:R-:W1:Y:S01]  /*9c60*/  @P0 MUFU.RCP R0, R3 ;  /* 0x0000000300000308 */ /* 0x000e620000001000 */
[C---:B------:R-:W-:Y:S02]  /*9c70*/  FMUL.FTZ R160, R2.reuse, R116 ;  /* 0x0000007402a07220 */ /* 0x040fe40000410000 */
[C---:B------:R-:W-:Y:S02]  /*9c80*/  FMUL.FTZ R161, R2.reuse, R117 ;  /* 0x0000007502a17220 */ /* 0x040fe40000410000 */
[C---:B------:R-:W-:Y:S02]  /*9c90*/  FMUL.FTZ R26, R2.reuse, R156 ;  /* 0x0000009c021a7220 */ /* 0x040fe40000410000 */
[C---:B------:R-:W-:Y:S02]  /*9ca0*/  FMUL.FTZ R27, R2.reuse, R157 ;  /* 0x0000009d021b7220 */ /* 0x040fe40000410000 */
[C---:B------:R-:W-:Y:S02]  /*9cb0*/  FMUL.FTZ R152, R2.reuse, R100 ;  /* 0x0000006402987220 */ /* 0x040fe40000410000 */
[----:B------:R-:W-:-:S02]  /*9cc0*/  FMUL.FTZ R153, R2, R101 ;  /* 0x0000006502997220 */ /* 0x000fc40000410000 */
[C---:B------:R-:W-:Y:S02]  /*9cd0*/  FMUL.FTZ R100, R2.reuse, R104 ;  /* 0x0000006802647220 */ /* 0x040fe40000410000 */
[----:B------:R-:W-:Y:S02]  /*9ce0*/  FMUL.FTZ R101, R2, R105 ;  /* 0x0000006902657220 */ /* 0x000fe40000410000 */
[C---:B-1----:R-:W-:Y:S02]  /*9cf0*/  FMUL.FTZ R116, R0.reuse, R158 ;  /* 0x0000009e00747220 */ /* 0x042fe40000410000 */
[----:B------:R-:W-:Y:S02]  /*9d00*/  FMUL.FTZ R117, R0, R159 ;  /* 0x0000009f00757220 */ /* 0x000fe40000410000 */
[C---:B------:R-:W-:Y:S02]  /*9d10*/  FMUL.FTZ R156, R2.reuse, R120 ;  /* 0x00000078029c7220 */ /* 0x040fe40000410000 */
[----:B------:R-:W-:-:S02]  /*9d20*/  FMUL.FTZ R157, R2, R121 ;  /* 0x00000079029d7220 */ /* 0x000fc40000410000 */
[C---:B------:R-:W-:Y:S02]  /*9d30*/  FMUL.FTZ R24, R2.reuse, R128 ;  /* 0x0000008002187220 */ /* 0x040fe40000410000 */
[----:B------:R-:W-:Y:S02]  /*9d40*/  FMUL.FTZ R25, R2, R129 ;  /* 0x0000008102197220 */ /* 0x000fe40000410000 */
[C---:B------:R-:W-:Y:S02]  /*9d50*/  FMUL.FTZ R158, R0.reuse, R34 ;  /* 0x00000022009e7220 */ /* 0x040fe40000410000 */
[----:B------:R-:W-:Y:S02]  /*9d60*/  FMUL.FTZ R159, R0, R35 ;  /* 0x00000023009f7220 */ /* 0x000fe40000410000 */
        /* <DEDUP_REMOVED lines=10> */
[C---:B------:R-:W-:Y:S02]  /*9e10*/  FMUL.FTZ R150, R0.reuse, R142 ;  /* 0x0000008e00967220 */ /* 0x040fe40000410000 */
[C---:B------:R-:W-:Y:S02]  /*9e20*/  FMUL.FTZ R151, R0.reuse, R143 ;  /* 0x0000008f00977220 */ /* 0x040fe40000410000 */
        /* <DEDUP_REMOVED lines=53> */
[----:B------:R-:W-:Y:S01]  /*a180*/  FMUL.FTZ R31, R0, R131 ;  /* 0x00000083001f7220 */ /* 0x000fe20000410000 */
[----:B------:R-:W-:Y:S01]  /*a190*/  MOV R0, 0x1 ;  /* 0x0000000100007802 */ /* 0x000fe20000000f00 */
        /* <DEDUP_REMOVED lines=44> */
.L_x_30:
[----:B-1----:R1:W5:Y:S04]  /*a460*/  LDL R6, [R1+0x48] ;  /* 0x0000480001067983 */ /* 0x0023680000100800 */
[----:B------:R-:W2:Y:S01]  /*a470*/  S2R R2, SR_TID.X ;  /* 0x0000000000027919 */ /* 0x000ea20000002100 */
[----:B------:R-:W-:Y:S01]  /*a480*/  BSSY B0, `(.L_x_57) ;  /* 0x0000011000007945 */ /* 0x000fe20003800000 */
[----:B--2---:R-:W-:-:S13]  /*a490*/  LOP3.LUT P0, RZ, R2, 0xff, RZ, 0xc0, !PT ;  /* 0x000000ff02ff7812 */ /* 0x004fda000780c0ff */
[----:B------:R-:W-:Y:S05]  /*a4a0*/  @P0 BRA `(.L_x_58) ;  /* 0x000000e000000947 */ /* 0x000fea0003800000 */
[----:B-1----:R-:W1:Y:S01]  /*a4b0*/  S2R R2, SR_LANEID ;  /* 0x0000000000027919 */ /* 0x002e620000000000 */
[----:B------:R-:W-:Y:S01]  /*a4c0*/  VOTEU.ANY UR4, UPT, PT ;  /* 0x0000000000047886 */ /* 0x000fe200038e0100 */
[----:B------:R-:W-:Y:S01]  /*a4d0*/  IMAD.MOV.U32 R4, RZ, RZ, c[0x0][0x560] ;  /* 0x00015800ff047624 */ /* 0x000fe200078e00ff */
[----:B------:R-:W1:Y:S01]  /*a4e0*/  FLO.U32 R3, UR4 ;  /* 0x0000000400037d00 */ /* 0x000e6200080e0000 */
[----:B------:R-:W-:Y:S01]  /*a4f0*/  IMAD.MOV.U32 R5, RZ, RZ, c[0x0][0x564] ;  /* 0x00015900ff057624 */ /* 0x000fe200078e00ff */
[----:B-1----:R-:W-:-:S06]  /*a500*/  ISETP.EQ.U32.AND P0, PT, R3, R2, PT ;  /* 0x000000020300720c */ /* 0x002fcc0003f02070 */
[----:B------:R-:W1:Y:S07]  /*a510*/  POPC R2, UR4 ;  /* 0x0000000400027d09 */ /* 0x000e6e0008000000 */
[----:B-1----:R1:W2:Y:S04]  /*a520*/  @P0 ATOMG.E.ADD.STRONG.GPU PT, R2, [R4.64], R2 ;  /* 0x00000002040209a8 */ /* 0x0022a800081ee1c6 */
[----:B-1----:R-:W1:Y:S04]  /*a530*/  S2R R4, SR_LTMASK ;  /* 0x0000000000047919 */ /* 0x002e680000003900 */
[----:B--2---:R1:W2:Y:S02]  /*a540*/  SHFL.IDX PT, R3, R2, R3, 0x1f ;  /* 0x00001f0302037589 */ /* 0x0042a400000e0000 */
[----:B-1----:R-:W-:-:S06]  /*a550*/  LOP3.LUT R2, R4, UR4, RZ, 0xc0, !PT ;  /* 0x0000000404027c12 */ /* 0x002fcc000f8ec0ff */
[----:B------:R-:W2:Y:S02]  /*a560*/  POPC R2, R2 ;  /* 0x0000000200027309 */ /* 0x000ea40000000000 */
[----:B--2--5:R-:W-:-:S05]  /*a570*/  IADD3 R6, R3, c[0x0][0xc], R2 ;  /* 0x0000030003067a10 */ /* 0x024fca0007ffe002 */
[----:B------:R1:W-:Y:S02]  /*a580*/  STL [R1+0x48], R6 ;  /* 0x0000480601007387 */ /* 0x0003e40000100800 */
.L_x_58:
[----:B-1----:R-:W-:Y:S05]  /*a590*/  BSYNC B0 ;  /* 0x0000000000007941 */ /* 0x002fea0003800000 */
.L_x_57:
[----:B------:R-:W-:Y:S01]  /*a5a0*/  PRMT R0, R0, 0x9910, RZ ;  /* 0x0000991000007816 */ /* 0x000fe200000000ff */
[----:B------:R-:W-:Y:S01]  /*a5b0*/  BSSY B1, `(.L_x_59) ;  /* 0x000046d000017945 */ /* 0x000fe20003800000 */
[----:B-----5:R-:W-:Y:S02]  /*a5c0*/  IMAD.MOV.U32 R22, RZ, RZ, R6 ;  /* 0x000000ffff167224 */ /* 0x020fe400078e0006 */
[----:B------:R-:W-:-:S13]  /*a5d0*/  ISETP.NE.AND P0, PT, R0, RZ, PT ;  /* 0x000000ff0000720c */ /* 0x000fda0003f05270 */
[----:B------:R-:W-:Y:S05]  /*a5e0*/  @!P0 BRA `(.L_x_60) ;  /* 0x000035d000008947 */ /* 0x000fea0003800000 */
[----:B------:R-:W2:Y:S04]  /*a5f0*/  LDL R5, [R1+0x5c] ;  /* 0x00005c0001057983 */ /* 0x000ea80000100800 */
[----:B------:R-:W3:Y:S04]  /*a600*/  LDL R11, [R1+0x60] ;  /* 0x00006000010b7983 */ /* 0x000ee80000100800 */
[----:B------:R-:W4:Y:S04]  /*a610*/  LDL R10, [R1+0x68] ;  /* 0x00006800010a7983 */ /* 0x000f280000100800 */
[----:B------:R-:W3:Y:S04]  /*a620*/  LDL R4, [R1+0x64] ;  /* 0x0000640001047983 */ /* 0x000ee80000100800 */
[----:B------:R-:W3:Y:S04]  /*a630*/  LDL R9, [R1+0x78] ;  /* 0x0000780001097983 */ /* 0x000ee80000100800 */
[----:B------:R-:W3:Y:S04]  /*a640*/  LDL R8, [R1+0x70] ;  /* 0x0000700001087983 */ /* 0x000ee80000100800 */
[----:B------:R-:W3:Y:S04]  /*a650*/  LDL R7, [R1+0x74] ;  /* 0x0000740001077983 */ /* 0x000ee80000100800 */
[----:B------:R-:W3:Y:S01]  /*a660*/  LDL R3, [R1+0x6c] ;  /* 0x00006c0001037983 */ /* 0x000ee20000100800 */
[----:B------:R-:W-:Y:S01]  /*a670*/  WARPSYNC 0xffffffff ;  /* 0xffffffff00007948 */ /* 0x000fe20003800000 */
[----:B------:R-:W-:-:S02]  /*a680*/  F2FP.PACK_AB R2, R27, R26 ;  /* 0x0000001a1b02723e */ /* 0x000fc400000000ff */
[----:B------:R-:W-:Y:S01]  /*a690*/  BAR.SYNC.DEFER_BLOCKING 0x1, 0x100 ;  /* 0x0044000000007b1d */ /* 0x000fe20000010000 */
[----:B------:R-:W-:-:S05]  /*a6a0*/  F2FP.PACK_AB R0, R117, R116 ;  /* 0x000000747500723e */ /* 0x000fca00000000ff */
[----:B------:R-:W4:Y:S04]  /*a6b0*/  LDL.LU R6, [R1+0x40] ;  /* 0x0000400001067983 */ /* 0x000f280000300800 */
[----:B--2---:R1:W-:Y:S04]  /*a6c0*/  STS [R5], R2 ;  /* 0x0000000205007388 */ /* 0x0043e80000000800 */
[----:B------:R2:W-:Y:S01]  /*a6d0*/  STS [R5+0x400], R0 ;  /* 0x0004000005007388 */ /* 0x0005e20000000800 */
[----:B-1----:R-:W-:Y:S02]  /*a6e0*/  F2FP.PACK_AB R2, R133, R132 ;  /* 0x000000848502723e */ /* 0x002fe400000000ff */
[----:B--2---:R-:W-:-:S03]  /*a6f0*/  F2FP.PACK_AB R0, R155, R154 ;  /* 0x0000009a9b00723e */ /* 0x004fc600000000ff */
[----:B---3--:R1:W-:Y:S04]  /*a700*/  STS [R11], R2 ;  /* 0x000000020b007388 */ /* 0x0083e80000000800 */
[----:B------:R2:W-:Y:S01]  /*a710*/  STS [R11+0x400], R0 ;  /* 0x000400000b007388 */ /* 0x0005e20000000800 */
[----:B-1----:R-:W-:Y:S02]  /*a720*/  F2FP.PACK_AB R2, R149, R148 ;  /* 0x000000949502723e */ /* 0x002fe400000000ff */
[----:B--2---:R-:W-:-:S03]  /*a730*/  F2FP.PACK_AB R0, R129, R128 ;  /* 0x000000808100723e */ /* 0x004fc600000000ff */
[----:B----4-:R1:W-:Y:S04]  /*a740*/  STS [R10], R2 ;  /* 0x000000020a007388 */ /* 0x0103e80000000800 */
[----:B------:R2:W-:Y:S01]  /*a750*/  STS [R10+0x400], R0 ;  /* 0x000400000a007388 */ /* 0x0005e20000000800 */
[----:B-1----:R-:W-:Y:S02]  /*a760*/  F2FP.PACK_AB R2, R145, R144 ;  /* 0x000000909102723e */ /* 0x002fe400000000ff */
[----:B--2---:R-:W-:-:S03]  /*a770*/  F2FP.PACK_AB R0, R121, R120 ;  /* 0x000000787900723e */ /* 0x004fc600000000ff */
[----:B------:R1:W-:Y:S04]  /*a780*/  STS [R4], R2 ;  /* 0x0000000204007388 */ /* 0x0003e80000000800 */
        /* <DEDUP_REMOVED lines=19> */
[----:B------:R1:W-:Y:S04]  /*a8c0*/  STS [R5+0x4000], R2 ;  /* 0x0040000205007388 */ /* 0x0003e80000000800 */
        /* <DEDUP_REMOVED lines=63> */
[----:B------:R-:W-:Y:S04]  /*acc0*/  STS [R5+0xc000], R2 ;  /* 0x00c0000205007388 */ /* 0x000fe80000000800 */
[----:B------:R1:W-:Y:S04]  /*acd0*/  STS [R5+0xc400], R0 ;  /* 0x00c4000005007388 */ /* 0x0003e80000000800 */
[----:B-1----:R-:W2:Y:S01]  /*ace0*/  LDL.LU R5, [R1+0x44] ;  /* 0x0000440001057983 */ /* 0x002ea20000300800 */
[----:B------:R-:W-:Y:S02]  /*acf0*/  F2FP.PACK_AB R2, R101, R100 ;  /* 0x000000646502723e */ /* 0x000fe400000000ff */
[----:B------:R-:W-:-:S03]  /*ad00*/  F2FP.PACK_AB R0, R79, R78 ;  /* 0x0000004e4f00723e */ /* 0x000fc600000000ff */
[----:B------:R1:W-:Y:S04]  /*ad10*/  STS [R11+0xc000], R2 ;  /* 0x00c000020b007388 */ /* 0x0003e80000000800 */
[----:B------:R3:W-:Y:S01]  /*ad20*/  STS [R11+0xc400], R0 ;  /* 0x00c400000b007388 */ /* 0x0007e20000000800 */
[----:B-1----:R-:W-:Y:S02]  /*ad30*/  F2FP.PACK_AB R2, R105, R104 ;  /* 0x000000686902723e */ /* 0x002fe400000000ff */
[----:B---3--:R-:W-:-:S03]  /*ad40*/  F2FP.PACK_AB R0, R83, R82 ;  /* 0x000000525300723e */ /* 0x008fc600000000ff */
        /* <DEDUP_REMOVED lines=10> */
[----:B------:R-:W-:Y:S01]  /*adf0*/  ISETP.NE.U32.AND P2, PT, RZ, c[0x0][0x508], PT ;  /* 0x00014200ff007a0c */ /* 0x000fe20003f45070 */
[----:B------:R-:W-:Y:S01]  /*ae00*/  IMAD.MOV.U32 R14, RZ, RZ, c[0x0][0x388] ;  /* 0x0000e200ff0e7624 */ /* 0x000fe200078e00ff */
[----:B------:R-:W-:Y:S01]  /*ae10*/  ISETP.NE.U32.AND P1, PT, RZ, c[0x0][0x500], PT ;  /* 0x00014000ff007a0c */ /* 0x000fe20003f25070 */
[----:B------:R-:W4:Y:S01]  /*ae20*/  LDL.LU R4, [R1+0x58] ;  /* 0x0000580001047983 */ /* 0x000f220000300800 */
[----:B-1----:R-:W-:Y:S02]  /*ae30*/  F2FP.PACK_AB R2, R157, R156 ;  /* 0x0000009c9d02723e */ /* 0x002fe400000000ff */
[----:B---3--:R-:W-:-:S03]  /*ae40*/  F2FP.PACK_AB R0, R87, R86 ;  /* 0x000000565700723e */ /* 0x008fc600000000ff */
[----:B------:R1:W-:Y:S04]  /*ae50*/  STS [R8+0xc000], R2 ;  /* 0x00c0000208007388 */ /* 0x0003e80000000800 */
[----:B------:R3:W-:Y:S01]  /*ae60*/  STS [R8+0xc400], R0 ;  /* 0x00c4000008007388 */ /* 0x0007e20000000800 */
[----:B------:R-:W-:Y:S02]  /*ae70*/  ISETP.NE.AND.EX P2, PT, RZ, c[0x0][0x50c], PT, P2 ;  /* 0x00014300ff007a0c */ /* 0x000fe40003f45320 */
[----:B-1----:R-:W-:Y:S02]  /*ae80*/  F2FP.PACK_AB R2, R113, R112 ;  /* 0x000000707102723e */ /* 0x002fe400000000ff */
[----:B---3--:R-:W-:-:S03]  /*ae90*/  F2FP.PACK_AB R0, R59, R58 ;  /* 0x0000003a3b00723e */ /* 0x008fc600000000ff */
[----:B------:R1:W-:Y:S04]  /*aea0*/  STS [R7+0xc000], R2 ;  /* 0x00c0000207007388 */ /* 0x0003e80000000800 */
[----:B------:R3:W-:Y:S01]  /*aeb0*/  STS [R7+0xc400], R0 ;  /* 0x00c4000007007388 */ /* 0x0007e20000000800 */
[----:B-1----:R-:W-:Y:S02]  /*aec0*/  F2FP.PACK_AB R2, R25, R24 ;  /* 0x000000181902723e */ /* 0x002fe400000000ff */
[----:B---3--:R-:W-:-:S03]  /*aed0*/  F2FP.PACK_AB R0, R31, R30 ;  /* 0x0000001e1f00723e */ /* 0x008fc600000000ff */
[----:B------:R1:W-:Y:S04]  /*aee0*/  STS [R3+0xc000], R2 ;  /* 0x00c0000203007388 */ /* 0x0003e80000000800 */
[----:B------:R3:W-:Y:S04]  /*aef0*/  STS [R3+0xc400], R0 ;  /* 0x00c4000003007388 */ /* 0x0007e80000000800 */
[----:B------:R-:W-:Y:S01]  /*af00*/  BAR.SYNC.DEFER_BLOCKING 0x1, 0x100 ;  /* 0x0044000000007b1d */ /* 0x000fe20000010000 */
[----:B------:R-:W-:Y:S02]  /*af10*/  ISETP.NE.AND.EX P1, PT, RZ, c[0x0][0x504], PT, P1 ;  /* 0x00014100ff007a0c */ /* 0x000fe40003f25310 */
[----:B-1----:R-:W-:Y:S01]  /*af20*/  @P2 IADD3 R2, P0, R6, c[0x0][0x508], RZ ;  /* 0x0001420006022a10 */ /* 0x002fe20007f1e0ff */
[----:B---3--:R-:W-:-:S03]  /*af30*/  IMAD.MOV.U32 R0, RZ, RZ, RZ ;  /* 0x000000ffff007224 */ /* 0x008fc600078e00ff */
[----:B--2---:R-:W-:-:S05]  /*af40*/  @P2 IADD3.X R3, R5, c[0x0][0x50c], RZ, P0, !PT ;  /* 0x0001430005032a10 */ /* 0x004fca00007fe4ff */
[----:B------:R1:W5:Y:S02]  /*af50*/  @P2 LDG.E R14, [R2.64] ;  /* 0x00000006020e2981 */ /* 0x000364000c1e1900 */
[----:B-1----:R-:W-:-:S04]  /*af60*/  IADD3 R2, P0, R6, c[0x0][0x500], RZ ;  /* 0x0001400006027a10 */ /* 0x002fc80007f1e0ff */
[----:B------:R-:W-:-:S05]  /*af70*/  IADD3.X R3, R5, c[0x0][0x504], RZ, P0, !PT ;  /* 0x0001410005037a10 */ /* 0x000fca00007fe4ff */
[----:B------:R1:W5:Y:S01]  /*af80*/  @P1 LDG.E R0, [R2.64] ;  /* 0x0000000602001981 */ /* 0x000362000c1e1900 */
[----:B----4-:R-:W-:-:S04]  /*af90*/  ISETP.NE.AND P0, PT, R4, RZ, PT ;  /* 0x000000ff0400720c */ /* 0x010fc80003f05270 */
[----:B------:R-:W-:Y:S01]  /*afa0*/  SEL R5, R4, c[0x0][0x3d4], P0 ;  /* 0x0000f50004057a07 */ /* 0x000fe20000000000 */
[----:B------:R-:W-:Y:S05]  /*afb0*/  @P2 BRA `(.L_x_61) ;  /* 0x0000004000002947 */ /* 0x000fea0003800000 */
[----:B-1----:R-:W-:Y:S05]  /*afc0*/  @!P1 BRA `(.L_x_61) ;  /* 0x0000003000009947 */ /* 0x002fea0003800000 */
[----:B------:R1:W2:Y:S04]  /*afd0*/  LDG.E R4, [R2.64] ;  /* 0x0000000602047981 */ /* 0x0002a8000c1e1900 */
[----:B-1----:R-:W2:Y:S02]  /*afe0*/  LDG.E R2, [R2.64+0x4] ;  /* 0x0000040602027981 */ /* 0x002ea4000c1e1900 */
[----:B--2--5:R-:W-:Y:S02]  /*aff0*/  IADD3 R14, -R4, R2, RZ ;  /* 0x00000002040e7210 */ /* 0x024fe40007ffe1ff */
.L_x_61:
[----:B-1----:R-:W2:Y:S04]  /*b000*/  LDL.LU R6, [R1+0x3c] ;  /* 0x00003c0001067983 */ /* 0x002ea80000300800 */
[----:B------:R-:W3:Y:S04]  /*b010*/  LDL.LU R3, [R1+0x50] ;  /* 0x0000500001037983 */ /* 0x000ee80000300800 */
[----:B------:R-:W4:Y:S04]  /*b020*/  LDL.LU R2, [R1+0x7c] ;  /* 0x00007c0001027983 */ /* 0x000f280000300800 */
[----:B------:R-:W4:Y:S04]  /*b030*/  LDL R11, [R1+0x80] ;  /* 0x00008000010b7983 */ /* 0x000f280000100800 */
[----:B------:R-:W4:Y:S04]  /*b040*/  LDL R9, [R1+0x188] ;  /* 0x0001880001097983 */ /* 0x000f280000100800 */
[----:B------:R-:W4:Y:S01]  /*b050*/  LDL R20, [R1+0x4c] ;  /* 0x00004c0001147983 */ /* 0x000f220000100800 */
[----:B------:R-:W-:Y:S01]  /*b060*/  IMAD.MOV.U32 R15, RZ, RZ, 0x368 ;  /* 0x00000368ff0f7424 */ /* 0x000fe200078e00ff */
[----:B------:R-:W-:-:S02]  /*b070*/  ISETP.GT.AND P3, PT, R5, 0x1, PT ;  /* 0x000000010500780c */ /* 0x000fc40003f64270 */
[----:B------:R-:W4:Y:S01]  /*b080*/  LDL R23, [R1+0x184] ;  /* 0x0001840001177983 */ /* 0x000f220000100800 */
[----:B------:R-:W-:Y:S02]  /*b090*/  ISETP.NE.U32.AND P0, PT, RZ, c[0x0][0x500], PT ;  /* 0x00014000ff007a0c */ /* 0x000fe40003f05070 */
[----:B------:R-:W-:Y:S02]  /*b0a0*/  SEL R15, R15, 0x328, P3 ;  /* 0x000003280f0f7807 */ /* 0x000fe40001800000 */
[----:B------:R-:W-:Y:S02]  /*b0b0*/  ISETP.NE.AND.EX P0, PT, RZ, c[0x0][0x504], PT, P0 ;  /* 0x00014100ff007a0c */ /* 0x000fe40003f05300 */
[----:B------:R-:W1:Y:S08]  /*b0c0*/  LDC.64 R4, c[0x0][R15+0x170] ;  /* 0x00005c000f047b82 */ /* 0x000e700000000a00 */
[----:B------:R-:W1:Y:S08]  /*b0d0*/  LDC.64 R12, c[0x0][R15+0x168] ;  /* 0x00005a000f0c7b82 */ /* 0x000e700000000a00 */
[----:B------:R-:W1:Y:S01]  /*b0e0*/  LDC.64 R16, c[0x0][R15+0x178] ;  /* 0x00005e000f107b82 */ /* 0x000e620000000a00 */
[----:B--2---:R-:W-:-:S02]  /*b0f0*/  SEL R8, R6, RZ, !P0 ;  /* 0x000000ff06087207 */ /* 0x004fc40004000000 */
[----:B---3--:R-:W-:Y:S02]  /*b100*/  LOP3.LUT R10, R3, 0xffff, RZ, 0xc0, !PT ;  /* 0x0000ffff030a7812 */ /* 0x008fe400078ec0ff */
[----:B----4-:R-:W-:Y:S01]  /*b110*/  SEL R3, R2, RZ, !P0 ;  /* 0x000000ff02037207 */ /* 0x010fe20004000000 */
[----:B-1----:R-:W-:Y:S02]  /*b120*/  IMAD R2, R5, R8, RZ ;  /* 0x0000000805027224 */ /* 0x002fe400078e02ff */
[----:B------:R-:W-:Y:S02]  /*b130*/  IMAD R6, R13, R10, RZ ;  /* 0x0000000a0d067224 */ /* 0x000fe400078e02ff */
[C---:B------:R-:W-:Y:S02]  /*b140*/  IMAD R7, R4.reuse, R3, R2 ;  /* 0x0000000304077224 */ /* 0x040fe400078e0202 */
[----:B------:R-:W-:-:S04]  /*b150*/  IMAD.WIDE.U32 R2, R4, R8, RZ ;  /* 0x0000000804027225 */ /* 0x000fc800078e00ff */
[----:B------:R-:W-:-:S04]  /*b160*/  IMAD.WIDE.U32 R4, R12, R10, RZ ;  /* 0x0000000a0c047225 */ /* 0x000fc800078e00ff */
[----:B------:R-:W-:Y:S01]  /*b170*/  IMAD.IADD R3, R3, 0x1, R7 ;  /* 0x0000000103037824 */ /* 0x000fe200078e0207 */
[----:B-----5:R-:W-:Y:S01]  /*b180*/  IADD3 R12, P1, P0, R2, R4, R0 ;  /* 0x00000004020c7210 */ /* 0x020fe2000783e000 */
[----:B------:R-:W-:Y:S02]  /*b190*/  IMAD.MOV.U32 R2, RZ, RZ, c[0x0][0x4e8] ;  /* 0x00013a00ff027624 */ /* 0x000fe400078e00ff */
[----:B------:R-:W-:Y:S02]  /*b1a0*/  IMAD.IADD R6, R5, 0x1, R6 ;  /* 0x0000000105067824 */ /* 0x000fe400078e0206 */
[----:B------:R-:W-:Y:S01]  /*b1b0*/  IMAD R9, R20, 0x80, R9 ;  /* 0x0000008014097824 */ /* 0x000fe200078e0209 */
[----:B------:R-:W-:Y:S02]  /*b1c0*/  ISETP.NE.AND P2, PT, R2, 0x1, PT ;  /* 0x000000010200780c */ /* 0x000fe40003f45270 */
[----:B------:R-:W-:Y:S02]  /*b1d0*/  SEL R2, R11, RZ, P3 ;  /* 0x000000ff0b027207 */ /* 0x000fe40001800000 */
[----:B------:R-:W-:-:S03]  /*b1e0*/  SHF.R.S32.HI R11, RZ, 0x1f, R0 ;  /* 0x0000001fff0b7819 */ /* 0x000fc60000011400 */
[-C--:B------:R-:W-:Y:S02]  /*b1f0*/  IMAD R7, R17, R2.reuse, RZ ;  /* 0x0000000211077224 */ /* 0x080fe400078e02ff */
[----:B------:R-:W-:Y:S02]  /*b200*/  IMAD.WIDE.U32 R4, R16, R2, RZ ;  /* 0x0000000210047225 */ /* 0x000fe400078e00ff */
[----:B------:R-:W1:Y:S01]  /*b210*/  LDC.64 R16, c[0x0][R15+0x160] ;  /* 0x000058000f107b82 */ /* 0x000e620000000a00 */
[----:B------:R-:W-:Y:S01]  /*b220*/  IADD3.X R6, R3, R6, R11, P1, P0 ;  /* 0x0000000603067210 */ /* 0x000fe20000fe040b */
[----:B------:R-:W-:-:S04]  /*b230*/  @P2 IMAD.HI.U32 R3, R9, c[0x0][0x4ec], RZ ;  /* 0x00013b0009032a27 */ /* 0x000fc800078e00ff */
[----:B------:R-:W-:Y:S01]  /*b240*/  IMAD.MOV.U32 R2, RZ, RZ, R9 ;  /* 0x000000ffff027224 */ /* 0x000fe200078e0009 */
[----:B------:R-:W-:Y:S01]  /*b250*/  @P2 SHF.R.U32.HI R2, RZ, c[0x0][0x4f0], R3 ;  /* 0x00013c00ff022a19 */ /* 0x000fe20000011603 */
[----:B------:R-:W2:Y:S03]  /*b260*/  S2R R13, SR_TID.X ;  /* 0x00000000000d7919 */ /* 0x000ea60000002100 */
[----:B------:R-:W-:Y:S02]  /*b270*/  IADD3 R4, P1, P0, R2, R12, R4 ;  /* 0x0000000c02047210 */ /* 0x000fe4000783e004 */
[--C-:B------:R-:W-:Y:S01]  /*b280*/  SHF.R.S32.HI R3, RZ, 0x1f, R2.reuse ;  /* 0x0000001fff037819 */ /* 0x100fe20000011402 */
[----:B------:R-:W-:Y:S02]  /*b290*/  IMAD.MOV R2, RZ, RZ, -R2 ;  /* 0x000000ffff027224 */ /* 0x000fe400078e0a02 */
[----:B------:R-:W-:-:S02]  /*b2a0*/  IMAD.IADD R5, R5, 0x1, R7 ;  /* 0x0000000105057824 */ /* 0x000fc400078e0207 */
[----:B------:R-:W-:-:S03]  /*b2b0*/  IMAD R2, R2, c[0x0][0x4e8], R9 ;  /* 0x00013a0002027a24 */ /* 0x000fc600078e0209 */
[----:B------:R-:W-:Y:S02]  /*b2c0*/  IADD3.X R5, R3, R6, R5, P1, P0 ;  /* 0x0000000603057210 */ /* 0x000fe40000fe0405 */
[----:B------:R-:W-:Y:S02]  /*b2d0*/  SHF.R.S32.HI R6, RZ, 0x1f, R2 ;  /* 0x0000001fff067819 */ /* 0x000fe40000011402 */
[----:B--2---:R-:W-:Y:S01]  /*b2e0*/  SHF.R.S32.HI R21, RZ, 0x1f, R13 ;  /* 0x0000001fff157819 */ /* 0x004fe2000001140d */
[----:B-1----:R-:W-:-:S04]  /*b2f0*/  IMAD R3, R17, R2, RZ ;  /* 0x0000000211037224 */ /* 0x002fc800078e02ff */
[C---:B------:R-:W-:Y:S02]  /*b300*/  IMAD R6, R16.reuse, R6, R3 ;  /* 0x0000000610067224 */ /* 0x040fe400078e0203 */
[----:B------:R-:W-:-:S04]  /*b310*/  IMAD.WIDE.U32 R2, R16, R2, R4 ;  /* 0x0000000210027225 */ /* 0x000fc800078e0004 */
[----:B------:R-:W-:Y:S02]  /*b320*/  IMAD.MOV.U32 R4, RZ, RZ, c[0x0][0x4a8] ;  /* 0x00012a00ff047624 */ /* 0x000fe400078e00ff */
[----:B------:R-:W-:-:S03]  /*b330*/  IMAD.MOV.U32 R5, RZ, RZ, c[0x0][0x4ac] ;  /* 0x00012b00ff057624 */ /* 0x000fc600078e00ff */
[----:B------:R-:W-:Y:S01]  /*b340*/  SEL R4, R4, c[0x0][0x450], P3 ;  /* 0x0001140004047a07 */ /* 0x000fe20001800000 */
[----:B------:R-:W-:Y:S01]  /*b350*/  IMAD.IADD R3, R3, 0x1, R6 ;  /* 0x0000000103037824 */ /* 0x000fe200078e0206 */
[----:B------:R-:W-:Y:S02]  /*b360*/  SEL R5, R5, c[0x0][0x454], P3 ;  /* 0x0001150005057a07 */ /* 0x000fe40001800000 */
[C---:B------:R-:W-:Y:S02]  /*b370*/  LEA R4, P0, R2.reuse, R4, 0x2 ;  /* 0x0000000402047211 */ /* 0x040fe400078010ff */
[----:B------:R-:W-:Y:S02]  /*b380*/  LEA.HI R21, R21, R13, RZ, 0x5 ;  /* 0x0000000d15157211 */ /* 0x000fe400078f28ff */
[----:B------:R-:W-:Y:S02]  /*b390*/  LEA.HI.X R2, R2, R5, R3, 0x2, P0 ;  /* 0x0000000502027211 */ /* 0x000fe400000f1403 */
[----:B------:R-:W-:Y:S01]  /*b3a0*/  LOP3.LUT R21, R21, 0xffffffe0, RZ, 0xc0, !PT ;  /* 0xffffffe015157812 */ /* 0x000fe200078ec0ff */
[----:B------:R-:W-:Y:S04]  /*b3b0*/  SHFL.IDX PT, R6, R4, RZ, 0x1c1f ;  /* 0x001c1fff04067589 */ /* 0x000fe800000e0000 */
[----:B------:R-:W1:Y:S01]  /*b3c0*/  SHFL.IDX PT, R7, R2, RZ, 0x1c1f ;  /* 0x001c1fff02077589 */ /* 0x000e6200000e0000 */
[----:B------:R-:W-:-:S03]  /*b3d0*/  IMAD.IADD R21, R13, 0x1, -R21 ;  /* 0x000000010d157824 */ /* 0x000fc600078e0a15 */
[----:B------:R-:W-:Y:S04]  /*b3e0*/  SHFL.IDX PT, R4, R4, 0x1, 0x1c1f ;  /* 0x003c1f0004047f89 */ /* 0x000fe800000e0000 */
[----:B------:R2:W3:Y:S01]  /*b3f0*/  SHFL.IDX PT, R5, R2, 0x1, 0x1c1f ;  /* 0x003c1f0002057f89 */ /* 0x0004e200000e0000 */
[----:B------:R-:W-:Y:S01]  /*b400*/  IMAD R13, R14, c[0x0][0x4e8], RZ ;  /* 0x00013a000e0d7a24 */ /* 0x000fe200078e02ff */
[----:B------:R-:W-:Y:S01]  /*b410*/  LOP3.LUT P0, RZ, R21, 0x3, RZ, 0xc0, !PT ;  /* 0x0000000315ff7812 */ /* 0x000fe2000780c0ff */
[----:B--2---:R-:W-:-:S05]  /*b420*/  IMAD R2, R20, 0x80, R23 ;  /* 0x0000008014027824 */ /* 0x004fca00078e0217 */
[C---:B------:R-:W-:Y:S02]  /*b430*/  IADD3 R3, R2.reuse, 0x8, RZ ;  /* 0x0000000802037810 */ /* 0x040fe40007ffe0ff */
[-C--:B------:R-:W-:Y:S02]  /*b440*/  ISETP.GE.OR P1, PT, R2, R13.reuse, P0 ;  /* 0x0000000d0200720c */ /* 0x080fe40000726670 */
[----:B------:R-:W-:-:S11]  /*b450*/  ISETP.GE.OR P0, PT, R3, R13, P0 ;  /* 0x0000000d0300720c */ /* 0x000fd60000706670 */
[----:B-1----:R1:W-:Y:S01]  /*b460*/  @!P1 ST.E [R6.64], R18 ;  /* 0x0000001206009985 */ /* 0x0023e2000c101906 */
[----:B------:R-:W-:-:S03]  /*b470*/  ISETP.GE.AND P1, PT, R2, R13, PT ;  /* 0x0000000d0200720c */ /* 0x000fc60003f26270 */
[----:B---3--:R1:W-:Y:S01]  /*b480*/  @!P0 ST.E [R4.64], R19 ;  /* 0x0000001304008985 */ /* 0x0083e2000c101906 */
[----:B------:R-:W-:Y:S01]  /*b490*/  ISETP.GE.AND P0, PT, R3, R13, PT ;  /* 0x0000000d0300720c */ /* 0x000fe20003f06270 */
[----:B------:R-:W-:Y:S05]  /*b4a0*/  @P3 BRA `(.L_x_62) ;  /* 0x00000c5000003947 */ /* 0x000fea0003800000 */
[----:B------:R-:W2:Y:S01]  /*b4b0*/  S2R R102, SR_TID.X ;  /* 0x0000000000667919 */ /* 0x000ea20000002100 */
[----:B------:R-:W-:Y:S01]  /*b4c0*/  IMAD R11, R11, c[0x0][0x3a0], RZ ;  /* 0x0000e8000b0b7a24 */ /* 0x000fe200078e02ff */
[----:B-1----:R-:W-:Y:S01]  /*b4d0*/  SHF.R.S32.HI R5, RZ, 0x1f, R8 ;  /* 0x0000001fff057819 */ /* 0x002fe20000011408 */
[C---:B------:R-:W-:Y:S01]  /*b4e0*/  IMAD.WIDE.U32 R2, R0.reuse, c[0x0][0x3a0], RZ ;  /* 0x0000e80000027a25 */ /* 0x040fe200078e00ff */
[----:B------:R1:W3:Y:S03]  /*b4f0*/  LDS.128 R32, [R247+0x80] ;  /* 0x00008000f7207984 */ /* 0x0002e60000000c00 */
[----:B------:R-:W-:Y:S01]  /*b500*/  IMAD R0, R0, c[0x0][0x3a4], R11 ;  /* 0x0000e90000007a24 */ /* 0x000fe200078e020b */
[----:B------:R1:W4:Y:S01]  /*b510*/  LDS.128 R48, [R247+0x1080] ;  /* 0x00108000f7307984 */ /* 0x0003220000000c00 */
[----:B------:R-:W-:-:S03]  /*b520*/  IMAD R5, R5, c[0x0][0x3f0], RZ ;  /* 0x0000fc0005057a24 */ /* 0x000fc600078e02ff */
[----:B------:R-:W-:Y:S01]  /*b530*/  IADD3 R3, R3, R0, RZ ;  /* 0x0000000003037210 */ /* 0x000fe20007ffe0ff */
[----:B------:R1:W1:Y:S01]  /*b540*/  LDS.128 R64, [R247+0x2080] ;  /* 0x00208000f7407984 */ /* 0x0002620000000c00 */
[----:B------:R-:W-:-:S03]  /*b550*/  IMAD R7, R8, c[0x0][0x3f4], R5 ;  /* 0x0000fd0008077a24 */ /* 0x000fc600078e0205 */
[----:B------:R1:W1:Y:S01]  /*b560*/  LDS.128 R76, [R247+0x3080] ;  /* 0x00308000f74c7984 */ /* 0x0002620000000c00 */
[----:B------:R-:W-:-:S03]  /*b570*/  IMAD.WIDE.U32 R2, R10, c[0x0][0x3e8], R2 ;  /* 0x0000fa000a027a25 */ /* 0x000fc600078e0002 */
[----:B------:R1:W1:Y:S01]  /*b580*/  LDS.128 R28, [R247+0x4080] ;  /* 0x00408000f71c7984 */ /* 0x0002620000000c00 */
[----:B------:R-:W-:Y:S01]  /*b590*/  IMAD R3, R10, c[0x0][0x3ec], R3 ;  /* 0x0000fb000a037a24 */ /* 0x000fe200078e0203 */
[--C-:B--2---:R-:W-:Y:S02]  /*b5a0*/  SHF.R.S32.HI R21, RZ, 0x1f, R102.reuse ;  /* 0x0000001fff157819 */ /* 0x104fe40000011466 */
[----:B------:R2:W1:Y:S01]  /*b5b0*/  LDS.128 R44, [R247+0x5080] ;  /* 0x00508000f72c7984 */ /* 0x0004620000000c00 */
[----:B------:R-:W-:Y:S01]  /*b5c0*/  SHF.R.S32.HI R23, RZ, 0x1f, R102 ;  /* 0x0000001fff177819 */ /* 0x000fe20000011466 */
[----:B------:R-:W-:Y:S01]  /*b5d0*/  IMAD.WIDE.U32 R2, R8, c[0x0][0x3f0], R2 ;  /* 0x0000fc0008027a25 */ /* 0x000fe200078e0002 */
[-C--:B------:R-:W-:Y:S01]  /*b5e0*/  LEA.HI R21, R21, R102.reuse, RZ, 0x3 ;  /* 0x0000006615157211 */ /* 0x080fe200078f18ff */
[----:B------:R2:W1:Y:S01]  /*b5f0*/  LDS.128 R60, [R247+0x6080] ;  /* 0x00608000f73c7984 */ /* 0x0004620000000c00 */
[----:B------:R-:W-:Y:S01]  /*b600*/  LEA.HI R23, R23, R102, RZ, 0x3 ;  /* 0x0000006617177211 */ /* 0x000fe200078f18ff */
[----:B------:R-:W-:Y:S01]  /*b610*/  IMAD.IADD R3, R3, 0x1, R7 ;  /* 0x0000000103037824 */ /* 0x000fe200078e0207 */
[----:B------:R-:W-:Y:S01]  /*b620*/  LOP3.LUT R21, R21, 0xfffffff8, RZ, 0xc0, !PT ;  /* 0xfffffff815157812 */ /* 0x000fe200078ec0ff */
[----:B------:R2:W1:Y:S01]  /*b630*/  LDS.128 R72, [R247+0x7080] ;  /* 0x00708000f7487984 */ /* 0x0004620000000c00 */
[----:B------:R-:W-:-:S02]  /*b640*/  SHF.R.S32.HI R23, RZ, 0x3, R23 ;  /* 0x00000003ff177819 */ /* 0x000fc40000011417 */
[----:B------:R-:W-:Y:S01]  /*b650*/  IADD3 R21, -R21, R102, RZ ;  /* 0x0000006615157210 */ /* 0x000fe20007ffe1ff */
[----:B------:R2:W1:Y:S03]  /*b660*/  LDS.128 R24, [R247+0x8080] ;  /* 0x00808000f7187984 */ /* 0x0004660000000c00 */
[----:B------:R-:W-:Y:S01]  /*b670*/  LEA R4, R21, R23, 0x5 ;  /* 0x0000001715047211 */ /* 0x000fe200078e28ff */
[----:B------:R2:W1:Y:S04]  /*b680*/  LDS.128 R40, [R247+0x9080] ;  /* 0x00908000f7287984 */ /* 0x0004680000000c00 */
[----:B------:R-:W-:Y:S01]  /*b690*/  IMAD R4, R20, 0x80, R4 ;  /* 0x0000008014047824 */ /* 0x000fe200078e0204 */
[----:B------:R2:W1:Y:S03]  /*b6a0*/  LDS.128 R56, [R247+0xa080] ;  /* 0x00a08000f7387984 */ /* 0x0004660000000c00 */
[----:B------:R-:W-:Y:S01]  /*b6b0*/  @P2 IMAD.HI.U32 R6, R4, c[0x0][0x4ec], RZ ;  /* 0x00013b0004062a27 */ /* 0x000fe200078e00ff */
[----:B------:R2:W1:Y:S01]  /*b6c0*/  LDS.128 R68, [R247+0xb080] ;  /* 0x00b08000f7447984 */ /* 0x0004620000000c00 */
[----:B------:R-:W-:-:S03]  /*b6d0*/  MOV R0, R4 ;  /* 0x0000000400007202 */ /* 0x000fc60000000f00 */
[----:B------:R2:W1:Y:S01]  /*b6e0*/  LDS.128 R16, [R247+0xc080] ;  /* 0x00c08000f7107984 */ /* 0x0004620000000c00 */
[----:B------:R-:W-:-:S03]  /*b6f0*/  @P2 SHF.R.U32.HI R0, RZ, c[0x0][0x4f0], R6 ;  /* 0x00013c00ff002a19 */ /* 0x000fc60000011606 */
[----:B------:R2:W1:Y:S01]  /*b700*/  LDS.128 R36, [R247+0xd080] ;  /* 0x00d08000f7247984 */ /* 0x0004620000000c00 */
[----:B------:R-:W-:Y:S01]  /*b710*/  SHF.R.S32.HI R6, RZ, 0x1f, R0 ;  /* 0x0000001fff067819 */ /* 0x000fe20000011400 */
[C---:B------:R-:W-:Y:S01]  /*b720*/  IMAD.WIDE.U32 R2, R0.reuse, c[0x0][0x3e0], R2 ;  /* 0x0000f80000027a25 */ /* 0x040fe200078e0002 */
[----:B------:R-:W-:Y:S01]  /*b730*/  IADD3 R5, -R0, RZ, RZ ;  /* 0x000000ff00057210 */ /* 0x000fe20007ffe1ff */
[----:B------:R2:W1:Y:S02]  /*b740*/  LDS.128 R52, [R247+0xe080] ;  /* 0x00e08000f7347984 */ /* 0x0004640000000c00 */
[----:B------:R-:W-:Y:S02]  /*b750*/  IMAD R6, R6, c[0x0][0x3e0], RZ ;  /* 0x0000f80006067a24 */ /* 0x000fe400078e02ff */
[----:B------:R2:W1:Y:S01]  /*b760*/  LDS.128 R80, [R247+0xf080] ;  /* 0x00f08000f7507984 */ /* 0x0004620000000c00 */
[----:B------:R-:W-:Y:S02]  /*b770*/  IMAD R4, R5, c[0x0][0x4e8], R4 ;  /* 0x00013a0005047a24 */ /* 0x000fe400078e0204 */
[----:B------:R-:W-:-:S03]  /*b780*/  IMAD R5, R0, c[0x0][0x3e4], R6 ;  /* 0x0000f90000057a24 */ /* 0x000fc600078e0206 */
[----:B------:R-:W-:Y:S02]  /*b790*/  SHF.R.S32.HI R0, RZ, 0x1f, R4 ;  /* 0x0000001fff007819 */ /* 0x000fe40000011404 */
[----:B------:R-:W-:-:S03]  /*b7a0*/  IADD3 R3, R3, R5, RZ ;  /* 0x0000000503037210 */ /* 0x000fc60007ffe0ff */
[----:B------:R-:W-:Y:S02]  /*b7b0*/  IMAD R0, R0, c[0x0][0x3d8], RZ ;  /* 0x0000f60000007a24 */ /* 0x000fe400078e02ff */
[----:B------:R-:W-:-:S04]  /*b7c0*/  IMAD.WIDE.U32 R2, R4, c[0x0][0x3d8], R2 ;  /* 0x0000f60004027a25 */ /* 0x000fc800078e0002 */
[----:B------:R-:W-:Y:S01]  /*b7d0*/  IMAD R0, R4, c[0x0][0x3dc], R0 ;  /* 0x0000f70004007a24 */ /* 0x000fe200078e0200 */
[----:B------:R-:W-:-:S04]  /*b7e0*/  LEA R14, P0, R2, c[0x0][0x380], 0x1 ;  /* 0x0000e000020e7a11 */ /* 0x000fc800078008ff */
[----:B------:R-:W-:-:S04]  /*b7f0*/  IADD3 R0, R3, R0, RZ ;  /* 0x0000000003007210 */ /* 0x000fc80007ffe0ff */
[----:B------:R-:W-:Y:S01]  /*b800*/  LEA.HI.X R5, R2, c[0x0][0x384], R0, 0x1, P0 ;  /* 0x0000e10002057a11 */ /* 0x000fe200000f0c00 */
[----:B------:R-:W-:Y:S05]  /*b810*/  BRA.DIV ~URZ, `(.L_x_63) ;  /* 0x00004d127f007947 */ /* 0x000fea000b800000 */
[----:B--234-:R2:W3:Y:S02]  /*b820*/  SHFL.IDX PT, R4, R5, RZ, 0x181f ;  /* 0x00181fff05047589 */ /* 0x01c4e400000e0000 */
.L_x_133:
[----:B------:R-:W-:Y:S05]  /*b830*/  BRA.DIV ~URZ, `(.L_x_64) ;  /* 0x00004d627f007947 */ /* 0x000fea000b800000 */
[----:B------:R4:W2:Y:S02]  /*b840*/  SHFL.IDX PT, R0, R14, RZ, 0x181f ;  /* 0x00181fff0e007589 */ /* 0x0008a400000e0000 */
.L_x_134:
[----:B------:R-:W5:Y:S02]  /*b850*/  S2R R2, SR_TID.X ;  /* 0x0000000000027919 */ /* 0x000f640000002100 */
[----:B-----5:R-:W-:-:S04]  /*b860*/  SHF.R.S32.HI R3, RZ, 0x1f, R2 ;  /* 0x0000001fff037819 */ /* 0x020fc80000011402 */
[----:B------:R-:W-:Y:S02]  /*b870*/  LEA.HI R3, R3, R2, RZ, 0x3 ;  /* 0x0000000203037211 */ /* 0x000fe400078f18ff */
[----:B------:R-:W5:Y:S02]  /*b880*/  LDL.LU R2, [R1+0x4c] ;  /* 0x00004c0001027983 */ /* 0x000f640000300800 */
[----:B------:R-:W-:Y:S01]  /*b890*/  SHF.R.S32.HI R3, RZ, 0x3, R3 ;  /* 0x00000003ff037819 */ /* 0x000fe20000011403 */
[----:B------:R-:W-:Y:S04]  /*b8a0*/  BSSY B0, `(.L_x_65) ;  /* 0x000001e000007945 */ /* 0x000fe80003800000 */
[----:B-----5:R-:W-:-:S05]  /*b8b0*/  IMAD R12, R2, 0x80, R3 ;  /* 0x00000080020c7824 */ /* 0x020fca00078e0203 */
[----:B------:R-:W-:-:S13]  /*b8c0*/  ISETP.GE.AND P0, PT, R12, R13, PT ;  /* 0x0000000d0c00720c */ /* 0x000fda0003f06270 */
[----:B------:R-:W-:Y:S05]  /*b8d0*/  @P0 BRA `(.L_x_66) ;  /* 0x000001a000000947 */ /* 0x000fea0003800000 */
[C---:B------:R-:W-:Y:S02]  /*b8e0*/  IADD3 R84, R251.reuse, 0x40, RZ ;  /* 0x00000040fb547810 */ /* 0x040fe40007ffe0ff */
[C---:B------:R-:W-:Y:S02]  /*b8f0*/  IADD3 R21, R251.reuse, 0x80, RZ ;  /* 0x00000080fb157810 */ /* 0x040fe40007ffe0ff */
[C---:B------:R-:W-:Y:S02]  /*b900*/  ISETP.GE.AND P6, PT, R251.reuse, c[0x0][0x3c8], PT ;  /* 0x0000f200fb007a0c */ /* 0x040fe40003fc6270 */
[----:B------:R-:W-:Y:S02]  /*b910*/  IADD3 R15, R251, 0xc0, RZ ;  /* 0x000000c0fb0f7810 */ /* 0x000fe40007ffe0ff */
[----:B------:R-:W-:Y:S02]  /*b920*/  ISETP.GE.AND P5, PT, R84, c[0x0][0x3c8], PT ;  /* 0x0000f20054007a0c */ /* 0x000fe40003fa6270 */
[----:B------:R-:W-:-:S02]  /*b930*/  ISETP.GE.AND P4, PT, R21, c[0x0][0x3c8], PT ;  /* 0x0000f20015007a0c */ /* 0x000fc40003f86270 */
[----:B------:R-:W-:Y:S02]  /*b940*/  ISETP.GE.AND P3, PT, R15, c[0x0][0x3c8], PT ;  /* 0x0000f2000f007a0c */ /* 0x000fe40003f66270 */
[C---:B------:R-:W-:Y:S02]  /*b950*/  IADD3 R85, R251.reuse, 0x40, RZ ;  /* 0x00000040fb557810 */ /* 0x040fe40007ffe0ff */
[----:B------:R-:W-:Y:S02]  /*b960*/  SHF.R.S32.HI R2, RZ, 0x1f, R251 ;  /* 0x0000001fff027819 */ /* 0x000fe400000114fb */
[C---:B--2---:R-:W-:Y:S02]  /*b970*/  @!P6 LEA R10, P0, R251.reuse, R0, 0x1 ;  /* 0x00000000fb0ae211 */ /* 0x044fe400078008ff */
[C---:B------:R-:W-:Y:S02]  /*b980*/  IADD3 R23, R251.reuse, 0x80, RZ ;  /* 0x00000080fb177810 */ /* 0x040fe40007ffe0ff */
[----:B------:R-:W-:-:S02]  /*b990*/  IADD3 R20, R251, 0xc0, RZ ;  /* 0x000000c0fb147810 */ /* 0x000fc40007ffe0ff */
[-C--:B------:R-:W-:Y:S02]  /*b9a0*/  @!P5 LEA R8, P2, R84, R0.reuse, 0x1 ;  /* 0x000000005408d211 */ /* 0x080fe400078408ff */
[----:B------:R-:W-:Y:S02]  /*b9b0*/  SHF.R.S32.HI R85, RZ, 0x1f, R85 ;  /* 0x0000001fff557819 */ /* 0x000fe40000011455 */
[----:B------:R-:W-:Y:S02]  /*b9c0*/  @!P4 LEA R6, P1, R21, R0, 0x1 ;  /* 0x000000001506c211 */ /* 0x000fe400078208ff */
[----:B---3--:R-:W-:Y:S02]  /*b9d0*/  @!P6 LEA.HI.X R11, R251, R4, R2, 0x1, P0 ;  /* 0x00000004fb0be211 */ /* 0x008fe400000f0c02 */
[----:B------:R-:W-:Y:S02]  /*b9e0*/  SHF.R.S32.HI R23, RZ, 0x1f, R23 ;  /* 0x0000001fff177819 */ /* 0x000fe40000011417 */
[----:B------:R-:W-:Y:S01]  /*b9f0*/  SHF.R.S32.HI R20, RZ, 0x1f, R20 ;  /* 0x0000001fff147819 */ /* 0x000fe20000011414 */
[----:B------:R2:W-:Y:S01]  /*ba00*/  @!P6 ST.E.128 [R10.64], R32 ;  /* 0x000000200a00e985 */ /* 0x0005e2000c101d06 */
[----:B------:R-:W-:-:S02]  /*ba10*/  @!P3 LEA R2, P0, R15, R0, 0x1 ;  /* 0x000000000f02b211 */ /* 0x000fc400078008ff */
[-C--:B------:R-:W-:Y:S02]  /*ba20*/  @!P5 LEA.HI.X R9, R84, R4.reuse, R85, 0x1, P2 ;  /* 0x000000045409d211 */ /* 0x080fe400010f0c55 */
[-C--:B------:R-:W-:Y:S02]  /*ba30*/  @!P4 LEA.HI.X R7, R21, R4.reuse, R23, 0x1, P1 ;  /* 0x000000041507c211 */ /* 0x080fe400008f0c17 */
[----:B------:R-:W-:Y:S01]  /*ba40*/  @!P3 LEA.HI.X R3, R15, R4, R20, 0x1, P0 ;  /* 0x000000040f03b211 */ /* 0x000fe200000f0c14 */
[----:B-1----:R2:W-:Y:S04]  /*ba50*/  @!P5 ST.E.128 [R8.64], R28 ;  /* 0x0000001c0800d985 */ /* 0x0025e8000c101d06 */
[----:B------:R2:W-:Y:S04]  /*ba60*/  @!P4 ST.E.128 [R6.64], R24 ;  /* 0x000000180600c985 */ /* 0x0005e8000c101d06 */
[----:B------:R2:W-:Y:S02]  /*ba70*/  @!P3 ST.E.128 [R2.64], R16 ;  /* 0x000000100200b985 */ /* 0x0005e4000c101d06 */
.L_x_66:
[----:B------:R-:W-:Y:S05]  /*ba80*/  BSYNC B0 ;  /* 0x0000000000007941 */ /* 0x000fea0003800000 */
.L_x_65:
[----:B------:R-:W-:Y:S05]  /*ba90*/  BRA.DIV ~URZ, `(.L_x_67) ;  /* 0x00004b627f007947 */ /* 0x000fea000b800000 */
[----:B---3--:R3:W4:Y:S04]  /*baa0*/  SHFL.IDX PT, R4, R5, 0x1, 0x181f ;  /* 0x00381f0005047f89 */ /* 0x00872800000e0000 */
[----:B--2---:R3:W2:Y:S02]  /*bab0*/  SHFL.IDX PT, R0, R14, 0x1, 0x181f ;  /* 0x00381f000e007f89 */ /* 0x0046a400000e0000 */
.L_x_135:
[----:B------:R-:W-:Y:S01]  /*bac0*/  IADD3 R2, R12, 0x20, RZ ;  /* 0x000000200c027810 */ /* 0x000fe20007ffe0ff */
[----:B------:R-:W-:Y:S03]  /*bad0*/  BSSY B0, `(.L_x_68) ;  /* 0x000001d000007945 */ /* 0x000fe60003800000 */
[----:B------:R-:W-:-:S13]  /*bae0*/  ISETP.GE.AND P0, PT, R2, R13, PT ;  /* 0x0000000d0200720c */ /* 0x000fda0003f06270 */
[----:B------:R-:W-:Y:S05]  /*baf0*/  @P0 BRA `(.L_x_69) ;  /* 0x000001a000000947 */ /* 0x000fea0003800000 */
[C---:B-1----:R-:W-:Y:S02]  /*bb00*/  IADD3 R19, R251.reuse, 0x40, RZ ;  /* 0x00000040fb137810 */ /* 0x042fe40007ffe0ff */
        /* <DEDUP_REMOVED lines=14> */
[----:B----4-:R-:W-:Y:S02]  /*bbf0*/  @!P3 LEA.HI.X R11, R251, R4, R3, 0x1, P4 ;  /* 0x00000004fb0bb211 */ /* 0x010fe400020f0c03 */
[----:B------:R-:W-:Y:S02]  /*bc00*/  SHF.R.S32.HI R18, RZ, 0x1f, R18 ;  /* 0x0000001fff127819 */ /* 0x000fe40000011412 */
[----:B------:R-:W-:Y:S01]  /*bc10*/  SHF.R.S32.HI R16, RZ, 0x1f, R16 ;  /* 0x0000001fff107819 */ /* 0x000fe20000011410 */
[----:B------:R1:W-:Y:S01]  /*bc20*/  @!P3 ST.E.128 [R10.64], R48 ;  /* 0x000000300a00b985 */ /* 0x0003e2000c101d06 */
[----:B------:R-:W-:-:S02]  /*bc30*/  @!P0 LEA R2, P4, R15, R0, 0x1 ;  /* 0x000000000f028211 */ /* 0x000fc400078808ff */
[-C--:B------:R-:W-:Y:S02]  /*bc40*/  @!P2 LEA.HI.X R9, R19, R4.reuse, R20, 0x1, P6 ;  /* 0x000000041309a211 */ /* 0x080fe400030f0c14 */
[-C--:B------:R-:W-:Y:S02]  /*bc50*/  @!P1 LEA.HI.X R7, R17, R4.reuse, R18, 0x1, P5 ;  /* 0x0000000411079211 */ /* 0x080fe400028f0c12 */
[----:B------:R-:W-:Y:S01]  /*bc60*/  @!P0 LEA.HI.X R3, R15, R4, R16, 0x1, P4 ;  /* 0x000000040f038211 */ /* 0x000fe200020f0c10 */
[----:B------:R1:W-:Y:S04]  /*bc70*/  @!P2 ST.E.128 [R8.64], R44 ;  /* 0x0000002c0800a985 */ /* 0x0003e8000c101d06 */
[----:B------:R1:W-:Y:S04]  /*bc80*/  @!P1 ST.E.128 [R6.64], R40 ;  /* 0x0000002806009985 */ /* 0x0003e8000c101d06 */
[----:B------:R1:W-:Y:S02]  /*bc90*/  @!P0 ST.E.128 [R2.64], R36 ;  /* 0x0000002402008985 */ /* 0x0003e4000c101d06 */
.L_x_69:
[----:B------:R-:W-:Y:S05]  /*bca0*/  BSYNC B0 ;  /* 0x0000000000007941 */ /* 0x000fea0003800000 */
.L_x_68:
[----:B------:R-:W-:Y:S05]  /*bcb0*/  BRA.DIV ~URZ, `(.L_x_70) ;  /* 0x00004a027f007947 */ /* 0x000fea000b800000 */
[----:B----4-:R4:W3:Y:S02]  /*bcc0*/  SHFL.IDX PT, R4, R5, 0x2, 0x181f ;  /* 0x00581f0005047f89 */ /* 0x0108e400000e0000 */
.L_x_136:
[----:B------:R-:W-:Y:S05]  /*bcd0*/  BRA.DIV ~URZ, `(.L_x_71) ;  /* 0x00004a527f007947 */ /* 0x000fea000b800000 */
[----:B--2---:R2:W4:Y:S02]  /*bce0*/  SHFL.IDX PT, R0, R14, 0x2, 0x181f ;  /* 0x00581f000e007f89 */ /* 0x00452400000e0000 */
.L_x_137:
[----:B-1----:R-:W-:Y:S01]  /*bcf0*/  IADD3 R2, R12, 0x40, RZ ;  /* 0x000000400c027810 */ /* 0x002fe20007ffe0ff */
[----:B------:R-:W-:Y:S03]  /*bd00*/  BSSY B0, `(.L_x_72) ;  /* 0x000001d000007945 */ /* 0x000fe60003800000 */
        /* <DEDUP_REMOVED lines=11> */
[C---:B----4-:R-:W-:Y:S02]  /*bdc0*/  @!P3 LEA R10, P4, R251.reuse, R0, 0x1 ;  /* 0x00000000fb0ab211 */ /* 0x050fe400078808ff */
        /* <DEDUP_REMOVED lines=16> */
.L_x_73:
[----:B------:R-:W-:Y:S05]  /*bed0*/  BSYNC B0 ;  /* 0x0000000000007941 */ /* 0x000fea0003800000 */
.L_x_72:
[----:B------:R-:W-:Y:S05]  /*bee0*/  BRA.DIV ~URZ, `(.L_x_74) ;  /* 0x000048a27f007947 */ /* 0x000fea000b800000 */
[----:B---3--:R3:W1:Y:S04]  /*bef0*/  SHFL.IDX PT, R4, R5, 0x3, 0x181f ;  /* 0x00781f0005047f89 */ /* 0x00866800000e0000 */
[----:B----4-:R3:W4:Y:S02]  /*bf00*/  SHFL.IDX PT, R0, R14, 0x3, 0x181f ;  /* 0x00781f000e007f89 */ /* 0x01072400000e0000 */
.L_x_138:
[----:B-1----:R-:W-:-:S04]  /*bf10*/  IADD3 R2, R12, 0x60, RZ ;  /* 0x000000600c027810 */ /* 0x002fc80007ffe0ff */
[----:B------:R-:W-:-:S13]  /*bf20*/  ISETP.GE.AND P0, PT, R2, R13, PT ;  /* 0x0000000d0200720c */ /* 0x000fda0003f06270 */
[----:B------:R-:W-:Y:S05]  /*bf30*/  @P0 BRA `(.L_x_75) ;  /* 0x00002d4000000947 */ /* 0x000fea0003800000 */
[C---:B------:R-:W-:Y:S02]  /*bf40*/  IADD3 R11, R251.reuse, 0x40, RZ ;  /* 0x00000040fb0b7810 */ /* 0x040fe40007ffe0ff */
[C---:B---3--:R-:W-:Y:S02]  /*bf50*/  IADD3 R5, R251.reuse, 0x80, RZ ;  /* 0x00000080fb057810 */ /* 0x048fe40007ffe0ff */
[----:B------:R-:W-:Y:S02]  /*bf60*/  ISETP.GE.AND P2, PT, R251, c[0x0][0x3c8], PT ;  /* 0x0000f200fb007a0c */ /* 0x000fe40003f46270 */
[----:B------:R-:W-:Y:S02]  /*bf70*/  ISETP.GE.AND P1, PT, R11, c[0x0][0x3c8], PT ;  /* 0x0000f2000b007a0c */ /* 0x000fe40003f26270 */
[----:B------:R-:W-:Y:S02]  /*bf80*/  ISETP.GE.AND P0, PT, R5, c[0x0][0x3c8], PT ;  /* 0x0000f20005007a0c */ /* 0x000fe40003f06270 */
[----:B--2---:R-:W-:-:S02]  /*bf90*/  IADD3 R14, R251, 0x40, RZ ;  /* 0x00000040fb0e7810 */ /* 0x004fc40007ffe0ff */
[C---:B------:R-:W-:Y:S02]  /*bfa0*/  IADD3 R10, R251.reuse, 0x80, RZ ;  /* 0x00000080fb0a7810 */ /* 0x040fe40007ffe0ff */
[----:B------:R-:W-:Y:S02]  /*bfb0*/  SHF.R.S32.HI R15, RZ, 0x1f, R251 ;  /* 0x0000001fff0f7819 */ /* 0x000fe400000114fb */
[----:B------:R-:W-:Y:S02]  /*bfc0*/  SHF.R.S32.HI R14, RZ, 0x1f, R14 ;  /* 0x0000001fff0e7819 */ /* 0x000fe4000001140e */
[-C--:B----4-:R-:W-:Y:S02]  /*bfd0*/  @!P2 LEA R8, P5, R251, R0.reuse, 0x1 ;  /* 0x00000000fb08a211 */ /* 0x090fe400078a08ff */
[----:B------:R-:W-:Y:S02]  /*bfe0*/  @!P1 LEA R6, P4, R11, R0, 0x1 ;  /* 0x000000000b069211 */ /* 0x000fe400078808ff */
[----:B------:R-:W-:-:S02]  /*bff0*/  SHF.R.S32.HI R10, RZ, 0x1f, R10 ;  /* 0x0000001fff0a7819 */ /* 0x000fc4000001140a */
[----:B------:R-:W-:Y:S02]  /*c000*/  @!P0 LEA R2, P3, R5, R0, 0x1 ;  /* 0x0000000005028211 */ /* 0x000fe400078608ff */
[-C--:B------:R-:W-:Y:S02]  /*c010*/  @!P2 LEA.HI.X R9, R251, R4.reuse, R15, 0x1, P5 ;  /* 0x00000004fb09a211 */ /* 0x080fe400028f0c0f */
[-C--:B------:R-:W-:Y:S02]  /*c020*/  @!P1 LEA.HI.X R7, R11, R4.reuse, R14, 0x1, P4 ;  /* 0x000000040b079211 */ /* 0x080fe400020f0c0e */
[----:B------:R-:W-:Y:S01]  /*c030*/  @!P0 LEA.HI.X R3, R5, R4, R10, 0x1, P3 ;  /* 0x0000000405038211 */ /* 0x000fe200018f0c0a */
[----:B------:R1:W-:Y:S01]  /*c040*/  @!P2 ST.E.128 [R8.64], R76 ;  /* 0x0000004c0800a985 */ /* 0x0003e2000c101d06 */
[----:B------:R-:W-:-:S03]  /*c050*/  IADD3 R5, R251, 0xc0, RZ ;  /* 0x000000c0fb057810 */ /* 0x000fc60007ffe0ff */
[----:B------:R1:W-:Y:S04]  /*c060*/  @!P1 ST.E.128 [R6.64], R72 ;  /* 0x0000004806009985 */ /* 0x0003e8000c101d06 */
[----:B------:R1:W-:Y:S01]  /*c070*/  @!P0 ST.E.128 [R2.64], R68 ;  /* 0x0000004402008985 */ /* 0x0003e2000c101d06 */
[----:B------:R-:W-:-:S13]  /*c080*/  ISETP.GE.AND P0, PT, R5, c[0x0][0x3c8], PT ;  /* 0x0000f20005007a0c */ /* 0x000fda0003f06270 */
[----:B------:R-:W-:Y:S05]  /*c090*/  @P0 BRA `(.L_x_75) ;  /* 0x00002be000000947 */ /* 0x000fea0003800000 */
[----:B------:R-:W-:Y:S02]  /*c0a0*/  IADD3 R10, R251, 0xc0, RZ ;  /* 0x000000c0fb0a7810 */ /* 0x000fe40007ffe0ff */
[----:B-1----:R-:W-:Y:S02]  /*c0b0*/  LEA R2, P0, R5, R0, 0x1 ;  /* 0x0000000005027211 */ /* 0x002fe400078008ff */
[----:B------:R-:W-:-:S04]  /*c0c0*/  SHF.R.S32.HI R10, RZ, 0x1f, R10 ;  /* 0x0000001fff0a7819 */ /* 0x000fc8000001140a */
[----:B------:R-:W-:-:S05]  /*c0d0*/  LEA.HI.X R3, R5, R4, R10, 0x1, P0 ;  /* 0x0000000405037211 */ /* 0x000fca00000f0c0a */
[----:B------:R1:W-:Y:S01]  /*c0e0*/  ST.E.128 [R2.64], R80 ;  /* 0x0000005002007985 */ /* 0x0003e2000c101d06 */
[----:B------:R-:W-:Y:S05]  /*c0f0*/  BRA `(.L_x_75) ;  /* 0x00002b8000007947 */ /* 0x000fea0003800000 */
.L_x_62:
[----:B-1----:R-:W2:Y:S01]  /*c100*/  LDL.LU R5, [R1+0x80] ;  /* 0x0000800001057983 */ /* 0x002ea20000300800 */
[----:B------:R-:W-:Y:S02]  /*c110*/  IMAD R11, R11, c[0x0][0x408], RZ ;  /* 0x000102000b0b7a24 */ /* 0x000fe400078e02ff */
[----:B------:R-:W-:-:S04]  /*c120*/  IMAD.WIDE.U32 R2, R0, c[0x0][0x408], RZ ;  /* 0x0001020000027a25 */ /* 0x000fc800078e00ff */
[----:B------:R-:W-:Y:S01]  /*c130*/  IMAD R11, R0, c[0x0][0x40c], R11 ;  /* 0x00010300000b7a24 */ /* 0x000fe200078e020b */
[----:B------:R-:W-:Y:S01]  /*c140*/  SHF.R.S32.HI R0, RZ, 0x1f, R8 ;  /* 0x0000001fff007819 */ /* 0x000fe20000011408 */
[----:B------:R-:W-:-:S03]  /*c150*/  @P2 IMAD.HI.U32 R4, R9, c[0x0][0x4ec], RZ ;  /* 0x00013b0009042a27 */ /* 0x000fc600078e00ff */
[----:B------:R-:W-:Y:S01]  /*c160*/  IADD3 R3, R3, R11, RZ ;  /* 0x0000000b03037210 */ /* 0x000fe20007ffe0ff */
[----:B------:R-:W-:-:S04]  /*c170*/  IMAD R0, R0, c[0x0][0x440], RZ ;  /* 0x0001100000007a24 */ /* 0x000fc800078e02ff */
[----:B------:R-:W-:-:S04]  /*c180*/  IMAD.WIDE.U32 R2, R10, c[0x0][0x438], R2 ;  /* 0x00010e000a027a25 */ /* 0x000fc800078e0002 */
[----:B------:R-:W-:Y:S02]  /*c190*/  IMAD R3, R10, c[0x0][0x43c], R3 ;  /* 0x00010f000a037a24 */ /* 0x000fe400078e0203 */
[C---:B------:R-:W-:Y:S02]  /*c1a0*/  IMAD R0, R8.reuse, c[0x0][0x444], R0 ;  /* 0x0001110008007a24 */ /* 0x040fe400078e0200 */
[----:B------:R-:W-:-:S05]  /*c1b0*/  IMAD.WIDE.U32 R2, R8, c[0x0][0x440], R2 ;  /* 0x0001100008027a25 */ /* 0x000fca00078e0002 */
[----:B------:R-:W-:Y:S02]  /*c1c0*/  IADD3 R3, R3, R0, RZ ;  /* 0x0000000003037210 */ /* 0x000fe40007ffe0ff */
[----:B------:R-:W-:Y:S02]  /*c1d0*/  MOV R0, R9 ;  /* 0x0000000900007202 */ /* 0x000fe40000000f00 */
[----:B------:R-:W-:-:S04]  /*c1e0*/  @P2 SHF.R.U32.HI R0, RZ, c[0x0][0x4f0], R4 ;  /* 0x00013c00ff002a19 */ /* 0x000fc80000011604 */
[----:B------:R-:W-:-:S05]  /*c1f0*/  SHF.R.S32.HI R4, RZ, 0x1f, R0 ;  /* 0x0000001fff047819 */ /* 0x000fca0000011400 */
[----:B------:R-:W-:-:S04]  /*c200*/  IMAD R4, R4, c[0x0][0x430], RZ ;  /* 0x00010c0004047a24 */ /* 0x000fc800078e02ff */
[----:B------:R-:W-:Y:S02]  /*c210*/  IMAD R4, R0, c[0x0][0x434], R4 ;  /* 0x00010d0000047a24 */ /* 0x000fe400078e0204 */
[----:B--2---:R-:W-:-:S04]  /*c220*/  IMAD.WIDE.U32 R2, R5, c[0x0][0x448], R2 ;  /* 0x0001120005027a25 */ /* 0x004fc800078e0002 */
[----:B------:R-:W-:-:S04]  /*c230*/  IMAD R3, R5, c[0x0][0x44c], R3 ;  /* 0x0001130005037a24 */ /* 0x000fc800078e0203 */
[C---:B------:R-:W-:Y:S01]  /*c240*/  IMAD.WIDE.U32 R2, R0.reuse, c[0x0][0x430], R2 ;  /* 0x00010c0000027a25 */ /* 0x040fe200078e0002 */
[----:B------:R-:W-:-:S04]  /*c250*/  IADD3 R0, -R0, RZ, RZ ;  /* 0x000000ff00007210 */ /* 0x000fc80007ffe1ff */
[----:B------:R-:W-:Y:S01]  /*c260*/  IADD3 R3, R3, R4, RZ ;  /* 0x0000000403037210 */ /* 0x000fe20007ffe0ff */
[----:B------:R-:W-:-:S04]  /*c270*/  IMAD R0, R0, c[0x0][0x4e8], R9 ;  /* 0x00013a0000007a24 */ /* 0x000fc800078e0209 */
[----:B------:R-:W-:Y:S01]  /*c280*/  IMAD.WIDE.U32 R2, R0, c[0x0][0x428], R2 ;  /* 0x00010a0000027a25 */ /* 0x000fe200078e0002 */
[----:B------:R-:W-:-:S04]  /*c290*/  SHF.R.S32.HI R4, RZ, 0x1f, R0 ;  /* 0x0000001fff047819 */ /* 0x000fc80000011400 */
[----:B------:R-:W-:Y:S01]  /*c2a0*/  LEA R12, P2, R2, c[0x0][0x400], 0x2 ;  /* 0x00010000020c7a11 */ /* 0x000fe200078410ff */
[----:B------:R-:W-:-:S04]  /*c2b0*/  IMAD R4, R4, c[0x0][0x428], RZ ;  /* 0x00010a0004047a24 */ /* 0x000fc800078e02ff */
[----:B------:R-:W-:-:S05]  /*c2c0*/  IMAD R0, R0, c[0x0][0x42c], R4 ;  /* 0x00010b0000007a24 */ /* 0x000fca00078e0204 */
[----:B------:R-:W-:-:S04]  /*c2d0*/  IADD3 R0, R3, R0, RZ ;  /* 0x0000000003007210 */ /* 0x000fc80007ffe0ff */
[----:B------:R-:W-:Y:S01]  /*c2e0*/  LEA.HI.X R5, R2, c[0x0][0x404], R0, 0x2, P2 ;  /* 0x0001010002057a11 */ /* 0x000fe200010f1400 */
[----:B------:R-:W-:Y:S05]  /*c2f0*/  BRA.DIV ~URZ, `(.L_x_76) ;  /* 0x000045527f007947 */ /* 0x000fea000b800000 */
[----:B------:R1:W2:Y:S02]  /*c300*/  SHFL.IDX PT, R4, R5, RZ, 0x1c1f ;  /* 0x001c1fff05047589 */ /* 0x0002a400000e0000 */
.L_x_139:
[----:B------:R-:W-:Y:S05]  /*c310*/  BRA.DIV ~URZ, `(.L_x_77) ;  /* 0x000045a27f007947 */ /* 0x000fea000b800000 */
[----:B------:R3:W4:Y:S02]  /*c320*/  SHFL.IDX PT, R0, R12, RZ, 0x1c1f ;  /* 0x001c1fff0c007589 */ /* 0x00072400000e0000 */
.L_x_140:
[----:B------:R-:W-:Y:S01]  /*c330*/  BSSY B0, `(.L_x_78) ;  /* 0x00000c2000007945 */ /* 0x000fe20003800000 */
[----:B------:R-:W-:Y:S05]  /*c340*/  @P1 BRA `(.L_x_79) ;  /* 0x00000c0000001947 */ /* 0x000fea0003800000 */
[----:B------:R-:W5:Y:S04]  /*c350*/  LDL R8, [R1+0x84] ;  /* 0x0000840001087983 */ /* 0x000f680000100800 */
[----:B---3--:R-:W3:Y:S04]  /*c360*/  LDL R11, [R1+0x100] ;  /* 0x00010000010b7983 */ /* 0x008ee80000100800 */
[----:B----4-:R-:W4:Y:S04]  /*c370*/  LDL R6, [R1+0xfc] ;  /* 0x0000fc0001067983 */ /* 0x010f280000100800 */
[----:B--2---:R-:W2:Y:S04]  /*c380*/  LDL R15, [R1+0x17c] ;  /* 0x00017c00010f7983 */ /* 0x004ea80000100800 */
[----:B------:R-:W2:Y:S04]  /*c390*/  LDL R10, [R1+0xf8] ;  /* 0x0000f800010a7983 */ /* 0x000ea80000100800 */
        /* <DEDUP_REMOVED lines=10> */
[----:B------:R-:W2:Y:S01]  /*c440*/  LDL R17, [R1+0xdc] ;  /* 0x0000dc0001117983 */ /* 0x000ea20000100800 */
[----:B-----5:R-:W-:-:S02]  /*c450*/  ISETP.GE.AND P1, PT, R8, c[0x0][0x3c8], PT ;  /* 0x0000f20008007a0c */ /* 0x020fc40003f26270 */
[----:B---3--:R-:W-:-:S11]  /*c460*/  ISETP.GE.AND P3, PT, R11, c[0x0][0x3c8], PT ;  /* 0x0000f2000b007a0c */ /* 0x008fd60003f66270 */
[----:B------:R-:W-:Y:S02]  /*c470*/  @!P1 IMAD.MOV.U32 R2, RZ, RZ, R0 ;  /* 0x000000ffff029224 */ /* 0x000fe400078e0000 */
[----:B------:R-:W-:-:S04]  /*c480*/  @!P1 IMAD.MOV.U32 R3, RZ, RZ, R4 ;  /* 0x000000ffff039224 */ /* 0x000fc800078e0004 */
[----:B------:R-:W-:Y:S01]  /*c490*/  @!P1 IMAD.WIDE R2, R8, 0x4, R2 ;  /* 0x0000000408029825 */ /* 0x000fe200078e0202 */
[----:B----4-:R-:W-:Y:S01]  /*c4a0*/  ISETP.GE.AND P4, PT, R6, c[0x0][0x3c8], PT ;  /* 0x0000f20006007a0c */ /* 0x010fe20003f86270 */
[----:B------:R-:W3:Y:S04]  /*c4b0*/  LDL R8, [R1+0xe0] ;  /* 0x0000e00001087983 */ /* 0x000ee80000100800 */
[----:B------:R4:W-:Y:S01]  /*c4c0*/  @!P1 ST.E.64 [R2.64], R26 ;  /* 0x0000001a02009985 */ /* 0x0009e2000c101b06 */
[----:B--2---:R-:W-:Y:S02]  /*c4d0*/  ISETP.GE.AND P1, PT, R10, c[0x0][0x3c8], PT ;  /* 0x0000f2000a007a0c */ /* 0x004fe40003f26270 */
[C---:B----4-:R-:W-:Y:S01]  /*c4e0*/  @!P3 LEA R2, P2, R11.reuse, R0, 0x2 ;  /* 0x000000000b02b211 */ /* 0x050fe200078410ff */
[----:B------:R-:W2:Y:S03]  /*c4f0*/  LDL R26, [R1+0xd4] ;  /* 0x0000d400011a7983 */ /* 0x000ea60000100800 */
[----:B------:R-:W-:Y:S01]  /*c500*/  @!P3 LEA.HI.X R3, R11, R4, R15, 0x2, P2 ;  /* 0x000000040b03b211 */ /* 0x000fe200010f140f */
[----:B------:R-:W4:Y:S04]  /*c510*/  LDL R27, [R1+0x150] ;  /* 0x00015000011b7983 */ /* 0x000f280000100800 */
[----:B------:R-:W5:Y:S04]  /*c520*/  LDL R15, [R1+0x164] ;  /* 0x00016400010f7983 */ /* 0x000f680000100800 */
[----:B------:R1:W-:Y:S01]  /*c530*/  @!P3 ST.E.64 [R2.64], R132 ;  /* 0x000000840200b985 */ /* 0x0003e2000c101b06 */
[----:B------:R-:W-:-:S03]  /*c540*/  ISETP.GE.AND P6, PT, R9, c[0x0][0x3c8], PT ;  /* 0x0000f20009007a0c */ /* 0x000fc60003fc6270 */
[----:B------:R-:W2:Y:S01]  /*c550*/  LDL R11, [R1+0xd8] ;  /* 0x0000d800010b7983 */ /* 0x000ea20000100800 */
[----:B-1----:R-:W-:-:S04]  /*c560*/  @!P4 LEA R2, P2, R6, R0, 0x2 ;  /* 0x000000000602c211 */ /* 0x002fc800078410ff */
[----:B------:R-:W-:Y:S02]  /*c570*/  @!P4 LEA.HI.X R3, R6, R4, R7, 0x2, P2 ;  /* 0x000000040603c211 */ /* 0x000fe400010f1407 */
[----:B------:R-:W-:-:S04]  /*c580*/  @!P1 LEA R6, P3, R10, R0, 0x2 ;  /* 0x000000000a069211 */ /* 0x000fc800078610ff */
[----:B------:R-:W-:Y:S02]  /*c590*/  @!P1 LEA.HI.X R7, R10, R4, R23, 0x2, P3 ;  /* 0x000000040a079211 */ /* 0x000fe400018f1417 */
[----:B------:R-:W2:Y:S01]  /*c5a0*/  LDL R23, [R1+0x160] ;  /* 0x0001600001177983 */ /* 0x000ea20000100800 */
[----:B------:R-:W-:-:S03]  /*c5b0*/  ISETP.GE.AND P2, PT, R16, c[0x0][0x3c8], PT ;  /* 0x0000f20010007a0c */ /* 0x000fc60003f46270 */
[----:B------:R1:W-:Y:S04]  /*c5c0*/  @!P4 ST.E.64 [R2.64], R148 ;  /* 0x000000940200c985 */ /* 0x0003e8000c101b06 */
[----:B------:R-:W4:Y:S01]  /*c5d0*/  LDL R10, [R1+0x15c] ;  /* 0x00015c00010a7983 */ /* 0x000f220000100800 */
[----:B------:R-:W-:-:S03]  /*c5e0*/  ISETP.GE.AND P5, PT, R14, c[0x0][0x3c8], PT ;  /* 0x0000f2000e007a0c */ /* 0x000fc60003fa6270 */
[----:B------:R1:W-:Y:S01]  /*c5f0*/  @!P1 ST.E.64 [R6.64], R144 ;  /* 0x0000009006009985 */ /* 0x0003e2000c101b06 */
[----:B------:R-:W-:Y:S02]  /*c600*/  ISETP.GE.AND P1, PT, R13, c[0x0][0x3c8], PT ;  /* 0x0000f2000d007a0c */ /* 0x000fe40003f26270 */
[----:B-1----:R-:W-:-:S04]  /*c610*/  @!P6 LEA R2, P4, R9, R0, 0x2 ;  /* 0x000000000902e211 */ /* 0x002fc800078810ff */
[----:B------:R-:W-:Y:S02]  /*c620*/  @!P6 LEA.HI.X R3, R9, R4, R21, 0x2, P4 ;  /* 0x000000040903e211 */ /* 0x000fe400020f1415 */
[----:B------:R-:W4:Y:S01]  /*c630*/  LDL R9, [R1+0xd0] ;  /* 0x0000d00001097983 */ /* 0x000f220000100800 */
[----:B------:R-:W-:-:S03]  /*c640*/  @!P2 LEA R6, P3, R16, R0, 0x2 ;  /* 0x000000001006a211 */ /* 0x000fc600078610ff */
[----:B------:R-:W4:Y:S01]  /*c650*/  LDL R21, [R1+0xcc] ;  /* 0x0000cc0001157983 */ /* 0x000f220000100800 */
[----:B------:R-:W-:-:S03]  /*c660*/  @!P2 LEA.HI.X R7, R16, R4, R20, 0x2, P3 ;  /* 0x000000041007a211 */ /* 0x000fc600018f1414 */
[----:B------:R-:W4:Y:S04]  /*c670*/  LDL R20, [R1+0x158] ;  /* 0x0001580001147983 */ /* 0x000f280000100800 */
[----:B------:R-:W4:Y:S04]  /*c680*/  LDL R16, [R1+0x154] ;  /* 0x0001540001107983 */ /* 0x000f280000100800 */
[----:B------:R1:W-:Y:S04]  /*c690*/  @!P6 ST.E.64 [R2.64], R140 ;  /* 0x0000008c0200e985 */ /* 0x0003e8000c101b06 */
[----:B------:R1:W-:Y:S01]  /*c6a0*/  @!P2 ST.E.64 [R6.64], R136 ;  /* 0x000000880600a985 */ /* 0x0003e2000c101b06 */
[----:B------:R-:W-:-:S02]  /*c6b0*/  ISETP.GE.AND P6, PT, R18, c[0x0][0x3c8], PT ;  /* 0x0000f20012007a0c */ /* 0x000fc40003fc6270 */
[CC--:B-1----:R-:W-:Y:S02]  /*c6c0*/  @!P5 LEA R2, P4, R14.reuse, R0.reuse, 0x2 ;  /* 0x000000000e02d211 */ /* 0x0c2fe400078810ff */
[----:B------:R-:W-:Y:S02]  /*c6d0*/  @!P1 LEA R6, P3, R13, R0, 0x2 ;  /* 0x000000000d069211 */ /* 0x000fe400078610ff */
[----:B------:R-:W-:Y:S02]  /*c6e0*/  @!P5 LEA.HI.X R3, R14, R4, R19, 0x2, P4 ;  /* 0x000000040e03d211 */ /* 0x000fe400020f1413 */
[----:B------:R-:W4:Y:S04]  /*c6f0*/  LDL R14, [R1+0xc8] ;  /* 0x0000c800010e7983 */ /* 0x000f280000100800 */
[----:B------:R1:W-:Y:S04]  /*c700*/  @!P5 ST.E.64 [R2.64], R28 ;  /* 0x0000001c0200d985 */ /* 0x0003e8000c101b06 */
[----:B------:R-:W4:Y:S01]  /*c710*/  LDL R19, [R1+0xc4] ;  /* 0x0000c40001137983 */ /* 0x000f220000100800 */
[----:B-1----:R-:W-:-:S03]  /*c720*/  @!P6 LEA R2, P4, R18, R0, 0x2 ;  /* 0x000000001202e211 */ /* 0x002fc600078810ff */
[----:B------:R-:W4:Y:S04]  /*c730*/  LDL R28, [R1+0xa4] ;  /* 0x0000a400011c7983 */ /* 0x000f280000100800 */
[----:B------:R-:W4:Y:S01]  /*c740*/  LDL R29, [R1+0x120] ;  /* 0x00012000011d7983 */ /* 0x000f220000100800 */
[----:B-----5:R-:W-:-:S03]  /*c750*/  @!P1 LEA.HI.X R7, R13, R4, R15, 0x2, P3 ;  /* 0x000000040d079211 */ /* 0x020fc600018f140f */
[----:B------:R-:W5:Y:S01]  /*c760*/  LDL R13, [R1+0x14c] ;  /* 0x00014c00010d7983 */ /* 0x000f620000100800 */
[----:B--2---:R-:W-:-:S03]  /*c770*/  @!P6 LEA.HI.X R3, R18, R4, R23, 0x2, P4 ;  /* 0x000000041203e211 */ /* 0x004fc600020f1417 */
[----:B------:R-:W2:Y:S04]  /*c780*/  LDL R15, [R1+0xc0] ;  /* 0x0000c000010f7983 */ /* 0x000ea80000100800 */
[----:B------:R-:W2:Y:S01]  /*c790*/  LDL R18, [R1+0x144] ;  /* 0x0001440001127983 */ /* 0x000ea20000100800 */
[----:B---3--:R-:W-:Y:S02]  /*c7a0*/  ISETP.GE.AND P2, PT, R8, c[0x0][0x3c8], PT ;  /* 0x0000f20008007a0c */ /* 0x008fe40003f46270 */
[----:B------:R-:W-:Y:S01]  /*c7b0*/  ISETP.GE.AND P5, PT, R17, c[0x0][0x3c8], PT ;  /* 0x0000f20011007a0c */ /* 0x000fe20003fa6270 */
[----:B------:R1:W-:Y:S01]  /*c7c0*/  @!P1 ST.E.64 [R6.64], R32 ;  /* 0x0000002006009985 */ /* 0x0003e2000c101b06 */
[----:B------:R-:W-:-:S03]  /*c7d0*/  ISETP.GE.AND P1, PT, R11, c[0x0][0x3c8], PT ;  /* 0x0000f2000b007a0c */ /* 0x000fc60003f26270 */
[----:B------:R-:W3:Y:S04]  /*c7e0*/  LDL R23, [R1+0x148] ;  /* 0x0001480001177983 */ /* 0x000ee80000100800 */
[----:B------:R4:W-:Y:S01]  /*c7f0*/  @!P6 ST.E.64 [R2.64], R36 ;  /* 0x000000240200e985 */ /* 0x0009e2000c101b06 */
[----:B------:R-:W-:Y:S02]  /*c800*/  ISETP.GE.AND P6, PT, R26, c[0x0][0x3c8], PT ;  /* 0x0000f2001a007a0c */ /* 0x000fe40003fc6270 */
[C---:B-1----:R-:W-:Y:S01]  /*c810*/  @!P2 LEA R6, P3, R8.reuse, R0, 0x2 ;  /* 0x000000000806a211 */ /* 0x042fe200078610ff */
[----:B------:R-:W3:Y:S03]  /*c820*/  LDL R32, [R1+0xa8] ;  /* 0x0000a80001207983 */ /* 0x000ee60000100800 */
[----:B----4-:R-:W-:Y:S01]  /*c830*/  @!P2 LEA.HI.X R7, R8, R4, R10, 0x2, P3 ;  /* 0x000000040807a211 */ /* 0x010fe200018f140a */
[----:B------:R-:W4:Y:S04]  /*c840*/  LDL R33, [R1+0x124] ;  /* 0x0001240001217983 */ /* 0x000f280000100800 */
[----:B------:R1:W-:Y:S01]  /*c850*/  @!P2 ST.E.64 [R6.64], R40 ;  /* 0x000000280600a985 */ /* 0x0003e2000c101b06 */
[----:B------:R-:W-:-:S02]  /*c860*/  ISETP.GE.AND P2, PT, R9, c[0x0][0x3c8], PT ;  /* 0x0000f20009007a0c */ /* 0x000fc40003f46270 */
[C---:B------:R-:W-:Y:S01]  /*c870*/  @!P5 LEA R2, P4, R17.reuse, R0, 0x2 ;  /* 0x000000001102d211 */ /* 0x040fe200078810ff */
[----:B------:R-:W4:Y:S03]  /*c880*/  LDL R10, [R1+0xbc] ;  /* 0x0000bc00010a7983 */ /* 0x000f260000100800 */
[----:B------:R-:W-:Y:S01]  /*c890*/  @!P5 LEA.HI.X R3, R17, R4, R20, 0x2, P4 ;  /* 0x000000041103d211 */ /* 0x000fe200020f1414 */
[----:B------:R-:W4:Y:S04]  /*c8a0*/  LDL R8, [R1+0xb8] ;  /* 0x0000b80001087983 */ /* 0x000f280000100800 */
[----:B------:R-:W4:Y:S04]  /*c8b0*/  LDL R20, [R1+0x140] ;  /* 0x0001400001147983 */ /* 0x000f280000100800 */
[----:B------:R1:W-:Y:S04]  /*c8c0*/  @!P5 ST.E.64 [R2.64], R44 ;  /* 0x0000002c0200d985 */ /* 0x0003e8000c101b06 */
[----:B------:R-:W4:Y:S04]  /*c8d0*/  LDL R17, [R1+0x13c] ;  /* 0x00013c0001117983 */ /* 0x000f280000100800 */
[----:B------:R-:W4:Y:S04]  /*c8e0*/  LDL R36, [R1+0xac] ;  /* 0x0000ac0001247983 */ /* 0x000f280000100800 */
[----:B------:R-:W4:Y:S01]  /*c8f0*/  LDL R37, [R1+0x128] ;  /* 0x0001280001257983 */ /* 0x000f220000100800 */
[----:B-1----:R-:W-:-:S04]  /*c900*/  @!P1 LEA R6, P3, R11, R0, 0x2 ;  /* 0x000000000b069211 */ /* 0x002fc800078610ff */
[----:B------:R-:W-:Y:S02]  /*c910*/  @!P1 LEA.HI.X R7, R11, R4, R16, 0x2, P3 ;  /* 0x000000040b079211 */ /* 0x000fe400018f1410 */
[----:B------:R-:W4:Y:S04]  /*c920*/  LDL R11, [R1+0xb0] ;  /* 0x0000b000010b7983 */ /* 0x000f280000100800 */
[----:B------:R1:W-:Y:S04]  /*c930*/  @!P1 ST.E.64 [R6.64], R48 ;  /* 0x0000003006009985 */ /* 0x0003e8000c101b06 */
[----:B------:R-:W4:Y:S01]  /*c940*/  LDL R16, [R1+0xb4] ;  /* 0x0000b40001107983 */ /* 0x000f220000100800 */
[----:B------:R-:W-:-:S02]  /*c950*/  ISETP.GE.AND P1, PT, R14, c[0x0][0x3c8], PT ;  /* 0x0000f2000e007a0c */ /* 0x000fc40003f26270 */
[----:B------:R-:W-:-:S04]  /*c960*/  @!P6 LEA R2, P4, R26, R0, 0x2 ;  /* 0x000000001a02e211 */ /* 0x000fc800078810ff */
[----:B------:R-:W-:Y:S02]  /*c970*/  @!P6 LEA.HI.X R3, R26, R4, R27, 0x2, P4 ;  /* 0x000000041a03e211 */ /* 0x000fe400020f141b */
[----:B------:R-:W-:Y:S01]  /*c980*/  ISETP.GE.AND P5, PT, R21, c[0x0][0x3c8], PT ;  /* 0x0000f20015007a0c */ /* 0x000fe20003fa6270 */
[----:B------:R-:W4:Y:S01]  /*c990*/  LDL R26, [R1+0xa0] ;  /* 0x0000a000011a7983 */ /* 0x000f220000100800 */
[----:B-1----:R-:W-:-:S03]  /*c9a0*/  @!P2 LEA R6, P3, R9, R0, 0x2 ;  /* 0x000000000906a211 */ /* 0x002fc600078610ff */
[----:B------:R-:W-:Y:S04]  /*c9b0*/  @!P6 ST.E.64 [R2.64], R52 ;  /* 0x000000340200e985 */ /* 0x000fe8000c101b06 */
[----:B------:R-:W4:Y:S01]  /*c9c0*/  LDL R27, [R1+0x11c] ;  /* 0x00011c00011b7983 */ /* 0x000f220000100800 */
[----:B-----5:R-:W-:-:S03]  /*c9d0*/  @!P2 LEA.HI.X R7, R9, R4, R13, 0x2, P3 ;  /* 0x000000040907a211 */ /* 0x020fc600018f140d */
[----:B------:R-:W5:Y:S04]  /*c9e0*/  LDL R13, [R1+0x138] ;  /* 0x00013800010d7983 */ /* 0x000f680000100800 */
[----:B------:R1:W-:Y:S04]  /*c9f0*/  @!P2 ST.E.64 [R6.64], R56 ;  /* 0x000000380600a985 */ /* 0x0003e8000c101b06 */
[----:B------:R-:W5:Y:S01]  /*ca00*/  LDL R9, [R1+0x134] ;  /* 0x0001340001097983 */ /* 0x000f620000100800 */
[----:B-1----:R-:W-:-:S04]  /*ca10*/  @!P1 LEA R6, P3, R14, R0, 0x2 ;  /* 0x000000000e069211 */ /* 0x002fc800078610ff */
[----:B--2---:R-:W-:Y:S02]  /*ca20*/  @!P1 LEA.HI.X R7, R14, R4, R18, 0x2, P3 ;  /* 0x000000040e079211 */ /* 0x004fe400018f1412 */
[----:B------:R-:W2:Y:S04]  /*ca30*/  LDL R14, [R1+0x12c] ;  /* 0x00012c00010e7983 */ /* 0x000ea80000100800 */
[----:B------:R-:W2:Y:S01]  /*ca40*/  LDL R18, [R1+0x130] ;  /* 0x0001300001127983 */ /* 0x000ea20000100800 */
[----:B------:R-:W-:Y:S02]  /*ca50*/  ISETP.GE.AND P6, PT, R19, c[0x0][0x3c8], PT ;  /* 0x0000f20013007a0c */ /* 0x000fe40003fc6270 */
[----:B------:R-:W-:Y:S02]  /*ca60*/  @!P5 LEA R2, P4, R21, R0, 0x2 ;  /* 0x000000001502d211 */ /* 0x000fe400078810ff */
[----:B------:R-:W-:-:S02]  /*ca70*/  ISETP.GE.AND P2, PT, R15, c[0x0][0x3c8], PT ;  /* 0x0000f2000f007a0c */ /* 0x000fc40003f46270 */
[----:B---3--:R-:W-:Y:S02]  /*ca80*/  @!P5 LEA.HI.X R3, R21, R4, R23, 0x2, P4 ;  /* 0x000000041503d211 */ /* 0x008fe400020f1417 */
[----:B------:R-:W3:Y:S04]  /*ca90*/  LDL R21, [R1+0x9c] ;  /* 0x00009c0001157983 */ /* 0x000ee80000100800 */
[----:B------:R1:W-:Y:S04]  /*caa0*/  @!P5 ST.E.64 [R2.64], R60 ;  /* 0x0000003c0200d985 */ /* 0x0003e8000c101b06 */
[----:B------:R4:W-:Y:S04]  /*cab0*/  @!P1 ST.E.64 [R6.64], R64 ;  /* 0x0000004006009985 */ /* 0x0009e8000c101b06 */
[----:B------:R-:W3:Y:S01]  /*cac0*/  LDL R23, [R1+0x118] ;  /* 0x0001180001177983 */ /* 0x000ee20000100800 */
[----:B----4-:R-:W-:-:S02]  /*cad0*/  ISETP.GE.AND P5, PT, R10, c[0x0][0x3c8], PT ;  /* 0x0000f2000a007a0c */ /* 0x010fc40003fa6270 */
[-C--:B-1----:R-:W-:Y:S02]  /*cae0*/  @!P6 LEA R2, P4, R19, R0.reuse, 0x2 ;  /* 0x000000001302e211 */ /* 0x082fe400078810ff */
[----:B------:R-:W-:Y:S02]  /*caf0*/  @!P2 LEA R6, P3, R15, R0, 0x2 ;  /* 0x000000000f06a211 */ /* 0x000fe400078610ff */
[-C--:B------:R-:W-:Y:S02]  /*cb00*/  @!P6 LEA.HI.X R3, R19, R4.reuse, R20, 0x2, P4 ;  /* 0x000000041303e211 */ /* 0x080fe400020f1414 */
[----:B------:R-:W-:Y:S01]  /*cb10*/  ISETP.GE.AND P1, PT, R8, c[0x0][0x3c8], PT ;  /* 0x0000f20008007a0c */ /* 0x000fe20003f26270 */
[----:B------:R-:W4:Y:S04]  /*cb20*/  LDL R19, [R1+0x94] ;  /* 0x0000940001137983 */ /* 0x000f280000100800 */
[----:B------:R1:W-:Y:S01]  /*cb30*/  @!P6 ST.E.64 [R2.64], R68 ;  /* 0x000000440200e985 */ /* 0x0003e2000c101b06 */
[----:B------:R-:W-:-:S03]  /*cb40*/  @!P2 LEA.HI.X R7, R15, R4, R17, 0x2, P3 ;  /* 0x000000040f07a211 */ /* 0x000fc600018f1411 */
[----:B------:R-:W4:Y:S04]  /*cb50*/  LDL R17, [R1+0x90] ;  /* 0x0000900001117983 */ /* 0x000f280000100800 */
[----:B------:R1:W-:Y:S04]  /*cb60*/  @!P2 ST.E.64 [R6.64], R72 ;  /* 0x000000480600a985 */ /* 0x0003e8000c101b06 */
[----:B------:R-:W4:Y:S01]  /*cb70*/  LDL R15, [R1+0x8c] ;  /* 0x00008c00010f7983 */ /* 0x000f220000100800 */
[----:B------:R-:W-:-:S03]  /*cb80*/  ISETP.GE.AND P2, PT, R11, c[0x0][0x3c8], PT ;  /* 0x0000f2000b007a0c */ /* 0x000fc60003f46270 */
[----:B------:R-:W4:Y:S01]  /*cb90*/  LDL R20, [R1+0x110] ;  /* 0x0001100001147983 */ /* 0x000f220000100800 */
[-C--:B-1----:R-:W-:Y:S02]  /*cba0*/  @!P5 LEA R2, P4, R10, R0.reuse, 0x2 ;  /* 0x000000000a02d211 */ /* 0x082fe400078810ff */
[----:B------:R-:W-:Y:S02]  /*cbb0*/  ISETP.GE.AND P6, PT, R16, c[0x0][0x3c8], PT ;  /* 0x0000f20010007a0c */ /* 0x000fe40003fc6270 */
[----:B------:R-:W-:Y:S02]  /*cbc0*/  @!P1 LEA R6, P3, R8, R0, 0x2 ;  /* 0x0000000008069211 */ /* 0x000fe400078610ff */
[-C--:B-----5:R-:W-:Y:S02]  /*cbd0*/  @!P5 LEA.HI.X R3, R10, R4.reuse, R13, 0x2, P4 ;  /* 0x000000040a03d211 */ /* 0x0a0fe400020f140d */
[----:B------:R-:W5:Y:S04]  /*cbe0*/  LDL R10, [R1+0x98] ;  /* 0x00009800010a7983 */ /* 0x000f680000100800 */
[----:B------:R-:W5:Y:S01]  /*cbf0*/  LDL R13, [R1+0x88] ;  /* 0x00008800010d7983 */ /* 0x000f620000100800 */
[----:B------:R-:W-:-:S02]  /*cc00*/  @!P1 LEA.HI.X R7, R8, R4, R9, 0x2, P3 ;  /* 0x0000000408079211 */ /* 0x000fc400018f1409 */
[CC--:B------:R-:W-:Y:S01]  /*cc10*/  @!P2 LEA R8, P3, R11.reuse, R0.reuse, 0x2 ;  /* 0x000000000b08a211 */ /* 0x0c0fe200078610ff */
[----:B------:R1:W-:Y:S02]  /*cc20*/  @!P5 ST.E.64 [R2.64], R76 ;  /* 0x0000004c0200d985 */ /* 0x0003e4000c101b06 */
[C---:B-1----:R-:W-:Y:S02]  /*cc30*/  @!P6 LEA R2, P4, R16.reuse, R0, 0x2 ;  /* 0x000000001002e211 */ /* 0x042fe400078810ff */
[-C--:B--2---:R-:W-:Y:S02]  /*cc40*/  @!P2 LEA.HI.X R9, R11, R4.reuse, R14, 0x2, P3 ;  /* 0x000000040b09a211 */ /* 0x084fe400018f140e */
[----:B------:R-:W2:Y:S01]  /*cc50*/  LDL R11, [R1+0x114] ;  /* 0x00011400010b7983 */ /* 0x000ea20000100800 */
[----:B------:R-:W-:-:S03]  /*cc60*/  @!P6 LEA.HI.X R3, R16, R4, R18, 0x2, P4 ;  /* 0x000000041003e211 */ /* 0x000fc600020f1412 */
[----:B------:R-:W2:Y:S04]  /*cc70*/  LDL R18, [R1+0x10c] ;  /* 0x00010c0001127983 */ /* 0x000ea80000100800 */
[----:B------:R-:W2:Y:S04]  /*cc80*/  LDL R16, [R1+0x108] ;  /* 0x0001080001107983 */ /* 0x000ea80000100800 */
[----:B------:R-:W2:Y:S01]  /*cc90*/  LDL R14, [R1+0x104] ;  /* 0x00010400010e7983 */ /* 0x000ea20000100800 */
[----:B------:R-:W-:-:S03]  /*cca0*/  ISETP.GE.AND P5, PT, R36, c[0x0][0x3c8], PT ;  /* 0x0000f20024007a0c */ /* 0x000fc60003fa6270 */
[----:B------:R1:W-:Y:S01]  /*ccb0*/  @!P1 ST.E.64 [R6.64], R80 ;  /* 0x0000005006009985 */ /* 0x0003e2000c101b06 */
[----:B------:R-:W-:-:S03]  /*ccc0*/  ISETP.GE.AND P1, PT, R32, c[0x0][0x3c8], PT ;  /* 0x0000f20020007a0c */ /* 0x000fc60003f26270 */
[----:B------:R3:W-:Y:S01]  /*ccd0*/  @!P6 ST.E.64 [R2.64], R84 ;  /* 0x000000540200e985 */ /* 0x0007e2000c101b06 */
[----:B------:R-:W-:Y:S02]  /*cce0*/  ISETP.GE.AND P6, PT, R28, c[0x0][0x3c8], PT ;  /* 0x0000f2001c007a0c */ /* 0x000fe40003fc6270 */
[----:B------:R-:W-:Y:S01]  /*ccf0*/  ISETP.GE.AND P4, PT, R26, c[0x0][0x3c8], PT ;  /* 0x0000f2001a007a0c */ /* 0x000fe20003f86270 */
[----:B------:R3:W-:Y:S02]  /*cd00*/  @!P2 ST.E.64 [R8.64], R88 ;  /* 0x000000580800a985 */ /* 0x0007e4000c101b06 */
[----:B-1----:R-:W-:-:S04]  /*cd10*/  @!P5 LEA R6, P3, R36, R0, 0x2 ;  /* 0x000000002406d211 */ /* 0x002fc800078610ff */
[----:B---3--:R-:W-:Y:S02]  /*cd20*/  @!P1 LEA R2, P2, R32, R0, 0x2 ;  /* 0x0000000020029211 */ /* 0x008fe400078410ff */
[-C--:B------:R-:W-:Y:S02]  /*cd30*/  @!P5 LEA.HI.X R7, R36, R4.reuse, R37, 0x2, P3 ;  /* 0x000000042407d211 */ /* 0x080fe400018f1425 */
[----:B------:R-:W-:Y:S02]  /*cd40*/  ISETP.GE.AND P3, PT, R21, c[0x0][0x3c8], PT ;  /* 0x0000f20015007a0c */ /* 0x000fe40003f66270 */
[----:B------:R-:W-:Y:S01]  /*cd50*/  @!P1 LEA.HI.X R3, R32, R4, R33, 0x2, P2 ;  /* 0x0000000420039211 */ /* 0x000fe200010f1421 */
[----:B------:R1:W-:Y:S01]  /*cd60*/  @!P5 ST.E.64 [R6.64], R92 ;  /* 0x0000005c0600d985 */ /* 0x0003e2000c101b06 */
[----:B------:R-:W-:-:S03]  /*cd70*/  @!P6 LEA R8, P2, R28, R0, 0x2 ;  /* 0x000000001c08e211 */ /* 0x000fc600078410ff */
[----:B------:R3:W-:Y:S01]  /*cd80*/  @!P1 ST.E.64 [R2.64], R96 ;  /* 0x0000006002009985 */ /* 0x0007e2000c101b06 */
[----:B------:R-:W-:-:S05]  /*cd90*/  @!P6 LEA.HI.X R9, R28, R4, R29, 0x2, P2 ;  /* 0x000000041c09e211 */ /* 0x000fca00010f141d */
[----:B------:R-:W-:Y:S01]  /*cda0*/  @!P6 ST.E.64 [R8.64], R152 ;  /* 0x000000980800e985 */ /* 0x000fe2000c101b06 */
[----:B----4-:R-:W-:Y:S02]  /*cdb0*/  ISETP.GE.AND P6, PT, R19, c[0x0][0x3c8], PT ;  /* 0x0000f20013007a0c */ /* 0x010fe40003fc6270 */
[CC--:B-1----:R-:W-:Y:S02]  /*cdc0*/  @!P3 LEA R6, P2, R21.reuse, R0.reuse, 0x2 ;  /* 0x000000001506b211 */ /* 0x0c2fe400078410ff */
[C---:B---3--:R-:W-:Y:S02]  /*cdd0*/  @!P4 LEA R2, P5, R26.reuse, R0, 0x2 ;  /* 0x000000001a02c211 */ /* 0x048fe400078a10ff */
[-C--:B------:R-:W-:Y:S02]  /*cde0*/  @!P3 LEA.HI.X R7, R21, R4.reuse, R23, 0x2, P2 ;  /* 0x000000041507b211 */ /* 0x080fe400010f1417 */
[----:B------:R-:W-:Y:S02]  /*cdf0*/  @!P4 LEA.HI.X R3, R26, R4, R27, 0x2, P5 ;  /* 0x000000041a03c211 */ /* 0x000fe400028f141b */
[----:B------:R-:W-:-:S03]  /*ce00*/  ISETP.GE.AND P5, PT, R17, c[0x0][0x3c8], PT ;  /* 0x0000f20011007a0c */ /* 0x000fc60003fa6270 */
[----:B------:R1:W-:Y:S01]  /*ce10*/  @!P4 ST.E.64 [R2.64], R100 ;  /* 0x000000640200c985 */ /* 0x0003e2000c101b06 */
[----:B------:R-:W-:-:S03]  /*ce20*/  ISETP.GE.AND P4, PT, R15, c[0x0][0x3c8], PT ;  /* 0x0000f2000f007a0c */ /* 0x000fc60003f86270 */
[----:B------:R3:W-:Y:S01]  /*ce30*/  @!P3 ST.E.64 [R6.64], R104 ;  /* 0x000000680600b985 */ /* 0x0007e2000c101b06 */
[----:B-----5:R-:W-:Y:S02]  /*ce40*/  ISETP.GE.AND P1, PT, R10, c[0x0][0x3c8], PT ;  /* 0x0000f2000a007a0c */ /* 0x020fe40003f26270 */
[----:B------:R-:W-:-:S11]  /*ce50*/  ISETP.GE.AND P3, PT, R13, c[0x0][0x3c8], PT ;  /* 0x0000f2000d007a0c */ /* 0x000fd60003f66270 */
[----:B-1----:R-:W-:-:S04]  /*ce60*/  @!P1 LEA R2, P2, R10, R0, 0x2 ;  /* 0x000000000a029211 */ /* 0x002fc800078410ff */
[----:B--2---:R-:W-:Y:S02]  /*ce70*/  @!P1 LEA.HI.X R3, R10, R4, R11, 0x2, P2 ;  /* 0x000000040a039211 */ /* 0x004fe400010f140b */
[----:B------:R-:W-:-:S03]  /*ce80*/  @!P6 LEA R10, P2, R19, R0, 0x2 ;  /* 0x00000000130ae211 */ /* 0x000fc600078410ff */
[----:B------:R1:W-:Y:S01]  /*ce90*/  @!P1 ST.E.64 [R2.64], R108 ;  /* 0x0000006c02009985 */ /* 0x0003e2000c101b06 */
[----:B------:R-:W-:Y:S02]  /*cea0*/  @!P5 LEA R8, P1, R17, R0, 0x2 ;  /* 0x000000001108d211 */ /* 0x000fe400078210ff */
[----:B------:R-:W-:Y:S02]  /*ceb0*/  @!P6 LEA.HI.X R11, R19, R4, R20, 0x2, P2 ;  /* 0x00000004130be211 */ /* 0x000fe400010f1414 */
[----:B---3--:R-:W-:Y:S02]  /*cec0*/  @!P4 LEA R6, P2, R15, R0, 0x2 ;  /* 0x000000000f06c211 */ /* 0x008fe400078410ff */
[-C--:B------:R-:W-:Y:S02]  /*ced0*/  @!P5 LEA.HI.X R9, R17, R4.reuse, R18, 0x2, P1 ;  /* 0x000000041109d211 */ /* 0x080fe400008f1412 */
[----:B------:R-:W-:Y:S01]  /*cee0*/  @!P4 LEA.HI.X R7, R15, R4, R16, 0x2, P2 ;  /* 0x000000040f07c211 */ /* 0x000fe200010f1410 */
[----:B------:R2:W-:Y:S04]  /*cef0*/  @!P6 ST.E.64 [R10.64], R160 ;  /* 0x000000a00a00e985 */ /* 0x0005e8000c101b06 */
[----:B------:R2:W-:Y:S04]  /*cf00*/  @!P5 ST.E.64 [R8.64], R156 ;  /* 0x0000009c0800d985 */ /* 0x0005e8000c101b06 */
[----:B------:R2:W-:Y:S01]  /*cf10*/  @!P4 ST.E.64 [R6.64], R112 ;  /* 0x000000700600c985 */ /* 0x0005e2000c101b06 */
[----:B-1----:R-:W-:-:S04]  /*cf20*/  @!P3 LEA R2, P1, R13, R0, 0x2 ;  /* 0x000000000d02b211 */ /* 0x002fc800078210ff */
[----:B------:R-:W-:-:S05]  /*cf30*/  @!P3 LEA.HI.X R3, R13, R4, R14, 0x2, P1 ;  /* 0x000000040d03b211 */ /* 0x000fca00008f140e */
[----:B------:R2:W-:Y:S04]  /*cf40*/  @!P3 ST.E.64 [R2.64], R24 ;  /* 0x000000180200b985 */ /* 0x0005e8000c101b06 */
.L_x_79:
[----:B------:R-:W-:Y:S05]  /*cf50*/  BSYNC B0 ;  /* 0x0000000000007941 */ /* 0x000fea0003800000 */
.L_x_78:
[----:B------:R-:W-:Y:S05]  /*cf60*/  BRA.DIV ~URZ, `(.L_x_80) ;  /* 0x000039b27f007947 */ /* 0x000fea000b800000 */
[----:B--2---:R2:W1:Y:S04]  /*cf70*/  SHFL.IDX PT, R4, R5, 0x1, 0x1c1f ;  /* 0x003c1f0005047f89 */ /* 0x00446800000e0000 */
[----:B----4-:R2:W4:Y:S02]  /*cf80*/  SHFL.IDX PT, R0, R12, 0x1, 0x1c1f ;  /* 0x003c1f000c007f89 */ /* 0x01052400000e0000 */
.L_x_141:
[----:B------:R-:W-:Y:S05]  /*cf90*/  @P0 BRA `(.L_x_75) ;  /* 0x00001ce000000947 */ /* 0x000fea0003800000 */
[----:B-12---:R-:W2:Y:S04]  /*cfa0*/  LDL R5, [R1+0x84] ;  /* 0x0000840001057983 */ /* 0x006ea80000100800 */
[----:B------:R-:W5:Y:S04]  /*cfb0*/  LDL R17, [R1+0xfc] ;  /* 0x0000fc0001117983 */ /* 0x000f680000100800 */
[----:B---3--:R-:W3:Y:S04]  /*cfc0*/  LDL R21, [R1+0x178] ;  /* 0x0001780001157983 */ /* 0x008ee80000100800 */
[----:B----4-:R-:W4:Y:S04]  /*cfd0*/  LDL R25, [R1+0x100] ;  /* 0x0001000001197983 */ /* 0x010f280000100800 */
[----:B------:R-:W3:Y:S04]  /*cfe0*/  LDL R12, [R1+0xf8] ;  /* 0x0000f800010c7983 */ /* 0x000ee80000100800 */
        /* <DEDUP_REMOVED lines=13> */
[----:B------:R-:W3:Y:S01]  /*d0c0*/  LDL R28, [R1+0x128] ;  /* 0x00012800011c7983 */ /* 0x000ee20000100800 */
[----:B--2---:R-:W-:-:S02]  /*d0d0*/  ISETP.GE.AND P0, PT, R5, c[0x0][0x3c8], PT ;  /* 0x0000f20005007a0c */ /* 0x004fc40003f06270 */
[----:B-----5:R-:W-:-:S11]  /*d0e0*/  ISETP.GE.AND P4, PT, R17, c[0x0][0x3c8], PT ;  /* 0x0000f20011007a0c */ /* 0x020fd60003f86270 */
[----:B------:R-:W-:Y:S02]  /*d0f0*/  @!P0 IMAD.MOV.U32 R2, RZ, RZ, R0 ;  /* 0x000000ffff028224 */ /* 0x000fe400078e0000 */
[----:B------:R-:W-:-:S04]  /*d100*/  @!P0 IMAD.MOV.U32 R3, RZ, RZ, R4 ;  /* 0x000000ffff038224 */ /* 0x000fc800078e0004 */
[----:B------:R-:W-:Y:S01]  /*d110*/  @!P0 IMAD.WIDE R2, R5, 0x4, R2 ;  /* 0x0000000405028825 */ /* 0x000fe200078e0202 */
[----:B----4-:R-:W-:Y:S01]  /*d120*/  ISETP.GE.AND P5, PT, R25, c[0x0][0x3c8], PT ;  /* 0x0000f20019007a0c */ /* 0x010fe20003fa6270 */
[----:B------:R-:W2:Y:S04]  /*d130*/  LDL R5, [R1+0xdc] ;  /* 0x0000dc0001057983 */ /* 0x000ea80000100800 */
[----:B------:R1:W-:Y:S01]  /*d140*/  @!P0 ST.E.64 [R2.64], R116 ;  /* 0x0000007402008985 */ /* 0x0003e2000c101b06 */
[----:B------:R-:W-:-:S04]  /*d150*/  @!P4 LEA R6, P0, R17, R0, 0x2 ;  /* 0x000000001106c211 */ /* 0x000fc800078010ff */
[----:B---3--:R-:W-:Y:S02]  /*d160*/  @!P4 LEA.HI.X R7, R17, R4, R21, 0x2, P0 ;  /* 0x000000041107c211 */ /* 0x008fe400000f1415 */
[----:B------:R-:W3:Y:S04]  /*d170*/  LDL R21, [R1+0x164] ;  /* 0x0001640001157983 */ /* 0x000ee80000100800 */
[----:B------:R-:W4:Y:S01]  /*d180*/  LDL R17, [R1+0x160] ;  /* 0x0001600001117983 */ /* 0x000f220000100800 */
[----:B------:R-:W-:Y:S02]  /*d190*/  ISETP.GE.AND P3, PT, R12, c[0x0][0x3c8], PT ;  /* 0x0000f2000c007a0c */ /* 0x000fe40003f66270 */
[----:B------:R-:W-:Y:S02]  /*d1a0*/  @!P5 LEA R8, P6, R25, R0, 0x2 ;  /* 0x000000001908d211 */ /* 0x000fe400078c10ff */
[----:B------:R-:W-:-:S02]  /*d1b0*/  ISETP.GE.AND P1, PT, R20, c[0x0][0x3c8], PT ;  /* 0x0000f20014007a0c */ /* 0x000fc40003f26270 */
[----:B------:R-:W-:Y:S02]  /*d1c0*/  @!P5 LEA.HI.X R9, R25, R4, R26, 0x2, P6 ;  /* 0x000000041909d211 */ /* 0x000fe400030f141a */
[----:B------:R-:W-:Y:S01]  /*d1d0*/  ISETP.GE.AND P2, PT, R19, c[0x0][0x3c8], PT ;  /* 0x0000f20013007a0c */ /* 0x000fe20003f46270 */
[----:B------:R-:W5:Y:S01]  /*d1e0*/  LDL R25, [R1+0x150] ;  /* 0x0001500001197983 */ /* 0x000f620000100800 */
[----:B------:R-:W-:-:S03]  /*d1f0*/  ISETP.GE.AND P0, PT, R13, c[0x0][0x3c8], PT ;  /* 0x0000f2000d007a0c */ /* 0x000fc60003f06270 */
[----:B------:R-:W5:Y:S01]  /*d200*/  LDL R26, [R1+0x154] ;  /* 0x00015400011a7983 */ /* 0x000f620000100800 */
[----:B-1----:R-:W-:-:S03]  /*d210*/  @!P3 LEA R2, P6, R12, R0, 0x2 ;  /* 0x000000000c02b211 */ /* 0x002fc600078c10ff */
[----:B------:R1:W-:Y:S01]  /*d220*/  @!P5 ST.E.64 [R8.64], R154 ;  /* 0x0000009a0800d985 */ /* 0x0003e2000c101b06 */
[----:B------:R-:W-:-:S03]  /*d230*/  @!P3 LEA.HI.X R3, R12, R4, R15, 0x2, P6 ;  /* 0x000000040c03b211 */ /* 0x000fc600030f140f */
[----:B------:R-:W5:Y:S04]  /*d240*/  LDL R12, [R1+0xd4] ;  /* 0x0000d400010c7983 */ /* 0x000f680000100800 */
[----:B------:R1:W-:Y:S04]  /*d250*/  @!P4 ST.E.64 [R6.64], R128 ;  /* 0x000000800600c985 */ /* 0x0003e8000c101b06 */
[----:B------:R1:W-:Y:S04]  /*d260*/  @!P3 ST.E.64 [R2.64], R120 ;  /* 0x000000780200b985 */ /* 0x0003e8000c101b06 */
[----:B------:R-:W5:Y:S01]  /*d270*/  LDL R15, [R1+0x15c] ;  /* 0x00015c00010f7983 */ /* 0x000f620000100800 */
[----:B------:R-:W-:-:S02]  /*d280*/  ISETP.GE.AND P5, PT, R14, c[0x0][0x3c8], PT ;  /* 0x0000f2000e007a0c */ /* 0x000fc40003fa6270 */
[-C--:B-1----:R-:W-:Y:S02]  /*d290*/  @!P2 LEA R8, P4, R19, R0.reuse, 0x2 ;  /* 0x000000001308a211 */ /* 0x082fe400078810ff */
[----:B------:R-:W-:-:S04]  /*d2a0*/  @!P1 LEA R6, P3, R20, R0, 0x2 ;  /* 0x0000000014069211 */ /* 0x000fc800078610ff */
[-C--:B------:R-:W-:Y:S02]  /*d2b0*/  @!P1 LEA.HI.X R7, R20, R4.reuse, R24, 0x2, P3 ;  /* 0x0000000414079211 */ /* 0x080fe400018f1418 */
[----:B------:R-:W5:Y:S01]  /*d2c0*/  LDL R20, [R1+0x158] ;  /* 0x0001580001147983 */ /* 0x000f620000100800 */
[----:B------:R-:W-:-:S03]  /*d2d0*/  @!P2 LEA.HI.X R9, R19, R4, R23, 0x2, P4 ;  /* 0x000000041309a211 */ /* 0x000fc600020f1417 */
[----:B------:R-:W5:Y:S01]  /*d2e0*/  LDL R19, [R1+0xcc] ;  /* 0x0000cc0001137983 */ /* 0x000f620000100800 */
[C---:B------:R-:W-:Y:S02]  /*d2f0*/  @!P0 LEA R2, P6, R13.reuse, R0, 0x2 ;  /* 0x000000000d028211 */ /* 0x040fe400078c10ff */
[----:B------:R-:W-:Y:S01]  /*d300*/  ISETP.GE.AND P4, PT, R10, c[0x0][0x3c8], PT ;  /* 0x0000f2000a007a0c */ /* 0x000fe20003f86270 */
[----:B------:R-:W5:Y:S01]  /*d310*/  LDL R23, [R1+0xd0] ;  /* 0x0000d00001177983 */ /* 0x000f620000100800 */
[----:B------:R-:W-:-:S03]  /*d320*/  @!P0 LEA.HI.X R3, R13, R4, R18, 0x2, P6 ;  /* 0x000000040d038211 */ /* 0x000fc600030f1412 */
[----:B------:R-:W5:Y:S04]  /*d330*/  LDL R13, [R1+0xc8] ;  /* 0x0000c800010d7983 */ /* 0x000f680000100800 */
[----:B------:R1:W-:Y:S04]  /*d340*/  @!P2 ST.E.64 [R8.64], R150 ;  /* 0x000000960800a985 */ /* 0x0003e8000c101b06 */
[----:B------:R1:W-:Y:S04]  /*d350*/  @!P1 ST.E.64 [R6.64], R138 ;  /* 0x0000008a06009985 */ /* 0x0003e8000c101b06 */
[----:B------:R2:W-:Y:S01]  /*d360*/  @!P0 ST.E.64 [R2.64], R124 ;  /* 0x0000007c02008985 */ /* 0x0005e2000c101b06 */
[----:B------:R-:W-:-:S03]  /*d370*/  ISETP.GE.AND P3, PT, R11, c[0x0][0x3c8], PT ;  /* 0x0000f2000b007a0c */ /* 0x000fc60003f66270 */
[----:B------:R-:W5:Y:S04]  /*d380*/  LDL R18, [R1+0xc4] ;  /* 0x0000c40001127983 */ /* 0x000f680000100800 */
[----:B------:R-:W5:Y:S01]  /*d390*/  LDL R24, [R1+0x14c] ;  /* 0x00014c0001187983 */ /* 0x000f620000100800 */
[-C--:B-1----:R-:W-:Y:S02]  /*d3a0*/  @!P5 LEA R8, P6, R14, R0.reuse, 0x2 ;  /* 0x000000000e08d211 */ /* 0x082fe400078c10ff */
[----:B------:R-:W-:Y:S02]  /*d3b0*/  @!P4 LEA R6, P0, R10, R0, 0x2 ;  /* 0x000000000a06c211 */ /* 0x000fe400078010ff */
[-C--:B---3--:R-:W-:Y:S02]  /*d3c0*/  @!P5 LEA.HI.X R9, R14, R4.reuse, R21, 0x2, P6 ;  /* 0x000000040e09d211 */ /* 0x088fe400030f1415 */
[----:B------:R-:W3:Y:S01]  /*d3d0*/  LDL R21, [R1+0x148] ;  /* 0x0001480001157983 */ /* 0x000ee20000100800 */
[----:B----4-:R-:W-:-:S03]  /*d3e0*/  @!P4 LEA.HI.X R7, R10, R4, R17, 0x2, P0 ;  /* 0x000000040a07c211 */ /* 0x010fc600000f1411 */
[----:B------:R-:W4:Y:S01]  /*d3f0*/  LDL R17, [R1+0x144] ;  /* 0x0001440001117983 */ /* 0x000f220000100800 */
[----:B--2---:R-:W-:Y:S02]  /*d400*/  ISETP.GE.AND P2, PT, R5, c[0x0][0x3c8], PT ;  /* 0x0000f20005007a0c */ /* 0x004fe40003f46270 */
[----:B------:R-:W-:Y:S01]  /*d410*/  @!P3 LEA R2, P6, R11, R0, 0x2 ;  /* 0x000000000b02b211 */ /* 0x000fe200078c10ff */
[----:B------:R-:W2:Y:S01]  /*d420*/  LDL R10, [R1+0xbc] ;  /* 0x0000bc00010a7983 */ /* 0x000ea20000100800 */
[----:B------:R-:W-:-:S03]  /*d430*/  ISETP.GE.AND P1, PT, R16, c[0x0][0x3c8], PT ;  /* 0x0000f20010007a0c */ /* 0x000fc60003f26270 */
[----:B------:R1:W-:Y:S04]  /*d440*/  @!P5 ST.E.64 [R8.64], R158 ;  /* 0x0000009e0800d985 */ /* 0x0003e8000c101b06 */
[----:B------:R-:W2:Y:S01]  /*d450*/  LDL R14, [R1+0xc0] ;  /* 0x0000c000010e7983 */ /* 0x000ea20000100800 */
[----:B-----5:R-:W-:-:S03]  /*d460*/  ISETP.GE.AND P0, PT, R12, c[0x0][0x3c8], PT ;  /* 0x0000f2000c007a0c */ /* 0x020fc60003f06270 */
[----:B------:R5:W-:Y:S01]  /*d470*/  @!P4 ST.E.64 [R6.64], R142 ;  /* 0x0000008e0600c985 */ /* 0x000be2000c101b06 */
[----:B------:R-:W-:-:S03]  /*d480*/  @!P3 LEA.HI.X R3, R11, R4, R15, 0x2, P6 ;  /* 0x000000040b03b211 */ /* 0x000fc600030f140f */
[----:B------:R-:W2:Y:S01]  /*d490*/  LDL R11, [R1+0xb8] ;  /* 0x0000b800010b7983 */ /* 0x000ea20000100800 */
[----:B-1----:R-:W-:-:S03]  /*d4a0*/  @!P2 LEA R8, P6, R5, R0, 0x2 ;  /* 0x000000000508a211 */ /* 0x002fc600078c10ff */
[----:B------:R1:W-:Y:S04]  /*d4b0*/  @!P3 ST.E.64 [R2.64], R34 ;  /* 0x000000220200b985 */ /* 0x0003e8000c101b06 */
[----:B------:R-:W2:Y:S01]  /*d4c0*/  LDL R15, [R1+0xb4] ;  /* 0x0000b400010f7983 */ /* 0x000ea20000100800 */
[----:B-----5:R-:W-:Y:S02]  /*d4d0*/  @!P1 LEA R6, P3, R16, R0, 0x2 ;  /* 0x0000000010069211 */ /* 0x020fe400078610ff */
[----:B------:R-:W-:Y:S02]  /*d4e0*/  @!P2 LEA.HI.X R9, R5, R4, R20, 0x2, P6 ;  /* 0x000000040509a211 */ /* 0x000fe400030f1414 */
[----:B------:R-:W5:Y:S01]  /*d4f0*/  LDL R20, [R1+0x140] ;  /* 0x0001400001147983 */ /* 0x000f620000100800 */
[----:B------:R-:W-:-:S02]  /*d500*/  ISETP.GE.AND P4, PT, R19, c[0x0][0x3c8], PT ;  /* 0x0000f20013007a0c */ /* 0x000fc40003f86270 */
[----:B------:R-:W-:Y:S01]  /*d510*/  @!P1 LEA.HI.X R7, R16, R4, R26, 0x2, P3 ;  /* 0x0000000410079211 */ /* 0x000fe200018f141a */
[----:B------:R-:W5:Y:S01]  /*d520*/  LDL R5, [R1+0xb0] ;  /* 0x0000b00001057983 */ /* 0x000f620000100800 */
[----:B-1----:R-:W-:-:S03]  /*d530*/  @!P0 LEA R2, P6, R12, R0, 0x2 ;  /* 0x000000000c028211 */ /* 0x002fc600078c10ff */
[----:B------:R-:W5:Y:S01]  /*d540*/  LDL R16, [R1+0x13c] ;  /* 0x00013c0001107983 */ /* 0x000f620000100800 */
[----:B------:R-:W-:-:S03]  /*d550*/  @!P0 LEA.HI.X R3, R12, R4, R25, 0x2, P6 ;  /* 0x000000040c038211 */ /* 0x000fc600030f1419 */
[----:B------:R-:W5:Y:S01]  /*d560*/  LDL R12, [R1+0x138] ;  /* 0x00013800010c7983 */ /* 0x000f620000100800 */
[----:B------:R-:W-:-:S03]  /*d570*/  ISETP.GE.AND P3, PT, R13, c[0x0][0x3c8], PT ;  /* 0x0000f2000d007a0c */ /* 0x000fc60003f66270 */
[----:B------:R-:W-:Y:S04]  /*d580*/  @!P2 ST.E.64 [R8.64], R162 ;  /* 0x000000a20800a985 */ /* 0x000fe8000c101b06 */
        /* <DEDUP_REMOVED lines=10> */
[----:B------:R-:W4:Y:S04]  /*d630*/  LDL R17, [R1+0x130] ;  /* 0x0001300001117983 */ /* 0x000f280000100800 */
[----:B------:R-:W4:Y:S01]  /*d640*/  LDL R13, [R1+0x12c] ;  /* 0x00012c00010d7983 */ /* 0x000f220000100800 */
[----:B------:R-:W-:Y:S02]  /*d650*/  ISETP.GE.AND P2, PT, R18, c[0x0][0x3c8], PT ;  /* 0x0000f20012007a0c */ /* 0x000fe40003f46270 */
[C---:B------:R-:W-:Y:S01]  /*d660*/  @!P5 LEA R8, P1, R23.reuse, R0, 0x2 ;  /* 0x000000001708d211 */ /* 0x040fe200078210ff */
[----:B------:R-:W4:Y:S01]  /*d670*/  LDL R21, [R1+0x11c] ;  /* 0x00011c0001157983 */ /* 0x000f220000100800 */
[----:B--2---:R-:W-:Y:S02]  /*d680*/  ISETP.GE.AND P0, PT, R10, c[0x0][0x3c8], PT ;  /* 0x0000f2000a007a0c */ /* 0x004fe40003f06270 */
[----:B------:R-:W-:-:S02]  /*d690*/  @!P5 LEA.HI.X R9, R23, R4, R24, 0x2, P1 ;  /* 0x000000041709d211 */ /* 0x000fc400008f1418 */
[----:B------:R-:W2:Y:S04]  /*d6a0*/  LDL R23, [R1+0xa4] ;  /* 0x0000a40001177983 */ /* 0x000ea80000100800 */
[----:B------:R1:W-:Y:S01]  /*d6b0*/  @!P5 ST.E.64 [R8.64], R164 ;  /* 0x000000a40800d985 */ /* 0x0003e2000c101b06 */
[----:B------:R-:W-:-:S03]  /*d6c0*/  ISETP.GE.AND P1, PT, R14, c[0x0][0x3c8], PT ;  /* 0x0000f2000e007a0c */ /* 0x000fc60003f26270 */
[----:B------:R-:W-:Y:S04]  /*d6d0*/  @!P4 ST.E.64 [R6.64], R62 ;  /* 0x0000003e0600c985 */ /* 0x000fe8000c101b06 */
[----:B------:R5:W-:Y:S04]  /*d6e0*/  @!P3 ST.E.64 [R2.64], R42 ;  /* 0x0000002a0200b985 */ /* 0x000be8000c101b06 */
[----:B------:R-:W2:Y:S01]  /*d6f0*/  LDL R24, [R1+0x120] ;  /* 0x0001200001187983 */ /* 0x000ea20000100800 */
[----:B------:R-:W-:Y:S02]  /*d700*/  ISETP.GE.AND P5, PT, R11, c[0x0][0x3c8], PT ;  /* 0x0000f2000b007a0c */ /* 0x000fe40003fa6270 */
[----:B-1----:R-:W-:-:S04]  /*d710*/  @!P2 LEA R8, P6, R18, R0, 0x2 ;  /* 0x000000001208a211 */ /* 0x002fc800078c10ff */
[----:B-----5:R-:W-:Y:S02]  /*d720*/  @!P2 LEA.HI.X R9, R18, R4, R20, 0x2, P6 ;  /* 0x000000041209a211 */ /* 0x020fe400030f1414 */
[----:B------:R-:W5:Y:S01]  /*d730*/  LDL R20, [R1+0xa0] ;  /* 0x0000a00001147983 */ /* 0x000f620000100800 */
[-C--:B------:R-:W-:Y:S02]  /*d740*/  @!P0 LEA R2, P6, R10, R0.reuse, 0x2 ;  /* 0x000000000a028211 */ /* 0x080fe400078c10ff */
[----:B------:R-:W-:Y:S01]  /*d750*/  @!P1 LEA R6, P3, R14, R0, 0x2 ;  /* 0x000000000e069211 */ /* 0x000fe200078610ff */
[----:B------:R-:W5:Y:S01]  /*d760*/  LDL R18, [R1+0x98] ;  /* 0x0000980001127983 */ /* 0x000f620000100800 */
[----:B------:R-:W-:-:S03]  /*d770*/  @!P0 LEA.HI.X R3, R10, R4, R12, 0x2, P6 ;  /* 0x000000040a038211 */ /* 0x000fc600030f140c */
[----:B------:R-:W5:Y:S01]  /*d780*/  LDL R10, [R1+0x9c] ;  /* 0x00009c00010a7983 */ /* 0x000f620000100800 */
[----:B------:R-:W-:Y:S02]  /*d790*/  ISETP.GE.AND P4, PT, R15, c[0x0][0x3c8], PT ;  /* 0x0000f2000f007a0c */ /* 0x000fe40003f86270 */
[----:B------:R-:W-:Y:S01]  /*d7a0*/  @!P1 LEA.HI.X R7, R14, R4, R16, 0x2, P3 ;  /* 0x000000040e079211 */ /* 0x000fe200018f1410 */
[----:B------:R-:W5:Y:S01]  /*d7b0*/  LDL R12, [R1+0x8c] ;  /* 0x00008c00010c7983 */ /* 0x000f620000100800 */
[----:B------:R-:W-:-:S03]  /*d7c0*/  ISETP.GE.AND P3, PT, R5, c[0x0][0x3c8], PT ;  /* 0x0000f20005007a0c */ /* 0x000fc60003f66270 */
[----:B------:R-:W5:Y:S04]  /*d7d0*/  LDL R16, [R1+0x94] ;  /* 0x0000940001107983 */ /* 0x000f680000100800 */
[----:B------:R-:W5:Y:S04]  /*d7e0*/  LDL R14, [R1+0x90] ;  /* 0x00009000010e7983 */ /* 0x000f680000100800 */
[----:B------:R1:W-:Y:S04]  /*d7f0*/  @!P2 ST.E.64 [R8.64], R166 ;  /* 0x000000a60800a985 */ /* 0x0003e8000c101b06 */
[----:B------:R1:W-:Y:S04]  /*d800*/  @!P1 ST.E.64 [R6.64], R66 ;  /* 0x0000004206009985 */ /* 0x0003e8000c101b06 */
[----:B------:R3:W-:Y:S01]  /*d810*/  @!P0 ST.E.64 [R2.64], R46 ;  /* 0x0000002e02008985 */ /* 0x0007e2000c101b06 */
[----:B-1----:R-:W-:-:S02]  /*d820*/  @!P5 LEA R8, P6, R11, R0, 0x2 ;  /* 0x000000000b08d211 */ /* 0x002fc400078c10ff */
[----:B------:R-:W-:Y:S02]  /*d830*/  @!P4 LEA R6, P0, R15, R0, 0x2 ;  /* 0x000000000f06c211 */ /* 0x000fe400078010ff */
[----:B---3--:R-:W-:Y:S02]  /*d840*/  @!P5 LEA.HI.X R9, R11, R4, R19, 0x2, P6 ;  /* 0x000000040b09d211 */ /* 0x008fe400030f1413 */
[----:B------:R-:W3:Y:S01]  /*d850*/  LDL R11, [R1+0x118] ;  /* 0x00011800010b7983 */ /* 0x000ee20000100800 */
[----:B------:R-:W-:-:S03]  /*d860*/  @!P3 LEA R2, P6, R5, R0, 0x2 ;  /* 0x000000000502b211 */ /* 0x000fc600078c10ff */
[----:B------:R-:W3:Y:S01]  /*d870*/  LDL R19, [R1+0x114] ;  /* 0x0001140001137983 */ /* 0x000ee20000100800 */
[-C--:B----4-:R-:W-:Y:S02]  /*d880*/  @!P4 LEA.HI.X R7, R15, R4.reuse, R17, 0x2, P0 ;  /* 0x000000040f07c211 */ /* 0x090fe400000f1411 */
[----:B------:R-:W-:Y:S01]  /*d890*/  @!P3 LEA.HI.X R3, R5, R4, R13, 0x2, P6 ;  /* 0x000000040503b211 */ /* 0x000fe200030f140d */
[----:B------:R-:W4:Y:S04]  /*d8a0*/  LDL R17, [R1+0x110] ;  /* 0x0001100001117983 */ /* 0x000f280000100800 */
[----:B------:R-:W4:Y:S04]  /*d8b0*/  LDL R15, [R1+0x10c] ;  /* 0x00010c00010f7983 */ /* 0x000f280000100800 */
[----:B------:R-:W4:Y:S04]  /*d8c0*/  LDL R13, [R1+0x108] ;  /* 0x00010800010d7983 */ /* 0x000f280000100800 */
[----:B------:R-:W4:Y:S01]  /*d8d0*/  LDL R5, [R1+0x88] ;  /* 0x0000880001057983 */ /* 0x000f220000100800 */
[----:B------:R-:W-:-:S02]  /*d8e0*/  ISETP.GE.AND P2, PT, R27, c[0x0][0x3c8], PT ;  /* 0x0000f2001b007a0c */ /* 0x000fc40003f46270 */
[----:B------:R-:W-:Y:S02]  /*d8f0*/  ISETP.GE.AND P1, PT, R25, c[0x0][0x3c8], PT ;  /* 0x0000f20019007a0c */ /* 0x000fe40003f26270 */
[----:B--2---:R-:W-:Y:S01]  /*d900*/  ISETP.GE.AND P0, PT, R23, c[0x0][0x3c8], PT ;  /* 0x0000f20017007a0c */ /* 0x004fe20003f06270 */
[----:B------:R1:W-:Y:S04]  /*d910*/  @!P5 ST.E.64 [R8.64], R168 ;  /* 0x000000a80800d985 */ /* 0x0003e8000c101b06 */
[----:B------:R2:W-:Y:S04]  /*d920*/  @!P4 ST.E.64 [R6.64], R70 ;  /* 0x000000460600c985 */ /* 0x0005e8000c101b06 */
[----:B------:R5:W-:Y:S01]  /*d930*/  @!P3 ST.E.64 [R2.64], R50 ;  /* 0x000000320200b985 */ /* 0x000be2000c101b06 */
[----:B-1----:R-:W-:-:S02]  /*d940*/  @!P2 LEA R8, P5, R27, R0, 0x2 ;  /* 0x000000001b08a211 */ /* 0x002fc400078a10ff */
[-C--:B--2---:R-:W-:Y:S02]  /*d950*/  @!P1 LEA R6, P6, R25, R0.reuse, 0x2 ;  /* 0x0000000019069211 */ /* 0x084fe400078c10ff */
[----:B-----5:R-:W-:Y:S02]  /*d960*/  ISETP.GE.AND P4, PT, R20, c[0x0][0x3c8], PT ;  /* 0x0000f20014007a0c */ /* 0x020fe40003f86270 */
[----:B------:R-:W-:Y:S02]  /*d970*/  @!P0 LEA R2, P3, R23, R0, 0x2 ;  /* 0x0000000017028211 */ /* 0x000fe400078610ff */
[-C--:B------:R-:W-:Y:S02]  /*d980*/  @!P2 LEA.HI.X R9, R27, R4.reuse, R28, 0x2, P5 ;  /* 0x000000041b09a211 */ /* 0x080fe400028f141c */
[-C--:B------:R-:W-:Y:S02]  /*d990*/  @!P1 LEA.HI.X R7, R25, R4.reuse, R26, 0x2, P6 ;  /* 0x0000000419079211 */ /* 0x080fe400030f141a */
[----:B------:R-:W-:Y:S01]  /*d9a0*/  @!P0 LEA.HI.X R3, R23, R4, R24, 0x2, P3 ;  /* 0x0000000417038211 */ /* 0x000fe200018f1418 */
[----:B------:R-:W-:Y:S01]  /*d9b0*/  @!P2 ST.E.64 [R8.64], R90 ;  /* 0x0000005a0800a985 */ /* 0x000fe2000c101b06 */
[----:B------:R-:W-:-:S03]  /*d9c0*/  ISETP.GE.AND P5, PT, R10, c[0x0][0x3c8], PT ;  /* 0x0000f2000a007a0c */ /* 0x000fc60003fa6270 */
[----:B------:R1:W-:Y:S01]  /*d9d0*/  @!P1 ST.E.64 [R6.64], R74 ;  /* 0x0000004a06009985 */ /* 0x0003e2000c101b06 */
[----:B------:R-:W-:-:S03]  /*d9e0*/  ISETP.GE.AND P3, PT, R18, c[0x0][0x3c8], PT ;  /* 0x0000f20012007a0c */ /* 0x000fc60003f66270 */
[----:B------:R2:W-:Y:S01]  /*d9f0*/  @!P0 ST.E.64 [R2.64], R54 ;  /* 0x0000003602008985 */ /* 0x0005e2000c101b06 */
[----:B------:R-:W-:Y:S02]  /*da00*/  ISETP.GE.AND P2, PT, R16, c[0x0][0x3c8], PT ;  /* 0x0000f20010007a0c */ /* 0x000fe40003f46270 */
[----:B------:R-:W-:Y:S02]  /*da10*/  ISETP.GE.AND P1, PT, R14, c[0x0][0x3c8], PT ;  /* 0x0000f2000e007a0c */ /* 0x000fe40003f26270 */
[----:B-1----:R-:W-:-:S04]  /*da20*/  @!P4 LEA R6, P0, R20, R0, 0x2 ;  /* 0x000000001406c211 */ /* 0x002fc800078010ff */
[----:B------:R-:W-:Y:S02]  /*da30*/  @!P4 LEA.HI.X R7, R20, R4, R21, 0x2, P0 ;  /* 0x000000041407c211 */ /* 0x000fe400000f1415 */
[----:B------:R-:W-:Y:S02]  /*da40*/  ISETP.GE.AND P0, PT, R12, c[0x0][0x3c8], PT ;  /* 0x0000f2000c007a0c */ /* 0x000fe40003f06270 */
[C---:B--2---:R-:W-:Y:S01]  /*da50*/  @!P5 LEA R2, P6, R10.reuse, R0, 0x2 ;  /* 0x000000000a02d211 */ /* 0x044fe200078c10ff */
[----:B------:R1:W-:Y:S03]  /*da60*/  @!P4 ST.E.64 [R6.64], R78 ;  /* 0x0000004e0600c985 */ /* 0x0003e6000c101b06 */
[----:B---3--:R-:W-:Y:S02]  /*da70*/  @!P5 LEA.HI.X R3, R10, R4, R11, 0x2, P6 ;  /* 0x000000040a03d211 */ /* 0x008fe400030f140b */
[----:B------:R-:W-:-:S02]  /*da80*/  @!P3 LEA R10, P4, R18, R0, 0x2 ;  /* 0x00000000120ab211 */ /* 0x000fc400078810ff */
[-C--:B------:R-:W-:Y:S01]  /*da90*/  @!P2 LEA R8, P6, R16, R0.reuse, 0x2 ;  /* 0x000000001008a211 */ /* 0x080fe200078c10ff */
[----:B------:R2:W-:Y:S01]  /*daa0*/  @!P5 ST.E.64 [R2.64], R82 ;  /* 0x000000520200d985 */ /* 0x0005e2000c101b06 */
[----:B-1----:R-:W-:Y:S02]  /*dab0*/  @!P1 LEA R6, P5, R14, R0, 0x2 ;  /* 0x000000000e069211 */ /* 0x002fe400078a10ff */
[-C--:B------:R-:W-:Y:S02]  /*dac0*/  @!P3 LEA.HI.X R11, R18, R4.reuse, R19, 0x2, P4 ;  /* 0x00000004120bb211 */ /* 0x080fe400020f1413 */
[-C--:B----4-:R-:W-:Y:S02]  /*dad0*/  @!P2 LEA.HI.X R9, R16, R4.reuse, R17, 0x2, P6 ;  /* 0x000000041009a211 */ /* 0x090fe400030f1411 */
[----:B------:R-:W-:Y:S01]  /*dae0*/  @!P1 LEA.HI.X R7, R14, R4, R15, 0x2, P5 ;  /* 0x000000040e079211 */ /* 0x000fe200028f140f */
[----:B------:R1:W-:Y:S04]  /*daf0*/  @!P3 ST.E.64 [R10.64], R98 ;  /* 0x000000620a00b985 */ /* 0x0003e8000c101b06 */
[----:B------:R1:W-:Y:S04]  /*db00*/  @!P2 ST.E.64 [R8.64], R94 ;  /* 0x0000005e0800a985 */ /* 0x0003e8000c101b06 */
[----:B------:R1:W-:Y:S01]  /*db10*/  @!P1 ST.E.64 [R6.64], R86 ;  /* 0x0000005606009985 */ /* 0x0003e2000c101b06 */
[----:B--2---:R-:W-:-:S04]  /*db20*/  @!P0 LEA R2, P4, R12, R0, 0x2 ;  /* 0x000000000c028211 */ /* 0x004fc800078810ff */
[----:B------:R-:W-:-:S05]  /*db30*/  @!P0 LEA.HI.X R3, R12, R4, R13, 0x2, P4 ;  /* 0x000000040c038211 */ /* 0x000fca00020f140d */
[----:B------:R1:W-:Y:S01]  /*db40*/  @!P0 ST.E.64 [R2.64], R58 ;  /* 0x0000003a02008985 */ /* 0x0003e2000c101b06 */
[----:B------:R-:W-:-:S13]  /*db50*/  ISETP.GE.AND P0, PT, R5, c[0x0][0x3c8], PT ;  /* 0x0000f20005007a0c */ /* 0x000fda0003f06270 */
[----:B------:R-:W-:Y:S05]  /*db60*/  @P0 BRA `(.L_x_75) ;  /* 0x0000111000000947 */ /* 0x000fea0003800000 */
[----:B------:R-:W2:Y:S01]  /*db70*/  LDL R12, [R1+0x104] ;  /* 0x00010400010c7983 */ /* 0x000ea20000100800 */
[----:B-1----:R-:W-:-:S04]  /*db80*/  LEA R2, P0, R5, R0, 0x2 ;  /* 0x0000000005027211 */ /* 0x002fc800078010ff */
[----:B--2---:R-:W-:-:S05]  /*db90*/  LEA.HI.X R3, R5, R4, R12, 0x2, P0 ;  /* 0x0000000405037211 */ /* 0x004fca00000f140c */
[----:B------:R1:W-:Y:S01]  /*dba0*/  ST.E.64 [R2.64], R30 ;  /* 0x0000001e02007985 */ /* 0x0003e2000c101b06 */
[----:B------:R-:W-:Y:S05]  /*dbb0*/  BRA `(.L_x_75) ;  /* 0x000010c000007947 */ /* 0x000fea0003800000 */
.L_x_60:
[----:B------:R-:W2:Y:S04]  /*dbc0*/  LDL.LU R4, [R1+0x40] ;  /* 0x0000400001047983 */ /* 0x000ea80000300800 */
[----:B------:R-:W3:Y:S01]  /*dbd0*/  LDL.LU R6, [R1+0x44] ;  /* 0x0000440001067983 */ /* 0x000ee20000300800 */
[----:B------:R-:W-:Y:S02]  /*dbe0*/  ISETP.NE.U32.AND P1, PT, RZ, c[0x0][0x508], PT ;  /* 0x00014200ff007a0c */ /* 0x000fe40003f25070 */
[----:B------:R-:W-:Y:S01]  /*dbf0*/  ISETP.NE.U32.AND P3, PT, RZ, c[0x0][0x500], PT ;  /* 0x00014000ff007a0c */ /* 0x000fe20003f65070 */
[----:B------:R-:W4:Y:S01]  /*dc00*/  LDL.LU R0, [R1+0x58] ;  /* 0x0000580001007983 */ /* 0x000f220000300800 */
[----:B------:R-:W-:Y:S01]  /*dc10*/  ISETP.NE.AND.EX P1, PT, RZ, c[0x0][0x50c], PT, P1 ;  /* 0x00014300ff007a0c */ /* 0x000fe20003f25310 */
[----:B------:R-:W-:Y:S01]  /*dc20*/  IMAD.MOV.U32 R8, RZ, RZ, RZ ;  /* 0x000000ffff087224 */ /* 0x000fe200078e00ff */
[----:B------:R-:W-:Y:S01]  /*dc30*/  ISETP.NE.AND.EX P3, PT, RZ, c[0x0][0x504], PT, P3 ;  /* 0x00014100ff007a0c */ /* 0x000fe20003f65330 */
[----:B------:R-:W-:Y:S01]  /*dc40*/  IMAD.MOV.U32 R21, RZ, RZ, c[0x0][0x388] ;  /* 0x0000e200ff157624 */ /* 0x000fe200078e00ff */
[----:B--2---:R-:W-:-:S09]  /*dc50*/  IADD3 R2, P2, R4, c[0x0][0x500], RZ ;  /* 0x0001400004027a10 */ /* 0x004fd20007f5e0ff */
[----:B------:R-:W-:Y:S02]  /*dc60*/  @P1 IADD3 R4, P0, R4, c[0x0][0x508], RZ ;  /* 0x0001420004041a10 */ /* 0x000fe40007f1e0ff */
[C---:B---3--:R-:W-:Y:S02]  /*dc70*/  IADD3.X R3, R6.reuse, c[0x0][0x504], RZ, P2, !PT ;  /* 0x0001410006037a10 */ /* 0x048fe400017fe4ff */
[----:B------:R-:W-:-:S03]  /*dc80*/  @P1 IADD3.X R5, R6, c[0x0][0x50c], RZ, P0, !PT ;  /* 0x0001430006051a10 */ /* 0x000fc600007fe4ff */
[----:B------:R1:W5:Y:S04]  /*dc90*/  @P3 LDG.E R8, [R2.64] ;  /* 0x0000000602083981 */ /* 0x000368000c1e1900 */
[----:B------:R1:W5:Y:S01]  /*dca0*/  @P1 LDG.E R21, [R4.64] ;  /* 0x0000000604151981 */ /* 0x000362000c1e1900 */
[----:B----4-:R-:W-:-:S04]  /*dcb0*/  ISETP.NE.AND P0, PT, R0, RZ, PT ;  /* 0x000000ff0000720c */ /* 0x010fc80003f05270 */
[----:B------:R-:W-:Y:S01]  /*dcc0*/  SEL R19, R0, c[0x0][0x3d4], P0 ;  /* 0x0000f50000137a07 */ /* 0x000fe20000000000 */
[----:B------:R-:W-:Y:S05]  /*dcd0*/  @P1 BRA `(.L_x_81) ;  /* 0x0000004000001947 */ /* 0x000fea0003800000 */
[----:B------:R-:W-:Y:S05]  /*dce0*/  @!P3 BRA `(.L_x_81) ;  /* 0x000000300000b947 */ /* 0x000fea0003800000 */
[----:B------:R2:W3:Y:S04]  /*dcf0*/  LDG.E R0, [R2.64] ;  /* 0x0000000602007981 */ /* 0x0004e8000c1e1900 */
[----:B-12---:R-:W3:Y:S02]  /*dd00*/  LDG.E R2, [R2.64+0x4] ;  /* 0x0000040602027981 */ /* 0x006ee4000c1e1900 */
[----:B---3-5:R-:W-:Y:S02]  /*dd10*/  IADD3 R21, -R0, R2, RZ ;  /* 0x0000000200157210 */ /* 0x028fe40007ffe1ff */
.L_x_81:
[----:B-1----:R-:W2:Y:S04]  /*dd20*/  LDL.LU R4, [R1+0x50] ;  /* 0x0000500001047983 */ /* 0x002ea80000300800 */
[----:B------:R-:W3:Y:S04]  /*dd30*/  LDL.LU R2, [R1+0x3c] ;  /* 0x00003c0001027983 */ /* 0x000ee80000300800 */
[----:B------:R-:W4:Y:S01]  /*dd40*/  LDL.LU R0, [R1+0x7c] ;  /* 0x00007c0001007983 */ /* 0x000f220000300800 */
[----:B------:R-:W-:Y:S01]  /*dd50*/  BSSY B0, `(.L_x_82) ;  /* 0x0000039000007945 */ /* 0x000fe20003800000 */
[----:B-----5:R-:W-:-:S02]  /*dd60*/  SHF.R.S32.HI R18, RZ, 0x1f, R8 ;  /* 0x0000001fff127819 */ /* 0x020fc40000011408 */
[----:B------:R-:W1:Y:S02]  /*dd70*/  S2R R3, SR_TID.X ;  /* 0x0000000000037919 */ /* 0x000e640000002100 */
[----:B-1----:R-:W-:Y:S02]  /*dd80*/  ISETP.GT.AND P0, PT, R3, 0x7f, PT ;  /* 0x0000007f0300780c */ /* 0x002fe40003f04270 */
[----:B--2---:R-:W-:Y:S02]  /*dd90*/  LOP3.LUT R9, R4, 0xffff, RZ, 0xc0, !PT ;  /* 0x0000ffff04097812 */ /* 0x004fe400078ec0ff */
[----:B---3--:R-:W-:Y:S02]  /*dda0*/  SEL R15, R2, RZ, !P3 ;  /* 0x000000ff020f7207 */ /* 0x008fe40005800000 */
[----:B----4-:R-:W-:-:S07]  /*ddb0*/  SEL R20, R0, RZ, !P3 ;  /* 0x000000ff00147207 */ /* 0x010fce0005800000 */
[----:B------:R-:W-:Y:S05]  /*ddc0*/  @P0 BRA `(.L_x_83) ;  /* 0x0000031000000947 */ /* 0x000fea0003800000 */
[----:B------:R-:W2:Y:S01]  /*ddd0*/  LDL R2, [R1+0x4c] ;  /* 0x00004c0001027983 */ /* 0x000ea20000100800 */
[----:B------:R-:W-:Y:S01]  /*dde0*/  IMAD R0, R21, c[0x0][0x4e8], RZ ;  /* 0x00013a0015007a24 */ /* 0x000fe200078e02ff */
[----:B--2---:R-:W-:-:S04]  /*ddf0*/  LEA R14, R2, R3, 0x7 ;  /* 0x00000003020e7211 */ /* 0x004fc800078e38ff */
[----:B------:R-:W-:-:S13]  /*de00*/  ISETP.GE.AND P0, PT, R14, R0, PT ;  /* 0x000000000e00720c */ /* 0x000fda0003f06270 */
[----:B------:R-:W-:Y:S05]  /*de10*/  @P0 BRA `(.L_x_83) ;  /* 0x000002c000000947 */ /* 0x000fea0003800000 */
[----:B------:R-:W2:Y:S01]  /*de20*/  LDL.LU R23, [R1+0x80] ;  /* 0x0000800001177983 */ /* 0x000ea20000300800 */
[----:B------:R-:W-:Y:S01]  /*de30*/  IMAD.MOV.U32 R0, RZ, RZ, 0x368 ;  /* 0x00000368ff007424 */ /* 0x000fe200078e00ff */
[----:B------:R-:W-:-:S04]  /*de40*/  ISETP.GT.AND P2, PT, R19, 0x1, PT ;  /* 0x000000011300780c */ /* 0x000fc80003f44270 */
[----:B------:R-:W-:-:S04]  /*de50*/  SEL R0, R0, 0x328, P2 ;  /* 0x0000032800007807 */ /* 0x000fc80001000000 */
[----:B------:R1:W3:Y:S08]  /*de60*/  LDC.64 R6, c[0x0][R0+0x170] ;  /* 0x00005c0000067b82 */ /* 0x0002f00000000a00 */
[----:B------:R1:W4:Y:S08]  /*de70*/  LDC.64 R4, c[0x0][R0+0x168] ;  /* 0x00005a0000047b82 */ /* 0x0003300000000a00 */
[----:B------:R1:W5:Y:S08]  /*de80*/  LDC.64 R12, c[0x0][R0+0x178] ;  /* 0x00005e00000c7b82 */ /* 0x0003700000000a00 */
[----:B------:R1:W2:Y:S02]  /*de90*/  LDC.64 R10, c[0x0][R0+0x160] ;  /* 0x00005800000a7b82 */ /* 0x0002a40000000a00 */
[----:B-1----:R-:W-:-:S02]  /*dea0*/  IMAD.MOV.U32 R0, RZ, RZ, c[0x0][0x4e8] ;  /* 0x00013a00ff007624 */ /* 0x002fc400078e00ff */
[-C--:B---3--:R-:W-:Y:S02]  /*deb0*/  IMAD R7, R7, R15.reuse, RZ ;  /* 0x0000000f07077224 */ /* 0x088fe400078e02ff */
[----:B------:R-:W-:Y:S01]  /*dec0*/  IMAD.WIDE.U32 R2, R6, R15, RZ ;  /* 0x0000000f06027225 */ /* 0x000fe200078e00ff */
[----:B------:R-:W-:Y:S02]  /*ded0*/  ISETP.NE.AND P0, PT, R0, 0x1, PT ;  /* 0x000000010000780c */ /* 0x000fe40003f05270 */
[----:B------:R-:W-:Y:S01]  /*dee0*/  MOV R0, R14 ;  /* 0x0000000e00007202 */ /* 0x000fe20000000f00 */
[----:B------:R-:W-:Y:S02]  /*def0*/  IMAD R7, R6, R20, R7 ;  /* 0x0000001406077224 */ /* 0x000fe400078e0207 */
[-C--:B----4-:R-:W-:Y:S02]  /*df00*/  IMAD R16, R5, R9.reuse, RZ ;  /* 0x0000000905107224 */ /* 0x090fe400078e02ff */
[----:B------:R-:W-:Y:S01]  /*df10*/  IMAD.WIDE.U32 R4, R4, R9, RZ ;  /* 0x0000000904047225 */ /* 0x000fe200078e00ff */
[----:B------:R-:W-:-:S03]  /*df20*/  IADD3 R3, R3, R7, RZ ;  /* 0x0000000703037210 */ /* 0x000fc60007ffe0ff */
[----:B------:R-:W-:Y:S02]  /*df30*/  IMAD.IADD R16, R5, 0x1, R16 ;  /* 0x0000000105107824 */ /* 0x000fe400078e0210 */
[----:B------:R-:W-:-:S05]  /*df40*/  @P0 IMAD.HI.U32 R17, R14, c[0x0][0x4ec], RZ ;  /* 0x00013b000e110a27 */ /* 0x000fca00078e00ff */
[----:B------:R-:W-:Y:S02]  /*df50*/  @P0 SHF.R.U32.HI R0, RZ, c[0x0][0x4f0], R17 ;  /* 0x00013c00ff000a19 */ /* 0x000fe40000011611 */
[----:B------:R-:W-:-:S03]  /*df60*/  IADD3 R17, P1, P0, R2, R4, R8 ;  /* 0x0000000402117210 */ /* 0x000fc6000783e008 */
[----:B------:R-:W-:-:S04]  /*df70*/  IMAD.MOV R2, RZ, RZ, -R0 ;  /* 0x000000ffff027224 */ /* 0x000fc800078e0a00 */
[----:B------:R-:W-:Y:S01]  /*df80*/  IMAD R2, R2, c[0x0][0x4e8], R14 ;  /* 0x00013a0002027a24 */ /* 0x000fe200078e020e */
[----:B--2---:R-:W-:-:S05]  /*df90*/  SEL R6, R23, RZ, P2 ;  /* 0x000000ff17067207 */ /* 0x004fca0001000000 */
[-C--:B-----5:R-:W-:Y:S02]  /*dfa0*/  IMAD R7, R13, R6.reuse, RZ ;  /* 0x000000060d077224 */ /* 0x0a0fe400078e02ff */
[----:B------:R-:W-:Y:S01]  /*dfb0*/  IMAD.WIDE.U32 R4, R12, R6, RZ ;  /* 0x000000060c047225 */ /* 0x000fe200078e00ff */
[----:B------:R-:W-:Y:S02]  /*dfc0*/  IADD3.X R12, R3, R16, R18, P1, P0 ;  /* 0x00000010030c7210 */ /* 0x000fe40000fe0412 */
[----:B------:R-:W-:Y:S02]  /*dfd0*/  SHF.R.S32.HI R3, RZ, 0x1f, R0 ;  /* 0x0000001fff037819 */ /* 0x000fe40000011400 */
[----:B------:R-:W-:Y:S01]  /*dfe0*/  IADD3 R5, R5, R7, RZ ;  /* 0x0000000705057210 */ /* 0x000fe20007ffe0ff */
[----:B------:R-:W-:Y:S01]  /*dff0*/  IMAD.MOV.U32 R7, RZ, RZ, c[0x0][0x4a8] ;  /* 0x00012a00ff077624 */ /* 0x000fe200078e00ff */
[----:B------:R-:W-:Y:S01]  /*e000*/  IADD3 R4, P1, P0, R0, R17, R4 ;  /* 0x0000001100047210 */ /* 0x000fe2000783e004 */
[----:B------:R-:W-:Y:S01]  /*e010*/  IMAD R0, R11, R2, RZ ;  /* 0x000000020b007224 */ /* 0x000fe200078e02ff */
[----:B------:R-:W-:-:S02]  /*e020*/  SHF.R.S32.HI R6, RZ, 0x1f, R2 ;  /* 0x0000001fff067819 */ /* 0x000fc40000011402 */
[----:B------:R-:W-:-:S03]  /*e030*/  IADD3.X R5, R3, R12, R5, P1, P0 ;  /* 0x0000000c03057210 */ /* 0x000fc60000fe0405 */
[C---:B------:R-:W-:Y:S02]  /*e040*/  IMAD R0, R10.reuse, R6, R0 ;  /* 0x000000060a007224 */ /* 0x040fe400078e0200 */
[----:B------:R-:W-:Y:S01]  /*e050*/  IMAD.WIDE.U32 R2, R10, R2, R4 ;  /* 0x000000020a027225 */ /* 0x000fe200078e0004 */
[----:B------:R-:W-:Y:S02]  /*e060*/  MOV R5, c[0x0][0x4ac] ;  /* 0x00012b0000057a02 */ /* 0x000fe40000000f00 */
[----:B------:R-:W-:Y:S01]  /*e070*/  SEL R4, R7, c[0x0][0x450], P2 ;  /* 0x0001140007047a07 */ /* 0x000fe20001000000 */
[----:B------:R-:W-:Y:S01]  /*e080*/  IMAD.IADD R0, R3, 0x1, R0 ;  /* 0x0000000103007824 */ /* 0x000fe200078e0200 */
[----:B------:R-:W-:Y:S02]  /*e090*/  SEL R5, R5, c[0x0][0x454], P2 ;  /* 0x0001150005057a07 */ /* 0x000fe40001000000 */
[----:B------:R-:W-:-:S04]  /*e0a0*/  LEA R4, P0, R2, R4, 0x2 ;  /* 0x0000000402047211 */ /* 0x000fc800078010ff */
[----:B------:R-:W-:Y:S02]  /*e0b0*/  LEA.HI.X R5, R2, R5, R0, 0x2, P0 ;  /* 0x0000000502057211 */ /* 0x000fe400000f1400 */
[----:B------:R-:W-:-:S05]  /*e0c0*/  MOV R0, 0xff800000 ;  /* 0xff80000000007802 */ /* 0x000fca0000000f00 */
[----:B------:R1:W-:Y:S02]  /*e0d0*/  STG.E [R4.64], R0 ;  /* 0x0000000004007986 */ /* 0x0003e4000c101906 */
.L_x_83:
[----:B------:R-:W-:Y:S05]  /*e0e0*/  BSYNC B0 ;  /* 0x0000000000007941 */ /* 0x000fea0003800000 */
.L_x_82:
[----:B------:R-:W-:-:S13]  /*e0f0*/  ISETP.GT.AND P0, PT, R19, 0x1, PT ;  /* 0x000000011300780c */ /* 0x000fda0003f04270 */
[----:B------:R-:W-:Y:S05]  /*e100*/  @P0 BRA `(.L_x_75) ;  /* 0x00000b7000000947 */ /* 0x000fea0003800000 */
[----:B-1----:R-:W2:Y:S01]  /*e110*/  LDL R0, [R1+0x4c] ;  /* 0x00004c0001007983 */ /* 0x002ea20000100800 */
[----:B------:R-:W-:-:S03]  /*e120*/  MOV R2, c[0x0][0x4e8] ;  /* 0x00013a0000027a02 */ /* 0x000fc60000000f00 */
[----:B------:R-:W1:Y:S01]  /*e130*/  S2R R3, SR_TID.X ;  /* 0x0000000000037919 */ /* 0x000e620000002100 */
[----:B------:R-:W-:Y:S02]  /*e140*/  ISETP.NE.AND P0, PT, R2, 0x1, PT ;  /* 0x000000010200780c */ /* 0x000fe40003f05270 */
[--C-:B-1----:R-:W-:Y:S02]  /*e150*/  SHF.R.S32.HI R4, RZ, 0x1f, R3.reuse ;  /* 0x0000001fff047819 */ /* 0x102fe40000011403 */
[----:B------:R-:W-:Y:S02]  /*e160*/  SHF.R.S32.HI R6, RZ, 0x1f, R3 ;  /* 0x0000001fff067819 */ /* 0x000fe40000011403 */
[-C--:B------:R-:W-:Y:S02]  /*e170*/  LEA.HI R4, R4, R3.reuse, RZ, 0x3 ;  /* 0x0000000304047211 */ /* 0x080fe400078f18ff */
[----:B------:R-:W-:Y:S02]  /*e180*/  LEA.HI R6, R6, R3, RZ, 0x3 ;  /* 0x0000000306067211 */ /* 0x000fe400078f18ff */
[----:B------:R-:W-:-:S02]  /*e190*/  LOP3.LUT R4, R4, 0xfffffff8, RZ, 0xc0, !PT ;  /* 0xfffffff804047812 */ /* 0x000fc400078ec0ff */
[----:B------:R-:W-:-:S03]  /*e1a0*/  SHF.R.S32.HI R6, RZ, 0x3, R6 ;  /* 0x00000003ff067819 */ /* 0x000fc60000011406 */
[----:B------:R-:W-:Y:S02]  /*e1b0*/  IMAD.IADD R4, R3, 0x1, -R4 ;  /* 0x0000000103047824 */ /* 0x000fe400078e0a04 */
[----:B------:R-:W-:-:S03]  /*e1c0*/  IMAD.WIDE.U32 R2, R8, c[0x0][0x3a0], RZ ;  /* 0x0000e80008027a25 */ /* 0x000fc600078e00ff */
[----:B------:R-:W-:Y:S02]  /*e1d0*/  LEA R4, R4, R6, 0x5 ;  /* 0x0000000604047211 */ /* 0x000fe400078e28ff */
[----:B--2---:R-:W-:Y:S01]  /*e1e0*/  MOV R5, R0 ;  /* 0x0000000000057202 */ /* 0x004fe20000000f00 */
[----:B------:R-:W-:-:S03]  /*e1f0*/  IMAD R0, R18, c[0x0][0x3a0], RZ ;  /* 0x0000e80012007a24 */ /* 0x000fc600078e02ff */
[----:B------:R-:W-:Y:S01]  /*e200*/  LEA R4, R5, R4, 0x7 ;  /* 0x0000000405047211 */ /* 0x000fe200078e38ff */
[----:B------:R-:W-:Y:S02]  /*e210*/  IMAD R8, R8, c[0x0][0x3a4], R0 ;  /* 0x0000e90008087a24 */ /* 0x000fe400078e0200 */
[----:B------:R-:W-:Y:S01]  /*e220*/  IMAD R5, R20, c[0x0][0x3f0], RZ ;  /* 0x0000fc0014057a24 */ /* 0x000fe200078e02ff */
[----:B------:R-:W-:Y:S01]  /*e230*/  MOV R0, R4 ;  /* 0x0000000400007202 */ /* 0x000fe20000000f00 */
[----:B------:R-:W-:Y:S02]  /*e240*/  IMAD.IADD R3, R3, 0x1, R8 ;  /* 0x0000000103037824 */ /* 0x000fe400078e0208 */
[----:B------:R-:W-:-:S04]  /*e250*/  @P0 IMAD.HI.U32 R6, R4, c[0x0][0x4ec], RZ ;  /* 0x00013b0004060a27 */ /* 0x000fc800078e00ff */
[----:B------:R-:W-:Y:S01]  /*e260*/  IMAD.WIDE.U32 R2, R9, c[0x0][0x3e8], R2 ;  /* 0x0000fa0009027a25 */ /* 0x000fe200078e0002 */
[----:B------:R-:W-:-:S03]  /*e270*/  @P0 SHF.R.U32.HI R0, RZ, c[0x0][0x4f0], R6 ;  /* 0x00013c00ff000a19 */ /* 0x000fc60000011606 */
[----:B------:R-:W-:Y:S01]  /*e280*/  IMAD R3, R9, c[0x0][0x3ec], R3 ;  /* 0x0000fb0009037a24 */ /* 0x000fe200078e0203 */
[----:B------:R-:W-:Y:S01]  /*e290*/  SHF.R.S32.HI R6, RZ, 0x1f, R0 ;  /* 0x0000001fff067819 */ /* 0x000fe20000011400 */
[C---:B------:R-:W-:Y:S01]  /*e2a0*/  IMAD R7, R15.reuse, c[0x0][0x3f4], R5 ;  /* 0x0000fd000f077a24 */ /* 0x040fe200078e0205 */
[----:B------:R-:W-:Y:S01]  /*e2b0*/  IADD3 R5, -R0, RZ, RZ ;  /* 0x000000ff00057210 */ /* 0x000fe20007ffe1ff */
[----:B------:R-:W-:-:S04]  /*e2c0*/  IMAD.WIDE.U32 R2, R15, c[0x0][0x3f0], R2 ;  /* 0x0000fc000f027a25 */ /* 0x000fc800078e0002 */
[----:B------:R-:W-:Y:S02]  /*e2d0*/  IMAD R6, R6, c[0x0][0x3e0], RZ ;  /* 0x0000f80006067a24 */ /* 0x000fe400078e02ff */
[----:B------:R-:W-:Y:S02]  /*e2e0*/  IMAD.IADD R3, R3, 0x1, R7 ;  /* 0x0000000103037824 */ /* 0x000fe400078e0207 */
[----:B------:R-:W-:Y:S02]  /*e2f0*/  IMAD R4, R5, c[0x0][0x4e8], R4 ;  /* 0x00013a0005047a24 */ /* 0x000fe400078e0204 */
[C---:B------:R-:W-:Y:S02]  /*e300*/  IMAD R6, R0.reuse, c[0x0][0x3e4], R6 ;  /* 0x0000f90000067a24 */ /* 0x040fe400078e0206 */
[----:B------:R-:W-:Y:S01]  /*e310*/  IMAD.WIDE.U32 R2, R0, c[0x0][0x3e0], R2 ;  /* 0x0000f80000027a25 */ /* 0x000fe200078e0002 */
[----:B------:R-:W-:-:S04]  /*e320*/  SHF.R.S32.HI R0, RZ, 0x1f, R4 ;  /* 0x0000001fff007819 */ /* 0x000fc80000011404 */
[----:B------:R-:W-:Y:S01]  /*e330*/  IADD3 R3, R3, R6, RZ ;  /* 0x0000000603037210 */ /* 0x000fe20007ffe0ff */
[----:B------:R-:W-:-:S04]  /*e340*/  IMAD R0, R0, c[0x0][0x3d8], RZ ;  /* 0x0000f60000007a24 */ /* 0x000fc800078e02ff */
[----:B------:R-:W-:-:S04]  /*e350*/  IMAD.WIDE.U32 R2, R4, c[0x0][0x3d8], R2 ;  /* 0x0000f60004027a25 */ /* 0x000fc800078e0002 */
[----:B------:R-:W-:Y:S01]  /*e360*/  IMAD R4, R4, c[0x0][0x3dc], R0 ;  /* 0x0000f70004047a24 */ /* 0x000fe200078e0200 */
[----:B------:R-:W-:-:S04]  /*e370*/  LEA R14, P0, R2, c[0x0][0x380], 0x1 ;  /* 0x0000e000020e7a11 */ /* 0x000fc800078008ff */
[----:B------:R-:W-:-:S04]  /*e380*/  IADD3 R4, R3, R4, RZ ;  /* 0x0000000403047210 */ /* 0x000fc80007ffe0ff */
[----:B------:R-:W-:Y:S01]  /*e390*/  LEA.HI.X R5, R2, c[0x0][0x384], R4, 0x1, P0 ;  /* 0x0000e10002057a11 */ /* 0x000fe200000f0c04 */
[----:B------:R-:W-:Y:S05]  /*e3a0*/  BRA.DIV ~URZ, `(.L_x_84) ;  /* 0x000026327f007947 */ /* 0x000fea000b800000 */
[----:B------:R1:W2:Y:S02]  /*e3b0*/  SHFL.IDX PT, R4, R5, RZ, 0x181f ;  /* 0x00181fff05047589 */ /* 0x0002a400000e0000 */
.L_x_142:
[----:B------:R-:W-:Y:S05]  /*e3c0*/  BRA.DIV ~URZ, `(.L_x_85) ;  /* 0x000026827f007947 */ /* 0x000fea000b800000 */
[----:B------:R3:W4:Y:S02]  /*e3d0*/  SHFL.IDX PT, R0, R14, RZ, 0x181f ;  /* 0x00181fff0e007589 */ /* 0x00072400000e0000 */
.L_x_143:
[----:B------:R-:W5:Y:S02]  /*e3e0*/  S2R R2, SR_TID.X ;  /* 0x0000000000027919 */ /* 0x000f640000002100 */
[----:B-----5:R-:W-:-:S04]  /*e3f0*/  SHF.R.S32.HI R3, RZ, 0x1f, R2 ;  /* 0x0000001fff037819 */ /* 0x020fc80000011402 */
[----:B------:R-:W-:Y:S02]  /*e400*/  LEA.HI R3, R3, R2, RZ, 0x3 ;  /* 0x0000000203037211 */ /* 0x000fe400078f18ff */
[----:B------:R-:W5:Y:S02]  /*e410*/  LDL.LU R2, [R1+0x4c] ;  /* 0x00004c0001027983 */ /* 0x000f640000300800 */
[----:B------:R-:W-:Y:S01]  /*e420*/  SHF.R.S32.HI R3, RZ, 0x3, R3 ;  /* 0x00000003ff037819 */ /* 0x000fe20000011403 */
[----:B------:R-:W-:Y:S01]  /*e430*/  IMAD R13, R21, c[0x0][0x4e8], RZ ;  /* 0x00013a00150d7a24 */ /* 0x000fe200078e02ff */
[----:B------:R-:W-:Y:S03]  /*e440*/  BSSY B0, `(.L_x_86) ;  /* 0x000001e000007945 */ /* 0x000fe60003800000 */
        /* <DEDUP_REMOVED lines=18> */
[----:B--2---:R-:W-:Y:S02]  /*e570*/  @!P3 LEA.HI.X R11, R251, R4, R2, 0x1, P4 ;  /* 0x00000004fb0bb211 */ /* 0x004fe400020f0c02 */
[----:B------:R-:W-:Y:S02]  /*e580*/  SHF.R.S32.HI R18, RZ, 0x1f, R18 ;  /* 0x0000001fff127819 */ /* 0x000fe40000011412 */
[----:B------:R-:W-:Y:S01]  /*e590*/  SHF.R.S32.HI R16, RZ, 0x1f, R16 ;  /* 0x0000001fff107819 */ /* 0x000fe20000011410 */
[----:B------:R2:W-:Y:S01]  /*e5a0*/  @!P3 ST.E.128 [R10.64], RZ ;  /* 0x000000ff0a00b985 */ /* 0x0005e2000c101d06 */
[----:B------:R-:W-:-:S02]  /*e5b0*/  @!P0 LEA R2, P4, R15, R0, 0x1 ;  /* 0x000000000f028211 */ /* 0x000fc400078808ff */
[-C--:B------:R-:W-:Y:S02]  /*e5c0*/  @!P2 LEA.HI.X R9, R19, R4.reuse, R20, 0x1, P6 ;  /* 0x000000041309a211 */ /* 0x080fe400030f0c14 */
[-C--:B------:R-:W-:Y:S02]  /*e5d0*/  @!P1 LEA.HI.X R7, R17, R4.reuse, R18, 0x1, P5 ;  /* 0x0000000411079211 */ /* 0x080fe400028f0c12 */
[----:B------:R-:W-:Y:S01]  /*e5e0*/  @!P0 LEA.HI.X R3, R15, R4, R16, 0x1, P4 ;  /* 0x000000040f038211 */ /* 0x000fe200020f0c10 */
[----:B------:R2:W-:Y:S04]  /*e5f0*/  @!P2 ST.E.128 [R8.64], RZ ;  /* 0x000000ff0800a985 */ /* 0x0005e8000c101d06 */
[----:B------:R2:W-:Y:S04]  /*e600*/  @!P1 ST.E.128 [R6.64], RZ ;  /* 0x000000ff06009985 */ /* 0x0005e8000c101d06 */
[----:B------:R2:W-:Y:S02]  /*e610*/  @!P0 ST.E.128 [R2.64], RZ ;  /* 0x000000ff02008985 */ /* 0x0005e4000c101d06 */
.L_x_87:
[----:B------:R-:W-:Y:S05]  /*e620*/  BSYNC B0 ;  /* 0x0000000000007941 */ /* 0x000fea0003800000 */
.L_x_86:
[----:B------:R-:W-:Y:S05]  /*e630*/  BRA.DIV ~URZ, `(.L_x_88) ;  /* 0x000024727f007947 */ /* 0x000fea000b800000 */
[----:B--2---:R2:W1:Y:S04]  /*e640*/  SHFL.IDX PT, R4, R5, 0x1, 0x181f ;  /* 0x00381f0005047f89 */ /* 0x00446800000e0000 */
[----:B----4-:R2:W4:Y:S02]  /*e650*/  SHFL.IDX PT, R0, R14, 0x1, 0x181f ;  /* 0x00381f000e007f89 */ /* 0x01052400000e0000 */
.L_x_144:
[----:B------:R-:W-:Y:S01]  /*e660*/  IADD3 R2, R12, 0x20, RZ ;  /* 0x000000200c027810 */ /* 0x000fe20007ffe0ff */
        /* <DEDUP_REMOVED lines=18> */
[----:B-1----:R-:W-:Y:S02]  /*e790*/  @!P3 LEA.HI.X R11, R251, R4, R3, 0x1, P4 ;  /* 0x00000004fb0bb211 */ /* 0x002fe400020f0c03 */
        /* <DEDUP_REMOVED lines=10> */
.L_x_90:
[----:B------:R-:W-:Y:S05]  /*e840*/  BSYNC B0 ;  /* 0x0000000000007941 */ /* 0x000fea0003800000 */
.L_x_89:
[----:B------:R-:W-:Y:S05]  /*e850*/  BRA.DIV ~URZ, `(.L_x_91) ;  /* 0x000023127f007947 */ /* 0x000fea000b800000 */
[----:B-1----:R1:W2:Y:S02]  /*e860*/  SHFL.IDX PT, R4, R5, 0x2, 0x181f ;  /* 0x00581f0005047f89 */ /* 0x0022a400000e0000 */
.L_x_145:
[----:B------:R-:W-:Y:S05]  /*e870*/  BRA.DIV ~URZ, `(.L_x_92) ;  /* 0x000023627f007947 */ /* 0x000fea000b800000 */
[----:B----4-:R4:W1:Y:S02]  /*e880*/  SHFL.IDX PT, R0, R14, 0x2, 0x181f ;  /* 0x00581f000e007f89 */ /* 0x01086400000e0000 */
.L_x_146:
        /* <DEDUP_REMOVED lines=13> */
[C---:B-1----:R-:W-:Y:S02]  /*e960*/  @!P3 LEA R10, P4, R251.reuse, R0, 0x1 ;  /* 0x00000000fb0ab211 */ /* 0x042fe400078808ff */
        /* <DEDUP_REMOVED lines=16> */
.L_x_94:
[----:B------:R-:W-:Y:S05]  /*ea70*/  BSYNC B0 ;  /* 0x0000000000007941 */ /* 0x000fea0003800000 */
.L_x_93:
[----:B------:R-:W-:Y:S05]  /*ea80*/  BRA.DIV ~URZ, `(.L_x_95) ;  /* 0x000021b27f007947 */ /* 0x000fea000b800000 */
[----:B--2---:R2:W3:Y:S04]  /*ea90*/  SHFL.IDX PT, R4, R5, 0x3, 0x181f ;  /* 0x00781f0005047f89 */ /* 0x0044e800000e0000 */
[----:B-1----:R2:W1:Y:S02]  /*eaa0*/  SHFL.IDX PT, R0, R14, 0x3, 0x181f ;  /* 0x00781f000e007f89 */ /* 0x00246400000e0000 */
.L_x_147:
[----:B------:R-:W-:-:S04]  /*eab0*/  IADD3 R2, R12, 0x60, RZ ;  /* 0x000000600c027810 */ /* 0x000fc80007ffe0ff */
[----:B------:R-:W-:-:S13]  /*eac0*/  ISETP.GE.AND P0, PT, R2, R13, PT ;  /* 0x0000000d0200720c */ /* 0x000fda0003f06270 */
[----:B------:R-:W-:Y:S05]  /*ead0*/  @P0 BRA `(.L_x_75) ;  /* 0x000001a000000947 */ /* 0x000fea0003800000 */
[C---:B------:R-:W-:Y:S02]  /*eae0*/  IADD3 R17, R251.reuse, 0x40, RZ ;  /* 0x00000040fb117810 */ /* 0x040fe40007ffe0ff */
[C---:B------:R-:W-:Y:S02]  /*eaf0*/  IADD3 R15, R251.reuse, 0x80, RZ ;  /* 0x00000080fb0f7810 */ /* 0x040fe40007ffe0ff */
[C---:B------:R-:W-:Y:S02]  /*eb00*/  ISETP.GE.AND P3, PT, R251.reuse, c[0x0][0x3c8], PT ;  /* 0x0000f200fb007a0c */ /* 0x040fe40003f66270 */
[----:B--2---:R-:W-:Y:S02]  /*eb10*/  IADD3 R5, R251, 0xc0, RZ ;  /* 0x000000c0fb057810 */ /* 0x004fe40007ffe0ff */
[----:B------:R-:W-:Y:S02]  /*eb20*/  ISETP.GE.AND P2, PT, R17, c[0x0][0x3c8], PT ;  /* 0x0000f20011007a0c */ /* 0x000fe40003f46270 */
[----:B------:R-:W-:-:S02]  /*eb30*/  ISETP.GE.AND P1, PT, R15, c[0x0][0x3c8], PT ;  /* 0x0000f2000f007a0c */ /* 0x000fc40003f26270 */
[----:B------:R-:W-:Y:S02]  /*eb40*/  ISETP.GE.AND P0, PT, R5, c[0x0][0x3c8], PT ;  /* 0x0000f20005007a0c */ /* 0x000fe40003f06270 */
[C---:B------:R-:W-:Y:S02]  /*eb50*/  IADD3 R18, R251.reuse, 0x40, RZ ;  /* 0x00000040fb127810 */ /* 0x040fe40007ffe0ff */
[----:B------:R-:W-:Y:S02]  /*eb60*/  SHF.R.S32.HI R3, RZ, 0x1f, R251 ;  /* 0x0000001fff037819 */ /* 0x000fe400000114fb */
[C---:B-1----:R-:W-:Y:S02]  /*eb70*/  @!P3 LEA R10, P4, R251.reuse, R0, 0x1 ;  /* 0x00000000fb0ab211 */ /* 0x042fe400078808ff */
[C---:B------:R-:W-:Y:S02]  /*eb80*/  IADD3 R16, R251.reuse, 0x80, RZ ;  /* 0x00000080fb107810 */ /* 0x040fe40007ffe0ff */
[----:B---34-:R-:W-:-:S02]  /*eb90*/  IADD3 R14, R251, 0xc0, RZ ;  /* 0x000000c0fb0e7810 */ /* 0x018fc40007ffe0ff */
[-C--:B------:R-:W-:Y:S02]  /*eba0*/  @!P2 LEA R8, P6, R17, R0.reuse, 0x1 ;  /* 0x000000001108a211 */ /* 0x080fe400078c08ff */
[----:B------:R-:W-:Y:S02]  /*ebb0*/  SHF.R.S32.HI R18, RZ, 0x1f, R18 ;  /* 0x0000001fff127819 */ /* 0x000fe40000011412 */
[----:B------:R-:W-:Y:S02]  /*ebc0*/  @!P1 LEA R6, P5, R15, R0, 0x1 ;  /* 0x000000000f069211 */ /* 0x000fe400078a08ff */
[----:B------:R-:W-:Y:S02]  /*ebd0*/  @!P3 LEA.HI.X R11, R251, R4, R3, 0x1, P4 ;  /* 0x00000004fb0bb211 */ /* 0x000fe400020f0c03 */
        /* <DEDUP_REMOVED lines=10> */
.L_x_75:
[----:B------:R-:W-:Y:S05]  /*ec80*/  BSYNC B1 ;  /* 0x0000000000017941 */ /* 0x000fea0003800000 */
.L_x_59:
[----:B-1--4-:R-:W4:Y:S02]  /*ec90*/  LDL R0, [R1+0x180] ;  /* 0x0001800001007983 */ /* 0x012f240000100800 */
[----:B----4-:R-:W-:-:S13]  /*eca0*/  ISETP.NE.AND P0, PT, R0, RZ, PT ;  /* 0x000000ff0000720c */ /* 0x010fda0003f05270 */
[----:B------:R-:W-:Y:S01]  /*ecb0*/  @P0 WARPSYNC 0xffffffff ;  /* 0xffffffff00000948 */ /* 0x000fe20003800000 */
[----:B------:R-:W-:Y:S06]  /*ecc0*/  @P0 BAR.SYNC.DEFER_BLOCKING 0x5, 0x100 ;  /* 0x0144000000000b1d */ /* 0x000fec0000010000 */
[----:B--23--:R-:W1:Y:S04]  /*ecd0*/  @P0 LDS.128 R4, [0x1a080] ;  /* 0x01a08000ff040984 */ /* 0x00ce680000000c00 */
[----:B-1----:R1:W-:Y:S04]  /*ece0*/  @P0 STL.64 [R1+0x48], R4 ;  /* 0x0000480401000387 */ /* 0x0023e80000100a00 */
[----:B------:R1:W-:Y:S04]  /*ecf0*/  @P0 STL.64 [R1+0x50], R6 ;  /* 0x0000500601000387 */ /* 0x0003e80000100a00 */
[----:B------:R-:W-:Y:S06]  /*ed00*/  @P0 BAR.ARV 0x4, 0x100 ;  /* 0x0104000000000b1d */ /* 0x000fec0000002000 */
[----:B------:R-:W-:Y:S05]  /*ed10*/  @P0 BRA `(.L_x_96) ;  /* 0x00000b9000000947 */ /* 0x000fea0003800000 */
[----:B------:R-:W2:Y:S01]  /*ed20*/  S2R R0, SR_TID.X ;  /* 0x0000000000007919 */ /* 0x000ea20000002100 */
[----:B-1----:R-:W-:Y:S01]  /*ed30*/  IMAD.MOV.U32 R7, RZ, RZ, RZ ;  /* 0x000000ffff077224 */ /* 0x002fe200078e00ff */
[----:B--2---:R-:W-:-:S04]  /*ed40*/  LOP3.LUT R13, R0, 0x1f, RZ, 0xc0, !PT ;  /* 0x0000001f000d7812 */ /* 0x004fc800078ec0ff */
[----:B------:R-:W-:Y:S01]  /*ed50*/  ISETP.NE.AND P5, PT, R13, 0x1f, PT ;  /* 0x0000001f0d00780c */ /* 0x000fe20003fa5270 */
[----:B------:R-:W-:Y:S10]  /*ed60*/  BRA.DIV ~URZ, `(.L_x_97) ;  /* 0x00001f927f007947 */ /* 0x000ff4000b800000 */
[----:B------:R1:W2:Y:S02]  /*ed70*/  SHFL.IDX PT, R9, R22, RZ, 0x1f ;  /* 0x00001fff16097589 */ /* 0x0002a400000e0000 */
.L_x_148:
[----:B------:R-:W-:Y:S05]  /*ed80*/  BRA.DIV ~URZ, `(.L_x_98) ;  /* 0x00001fe27f007947 */ /* 0x000fea000b800000 */
[----:B------:R3:W4:Y:S02]  /*ed90*/  SHFL.IDX PT, R8, R22, 0x1, 0x1f ;  /* 0x00201f0016087f89 */ /* 0x00072400000e0000 */
.L_x_149:
[----:B------:R-:W5:Y:S01]  /*eda0*/  LDL R0, [R1+0x54] ;  /* 0x0000540001007983 */ /* 0x000f620000100800 */
[----:B------:R-:W-:Y:S02]  /*edb0*/  IMAD.MOV.U32 R6, RZ, RZ, RZ ;  /* 0x000000ffff067224 */ /* 0x000fe400078e00ff */
[----:B-----5:R-:W-:-:S05]  /*edc0*/  IMAD.IADD R0, R0, 0x1, R13 ;  /* 0x0000000100007824 */ /* 0x020fca00078e020d */
[----:B------:R-:W-:-:S13]  /*edd0*/  ISETP.GE.OR P0, PT, R0, c[0x0][0x53c], !P5 ;  /* 0x00014f0000007a0c */ /* 0x000fda0006f06670 */
[----:B------:R-:W-:Y:S01]  /*ede0*/  @!P0 IMAD.MOV.U32 R2, RZ, RZ, 0x4 ;  /* 0x00000004ff028424 */ /* 0x000fe200078e00ff */
[----:B------:R-:W-:-:S03]  /*edf0*/  @!P0 MOV R3, 0x4 ;  /* 0x0000000400038802 */ /* 0x000fc60000000f00 */
[----:B------:R-:W-:-:S04]  /*ee00*/  @!P0 IMAD.WIDE R4, R0, R2, c[0x0][0x580] ;  /* 0x0001600000048625 */ /* 0x000fc800078e0202 */
[----:B------:R-:W-:Y:S01]  /*ee10*/  @!P0 IMAD.WIDE R2, R0, R3, c[0x0][0x578] ;  /* 0x00015e0000028625 */ /* 0x000fe200078e0203 */
[----:B------:R-:W5:Y:S04]  /*ee20*/  @!P0 LDG.E R6, [R4.64] ;  /* 0x0000000604068981 */ /* 0x000f68000c1e1900 */
[----:B------:R-:W5:Y:S01]  /*ee30*/  @!P0 LDG.E R7, [R2.64] ;  /* 0x0000000602078981 */ /* 0x000f62000c1e1900 */
[C---:B------:R-:W-:Y:S02]  /*ee40*/  ISETP.GE.U32.AND P4, PT, R13.reuse, 0x10, PT ;  /* 0x000000100d00780c */ /* 0x040fe40003f86070 */
[C---:B------:R-:W-:Y:S02]  /*ee50*/  ISETP.GE.U32.AND P3, PT, R13.reuse, 0x8, PT ;  /* 0x000000080d00780c */ /* 0x040fe40003f66070 */
[----:B------:R-:W-:-:S02]  /*ee60*/  ISETP.GE.U32.AND P2, PT, R13, 0x4, PT ;  /* 0x000000040d00780c */ /* 0x000fc40003f46070 */
[C---:B------:R-:W-:Y:S02]  /*ee70*/  ISETP.GE.U32.AND P1, PT, R13.reuse, 0x2, PT ;  /* 0x000000020d00780c */ /* 0x040fe40003f26070 */
[----:B------:R-:W-:Y:S02]  /*ee80*/  ISETP.NE.AND P0, PT, R13, RZ, PT ;  /* 0x000000ff0d00720c */ /* 0x000fe40003f05270 */
[----:B------:R-:W-:Y:S01]  /*ee90*/  MOV R10, RZ ;  /* 0x000000ff000a7202 */ /* 0x000fe20000000f00 */
[----:B-----5:R-:W-:Y:S01]  /*eea0*/  IMAD R0, R7, R6, RZ ;  /* 0x0000000607007224 */ /* 0x020fe200078e02ff */
[----:B------:R-:W-:Y:S07]  /*eeb0*/  BRA.DIV ~URZ, `(.L_x_99) ;  /* 0x00001f227f007947 */ /* 0x000fee000b800000 */
[----:B------:R1:W3:Y:S02]  /*eec0*/  SHFL.UP PT, R4, R0, 0x1, RZ ;  /* 0x0420000000047989 */ /* 0x0002e400000e00ff */
.L_x_150:
[----:B---3--:R-:W-:-:S04]  /*eed0*/  SEL R4, R4, RZ, P0 ;  /* 0x000000ff04047207 */ /* 0x008fc80000000000 */
        /* <DEDUP_REMOVED lines=14> */
[----:B------:R1:W3:Y:S02]  /*efc0*/  SHFL.IDX PT, R0, R4, 0x1f, 0x1f ;  /* 0x03e01f0004007f89 */ /* 0x0002e400000e0000 */
.L_x_151:
[----:B---3--:R-:W-:Y:S01]  /*efd0*/  IMAD R0, R0, c[0x0][0x538], RZ ;  /* 0x00014e0000007a24 */ /* 0x008fe200078e02ff */
[----:B------:R-:W-:Y:S04]  /*efe0*/  BSSY B1, `(.L_x_101) ;  /* 0x0000083000017945 */ /* 0x000fe80003800000 */
[----:B----4-:R-:W-:-:S04]  /*eff0*/  IADD3 R8, R0, R8, RZ ;  /* 0x0000000800087210 */ /* 0x010fc80007ffe0ff */
[----:B--2---:R-:W-:-:S13]  /*f000*/  ISETP.GT.AND P6, PT, R8, R9, PT ;  /* 0x000000090800720c */ /* 0x004fda0003fc4270 */
[----:B------:R-:W-:Y:S05]  /*f010*/  @P6 BRA `(.L_x_102) ;  /* 0x0000025000006947 */ /* 0x000fea0003800000 */
.L_x_106:
[----:B------:R-:W2:Y:S02]  /*f020*/  LDL.LU R0, [R1+0x54] ;  /* 0x0000540001007983 */ /* 0x000ea40000300800 */
[----:B--2---:R-:W-:-:S04]  /*f030*/  IADD3 R0, R0, 0x1f, RZ ;  /* 0x0000001f00007810 */ /* 0x004fc80007ffe0ff */
[----:B------:R-:W-:-:S13]  /*f040*/  ISETP.GE.AND P6, PT, R0, c[0x0][0x53c], PT ;  /* 0x00014f0000007a0c */ /* 0x000fda0003fc6270 */
[----:B------:R-:W-:Y:S05]  /*f050*/  @P6 BRA `(.L_x_103) ;  /* 0x0000076000006947 */ /* 0x000fea0003800000 */
[----:B------:R2:W-:Y:S01]  /*f060*/  STL [R1+0x54], R0 ;  /* 0x0000540001007387 */ /* 0x0005e20000100800 */
[----:B------:R-:W-:Y:S01]  /*f070*/  CS2R R6, SRZ ;  /* 0x0000000000067805 */ /* 0x000fe2000001ff00 */
[----:B--2---:R-:W-:-:S04]  /*f080*/  IADD3 R0, R0, R13, RZ ;  /* 0x0000000d00007210 */ /* 0x004fc80007ffe0ff */
[----:B------:R-:W-:-:S13]  /*f090*/  ISETP.GE.OR P6, PT, R0, c[0x0][0x53c], !P5 ;  /* 0x00014f0000007a0c */ /* 0x000fda0006fc6670 */
[----:B------:R-:W-:Y:S02]  /*f0a0*/  @!P6 MOV R2, 0x4 ;  /* 0x000000040002e802 */ /* 0x000fe40000000f00 */
[----:B------:R-:W-:-:S03]  /*f0b0*/  @!P6 MOV R3, 0x4 ;  /* 0x000000040003e802 */ /* 0x000fc60000000f00 */
[----:B-1----:R-:W-:-:S04]  /*f0c0*/  @!P6 IMAD.WIDE R4, R0, R2, c[0x0][0x580] ;  /* 0x000160000004e625 */ /* 0x002fc800078e0202 */
[----:B------:R-:W-:Y:S01]  /*f0d0*/  @!P6 IMAD.WIDE R2, R0, R3, c[0x0][0x578] ;  /* 0x00015e000002e625 */ /* 0x000fe200078e0203 */
[----:B------:R-:W2:Y:S04]  /*f0e0*/  @!P6 LDG.E R6, [R4.64] ;  /* 0x000000060406e981 */ /* 0x000ea8000c1e1900 */
[----:B------:R-:W2:Y:S02]  /*f0f0*/  @!P6 LDG.E R7, [R2.64] ;  /* 0x000000060207e981 */ /* 0x000ea4000c1e1900 */
[----:B--2---:R-:W-:Y:S01]  /*f100*/  IMAD R0, R7, R6, RZ ;  /* 0x0000000607007224 */ /* 0x004fe200078e02ff */
[----:B------:R-:W-:Y:S05]  /*f110*/  BRA.DIV ~URZ, `(.L_x_104) ;  /* 0x00001ea27f007947 */ /* 0x000fea000b800000 */
[----:B------:R1:W2:Y:S02]  /*f120*/  SHFL.UP PT, R2, R0, 0x1, RZ ;  /* 0x0420000000027989 */ /* 0x0002a400000e00ff */
.L_x_152:
        /* <DEDUP_REMOVED lines=16> */
.L_x_153:
[----:B--2---:R-:W-:-:S05]  /*f230*/  IMAD R0, R0, c[0x0][0x538], RZ ;  /* 0x00014e0000007a24 */ /* 0x004fca00078e02ff */
[----:B------:R-:W-:-:S04]  /*f240*/  IADD3 R8, R0, R8, RZ ;  /* 0x0000000800087210 */ /* 0x000fc80007ffe0ff */
[----:B------:R-:W-:-:S13]  /*f250*/  ISETP.GT.AND P6, PT, R8, R9, PT ;  /* 0x000000090800720c */ /* 0x000fda0003fc4270 */
[----:B-1----:R-:W-:Y:S05]  /*f260*/  @!P6 BRA `(.L_x_106) ;  /* 0xfffffdb00000e947 */ /* 0x002fea000383ffff */
.L_x_102:
[----:B------:R-:W-:-:S05]  /*f270*/  IADD3 R8, -R0, R8, RZ ;  /* 0x0000000800087210 */ /* 0x000fca0007ffe1ff */
[----:B------:R-:W-:-:S05]  /*f280*/  IMAD R0, R4, c[0x0][0x538], R8 ;  /* 0x00014e0004007a24 */ /* 0x000fca00078e0208 */
[----:B------:R-:W-:Y:S01]  /*f290*/  ISETP.GT.AND P0, PT, R0, R9, PT ;  /* 0x000000090000720c */ /* 0x000fe20003f04270 */
[----:B------:R-:W-:-:S12]  /*f2a0*/  BRA.DIV ~URZ, `(.L_x_107) ;  /* 0x00001f027f007947 */ /* 0x000fd8000b800000 */
[----:B------:R-:W-:-:S04]  /*f2b0*/  VOTE.ANY R5, PT, !P0 ;  /* 0x0000000000057806 */ /* 0x000fc800040e0100 */
.L_x_154:
[----:B------:R2:W3:Y:S01]  /*f2c0*/  POPC R11, R5 ;  /* 0x00000005000b7309 */ /* 0x0004e20000000000 */
[----:B------:R-:W-:Y:S05]  /*f2d0*/  BRA.DIV ~URZ, `(.L_x_108) ;  /* 0x00001f227f007947 */ /* 0x000fea000b800000 */
[----:B---3--:R3:W4:Y:S04]  /*f2e0*/  SHFL.IDX PT, R6, R6, R11, 0x1f ;  /* 0x00001f0b06067589 */ /* 0x00872800000e0000 */
[----:B------:R3:W1:Y:S02]  /*f2f0*/  SHFL.IDX PT, R7, R7, R11, 0x1f ;  /* 0x00001f0b07077589 */ /* 0x00066400000e0000 */
.L_x_155:
[----:B------:R-:W-:Y:S01]  /*f300*/  ISETP.NE.AND P0, PT, R5, RZ, PT ;  /* 0x000000ff0500720c */ /* 0x000fe20003f05270 */
[----:B------:R-:W-:-:S12]  /*f310*/  BSSY B0, `(.L_x_109) ;  /* 0x0000005000007945 */ /* 0x000fd80003800000 */
[----:B------:R-:W-:Y:S05]  /*f320*/  @!P0 BRA `(.L_x_110) ;  /* 0x0000003000008947 */ /* 0x000fea0003800000 */
[----:B------:R-:W-:Y:S01]  /*f330*/  IADD3 R0, R11, -0x1, RZ ;  /* 0xffffffff0b007810 */ /* 0x000fe20007ffe0ff */
[----:B------:R-:W-:Y:S05]  /*f340*/  BRA.DIV ~URZ, `(.L_x_111) ;  /* 0x00001f827f007947 */ /* 0x000fea000b800000 */
[----:B------:R2:W3:Y:S02]  /*f350*/  SHFL.IDX PT, R10, R4, R0, 0x1f ;  /* 0x00001f00040a7589 */ /* 0x0004e400000e0000 */
.L_x_110:
[----:B------:R-:W-:Y:S05]  /*f360*/  BSYNC B0 ;  /* 0x0000000000007941 */ /* 0x000fea0003800000 */
.L_x_109:
[----:B--23--:R-:W-:Y:S01]  /*f370*/  IMAD R5, R10, c[0x0][0x538], R8 ;  /* 0x00014e000a057a24 */ /* 0x00cfe200078e0208 */
[----:B-1--4-:R-:W-:Y:S02]  /*f380*/  IABS R4, R6 ;  /* 0x0000000600047213 */ /* 0x012fe40000000000 */
[----:B------:R-:W-:Y:S01]  /*f390*/  IABS R0, R7 ;  /* 0x0000000700007213 */ /* 0x000fe20000000000 */
[----:B------:R-:W-:Y:S01]  /*f3a0*/  IMAD.IADD R10, R9, 0x1, -R5 ;  /* 0x00000001090a7824 */ /* 0x000fe200078e0a05 */
[----:B------:R1:W-:Y:S01]  /*f3b0*/  STL [R1+0x48], R5 ;  /* 0x0000480501007387 */ /* 0x0003e20000100800 */
[----:B------:R-:W2:Y:S03]  /*f3c0*/  I2F.RP R2, R4 ;  /* 0x0000000400027306 */ /* 0x000ea60000209400 */
[----:B------:R-:W3:Y:S05]  /*f3d0*/  LDL.LU R14, [R1+0x54] ;  /* 0x00005400010e7983 */ /* 0x000eea0000300800 */
[----:B--2---:R-:W2:Y:S02]  /*f3e0*/  MUFU.RCP R2, R2 ;  /* 0x0000000200027308 */ /* 0x004ea40000001000 */
[----:B--2---:R-:W-:-:S06]  /*f3f0*/  IADD3 R2, R2, 0xffffffe, RZ ;  /* 0x0ffffffe02027810 */ /* 0x004fcc0007ffe0ff */
[----:B------:R-:W2:Y:S01]  /*f400*/  F2I.FTZ.U32.TRUNC.NTZ R3, R2 ;  /* 0x0000000200037305 */ /* 0x000ea2000021f000 */
[----:B-1----:R-:W-:Y:S01]  /*f410*/  IMAD.MOV.U32 R5, RZ, RZ, R0 ;  /* 0x000000ffff057224 */ /* 0x002fe200078e0000 */
[----:B------:R-:W-:Y:S02]  /*f420*/  IABS R0, R6 ;  /* 0x0000000600007213 */ /* 0x000fe40000000000 */
[----:B------:R-:W-:-:S04]  /*f430*/  IABS R9, R10 ;  /* 0x0000000a00097213 */ /* 0x000fc80000000000 */
[----:B------:R-:W1:Y:S01]  /*f440*/  I2F.RP R12, R5 ;  /* 0x00000005000c7306 */ /* 0x000e620000209400 */
[----:B--2---:R-:W-:-:S04]  /*f450*/  IMAD.MOV R2, RZ, RZ, -R3 ;  /* 0x000000ffff027224 */ /* 0x004fc800078e0a03 */
[----:B------:R-:W-:Y:S01]  /*f460*/  IMAD R8, R2, R4, RZ ;  /* 0x0000000402087224 */ /* 0x000fe200078e02ff */
[----:B------:R-:W-:Y:S01]  /*f470*/  MOV R2, RZ ;  /* 0x000000ff00027202 */ /* 0x000fe20000000f00 */
[----:B------:R-:W-:-:S04]  /*f480*/  IMAD.MOV R0, RZ, RZ, -R0 ;  /* 0x000000ffff007224 */ /* 0x000fc800078e0a00 */
[----:B------:R-:W-:-:S04]  /*f490*/  IMAD.HI.U32 R8, R3, R8, R2 ;  /* 0x0000000803087227 */ /* 0x000fc800078e0002 */
[----:B------:R-:W-:Y:S02]  /*f4a0*/  IMAD.MOV.U32 R2, RZ, RZ, R9 ;  /* 0x000000ffff027224 */ /* 0x000fe400078e0009 */
[----:B------:R-:W-:Y:S02]  /*f4b0*/  IMAD.MOV.U32 R3, RZ, RZ, R0 ;  /* 0x000000ffff037224 */ /* 0x000fe400078e0000 */
[----:B------:R-:W-:-:S04]  /*f4c0*/  IMAD.HI.U32 R0, R8, R2, RZ ;  /* 0x0000000208007227 */ /* 0x000fc800078e00ff */
[----:B------:R-:W-:Y:S02]  /*f4d0*/  IMAD R2, R0, R3, R2 ;  /* 0x0000000300027224 */ /* 0x000fe400078e0202 */
[----:B-1----:R-:W1:Y:S03]  /*f4e0*/  MUFU.RCP R3, R12 ;  /* 0x0000000c00037308 */ /* 0x002e660000001000 */
[----:B------:R-:W-:Y:S02]  /*f4f0*/  ISETP.GT.U32.AND P1, PT, R4, R2, PT ;  /* 0x000000020400720c */ /* 0x000fe40003f24070 */
[----:B-1----:R-:W-:-:S11]  /*f500*/  IADD3 R3, R3, 0xffffffe, RZ ;  /* 0x0ffffffe03037810 */ /* 0x002fd60007ffe0ff */
[-C--:B------:R-:W-:Y:S01]  /*f510*/  @!P1 IADD3 R2, R2, -R4.reuse, RZ ;  /* 0x8000000402029210 */ /* 0x080fe20007ffe0ff */
[----:B------:R-:W1:Y:S03]  /*f520*/  F2I.FTZ.U32.TRUNC.NTZ R3, R3 ;  /* 0x0000000300037305 */ /* 0x000e66000021f000 */
[----:B------:R-:W-:Y:S02]  /*f530*/  ISETP.GE.U32.AND P2, PT, R2, R4, PT ;  /* 0x000000040200720c */ /* 0x000fe40003f46070 */
[----:B------:R-:W-:Y:S02]  /*f540*/  LOP3.LUT R2, R10, R6, RZ, 0x3c, !PT ;  /* 0x000000060a027212 */ /* 0x000fe400078e3cff */
[----:B------:R-:W-:Y:S02]  /*f550*/  @!P1 IADD3 R0, R0, 0x1, RZ ;  /* 0x0000000100009810 */ /* 0x000fe40007ffe0ff */
[----:B------:R-:W-:-:S02]  /*f560*/  ISETP.GE.AND P0, PT, R2, RZ, PT ;  /* 0x000000ff0200720c */ /* 0x000fc40003f06270 */
[----:B------:R-:W-:-:S05]  /*f570*/  ISETP.NE.AND P1, PT, R6, RZ, PT ;  /* 0x000000ff0600720c */ /* 0x000fca0003f25270 */
[----:B------:R-:W-:Y:S01]  /*f580*/  @P2 IADD3 R0, R0, 0x1, RZ ;  /* 0x0000000100002810 */ /* 0x000fe20007ffe0ff */
[----:B-1----:R-:W-:-:S04]  /*f590*/  IMAD.MOV R2, RZ, RZ, -R3 ;  /* 0x000000ffff027224 */ /* 0x002fc800078e0a03 */
[----:B------:R-:W-:Y:S01]  /*f5a0*/  IMAD.MOV.U32 R4, RZ, RZ, R2 ;  /* 0x000000ffff047224 */ /* 0x000fe200078e0002 */
[----:B------:R-:W-:Y:S01]  /*f5b0*/  IABS R2, R7 ;  /* 0x0000000700027213 */ /* 0x000fe20000000000 */
[----:B------:R-:W-:Y:S01]  /*f5c0*/  @!P0 IMAD.MOV R0, RZ, RZ, -R0 ;  /* 0x000000ffff008224 */ /* 0x000fe200078e0a00 */
[----:B------:R-:W-:Y:S01]  /*f5d0*/  @!P1 LOP3.LUT R0, RZ, R6, RZ, 0x33, !PT ;  /* 0x00000006ff009212 */ /* 0x000fe200078e33ff */
[----:B------:R-:W-:Y:S01]  /*f5e0*/  IMAD R4, R4, R5, RZ ;  /* 0x0000000504047224 */ /* 0x000fe200078e02ff */
[----:B------:R-:W-:Y:S01]  /*f5f0*/  IADD3 R8, RZ, -R2, RZ ;  /* 0x80000002ff087210 */ /* 0x000fe20007ffe0ff */
[----:B------:R-:W-:Y:S01]  /*f600*/  IMAD.MOV.U32 R2, RZ, RZ, RZ ;  /* 0x000000ffff027224 */ /* 0x000fe200078e00ff */
[----:B------:R-:W-:-:S03]  /*f610*/  IABS R9, R0 ;  /* 0x0000000000097213 */ /* 0x000fc60000000000 */
[----:B------:R-:W-:Y:S01]  /*f620*/  IMAD.HI.U32 R2, R3, R4, R2 ;  /* 0x0000000403027227 */ /* 0x000fe200078e0002 */
[----:B------:R-:W-:-:S03]  /*f630*/  MOV R4, R8 ;  /* 0x0000000800047202 */ /* 0x000fc60000000f00 */
[----:B------:R-:W-:-:S04]  /*f640*/  IMAD.MOV.U32 R3, RZ, RZ, R9 ;  /* 0x000000ffff037224 */ /* 0x000fc800078e0009 */
[----:B------:R-:W-:-:S04]  /*f650*/  IMAD.HI.U32 R2, R2, R3, RZ ;  /* 0x0000000302027227 */ /* 0x000fc800078e00ff */
[----:B------:R-:W-:-:S05]  /*f660*/  IMAD R3, R2, R4, R3 ;  /* 0x0000000402037224 */ /* 0x000fca00078e0203 */
[----:B------:R-:W-:-:S13]  /*f670*/  ISETP.GT.U32.AND P1, PT, R5, R3, PT ;  /* 0x000000030500720c */ /* 0x000fda0003f24070 */
[----:B------:R-:W-:-:S05]  /*f680*/  @!P1 IMAD.IADD R3, R3, 0x1, -R5 ;  /* 0x0000000103039824 */ /* 0x000fca00078e0a05 */
[----:B------:R-:W-:Y:S02]  /*f690*/  ISETP.GE.U32.AND P2, PT, R3, R5, PT ;  /* 0x000000050300720c */ /* 0x000fe40003f46070 */
[----:B------:R-:W-:Y:S02]  /*f6a0*/  LOP3.LUT R3, R0, R7, RZ, 0x3c, !PT ;  /* 0x0000000700037212 */ /* 0x000fe400078e3cff */
[----:B------:R-:W-:Y:S02]  /*f6b0*/  @!P1 IADD3 R2, R2, 0x1, RZ ;  /* 0x0000000102029810 */ /* 0x000fe40007ffe0ff */
[----:B------:R-:W-:Y:S02]  /*f6c0*/  ISETP.GE.AND P0, PT, R3, RZ, PT ;  /* 0x000000ff0300720c */ /* 0x000fe40003f06270 */
[----:B------:R-:W-:-:S05]  /*f6d0*/  ISETP.NE.AND P1, PT, R7, RZ, PT ;  /* 0x000000ff0700720c */ /* 0x000fca0003f25270 */
[----:B------:R-:W-:-:S06]  /*f6e0*/  @P2 IADD3 R2, R2, 0x1, RZ ;  /* 0x0000000102022810 */ /* 0x000fcc0007ffe0ff */
[----:B------:R-:W-:Y:S02]  /*f6f0*/  @!P0 IMAD.MOV R2, RZ, RZ, -R2 ;  /* 0x000000ffff028224 */ /* 0x000fe400078e0a02 */
[----:B------:R-:W-:-:S04]  /*f700*/  @!P1 LOP3.LUT R2, RZ, R7, RZ, 0x33, !PT ;  /* 0x00000007ff029212 */ /* 0x000fc800078e33ff */
[----:B------:R-:W-:Y:S01]  /*f710*/  IADD3 R3, -R2, RZ, RZ ;  /* 0x000000ff02037210 */ /* 0x000fe20007ffe1ff */
[----:B------:R-:W-:Y:S02]  /*f720*/  IMAD R6, R0, R6, RZ ;  /* 0x0000000600067224 */ /* 0x000fe400078e02ff */
[C---:B------:R-:W-:Y:S02]  /*f730*/  IMAD R2, R7.reuse, 0x1000000, R2 ;  /* 0x0100000007027824 */ /* 0x040fe400078e0202 */
[----:B------:R-:W-:Y:S01]  /*f740*/  IMAD R0, R7, R3, R0 ;  /* 0x0000000307007224 */ /* 0x000fe200078e0200 */
[----:B------:R-:W-:-:S03]  /*f750*/  IADD3 R3, R10, -R6, RZ ;  /* 0x800000060a037210 */ /* 0x000fc60007ffe0ff */
[----:B------:R-:W-:-:S05]  /*f760*/  IMAD R0, R0, 0x10000, R2 ;  /* 0x0001000000007824 */ /* 0x000fca00078e0202 */
[----:B------:R1:W-:Y:S01]  /*f770*/  STL [R1+0x50], R0 ;  /* 0x0000500001007387 */ /* 0x0003e20000100800 */
[----:B---3--:R-:W-:-:S05]  /*f780*/  IMAD.IADD R14, R11, 0x1, R14 ;  /* 0x000000010b0e7824 */ /* 0x008fca00078e020e */
[----:B------:R1:W-:Y:S04]  /*f790*/  STL [R1+0x54], R14 ;  /* 0x0000540e01007387 */ /* 0x0003e80000100800 */
[----:B------:R1:W-:Y:S01]  /*f7a0*/  STL [R1+0x4c], R3 ;  /* 0x00004c0301007387 */ /* 0x0003e20000100800 */
[----:B------:R-:W-:Y:S05]  /*f7b0*/  BRA `(.L_x_112) ;  /* 0x0000005000007947 */ /* 0x000fea0003800000 */
.L_x_103:
[----:B------:R-:W-:Y:S01]  /*f7c0*/  MOV R0, c[0x0][0x53c] ;  /* 0x00014f0000007a02 */ /* 0x000fe20000000f00 */
[----:B------:R2:W-:Y:S04]  /*f7d0*/  STL [R1+0x48], R9 ;  /* 0x0000480901007387 */ /* 0x0005e80000100800 */
[----:B------:R2:W-:Y:S04]  /*f7e0*/  STL [R1+0x4c], RZ ;  /* 0x00004cff01007387 */ /* 0x0005e80000100800 */
[----:B------:R2:W-:Y:S04]  /*f7f0*/  STL [R1+0x50], RZ ;  /* 0x000050ff01007387 */ /* 0x0005e80000100800 */
[----:B------:R2:W-:Y:S02]  /*f800*/  STL [R1+0x54], R0 ;  /* 0x0000540001007387 */ /* 0x0005e40000100800 */
.L_x_112:
[----:B------:R-:W-:Y:S05]  /*f810*/  BSYNC B1 ;  /* 0x0000000000017941 */ /* 0x000fea0003800000 */
.L_x_101:
[----:B-1----:R-:W3:Y:S04]  /*f820*/  LDL R4, [R1+0x48] ;  /* 0x0000480001047983 */ /* 0x002ee80000100800 */
[----:B------:R-:W3:Y:S04]  /*f830*/  LDL R5, [R1+0x4c] ;  /* 0x00004c0001057983 */ /* 0x000ee80000100800 */
[----:B------:R-:W3:Y:S04]  /*f840*/  LDL R6, [R1+0x50] ;  /* 0x0000500001067983 */ /* 0x000ee80000100800 */
[----:B------:R-:W3:Y:S01]  /*f850*/  LDL R7, [R1+0x54] ;  /* 0x0000540001077983 */ /* 0x000ee20000100800 */
[----:B------:R-:W-:Y:S03]  /*f860*/  WARPSYNC 0xffffffff ;  /* 0xffffffff00007948 */ /* 0x000fe60003800000 */
[----:B------:R-:W-:Y:S01]  /*f870*/  BAR.SYNC.DEFER_BLOCKING 0x4, 0x100 ;  /* 0x0104000000007b1d */ /* 0x000fe20000010000 */
[----:B------:R-:W-:-:S13]  /*f880*/  ISETP.NE.AND P0, PT, R13, RZ, PT ;  /* 0x000000ff0d00720c */ /* 0x000fda0003f05270 */
[----:B---3--:R1:W-:Y:S04]  /*f890*/  @!P0 STS.128 [0x1a080], R4 ;  /* 0x01a08004ff008388 */ /* 0x0083e80000000c00 */
[----:B------:R-:W-:Y:S06]  /*f8a0*/  BAR.ARV 0x5, 0x100 ;  /* 0x0144000000007b1d */ /* 0x000fec0000002000 */
.L_x_96:
[----:B--2---:R-:W2:Y:S02]  /*f8b0*/  LDL R0, [R1+0x54] ;  /* 0x0000540001007983 */ /* 0x004ea40000100800 */
[----:B--2---:R-:W-:-:S13]  /*f8c0*/  ISETP.GE.AND P0, PT, R0, c[0x0][0x53c], PT ;  /* 0x00014f0000007a0c */ /* 0x004fda0003f06270 */
[----:B-1----:R-:W-:Y:S01]  /*f8d0*/  @P0 CALL.REL.NOINC `(.L_x_113) ;  /* 0x0000001000000944 */ /* 0x002fe20003c00000 */
[----:B------:R-:W-:Y:S05]  /*f8e0*/  BRA `(.L_x_114) ;  /* 0xffff22f000007947 */ /* 0x000fea000383ffff */
.L_x_113:
[----:B------:R-:W-:Y:S05]  /*f8f0*/  EXIT ;  /* 0x000000000000794d */ /* 0x000fea0003800000 */
.L_x_16:
[----:B------:R-:W-:Y:S01]  /*f900*/  IMAD.MOV.U32 R0, RZ, RZ, R5 ;  /* 0x000000ffff007224 */ /* 0x000fe200078e0005 */
[----:B------:R-:W-:Y:S02]  /*f910*/  MOV R3, 0x1 ;  /* 0x0000000100037802 */ /* 0x000fe40000000f00 */
[----:B------:R-:W-:Y:S02]  /*f920*/  MOV R2, 0xf940 ;  /* 0x0000f94000027802 */ /* 0x000fe40000000f00 */
[----:B------:R-:W-:Y:S05]  /*f930*/  CALL.REL.NOINC `($__internal_2_$__cuda_sm70_shflsync_up_p) ;  /* 0x00001ad000007944 */ /* 0x000fea0003c00000 */
[----:B------:R-:W-:Y:S01]  /*f940*/  MOV R0, R4 ;  /* 0x0000000400007202 */ /* 0x000fe20000000f00 */
[----:B------:R-:W-:Y:S05]  /*f950*/  BRA `(.L_x_115) ;  /* 0xffff0b1000007947 */ /* 0x000fea000383ffff */
.L_x_17:
[----:B------:R-:W-:Y:S01]  /*f960*/  IMAD.MOV.U32 R0, RZ, RZ, R5 ;  /* 0x000000ffff007224 */ /* 0x000fe200078e0005 */
[----:B------:R-:W-:Y:S02]  /*f970*/  MOV R3, 0x2 ;  /* 0x0000000200037802 */ /* 0x000fe40000000f00 */
[----:B------:R-:W-:Y:S02]  /*f980*/  MOV R2, 0xf9a0 ;  /* 0x0000f9a000027802 */ /* 0x000fe40000000f00 */
[----:B------:R-:W-:Y:S05]  /*f990*/  CALL.REL.NOINC `($__internal_2_$__cuda_sm70_shflsync_up_p) ;  /* 0x00001a7000007944 */ /* 0x000fea0003c00000 */
[----:B------:R-:W-:Y:S01]  /*f9a0*/  SEL R4, R4, RZ, P4 ;  /* 0x000000ff04047207 */ /* 0x000fe20002000000 */
[----:B------:R-:W-:Y:S01]  /*f9b0*/  IMAD.MOV.U32 R3, RZ, RZ, 0x4 ;  /* 0x00000004ff037424 */ /* 0x000fe200078e00ff */
[----:B------:R-:W-:-:S03]  /*f9c0*/  MOV R2, 0xf9f0 ;  /* 0x0000f9f000027802 */ /* 0x000fc60000000f00 */
[----:B------:R-:W-:Y:S02]  /*f9d0*/  IMAD.IADD R0, R5, 0x1, R4 ;  /* 0x0000000105007824 */ /* 0x000fe400078e0204 */
        /* <DEDUP_REMOVED lines=14> */
[----:B------:R-:W-:Y:S01]  /*fac0*/  IMAD.IADD R4, R0, 0x1, R4 ;  /* 0x0000000100047824 */ /* 0x000fe200078e0204 */
[----:B------:R-:W-:-:S03]  /*fad0*/  MOV R0, 0x1f ;  /* 0x0000001f00007802 */ /* 0x000fc60000000f00 */
[----:B------:R-:W-:Y:S02]  /*fae0*/  IMAD.MOV.U32 R20, RZ, RZ, R4 ;  /* 0x000000ffff147224 */ /* 0x000fe400078e0004 */
[----:B------:R-:W-:Y:S05]  /*faf0*/  CALL.REL.NOINC `($__internal_1_$__cuda_sm70_shflsync_idx_p) ;  /* 0x000018a000007944 */ /* 0x000fea0003c00000 */
[----:B-1---5:R-:W-:Y:S05]  /*fb00*/  BRA `(.L_x_116) ;  /* 0xffff0a6000007947 */ /* 0x022fea000383ffff */
.L_x_19:
[----:B------:R-:W-:Y:S02]  /*fb10*/  SEL R0, RZ, 0x1, P0 ;  /* 0x00000001ff007807 */ /* 0x000fe40000000000 */
[----:B------:R-:W-:Y:S02]  /*fb20*/  MOV R2, 0xfb40 ;  /* 0x0000fb4000027802 */ /* 0x000fe40000000f00 */
[----:B------:R-:W-:Y:S05]  /*fb30*/  CALL.REL.NOINC `($__internal_3_$__cuda_sm70_votesync_ballot) ;  /* 0x0000193000007944 */ /* 0x000fea0003c00000 */
[----:B------:R-:W-:Y:S01]  /*fb40*/  MOV R5, R0 ;  /* 0x0000000000057202 */ /* 0x000fe20000000f00 */
[----:B------:R-:W-:Y:S05]  /*fb50*/  BRA `(.L_x_117) ;  /* 0xffff0aa000007947 */ /* 0x000fea000383ffff */
.L_x_20:
[----:B------:R-:W-:Y:S01]  /*fb60*/  IMAD.MOV.U32 R20, RZ, RZ, R8 ;  /* 0x000000ffff147224 */ /* 0x000fe200078e0008 */
[----:B--2---:R-:W-:Y:S01]  /*fb70*/  MOV R3, R13 ;  /* 0x0000000d00037202 */ /* 0x004fe20000000f00 */
[----:B------:R-:W-:Y:S01]  /*fb80*/  IMAD.MOV.U32 R0, RZ, RZ, 0x1f ;  /* 0x0000001fff007424 */ /* 0x000fe200078e00ff */
[----:B------:R-:W-:Y:S02]  /*fb90*/  MOV R2, 0xfbb0 ;  /* 0x0000fbb000027802 */ /* 0x000fe40000000f00 */
[----:B-1----:R-:W-:Y:S05]  /*fba0*/  CALL.REL.NOINC `($__internal_1_$__cuda_sm70_shflsync_idx_p) ;  /* 0x000017f000007944 */ /* 0x002fea0003c00000 */
[----:B------:R-:W-:Y:S01]  /*fbb0*/  IMAD.MOV.U32 R11, RZ, RZ, R0 ;  /* 0x000000ffff0b7224 */ /* 0x000fe200078e0000 */
[----:B------:R-:W-:Y:S01]  /*fbc0*/  MOV R20, R7 ;  /* 0x0000000700147202 */ /* 0x000fe20000000f00 */
[----:B------:R-:W-:Y:S01]  /*fbd0*/  IMAD.MOV.U32 R6, RZ, RZ, RZ ;  /* 0x000000ffff067224 */ /* 0x000fe200078e00ff */
[----:B------:R-:W-:Y:S01]  /*fbe0*/  MOV R3, R13 ;  /* 0x0000000d00037202 */ /* 0x000fe20000000f00 */
[----:B------:R-:W-:Y:S01]  /*fbf0*/  IMAD.MOV.U32 R0, RZ, RZ, 0x1f ;  /* 0x0000001fff007424 */ /* 0x000fe200078e00ff */
[----:B------:R-:W-:-:S02]  /*fc00*/  MOV R2, 0xfc20 ;  /* 0x0000fc2000027802 */ /* 0x000fc40000000f00 */
[----:B-1---5:R-:W-:Y:S05]  /*fc10*/  CALL.REL.NOINC `($__internal_1_$__cuda_sm70_shflsync_idx_p) ;  /* 0x0000178000007944 */ /* 0x022fea0003c00000 */
[----:B------:R-:W-:Y:S01]  /*fc20*/  MOV R10, R0 ;  /* 0x00000000000a7202 */ /* 0x000fe20000000f00 */
[----:B-1---5:R-:W-:Y:S05]  /*fc30*/  BRA `(.L_x_118) ;  /* 0xffff0a1000007947 */ /* 0x022fea000383ffff */
.L_x_23:
[----:B------:R-:W-:Y:S01]  /*fc40*/  IMAD.MOV.U32 R20, RZ, RZ, R4 ;  /* 0x000000ffff147224 */ /* 0x000fe200078e0004 */
[----:B------:R-:W-:-:S02]  /*fc50*/  MOV R0, 0x1f ;  /* 0x0000001f00007802 */ /* 0x000fc40000000f00 */
[----:B------:R-:W-:Y:S02]  /*fc60*/  MOV R2, 0xfc80 ;  /* 0x0000fc8000027802 */ /* 0x000fe40000000f00 */
[----:B-1234-:R-:W-:Y:S05]  /*fc70*/  CALL.REL.NOINC `($__internal_1_$__cuda_sm70_shflsync_idx_p) ;  /* 0x0000172000007944 */ /* 0x01efea0003c00000 */
[----:B------:R-:W-:Y:S01]  /*fc80*/  MOV R6, R0 ;  /* 0x0000000000067202 */ /* 0x000fe20000000f00 */
[----:B-1---5:R-:W-:Y:S05]  /*fc90*/  BRA `(.L_x_22) ;  /* 0xffff0a1000007947 */ /* 0x022fea000383ffff */
.L_x_33:
[----:B------:R-:W-:Y:S01]  /*fca0*/  IMAD.MOV.U32 R20, RZ, RZ, R10 ;  /* 0x000000ffff147224 */ /* 0x000fe200078e000a */
[----:B--2---:R-:W-:Y:S01]  /*fcb0*/  MOV R3, 0x1 ;  /* 0x0000000100037802 */ /* 0x004fe20000000f00 */
[----:B------:R-:W-:Y:S01]  /*fcc0*/  IMAD.MOV.U32 R0, RZ, RZ, 0x181f ;  /* 0x0000181fff007424 */ /* 0x000fe200078e00ff */
[----:B------:R-:W-:Y:S02]  /*fcd0*/  MOV R2, 0xfcf0 ;  /* 0x0000fcf000027802 */ /* 0x000fe40000000f00 */
[----:B------:R-:W-:Y:S05]  /*fce0*/  CALL.REL.NOINC `($__internal_1_$__cuda_sm70_shflsync_idx_p) ;  /* 0x000016b000007944 */ /* 0x000fea0003c00000 */
[----:B------:R-:W-:Y:S01]  /*fcf0*/  IMAD.MOV.U32 R5, RZ, RZ, R0 ;  /* 0x000000ffff057224 */ /* 0x000fe200078e0000 */
[----:B------:R-:W-:Y:S01]  /*fd00*/  MOV R3, 0x1 ;  /* 0x0000000100037802 */ /* 0x000fe20000000f00 */
[----:B------:R-:W-:Y:S01]  /*fd10*/  IMAD.MOV.U32 R20, RZ, RZ, R11 ;  /* 0x000000ffff147224 */ /* 0x000fe200078e000b */
[----:B------:R-:W-:Y:S02]  /*fd20*/  MOV R0, 0x181f ;  /* 0x0000181f00007802 */ /* 0x000fe40000000f00 */
[----:B------:R-:W-:Y:S02]  /*fd30*/  MOV R2, 0xfd50 ;  /* 0x0000fd5000027802 */ /* 0x000fe40000000f00 */
[----:B-1---5:R-:W-:Y:S05]  /*fd40*/  CALL.REL.NOINC `($__internal_1_$__cuda_sm70_shflsync_idx_p) ;  /* 0x0000165000007944 */ /* 0x022fea0003c00000 */
[----:B-1---5:R-:W-:Y:S05]  /*fd50*/  BRA `(.L_x_119) ;  /* 0xffff3ba000007947 */ /* 0x022fea000383ffff */
.L_x_36:
[----:B-1----:R-:W-:Y:S01]  /*fd60*/  IMAD.MOV.U32 R20, RZ, RZ, R5 ;  /* 0x000000ffff147224 */ /* 0x002fe200078e0005 */
[----:B------:R-:W-:Y:S01]  /*fd70*/  MOV R3, RZ ;  /* 0x000000ff00037202 */ /* 0x000fe20000000f00 */
[----:B------:R-:W-:Y:S01]  /*fd80*/  IMAD.MOV.U32 R0, RZ, RZ, 0x181f ;  /* 0x0000181fff007424 */ /* 0x000fe200078e00ff */
[----:B------:R-:W-:-:S02]  /*fd90*/  MOV R2, 0xfdb0 ;  /* 0x0000fdb000027802 */ /* 0x000fc40000000f00 */
[----:B------:R-:W-:Y:S05]  /*fda0*/  CALL.REL.NOINC `($__internal_1_$__cuda_sm70_shflsync_idx_p) ;  /* 0x000015f000007944 */ /* 0x000fea0003c00000 */
[----:B-----5:R-:W-:Y:S01]  /*fdb0*/  MOV R4, R0 ;  /* 0x0000000000047202 */ /* 0x020fe20000000f00 */
[----:B-1----:R-:W-:Y:S05]  /*fdc0*/  BRA `(.L_x_120) ;  /* 0xffff4cb000007947 */ /* 0x002fea000383ffff */
.L_x_37:
[----:B------:R-:W-:Y:S01]  /*fdd0*/  IMAD.MOV.U32 R20, RZ, RZ, R12 ;  /* 0x000000ffff147224 */ /* 0x000fe200078e000c */
[----:B------:R-:W-:Y:S01]  /*fde0*/  MOV R3, RZ ;  /* 0x000000ff00037202 */ /* 0x000fe20000000f00 */
[----:B------:R-:W-:Y:S01]  /*fdf0*/  IMAD.MOV.U32 R0, RZ, RZ, 0x181f ;  /* 0x0000181fff007424 */ /* 0x000fe200078e00ff */
[----:B------:R-:W-:-:S02]  /*fe00*/  MOV R2, 0xfe20 ;  /* 0x0000fe2000027802 */ /* 0x000fc40000000f00 */
[----:B-12---:R-:W-:Y:S05]  /*fe10*/  CALL.REL.NOINC `($__internal_1_$__cuda_sm70_shflsync_idx_p) ;  /* 0x0000158000007944 */ /* 0x006fea0003c00000 */
[----:B-1---5:R-:W-:Y:S05]  /*fe20*/  BRA `(.L_x_121) ;  /* 0xffff4c7000007947 */ /* 0x022fea000383ffff */
.L_x_40:
[----:B------:R-:W-:Y:S01]  /*fe30*/  IMAD.MOV.U32 R20, RZ, RZ, R5 ;  /* 0x000000ffff147224 */ /* 0x000fe200078e0005 */
[----:B--2---:R-:W-:Y:S01]  /*fe40*/  MOV R3, 0x1 ;  /* 0x0000000100037802 */ /* 0x004fe20000000f00 */
[----:B----4-:R-:W-:Y:S01]  /*fe50*/  IMAD.MOV.U32 R0, RZ, RZ, 0x181f ;  /* 0x0000181fff007424 */ /* 0x010fe200078e00ff */
[----:B------:R-:W-:-:S03]  /*fe60*/  MOV R2, 0xfe80 ;  /* 0x0000fe8000027802 */ /* 0x000fc60000000f00 */
[----:B-1-3--:R-:W-:Y:S05]  /*fe70*/  CALL.REL.NOINC `($__internal_1_$__cuda_sm70_shflsync_idx_p) ;  /* 0x0000152000007944 */ /* 0x00afea0003c00000 */
[----:B-----5:R-:W-:Y:S01]  /*fe80*/  IMAD.MOV.U32 R4, RZ, RZ, R0 ;  /* 0x000000ffff047224 */ /* 0x020fe200078e0000 */
[----:B------:R-:W-:Y:S01]  /*fe90*/  MOV R3, 0x1 ;  /* 0x0000000100037802 */ /* 0x000fe20000000f00 */
[----:B------:R-:W-:Y:S01]  /*fea0*/  IMAD.MOV.U32 R20, RZ, RZ, R12 ;  /* 0x000000ffff147224 */ /* 0x000fe200078e000c */
[----:B------:R-:W-:-:S02]  /*feb0*/  MOV R0, 0x181f ;  /* 0x0000181f00007802 */ /* 0x000fc40000000f00 */
[----:B------:R-:W-:Y:S02]  /*fec0*/  MOV R2, 0xfee0 ;  /* 0x0000fee000027802 */ /* 0x000fe40000000f00 */
[----:B-1----:R-:W-:Y:S05]  /*fed0*/  CALL.REL.NOINC `($__internal_1_$__cuda_sm70_shflsync_idx_p) ;  /* 0x000014c000007944 */ /* 0x002fea0003c00000 */
[----:B-1---5:R-:W-:Y:S05]  /*fee0*/  BRA `(.L_x_122) ;  /* 0xffff4db000007947 */ /* 0x022fea000383ffff */
.L_x_41:
[----:B------:R-:W-:Y:S02]  /*fef0*/  MOV R0, 0x2 ;  /* 0x0000000200007802 */ /* 0x000fe40000000f00 */
[----:B------:R-:W-:Y:S02]  /*ff00*/  MOV R2, 0xff20 ;  /* 0x0000ff2000027802 */ /* 0x000fe40000000f00 */
[----:B------:R-:W-:Y:S05]  /*ff10*/  CALL.REL.NOINC `($__internal_0_$__cuda_sm70_shflsync_bfly_p) ;  /* 0x0000142000007944 */ /* 0x000fea0003c00000 */
[----:B------:R-:W-:Y:S05]  /*ff20*/  BRA `(.L_x_123) ;  /* 0xffff531000007947 */ /* 0x000fea000383ffff */
.L_x_42:
[----:B------:R-:W-:Y:S02]  /*ff30*/  MOV R0, 0x1 ;  /* 0x0000000100007802 */ /* 0x000fe40000000f00 */
[----:B------:R-:W-:Y:S02]  /*ff40*/  MOV R2, 0xff60 ;  /* 0x0000ff6000027802 */ /* 0x000fe40000000f00 */
[----:B------:R-:W-:Y:S05]  /*ff50*/  CALL.REL.NOINC `($__internal_0_$__cuda_sm70_shflsync_bfly_p) ;  /* 0x000013e000007944 */ /* 0x000fea0003c00000 */
[----:B------:R-:W-:Y:S01]  /*ff60*/  FMNMX.FTZ R133, R4, R0, !PT ;  /* 0x0000000004857209 */ /* 0x000fe20007810000 */
[----:B------:R-:W-:Y:S01]  /*ff70*/  IMAD.MOV.U32 R4, RZ, RZ, R5 ;  /* 0x000000ffff047224 */ /* 0x000fe200078e0005 */
[----:B------:R-:W-:Y:S01]  /*ff80*/  MOV R2, 0xffb0 ;  /* 0x0000ffb000027802 */ /* 0x000fe20000000f00 */
[----:B------:R-:W-:Y:S02]  /*ff90*/  IMAD.MOV.U32 R0, RZ, RZ, 0x2 ;  /* 0x00000002ff007424 */ /* 0x000fe400078e00ff */
[----:B------:R-:W-:Y:S05]  /*ffa0*/  CALL.REL.NOINC `($__internal_0_$__cuda_sm70_shflsync_bfly_p) ;  /* 0x0000139000007944 */ /* 0x000fea0003c00000 */
[----:B------:R-:W-:Y:S01]  /*ffb0*/  FMNMX.FTZ R5, R5, R0, !PT ;  /* 0x0000000005057209 */ /* 0x000fe20007810000 */
[----:B------:R-:W-:Y:S01]  /*ffc0*/  IMAD.MOV.U32 R0, RZ, RZ, 0x1 ;  /* 0x00000001ff007424 */ /* 0x000fe200078e00ff */
[----:B------:R-:W-:-:S03]  /*ffd0*/  MOV R2, 0x10000 ;  /* 0x0001000000027802 */ /* 0x000fc60000000f00 */
[----:B------:R-:W-:Y:S02]  /*ffe0*/  IMAD.MOV.U32 R4, RZ, RZ, R5 ;  /* 0x000000ffff047224 */ /* 0x000fe400078e0005 */
[----:B------:R-:W-:Y:S05]  /*fff0*/  CALL.REL.NOINC `($__internal_0_$__cuda_sm70_shflsync_bfly_p) ;  /* 0x0000134000007944 */ /* 0x000fea0003c00000 */
[----:B------:R-:W-:Y:S01]  /*10000*/  MOV R3, R0 ;  /* 0x0000000000037202 */ /* 0x000fe20000000f00 */
[----:B------:R-:W-:Y:S05]  /*10010*/  BRA `(.L_x_124) ;  /* 0xffff529000007947 */ /* 0x000fea000383ffff */
.L_x_44:
[----:B------:R-:W-:Y:S01]  /*10020*/  MOV R3, RZ ;  /* 0x000000ff00037202 */ /* 0x000fe20000000f00 */
[----:B------:R-:W-:Y:S01]  /*10030*/  IMAD.MOV.U32 R20, RZ, RZ, R6 ;  /* 0x000000ffff147224 */ /* 0x000fe200078e0006 */
[----:B------:R-:W-:Y:S01]  /*10040*/  MOV R2, 0x10070 ;  /* 0x0001007000027802 */ /* 0x000fe20000000f00 */
[----:B--2---:R-:W-:Y:S02]  /*10050*/  IMAD.MOV.U32 R0, RZ, RZ, 0x181f ;  /* 0x0000181fff007424 */ /* 0x004fe400078e00ff */
[----:B-1-34-:R-:W-:Y:S05]  /*10060*/  CALL.REL.NOINC `($__internal_1_$__cuda_sm70_shflsync_idx_p) ;  /* 0x0000133000007944 */ /* 0x01afea0003c00000 */
[----:B-1---5:R-:W-:-:S05]  /*10070*/  BRA `(.L_x_125) ;  /* 0xffff68a000007947 */ /* 0x022fca000383ffff */
.L_x_47:
[----:B------:R-:W-:Y:S01]  /*10080*/  MOV R3, 0x1 ;  /* 0x0000000100037802 */ /* 0x000fe20000000f00 */
[----:B------:R-:W-:Y:S01]  /*10090*/  IMAD.MOV.U32 R20, RZ, RZ, R6 ;  /* 0x000000ffff147224 */ /* 0x000fe200078e0006 */
[----:B------:R-:W-:Y:S01]  /*100a0*/  MOV R2, 0x100d0 ;  /* 0x000100d000027802 */ /* 0x000fe20000000f00 */
[----:B------:R-:W-:Y:S02]  /*100b0*/  IMAD.MOV.U32 R0, RZ, RZ, 0x181f ;  /* 0x0000181fff007424 */ /* 0x000fe400078e00ff */
[----:B-1-3--:R-:W-:Y:S05]  /*100c0*/  CALL.REL.NOINC `($__internal_1_$__cuda_sm70_shflsync_idx_p) ;  /* 0x000012d000007944 */ /* 0x00afea0003c00000 */
[----:B------:R-:W-:Y:S01]  /*100d0*/  MOV R3, 0x1 ;  /* 0x0000000100037802 */ /* 0x000fe20000000f00 */
[----:B-----5:R-:W-:Y:S01]  /*100e0*/  IMAD.MOV.U32 R4, RZ, RZ, R0 ;  /* 0x000000ffff047224 */ /* 0x020fe200078e0000 */
[----:B------:R-:W-:Y:S01]  /*100f0*/  MOV R0, 0x181f ;  /* 0x0000181f00007802 */ /* 0x000fe20000000f00 */
[----:B------:R-:W-:Y:S01]  /*10100*/  IMAD.MOV.U32 R20, RZ, RZ, R7 ;  /* 0x000000ffff147224 */ /* 0x000fe200078e0007 */
[----:B------:R-:W-:Y:S02]  /*10110*/  MOV R2, 0x10130 ;  /* 0x0001013000027802 */ /* 0x000fe40000000f00 */
[----:B-1----:R-:W-:Y:S05]  /*10120*/  CALL.REL.NOINC `($__internal_1_$__cuda_sm70_shflsync_idx_p) ;  /* 0x0000127000007944 */ /* 0x002fea0003c00000 */
[----:B-1---5:R-:W-:-:S05]  /*10130*/  BRA `(.L_x_126) ;  /* 0xffff69f000007947 */ /* 0x022fca000383ffff */
.L_x_50:
[----:B------:R-:W-:Y:S01]  /*10140*/  MOV R3, RZ ;  /* 0x000000ff00037202 */ /* 0x000fe20000000f00 */
[----:B------:R-:W-:Y:S01]  /*10150*/  IMAD.MOV.U32 R20, RZ, RZ, R8 ;  /* 0x000000ffff147224 */ /* 0x000fe200078e0008 */
[----:B------:R-:W-:Y:S01]  /*10160*/  MOV R2, 0x10190 ;  /* 0x0001019000027802 */ /* 0x000fe20000000f00 */
[----:B------:R-:W-:Y:S02]  /*10170*/  IMAD.MOV.U32 R0, RZ, RZ, 0x181f ;  /* 0x0000181fff007424 */ /* 0x000fe400078e00ff */
[----:B-1----:R-:W-:Y:S05]  /*10180*/  CALL.REL.NOINC `($__internal_1_$__cuda_sm70_shflsync_idx_p) ;  /* 0x0000121000007944 */ /* 0x002fea0003c00000 */
[----:B-----5:R-:W-:Y:S01]  /*10190*/  MOV R4, R0 ;  /* 0x0000000000047202 */ /* 0x020fe20000000f00 */
[----:B-1----:R-:W-:-:S05]  /*101a0*/  BRA `(.L_x_127) ;  /* 0xffff7ad000007947 */ /* 0x002fca000383ffff */
.L_x_51:
[----:B------:R-:W-:Y:S01]  /*101b0*/  MOV R3, RZ ;  /* 0x000000ff00037202 */ /* 0x000fe20000000f00 */
[----:B------:R-:W-:Y:S01]  /*101c0*/  IMAD.MOV.U32 R20, RZ, RZ, R9 ;  /* 0x000000ffff147224 */ /* 0x000fe200078e0009 */
[----:B------:R-:W-:Y:S01]  /*101d0*/  MOV R2, 0x10200 ;  /* 0x0001020000027802 */ /* 0x000fe20000000f00 */
[----:B------:R-:W-:Y:S02]  /*101e0*/  IMAD.MOV.U32 R0, RZ, RZ, 0x181f ;  /* 0x0000181fff007424 */ /* 0x000fe400078e00ff */
[----:B-123--:R-:W-:Y:S05]  /*101f0*/  CALL.REL.NOINC `($__internal_1_$__cuda_sm70_shflsync_idx_p) ;  /* 0x000011a000007944 */ /* 0x00efea0003c00000 */
[----:B-1---5:R-:W-:-:S05]  /*10200*/  BRA `(.L_x_128) ;  /* 0xffff7a9000007947 */ /* 0x022fca000383ffff */
.L_x_52:
[----:B---3--:R-:W-:Y:S01]  /*10210*/  MOV R3, 0x1 ;  /* 0x0000000100037802 */ /* 0x008fe20000000f00 */
[----:B------:R-:W-:Y:S01]  /*10220*/  IMAD.MOV.U32 R20, RZ, RZ, R8 ;  /* 0x000000ffff147224 */ /* 0x000fe200078e0008 */
[----:B------:R-:W-:Y:S01]  /*10230*/  MOV R2, 0x10260 ;  /* 0x0001026000027802 */ /* 0x000fe20000000f00 */
[----:B------:R-:W-:Y:S03]  /*10240*/  IMAD.MOV.U32 R0, RZ, RZ, 0x181f ;  /* 0x0000181fff007424 */ /* 0x000fe600078e00ff */
[----:B-1--4-:R-:W-:Y:S05]  /*10250*/  CALL.REL.NOINC `($__internal_1_$__cuda_sm70_shflsync_idx_p) ;  /* 0x0000114000007944 */ /* 0x012fea0003c00000 */
[----:B------:R-:W-:Y:S01]  /*10260*/  MOV R3, 0x1 ;  /* 0x0000000100037802 */ /* 0x000fe20000000f00 */
[----:B-----5:R-:W-:Y:S01]  /*10270*/  IMAD.MOV.U32 R4, RZ, RZ, R0 ;  /* 0x000000ffff047224 */ /* 0x020fe200078e0000 */
[----:B------:R-:W-:Y:S01]  /*10280*/  MOV R0, 0x181f ;  /* 0x0000181f00007802 */ /* 0x000fe20000000f00 */
[----:B------:R-:W-:Y:S01]  /*10290*/  IMAD.MOV.U32 R20, RZ, RZ, R9 ;  /* 0x000000ffff147224 */ /* 0x000fe200078e0009 */
[----:B------:R-:W-:Y:S02]  /*102a0*/  MOV R2, 0x102c0 ;  /* 0x000102c000027802 */ /* 0x000fe40000000f00 */
[----:B-1----:R-:W-:Y:S05]  /*102b0*/  CALL.REL.NOINC `($__internal_1_$__cuda_sm70_shflsync_idx_p) ;  /* 0x000010e000007944 */ /* 0x002fea0003c00000 */
[----:B-1---5:R-:W-:-:S05]  /*102c0*/  BRA `(.L_x_129) ;  /* 0xffff7ba000007947 */ /* 0x022fca000383ffff */
.L_x_53:
[----:B------:R-:W-:Y:S02]  /*102d0*/  MOV R0, 0x2 ;  /* 0x0000000200007802 */ /* 0x000fe40000000f00 */
[----:B------:R-:W-:Y:S02]  /*102e0*/  MOV R2, 0x10300 ;  /* 0x0001030000027802 */ /* 0x000fe40000000f00 */
[----:B------:R-:W-:Y:S05]  /*102f0*/  CALL.REL.NOINC `($__internal_0_$__cuda_sm70_shflsync_bfly_p) ;  /* 0x0000104000007944 */ /* 0x000fea0003c00000 */
[----:B------:R-:W-:-:S05]  /*10300*/  BRA `(.L_x_130) ;  /* 0xffff7eb000007947 */ /* 0x000fca000383ffff */
.L_x_54:
        /* <DEDUP_REMOVED lines=10> */
[----:B------:R-:W-:Y:S02]  /*103b0*/  MOV R2, 0x103d0 ;  /* 0x000103d000027802 */ /* 0x000fe40000000f00 */
[----:B------:R-:W-:Y:S05]  /*103c0*/  CALL.REL.NOINC `($__internal_0_$__cuda_sm70_shflsync_bfly_p) ;  /* 0x00000f7000007944 */ /* 0x000fea0003c00000 */
[----:B------:R-:W-:-:S05]  /*103d0*/  BRA `(.L_x_131) ;  /* 0xffff7e5000007947 */ /* 0x000fca000383ffff */
.L_x_56:
[----:B------:R1:W5:Y:S01]  /*103e0*/  LDL R4, [R1+0x8] ;  /* 0x0000080001047983 */ /* 0x0003620000100800 */
[----:B------:R-:W-:-:S02]  /*103f0*/  MOV R0, 0x2 ;  /* 0x0000000200007802 */ /* 0x000fc40000000f00 */
[----:B------:R-:W-:Y:S02]  /*10400*/  MOV R2, 0x10420 ;  /* 0x0001042000027802 */ /* 0x000fe40000000f00 */
[----:B-1---5:R-:W-:Y:S05]  /*10410*/  CALL.REL.NOINC `($__internal_0_$__cuda_sm70_shflsync_bfly_p) ;  /* 0x00000f2000007944 */ /* 0x022fea0003c00000 */
[----:B------:R-:W2:Y:S02]  /*10420*/  LDL.LU R2, [R1+0x8] ;  /* 0x0000080001027983 */ /* 0x000ea40000300800 */
[----:B--2---:R-:W-:Y:S01]  /*10430*/  FADD.FTZ R4, R2, R0 ;  /* 0x0000000002047221 */ /* 0x004fe20000010000 */
[----:B------:R-:W-:Y:S02]  /*10440*/  MOV R0, 0x1 ;  /* 0x0000000100007802 */ /* 0x000fe40000000f00 */
[----:B------:R-:W-:Y:S02]  /*10450*/  MOV R2, 0x10470 ;  /* 0x0001047000027802 */ /* 0x000fe40000000f00 */
[----:B------:R-:W-:Y:S05]  /*10460*/  CALL.REL.NOINC `($__internal_0_$__cuda_sm70_shflsync_bfly_p) ;  /* 0x00000ed000007944 */ /* 0x000fea0003c00000 */
[----:B------:R-:W-:Y:S02]  /*10470*/  FADD.FTZ R5, R4, R0 ;  /* 0x0000000004057221 */ /* 0x000fe40000010000 */
[----:B------:R1:W5:Y:S01]  /*10480*/  LDL R4, [R1+0xc] ;  /* 0x00000c0001047983 */ /* 0x0003620000100800 */
[----:B------:R-:W-:Y:S02]  /*10490*/  MOV R0, 0x2 ;  /* 0x0000000200007802 */ /* 0x000fe40000000f00 */
[----:B------:R-:W-:-:S02]  /*104a0*/  MOV R2, 0x104c0 ;  /* 0x000104c000027802 */ /* 0x000fc40000000f00 */
[----:B-1---5:R-:W-:Y:S05]  /*104b0*/  CALL.REL.NOINC `($__internal_0_$__cuda_sm70_shflsync_bfly_p) ;  /* 0x00000e8000007944 */ /* 0x022fea0003c00000 */
[----:B------:R-:W2:Y:S02]  /*104c0*/  LDL.LU R2, [R1+0xc] ;  /* 0x00000c0001027983 */ /* 0x000ea40000300800 */
[----:B--2---:R-:W-:Y:S01]  /*104d0*/  FADD.FTZ R4, R2, R0 ;  /* 0x0000000002047221 */ /* 0x004fe20000010000 */
[----:B------:R-:W-:-:S02]  /*104e0*/  MOV R0, 0x1 ;  /* 0x0000000100007802 */ /* 0x000fc40000000f00 */
[----:B------:R-:W-:Y:S02]  /*104f0*/  MOV R2, 0x10510 ;  /* 0x0001051000027802 */ /* 0x000fe40000000f00 */
[----:B------:R-:W-:Y:S05]  /*10500*/  CALL.REL.NOINC `($__internal_0_$__cuda_sm70_shflsync_bfly_p) ;  /* 0x00000e3000007944 */ /* 0x000fea0003c00000 */
[----:B------:R-:W-:Y:S01]  /*10510*/  MOV R3, R0 ;  /* 0x0000000000037202 */ /* 0x000fe20000000f00 */
[----:B------:R-:W-:Y:S05]  /*10520*/  BRA `(.L_x_132) ;  /* 0xffff95f000007947 */ /* 0x000fea000383ffff */
.L_x_63:
[----:B--234-:R-:W-:Y:S01]  /*10530*/  IMAD.MOV.U32 R20, RZ, RZ, R5 ;  /* 0x000000ffff147224 */ /* 0x01cfe200078e0005 */
[----:B------:R-:W-:Y:S01]  /*10540*/  MOV R3, RZ ;  /* 0x000000ff00037202 */ /* 0x000fe20000000f00 */
[----:B------:R-:W-:Y:S01]  /*10550*/  IMAD.MOV.U32 R0, RZ, RZ, 0x181f ;  /* 0x0000181fff007424 */ /* 0x000fe200078e00ff */
[----:B------:R-:W-:Y:S02]  /*10560*/  MOV R2, 0x10580 ;  /* 0x0001058000027802 */ /* 0x000fe40000000f00 */
[----:B-1----:R-:W-:Y:S05]  /*10570*/  CALL.REL.NOINC `($__internal_1_$__cuda_sm70_shflsync_idx_p) ;  /* 0x00000e2000007944 */ /* 0x002fea0003c00000 */
[----:B-----5:R-:W-:Y:S01]  /*10580*/  MOV R4, R0 ;  /* 0x0000000000047202 */ /* 0x020fe20000000f00 */
[----:B-1----:R-:W-:Y:S05]  /*10590*/  BRA `(.L_x_133) ;  /* 0xffffb29000007947 */ /* 0x002fea000383ffff */
.L_x_64:
[----:B------:R-:W-:Y:S01]  /*105a0*/  IMAD.MOV.U32 R20, RZ, RZ, R14 ;  /* 0x000000ffff147224 */ /* 0x000fe200078e000e */
[----:B------:R-:W-:Y:S01]  /*105b0*/  MOV R3, RZ ;  /* 0x000000ff00037202 */ /* 0x000fe20000000f00 */
[----:B------:R-:W-:Y:S01]  /*105c0*/  IMAD.MOV.U32 R0, RZ, RZ, 0x181f ;  /* 0x0000181fff007424 */ /* 0x000fe200078e00ff */
[----:B------:R-:W-:Y:S02]  /*105d0*/  MOV R2, 0x105f0 ;  /* 0x000105f000027802 */ /* 0x000fe40000000f00 */
[----:B-123--:R-:W-:Y:S05]  /*105e0*/  CALL.REL.NOINC `($__internal_1_$__cuda_sm70_shflsync_idx_p) ;  /* 0x00000db000007944 */ /* 0x00efea0003c00000 */
[----:B-1---5:R-:W-:Y:S05]  /*105f0*/  BRA `(.L_x_134) ;  /* 0xffffb25000007947 */ /* 0x022fea000383ffff */
.L_x_67:
[----:B------:R-:W-:Y:S01]  /*10600*/  IMAD.MOV.U32 R20, RZ, RZ, R5 ;  /* 0x000000ffff147224 */ /* 0x000fe200078e0005 */
[----:B--2---:R-:W-:Y:S01]  /*10610*/  MOV R3, 0x1 ;  /* 0x0000000100037802 */ /* 0x004fe20000000f00 */
[----:B------:R-:W-:Y:S01]  /*10620*/  IMAD.MOV.U32 R0, RZ, RZ, 0x181f ;  /* 0x0000181fff007424 */ /* 0x000fe200078e00ff */
[----:B------:R-:W-:-:S02]  /*10630*/  MOV R2, 0x10650 ;  /* 0x0001065000027802 */ /* 0x000fc40000000f00 */
[----:B-1-34-:R-:W-:Y:S05]  /*10640*/  CALL.REL.NOINC `($__internal_1_$__cuda_sm70_shflsync_idx_p) ;  /* 0x00000d5000007944 */ /* 0x01afea0003c00000 */
[----:B-----5:R-:W-:Y:S01]  /*10650*/  IMAD.MOV.U32 R4, RZ, RZ, R0 ;  /* 0x000000ffff047224 */ /* 0x020fe200078e0000 */
[----:B------:R-:W-:Y:S01]  /*10660*/  MOV R3, 0x1 ;  /* 0x0000000100037802 */ /* 0x000fe20000000f00 */
[----:B------:R-:W-:Y:S01]  /*10670*/  IMAD.MOV.U32 R20, RZ, RZ, R14 ;  /* 0x000000ffff147224 */ /* 0x000fe200078e000e */
[----:B------:R-:W-:-:S02]  /*10680*/  MOV R0, 0x181f ;  /* 0x0000181f00007802 */ /* 0x000fc40000000f00 */
[----:B------:R-:W-:Y:S02]  /*10690*/  MOV R2, 0x106b0 ;  /* 0x000106b000027802 */ /* 0x000fe40000000f00 */
[----:B-1----:R-:W-:Y:S05]  /*106a0*/  CALL.REL.NOINC `($__internal_1_$__cuda_sm70_shflsync_idx_p) ;  /* 0x00000cf000007944 */ /* 0x002fea0003c00000 */
[----:B-1---5:R-:W-:Y:S05]  /*106b0*/  BRA `(.L_x_135) ;  /* 0xffffb40000007947 */ /* 0x022fea000383ffff */
.L_x_70:
[----:B------:R-:W-:Y:S01]  /*106c0*/  IMAD.MOV.U32 R20, RZ, RZ, R5 ;  /* 0x000000ffff147224 */ /* 0x000fe200078e0005 */
[----:B-1----:R-:W-:Y:S01]  /*106d0*/  MOV R3, 0x2 ;  /* 0x0000000200037802 */ /* 0x002fe20000000f00 */
[----:B--2---:R-:W-:Y:S01]  /*106e0*/  IMAD.MOV.U32 R0, RZ, RZ, 0x181f ;  /* 0x0000181fff007424 */ /* 0x004fe200078e00ff */
[----:B------:R-:W-:Y:S02]  /*106f0*/  MOV R2, 0x10710 ;  /* 0x0001071000027802 */ /* 0x000fe40000000f00 */
[----:B---34-:R-:W-:Y:S05]  /*10700*/  CALL.REL.NOINC `($__internal_1_$__cuda_sm70_shflsync_idx_p) ;  /* 0x00000c9000007944 */ /* 0x018fea0003c00000 */
[----:B-----5:R-:W-:Y:S01]  /*10710*/  MOV R4, R0 ;  /* 0x0000000000047202 */ /* 0x020fe20000000f00 */
[----:B-1----:R-:W-:Y:S05]  /*10720*/  BRA `(.L_x_136) ;  /* 0xffffb5a000007947 */ /* 0x002fea000383ffff */
.L_x_71:
[----:B------:R-:W-:Y:S01]  /*10730*/  IMAD.MOV.U32 R20, RZ, RZ, R14 ;  /* 0x000000ffff147224 */ /* 0x000fe200078e000e */
[----:B-1----:R-:W-:Y:S01]  /*10740*/  MOV R3, 0x2 ;  /* 0x0000000200037802 */ /* 0x002fe20000000f00 */
[----:B--2---:R-:W-:Y:S01]  /*10750*/  IMAD.MOV.U32 R0, RZ, RZ, 0x181f ;  /* 0x0000181fff007424 */ /* 0x004fe200078e00ff */
[----:B------:R-:W-:Y:S02]  /*10760*/  MOV R2, 0x10780 ;  /* 0x0001078000027802 */ /* 0x000fe40000000f00 */
[----:B---34-:R-:W-:Y:S05]  /*10770*/  CALL.REL.NOINC `($__internal_1_$__cuda_sm70_shflsync_idx_p) ;  /* 0x00000c2000007944 */ /* 0x018fea0003c00000 */
[----:B-1---5:R-:W-:Y:S05]  /*10780*/  BRA `(.L_x_137) ;  /* 0xffffb56000007947 */ /* 0x022fea000383ffff */
.L_x_74:
[----:B------:R-:W-:Y:S01]  /*10790*/  IMAD.MOV.U32 R20, RZ, RZ, R5 ;  /* 0x000000ffff147224 */ /* 0x000fe200078e0005 */
[----:B-1----:R-:W-:Y:S01]  /*107a0*/  MOV R3, 0x3 ;  /* 0x0000000300037802 */ /* 0x002fe20000000f00 */
[----:B----4-:R-:W-:Y:S01]  /*107b0*/  IMAD.MOV.U32 R0, RZ, RZ, 0x181f ;  /* 0x0000181fff007424 */ /* 0x010fe200078e00ff */
[----:B------:R-:W-:-:S02]  /*107c0*/  MOV R2, 0x107e0 ;  /* 0x000107e000027802 */ /* 0x000fc40000000f00 */
[----:B--23--:R-:W-:Y:S05]  /*107d0*/  CALL.REL.NOINC `($__internal_1_$__cuda_sm70_shflsync_idx_p) ;  /* 0x00000bc000007944 */ /* 0x00cfea0003c00000 */
[----:B-----5:R-:W-:Y:S01]  /*107e0*/  IMAD.MOV.U32 R4, RZ, RZ, R0 ;  /* 0x000000ffff047224 */ /* 0x020fe200078e0000 */
[----:B------:R-:W-:Y:S01]  /*107f0*/  MOV R3, 0x3 ;  /* 0x0000000300037802 */ /* 0x000fe20000000f00 */
[----:B------:R-:W-:Y:S01]  /*10800*/  IMAD.MOV.U32 R20, RZ, RZ, R14 ;  /* 0x000000ffff147224 */ /* 0x000fe200078e000e */
[----:B------:R-:W-:-:S02]  /*10810*/  MOV R0, 0x181f ;  /* 0x0000181f00007802 */ /* 0x000fc40000000f00 */
[----:B------:R-:W-:Y:S02]  /*10820*/  MOV R2, 0x10840 ;  /* 0x0001084000027802 */ /* 0x000fe40000000f00 */
[----:B-1----:R-:W-:Y:S05]  /*10830*/  CALL.REL.NOINC `($__internal_1_$__cuda_sm70_shflsync_idx_p) ;  /* 0x00000b6000007944 */ /* 0x002fea0003c00000 */
[----:B-1---5:R-:W-:Y:S05]  /*10840*/  BRA `(.L_x_138) ;  /* 0xffffb6c000007947 */ /* 0x022fea000383ffff */
.L_x_76:
[----:B------:R-:W-:Y:S01]  /*10850*/  IMAD.MOV.U32 R20, RZ, RZ, R5 ;  /* 0x000000ffff147224 */ /* 0x000fe200078e0005 */
[----:B------:R-:W-:Y:S01]  /*10860*/  MOV R3, RZ ;  /* 0x000000ff00037202 */ /* 0x000fe20000000f00 */
[----:B------:R-:W-:Y:S01]  /*10870*/  IMAD.MOV.U32 R0, RZ, RZ, 0x1c1f ;  /* 0x00001c1fff007424 */ /* 0x000fe200078e00ff */
[----:B------:R-:W-:Y:S02]  /*10880*/  MOV R2, 0x108a0 ;  /* 0x000108a000027802 */ /* 0x000fe40000000f00 */
[----:B------:R-:W-:Y:S05]  /*10890*/  CALL.REL.NOINC `($__internal_1_$__cuda_sm70_shflsync_idx_p) ;  /* 0x00000b0000007944 */ /* 0x000fea0003c00000 */
[----:B-----5:R-:W-:Y:S01]  /*108a0*/  MOV R4, R0 ;  /* 0x0000000000047202 */ /* 0x020fe20000000f00 */
[----:B-1----:R-:W-:Y:S05]  /*108b0*/  BRA `(.L_x_139) ;  /* 0xffffba5000007947 */ /* 0x002fea000383ffff */
.L_x_77:
[----:B------:R-:W-:Y:S01]  /*108c0*/  IMAD.MOV.U32 R20, RZ, RZ, R12 ;  /* 0x000000ffff147224 */ /* 0x000fe200078e000c */
[----:B------:R-:W-:Y:S01]  /*108d0*/  MOV R3, RZ ;  /* 0x000000ff00037202 */ /* 0x000fe20000000f00 */
[----:B------:R-:W-:Y:S01]  /*108e0*/  IMAD.MOV.U32 R0, RZ, RZ, 0x1c1f ;  /* 0x00001c1fff007424 */ /* 0x000fe200078e00ff */
[----:B------:R-:W-:Y:S02]  /*108f0*/  MOV R2, 0x10910 ;  /* 0x0001091000027802 */ /* 0x000fe40000000f00 */
[----:B-12---:R-:W-:Y:S05]  /*10900*/  CALL.REL.NOINC `($__internal_1_$__cuda_sm70_shflsync_idx_p) ;  /* 0x00000a9000007944 */ /* 0x006fea0003c00000 */
[----:B-1---5:R-:W-:Y:S05]  /*10910*/  BRA `(.L_x_140) ;  /* 0xffffba1000007947 */ /* 0x022fea000383ffff */
.L_x_80:
[----:B------:R-:W-:Y:S01]  /*10920*/  IMAD.MOV.U32 R20, RZ, RZ, R5 ;  /* 0x000000ffff147224 */ /* 0x000fe200078e0005 */
[----:B--2---:R-:W-:Y:S01]  /*10930*/  MOV R3, 0x1 ;  /* 0x0000000100037802 */ /* 0x004fe20000000f00 */
[----:B----4-:R-:W-:Y:S01]  /*10940*/  IMAD.MOV.U32 R0, RZ, RZ, 0x1c1f ;  /* 0x00001c1fff007424 */ /* 0x010fe200078e00ff */
[----:B------:R-:W-:-:S02]  /*10950*/  MOV R2, 0x10970 ;  /* 0x0001097000027802 */ /* 0x000fc40000000f00 */
        /* <DEDUP_REMOVED lines=8> */
.L_x_84:
[----:B------:R-:W-:Y:S01]  /*109e0*/  IMAD.MOV.U32 R20, RZ, RZ, R5 ;  /* 0x000000ffff147224 */ /* 0x000fe200078e0005 */
[----:B------:R-:W-:Y:S01]  /*109f0*/  MOV R3, RZ ;  /* 0x000000ff00037202 */ /* 0x000fe20000000f00 */
[----:B------:R-:W-:Y:S01]  /*10a00*/  IMAD.MOV.U32 R0, RZ, RZ, 0x181f ;  /* 0x0000181fff007424 */ /* 0x000fe200078e00ff */
[----:B------:R-:W-:Y:S02]  /*10a10*/  MOV R2, 0x10a30 ;  /* 0x00010a3000027802 */ /* 0x000fe40000000f00 */
[----:B------:R-:W-:Y:S05]  /*10a20*/  CALL.REL.NOINC `($__internal_1_$__cuda_sm70_shflsync_idx_p) ;  /* 0x0000097000007944 */ /* 0x000fea0003c00000 */
[----:B-----5:R-:W-:Y:S01]  /*10a30*/  MOV R4, R0 ;  /* 0x0000000000047202 */ /* 0x020fe20000000f00 */
[----:B-1----:R-:W-:Y:S05]  /*10a40*/  BRA `(.L_x_142) ;  /* 0xffffd97000007947 */ /* 0x002fea000383ffff */
.L_x_85:
[----:B------:R-:W-:Y:S01]  /*10a50*/  IMAD.MOV.U32 R20, RZ, RZ, R14 ;  /* 0x000000ffff147224 */ /* 0x000fe200078e000e */
[----:B------:R-:W-:Y:S01]  /*10a60*/  MOV R3, RZ ;  /* 0x000000ff00037202 */ /* 0x000fe20000000f00 */
[----:B------:R-:W-:Y:S01]  /*10a70*/  IMAD.MOV.U32 R0, RZ, RZ, 0x181f ;  /* 0x0000181fff007424 */ /* 0x000fe200078e00ff */
[----:B------:R-:W-:Y:S02]  /*10a80*/  MOV R2, 0x10aa0 ;  /* 0x00010aa000027802 */ /* 0x000fe40000000f00 */
[----:B-12---:R-:W-:Y:S05]  /*10a90*/  CALL.REL.NOINC `($__internal_1_$__cuda_sm70_shflsync_idx_p) ;  /* 0x0000090000007944 */ /* 0x006fea0003c00000 */
[----:B-1---5:R-:W-:Y:S05]  /*10aa0*/  BRA `(.L_x_143) ;  /* 0xffffd93000007947 */ /* 0x022fea000383ffff */
.L_x_88:
        /* <DEDUP_REMOVED lines=12> */
.L_x_91:
[----:B------:R-:W-:Y:S01]  /*10b70*/  IMAD.MOV.U32 R20, RZ, RZ, R5 ;  /* 0x000000ffff147224 */ /* 0x000fe200078e0005 */
[----:B-1----:R-:W-:Y:S01]  /*10b80*/  MOV R3, 0x2 ;  /* 0x0000000200037802 */ /* 0x002fe20000000f00 */
[----:B----4-:R-:W-:Y:S01]  /*10b90*/  IMAD.MOV.U32 R0, RZ, RZ, 0x181f ;  /* 0x0000181fff007424 */ /* 0x010fe200078e00ff */
[----:B------:R-:W-:Y:S02]  /*10ba0*/  MOV R2, 0x10bc0 ;  /* 0x00010bc000027802 */ /* 0x000fe40000000f00 */
[----:B--23--:R-:W-:Y:S05]  /*10bb0*/  CALL.REL.NOINC `($__internal_1_$__cuda_sm70_shflsync_idx_p) ;  /* 0x000007e000007944 */ /* 0x00cfea0003c00000 */
[----:B-----5:R-:W-:Y:S01]  /*10bc0*/  MOV R4, R0 ;  /* 0x0000000000047202 */ /* 0x020fe20000000f00 */
[----:B-1----:R-:W-:Y:S05]  /*10bd0*/  BRA `(.L_x_145) ;  /* 0xffffdc9000007947 */ /* 0x002fea000383ffff */
.L_x_92:
[----:B------:R-:W-:Y:S01]  /*10be0*/  IMAD.MOV.U32 R20, RZ, RZ, R14 ;  /* 0x000000ffff147224 */ /* 0x000fe200078e000e */
[----:B------:R-:W-:Y:S01]  /*10bf0*/  MOV R3, 0x2 ;  /* 0x0000000200037802 */ /* 0x000fe20000000f00 */
[----:B----4-:R-:W-:Y:S01]  /*10c00*/  IMAD.MOV.U32 R0, RZ, RZ, 0x181f ;  /* 0x0000181fff007424 */ /* 0x010fe200078e00ff */
[----:B------:R-:W-:Y:S02]  /*10c10*/  MOV R2, 0x10c30 ;  /* 0x00010c3000027802 */ /* 0x000fe40000000f00 */
[----:B-123--:R-:W-:Y:S05]  /*10c20*/  CALL.REL.NOINC `($__internal_1_$__cuda_sm70_shflsync_idx_p) ;  /* 0x0000077000007944 */ /* 0x00efea0003c00000 */
[----:B-1---5:R-:W-:Y:S05]  /*10c30*/  BRA `(.L_x_146) ;  /* 0xffffdc5000007947 */ /* 0x022fea000383ffff */
.L_x_95:
[----:B------:R-:W-:Y:S01]  /*10c40*/  IMAD.MOV.U32 R20, RZ, RZ, R5 ;  /* 0x000000ffff147224 */ /* 0x000fe200078e0005 */
[----:B-1----:R-:W-:Y:S01]  /*10c50*/  MOV R3, 0x3 ;  /* 0x0000000300037802 */ /* 0x002fe20000000f00 */
[----:B------:R-:W-:Y:S01]  /*10c60*/  IMAD.MOV.U32 R0, RZ, RZ, 0x181f ;  /* 0x0000181fff007424 */ /* 0x000fe200078e00ff */
[----:B------:R-:W-:-:S02]  /*10c70*/  MOV R2, 0x10c90 ;  /* 0x00010c9000027802 */ /* 0x000fc40000000f00 */
[----:B--234-:R-:W-:Y:S05]  /*10c80*/  CALL.REL.NOINC `($__internal_1_$__cuda_sm70_shflsync_idx_p) ;  /* 0x0000071000007944 */ /* 0x01cfea0003c00000 */
[----:B-----5:R-:W-:Y:S01]  /*10c90*/  IMAD.MOV.U32 R4, RZ, RZ, R0 ;  /* 0x000000ffff047224 */ /* 0x020fe200078e0000 */
[----:B------:R-:W-:Y:S01]  /*10ca0*/  MOV R3, 0x3 ;  /* 0x0000000300037802 */ /* 0x000fe20000000f00 */
[----:B------:R-:W-:Y:S01]  /*10cb0*/  IMAD.MOV.U32 R20, RZ, RZ, R14 ;  /* 0x000000ffff147224 */ /* 0x000fe200078e000e */
[----:B------:R-:W-:-:S02]  /*10cc0*/  MOV R0, 0x181f ;  /* 0x0000181f00007802 */ /* 0x000fc40000000f00 */
[----:B------:R-:W-:Y:S02]  /*10cd0*/  MOV R2, 0x10cf0 ;  /* 0x00010cf000027802 */ /* 0x000fe40000000f00 */
[----:B-1----:R-:W-:Y:S05]  /*10ce0*/  CALL.REL.NOINC `($__internal_1_$__cuda_sm70_shflsync_idx_p) ;  /* 0x000006b000007944 */ /* 0x002fea0003c00000 */
[----:B-1---5:R-:W-:Y:S05]  /*10cf0*/  BRA `(.L_x_147) ;  /* 0xffffddb000007947 */ /* 0x022fea000383ffff */
.L_x_97:
[----:B------:R-:W-:Y:S01]  /*10d00*/  IMAD.MOV.U32 R20, RZ, RZ, R22 ;  /* 0x000000ffff147224 */ /* 0x000fe200078e0016 */
[----:B------:R-:W-:Y:S01]  /*10d10*/  MOV R3, RZ ;  /* 0x000000ff00037202 */ /* 0x000fe20000000f00 */
[----:B------:R-:W-:Y:S01]  /*10d20*/  IMAD.MOV.U32 R0, RZ, RZ, 0x1f ;  /* 0x0000001fff007424 */ /* 0x000fe200078e00ff */
[----:B------:R-:W-:Y:S02]  /*10d30*/  MOV R2, 0x10d50 ;  /* 0x00010d5000027802 */ /* 0x000fe40000000f00 */
[----:B------:R-:W-:Y:S05]  /*10d40*/  CALL.REL.NOINC `($__internal_1_$__cuda_sm70_shflsync_idx_p) ;  /* 0x0000065000007944 */ /* 0x000fea0003c00000 */
[----:B------:R-:W-:Y:S01]  /*10d50*/  MOV R9, R0 ;  /* 0x0000000000097202 */ /* 0x000fe20000000f00 */
[----:B-1---5:R-:W-:Y:S05]  /*10d60*/  BRA `(.L_x_148) ;  /* 0xffffe01000007947 */ /* 0x022fea000383ffff */
.L_x_98:
[----:B------:R-:W-:Y:S01]  /*10d70*/  IMAD.MOV.U32 R20, RZ, RZ, R22 ;  /* 0x000000ffff147224 */ /* 0x000fe200078e0016 */
[----:B------:R-:W-:Y:S01]  /*10d80*/  MOV R3, 0x1 ;  /* 0x0000000100037802 */ /* 0x000fe20000000f00 */
[----:B------:R-:W-:Y:S01]  /*10d90*/  IMAD.MOV.U32 R0, RZ, RZ, 0x1f ;  /* 0x0000001fff007424 */ /* 0x000fe200078e00ff */
[----:B------:R-:W-:Y:S02]  /*10da0*/  MOV R2, 0x10dc0 ;  /* 0x00010dc000027802 */ /* 0x000fe40000000f00 */
[----:B-12---:R-:W-:Y:S05]  /*10db0*/  CALL.REL.NOINC `($__internal_1_$__cuda_sm70_shflsync_idx_p) ;  /* 0x000005e000007944 */ /* 0x006fea0003c00000 */
[----:B------:R-:W-:Y:S01]  /*10dc0*/  MOV R8, R0 ;  /* 0x0000000000087202 */ /* 0x000fe20000000f00 */
[----:B-1---5:R-:W-:Y:S05]  /*10dd0*/  BRA `(.L_x_149) ;  /* 0xffffdfc000007947 */ /* 0x022fea000383ffff */
.L_x_99:
[----:B------:R-:W-:Y:S02]  /*10de0*/  MOV R3, 0x1 ;  /* 0x0000000100037802 */ /* 0x000fe40000000f00 */
[----:B------:R-:W-:-:S02]  /*10df0*/  MOV R2, 0x10e10 ;  /* 0x00010e1000027802 */ /* 0x000fc40000000f00 */
[----:B-1234-:R-:W-:Y:S05]  /*10e00*/  CALL.REL.NOINC `($__internal_2_$__cuda_sm70_shflsync_up_p) ;  /* 0x0000060000007944 */ /* 0x01efea0003c00000 */
[----:B------:R-:W-:Y:S05]  /*10e10*/  BRA `(.L_x_150) ;  /* 0xffffe0b000007947 */ /* 0x000fea000383ffff */
.L_x_100:
[----:B------:R-:W-:Y:S02]  /*10e20*/  MOV R3, 0x2 ;  /* 0x0000000200037802 */ /* 0x000fe40000000f00 */
[----:B------:R-:W-:-:S02]  /*10e30*/  MOV R2, 0x10e50 ;  /* 0x00010e5000027802 */ /* 0x000fc40000000f00 */
[----:B--2-4-:R-:W-:Y:S05]  /*10e40*/  CALL.REL.NOINC `($__internal_2_$__cuda_sm70_shflsync_up_p) ;  /* 0x000005c000007944 */ /* 0x014fea0003c00000 */
        /* <DEDUP_REMOVED lines=23> */
.L_x_104:
[----:B------:R-:W-:Y:S02]  /*10fc0*/  MOV R3, 0x1 ;  /* 0x0000000100037802 */ /* 0x000fe40000000f00 */
[----:B------:R-:W-:Y:S02]  /*10fd0*/  MOV R2, 0x10ff0 ;  /* 0x00010ff000027802 */ /* 0x000fe40000000f00 */
[----:B------:R-:W-:Y:S05]  /*10fe0*/  CALL.REL.NOINC `($__internal_2_$__cuda_sm70_shflsync_up_p) ;  /* 0x0000042000007944 */ /* 0x000fea0003c00000 */
[----:B------:R-:W-:Y:S01]  /*10ff0*/  MOV R2, R4 ;  /* 0x0000000400027202 */ /* 0x000fe20000000f00 */
[----:B------:R-:W-:Y:S05]  /*11000*/  BRA `(.L_x_152) ;  /* 0xffffe12000007947 */ /* 0x000fea000383ffff */
.L_x_105:
        /* <DEDUP_REMOVED lines=26> */
.L_x_107:
[----:B------:R-:W-:Y:S02]  /*111b0*/  SEL R0, RZ, 0x1, P0 ;  /* 0x00000001ff007807 */ /* 0x000fe40000000000 */
[----:B------:R-:W-:Y:S02]  /*111c0*/  MOV R2, 0x111e0 ;  /* 0x000111e000027802 */ /* 0x000fe40000000f00 */
[----:B-1----:R-:W-:Y:S05]  /*111d0*/  CALL.REL.NOINC `($__internal_3_$__cuda_sm70_votesync_ballot) ;  /* 0x0000029000007944 */ /* 0x002fea0003c00000 */
[----:B------:R-:W-:Y:S01]  /*111e0*/  MOV R5, R0 ;  /* 0x0000000000057202 */ /* 0x000fe20000000f00 */
[----:B------:R-:W-:Y:S05]  /*111f0*/  BRA `(.L_x_154) ;  /* 0xffffe0c000007947 */ /* 0x000fea000383ffff */
.L_x_108:
[----:B------:R-:W-:Y:S01]  /*11200*/  IMAD.MOV.U32 R20, RZ, RZ, R6 ;  /* 0x000000ffff147224 */ /* 0x000fe200078e0006 */
[----:B---3--:R-:W-:Y:S01]  /*11210*/  MOV R3, R11 ;  /* 0x0000000b00037202 */ /* 0x008fe20000000f00 */
[----:B------:R-:W-:Y:S01]  /*11220*/  IMAD.MOV.U32 R0, RZ, RZ, 0x1f ;  /* 0x0000001fff007424 */ /* 0x000fe200078e00ff */
[----:B------:R-:W-:Y:S02]  /*11230*/  MOV R2, 0x11250 ;  /* 0x0001125000027802 */ /* 0x000fe40000000f00 */
[----:B-12---:R-:W-:Y:S05]  /*11240*/  CALL.REL.NOINC `($__internal_1_$__cuda_sm70_shflsync_idx_p) ;  /* 0x0000015000007944 */ /* 0x006fea0003c00000 */
[----:B------:R-:W-:Y:S01]  /*11250*/  IMAD.MOV.U32 R6, RZ, RZ, R0 ;  /* 0x000000ffff067224 */ /* 0x000fe200078e0000 */
[----:B------:R-:W-:Y:S01]  /*11260*/  MOV R3, R11 ;  /* 0x0000000b00037202 */ /* 0x000fe20000000f00 */
[----:B------:R-:W-:Y:S01]  /*11270*/  IMAD.MOV.U32 R20, RZ, RZ, R7 ;  /* 0x000000ffff147224 */ /* 0x000fe200078e0007 */
[----:B------:R-:W-:Y:S02]  /*11280*/  MOV R0, 0x1f ;  /* 0x0000001f00007802 */ /* 0x000fe40000000f00 */
[----:B------:R-:W-:-:S02]  /*11290*/  MOV R2, 0x112b0 ;  /* 0x000112b000027802 */ /* 0x000fc40000000f00 */
[----:B-1---5:R-:W-:Y:S05]  /*112a0*/  CALL.REL.NOINC `($__internal_1_$__cuda_sm70_shflsync_idx_p) ;  /* 0x000000f000007944 */ /* 0x022fea0003c00000 */
[----:B------:R-:W-:Y:S01]  /*112b0*/  MOV R7, R0 ;  /* 0x0000000000077202 */ /* 0x000fe20000000f00 */
[----:B-1---5:R-:W-:Y:S05]  /*112c0*/  BRA `(.L_x_155) ;  /* 0xffffe03000007947 */ /* 0x022fea000383ffff */
.L_x_111:
[----:B------:R-:W-:Y:S01]  /*112d0*/  MOV R3, R0 ;  /* 0x0000000000037202 */ /* 0x000fe20000000f00 */
[----:B------:R-:W-:Y:S01]  /*112e0*/  IMAD.MOV.U32 R20, RZ, RZ, R4 ;  /* 0x000000ffff147224 */ /* 0x000fe200078e0004 */
[----:B------:R-:W-:Y:S01]  /*112f0*/  MOV R2, 0x11320 ;  /* 0x0001132000027802 */ /* 0x000fe20000000f00 */
[----:B------:R-:W-:-:S02]  /*11300*/  IMAD.MOV.U32 R0, RZ, RZ, 0x1f ;  /* 0x0000001fff007424 */ /* 0x000fc400078e00ff */
[----:B-1234-:R-:W-:Y:S05]  /*11310*/  CALL.REL.NOINC `($__internal_1_$__cuda_sm70_shflsync_idx_p) ;  /* 0x0000008000007944 */ /* 0x01efea0003c00000 */
[----:B------:R-:W-:Y:S01]  /*11320*/  MOV R10, R0 ;  /* 0x00000000000a7202 */ /* 0x000fe20000000f00 */
[----:B-1---5:R-:W-:Y:S05]  /*11330*/  BRA `(.L_x_110) ;  /* 0xffffe02000007947 */ /* 0x022fea000383ffff */
        .weak           $__internal_0_$__cuda_sm70_shflsync_bfly_p
        .type           $__internal_0_$__cuda_sm70_shflsync_bfly_p,@function
        .size           $__internal_0_$__cuda_sm70_shflsync_bfly_p,($__internal_1_$__cuda_sm70_shflsync_idx_p - $__internal_0_$__cuda_sm70_shflsync_bfly_p)
$__internal_0_$__cuda_sm70_shflsync_bfly_p:
[----:B------:R-:W-:Y:S02]  /*11340*/  MOV R21, 0xffffffff ;  /* 0xffffffff00157802 */ /* 0x000fe40000000f00 */
[----:B------:R-:W-:-:S02]  /*11350*/  MOV R3, 0x1f ;  /* 0x0000001f00037802 */ /* 0x000fc40000000f00 */
[----:B------:R-:W-:Y:S04]  /*11360*/  WARPSYNC R21 ;  /* 0x0000001500007348 */ /* 0x000fe80003800000 */
[----:B------:R1:W2:Y:S02]  /*11370*/  SHFL.BFLY PT, R0, R4, R0, R3 ;  /* 0x0c00000004007389 */ /* 0x0002a400000e0003 */
[----:B-1----:R-:W-:-:S04]  /*11380*/  MOV R3, 0x0 ;  /* 0x0000000000037802 */ /* 0x002fc80000000f00 */
[----:B--2---:R-:W-:Y:S05]  /*11390*/  RET.REL.NODEC R2 `(_ZN7cutlass13device_kernelIN5flash19enable_sm80_to_sm89INS1_16FlashAttnFwdSm80INS1_25CollectiveMainloopFwdSm80ILi8ELi1ELb1EN4cute5tupleIJNS5_1CILi128EEENS7_ILi48EEENS7_ILi256EEEEEELi256ENS_6half_tEfNS_4arch4Sm80ELb0ELb0ELb1ELb1ELb1ELb0ELb1ELb1EEENS1_21CollectiveEpilogueFwdINS6_IJS8_SA_S9_EEENS6_IJNS7_ILi1EEESI_SI_EEESC_SE_Li256ELb1ELb1ELb1ELb0EEENS1_36VarlenDynamicPersistentTileSchedulerILi128ELi48ELi256ELi256ELb1ELb1ELb0ELb0ELb1ELb1EEEEEEEEEvNT_6ParamsE) ;  /* 0xfffeec6002007950 */ /* 0x004fea0003c3ffff */
        .weak           $__internal_1_$__cuda_sm70_shflsync_idx_p
        .type           $__internal_1_$__cuda_sm70_shflsync_idx_p,@function
        .size           $__internal_1_$__cuda_sm70_shflsync_idx_p,($__internal_2_$__cuda_sm70_shflsync_up_p - $__internal_1_$__cuda_sm70_shflsync_idx_p)
$__internal_1_$__cuda_sm70_shflsync_idx_p:
[----:B------:R1:W-:Y:S02]  /*113a0*/  STL [R1+0x18c], R4 ;  /* 0x00018c0401007387 */ /* 0x0003e40000100800 */
[----:B-1----:R-:W-:-:S04]  /*113b0*/  MOV R4, 0xffffffff ;  /* 0xffffffff00047802 */ /* 0x002fc80000000f00 */
[----:B------:R-:W-:Y:S04]  /*113c0*/  WARPSYNC R4 ;  /* 0x0000000400007348 */ /* 0x000fe80003800000 */
[----:B------:R1:W2:Y:S04]  /*113d0*/  SHFL.IDX PT, R0, R20, R3, R0 ;  /* 0x0000000314007389 */ /* 0x0002a800000e0000 */
[----:B-1----:R1:W5:Y:S01]  /*113e0*/  LDL.LU R4, [R1+0x18c] ;  /* 0x00018c0001047983 */ /* 0x0023620000300800 */
[----:B------:R-:W-:-:S04]  /*113f0*/  MOV R3, 0x0 ;  /* 0x0000000000037802 */ /* 0x000fc80000000f00 */
[----:B--2---:R-:W-:Y:S05]  /*11400*/  RET.REL.NODEC R2 `(_ZN7cutlass13device_kernelIN5flash19enable_sm80_to_sm89INS1_16FlashAttnFwdSm80INS1_25CollectiveMainloopFwdSm80ILi8ELi1ELb1EN4cute5tupleIJNS5_1CILi128EEENS7_ILi48EEENS7_ILi256EEEEEELi256ENS_6half_tEfNS_4arch4Sm80ELb0ELb0ELb1ELb1ELb1ELb0ELb1ELb1EEENS1_21CollectiveEpilogueFwdINS6_IJS8_SA_S9_EEENS6_IJNS7_ILi1EEESI_SI_EEESC_SE_Li256ELb1ELb1ELb1ELb0EEENS1_36VarlenDynamicPersistentTileSchedulerILi128ELi48ELi256ELi256ELb1ELb1ELb0ELb0ELb1ELb1EEEEEEEEEvNT_6ParamsE) ;  /* 0xfffeebf002007950 */ /* 0x004fea0003c3ffff */
        .weak           $__internal_2_$__cuda_sm70_shflsync_up_p
        .type           $__internal_2_$__cuda_sm70_shflsync_up_p,@function
        .size           $__internal_2_$__cuda_sm70_shflsync_up_p,($__internal_3_$__cuda_sm70_votesync_ballot - $__internal_2_$__cuda_sm70_shflsync_up_p)
$__internal_2_$__cuda_sm70_shflsync_up_p:
[----:B------:R-:W-:Y:S02]  /*11410*/  MOV R4, RZ ;  /* 0x000000ff00047202 */ /* 0x000fe40000000f00 */
[----:B------:R-:W-:-:S04]  /*11420*/  MOV R11, 0xffffffff ;  /* 0xffffffff000b7802 */ /* 0x000fc80000000f00 */
[----:B------:R-:W-:Y:S04]  /*11430*/  WARPSYNC R11 ;  /* 0x0000000b00007348 */ /* 0x000fe80003800000 */
[----:B------:R1:W2:Y:S02]  /*11440*/  SHFL.UP PT, R4, R0, R3, R4 ;  /* 0x0400000300047389 */ /* 0x0002a400000e0004 */
[----:B-1----:R-:W-:-:S04]  /*11450*/  MOV R3, 0x0 ;  /* 0x0000000000037802 */ /* 0x002fc80000000f00 */
[----:B--2---:R-:W-:Y:S05]  /*11460*/  RET.REL.NODEC R2 `(_ZN7cutlass13device_kernelIN5flash19enable_sm80_to_sm89INS1_16FlashAttnFwdSm80INS1_25CollectiveMainloopFwdSm80ILi8ELi1ELb1EN4cute5tupleIJNS5_1CILi128EEENS7_ILi48EEENS7_ILi256EEEEEELi256ENS_6half_tEfNS_4arch4Sm80ELb0ELb0ELb1ELb1ELb1ELb0ELb1ELb1EEENS1_21CollectiveEpilogueFwdINS6_IJS8_SA_S9_EEENS6_IJNS7_ILi1EEESI_SI_EEESC_SE_Li256ELb1ELb1ELb1ELb0EEENS1_36VarlenDynamicPersistentTileSchedulerILi128ELi48ELi256ELi256ELb1ELb1ELb0ELb0ELb1ELb1EEEEEEEEEvNT_6ParamsE) ;  /* 0xfffeeb9002007950 */ /* 0x004fea0003c3ffff */
        .weak           $__internal_3_$__cuda_sm70_votesync_ballot
        .type           $__internal_3_$__cuda_sm70_votesync_ballot,@function
        .size           $__internal_3_$__cuda_sm70_votesync_ballot,(.L_x_3229 - $__internal_3_$__cuda_sm70_votesync_ballot)
$__internal_3_$__cuda_sm70_votesync_ballot:
[----:B------:R-:W-:Y:S01]  /*11470*/  ISETP.NE.U32.AND P0, PT, R0, 0x1, PT ;  /* 0x000000010000780c */ /* 0x000fe20003f05070 */
[----:B------:R-:W-:-:S04]  /*11480*/  IMAD.MOV.U32 R3, RZ, RZ, -0x1 ;  /* 0xffffffffff037424 */ /* 0x000fc800078e00ff */
[----:B------:R-:W-:Y:S08]  /*11490*/  WARPSYNC R3 ;  /* 0x0000000300007348 */ /* 0x000ff00003800000 */
[----:B------:R-:W-:-:S04]  /*114a0*/  VOTE.ANY R0, PT, !P0 ;  /* 0x0000000000007806 */ /* 0x000fc800040e0100 */
[----:B------:R-:W-:Y:S01]  /*114b0*/  LOP3.LUT R0, R0, R3, RZ, 0xc0, !PT ;  /* 0x0000000300007212 */ /* 0x000fe200078ec0ff */
[----:B------:R-:W-:-:S04]  /*114c0*/  IMAD.MOV.U32 R3, RZ, RZ, 0x0 ;  /* 0x00000000ff037424 */ /* 0x000fc800078e00ff */
[----:B------:R-:W-:Y:S05]  /*114d0*/  RET.REL.NODEC R2 `(_ZN7cutlass13device_kernelIN5flash19enable_sm80_to_sm89INS1_16FlashAttnFwdSm80INS1_25CollectiveMainloopFwdSm80ILi8ELi1ELb1EN4cute5tupleIJNS5_1CILi128EEENS7_ILi48EEENS7_ILi256EEEEEELi256ENS_6half_tEfNS_4arch4Sm80ELb0ELb0ELb1ELb1ELb1ELb0ELb1ELb1EEENS1_21CollectiveEpilogueFwdINS6_IJS8_SA_S9_EEENS6_IJNS7_ILi1EEESI_SI_EEESC_SE_Li256ELb1ELb1ELb1ELb0EEENS1_36VarlenDynamicPersistentTileSchedulerILi128ELi48ELi256ELi256ELb1ELb1ELb0ELb0ELb1ELb1EEEEEEEEEvNT_6ParamsE) ;  /* 0xfffeeb2002007950 */ /* 0x000fea0003c3ffff */
.L_x_156:
        /* <DEDUP_REMOVED lines=10> */
.L_x_3229:


//--------------------- .text._ZN7cutlass13device_kernelIN5flash19enable_sm80_to_sm89INS1_16FlashAttnFwdSm80INS1_25CollectiveMainloopFwdSm80ILi8ELi1ELb0EN4cute5tupleIJNS5_1CILi128EEENS7_ILi32EEENS7_ILi256EEEEEELi256ENS_6half_tEfNS_4arch4Sm80ELb0ELb0ELb1ELb1ELb1ELb1ELb1ELb1EEENS1_21CollectiveEpilogueFwdINS6_IJS8_SA_S9_EEENS6_IJNS7_ILi1EEESI_SI_EEESC_SE_Li256ELb1ELb1ELb1ELb0EEENS1_36VarlenDynamicPersistentTileSchedulerILi128ELi32ELi256ELi256ELb1ELb1ELb0ELb0ELb1ELb1EEEEEEEEEvNT_6ParamsE --------------------------
	.section	.text._ZN7cutlass13device_kernelIN5flash19enable_sm80_to_sm89INS1_16FlashAttnFwdSm80INS1_25CollectiveMainloopFwdSm80ILi8ELi1ELb0EN4cute5tupleIJNS5_1CILi128EEENS7_ILi32EEENS7_ILi256EEEEEELi256ENS_6half_tEfNS_4arch4Sm80ELb0ELb0ELb1ELb1ELb1ELb1ELb1ELb1EEENS1_21CollectiveEpilogueFwdINS6_IJS8_SA_S9_EEENS6_IJNS7_ILi1EEESI_SI_EEESC_SE_Li256ELb1ELb1ELb1ELb0EEENS1_36VarlenDynamicPersistentTileSchedulerILi128ELi32ELi256ELi256ELb1ELb1ELb0ELb0ELb1ELb1EEEEEEEEEvNT_6ParamsE,"ax",@progbits
	.sectioninfo	@"SHI_REGISTERS=255"
	.align	128
.text._ZN7cutlass13device_kernelIN5flash19enable_sm80_to_sm89INS1_16FlashAttnFwdSm80INS1_25CollectiveMainloopFwdSm80ILi8ELi1ELb0EN4cute5tupleIJNS5_1CILi128EEENS7_ILi32EEENS7_ILi256EEEEEELi256ENS_6half_tEfNS_4arch4Sm80ELb0ELb0ELb1ELb1ELb1ELb1ELb1ELb1EEENS1_21CollectiveEpilogueFwdINS6_IJS8_SA_S9_EEENS6_IJNS7_ILi1EEESI_SI_EEESC_SE_Li256ELb1ELb1ELb1ELb0EEENS1_36VarlenDynamicPersistentTileSchedulerILi128ELi32ELi256ELi256ELb1ELb1ELb0ELb0ELb1ELb1EEEEEEEEEvNT_6ParamsE:
        .type           _ZN7cutlass13device_kernelIN5flash19enable_sm80_to_sm89INS1_16FlashAttnFwdSm80INS1_25CollectiveMainloopFwdSm80ILi8ELi1ELb0EN4cute5tupleIJNS5_1CILi128EEENS7_ILi32EEENS7_ILi256EEEEEELi256ENS_6half_tEfNS_4arch4Sm80ELb0ELb0ELb1ELb1ELb1ELb1ELb1ELb1EEENS1_21CollectiveEpilogueFwdINS6_IJS8_SA_S9_EEENS6_IJNS7_ILi1EEESI_SI_EEESC_SE_Li256ELb1ELb1ELb1ELb0EEENS1_36VarlenDynamicPersistentTileSchedulerILi128ELi32ELi256ELi256ELb1ELb1ELb0ELb0ELb1ELb1EEEEEEEEEvNT_6ParamsE,@function
        .size           _ZN7cutlass13device_kernelIN5flash19enable_sm80_to_sm89INS1_16FlashAttnFwdSm80INS1_25CollectiveMainloopFwdSm80ILi8ELi1ELb0EN4cute5tupleIJNS5_1CILi128EEENS7_ILi32EEENS7_ILi256EEEEEELi256ENS_6half_tEfNS_4arch4Sm80ELb0ELb0ELb1ELb1ELb1ELb1ELb1ELb1EEENS1_21CollectiveEpilogueFwdINS6_IJS8_SA_S9_EEENS6_IJNS7_ILi1EEESI_SI_EEESC_SE_Li256ELb1ELb1ELb1ELb0EEENS1_36VarlenDynamicPersistentTileSchedulerILi128ELi32ELi256ELi256ELb1ELb1ELb0ELb0ELb1ELb1EEEEEEEEEvNT_6ParamsE,(.L_x_3234 - _ZN7cutlass13device_kernelIN5flash19enable_sm80_to_sm89INS1_16FlashAttnFwdSm80INS1_25CollectiveMainloopFwdSm80ILi8ELi1ELb0EN4cute5tupleIJNS5_1CILi128EEENS7_ILi32EEENS7_ILi256EEEEEELi256ENS_6half_tEfNS_4arch4Sm80ELb0ELb0ELb1ELb1ELb1ELb1ELb1ELb1EEENS1_21CollectiveEpilogueFwdINS6_IJS8_SA_S9_EEENS6_IJNS7_ILi1EEESI_SI_EEESC_SE_Li256ELb1ELb1ELb1ELb0EEENS1_36VarlenDynamicPersistentTileSchedulerILi128ELi32ELi256ELi256ELb1ELb1ELb0ELb0ELb1ELb1EEEEEEEEEvNT_6ParamsE)
        .other          _ZN7cutlass13device_kernelIN5flash19enable_sm80_to_sm89INS1_16FlashAttnFwdSm80INS1_25CollectiveMainloopFwdSm80ILi8ELi1ELb0EN4cute5tupleIJNS5_1CILi128EEENS7_ILi32EEENS7_ILi256EEEEEELi256ENS_6half_tEfNS_4arch4Sm80ELb0ELb0ELb1ELb1ELb1ELb1ELb1ELb1EEENS1_21CollectiveEpilogueFwdINS6_IJS8_SA_S9_EEENS6_IJNS7_ILi1EEESI_SI_EEESC_SE_Li256ELb1ELb1ELb1ELb0EEENS1_36VarlenDynamicPersistentTileSchedulerILi128ELi32ELi256ELi256ELb1ELb1ELb0ELb0ELb1ELb1EEEEEEEEEvNT_6ParamsE,@"STO_CUDA_ENTRY STV_DEFAULT"
_ZN7cutlass13device_kernelIN5flash19enable_sm80_to_sm89INS1_16FlashAttnFwdSm80INS1_25CollectiveMainloopFwdSm80ILi8ELi1ELb0EN4cute5tupleIJNS5_1CILi128EEENS7_ILi32EEENS7_ILi256EEEEEELi256ENS_6half_tEfNS_4arch4Sm80ELb0ELb0ELb1ELb1ELb1ELb1ELb1ELb1EEENS1_21CollectiveEpilogueFwdINS6_IJS8_SA_S9_EEENS6_IJNS7_ILi1EEESI_SI_EEESC_SE_Li256ELb1ELb1ELb1ELb0EEENS1_36VarlenDynamicPersistentTileSchedulerILi128ELi32ELi256ELi256ELb1ELb1ELb0ELb0ELb1ELb1EEEEEEEEEvNT_6ParamsE:
[----:B------:R-:W-:-:S03]  /*0000*/  MOV R1, c[0x0][0x28] ;  /* 0x00000a0000017a02 */ /* 0x000fc60000000f00 */
[----:B------:R-:W1:Y:S01]  /*0010*/  S2R R2, SR_TID.X ;  /* 0x0000000000027919 */ /* 0x000e620000002100 */
[----:B------:R-:W-:Y:S01]  /*0020*/  IADD3 R1, R1, -0x58, RZ ;  /* 0xffffffa801017810 */ /* 0x000fe20007ffe0ff */
[----:B------:R-:W-:Y:S01]  /*0030*/  ULDC.64 UR8, c[0x0][0x118] ;  /* 0x0000460000087ab9 */ /* 0x000fe20000000a00 */
[----:B-1----:R-:W-:-:S05]  /*0040*/  SHF.R.U32.HI R0, RZ, 0x5, R2 ;  /* 0x00000005ff007819 */ /* 0x002fca0000011602 */
[----:B------:R-:W1:Y:S02]  /*0050*/  SHFL.IDX PT, R3, R0, RZ, 0x1f ;  /* 0x00001fff00037589 */ /* 0x000e6400000e0000 */
[----:B-1----:R-:W-:Y:S02]  /*0060*/  ISETP.NE.AND P0, PT, R3, RZ, PT ;  /* 0x000000ff0300720c */ /* 0x002fe40003f05270 */
[----:B------:R1:W-:Y:S11]  /*0070*/  STL [R1+0x44], R3 ;  /* 0x0000440301007387 */ /* 0x0003f60000100800 */
[----:B------:R-:W-:Y:S06]  /*0080*/  @P0 BAR.SYNC.DEFER_BLOCKING 0x5, 0x100 ;  /* 0x0144000000000b1d */ /* 0x000fec0000010000 */
[----:B------:R-:W2:Y:S04]  /*0090*/  @P0 LDS.128 R228, [0x20080] ;  /* 0x02008000ffe40984 */ /* 0x000ea80000000c00 */
[----:B------:R-:W-:Y:S06]  /*00a0*/  @P0 BAR.ARV 0x4, 0x100 ;  /* 0x0104000000000b1d */ /* 0x000fec0000002000 */
[----:B------:R-:W-:Y:S05]  /*00b0*/  @P0 BRA `(.L_x_157) ;  /* 0x00000a7000000947 */ /* 0x000fea0003800000 */
[----:B-1----:R-:W-:Y:S01]  /*00c0*/  LOP3.LUT R14, R2, 0x1f, RZ, 0xc0, !PT ;  /* 0x0000001f020e7812 */ /* 0x002fe200078ec0ff */
[----:B------:R-:W-:Y:S01]  /*00d0*/  CS2R R8, SRZ ;  /* 0x0000000000087805 */ /* 0x000fe2000001ff00 */
[----:B------:R-:W-:-:S02]  /*00e0*/  IMAD.MOV.U32 R7, RZ, RZ, RZ ;  /* 0x000000ffff077224 */ /* 0x000fc400078e00ff */
[----:B------:R-:W-:-:S04]  /*00f0*/  ISETP.NE.AND P6, PT, R14, 0x1f, PT ;  /* 0x0000001f0e00780c */ /* 0x000fc80003fc5270 */
[----:B------:R-:W-:-:S13]  /*0100*/  ISETP.GE.OR P0, PT, R14, c[0x0][0x53c], !P6 ;  /* 0x00014f000e007a0c */ /* 0x000fda0007706670 */
[----:B------:R-:W-:Y:S02]  /*0110*/  @!P0 IMAD.MOV.U32 R4, RZ, RZ, 0x4 ;  /* 0x00000004ff048424 */ /* 0x000fe400078e00ff */
[----:B------:R-:W-:Y:S02]  /*0120*/  @!P0 IMAD.MOV.U32 R2, RZ, RZ, 0x4 ;  /* 0x00000004ff028424 */ /* 0x000fe400078e00ff */
[----:B------:R-:W-:-:S04]  /*0130*/  @!P0 IMAD.WIDE.U32 R4, R14, R4, c[0x0][0x580] ;  /* 0x000160000e048625 */ /* 0x000fc800078e0004 */
[C---:B------:R-:W-:Y:S01]  /*0140*/  @!P0 IMAD.WIDE.U32 R2, R14.reuse, R2, c[0x0][0x578] ;  /* 0x00015e000e028625 */ /* 0x040fe200078e0002 */
[----:B------:R-:W3:Y:S04]  /*0150*/  @!P0 LDG.E R8, [R4.64] ;  /* 0x0000000804088981 */ /* 0x000ee8000c1e1900 */
[----:B------:R-:W3:Y:S01]  /*0160*/  @!P0 LDG.E R7, [R2.64] ;  /* 0x0000000802078981 */ /* 0x000ee2000c1e1900 */
[C---:B------:R-:W-:Y:S01]  /*0170*/  ISETP.NE.AND P5, PT, R14.reuse, RZ, PT ;  /* 0x000000ff0e00720c */ /* 0x040fe20003fa5270 */
[----:B------:R-:W1:Y:S01]  /*0180*/  S2UR UR4, SR_CTAID.X ;  /* 0x00000000000479c3 */ /* 0x000e620000002500 */
[C---:B------:R-:W-:Y:S02]  /*0190*/  ISETP.GE.U32.AND P4, PT, R14.reuse, 0x2, PT ;  /* 0x000000020e00780c */ /* 0x040fe40003f86070 */
[----:B------:R-:W-:-:S02]  /*01a0*/  ISETP.GE.U32.AND P3, PT, R14, 0x4, PT ;  /* 0x000000040e00780c */ /* 0x000fc40003f66070 */
[C---:B------:R-:W-:Y:S02]  /*01b0*/  ISETP.GE.U32.AND P2, PT, R14.reuse, 0x8, PT ;  /* 0x000000080e00780c */ /* 0x040fe40003f46070 */
[----:B------:R-:W-:Y:S01]  /*01c0*/  ISETP.GE.U32.AND P1, PT, R14, 0x10, PT ;  /* 0x000000100e00780c */ /* 0x000fe20003f26070 */
[----:B---3--:R-:W-:-:S05]  /*01d0*/  IMAD R4, R8, R7, RZ ;  /* 0x0000000708047224 */ /* 0x008fca00078e02ff */
[----:B------:R-:W3:Y:S02]  /*01e0*/  SHFL.UP PT, R0, R4, 0x1, RZ ;  /* 0x0420000004007989 */ /* 0x000ee400000e00ff */
[----:B---3--:R-:W-:-:S05]  /*01f0*/  SEL R0, R0, RZ, P5 ;  /* 0x000000ff00007207 */ /* 0x008fca0002800000 */
[----:B------:R-:W-:-:S05]  /*0200*/  IMAD.IADD R4, R4, 0x1, R0 ;  /* 0x0000000104047824 */ /* 0x000fca00078e0200 */
        /* <DEDUP_REMOVED lines=12> */
[----:B------:R-:W3:Y:S02]  /*02d0*/  SHFL.IDX PT, R6, R4, 0x1f, 0x1f ;  /* 0x03e01f0004067f89 */ /* 0x000ee400000e0000 */
[----:B---3--:R-:W-:-:S04]  /*02e0*/  IMAD R6, R6, c[0x0][0x538], RZ ;  /* 0x00014e0006067a24 */ /* 0x008fc800078e02ff */
[----:B------:R-:W-:Y:S01]  /*02f0*/  IMAD.MOV.U32 R0, RZ, RZ, R6 ;  /* 0x000000ffff007224 */ /* 0x000fe200078e0006 */
[----:B-1----:R-:W-:-:S13]  /*0300*/  ISETP.GT.AND P0, PT, R6, UR4, PT ;  /* 0x0000000406007c0c */ /* 0x002fda000bf04270 */
[----:B------:R-:W-:Y:S05]  /*0310*/  @P0 BRA `(.L_x_158) ;  /* 0x0000027000000947 */ /* 0x000fea0003800000 */
[----:B------:R-:W-:Y:S02]  /*0320*/  MOV R6, R0 ;  /* 0x0000000000067202 */ /* 0x000fe40000000f00 */
[----:B------:R-:W-:-:S04]  /*0330*/  MOV R9, RZ ;  /* 0x000000ff00097202 */ /* 0x000fc80000000f00 */
.L_x_162:
        /* <DEDUP_REMOVED lines=12> */
[----:B------:R-:W3:Y:S04]  /*0400*/  @!P0 LDG.E R8, [R4.64] ;  /* 0x0000000804088981 */ /* 0x000ee8000c1e1900 */
[----:B------:R-:W3:Y:S02]  /*0410*/  @!P0 LDG.E R7, [R2.64] ;  /* 0x0000000802078981 */ /* 0x000ee4000c1e1900 */
[----:B---3--:R-:W-:Y:S01]  /*0420*/  IMAD R5, R8, R7, RZ ;  /* 0x0000000708057224 */ /* 0x008fe200078e02ff */
[----:B------:R-:W-:Y:S05]  /*0430*/  BRA.DIV ~URZ, `(.L_x_160) ;  /* 0x00016f927f007947 */ /* 0x000fea000b800000 */
[----:B------:R1:W3:Y:S02]  /*0440*/  SHFL.UP PT, R0, R5, 0x1, RZ ;  /* 0x0420000005007989 */ /* 0x0002e400000e00ff */
.L_x_334:
        /* <DEDUP_REMOVED lines=16> */
.L_x_335:
[----:B---3--:R-:W-:-:S05]  /*0550*/  IMAD R0, R0, c[0x0][0x538], RZ ;  /* 0x00014e0000007a24 */ /* 0x008fca00078e02ff */
[----:B------:R-:W-:-:S04]  /*0560*/  IADD3 R6, R0, R6, RZ ;  /* 0x0000000600067210 */ /* 0x000fc80007ffe0ff */
[----:B------:R-:W-:-:S13]  /*0570*/  ISETP.GT.AND P0, PT, R6, UR4, PT ;  /* 0x0000000406007c0c */ /* 0x000fda000bf04270 */
[----:B-12---:R-:W-:Y:S05]  /*0580*/  @!P0 BRA `(.L_x_162) ;  /* 0xfffffdb000008947 */ /* 0x006fea000383ffff */
.L_x_158:
[----:B------:R-:W-:-:S05]  /*0590*/  IADD3 R12, -R0, R6, RZ ;  /* 0x00000006000c7210 */ /* 0x000fca0007ffe1ff */
[----:B------:R-:W-:-:S05]  /*05a0*/  IMAD R0, R4, c[0x0][0x538], R12 ;  /* 0x00014e0004007a24 */ /* 0x000fca00078e020c */
[----:B------:R-:W-:Y:S01]  /*05b0*/  ISETP.GT.AND P0, PT, R0, UR4, PT ;  /* 0x0000000400007c0c */ /* 0x000fe2000bf04270 */
[----:B------:R-:W-:-:S12]  /*05c0*/  BRA.DIV ~URZ, `(.L_x_163) ;  /* 0x000170227f007947 */ /* 0x000fd8000b800000 */
[----:B------:R-:W-:-:S04]  /*05d0*/  VOTE.ANY R0, PT, !P0 ;  /* 0x0000000000007806 */ /* 0x000fc800040e0100 */
.L_x_336:
[----:B------:R1:W3:Y:S01]  /*05e0*/  POPC R13, R0 ;  /* 0x00000000000d7309 */ /* 0x0002e20000000000 */
[----:B------:R-:W-:Y:S05]  /*05f0*/  BRA.DIV ~URZ, `(.L_x_164) ;  /* 0x000170327f007947 */ /* 0x000fea000b800000 */
[----:B---3--:R3:W4:Y:S01]  /*0600*/  SHFL.IDX PT, R11, R8, R13, 0x1f ;  /* 0x00001f0d080b7589 */ /* 0x00872200000e0000 */
[----:B------:R-:W-:-:S03]  /*0610*/  MOV R6, RZ ;  /* 0x000000ff00067202 */ /* 0x000fc60000000f00 */
[----:B------:R3:W1:Y:S04]  /*0620*/  SHFL.IDX PT, R10, R7, R13, 0x1f ;  /* 0x00001f0d070a7589 */ /* 0x00066800000e0000 */
.L_x_337:
[----:B------:R-:W-:Y:S01]  /*0630*/  ISETP.NE.AND P0, PT, R0, RZ, PT ;  /* 0x000000ff0000720c */ /* 0x000fe20003f05270 */
[----:B------:R-:W-:-:S12]  /*0640*/  BSSY B0, `(.L_x_165) ;  /* 0x0000005000007945 */ /* 0x000fd80003800000 */
[----:B------:R-:W-:Y:S05]  /*0650*/  @!P0 BRA `(.L_x_166) ;  /* 0x0000003000008947 */ /* 0x000fea0003800000 */
[----:B------:R-:W-:Y:S01]  /*0660*/  IADD3 R179, R13, -0x1, RZ ;  /* 0xffffffff0db37810 */ /* 0x000fe20007ffe0ff */
[----:B------:R-:W-:Y:S05]  /*0670*/  BRA.DIV ~URZ, `(.L_x_167) ;  /* 0x000170927f007947 */ /* 0x000fea000b800000 */
[----:B------:R3:W4:Y:S02]  /*0680*/  SHFL.IDX PT, R6, R4, R179, 0x1f ;  /* 0x00001fb304067589 */ /* 0x00072400000e0000 */
.L_x_166:
[----:B------:R-:W-:Y:S05]  /*0690*/  BSYNC B0 ;  /* 0x0000000000007941 */ /* 0x000fea0003800000 */
.L_x_165:
[----:B-1--4-:R-:W-:Y:S01]  /*06a0*/  IABS R0, R11 ;  /* 0x0000000b00007213 */ /* 0x012fe20000000000 */
[----:B--2---:R-:W-:Y:S02]  /*06b0*/  IMAD R228, R6, c[0x0][0x538], R12 ;  /* 0x00014e0006e47a24 */ /* 0x004fe400078e020c */
[----:B------:R-:W-:Y:S02]  /*06c0*/  IMAD.IADD R231, R13, 0x1, R9 ;  /* 0x000000010de77824 */ /* 0x000fe400078e0209 */
[----:B------:R-:W-:Y:S01]  /*06d0*/  IMAD.MOV.U32 R5, RZ, RZ, R0 ;  /* 0x000000ffff057224 */ /* 0x000fe200078e0000 */
[----:B------:R-:W-:Y:S02]  /*06e0*/  IABS R0, R10 ;  /* 0x0000000a00007213 */ /* 0x000fe40000000000 */
[----:B------:R-:W-:Y:S01]  /*06f0*/  IADD3 R229, -R228, UR4, RZ ;  /* 0x00000004e4e57c10 */ /* 0x000fe2000fffe1ff */
[----:B------:R-:W1:Y:S02]  /*0700*/  I2F.RP R2, R5 ;  /* 0x0000000500027306 */ /* 0x000e640000209400 */
[----:B---3--:R-:W-:Y:S01]  /*0710*/  IMAD.MOV.U32 R7, RZ, RZ, R0 ;  /* 0x000000ffff077224 */ /* 0x008fe200078e0000 */
[----:B------:R-:W-:-:S02]  /*0720*/  IABS R6, R229 ;  /* 0x000000e500067213 */ /* 0x000fc40000000000 */
[----:B------:R-:W-:-:S03]  /*0730*/  IABS R0, R11 ;  /* 0x0000000b00007213 */ /* 0x000fc60000000000 */
[----:B------:R-:W-:Y:S01]  /*0740*/  I2F.RP R8, R7 ;  /* 0x0000000700087306 */ /* 0x000fe20000209400 */
[----:B------:R-:W-:-:S07]  /*0750*/  IADD3 R0, RZ, -R0, RZ ;  /* 0x80000000ff007210 */ /* 0x000fce0007ffe0ff */
[----:B-1----:R-:W1:Y:S02]  /*0760*/  MUFU.RCP R2, R2 ;  /* 0x0000000200027308 */ /* 0x002e640000001000 */
[----:B-1----:R-:W-:-:S06]  /*0770*/  IADD3 R2, R2, 0xffffffe, RZ ;  /* 0x0ffffffe02027810 */ /* 0x002fcc0007ffe0ff */
[----:B------:R-:W1:Y:S02]  /*0780*/  F2I.FTZ.U32.TRUNC.NTZ R3, R2 ;  /* 0x0000000200037305 */ /* 0x000e64000021f000 */
[----:B-1----:R-:W-:-:S04]  /*0790*/  IMAD.MOV R2, RZ, RZ, -R3 ;  /* 0x000000ffff027224 */ /* 0x002fc800078e0a03 */
[----:B------:R-:W-:Y:S02]  /*07a0*/  IMAD R4, R2, R5, RZ ;  /* 0x0000000502047224 */ /* 0x000fe400078e02ff */
        /* <DEDUP_REMOVED lines=45> */
[----:B------:R-:W-:-:S04]  /*0a80*/  IMAD R2, R10, R2, R4 ;  /* 0x000000020a027224 */ /* 0x000fc800078e0204 */
[----:B------:R-:W-:Y:S01]  /*0a90*/  IMAD R230, R2, 0x10000, R0 ;  /* 0x0001000002e67824 */ /* 0x000fe200078e0200 */
[----:B------:R-:W-:Y:S05]  /*0aa0*/  BRA `(.L_x_168) ;  /* 0x0000004000007947 */ /* 0x000fea0003800000 */
.L_x_159:
[----:B--2---:R-:W-:Y:S01]  /*0ab0*/  IMAD.MOV.U32 R229, RZ, RZ, RZ ;  /* 0x000000ffffe57224 */ /* 0x004fe200078e00ff */
[----:B------:R-:W-:Y:S01]  /*0ac0*/  MOV R230, RZ ;  /* 0x000000ff00e67202 */ /* 0x000fe20000000f00 */
[----:B------:R-:W-:Y:S01]  /*0ad0*/  IMAD.U32 R228, RZ, RZ, UR4 ;  /* 0x00000004ffe47e24 */ /* 0x000fe2000f8e00ff */
[----:B------:R-:W-:Y:S02]  /*0ae0*/  MOV R231, c[0x0][0x53c] ;  /* 0x00014f0000e77a02 */ /* 0x000fe40000000f00 */
.L_x_168:
[----:B------:R-:W-:Y:S01]  /*0af0*/  ISETP.NE.AND P0, PT, R14, RZ, PT ;  /* 0x000000ff0e00720c */ /* 0x000fe20003f05270 */
[----:B------:R-:W-:-:S12]  /*0b00*/  WARPSYNC 0xffffffff ;  /* 0xffffffff00007948 */ /* 0x000fd80003800000 */
[----:B------:R1:W-:Y:S04]  /*0b10*/  @!P0 STS.128 [0x20080], R228 ;  /* 0x020080e4ff008388 */ /* 0x0003e80000000c00 */
[----:B------:R-:W-:Y:S06]  /*0b20*/  BAR.ARV 0x5, 0x100 ;  /* 0x0144000000007b1d */ /* 0x000fec0000002000 */
.L_x_157:
[----:B-12---:R-:W-:-:S13]  /*0b30*/  ISETP.GE.AND P0, PT, R231, c[0x0][0x53c], PT ;  /* 0x00014f00e7007a0c */ /* 0x006fda0003f06270 */
[----:B------:R-:W-:Y:S05]  /*0b40*/  @P0 EXIT ;  /* 0x000000000000094d */ /* 0x000fea0003800000 */
[----:B------:R-:W1:Y:S01]  /*0b50*/  S2R R14, SR_TID.X ;  /* 0x00000000000e7919 */ /* 0x000e620000002100 */
[----:B------:R-:W-:Y:S01]  /*0b60*/  IMAD.MOV.U32 R19, RZ, RZ, 0x40 ;  /* 0x00000040ff137424 */ /* 0x000fe200078e00ff */
[----:B------:R-:W-:Y:S02]  /*0b70*/  ULDC UR4, c[0x0][0x2ac] ;  /* 0x0000ab0000047ab9 */ /* 0x000fe40000000800 */
[----:B------:R-:W-:Y:S02]  /*0b80*/  ULDC UR6, c[0x0][0x1d0] ;  /* 0x0000740000067ab9 */ /* 0x000fe40000000800 */
[----:B------:R-:W-:Y:S01]  /*0b90*/  UIMAD UR6, UR4, UR6, URZ ;  /* 0x00000006040672a4 */ /* 0x000fe2000f8e023f */
[----:B-1----:R-:W-:-:S04]  /*0ba0*/  SHF.R.S32.HI R12, RZ, 0x1f, R14 ;  /* 0x0000001fff0c7819 */ /* 0x002fc8000001140e */
[CC--:B------:R-:W-:Y:S02]  /*0bb0*/  LEA.HI R3, R12.reuse, R14.reuse, RZ, 0x4 ;  /* 0x0000000e0c037211 */ /* 0x0c0fe400078f20ff */
[----:B------:R-:W-:Y:S02]  /*0bc0*/  LEA.HI R8, R12, R14, RZ, 0x2 ;  /* 0x0000000e0c087211 */ /* 0x000fe400078f10ff */
[C---:B------:R-:W-:Y:S02]  /*0bd0*/  LOP3.LUT R0, R3.reuse, 0xfffffff0, RZ, 0xc0, !PT ;  /* 0xfffffff003007812 */ /* 0x040fe400078ec0ff */
[----:B------:R-:W-:Y:S02]  /*0be0*/  SHF.R.S32.HI R4, RZ, 0x4, R3 ;  /* 0x00000004ff047819 */ /* 0x000fe40000011403 */
[----:B------:R-:W-:Y:S01]  /*0bf0*/  SHF.R.S32.HI R7, RZ, 0x2, R8 ;  /* 0x00000002ff077819 */ /* 0x000fe20000011408 */
[----:B------:R-:W-:Y:S01]  /*0c00*/  IMAD.IADD R0, R14, 0x1, -R0 ;  /* 0x000000010e007824 */ /* 0x000fe200078e0a00 */
[----:B------:R-:W-:-:S02]  /*0c10*/  LEA.HI R3, R3, R4, RZ, 0x1 ;  /* 0x0000000403037211 */ /* 0x000fc400078f08ff */
[----:B------:R-:W-:Y:S02]  /*0c20*/  SHF.R.S32.HI R2, RZ, 0x1f, R8 ;  /* 0x0000001fff027819 */ /* 0x000fe40000011408 */
[----:B------:R-:W-:Y:S02]  /*0c30*/  SHF.R.S32.HI R5, RZ, 0x1f, R0 ;  /* 0x0000001fff057819 */ /* 0x000fe40000011400 */
[----:B------:R-:W-:Y:S02]  /*0c40*/  LOP3.LUT R3, R3, 0xfffffffe, RZ, 0xc0, !PT ;  /* 0xfffffffe03037812 */ /* 0x000fe400078ec0ff */
[----:B------:R-:W-:Y:S02]  /*0c50*/  LEA.HI R2, R2, R7, RZ, 0x3 ;  /* 0x0000000702027211 */ /* 0x000fe400078f18ff */
[----:B------:R-:W-:Y:S01]  /*0c60*/  LEA.HI R13, R5, R0, RZ, 0x3 ;  /* 0x00000000050d7211 */ /* 0x000fe200078f18ff */
[----:B------:R-:W-:Y:S01]  /*0c70*/  IMAD.IADD R11, R4, 0x1, -R3 ;  /* 0x00000001040b7824 */ /* 0x000fe200078e0a03 */
[----:B------:R-:W-:-:S02]  /*0c80*/  LOP3.LUT R2, R2, 0xfffffff8, RZ, 0xc0, !PT ;  /* 0xfffffff802027812 */ /* 0x000fc400078ec0ff */
[----:B------:R-:W-:Y:S02]  /*0c90*/  LOP3.LUT R3, R13, 0xfffffff8, RZ, 0xc0, !PT ;  /* 0xfffffff80d037812 */ /* 0x000fe400078ec0ff */
[CC--:B------:R-:W-:Y:S01]  /*0ca0*/  LEA.HI R208, R12.reuse, R14.reuse, RZ, 0x3 ;  /* 0x0000000e0cd07211 */ /* 0x0c0fe200078f18ff */
[----:B------:R-:W-:Y:S01]  /*0cb0*/  IMAD.IADD R7, R7, 0x1, -R2 ;  /* 0x0000000107077824 */ /* 0x000fe200078e0a02 */
[----:B------:R-:W-:Y:S01]  /*0cc0*/  LEA.HI R6, R12, R14, RZ, 0x5 ;  /* 0x0000000e0c067211 */ /* 0x000fe200078f28ff */
[----:B------:R-:W-:Y:S01]  /*0cd0*/  IMAD.IADD R5, R0, 0x1, -R3 ;  /* 0x0000000100057824 */ /* 0x000fe200078e0a03 */
[----:B------:R-:W-:Y:S02]  /*0ce0*/  LOP3.LUT R2, R208, 0xfffffff8, RZ, 0xc0, !PT ;  /* 0xfffffff8d0027812 */ /* 0x000fe400078ec0ff */
[----:B------:R-:W-:Y:S02]  /*0cf0*/  LOP3.LUT R0, R6, 0xffffffe0, RZ, 0xc0, !PT ;  /* 0xffffffe006007812 */ /* 0x000fe400078ec0ff */
[----:B------:R-:W-:Y:S01]  /*0d00*/  SHF.R.S32.HI R4, RZ, 0x5, R6 ;  /* 0x00000005ff047819 */ /* 0x000fe20000011406 */
[C---:B------:R-:W-:Y:S01]  /*0d10*/  IMAD.IADD R212, R14.reuse, 0x1, -R2 ;  /* 0x000000010ed47824 */ /* 0x040fe200078e0a02 */
[----:B------:R-:W-:Y:S01]  /*0d20*/  SHF.R.S32.HI R2, RZ, 0x1f, R6 ;  /* 0x0000001fff027819 */ /* 0x000fe20000011406 */
[----:B------:R-:W-:Y:S01]  /*0d30*/  IMAD.IADD R28, R14, 0x1, -R0 ;  /* 0x000000010e1c7824 */ /* 0x000fe200078e0a00 */
[----:B------:R-:W-:Y:S01]  /*0d40*/  LOP3.LUT R3, R8, 0xfffffffc, RZ, 0xc0, !PT ;  /* 0xfffffffc08037812 */ /* 0x000fe200078ec0ff */
[----:B------:R-:W-:Y:S01]  /*0d50*/  IMAD.SHL.U32 R8, R212, 0x40, RZ ;  /* 0x00000040d4087824 */ /* 0x000fe200078e00ff */
[----:B------:R-:W-:Y:S01]  /*0d60*/  LEA.HI R0, R2, R4, RZ, 0x3 ;  /* 0x0000000402007211 */ /* 0x000fe200078f18ff */
[----:B------:R-:W-:Y:S01]  /*0d70*/  IMAD.SHL.U32 R138, R212, 0x4, RZ ;  /* 0x00000004d48a7824 */ /* 0x000fe200078e00ff */
[----:B------:R-:W-:Y:S01]  /*0d80*/  SHF.R.S32.HI R9, RZ, 0x1f, R28 ;  /* 0x0000001fff097819 */ /* 0x000fe2000001141c */
[----:B------:R-:W-:Y:S01]  /*0d90*/  IMAD.IADD R6, R14, 0x1, -R3 ;  /* 0x000000010e067824 */ /* 0x000fe200078e0a03 */
[----:B------:R-:W-:Y:S01]  /*0da0*/  LOP3.LUT R2, R8, 0x1c0, RZ, 0xc0, !PT ;  /* 0x000001c008027812 */ /* 0x000fe200078ec0ff */
[----:B------:R-:W-:Y:S01]  /*0db0*/  IMAD.SHL.U32 R132, R212, 0x8, RZ ;  /* 0x00000008d4847824 */ /* 0x000fe200078e00ff */
[----:B------:R-:W-:-:S02]  /*0dc0*/  LOP3.LUT R0, R0, 0xffffff8, RZ, 0xc0, !PT ;  /* 0x0ffffff800007812 */ /* 0x000fc400078ec0ff */
[----:B------:R-:W-:Y:S02]  /*0dd0*/  LEA.HI R16, R9, R28, RZ, 0x2 ;  /* 0x0000001c09107211 */ /* 0x000fe400078f10ff */
[----:B------:R-:W-:Y:S01]  /*0de0*/  LOP3.LUT R9, R7, 0x1, RZ, 0xc0, !PT ;  /* 0x0000000107097812 */ /* 0x000fe200078ec0ff */
[----:B------:R-:W-:Y:S01]  /*0df0*/  IMAD.IADD R3, R4, 0x1, -R0 ;  /* 0x0000000104037824 */ /* 0x000fe200078e0a00 */
[----:B------:R-:W-:Y:S02]  /*0e00*/  LOP3.LUT R10, R2, 0x8, R208, 0xf8, !PT ;  /* 0x00000008020a7812 */ /* 0x000fe400078ef8d0 */
[----:B------:R-:W-:Y:S02]  /*0e10*/  SHF.R.U32.HI R8, RZ, 0x3, R2 ;  /* 0x00000003ff087819 */ /* 0x000fe40000011602 */
[----:B------:R-:W-:Y:S02]  /*0e20*/  SHF.R.S32.HI R2, RZ, 0x2, R16 ;  /* 0x00000002ff027819 */ /* 0x000fe40000011410 */
[----:B------:R-:W-:-:S02]  /*0e30*/  ISETP.NE.U32.AND P0, PT, R9, 0x1, PT ;  /* 0x000000010900780c */ /* 0x000fc40003f05070 */
[----:B------:R-:W-:Y:S01]  /*0e40*/  LOP3.LUT R9, R10, R8, RZ, 0x3c, !PT ;  /* 0x000000080a097212 */ /* 0x000fe200078e3cff */
[----:B------:R-:W-:Y:S01]  /*0e50*/  IMAD R26, R3, 0x10, R2 ;  /* 0x00000010031a7824 */ /* 0x000fe200078e0202 */
[----:B------:R-:W-:Y:S01]  /*0e60*/  LEA.HI R10, R12, R14, RZ, 0x6 ;  /* 0x0000000e0c0a7211 */ /* 0x000fe200078f30ff */
[----:B------:R-:W-:Y:S01]  /*0e70*/  IMAD.SHL.U32 R12, R4, 0x400, RZ ;  /* 0x00000400040c7824 */ /* 0x000fe200078e00ff */
[C---:B------:R-:W-:Y:S01]  /*0e80*/  R2P PR, R7.reuse, 0x6 ;  /* 0x0000000607007804 */ /* 0x040fe20000000000 */
[----:B------:R-:W-:Y:S01]  /*0e90*/  IMAD.SHL.U32 R2, R7, 0x40, RZ ;  /* 0x0000004007027824 */ /* 0x000fe200078e00ff */
[C---:B------:R-:W-:Y:S01]  /*0ea0*/  LOP3.LUT P4, RZ, R5.reuse, 0x2, RZ, 0xc0, !PT ;  /* 0x0000000205ff7812 */ /* 0x040fe2000788c0ff */
[C---:B------:R-:W-:Y:S01]  /*0eb0*/  IMAD.SHL.U32 R4, R5.reuse, 0x40, RZ ;  /* 0x0000004005047824 */ /* 0x040fe200078e00ff */
[----:B------:R-:W-:Y:S01]  /*0ec0*/  LOP3.LUT P3, RZ, R5, 0x4, RZ, 0xc0, !PT ;  /* 0x0000000405ff7812 */ /* 0x000fe2000786c0ff */
[----:B------:R-:W-:Y:S01]  /*0ed0*/  IMAD.SHL.U32 R5, R11, 0x8, RZ ;  /* 0x000000080b057824 */ /* 0x000fe200078e00ff */
[----:B------:R-:W-:Y:S01]  /*0ee0*/  LOP3.LUT R3, R2, 0x1c0, RZ, 0xc0, !PT ;  /* 0x000001c002037812 */ /* 0x000fe200078ec0ff */
[----:B------:R-:W-:Y:S01]  /*0ef0*/  STL [R1+0x4c], R26 ;  /* 0x00004c1a01007387 */ /* 0x000fe20000100800 */
[----:B------:R-:W-:-:S02]  /*0f00*/  LOP3.LUT R2, R4, 0x1c0, RZ, 0xc0, !PT ;  /* 0x000001c004027812 */ /* 0x000fc400078ec0ff */
[----:B------:R-:W-:Y:S02]  /*0f10*/  LEA.HI R0, R6, R6, RZ, 0x1 ;  /* 0x0000000606007211 */ /* 0x000fe400078f08ff */
[----:B------:R-:W-:Y:S02]  /*0f20*/  LEA.HI R4, R3, R3, RZ, 0x1d ;  /* 0x0000000303047211 */ /* 0x000fe400078fe8ff */
[----:B------:R-:W-:Y:S02]  /*0f30*/  LOP3.LUT R5, R2, 0x8, R5, 0xf8, !PT ;  /* 0x0000000802057812 */ /* 0x000fe400078ef805 */
[----:B------:R-:W-:Y:S01]  /*0f40*/  SHF.R.U32.HI R3, RZ, 0x3, R2 ;  /* 0x00000003ff037819 */ /* 0x000fe20000011602 */
[----:B------:R-:W-:Y:S01]  /*0f50*/  IMAD.SHL.U32 R2, R10, 0x8, RZ ;  /* 0x000000080a027824 */ /* 0x000fe200078e00ff */
[----:B------:R-:W-:Y:S02]  /*0f60*/  SHF.R.S32.HI R208, RZ, 0x3, R208 ;  /* 0x00000003ffd07819 */ /* 0x000fe400000114d0 */
[----:B------:R-:W-:Y:S01]  /*0f70*/  LOP3.LUT R8, R0, 0x1ffffffe, RZ, 0xc0, !PT ;  /* 0x1ffffffe00087812 */ /* 0x000fe200078ec0ff */
[----:B------:R-:W-:Y:S01]  /*0f80*/  IMAD R0, R11, 0x200, R9 ;  /* 0x000002000b007824 */ /* 0x000fe200078e0209 */
[----:B------:R-:W-:Y:S01]  /*0f90*/  IADD3 R17, R208, 0x20, RZ ;  /* 0x00000020d0117810 */ /* 0x000fe20007ffe0ff */
[----:B------:R-:W-:Y:S01]  /*0fa0*/  IMAD R218, R212, 0x20, R208 ;  /* 0x00000020d4da7824 */ /* 0x000fe200078e02d0 */
[----:B------:R-:W-:Y:S01]  /*0fb0*/  LOP3.LUT R219, R2, 0xfffffe00, RZ, 0xc0, !PT ;  /* 0xfffffe0002db7812 */ /* 0x000fe200078ec0ff */
[----:B------:R-:W-:Y:S01]  /*0fc0*/  IMAD.IADD R18, R6, 0x1, -R8 ;  /* 0x0000000106127824 */ /* 0x000fe200078e0a08 */
[----:B------:R-:W-:Y:S01]  /*0fd0*/  IADD3 R15, R208, 0x40, RZ ;  /* 0x00000040d00f7810 */ /* 0x000fe20007ffe0ff */
[----:B------:R-:W-:Y:S01]  /*0fe0*/  IMAD R6, R6, 0x2, R12 ;  /* 0x0000000206067824 */ /* 0x000fe200078e020c */
[----:B------:R-:W-:Y:S01]  /*0ff0*/  LOP3.LUT R11, R5, R3, RZ, 0x3c, !PT ;  /* 0x00000003050b7212 */ /* 0x000fe200078e3cff */
[C---:B------:R-:W-:Y:S01]  /*1000*/  IMAD.SHL.U32 R2, R208.reuse, 0x40, RZ ;  /* 0x00000040d0027824 */ /* 0x040fe200078e00ff */
[----:B------:R-:W-:Y:S01]  /*1010*/  IADD3 R14, R208, 0x60, RZ ;  /* 0x00000060d00e7810 */ /* 0x000fe20007ffe0ff */
[----:B------:R-:W-:Y:S01]  /*1020*/  IMAD.IADD R8, R6, 0x1, R4 ;  /* 0x0000000106087824 */ /* 0x000fe200078e0204 */
[----:B------:R-:W-:Y:S01]  /*1030*/  SHF.R.S32.HI R5, RZ, 0x1f, R17 ;  /* 0x0000001fff057819 */ /* 0x000fe20000011411 */
[----:B------:R-:W-:Y:S01]  /*1040*/  IMAD.SHL.U32 R3, R15, 0x40, RZ ;  /* 0x000000400f037824 */ /* 0x000fe200078e00ff */
[----:B------:R-:W-:Y:S01]  /*1050*/  IADD3 R140, R138, 0x40, RZ ;  /* 0x000000408a8c7810 */ /* 0x000fe20007ffe0ff */
[----:B------:R-:W-:Y:S01]  /*1060*/  IMAD.SHL.U32 R4, R17, 0x40, RZ ;  /* 0x0000004011047824 */ /* 0x000fe200078e00ff */
[----:B------:R-:W-:Y:S01]  /*1070*/  LOP3.LUT R217, R2, 0x1c0, RZ, 0xc0, !PT ;  /* 0x000001c002d97812 */ /* 0x000fe200078ec0ff */
[----:B------:R-:W-:Y:S01]  /*1080*/  IMAD.SHL.U32 R2, R14, 0x40, RZ ;  /* 0x000000400e027824 */ /* 0x000fe200078e00ff */
[----:B------:R-:W-:Y:S01]  /*1090*/  LEA.HI R5, R5, R17, RZ, 0x3 ;  /* 0x0000001105057211 */ /* 0x000fe200078f18ff */
[----:B------:R-:W-:Y:S01]  /*10a0*/  IMAD.IADD R135, R138, 0x1, R140 ;  /* 0x000000018a877824 */ /* 0x000fe200078e028c */
[----:B------:R-:W-:Y:S01]  /*10b0*/  SHF.R.S32.HI R7, RZ, 0x1f, R14 ;  /* 0x0000001fff077819 */ /* 0x000fe2000001140e */
[----:B------:R-:W-:Y:S01]  /*10c0*/  IMAD.SHL.U32 R236, R8, 0x2, RZ ;  /* 0x0000000208ec7824 */ /* 0x000fe200078e00ff */
[----:B------:R-:W-:Y:S01]  /*10d0*/  LOP3.LUT R30, R3, 0x1c0, RZ, 0xc0, !PT ;  /* 0x000001c0031e7812 */ /* 0x000fe200078ec0ff */
[----:B------:R-:W-:Y:S01]  /*10e0*/  IMAD.SHL.U32 R3, R5, 0x40, RZ ;  /* 0x0000004005037824 */ /* 0x000fe200078e00ff */
[----:B------:R-:W-:-:S02]  /*10f0*/  LOP3.LUT R31, R4, 0x1c0, RZ, 0xc0, !PT ;  /* 0x000001c0041f7812 */ /* 0x000fc400078ec0ff */
[----:B------:R-:W-:Y:S02]  /*1100*/  SHF.R.S32.HI R6, RZ, 0x1f, R15 ;  /* 0x0000001fff067819 */ /* 0x000fe4000001140f */
[----:B------:R-:W-:Y:S01]  /*1110*/  LEA.HI R4, R7, R14, RZ, 0x3 ;  /* 0x0000000e07047211 */ /* 0x000fe200078f18ff */
[----:B------:R-:W-:Y:S01]  /*1120*/  IMAD.SHL.U32 R7, R13, 0x40, RZ ;  /* 0x000000400d077824 */ /* 0x000fe200078e00ff */
[----:B------:R-:W-:Y:S02]  /*1130*/  LOP3.LUT R29, R2, 0x1c0, RZ, 0xc0, !PT ;  /* 0x000001c0021d7812 */ /* 0x000fe400078ec0ff */
[----:B------:R-:W-:Y:S01]  /*1140*/  SHF.R.S32.HI R2, RZ, 0x1f, R135 ;  /* 0x0000001fff027819 */ /* 0x000fe20000011487 */
[----:B------:R-:W-:Y:S01]  /*1150*/  IMAD.SHL.U32 R4, R4, 0x40, RZ ;  /* 0x0000004004047824 */ /* 0x000fe200078e00ff */
[----:B------:R-:W-:Y:S02]  /*1160*/  LEA.HI R6, R6, R15, RZ, 0x3 ;  /* 0x0000000f06067211 */ /* 0x000fe400078f18ff */
[----:B------:R-:W-:-:S02]  /*1170*/  LOP3.LUT R24, R3, 0xfffffe00, RZ, 0xc0, !PT ;  /* 0xfffffe0003187812 */ /* 0x000fc400078ec0ff */
[-C--:B------:R-:W-:Y:S01]  /*1180*/  LEA.HI R3, R2, R135.reuse, RZ, 0x6 ;  /* 0x0000008702037211 */ /* 0x080fe200078f30ff */
[----:B------:R-:W-:Y:S01]  /*1190*/  IMAD.SHL.U32 R6, R6, 0x40, RZ ;  /* 0x0000004006067824 */ /* 0x000fe200078e00ff */
[----:B------:R-:W-:Y:S01]  /*11a0*/  LEA.HI R5, R2, R135, RZ, 0x3 ;  /* 0x0000008702057211 */ /* 0x000fe200078f18ff */
[----:B------:R-:W-:Y:S01]  /*11b0*/  STL [R1+0xc], R24 ;  /* 0x00000c1801007387 */ /* 0x000fe20000100800 */
[----:B------:R-:W-:Y:S01]  /*11c0*/  LOP3.LUT R20, R4, 0xfffffe00, RZ, 0xc0, !PT ;  /* 0xfffffe0004147812 */ /* 0x000fe200078ec0ff */
[----:B------:R-:W-:Y:S01]  /*11d0*/  IMAD.SHL.U32 R2, R3, 0x80, RZ ;  /* 0x0000008003027824 */ /* 0x000fe200078e00ff */
[----:B------:R-:W-:Y:S02]  /*11e0*/  SHF.R.U32.HI R27, RZ, 0x3, R217 ;  /* 0x00000003ff1b7819 */ /* 0x000fe400000116d9 */
[----:B------:R-:W-:Y:S02]  /*11f0*/  SHF.R.U32.HI R25, RZ, 0x3, R31 ;  /* 0x00000003ff197819 */ /* 0x000fe4000001161f */
[----:B------:R-:W-:-:S02]  /*1200*/  LOP3.LUT R9, R7, 0xfffffe00, RZ, 0xc0, !PT ;  /* 0xfffffe0007097812 */ /* 0x000fc400078ec0ff */
[--C-:B------:R-:W-:Y:S02]  /*1210*/  LOP3.LUT R4, R217, 0x38, R5.reuse, 0xf8, !PT ;  /* 0x00000038d9047812 */ /* 0x100fe400078ef805 */
[----:B------:R-:W-:Y:S02]  /*1220*/  LOP3.LUT R3, R31, 0x38, R5, 0xf8, !PT ;  /* 0x000000381f037812 */ /* 0x000fe400078ef805 */
[----:B------:R-:W-:Y:S02]  /*1230*/  SHF.R.U32.HI R23, RZ, 0x3, R30 ;  /* 0x00000003ff177819 */ /* 0x000fe4000001161e */
[----:B------:R-:W-:Y:S02]  /*1240*/  SHF.R.U32.HI R21, RZ, 0x3, R29 ;  /* 0x00000003ff157819 */ /* 0x000fe4000001161d */
[--C-:B------:R-:W-:Y:S02]  /*1250*/  LOP3.LUT R7, R30, 0x38, R5.reuse, 0xf8, !PT ;  /* 0x000000381e077812 */ /* 0x100fe400078ef805 */
[----:B------:R-:W-:-:S02]  /*1260*/  LOP3.LUT R10, R29, 0x38, R5, 0xf8, !PT ;  /* 0x000000381d0a7812 */ /* 0x000fc400078ef805 */
[----:B------:R-:W-:Y:S02]  /*1270*/  LOP3.LUT R22, R6, 0xfffffe00, RZ, 0xc0, !PT ;  /* 0xfffffe0006167812 */ /* 0x000fe400078ec0ff */
[----:B------:R-:W-:Y:S02]  /*1280*/  LOP3.LUT R8, R4, R27, RZ, 0x3c, !PT ;  /* 0x0000001b04087212 */ /* 0x000fe400078e3cff */
[----:B------:R-:W-:Y:S01]  /*1290*/  LOP3.LUT R6, R3, R25, RZ, 0x3c, !PT ;  /* 0x0000001903067212 */ /* 0x000fe200078e3cff */
[----:B------:R-:W-:Y:S01]  /*12a0*/  STL [R1+0x8], R22 ;  /* 0x0000081601007387 */ /* 0x000fe20000100800 */
[----:B------:R-:W-:Y:S02]  /*12b0*/  LOP3.LUT R2, R2, 0xffffe000, RZ, 0xc0, !PT ;  /* 0xffffe00002027812 */ /* 0x000fe400078ec0ff */
[----:B------:R-:W-:Y:S01]  /*12c0*/  LOP3.LUT R4, R7, R23, RZ, 0x3c, !PT ;  /* 0x0000001707047212 */ /* 0x000fe200078e3cff */
[----:B------:R-:W-:Y:S01]  /*12d0*/  STL [R1+0x4], R20 ;  /* 0x0000041401007387 */ /* 0x000fe20000100800 */
[----:B------:R-:W-:-:S02]  /*12e0*/  LOP3.LUT R3, R10, R21, RZ, 0x3c, !PT ;  /* 0x000000150a037212 */ /* 0x000fc400078e3cff */
[-C--:B------:R-:W-:Y:S02]  /*12f0*/  IADD3 R17, R8, R2.reuse, R219 ;  /* 0x0000000208117210 */ /* 0x080fe40007ffe0db */
[-C--:B------:R-:W-:Y:S02]  /*1300*/  IADD3 R15, R6, R2.reuse, R24 ;  /* 0x00000002060f7210 */ /* 0x080fe40007ffe018 */
[-C--:B------:R-:W-:Y:S02]  /*1310*/  IADD3 R14, R4, R2.reuse, R22 ;  /* 0x00000002040e7210 */ /* 0x080fe40007ffe016 */
[----:B------:R-:W-:Y:S02]  /*1320*/  IADD3 R13, R3, R2, R20 ;  /* 0x00000002030d7210 */ /* 0x000fe40007ffe014 */
[C---:B------:R-:W-:Y:S02]  /*1330*/  IADD3 R2, R236.reuse, 0x80, RZ ;  /* 0x00000080ec027810 */ /* 0x040fe40007ffe0ff */
[----:B------:R-:W-:-:S02]  /*1340*/  IADD3 R237, R236, 0x70, RZ ;  /* 0x00000070eced7810 */ /* 0x000fc40007ffe0ff */
[----:B------:R-:W-:Y:S02]  /*1350*/  @P0 IADD3 R237, R2, 0x10, RZ ;  /* 0x0000001002ed0810 */ /* 0x000fe40007ffe0ff */
[----:B------:R-:W-:Y:S02]  /*1360*/  LOP3.LUT R2, R217, 0x38, R132, 0xf8, !PT ;  /* 0x00000038d9027812 */ /* 0x000fe400078ef884 */
[----:B------:R-:W-:Y:S02]  /*1370*/  IADD3 R142, R138, 0x20, RZ ;  /* 0x000000208a8e7810 */ /* 0x000fe40007ffe0ff */
[CC--:B------:R-:W-:Y:S01]  /*1380*/  IADD3 R3, R11.reuse, R9.reuse, R12 ;  /* 0x000000090b037210 */ /* 0x0c0fe20007ffe00c */
[----:B------:R-:W-:Y:S01]  /*1390*/  IMAD.MOV.U32 R12, RZ, RZ, 0x20 ;  /* 0x00000020ff0c7424 */ /* 0x000fe200078e00ff */
[----:B------:R-:W-:Y:S02]  /*13a0*/  LOP3.LUT R4, R11, R9, RZ, 0xfc, !PT ;  /* 0x000000090b047212 */ /* 0x000fe400078efcff */
[----:B------:R-:W-:-:S02]  /*13b0*/  LOP3.LUT R27, R2, R27, RZ, 0x3c, !PT ;  /* 0x0000001b021b7212 */ /* 0x000fc400078e3cff */
[----:B------:R-:W-:Y:S01]  /*13c0*/  LOP3.LUT R9, R30, 0x38, R132, 0xf8, !PT ;  /* 0x000000381e097812 */ /* 0x000fe200078ef884 */
[----:B------:R-:W-:Y:S01]  /*13d0*/  IMAD.SHL.U32 R30, R142, 0x2, RZ ;  /* 0x000000028e1e7824 */ /* 0x000fe200078e00ff */
[----:B------:R-:W-:Y:S01]  /*13e0*/  LOP3.LUT R8, R16, 0x7ffffffc, RZ, 0xc0, !PT ;  /* 0x7ffffffc10087812 */ /* 0x000fe200078ec0ff */
[----:B------:R-:W-:Y:S01]  /*13f0*/  IMAD.SHL.U32 R16, R140, 0x2, RZ ;  /* 0x000000028c107824 */ /* 0x000fe200078e00ff */
[----:B------:R-:W-:Y:S01]  /*1400*/  IADD3 R141, R138, 0x60, RZ ;  /* 0x000000608a8d7810 */ /* 0x000fe20007ffe0ff */
[----:B------:R-:W-:Y:S01]  /*1410*/  STL [R1+0x48], R27 ;  /* 0x0000481b01007387 */ /* 0x000fe20000100800 */
[----:B------:R-:W-:Y:S01]  /*1420*/  SHF.R.S32.HI R6, RZ, 0x1f, R208 ;  /* 0x0000001fff067819 */ /* 0x000fe200000114d0 */
[----:B------:R-:W-:Y:S01]  /*1430*/  IMAD.IADD R8, R28, 0x1, -R8 ;  /* 0x000000011c087824 */ /* 0x000fe200078e0a08 */
[----:B------:R-:W-:Y:S01]  /*1440*/  SHF.R.S32.HI R7, RZ, 0x1f, R142 ;  /* 0x0000001fff077819 */ /* 0x000fe2000001148e */
[----:B------:R1:W-:Y:S01]  /*1450*/  STL [R1+0x38], R30 ;  /* 0x0000381e01007387 */ /* 0x0003e20000100800 */
[----:B------:R-:W-:Y:S01]  /*1460*/  SHF.R.S32.HI R6, RZ, 0x1f, R140 ;  /* 0x0000001fff067819 */ /* 0x000fe2000001148c */
[----:B------:R-:W-:Y:S01]  /*1470*/  IMAD.SHL.U32 R248, R8, 0x2, RZ ;  /* 0x0000000208f87824 */ /* 0x000fe200078e00ff */
[--C-:B------:R-:W-:Y:S01]  /*1480*/  LOP3.LUT R11, R29, 0x38, R132.reuse, 0xf8, !PT ;  /* 0x000000381d0b7812 */ /* 0x100fe200078ef884 */
[----:B------:R-:W-:Y:S01]  /*1490*/  IMAD.SHL.U32 R29, R141, 0x2, RZ ;  /* 0x000000028d1d7824 */ /* 0x000fe200078e00ff */
[----:B------:R-:W-:Y:S01]  /*14a0*/  SHF.R.S32.HI R2, RZ, 0x1f, R141 ;  /* 0x0000001fff027819 */ /* 0x000fe2000001148d */
[----:B------:R2:W-:Y:S01]  /*14b0*/  STL [R1+0x3c], R16 ;  /* 0x00003c1001007387 */ /* 0x0005e20000100800 */
[----:B------:R-:W-:Y:S01]  /*14c0*/  LOP3.LUT R10, R31, 0x38, R132, 0xf8, !PT ;  /* 0x000000381f0a7812 */ /* 0x000fe200078ef884 */
[----:B------:R-:W-:Y:S01]  /*14d0*/  IMAD R8, R18, 0x8, R26 ;  /* 0x0000000812087824 */ /* 0x000fe200078e021a */
[----:B------:R-:W-:Y:S01]  /*14e0*/  SHF.L.U64.HI R2, R141, 0x1, R2 ;  /* 0x000000018d027819 */ /* 0x000fe20000010202 */
[----:B------:R-:W-:Y:S01]  /*14f0*/  STL [R1+0x40], R29 ;  /* 0x0000401d01007387 */ /* 0x000fe20000100800 */
[----:B------:R-:W-:-:S02]  /*1500*/  LOP3.LUT R10, R24, R10, R25, 0xf6, !PT ;  /* 0x0000000a180a7212 */ /* 0x000fc400078ef619 */
[----:B------:R-:W-:Y:S02]  /*1510*/  LOP3.LUT R9, R22, R9, R23, 0xf6, !PT ;  /* 0x0000000916097212 */ /* 0x000fe400078ef617 */
[----:B------:R-:W-:Y:S02]  /*1520*/  LEA R143, R0, 0xc080, 0x1 ;  /* 0x0000c080008f7811 */ /* 0x000fe400078e08ff */
[----:B------:R-:W-:Y:S02]  /*1530*/  SHF.R.S32.HI R0, RZ, 0x3, R5 ;  /* 0x00000003ff007819 */ /* 0x000fe40000011405 */
[----:B------:R-:W-:Y:S02]  /*1540*/  LEA R10, R10, 0x10080, 0x1 ;  /* 0x000100800a0a7811 */ /* 0x000fe400078e08ff */
[----:B------:R-:W-:Y:S02]  /*1550*/  IADD3 R34, R248, 0x18, RZ ;  /* 0x00000018f8227810 */ /* 0x000fe40007ffe0ff */
[----:B------:R-:W-:-:S02]  /*1560*/  LOP3.LUT R204, R5, 0xfffffff8, RZ, 0xc0, !PT ;  /* 0xfffffff805cc7812 */ /* 0x000fc400078ec0ff */
[----:B------:R-:W-:Y:S02]  /*1570*/  LEA R9, R9, 0x10080, 0x1 ;  /* 0x0001008009097811 */ /* 0x000fe400078e08ff */
[C---:B------:R-:W-:Y:S02]  /*1580*/  IADD3 R33, R248.reuse, 0x30, RZ ;  /* 0x00000030f8217810 */ /* 0x040fe40007ffe0ff */
[----:B-1----:R-:W-:Y:S02]  /*1590*/  IADD3 R30, R248, 0x48, RZ ;  /* 0x00000048f81e7810 */ /* 0x002fe40007ffe0ff */
[----:B--2---:R-:W-:Y:S02]  /*15a0*/  SHF.L.U64.HI R16, R142, 0x1, R7 ;  /* 0x000000018e107819 */ /* 0x004fe40000010207 */
[----:B------:R-:W-:Y:S02]  /*15b0*/  SHF.L.U64.HI R7, R140, 0x1, R6 ;  /* 0x000000018c077819 */ /* 0x000fe40000010206 */
[C---:B------:R-:W-:Y:S01]  /*15c0*/  IADD3 R24, R248.reuse, 0x78, RZ ;  /* 0x00000078f8187810 */ /* 0x040fe20007ffe0ff */
[----:B------:R-:W-:Y:S01]  /*15d0*/  STL [R1+0x34], R16 ;  /* 0x0000341001007387 */ /* 0x000fe20000100800 */
[----:B------:R-:W-:-:S02]  /*15e0*/  IADD3 R18, R248, 0xa8, RZ ;  /* 0x000000a8f8127810 */ /* 0x000fc40007ffe0ff */
[C---:B------:R-:W-:Y:S01]  /*15f0*/  IADD3 R252, R248.reuse, 0xe0, RZ ;  /* 0x000000e0f8fc7810 */ /* 0x040fe20007ffe0ff */
[----:B------:R1:W-:Y:S01]  /*1600*/  STL [R1+0x30], R7 ;  /* 0x0000300701007387 */ /* 0x0003e20000100800 */
[C---:B------:R-:W-:Y:S02]  /*1610*/  IADD3 R249, R248.reuse, 0xf8, RZ ;  /* 0x000000f8f8f97810 */ /* 0x040fe40007ffe0ff */
[C---:B------:R-:W-:Y:S01]  /*1620*/  IADD3 R251, R248.reuse, 0xe8, RZ ;  /* 0x000000e8f8fb7810 */ /* 0x040fe20007ffe0ff */
[----:B------:R2:W-:Y:S01]  /*1630*/  STL [R1+0x2c], R2 ;  /* 0x00002c0201007387 */ /* 0x0005e20000100800 */
[----:B------:R-:W-:Y:S02]  /*1640*/  IADD3 R250, R248, 0xf0, RZ ;  /* 0x000000f0f8fa7810 */ /* 0x000fe40007ffe0ff */
[----:B------:R-:W-:Y:S01]  /*1650*/  SEL R6, R12, 0xffffffe0, !P1 ;  /* 0xffffffe00c067807 */ /* 0x000fe20004800000 */
[----:B------:R3:W-:Y:S01]  /*1660*/  STL [R1+0x50], R8 ;  /* 0x0000500801007387 */ /* 0x0007e20000100800 */
[----:B------:R-:W-:-:S02]  /*1670*/  LEA R194, R3, 0x10080, 0x1 ;  /* 0x0001008003c27811 */ /* 0x000fc400078e08ff */
[----:B------:R-:W-:Y:S01]  /*1680*/  LEA R189, R4, 0x8080, 0x1 ;  /* 0x0000808004bd7811 */ /* 0x000fe200078e08ff */
[----:B------:R-:W-:Y:S01]  /*1690*/  STL [R1], R0 ;  /* 0x0000000001007387 */ /* 0x000fe20000100800 */
[----:B------:R-:W-:Y:S01]  /*16a0*/  IADD3 R36, R248, 0x8, RZ ;  /* 0x00000008f8247810 */ /* 0x000fe20007ffe0ff */
[----:B------:R-:W-:Y:S01]  /*16b0*/  IMAD.IADD R240, R236, 0x1, R6 ;  /* 0x00000001ecf07824 */ /* 0x000fe200078e0206 */
[----:B------:R-:W-:Y:S01]  /*16c0*/  IADD3 R35, R248, 0x10, RZ ;  /* 0x00000010f8237810 */ /* 0x000fe20007ffe0ff */
[----:B------:R-:W-:Y:S01]  /*16d0*/  STL [R1+0x28], R10 ;  /* 0x0000280a01007387 */ /* 0x000fe20000100800 */
[----:B------:R-:W-:Y:S01]  /*16e0*/  IADD3 R199, R132, 0x80, RZ ;  /* 0x0000008084c77810 */ /* 0x000fe20007ffe0ff */
[----:B------:R-:W-:Y:S01]  /*16f0*/  IMAD.IADD R239, R6, 0x1, R237 ;  /* 0x0000000106ef7824 */ /* 0x000fe200078e02ed */
[----:B------:R-:W-:Y:S01]  /*1700*/  IADD3 R200, R132, 0xc0, RZ ;  /* 0x000000c084c87810 */ /* 0x000fe20007ffe0ff */
[----:B------:R4:W-:Y:S01]  /*1710*/  STL [R1+0x24], R9 ;  /* 0x0000240901007387 */ /* 0x0009e20000100800 */
[----:B------:R-:W-:-:S02]  /*1720*/  IADD3 R247, R248, 0x20, RZ ;  /* 0x00000020f8f77810 */ /* 0x000fc40007ffe0ff */
[C---:B------:R-:W-:Y:S02]  /*1730*/  IADD3 R246, R248.reuse, 0x28, RZ ;  /* 0x00000028f8f67810 */ /* 0x040fe40007ffe0ff */
[----:B-1----:R-:W-:Y:S02]  /*1740*/  SEL R7, R19, 0xffffffc0, !P2 ;  /* 0xffffffc013077807 */ /* 0x002fe40005000000 */
[----:B------:R-:W-:Y:S02]  /*1750*/  IADD3 R32, R248, 0x38, RZ ;  /* 0x00000038f8207810 */ /* 0x000fe40007ffe0ff */
[----:B--2---:R-:W-:Y:S01]  /*1760*/  LOP3.LUT R2, R27, R219, RZ, 0xfc, !PT ;  /* 0x000000db1b027212 */ /* 0x004fe200078efcff */
[----:B------:R-:W-:Y:S01]  /*1770*/  IMAD.IADD R244, R236, 0x1, R7 ;  /* 0x00000001ecf47824 */ /* 0x000fe200078e0207 */
[----:B------:R-:W-:Y:S01]  /*1780*/  IADD3 R27, R248, 0x60, RZ ;  /* 0x00000060f81b7810 */ /* 0x000fe20007ffe0ff */
[C---:B------:R-:W-:Y:S01]  /*1790*/  IMAD.IADD R243, R7.reuse, 0x1, R240 ;  /* 0x0000000107f37824 */ /* 0x040fe200078e02f0 */
[----:B---3--:R-:W-:Y:S01]  /*17a0*/  LOP3.LUT R8, R20, R11, R21, 0xf6, !PT ;  /* 0x0000000b14087212 */ /* 0x008fe200078ef615 */
[----:B------:R-:W-:Y:S01]  /*17b0*/  IMAD.IADD R242, R7, 0x1, R237 ;  /* 0x0000000107f27824 */ /* 0x000fe200078e02ed */
[----:B------:R-:W-:Y:S01]  /*17c0*/  IADD3 R21, R248, 0x90, RZ ;  /* 0x00000090f8157810 */ /* 0x000fe20007ffe0ff */
[----:B------:R-:W-:Y:S01]  /*17d0*/  IMAD.IADD R241, R239, 0x1, R7 ;  /* 0x00000001eff17824 */ /* 0x000fe200078e0207 */
[----:B------:R-:W-:-:S02]  /*17e0*/  LEA R5, R8, 0x10080, 0x1 ;  /* 0x0001008008057811 */ /* 0x000fc400078e08ff */
[----:B------:R-:W-:Y:S02]  /*17f0*/  SHF.R.S32.HI R8, RZ, 0x1f, R34 ;  /* 0x0000001fff087819 */ /* 0x000fe40000011422 */
[----:B------:R-:W-:Y:S01]  /*1800*/  SHF.R.S32.HI R8, RZ, 0x1f, R33 ;  /* 0x0000001fff087819 */ /* 0x000fe20000011421 */
[----:B------:R1:W-:Y:S01]  /*1810*/  STL [R1+0x20], R5 ;  /* 0x0000200501007387 */ /* 0x0003e20000100800 */
[----:B------:R-:W-:Y:S02]  /*1820*/  SHF.R.S32.HI R8, RZ, 0x1f, R30 ;  /* 0x0000001fff087819 */ /* 0x000fe4000001141e */
[----:B------:R-:W-:Y:S02]  /*1830*/  IADD3 R11, R248, 0xc0, RZ ;  /* 0x000000c0f80b7810 */ /* 0x000fe40007ffe0ff */
[----:B------:R-:W-:Y:S02]  /*1840*/  SHF.R.S32.HI R8, RZ, 0x1f, R27 ;  /* 0x0000001fff087819 */ /* 0x000fe4000001141b */
[----:B------:R-:W-:-:S02]  /*1850*/  SHF.R.S32.HI R8, RZ, 0x1f, R24 ;  /* 0x0000001fff087819 */ /* 0x000fc40000011418 */
[----:B------:R-:W-:Y:S02]  /*1860*/  SHF.R.S32.HI R8, RZ, 0x1f, R21 ;  /* 0x0000001fff087819 */ /* 0x000fe40000011415 */
[----:B------:R-:W-:Y:S02]  /*1870*/  SHF.R.S32.HI R8, RZ, 0x1f, R18 ;  /* 0x0000001fff087819 */ /* 0x000fe40000011412 */
[----:B------:R-:W-:Y:S02]  /*1880*/  SHF.R.S32.HI R8, RZ, 0x1f, R11 ;  /* 0x0000001fff087819 */ /* 0x000fe4000001140b */
[----:B----4-:R-:W-:Y:S02]  /*1890*/  IADD3 R9, R248, 0xd0, RZ ;  /* 0x000000d0f8097810 */ /* 0x010fe40007ffe0ff */
[----:B------:R-:W-:Y:S02]  /*18a0*/  LEA R234, R2, 0x10080, 0x1 ;  /* 0x0001008002ea7811 */ /* 0x000fe400078e08ff */
[----:B------:R-:W-:-:S02]  /*18b0*/  SHF.R.S32.HI R9, RZ, 0x1f, R9 ;  /* 0x0000001fff097819 */ /* 0x000fc40000011409 */
[----:B------:R-:W-:Y:S02]  /*18c0*/  SHF.R.S32.HI R9, RZ, 0x1f, R251 ;  /* 0x0000001fff097819 */ /* 0x000fe400000114fb */
[----:B------:R-:W-:Y:S02]  /*18d0*/  LEA R9, R15, 0x10080, 0x1 ;  /* 0x000100800f097811 */ /* 0x000fe400078e08ff */
[----:B-1----:R-:W-:Y:S02]  /*18e0*/  IADD3 R5, R248, 0xd8, RZ ;  /* 0x000000d8f8057810 */ /* 0x002fe40007ffe0ff */
[----:B------:R-:W-:Y:S02]  /*18f0*/  SEL R2, R12, 0xffffffe0, !P4 ;  /* 0xffffffe00c027807 */ /* 0x000fe40006000000 */
[----:B------:R-:W-:Y:S02]  /*1900*/  SHF.R.S32.HI R8, RZ, 0x1f, R5 ;  /* 0x0000001fff087819 */ /* 0x000fe40000011405 */
[----:B------:R-:W-:Y:S01]  /*1910*/  SHF.R.S32.HI R5, RZ, 0x1f, R252 ;  /* 0x0000001fff057819 */ /* 0x000fe200000114fc */
[----:B------:R-:W-:Y:S01]  /*1920*/  IMAD.IADD R195, R194, 0x1, R2 ;  /* 0x00000001c2c37824 */ /* 0x000fe200078e0202 */
[----:B------:R-:W-:Y:S01]  /*1930*/  SHF.R.S32.HI R5, RZ, 0x1f, R249 ;  /* 0x0000001fff057819 */ /* 0x000fe200000114f9 */
[----:B------:R-:W-:Y:S01]  /*1940*/  IMAD.IADD R190, R2, 0x1, R189 ;  /* 0x0000000102be7824 */ /* 0x000fe200078e02bd */
[----:B------:R-:W-:-:S02]  /*1950*/  LEA R5, R17, 0x10080, 0x1 ;  /* 0x0001008011057811 */ /* 0x000fc400078e08ff */
[----:B------:R-:W-:Y:S02]  /*1960*/  SHF.R.S32.HI R8, RZ, 0x1f, R250 ;  /* 0x0000001fff087819 */ /* 0x000fe400000114fa */
[----:B------:R-:W-:Y:S01]  /*1970*/  LEA R8, R14, 0x10080, 0x1 ;  /* 0x000100800e087811 */ /* 0x000fe200078e08ff */
[----:B------:R1:W-:Y:S01]  /*1980*/  STL [R1+0x1c], R5 ;  /* 0x00001c0501007387 */ /* 0x0003e20000100800 */
[----:B------:R-:W-:Y:S02]  /*1990*/  SEL R0, R19, 0xffffffc0, !P3 ;  /* 0xffffffc013007807 */ /* 0x000fe40005800000 */
[C---:B------:R-:W-:Y:S01]  /*19a0*/  IADD3 R31, R248.reuse, 0x40, RZ ;  /* 0x00000040f81f7810 */ /* 0x040fe20007ffe0ff */
[----:B------:R2:W-:Y:S01]  /*19b0*/  STL [R1+0x18], R9 ;  /* 0x0000180901007387 */ /* 0x0005e20000100800 */
[----:B------:R-:W-:Y:S01]  /*19c0*/  IADD3 R29, R248, 0x50, RZ ;  /* 0x00000050f81d7810 */ /* 0x000fe20007ffe0ff */
[--C-:B------:R-:W-:Y:S01]  /*19d0*/  IMAD.IADD R197, R194, 0x1, R0.reuse ;  /* 0x00000001c2c57824 */ /* 0x100fe200078e0200 */
[C---:B------:R-:W-:Y:S01]  /*19e0*/  IADD3 R28, R248.reuse, 0x58, RZ ;  /* 0x00000058f81c7810 */ /* 0x040fe20007ffe0ff */
[----:B------:R2:W-:Y:S01]  /*19f0*/  STL [R1+0x14], R8 ;  /* 0x0000140801007387 */ /* 0x0005e20000100800 */
[----:B------:R-:W-:Y:S01]  /*1a00*/  IADD3 R26, R248, 0x68, RZ ;  /* 0x00000068f81a7810 */ /* 0x000fe20007ffe0ff */
[----:B------:R-:W-:Y:S01]  /*1a10*/  IMAD.IADD R192, R0, 0x1, R189 ;  /* 0x0000000100c07824 */ /* 0x000fe200078e02bd */
[C---:B------:R-:W-:Y:S01]  /*1a20*/  IADD3 R25, R248.reuse, 0x70, RZ ;  /* 0x00000070f8197810 */ /* 0x040fe20007ffe0ff */
[----:B------:R-:W-:Y:S01]  /*1a30*/  IMAD.IADD R196, R195, 0x1, R0 ;  /* 0x00000001c3c47824 */ /* 0x000fe200078e0200 */
[----:B------:R-:W-:Y:S01]  /*1a40*/  IADD3 R23, R248, 0x80, RZ ;  /* 0x00000080f8177810 */ /* 0x000fe20007ffe0ff */
[----:B------:R-:W-:Y:S01]  /*1a50*/  IMAD.IADD R191, R0, 0x1, R190 ;  /* 0x0000000100bf7824 */ /* 0x000fe200078e02be */
[----:B------:R-:W-:-:S02]  /*1a60*/  IADD3 R22, R248, 0x88, RZ ;  /* 0x00000088f8167810 */ /* 0x000fc40007ffe0ff */
[C---:B------:R-:W-:Y:S02]  /*1a70*/  IADD3 R20, R248.reuse, 0x98, RZ ;  /* 0x00000098f8147810 */ /* 0x040fe40007ffe0ff */
[C---:B------:R-:W-:Y:S02]  /*1a80*/  IADD3 R19, R248.reuse, 0xa0, RZ ;  /* 0x000000a0f8137810 */ /* 0x040fe40007ffe0ff */
[C---:B------:R-:W-:Y:S02]  /*1a90*/  IADD3 R16, R248.reuse, 0xb0, RZ ;  /* 0x000000b0f8107810 */ /* 0x040fe40007ffe0ff */
[C---:B------:R-:W-:Y:S02]  /*1aa0*/  IADD3 R12, R248.reuse, 0xb8, RZ ;  /* 0x000000b8f80c7810 */ /* 0x040fe40007ffe0ff */
[----:B-1----:R-:W-:Y:S02]  /*1ab0*/  LEA R5, R13, 0x10080, 0x1 ;  /* 0x000100800d057811 */ /* 0x002fe400078e08ff */
[----:B------:R-:W-:-:S02]  /*1ac0*/  IADD3 R10, R248, 0xc8, RZ ;  /* 0x000000c8f80a7810 */ /* 0x000fc40007ffe0ff */
[----:B------:R-:W-:Y:S01]  /*1ad0*/  SHF.R.S32.HI R37, RZ, 0x1f, R36 ;  /* 0x0000001fff257819 */ /* 0x000fe20000011424 */
[----:B------:R2:W-:Y:S01]  /*1ae0*/  STL [R1+0x10], R5 ;  /* 0x0000100501007387 */ /* 0x0005e20000100800 */
[----:B------:R-:W-:Y:S02]  /*1af0*/  SHF.R.S32.HI R36, RZ, 0x1f, R35 ;  /* 0x0000001fff247819 */ /* 0x000fe40000011423 */
[----:B------:R-:W-:Y:S02]  /*1b00*/  SHF.R.S32.HI R133, RZ, 0x1f, R132 ;  /* 0x0000001fff857819 */ /* 0x000fe40000011484 */
[----:B------:R-:W-:Y:S02]  /*1b10*/  SHF.R.S32.HI R211, RZ, 0x1f, R199 ;  /* 0x0000001fffd37819 */ /* 0x000fe400000114c7 */
[----:B------:R-:W-:Y:S02]  /*1b20*/  SHF.R.S32.HI R210, RZ, 0x1f, R200 ;  /* 0x0000001fffd27819 */ /* 0x000fe400000114c8 */
[----:B------:R-:W-:-:S02]  /*1b30*/  SHF.R.S32.HI R209, RZ, 0x1f, R204 ;  /* 0x0000001fffd17819 */ /* 0x000fc400000114cc */
[----:B------:R-:W-:Y:S02]  /*1b40*/  SHF.R.S32.HI R35, RZ, 0x1f, R247 ;  /* 0x0000001fff237819 */ /* 0x000fe400000114f7 */
        /* <DEDUP_REMOVED lines=13> */
[----:B--2---:R-:W-:Y:S02]  /*1c20*/  SHF.R.S32.HI R10, RZ, 0x1f, R10 ;  /* 0x0000001fff0a7819 */ /* 0x004fe4000001140a */
.L_x_333:
[----:B------:R-:W-:-:S04]  /*1c30*/  IMAD.MOV.U32 R2, RZ, RZ, 0x4 ;  /* 0x00000004ff027424 */ /* 0x000fc800078e00ff */
[----:B------:R-:W-:-:S05]  /*1c40*/  IMAD.WIDE R2, R231, R2, c[0x0][0x588] ;  /* 0x00016200e7027625 */ /* 0x000fca00078e0202 */
[----:B------:R-:W2:Y:S01]  /*1c50*/  LDG.E R233, [R2.64] ;  /* 0x0000000802e97981 */ /* 0x000ea2000c1e1900 */
[----:B------:R-:W-:Y:S01]  /*1c60*/  ISETP.NE.U32.AND P0, PT, RZ, c[0x0][0x370], PT ;  /* 0x0000dc00ff007a0c */ /* 0x000fe20003f05070 */
[----:B------:R-:W-:Y:S01]  /*1c70*/  IMAD.MOV.U32 R226, RZ, RZ, RZ ;  /* 0x000000ffffe27224 */ /* 0x000fe200078e00ff */
[----:B------:R-:W-:Y:S02]  /*1c80*/  ISETP.NE.U32.AND P4, PT, RZ, c[0x0][0x360], PT ;  /* 0x0000d800ff007a0c */ /* 0x000fe40003f85070 */
[----:B------:R-:W-:Y:S02]  /*1c90*/  ISETP.NE.AND.EX P1, PT, RZ, c[0x0][0x374], PT, P0 ;  /* 0x0000dd00ff007a0c */ /* 0x000fe40003f25300 */
[----:B------:R-:W-:Y:S02]  /*1ca0*/  ISETP.NE.AND.EX P4, PT, RZ, c[0x0][0x364], PT, P4 ;  /* 0x0000d900ff007a0c */ /* 0x000fe40003f85340 */
[----:B------:R-:W-:Y:S02]  /*1cb0*/  ISETP.NE.U32.AND P3, PT, RZ, c[0x0][0x348], PT ;  /* 0x0000d200ff007a0c */ /* 0x000fe40003f65070 */
[----:B------:R-:W-:-:S02]  /*1cc0*/  ISETP.NE.U32.AND P5, PT, RZ, c[0x0][0x350], PT ;  /* 0x0000d400ff007a0c */ /* 0x000fc40003fa5070 */
[----:B------:R-:W-:Y:S02]  /*1cd0*/  ISETP.NE.U32.AND P6, PT, RZ, c[0x0][0x358], PT ;  /* 0x0000d600ff007a0c */ /* 0x000fe40003fc5070 */
[----:B------:R-:W-:Y:S02]  /*1ce0*/  ISETP.NE.AND.EX P3, PT, RZ, c[0x0][0x34c], PT, P3 ;  /* 0x0000d300ff007a0c */ /* 0x000fe40003f65330 */
[----:B------:R-:W-:Y:S02]  /*1cf0*/  ISETP.NE.AND.EX P5, PT, RZ, c[0x0][0x354], PT, P5 ;  /* 0x0000d500ff007a0c */ /* 0x000fe40003fa5350 */
[----:B------:R-:W-:Y:S01]  /*1d00*/  ISETP.NE.AND.EX P6, PT, RZ, c[0x0][0x35c], PT, P6 ;  /* 0x0000d700ff007a0c */ /* 0x000fe20003fc5360 */
[----:B------:R-:W-:Y:S02]  /*1d10*/  IMAD.MOV.U32 R111, RZ, RZ, RZ ;  /* 0x000000ffff6f7224 */ /* 0x000fe400078e00ff */
[----:B------:R-:W-:Y:S02]  /*1d20*/  IMAD.MOV.U32 R12, RZ, RZ, RZ ;  /* 0x000000ffff0c7224 */ /* 0x000fe400078e00ff */
[----:B------:R-:W-:Y:S01]  /*1d30*/  IMAD.MOV.U32 R11, RZ, RZ, RZ ;  /* 0x000000ffff0b7224 */ /* 0x000fe200078e00ff */
[----:B--2---:R-:W-:Y:S01]  /*1d40*/  SHF.R.S32.HI R235, RZ, 0x1f, R233 ;  /* 0x0000001fffeb7819 */ /* 0x004fe200000114e9 */
[C---:B------:R-:W-:Y:S01]  /*1d50*/  IMAD.SHL.U32 R227, R233.reuse, 0x4, RZ ;  /* 0x00000004e9e37824 */ /* 0x040fe200078e00ff */
[----:B------:R-:W-:-:S02]  /*1d60*/  @P1 LEA R4, P0, R233, c[0x0][0x370], 0x2 ;  /* 0x0000dc00e9041a11 */ /* 0x000fc400078010ff */
[C-C-:B------:R-:W-:Y:S02]  /*1d70*/  SHF.L.U64.HI R232, R233.reuse, 0x2, R235.reuse ;  /* 0x00000002e9e87819 */ /* 0x140fe400000102eb */
[----:B------:R-:W-:Y:S02]  /*1d80*/  @P1 LEA.HI.X R5, R233, c[0x0][0x374], R235, 0x2, P0 ;  /* 0x0000dd00e9051a11 */ /* 0x000fe400000f14eb */
[C---:B------:R-:W-:Y:S02]  /*1d90*/  @P4 IADD3 R2, P0, R227.reuse, c[0x0][0x360], RZ ;  /* 0x0000d800e3024a10 */ /* 0x040fe40007f1e0ff */
[----:B------:R-:W-:Y:S01]  /*1da0*/  IADD3 R6, P2, R227, c[0x0][0x348], RZ ;  /* 0x0000d200e3067a10 */ /* 0x000fe20007f5e0ff */
[----:B------:R1:W5:Y:S01]  /*1db0*/  @P1 LDG.E R226, [R4.64] ;  /* 0x0000000804e21981 */ /* 0x000362000c1e1900 */
[----:B------:R-:W-:-:S05]  /*1dc0*/  @P4 IADD3.X R3, R232, c[0x0][0x364], RZ, P0, !PT ;  /* 0x0000d900e8034a10 */ /* 0x000fca00007fe4ff */
[----:B------:R2:W5:Y:S01]  /*1dd0*/  @P4 LDG.E R114, [R2.64] ;  /* 0x0000000802724981 */ /* 0x000562000c1e1900 */
[----:B------:R-:W-:-:S05]  /*1de0*/  IADD3.X R7, R232, c[0x0][0x34c], RZ, P2, !PT ;  /* 0x0000d300e8077a10 */ /* 0x000fca00017fe4ff */
[----:B------:R3:W5:Y:S01]  /*1df0*/  @P3 LDG.E R111, [R6.64] ;  /* 0x00000008066f3981 */ /* 0x000762000c1e1900 */
[C---:B-1----:R-:W-:Y:S02]  /*1e00*/  IADD3 R4, P1, R227.reuse, c[0x0][0x350], RZ ;  /* 0x0000d400e3047a10 */ /* 0x042fe40007f3e0ff */
[----:B--2---:R-:W-:Y:S02]  /*1e10*/  IADD3 R2, P0, R227, c[0x0][0x358], RZ ;  /* 0x0000d600e3027a10 */ /* 0x004fe40007f1e0ff */
[C---:B------:R-:W-:Y:S02]  /*1e20*/  IADD3.X R5, R232.reuse, c[0x0][0x354], RZ, P1, !PT ;  /* 0x0000d500e8057a10 */ /* 0x040fe40000ffe4ff */
[----:B------:R-:W-:-:S03]  /*1e30*/  IADD3.X R3, R232, c[0x0][0x35c], RZ, P0, !PT ;  /* 0x0000d700e8037a10 */ /* 0x000fc600007fe4ff */
[----:B------:R3:W5:Y:S04]  /*1e40*/  @P5 LDG.E R12, [R4.64] ;  /* 0x00000008040c5981 */ /* 0x000768000c1e1900 */
[----:B------:R3:W5:Y:S01]  /*1e50*/  @P6 LDG.E R11, [R2.64] ;  /* 0x00000008020b6981 */ /* 0x000762000c1e1900 */
[----:B------:R-:W-:Y:S01]  /*1e60*/  YIELD ;  /* 0x0000000000007946 */ /* 0x000fe20003800000 */
[----:B------:R-:W-:Y:S05]  /*1e70*/  @P4 BRA `(.L_x_169) ;  /* 0x0000005000004947 */ /* 0x000fea0003800000 */
[----:B-----5:R-:W-:Y:S01]  /*1e80*/  MOV R114, c[0x0][0x168] ;  /* 0x00005a0000727a02 */ /* 0x020fe20000000f00 */
[----:B------:R-:W-:Y:S05]  /*1e90*/  @!P3 BRA `(.L_x_169) ;  /* 0x000000300000b947 */ /* 0x000fea0003800000 */
[----:B------:R-:W2:Y:S04]  /*1ea0*/  LDG.E R8, [R6.64] ;  /* 0x0000000806087981 */ /* 0x000ea8000c1e1900 */
[----:B------:R-:W2:Y:S02]  /*1eb0*/  LDG.E R0, [R6.64+0x4] ;  /* 0x0000040806007981 */ /* 0x000ea4000c1e1900 */
[----:B--2---:R-:W-:-:S02]  /*1ec0*/  IADD3 R114, -R8, R0, RZ ;  /* 0x0000000008727210 */ /* 0x004fc40007ffe1ff */
.L_x_169:
[----:B------:R-:W-:-:S04]  /*1ed0*/  ISETP.NE.U32.AND P0, PT, RZ, c[0x0][0x368], PT ;  /* 0x0000da00ff007a0c */ /* 0x000fc80003f05070 */
[----:B------:R-:W-:-:S13]  /*1ee0*/  ISETP.NE.AND.EX P0, PT, RZ, c[0x0][0x36c], PT, P0 ;  /* 0x0000db00ff007a0c */ /* 0x000fda0003f05300 */
[----:B------:R-:W-:Y:S05]  /*1ef0*/  @!P0 BRA `(.L_x_170) ;  /* 0x0000004000008947 */ /* 0x000fea0003800000 */
[----:B---3--:R-:W-:-:S04]  /*1f00*/  IADD3 R4, P0, R227, c[0x0][0x368], RZ ;  /* 0x0000da00e3047a10 */ /* 0x008fc80007f1e0ff */
[----:B------:R-:W-:-:S05]  /*1f10*/  IADD3.X R5, R232, c[0x0][0x36c], RZ, P0, !PT ;  /* 0x0000db00e8057a10 */ /* 0x000fca00007fe4ff */
[----:B------:R1:W5:Y:S01]  /*1f20*/  LDG.E R10, [R4.64] ;  /* 0x00000008040a7981 */ /* 0x000362000c1e1900 */
[----:B------:R-:W-:Y:S05]  /*1f30*/  BRA `(.L_x_171) ;  /* 0x0000005000007947 */ /* 0x000fea0003800000 */
.L_x_170:
[----:B------:R-:W-:Y:S01]  /*1f40*/  MOV R10, UR6 ;  /* 0x00000006000a7c02 */ /* 0x000fe20008000f00 */
[----:B------:R-:W-:Y:S05]  /*1f50*/  @!P5 BRA `(.L_x_171) ;  /* 0x000000300000d947 */ /* 0x000fea0003800000 */
[----:B---3--:R-:W2:Y:S04]  /*1f60*/  LDG.E R6, [R4.64] ;  /* 0x0000000804067981 */ /* 0x008ea8000c1e1900 */
[----:B------:R-:W2:Y:S02]  /*1f70*/  LDG.E R0, [R4.64+0x4] ;  /* 0x0000040804007981 */ /* 0x000ea4000c1e1900 */
[----:B--2---:R-:W-:Y:S02]  /*1f80*/  IADD3 R10, -R6, R0, RZ ;  /* 0x00000000060a7210 */ /* 0x004fe40007ffe1ff */
.L_x_171:
[----:B-1-3--:R1:W2:Y:S04]  /*1f90*/  @P6 LDG.E R4, [R2.64] ;  /* 0x0000000802046981 */ /* 0x00a2a8000c1e1900 */
[----:B------:R1:W2:Y:S01]  /*1fa0*/  @P6 LDG.E R0, [R2.64+0x4] ;  /* 0x0000040802006981 */ /* 0x0002a2000c1e1900 */
[----:B------:R-:W-:Y:S01]  /*1fb0*/  ISETP.NE.U32.AND P0, PT, RZ, c[0x0][0x378], PT ;  /* 0x0000de00ff007a0c */ /* 0x000fe20003f05070 */
[----:B-----5:R-:W-:-:S03]  /*1fc0*/  IMAD.MOV.U32 R99, RZ, RZ, R10 ;  /* 0x000000ffff637224 */ /* 0x020fc600078e000a */
[----:B------:R-:W-:Y:S01]  /*1fd0*/  ISETP.NE.AND.EX P1, PT, RZ, c[0x0][0x37c], PT, P0 ;  /* 0x0000df00ff007a0c */ /* 0x000fe20003f25300 */
[----:B------:R-:W-:Y:S02]  /*1fe0*/  IMAD.MOV.U32 R55, RZ, RZ, c[0x0][0x228] ;  /* 0x00008a00ff377624 */ /* 0x000fe400078e00ff */
[----:B------:R-:W-:-:S10]  /*1ff0*/  IMAD.IADD R6, R10, 0x1, -R226 ;  /* 0x000000010a067824 */ /* 0x000fd400078e0ae2 */
[----:B-1----:R-:W-:-:S04]  /*2000*/  @P1 IADD3 R2, P0, R227, c[0x0][0x378], RZ ;  /* 0x0000de00e3021a10 */ /* 0x002fc80007f1e0ff */
[----:B------:R-:W-:-:S05]  /*2010*/  @P1 IADD3.X R3, R232, c[0x0][0x37c], RZ, P0, !PT ;  /* 0x0000df00e8031a10 */ /* 0x000fca00007fe4ff */
[----:B------:R1:W5:Y:S01]  /*2020*/  @P1 LDG.E R99, [R2.64] ;  /* 0x0000000802631981 */ /* 0x000362000c1e1900 */
[----:B------:R-:W-:Y:S01]  /*2030*/  BSSY B0, `(.L_x_172) ;  /* 0x000002f000007945 */ /* 0x000fe20003800000 */
[----:B-1----:R-:W-:-:S04]  /*2040*/  LOP3.LUT R2, R230, 0xff000000, RZ, 0xc0, !PT ;  /* 0xff000000e6027812 */ /* 0x002fc800078ec0ff */
[----:B------:R-:W-:Y:S01]  /*2050*/  SHF.R.U32.HI R2, RZ, 0x8, R2 ;  /* 0x00000008ff027819 */ /* 0x000fe20000011602 */
[----:B--2---:R-:W-:Y:S01]  /*2060*/  @P6 IMAD.IADD R55, R0, 0x1, -R4 ;  /* 0x0000000100376824 */ /* 0x004fe200078e0a04 */
[----:B------:R-:W-:-:S03]  /*2070*/  LOP3.LUT R0, R230, 0xff0000, RZ, 0xc0, !PT ;  /* 0x00ff0000e6007812 */ /* 0x000fc600078ec0ff */
[----:B------:R-:W-:Y:S01]  /*2080*/  IMAD.IADD R110, R6, 0x1, R55 ;  /* 0x00000001066e7824 */ /* 0x000fe200078e0237 */
[----:B------:R-:W-:-:S04]  /*2090*/  LEA.HI R2, R0, R2, RZ, 0x10 ;  /* 0x0000000200027211 */ /* 0x000fc800078f80ff */
[C---:B------:R-:W-:Y:S02]  /*20a0*/  ISETP.GE.AND P0, PT, R110.reuse, 0x1, PT ;  /* 0x000000016e00780c */ /* 0x040fe40003f06270 */
[----:B------:R-:W-:Y:S02]  /*20b0*/  IADD3 R0, R110, 0x1f, RZ ;  /* 0x0000001f6e007810 */ /* 0x000fe40007ffe0ff */
[----:B------:R-:W-:Y:S02]  /*20c0*/  SHF.R.U32.HI R238, RZ, 0x10, R2 ;  /* 0x00000010ffee7819 */ /* 0x000fe40000011602 */
[----:B------:R-:W-:Y:S02]  /*20d0*/  SHF.R.S32.HI R3, RZ, 0x1f, R0 ;  /* 0x0000001fff037819 */ /* 0x000fe40000011400 */
[----:B------:R-:W-:Y:S02]  /*20e0*/  ISETP.NE.AND P1, PT, R238, RZ, PT ;  /* 0x000000ffee00720c */ /* 0x000fe40003f25270 */
[----:B------:R-:W-:Y:S01]  /*20f0*/  LEA.HI R3, R3, R0, RZ, 0x5 ;  /* 0x0000000003037211 */ /* 0x000fe200078f28ff */
[----:B------:R-:W-:Y:S01]  /*2100*/  IMAD.MOV.U32 R0, RZ, RZ, RZ ;  /* 0x000000ffff007224 */ /* 0x000fe200078e00ff */
[----:B------:R-:W-:-:S02]  /*2110*/  LOP3.LUT R245, R2, 0xff, RZ, 0xc0, !PT ;  /* 0x000000ff02f57812 */ /* 0x000fc400078ec0ff */
[----:B------:R-:W-:Y:S02]  /*2120*/  SEL R97, R238, c[0x0][0x338], P1 ;  /* 0x0000ce00ee617a07 */ /* 0x000fe40000800000 */
[----:B------:R-:W-:Y:S01]  /*2130*/  SHF.R.S32.HI R100, RZ, 0x5, R3 ;  /* 0x00000005ff647819 */ /* 0x000fe20000011403 */
[----:B------:R-:W-:Y:S05]  /*2140*/  @!P0 BRA `(.L_x_173) ;  /* 0x000001d000008947 */ /* 0x000fea0003800000 */
[----:B------:R-:W-:Y:S02]  /*2150*/  IABS R0, R97 ;  /* 0x0000006100007213 */ /* 0x000fe40000000000 */
[----:B------:R-:W-:-:S03]  /*2160*/  IADD3 R5, R100, -0x1, R97 ;  /* 0xffffffff64057810 */ /* 0x000fc60007ffe061 */
[----:B------:R-:W-:Y:S01]  /*2170*/  IMAD.MOV.U32 R4, RZ, RZ, R0 ;  /* 0x000000ffff047224 */ /* 0x000fe200078e0000 */
[----:B------:R-:W-:-:S03]  /*2180*/  IABS R9, R5 ;  /* 0x0000000500097213 */ /* 0x000fc60000000000 */
[----:B------:R-:W1:Y:S08]  /*2190*/  I2F.RP R2, R4 ;  /* 0x0000000400027306 */ /* 0x000e700000209400 */
[----:B-1----:R-:W1:Y:S02]  /*21a0*/  MUFU.RCP R2, R2 ;  /* 0x0000000200027308 */ /* 0x002e640000001000 */
[----:B-1----:R-:W-:-:S06]  /*21b0*/  IADD3 R2, R2, 0xffffffe, RZ ;  /* 0x0ffffffe02027810 */ /* 0x002fcc0007ffe0ff */
[----:B------:R-:W1:Y:S02]  /*21c0*/  F2I.FTZ.U32.TRUNC.NTZ R3, R2 ;  /* 0x0000000200037305 */ /* 0x000e64000021f000 */
[----:B-1----:R-:W-:-:S04]  /*21d0*/  IMAD.MOV R0, RZ, RZ, -R3 ;  /* 0x000000ffff007224 */ /* 0x002fc800078e0a03 */
[----:B------:R-:W-:Y:S01]  /*21e0*/  IMAD.MOV.U32 R2, RZ, RZ, R0 ;  /* 0x000000ffff027224 */ /* 0x000fe200078e0000 */
[----:B------:R-:W-:-:S03]  /*21f0*/  IABS R0, R97 ;  /* 0x0000006100007213 */ /* 0x000fc60000000000 */
[----:B------:R-:W-:Y:S02]  /*2200*/  IMAD R7, R2, R4, RZ ;  /* 0x0000000402077224 */ /* 0x000fe400078e02ff */
[----:B------:R-:W-:Y:S02]  /*2210*/  IMAD.MOV.U32 R2, RZ, RZ, RZ ;  /* 0x000000ffff027224 */ /* 0x000fe400078e00ff */
        /* <DEDUP_REMOVED lines=16> */
.L_x_173:
[----:B------:R-:W-:Y:S05]  /*2320*/  BSYNC B0 ;  /* 0x0000000000007941 */ /* 0x000fea0003800000 */
.L_x_172:
[----:B------:R-:W2:Y:S01]  /*2330*/  LDL R4, [R1+0x48] ;  /* 0x0000480001047983 */ /* 0x000ea20000100800 */
[----:B------:R-:W-:-:S04]  /*2340*/  IMAD R2, R245, R0, RZ ;  /* 0x00000000f5027224 */ /* 0x000fc800078e02ff */
[C---:B------:R-:W-:Y:S02]  /*2350*/  IMAD.IADD R0, R2.reuse, 0x1, R0 ;  /* 0x0000000102007824 */ /* 0x040fe400078e0200 */
[----:B------:R-:W-:-:S03]  /*2360*/  IMAD R3, R2, 0x20, -R6 ;  /* 0x0000002002037824 */ /* 0x000fc600078e0a06 */
[----:B------:R-:W-:Y:S02]  /*2370*/  IMNMX R0, R100, R0, PT ;  /* 0x0000000064007217 */ /* 0x000fe40003800200 */
[----:B------:R-:W-:-:S03]  /*2380*/  IMNMX R3, RZ, R3, !PT ;  /* 0x00000003ff037217 */ /* 0x000fc60007800200 */
[----:B------:R-:W-:Y:S01]  /*2390*/  IMAD R0, R0, 0x20, -R6 ;  /* 0x0000002000007824 */ /* 0x000fe200078e0a06 */
[----:B------:R-:W-:-:S04]  /*23a0*/  SHF.R.U32.HI R80, RZ, 0x5, R3 ;  /* 0x00000005ff507819 */ /* 0x000fc80000011603 */
[----:B------:R-:W-:-:S04]  /*23b0*/  IMNMX R0, R0, R55, PT ;  /* 0x0000003700007217 */ /* 0x000fc80003800200 */
[----:B------:R-:W-:-:S13]  /*23c0*/  ISETP.GT.AND P0, PT, R0, R3, PT ;  /* 0x000000030000720c */ /* 0x000fda0003f04270 */
[----:B------:R-:W-:Y:S01]  /*23d0*/  @P0 IADD3 R2, R0, 0x1f, RZ ;  /* 0x0000001f00020810 */ /* 0x000fe20007ffe0ff */
[----:B------:R-:W-:-:S03]  /*23e0*/  IMAD.MOV.U32 R0, RZ, RZ, R80 ;  /* 0x000000ffff007224 */ /* 0x000fc600078e0050 */
[----:B------:R-:W-:-:S04]  /*23f0*/  @P0 SHF.R.S32.HI R3, RZ, 0x1f, R2 ;  /* 0x0000001fff030819 */ /* 0x000fc80000011402 */
[----:B------:R-:W-:-:S04]  /*2400*/  @P0 LEA.HI R2, R3, R2, RZ, 0x5 ;  /* 0x0000000203020211 */ /* 0x000fc800078f28ff */
[----:B------:R-:W-:-:S04]  /*2410*/  @P0 SHF.R.S32.HI R0, RZ, 0x5, R2 ;  /* 0x00000005ff000819 */ /* 0x000fc80000011402 */
[----:B------:R-:W-:Y:S01]  /*2420*/  ISETP.GT.AND P0, PT, R0, R80, PT ;  /* 0x000000500000720c */ /* 0x000fe20003f04270 */
[----:B--2---:R-:W-:-:S04]  /*2430*/  IMAD.IADD R2, R219, 0x1, R4 ;  /* 0x00000001db027824 */ /* 0x004fc800078e0204 */
[----:B------:R-:W-:-:S08]  /*2440*/  IMAD.SHL.U32 R198, R2, 0x2, RZ ;  /* 0x0000000202c67824 */ /* 0x000fd000078e00ff */
[----:B------:R-:W-:Y:S05]  /*2450*/  @!P0 BRA `(.L_x_174) ;  /* 0x0000398000008947 */ /* 0x000fea0003800000 */
[--C-:B------:R-:W-:Y:S01]  /*2460*/  SHF.R.S32.HI R9, RZ, 0x1f, R208.reuse ;  /* 0x0000001fff097819 */ /* 0x100fe200000114d0 */
[----:B------:R-:W-:Y:S01]  /*2470*/  IMAD.IADD R95, R55, 0x1, -R208 ;  /* 0x00000001375f7824 */ /* 0x000fe200078e0ad0 */
[----:B------:R-:W-:Y:S01]  /*2480*/  IADD3 R58, P0, R208, R11, RZ ;  /* 0x0000000bd03a7210 */ /* 0x000fe20007f1e0ff */
[----:B------:R-:W-:Y:S01]  /*2490*/  IMAD.MOV.U32 R107, RZ, RZ, c[0x0][0x238] ;  /* 0x00008e00ff6b7624 */ /* 0x000fe200078e00ff */
[----:B------:R-:W-:Y:S01]  /*24a0*/  IADD3 R45, R0, -0x1, RZ ;  /* 0xffffffff002d7810 */ /* 0x000fe20007ffe0ff */
[----:B------:R-:W-:Y:S01]  /*24b0*/  IMAD.MOV.U32 R103, RZ, RZ, 0x5 ;  /* 0x00000005ff677424 */ /* 0x000fe200078e00ff */
[----:B------:R-:W-:Y:S01]  /*24c0*/  LEA.HI.X.SX32 R59, R11, R9, 0x1, P0 ;  /* 0x000000090b3b7211 */ /* 0x000fe200000f0eff */
[----:B------:R-:W-:Y:S01]  /*24d0*/  IMAD.WIDE.U32 R2, R58, c[0x0][0x238], R132 ;  /* 0x00008e003a027a25 */ /* 0x000fe200078e0084 */
[----:B------:R-:W-:Y:S02]  /*24e0*/  LOP3.LUT R20, R230, 0xffff, RZ, 0xc0, !PT ;  /* 0x0000ffffe6147812 */ /* 0x000fe400078ec0ff */
[----:B------:R-:W-:Y:S01]  /*24f0*/  SEL R6, R235, RZ, !P6 ;  /* 0x000000ffeb067207 */ /* 0x000fe20007000000 */
[----:B------:R-:W-:Y:S01]  /*2500*/  IMAD R4, R59, c[0x0][0x238], RZ ;  /* 0x00008e003b047a24 */ /* 0x000fe200078e02ff */
[----:B------:R-:W-:Y:S01]  /*2510*/  SEL R11, R233, RZ, !P6 ;  /* 0x000000ffe90b7207 */ /* 0x000fe20007000000 */
[----:B------:R-:W-:Y:S01]  /*2520*/  IMAD R0, R45, -0x20, R95 ;  /* 0xffffffe02d007824 */ /* 0x000fe200078e025f */
[C---:B------:R-:W-:Y:S01]  /*2530*/  SHF.L.U64.HI R104, R107.reuse, R103, c[0x0][0x23c] ;  /* 0x00008f006b687619 */ /* 0x040fe20000010267 */
[----:B------:R-:W-:Y:S01]  /*2540*/  IMAD R4, R58, c[0x0][0x23c], R4 ;  /* 0x00008f003a047a24 */ /* 0x000fe200078e0204 */
[----:B------:R-:W-:Y:S01]  /*2550*/  ISETP.NE.U32.AND P1, PT, RZ, c[0x0][0x340], PT ;  /* 0x0000d000ff007a0c */ /* 0x000fe20003f25070 */
[----:B------:R-:W-:Y:S01]  /*2560*/  IMAD.SHL.U32 R107, R107, 0x20, RZ ;  /* 0x000000206b6b7824 */ /* 0x000fe200078e00ff */
[----:B------:R-:W-:Y:S01]  /*2570*/  ISETP.GT.AND P0, PT, R0, RZ, PT ;  /* 0x000000ff0000720c */ /* 0x000fe20003f04270 */
[----:B------:R-:W-:Y:S01]  /*2580*/  IMAD.IADD R3, R3, 0x1, R4 ;  /* 0x0000000103037824 */ /* 0x000fe200078e0204 */
[----:B------:R-:W-:Y:S01]  /*2590*/  ISETP.NE.AND.EX P1, PT, RZ, c[0x0][0x344], PT, P1 ;  /* 0x0000d100ff007a0c */ /* 0x000fe20003f25310 */
[----:B------:R-:W-:Y:S01]  /*25a0*/  IMAD R0, R6, c[0x0][0x248], RZ ;  /* 0x0000920006007a24 */ /* 0x000fe200078e02ff */
[----:B------:R-:W-:Y:S01]  /*25b0*/  ISETP.GE.AND P3, PT, R132, c[0x0][0x1d4], PT ;  /* 0x0000750084007a0c */ /* 0x000fe20003f66270 */
[----:B------:R-:W-:Y:S01]  /*25c0*/  IMAD.WIDE.U32 R2, R20, c[0x0][0x240], R2 ;  /* 0x0000900014027a25 */ /* 0x000fe200078e0002 */
[----:B------:R-:W-:-:S02]  /*25d0*/  ISETP.GE.AND P6, PT, R135, c[0x0][0x1d4], PT ;  /* 0x0000750087007a0c */ /* 0x000fc40003fc6270 */
[----:B------:R-:W-:Y:S01]  /*25e0*/  ISETP.GE.AND P5, PT, R199, c[0x0][0x1d4], PT ;  /* 0x00007500c7007a0c */ /* 0x000fe20003fa6270 */
[----:B------:R-:W-:Y:S01]  /*25f0*/  IMAD R3, R20, c[0x0][0x244], R3 ;  /* 0x0000910014037a24 */ /* 0x000fe200078e0203 */
[----:B------:R-:W-:Y:S01]  /*2600*/  ISETP.GE.AND P4, PT, R200, c[0x0][0x1d4], PT ;  /* 0x00007500c8007a0c */ /* 0x000fe20003f86270 */
[----:B------:R-:W-:Y:S01]  /*2610*/  IMAD R4, R11, c[0x0][0x24c], R0 ;  /* 0x000093000b047a24 */ /* 0x000fe200078e0200 */
[----:B------:R-:W-:Y:S01]  /*2620*/  LOP3.LUT R207, R207, 0xfffffffe, RZ, 0xc0, !PT ;  /* 0xfffffffecfcf7812 */ /* 0x000fe200078ec0ff */
[----:B------:R-:W-:Y:S01]  /*2630*/  IMAD.WIDE.U32 R62, R11, c[0x0][0x248], R2 ;  /* 0x000092000b3e7a25 */ /* 0x000fe200078e0002 */
[----:B------:R-:W-:-:S03]  /*2640*/  @P0 SHF.R.S32.HI R2, RZ, 0x1f, R45 ;  /* 0x0000001fff020819 */ /* 0x000fc6000001142d */
[----:B------:R-:W-:Y:S01]  /*2650*/  @P0 IMAD R0, R104, R45, RZ ;  /* 0x0000002d68000224 */ /* 0x000fe200078e02ff */
[----:B------:R-:W-:Y:S01]  /*2660*/  @P3 LOP3.LUT R207, R207, 0x1, RZ, 0xfc, !PT ;  /* 0x00000001cfcf3812 */ /* 0x000fe200078efcff */
[----:B------:R-:W-:Y:S02]  /*2670*/  IMAD.IADD R61, R63, 0x1, R4 ;  /* 0x000000013f3d7824 */ /* 0x000fe400078e0204 */
[----:B------:R-:W-:Y:S02]  /*2680*/  @P0 IMAD.MOV.U32 R60, RZ, RZ, R62 ;  /* 0x000000ffff3c0224 */ /* 0x000fe400078e003e */
[-C--:B------:R-:W-:Y:S02]  /*2690*/  @P0 IMAD R0, R2, R107.reuse, R0 ;  /* 0x0000006b02000224 */ /* 0x080fe400078e0200 */
[----:B------:R-:W-:-:S04]  /*26a0*/  @P0 IMAD.WIDE.U32 R4, R45, R107, R60 ;  /* 0x0000006b2d040225 */ /* 0x000fc800078e003c */
[----:B------:R-:W-:Y:S01]  /*26b0*/  @P0 IMAD.IADD R0, R5, 0x1, R0 ;  /* 0x0000000105000824 */ /* 0x000fe200078e0200 */
[----:B------:R-:W-:-:S04]  /*26c0*/  @P0 LEA R2, P2, R4, c[0x0][0x220], 0x1 ;  /* 0x0000880004020a11 */ /* 0x000fc800078408ff */
[----:B------:R-:W-:Y:S02]  /*26d0*/  @P0 LEA.HI.X R3, R4, c[0x0][0x224], R0, 0x1, P2 ;  /* 0x0000890004030a11 */ /* 0x000fe400010f0c00 */
[----:B------:R-:W-:-:S03]  /*26e0*/  @P1 IADD3 R4, P2, R227, c[0x0][0x340], RZ ;  /* 0x0000d000e3041a10 */ /* 0x000fc60007f5e0ff */
[----:B------:R-:W-:Y:S01]  /*26f0*/  @!PT LDS RZ, [RZ] ;  /* 0x00000000fffff984 */ /* 0x000fe20000000800 */
[----:B------:R-:W-:Y:S01]  /*2700*/  @!PT LDS RZ, [RZ] ;  /* 0x00000000fffff984 */ /* 0x000fe20000000800 */
[----:B------:R-:W-:Y:S01]  /*2710*/  @!PT LDS RZ, [RZ] ;  /* 0x00000000fffff984 */ /* 0x000fe20000000800 */
[----:B------:R1:W-:Y:S01]  /*2720*/  @P0 LDGSTS.E.BYPASS.LTC128B.128 [R198+0xc080], [R2.64], !P3 ;  /* 0x0c08000002c60fae */ /* 0x0003e2000d901d48 */
[----:B------:R-:W-:Y:S01]  /*2730*/  @P1 IADD3.X R5, R232, c[0x0][0x344], RZ, P2, !PT ;  /* 0x0000d100e8051a10 */ /* 0x000fe200017fe4ff */
[----:B------:R-:W-:Y:S02]  /*2740*/  IMAD.MOV.U32 R101, RZ, RZ, c[0x0][0x27c] ;  /* 0x00009f00ff657624 */ /* 0x000fe400078e00ff */
[----:B------:R1:W-:Y:S04]  /*2750*/  @P0 LDGSTS.E.BYPASS.LTC128B.128 [R198+0xd080], [R2.64+0x80], !P6 ;  /* 0x0d08008002c60fae */ /* 0x0003e8000f101d48 */
[----:B------:R1:W-:Y:S04]  /*2760*/  @P0 LDGSTS.E.BYPASS.LTC128B.128 [R198+0xe080], [R2.64+0x100], !P5 ;  /* 0x0e08010002c60fae */ /* 0x0003e8000e901d48 */
[----:B------:R1:W-:Y:S01]  /*2770*/  @P0 LDGSTS.E.BYPASS.LTC128B.128 [R198+0xf080], [R2.64+0x180], !P4 ;  /* 0x0f08018002c60fae */ /* 0x0003e2000e101d48 */
[----:B------:R-:W-:-:S03]  /*2780*/  IMAD.SHL.U32 R101, R101, 0x2, RZ ;  /* 0x0000000265657824 */ /* 0x000fc600078e00ff */
[----:B------:R-:W0:Y:S04]  /*2790*/  LDGDEPBAR ;  /* 0x00000000000079af */ /* 0x000e280000000000 */
[----:B------:R-:W2:Y:S01]  /*27a0*/  @P1 LDG.E R0, [R4.64] ;  /* 0x0000000804001981 */ /* 0x000ea2000c1e1900 */
[----:B------:R-:W-:Y:S01]  /*27b0*/  ISETP.GE.AND P2, PT, R132, c[0x0][0x27c], PT ;  /* 0x00009f0084007a0c */ /* 0x000fe20003f46270 */
[----:B------:R-:W-:Y:S01]  /*27c0*/  WARPSYNC 0xffffffff ;  /* 0xffffffff00007948 */ /* 0x000fe20003800000 */
[----:B------:R-:W-:Y:S02]  /*27d0*/  LOP3.LUT R207, R207, 0xfffffffd, RZ, 0xc0, !PT ;  /* 0xfffffffdcfcf7812 */ /* 0x000fe400078ec0ff */
[----:B------:R-:W-:Y:S02]  /*27e0*/  SHF.R.S32.HI R139, RZ, 0x1f, R138 ;  /* 0x0000001fff8b7819 */ /* 0x000fe4000001148a */
[----:B-----5:R-:W-:-:S07]  /*27f0*/  SHF.R.S32.HI R19, RZ, 0x1f, R99 ;  /* 0x0000001fff137819 */ /* 0x020fce0000011463 */
[----:B------:R-:W-:Y:S02]  /*2800*/  @P2 LOP3.LUT R207, R207, 0x2, RZ, 0xfc, !PT ;  /* 0x00000002cfcf2812 */ /* 0x000fe400078efcff */
[----:B--2---:R-:W-:Y:S01]  /*2810*/  @P1 SHF.R.S32.HI R18, RZ, 0x1f, R0 ;  /* 0x0000001fff121819 */ /* 0x004fe20000011400 */
[----:B------:R-:W-:Y:S02]  /*2820*/  @!P1 IMAD.MOV.U32 R0, RZ, RZ, R233 ;  /* 0x000000ffff009224 */ /* 0x000fe400078e00e9 */
[----:B------:R-:W-:Y:S02]  /*2830*/  @!P1 IMAD.MOV.U32 R18, RZ, RZ, R235 ;  /* 0x000000ffff129224 */ /* 0x000fe400078e00eb */
[C---:B-1----:R-:W-:Y:S01]  /*2840*/  IMAD.WIDE.U32 R2, R20.reuse, c[0x0][0x260], R132 ;  /* 0x0000980014027a25 */ /* 0x042fe200078e0084 */
[----:B------:R-:W-:Y:S01]  /*2850*/  ISETP.GE.AND P0, PT, R135, c[0x0][0x27c], PT ;  /* 0x00009f0087007a0c */ /* 0x000fe20003f06270 */
[----:B------:R-:W-:Y:S01]  /*2860*/  BAR.SYNC.DEFER_BLOCKING 0x0 ;  /* 0x0000000000007b1d */ /* 0x000fe20000010000 */
[----:B------:R-:W-:Y:S01]  /*2870*/  LOP3.LUT R207, R207, 0xfffffffb, RZ, 0xc0, !PT ;  /* 0xfffffffbcfcf7812 */ /* 0x000fe200078ec0ff */
[C---:B------:R-:W-:Y:S01]  /*2880*/  IMAD R7, R9.reuse, c[0x0][0x290], RZ ;  /* 0x0000a40009077a24 */ /* 0x040fe200078e02ff */
[----:B------:R-:W-:Y:S01]  /*2890*/  SHF.R.U32.HI R22, RZ, 0x3, R217 ;  /* 0x00000003ff167819 */ /* 0x000fe200000116d9 */
[----:B------:R-:W-:Y:S01]  /*28a0*/  IMAD R3, R20, c[0x0][0x264], R3 ;  /* 0x0000990014037a24 */ /* 0x000fe200078e0203 */
[----:B------:R-:W-:Y:S01]  /*28b0*/  MOV R108, c[0x0][0x27c] ;  /* 0x00009f00006c7a02 */ /* 0x000fe20000000f00 */
[----:B------:R-:W-:Y:S01]  /*28c0*/  IMAD.IADD R96, R10, 0x1, R12 ;  /* 0x000000010a607824 */ /* 0x000fe200078e020c */
[----:B------:R-:W-:Y:S01]  /*28d0*/  SEL R10, RZ, c[0x0][0x27c], !P2 ;  /* 0x00009f00ff0a7a07 */ /* 0x000fe20005000000 */
[----:B------:R-:W-:Y:S01]  /*28e0*/  IMAD R9, R9, c[0x0][0x280], RZ ;  /* 0x0000a00009097a24 */ /* 0x000fe200078e02ff */
[----:B------:R-:W-:Y:S01]  /*28f0*/  MOV R106, c[0x0][0x280] ;  /* 0x0000a000006a7a02 */ /* 0x000fe20000000f00 */
[----:B------:R-:W-:Y:S01]  /*2900*/  IMAD.WIDE.U32 R4, R208, c[0x0][0x290], R132 ;  /* 0x0000a400d0047a25 */ /* 0x000fe200078e0084 */
[----:B------:R-:W-:Y:S01]  /*2910*/  ULDC.U8 UR5, c[0x0][0x298] ;  /* 0x0000a60000057ab9 */ /* 0x000fe20000000000 */
[----:B------:R-:W-:-:S02]  /*2920*/  @P0 LOP3.LUT R207, R207, 0x4, RZ, 0xfc, !PT ;  /* 0x00000004cfcf0812 */ /* 0x000fc400078efcff */
[----:B------:R-:W-:Y:S02]  /*2930*/  IMAD R14, R208, c[0x0][0x294], R7 ;  /* 0x0000a500d00e7a24 */ /* 0x000fe400078e0207 */
[----:B------:R-:W-:Y:S01]  /*2940*/  IMAD R8, R6, c[0x0][0x268], RZ ;  /* 0x00009a0006087a24 */ /* 0x000fe200078e02ff */
[----:B------:R-:W-:Y:S01]  /*2950*/  LOP3.LUT R207, R207, 0xffffffef, RZ, 0xc0, !PT ;  /* 0xffffffefcfcf7812 */ /* 0x000fe200078ec0ff */
[----:B------:R-:W-:Y:S01]  /*2960*/  IMAD.WIDE.U32 R78, R11, c[0x0][0x268], R2 ;  /* 0x00009a000b4e7a25 */ /* 0x000fe200078e0002 */
[----:B------:R-:W-:Y:S02]  /*2970*/  SEL R2, RZ, c[0x0][0x27c], !P0 ;  /* 0x00009f00ff027a07 */ /* 0x000fe40004000000 */
[----:B------:R-:W-:Y:S01]  /*2980*/  ISETP.GE.AND P0, PT, R108, 0x1, PT ;  /* 0x000000016c00780c */ /* 0x000fe20003f06270 */
[----:B------:R-:W-:Y:S01]  /*2990*/  IMAD R15, R208, c[0x0][0x284], R9 ;  /* 0x0000a100d00f7a24 */ /* 0x000fe200078e0209 */
[----:B------:R-:W-:Y:S01]  /*29a0*/  LOP3.LUT R207, R207, 0xfffffff7, RZ, 0xc0, !PT ;  /* 0xfffffff7cfcf7812 */ /* 0x000fe200078ec0ff */
[----:B------:R-:W-:-:S02]  /*29b0*/  IMAD.IADD R9, R5, 0x1, R14 ;  /* 0x0000000105097824 */ /* 0x000fc400078e020e */
[----:B------:R-:W-:Y:S02]  /*29c0*/  IMAD R21, R11, c[0x0][0x26c], R8 ;  /* 0x00009b000b157a24 */ /* 0x000fe400078e0208 */
[----:B------:R-:W-:Y:S02]  /*29d0*/  IMAD.IADD R5, R132, 0x1, R10 ;  /* 0x0000000184057824 */ /* 0x000fe400078e020a */
[----:B------:R-:W-:Y:S01]  /*29e0*/  IMAD.MOV.U32 R8, RZ, RZ, R4 ;  /* 0x000000ffff087224 */ /* 0x000fe200078e0004 */
[----:B------:R-:W-:Y:S01]  /*29f0*/  IADD3 R4, R135, R2, RZ ;  /* 0x0000000287047210 */ /* 0x000fe20007ffe0ff */
[C---:B------:R-:W-:Y:S01]  /*2a00*/  IMAD.WIDE.U32 R2, R208.reuse, c[0x0][0x290], R138 ;  /* 0x0000a400d0027a25 */ /* 0x040fe200078e008a */
[----:B------:R-:W-:Y:S02]  /*2a10*/  SHF.R.S32.HI R12, RZ, 0x1f, R5 ;  /* 0x0000001fff0c7819 */ /* 0x000fe40000011405 */
[----:B------:R-:W-:Y:S01]  /*2a20*/  SHF.R.S32.HI R16, RZ, 0x1f, R4 ;  /* 0x0000001fff107819 */ /* 0x000fe20000011404 */
[----:B------:R-:W-:Y:S01]  /*2a30*/  IMAD.WIDE.U32 R10, R208, c[0x0][0x280], R138 ;  /* 0x0000a000d00a7a25 */ /* 0x000fe200078e008a */
[----:B------:R-:W-:-:S02]  /*2a40*/  LEA.HI R13, R12, R5, RZ, 0x3 ;  /* 0x000000050c0d7211 */ /* 0x000fc400078f18ff */
[----:B------:R-:W-:Y:S01]  /*2a50*/  LEA.HI R17, R12, R5, RZ, 0x6 ;  /* 0x000000050c117211 */ /* 0x000fe200078f30ff */
[----:B------:R-:W-:Y:S01]  /*2a60*/  IMAD.WIDE.U32 R6, R208, c[0x0][0x280], R132 ;  /* 0x0000a000d0067a25 */ /* 0x000fe200078e0084 */
[CC--:B------:R-:W-:Y:S02]  /*2a70*/  LEA.HI R12, R16.reuse, R4.reuse, RZ, 0x3 ;  /* 0x00000004100c7211 */ /* 0x0c0fe400078f18ff */
[----:B------:R-:W-:Y:S01]  /*2a80*/  LEA.HI R4, R16, R4, RZ, 0x6 ;  /* 0x0000000410047211 */ /* 0x000fe200078f30ff */
[----:B------:R-:W-:Y:S01]  /*2a90*/  IMAD.IADD R5, R14, 0x1, R3 ;  /* 0x000000010e057824 */ /* 0x000fe200078e0203 */
[C---:B------:R-:W-:Y:S01]  /*2aa0*/  LOP3.LUT R14, R217.reuse, 0x38, R13, 0xf8, !PT ;  /* 0x00000038d90e7812 */ /* 0x040fe200078ef80d */
[----:B------:R-:W-:Y:S01]  /*2ab0*/  IMAD.MOV.U32 R109, RZ, RZ, c[0x0][0x2b8] ;  /* 0x0000ae00ff6d7624 */ /* 0x000fe200078e00ff */
[----:B------:R-:W-:Y:S01]  /*2ac0*/  LOP3.LUT R16, R217, 0x38, R12, 0xf8, !PT ;  /* 0x00000038d9107812 */ /* 0x000fe200078ef80c */
[----:B------:R-:W-:Y:S01]  /*2ad0*/  IMAD.IADD R3, R15, 0x1, R11 ;  /* 0x000000010f037824 */ /* 0x000fe200078e020b */
[----:B------:R-:W-:Y:S01]  /*2ae0*/  SHF.L.U32 R11, R17, 0x5, RZ ;  /* 0x00000005110b7819 */ /* 0x000fe200000006ff */
[----:B------:R-:W-:Y:S01]  /*2af0*/  IMAD.SHL.U32 R4, R4, 0x20, RZ ;  /* 0x0000002004047824 */ /* 0x000fe200078e00ff */
[----:B------:R-:W-:Y:S01]  /*2b00*/  IADD3 R7, R7, R15, RZ ;  /* 0x0000000f07077210 */ /* 0x000fe20007ffe0ff */
[----:B------:R-:W-:Y:S01]  /*2b10*/  IMAD.MOV.U32 R105, RZ, RZ, c[0x0][0x290] ;  /* 0x0000a400ff697624 */ /* 0x000fe200078e00ff */
[----:B------:R-:W-:Y:S01]  /*2b20*/  ISETP.NE.AND P1, PT, R109, 0x1, PT ;  /* 0x000000016d00780c */ /* 0x000fe20003f25270 */
[----:B------:R-:W-:Y:S01]  /*2b30*/  IMAD.WIDE.U32 R72, R0, c[0x0][0x2b0], RZ ;  /* 0x0000ac0000487a25 */ /* 0x000fe200078e00ff */
[----:B------:R-:W-:-:S02]  /*2b40*/  LOP3.LUT R17, R11, 0x7ffff800, RZ, 0xc0, !PT ;  /* 0x7ffff8000b117812 */ /* 0x000fc400078ec0ff */
[-C--:B------:R-:W-:Y:S01]  /*2b50*/  LOP3.LUT R15, R14, R22.reuse, RZ, 0x3c, !PT ;  /* 0x000000160e0f7212 */ /* 0x080fe200078e3cff */
[----:B------:R-:W-:Y:S01]  /*2b60*/  IMAD.WIDE.U32 R76, R20, c[0x0][0x210], RZ ;  /* 0x00008400144c7a25 */ /* 0x000fe200078e00ff */
[----:B------:R-:W-:Y:S02]  /*2b70*/  LOP3.LUT R14, R4, 0x7ffff800, RZ, 0xc0, !PT ;  /* 0x7ffff800040e7812 */ /* 0x000fe400078ec0ff */
[----:B------:R-:W-:Y:S01]  /*2b80*/  LOP3.LUT R11, R16, R22, RZ, 0x3c, !PT ;  /* 0x00000016100b7212 */ /* 0x000fe200078e3cff */
[----:B------:R-:W-:Y:S01]  /*2b90*/  IMAD.MOV.U32 R4, RZ, RZ, R2 ;  /* 0x000000ffff047224 */ /* 0x000fe200078e0002 */
[--C-:B------:R-:W-:Y:S01]  /*2ba0*/  IADD3 R17, R15, R17, R219.reuse ;  /* 0x000000110f117210 */ /* 0x100fe20007ffe0db */
[----:B------:R-:W-:Y:S01]  /*2bb0*/  IMAD.WIDE.U32 R74, R20, c[0x0][0x1e8], RZ ;  /* 0x00007a00144a7a25 */ /* 0x000fe200078e00ff */
[----:B------:R-:W-:Y:S02]  /*2bc0*/  IADD3 R15, R11, R14, R219 ;  /* 0x0000000e0b0f7210 */ /* 0x000fe40007ffe0db */
[----:B------:R-:W-:Y:S01]  /*2bd0*/  MOV R2, R10 ;  /* 0x0000000a00027202 */ /* 0x000fe20000000f00 */
[----:B------:R-:W-:Y:S01]  /*2be0*/  IMAD R11, R18, c[0x0][0x2b0], RZ ;  /* 0x0000ac00120b7a24 */ /* 0x000fe200078e02ff */
[----:B------:R-:W-:Y:S01]  /*2bf0*/  LOP3.LUT R57, R13, 0xfffffff8, RZ, 0xc0, !PT ;  /* 0xfffffff80d397812 */ /* 0x000fe200078ec0ff */
[C---:B------:R-:W-:Y:S01]  /*2c00*/  IMAD R10, R19.reuse, c[0x0][0x290], RZ ;  /* 0x0000a400130a7a24 */ /* 0x040fe200078e02ff */
[----:B------:R-:W-:Y:S01]  /*2c10*/  LOP3.LUT R56, R12, 0xfffffff8, RZ, 0xc0, !PT ;  /* 0xfffffff80c387812 */ /* 0x000fe200078ec0ff */
[----:B------:R-:W-:Y:S01]  /*2c20*/  IMAD R14, R19, c[0x0][0x280], RZ ;  /* 0x0000a000130e7a24 */ /* 0x000fe200078e02ff */
[----:B------:R-:W-:Y:S01]  /*2c30*/  @P1 LOP3.LUT R207, R207, 0x8, RZ, 0xfc, !PT ;  /* 0x00000008cfcf1812 */ /* 0x000fe200078efcff */
[----:B------:R-:W-:Y:S01]  /*2c40*/  IMAD R11, R0, c[0x0][0x2b4], R11 ;  /* 0x0000ad00000b7a24 */ /* 0x000fe200078e020b */
[-C--:B------:R-:W-:Y:S01]  /*2c50*/  SHF.L.U64.HI R102, R105, R103.reuse, c[0x0][0x294] ;  /* 0x0000a50069667619 */ /* 0x080fe20000010267 */
[C---:B------:R-:W-:Y:S01]  /*2c60*/  IMAD R10, R99.reuse, c[0x0][0x294], R10 ;  /* 0x0000a500630a7a24 */ /* 0x040fe200078e020a */
[C---:B------:R-:W-:Y:S01]  /*2c70*/  SHF.L.U64.HI R103, R106.reuse, R103, c[0x0][0x284] ;  /* 0x0000a1006a677619 */ /* 0x040fe20000010267 */
[C---:B------:R-:W-:Y:S01]  /*2c80*/  IMAD R0, R99.reuse, c[0x0][0x284], R14 ;  /* 0x0000a10063007a24 */ /* 0x040fe200078e020e */
[----:B------:R-:W-:Y:S01]  /*2c90*/  SHF.L.U32 R106, R106, 0x5, RZ ;  /* 0x000000056a6a7819 */ /* 0x000fe200000006ff */
[----:B------:R-:W-:Y:S01]  /*2ca0*/  IMAD.WIDE.U32 R66, R99, c[0x0][0x290], R4 ;  /* 0x0000a40063427a25 */ /* 0x000fe200078e0004 */
[----:B------:R-:W-:-:S02]  /*2cb0*/  IADD3 R92, R79, R21, RZ ;  /* 0x000000154f5c7210 */ /* 0x000fc40007ffe0ff */
[----:B------:R-:W-:Y:S01]  /*2cc0*/  SHF.R.S32.HI R90, RZ, 0x3, R13 ;  /* 0x00000003ff5a7819 */ /* 0x000fe2000001140d */
[C---:B------:R-:W-:Y:S01]  /*2cd0*/  IMAD.WIDE.U32 R64, R99.reuse, c[0x0][0x280], R2 ;  /* 0x0000a00063407a25 */ /* 0x040fe200078e0002 */
[----:B------:R-:W-:Y:S02]  /*2ce0*/  SHF.R.S32.HI R89, RZ, 0x3, R12 ;  /* 0x00000003ff597819 */ /* 0x000fe4000001140c */
[----:B------:R-:W-:Y:S01]  /*2cf0*/  IADD3 R86, R10, R67, RZ ;  /* 0x000000430a567210 */ /* 0x000fe20007ffe0ff */
[C---:B------:R-:W-:Y:S01]  /*2d00*/  IMAD.WIDE.U32 R70, R99.reuse, c[0x0][0x290], R8 ;  /* 0x0000a40063467a25 */ /* 0x040fe200078e0008 */
[----:B------:R-:W-:Y:S02]  /*2d10*/  IADD3 R83, R0, R65, RZ ;  /* 0x0000004100537210 */ /* 0x000fe40007ffe0ff */
[----:B------:R-:W-:Y:S01]  /*2d20*/  SHF.R.S32.HI R85, RZ, 0x1f, R57 ;  /* 0x0000001fff557819 */ /* 0x000fe20000011439 */
[----:B------:R-:W-:Y:S01]  /*2d30*/  IMAD.WIDE.U32 R68, R99, c[0x0][0x280], R6 ;  /* 0x0000a00063447a25 */ /* 0x000fe200078e0006 */
[----:B------:R-:W-:-:S02]  /*2d40*/  SHF.R.S32.HI R84, RZ, 0x1f, R56 ;  /* 0x0000001fff547819 */ /* 0x000fc40000011438 */
[----:B------:R-:W-:Y:S01]  /*2d50*/  SHF.L.U32 R81, R15, 0x1, RZ ;  /* 0x000000010f517819 */ /* 0x000fe200000006ff */
[----:B------:R-:W-:Y:S01]  /*2d60*/  IMAD.SHL.U32 R105, R105, 0x20, RZ ;  /* 0x0000002069697824 */ /* 0x000fe200078e00ff */
[----:B------:R-:W-:Y:S01]  /*2d70*/  @P0 LOP3.LUT R207, R207, 0x10, RZ, 0xfc, !PT ;  /* 0x00000010cfcf0812 */ /* 0x000fe200078efcff */
[C---:B------:R-:W-:Y:S02]  /*2d80*/  IMAD R94, R20.reuse, c[0x0][0x214], R77 ;  /* 0x00008500145e7a24 */ /* 0x040fe400078e024d */
[----:B------:R-:W-:Y:S02]  /*2d90*/  IMAD R93, R20, c[0x0][0x1ec], R75 ;  /* 0x00007b00145d7a24 */ /* 0x000fe400078e024b */
[----:B------:R-:W-:Y:S02]  /*2da0*/  IMAD.IADD R91, R73, 0x1, R11 ;  /* 0x00000001495b7824 */ /* 0x000fe400078e020b */
[----:B------:R-:W-:Y:S02]  /*2db0*/  IMAD.IADD R88, R71, 0x1, R10 ;  /* 0x0000000147587824 */ /* 0x000fe400078e020a */
[----:B------:R-:W-:-:S02]  /*2dc0*/  IMAD.IADD R87, R69, 0x1, R0 ;  /* 0x0000000145577824 */ /* 0x000fc400078e0200 */
[----:B------:R-:W-:Y:S02]  /*2dd0*/  IMAD.SHL.U32 R82, R17, 0x2, RZ ;  /* 0x0000000211527824 */ /* 0x000fe400078e00ff */
.L_x_193:
[----:B------:R-:W-:Y:S01]  /*2de0*/  IMAD.SHL.U32 R52, R45, 0x20, RZ ;  /* 0x000000202d347824 */ /* 0x000fe200078e00ff */
[----:B------:R-:W-:Y:S04]  /*2df0*/  DEPBAR.LE SB0, 0x0 ;  /* 0x000080000000791a */ /* 0x000fe80000000000 */
[----:B------:R-:W-:Y:S01]  /*2e00*/  IMAD.IADD R0, R218, 0x1, R52 ;  /* 0x00000001da007824 */ /* 0x000fe200078e0234 */
[----:B------:R-:W-:Y:S01]  /*2e10*/  ISETP.NE.AND P1, PT, R109, 0x1, PT ;  /* 0x000000016d00780c */ /* 0x000fe20003f25270 */
[----:B------:R-:W-:Y:S01]  /*2e20*/  IMAD.MOV.U32 R49, RZ, RZ, RZ ;  /* 0x000000ffff317224 */ /* 0x000fe200078e00ff */
[----:B------:R-:W-:Y:S01]  /*2e30*/  WARPSYNC 0xffffffff ;  /* 0xffffffff00007948 */ /* 0x000fe20003800000 */
[----:B------:R-:W-:Y:S01]  /*2e40*/  IMAD.IADD R2, R96, 0x1, R0 ;  /* 0x0000000160027824 */ /* 0x000fe200078e0200 */
[----:B------:R-:W-:Y:S01]  /*2e50*/  ISETP.GE.AND P0, PT, R0, R55, PT ;  /* 0x000000370000720c */ /* 0x000fe20003f06270 */
[----:B------:R-:W-:Y:S01]  /*2e60*/  BSSY B1, `(.L_x_175) ;  /* 0x00002a4000017945 */ /* 0x000fe20003800000 */
[----:B------:R-:W-:Y:S01]  /*2e70*/  ISETP.GE.AND P2, PT, R108, 0x1, PT ;  /* 0x000000016c00780c */ /* 0x000fe20003f46270 */
[----:B------:R-:W-:Y:S01]  /*2e80*/  IMAD.MOV.U32 R0, RZ, RZ, R2 ;  /* 0x000000ffff007224 */ /* 0x000fe200078e0002 */
[----:B------:R-:W-:Y:S05]  /*2e90*/  ISETP.GT.OR P0, PT, R218, 0x1f, P0 ;  /* 0x0000001fda00780c */ /* 0x000fea0000704670 */
[----:B------:R-:W-:Y:S05]  /*2ea0*/  @P1 IMAD.HI.U32 R3, R2, c[0x0][0x2bc], RZ ;  /* 0x0000af0002031a27 */ /* 0x000fea00078e00ff */
[----:B------:R-:W-:Y:S04]  /*2eb0*/  @P1 SHF.R.U32.HI R0, RZ, c[0x0][0x2c0], R3 ;  /* 0x0000b000ff001a19 */ /* 0x000fe80000011603 */
[C---:B------:R-:W-:Y:S04]  /*2ec0*/  @!P0 IADD3 R3, P1, R0.reuse, R72, RZ ;  /* 0x0000004800038210 */ /* 0x040fe80007f3e0ff */
[----:B-1----:R-:W-:Y:S01]  /*2ed0*/  @!P0 LEA.HI.X.SX32 R5, R0, R91, 0x1, P1 ;  /* 0x0000005b00058211 */ /* 0x002fe200008f0eff */
[----:B------:R-:W-:Y:S01]  /*2ee0*/  IMAD.MOV R0, RZ, RZ, -R0 ;  /* 0x000000ffff007224 */ /* 0x000fe200078e0a00 */
[C---:B------:R-:W-:Y:S03]  /*2ef0*/  @!P0 LEA R4, P1, R3.reuse, c[0x0][0x2a0], 0x2 ;  /* 0x0000a80003048a11 */ /* 0x040fe600078210ff */
[----:B------:R-:W-:Y:S01]  /*2f00*/  IMAD R50, R0, c[0x0][0x2b8], R2 ;  /* 0x0000ae0000327a24 */ /* 0x000fe200078e0202 */
[----:B------:R-:W-:Y:S03]  /*2f10*/  @!P0 LEA.HI.X R5, R3, c[0x0][0x2a4], R5, 0x2, P1 ;  /* 0x0000a90003058a11 */ /* 0x000fe600008f1405 */
[C---:B------:R-:W-:Y:S01]  /*2f20*/  IMAD.WIDE.U32 R2, R50.reuse, c[0x0][0x1e0], RZ ;  /* 0x0000780032027a25 */ /* 0x040fe200078e00ff */
[----:B------:R-:W-:Y:S01]  /*2f30*/  SHF.R.S32.HI R53, RZ, 0x1f, R50 ;  /* 0x0000001fff357819 */ /* 0x000fe20000011432 */
[----:B------:R-:W2:Y:S04]  /*2f40*/  @!P0 LDG.E R49, [R4.64] ;  /* 0x0000000804318981 */ /* 0x000ea8000c1e1900 */
[----:B------:R-:W-:Y:S01]  /*2f50*/  IMAD R0, R53, c[0x0][0x1e0], RZ ;  /* 0x0000780035007a24 */ /* 0x000fe200078e02ff */
[----:B------:R-:W-:Y:S03]  /*2f60*/  BAR.SYNC.DEFER_BLOCKING 0x0 ;  /* 0x0000000000007b1d */ /* 0x000fe60000010000 */
[----:B------:R-:W-:Y:S04]  /*2f70*/  IMAD R0, R50, c[0x0][0x1e4], R0 ;  /* 0x0000790032007a24 */ /* 0x000fe800078e0200 */
[----:B------:R-:W-:Y:S01]  /*2f80*/  IMAD.IADD R3, R3, 0x1, R0 ;  /* 0x0000000103037824 */ /* 0x000fe200078e0200 */
[----:B--2---:R-:W-:Y:S03]  /*2f90*/  SHF.R.S32.HI R54, RZ, 0x1f, R49 ;  /* 0x0000001fff367819 */ /* 0x004fe60000011431 */
[C---:B------:R-:W-:Y:S04]  /*2fa0*/  IMAD.WIDE.U32 R2, R49.reuse, c[0x0][0x1f0], R2 ;  /* 0x00007c0031027a25 */ /* 0x040fe800078e0002 */
[----:B------:R-:W-:Y:S01]  /*2fb0*/  IMAD R4, R54, c[0x0][0x1f0], RZ ;  /* 0x00007c0036047a24 */ /* 0x000fe200078e02ff */
[----:B------:R-:W-:Y:S03]  /*2fc0*/  IADD3 R0, P0, R74, R2, RZ ;  /* 0x000000024a007210 */ /* 0x000fe60007f1e0ff */
[----:B------:R-:W-:Y:S05]  /*2fd0*/  IMAD R4, R49, c[0x0][0x1f4], R4 ;  /* 0x00007d0031047a24 */ /* 0x000fea00078e0204 */
[----:B------:R-:W-:Y:S02]  /*2fe0*/  IADD3.X R2, R93, R3, R4, P0, !PT ;  /* 0x000000035d027210 */ /* 0x000fe400007fe404 */
[C---:B------:R-:W-:Y:S04]  /*2ff0*/  LEA R20, P0, R0.reuse, c[0x0][0x1c8], 0x1 ;  /* 0x0000720000147a11 */ /* 0x040fe800078008ff */
[----:B------:R-:W-:Y:S01]  /*3000*/  LEA.HI.X R18, R0, c[0x0][0x1cc], R2, 0x1, P0 ;  /* 0x0000730000127a11 */ /* 0x000fe200000f0c02 */
[----:B----4-:R-:W-:-:S05]  /*3010*/  @!P2 BRA `(.L_x_176) ;  /* 0x000026d00000a947 */ /* 0x010fca0003800000 */
[-C--:B------:R-:W-:Y:S01]  /*3020*/  IMAD R3, R103, R45.reuse, RZ ;  /* 0x0000002d67037224 */ /* 0x080fe200078e02ff */
[----:B------:R-:W-:Y:S01]  /*3030*/  ISETP.NE.AND P0, PT, RZ, UR5, PT ;  /* 0x00000005ff007c0c */ /* 0x000fe2000bf05270 */
[-C--:B------:R-:W-:Y:S01]  /*3040*/  IMAD R2, R102, R45.reuse, RZ ;  /* 0x0000002d66027224 */ /* 0x080fe200078e02ff */
[----:B------:R-:W-:Y:S01]  /*3050*/  SHF.R.S32.HI R0, RZ, 0x1f, R45 ;  /* 0x0000001fff007819 */ /* 0x000fe2000001142d */
[----:B------:R-:W-:Y:S01]  /*3060*/  IMAD.WIDE.U32 R8, R106, R45, RZ ;  /* 0x0000002d6a087225 */ /* 0x000fe200078e00ff */
[----:B------:R-:W-:Y:S03]  /*3070*/  IADD3 R4, -R52, R55, RZ ;  /* 0x0000003734047210 */ /* 0x000fe60007ffe1ff */
[----:B------:R-:W-:Y:S01]  /*3080*/  IMAD R3, R0, R106, R3 ;  /* 0x0000006a00037224 */ /* 0x000fe200078e0203 */
[----:B------:R-:W-:Y:S01]  /*3090*/  IMNMX R51, R4, 0x20, PT ;  /* 0x0000002004337817 */ /* 0x000fe20003800200 */
[----:B------:R-:W-:Y:S02]  /*30a0*/  IMAD R2, R0, R105, R2 ;  /* 0x0000006900027224 */ /* 0x000fe400078e0202 */
[----:B------:R-:W-:Y:S01]  /*30b0*/  IMAD.WIDE.U32 R10, R105, R45, RZ ;  /* 0x0000002d690a7225 */ /* 0x000fe200078e00ff */
[----:B------:R-:W-:Y:S04]  /*30c0*/  IADD3 R19, R9, R3, RZ ;  /* 0x0000000309137210 */ /* 0x000fe80007ffe0ff */
[----:B------:R-:W-:Y:S01]  /*30d0*/  IADD3 R21, R11, R2, RZ ;  /* 0x000000020b157210 */ /* 0x000fe20007ffe0ff */
[----:B------:R-:W-:-:S05]  /*30e0*/  @!P0 BRA `(.L_x_177) ;  /* 0x000012e000008947 */ /* 0x000fca0003800000 */
[----:B------:R-:W-:Y:S01]  /*30f0*/  ISETP.GE.AND P1, PT, R208, R51, PT ;  /* 0x00000033d000720c */ /* 0x000fe20003f26270 */
[----:B------:R-:W-:Y:S01]  /*3100*/  BSSY B0, `(.L_x_178) ;  /* 0x000002a000007945 */ /* 0x000fe20003800000 */
[----:B------:R-:W-:Y:S01]  /*3110*/  CS2R R30, SRZ ;  /* 0x00000000001e7805 */ /* 0x000fe2000001ff00 */
[----:B------:R-:W-:Y:S01]  /*3120*/  CS2R R28, SRZ ;  /* 0x00000000001c7805 */ /* 0x000fe2000001ff00 */
[----:B------:R-:W-:Y:S01]  /*3130*/  CS2R R26, SRZ ;  /* 0x00000000001a7805 */ /* 0x000fe2000001ff00 */
[----:B------:R-:W-:Y:S01]  /*3140*/  CS2R R24, SRZ ;  /* 0x0000000000187805 */ /* 0x000fe2000001ff00 */
[----:B------:R-:W-:Y:S01]  /*3150*/  CS2R R16, SRZ ;  /* 0x0000000000107805 */ /* 0x000fe2000001ff00 */
[----:B------:R-:W-:Y:S01]  /*3160*/  CS2R R12, SRZ ;  /* 0x00000000000c7805 */ /* 0x000fe2000001ff00 */
[----:B------:R-:W-:Y:S01]  /*3170*/  CS2R R6, SRZ ;  /* 0x0000000000067805 */ /* 0x000fe2000001ff00 */
[----:B------:R-:W-:Y:S04]  /*3180*/  CS2R R2, SRZ ;  /* 0x0000000000027805 */ /* 0x000fe8000001ff00 */
[----:B------:R-:W-:-:S05]  /*3190*/  @P1 BRA `(.L_x_179) ;  /* 0x0000020000001947 */ /* 0x000fca0003800000 */
[----:B------:R-:W-:Y:S01]  /*31a0*/  IADD3 R0, P0, R64, R8, RZ ;  /* 0x0000000840007210 */ /* 0x000fe20007f1e0ff */
[----:B------:R-:W-:Y:S01]  /*31b0*/  CS2R R24, SRZ ;  /* 0x0000000000187805 */ /* 0x000fe2000001ff00 */
[----:B------:R-:W-:Y:S01]  /*31c0*/  CS2R R26, SRZ ;  /* 0x00000000001a7805 */ /* 0x000fe2000001ff00 */
[----:B------:R-:W-:Y:S01]  /*31d0*/  CS2R R6, SRZ ;  /* 0x0000000000067805 */ /* 0x000fe2000001ff00 */
[----:B------:R-:W-:Y:S01]  /*31e0*/  CS2R R28, SRZ ;  /* 0x00000000001c7805 */ /* 0x000fe2000001ff00 */
[----:B------:R-:W-:Y:S01]  /*31f0*/  IMAD.X R3, R19, 0x1, R83, P0 ;  /* 0x0000000113037824 */ /* 0x000fe200000e0653 */
[----:B------:R-:W-:Y:S01]  /*3200*/  IADD3 R2, P0, R66, R10, RZ ;  /* 0x0000000a42027210 */ /* 0x000fe20007f1e0ff */
[----:B------:R-:W-:Y:S01]  /*3210*/  CS2R R12, SRZ ;  /* 0x00000000000c7805 */ /* 0x000fe2000001ff00 */
[----:B------:R-:W-:Y:S01]  /*3220*/  CS2R R30, SRZ ;  /* 0x00000000001e7805 */ /* 0x000fe2000001ff00 */
[----:B------:R-:W-:Y:S02]  /*3230*/  CS2R R16, SRZ ;  /* 0x0000000000107805 */ /* 0x000fe4000001ff00 */
[----:B------:R-:W-:Y:S01]  /*3240*/  IMAD.X R5, R21, 0x1, R86, P0 ;  /* 0x0000000115057824 */ /* 0x000fe200000e0656 */
[C---:B------:R-:W-:Y:S04]  /*3250*/  LEA R8, P0, R0.reuse, c[0x0][0x270], 0x1 ;  /* 0x00009c0000087a11 */ /* 0x040fe800078008ff */
[----:B------:R-:W-:Y:S02]  /*3260*/  LEA.HI.X R9, R0, c[0x0][0x274], R3, 0x1, P0 ;  /* 0x00009d0000097a11 */ /* 0x000fe400000f0c03 */
[C---:B------:R-:W-:Y:S04]  /*3270*/  LEA R4, P0, R2.reuse, c[0x0][0x288], 0x1 ;  /* 0x0000a20002047a11 */ /* 0x040fe800078008ff */
[----:B------:R-:W-:Y:S02]  /*3280*/  LEA.HI.X R5, R2, c[0x0][0x28c], R5, 0x1, P0 ;  /* 0x0000a30002057a11 */ /* 0x000fe400000f0c05 */
[----:B------:R-:W-:Y:S01]  /*3290*/  ISETP.GE.AND P0, PT, R138, c[0x0][0x27c], PT ;  /* 0x00009f008a007a0c */ /* 0x000fe20003f06270 */
[----:B------:R-:W-:Y:S11]  /*32a0*/  CS2R R2, SRZ ;  /* 0x0000000000027805 */ /* 0x000ff6000001ff00 */
[----:B------:R-:W-:Y:S01]  /*32b0*/  @!UPT UIADD3 URZ, URZ, URZ, URZ ;  /* 0x0000003f3f3ff290 */ /* 0x000fe2000fffe03f */
[----:B------:R1:W5:Y:S04]  /*32c0*/  @!P0 LDG.E.64 R24, [R8.64] ;  /* 0x0000000808188981 */ /* 0x000368000c1e1b00 */
[----:B------:R1:W5:Y:S01]  /*32d0*/  @!P0 LDG.E.64 R2, [R4.64] ;  /* 0x0000000804028981 */ /* 0x000362000c1e1b00 */
[----:B------:R-:W-:Y:S11]  /*32e0*/  ISETP.GE.AND P0, PT, R142, c[0x0][0x27c], PT ;  /* 0x00009f008e007a0c */ /* 0x000ff60003f06270 */
[----:B------:R-:W-:Y:S02]  /*32f0*/  @!UPT UIADD3 URZ, URZ, URZ, URZ ;  /* 0x0000003f3f3ff290 */ /* 0x000fe4000fffe03f */
[----:B------:R1:W5:Y:S04]  /*3300*/  @!P0 LDG.E.64 R26, [R8.64+0x40] ;  /* 0x00004008081a8981 */ /* 0x000368000c1e1b00 */
[----:B------:R1:W5:Y:S01]  /*3310*/  @!P0 LDG.E.64 R6, [R4.64+0x40] ;  /* 0x0000400804068981 */ /* 0x000362000c1e1b00 */
[----:B------:R-:W-:Y:S11]  /*3320*/  ISETP.GE.AND P0, PT, R140, c[0x0][0x27c], PT ;  /* 0x00009f008c007a0c */ /* 0x000ff60003f06270 */
[----:B------:R-:W-:Y:S02]  /*3330*/  @!UPT UIADD3 URZ, URZ, URZ, URZ ;  /* 0x0000003f3f3ff290 */ /* 0x000fe4000fffe03f */
[----:B------:R1:W5:Y:S04]  /*3340*/  @!P0 LDG.E.64 R28, [R8.64+0x80] ;  /* 0x00008008081c8981 */ /* 0x000368000c1e1b00 */
[----:B------:R1:W5:Y:S01]  /*3350*/  @!P0 LDG.E.64 R12, [R4.64+0x80] ;  /* 0x00008008040c8981 */ /* 0x000362000c1e1b00 */
[----:B------:R-:W-:Y:S11]  /*3360*/  ISETP.GE.AND P0, PT, R141, c[0x0][0x27c], PT ;  /* 0x00009f008d007a0c */ /* 0x000ff60003f06270 */
[----:B------:R-:W-:Y:S02]  /*3370*/  @!UPT UIADD3 URZ, URZ, URZ, URZ ;  /* 0x0000003f3f3ff290 */ /* 0x000fe4000fffe03f */
[----:B------:R1:W5:Y:S04]  /*3380*/  @!P0 LDG.E.64 R30, [R8.64+0xc0] ;  /* 0x0000c008081e8981 */ /* 0x000368000c1e1b00 */
[----:B------:R1:W5:Y:S02]  /*3390*/  @!P0 LDG.E.64 R16, [R4.64+0xc0] ;  /* 0x0000c00804108981 */ /* 0x000364000c1e1b00 */
.L_x_179:
[----:B------:R-:W-:Y:S05]  /*33a0*/  BSYNC B0 ;  /* 0x0000000000007941 */ /* 0x000fea0003800000 */
.L_x_178:
[----:B------:R2:W3:Y:S04]  /*33b0*/  SHFL.IDX PT, R40, R18, RZ, 0x181f ;  /* 0x00181fff12287589 */ /* 0x0004e800000e0000 */
[----:B------:R2:W4:Y:S01]  /*33c0*/  SHFL.IDX PT, R39, R20, RZ, 0x181f ;  /* 0x00181fff14277589 */ /* 0x00052200000e0000 */
[----:B------:R-:W-:-:S05]  /*33d0*/  @P1 BRA `(.L_x_180) ;  /* 0x000024c000001947 */ /* 0x000fca0003800000 */
[----:B------:R-:W-:Y:S01]  /*33e0*/  ISETP.GE.AND P0, PT, R132, c[0x0][0x1d4], PT ;  /* 0x0000750084007a0c */ /* 0x000fe20003f06270 */
[----:B-1---5:R-:W-:Y:S01]  /*33f0*/  IMAD.MOV.U32 R8, RZ, RZ, R30 ;  /* 0x000000ffff087224 */ /* 0x022fe200078e001e */
[----:B------:R-:W-:Y:S01]  /*3400*/  MOV R0, R29 ;  /* 0x0000001d00007202 */ /* 0x000fe20000000f00 */
[----:B------:R-:W-:Y:S01]  /*3410*/  IMAD.MOV.U32 R5, RZ, RZ, R31 ;  /* 0x000000ffff057224 */ /* 0x000fe200078e001f */
[----:B------:R-:W-:Y:S01]  /*3420*/  BSSY B0, `(.L_x_181) ;  /* 0x000004a000007945 */ /* 0x000fe20003800000 */
[----:B------:R-:W-:Y:S03]  /*3430*/  IMAD.MOV.U32 R4, RZ, RZ, R28 ;  /* 0x000000ffff047224 */ /* 0x000fe600078e001c */
[----:B------:R-:W-:Y:S01]  /*3440*/  PRMT R34, R8, 0x5410, R5 ;  /* 0x0000541008227816 */ /* 0x000fe20000000005 */
[----:B------:R-:W-:Y:S01]  /*3450*/  IMAD.MOV.U32 R8, RZ, RZ, R26 ;  /* 0x000000ffff087224 */ /* 0x000fe200078e001a */
[----:B------:R-:W-:Y:S01]  /*3460*/  PRMT R33, R4, 0x5410, R0 ;  /* 0x0000541004217816 */ /* 0x000fe20000000000 */
[----:B------:R-:W-:Y:S01]  /*3470*/  IMAD.MOV.U32 R5, RZ, RZ, R27 ;  /* 0x000000ffff057224 */ /* 0x000fe200078e001b */
[----:B------:R-:W-:Y:S01]  /*3480*/  MOV R4, R16 ;  /* 0x0000001000047202 */ /* 0x000fe20000000f00 */
[----:B------:R-:W-:Y:S03]  /*3490*/  IMAD.MOV.U32 R0, RZ, RZ, R17 ;  /* 0x000000ffff007224 */ /* 0x000fe600078e0011 */
[----:B------:R-:W-:Y:S01]  /*34a0*/  PRMT R32, R8, 0x5410, R5 ;  /* 0x0000541008207816 */ /* 0x000fe20000000005 */
[----:B------:R-:W-:Y:S01]  /*34b0*/  IMAD.MOV.U32 R8, RZ, RZ, R12 ;  /* 0x000000ffff087224 */ /* 0x000fe200078e000c */
[----:B------:R-:W-:Y:S01]  /*34c0*/  PRMT R21, R4, 0x5410, R0 ;  /* 0x0000541004157816 */ /* 0x000fe20000000000 */
[----:B------:R-:W-:Y:S01]  /*34d0*/  IMAD.MOV.U32 R4, RZ, RZ, R6 ;  /* 0x000000ffff047224 */ /* 0x000fe200078e0006 */
[----:B------:R-:W-:Y:S02]  /*34e0*/  MOV R5, R13 ;  /* 0x0000000d00057202 */ /* 0x000fe40000000f00 */
[----:B------:R-:W-:Y:S02]  /*34f0*/  MOV R0, R7 ;  /* 0x0000000700007202 */ /* 0x000fe40000000f00 */
[----:B--2---:R-:W-:Y:S02]  /*3500*/  PRMT R20, R8, 0x5410, R5 ;  /* 0x0000541008147816 */ /* 0x004fe40000000005 */
[----:B------:R-:W-:Y:S01]  /*3510*/  PRMT R19, R4, 0x5410, R0 ;  /* 0x0000541004137816 */ /* 0x000fe20000000000 */
[----:B------:R-:W-:-:S05]  /*3520*/  @P0 BRA `(.L_x_182) ;  /* 0x0000039000000947 */ /* 0x000fca0003800000 */
[C---:B----4-:R-:W-:Y:S01]  /*3530*/  LEA R36, P0, R132.reuse, R39, 0x1 ;  /* 0x0000002784247211 */ /* 0x050fe200078008ff */
[----:B------:R-:W1:Y:S01]  /*3540*/  LDS.128 R8, [R198+0xc080] ;  /* 0x00c08000c6087984 */ /* 0x000e620000000c00 */
[----:B------:R-:W-:Y:S01]  /*3550*/  MOV R4, R2 ;  /* 0x0000000200047202 */ /* 0x000fe20000000f00 */
[----:B------:R-:W-:Y:S01]  /*3560*/  IMAD.MOV.U32 R15, RZ, RZ, R3 ;  /* 0x000000ffff0f7224 */ /* 0x000fe200078e0003 */
[----:B---3--:R-:W-:Y:S02]  /*3570*/  LEA.HI.X R37, R132, R40, R133, 0x1, P0 ;  /* 0x0000002884257211 */ /* 0x008fe400000f0c85 */
[----:B------:R-:W-:Y:S02]  /*3580*/  ISETP.GE.AND P0, PT, R138, c[0x0][0x27c], PT ;  /* 0x00009f008a007a0c */ /* 0x000fe40003f06270 */
[----:B------:R-:W-:Y:S11]  /*3590*/  MOV R5, R24 ;  /* 0x0000001800057202 */ /* 0x000ff60000000f00 */
[----:B------:R-:W-:Y:S01]  /*35a0*/  @!P0 HADD2.F32 R4, -RZ, R4.H0_H0 ;  /* 0x20000004ff048230 */ /* 0x000fe20000004100 */
[----:B------:R-:W-:Y:S01]  /*35b0*/  @!P0 SHF.R.U64 R14, R2, 0x10, R3 ;  /* 0x00000010020e8819 */ /* 0x000fe20000001203 */
[----:B------:R-:W-:Y:S01]  /*35c0*/  @!P0 HADD2.F32 R23, -RZ, R5.H0_H0 ;  /* 0x20000005ff178230 */ /* 0x000fe20000004100 */
[----:B------:R-:W-:Y:S01]  /*35d0*/  @!P0 SHF.R.U64 R24, R24, 0x10, R25 ;  /* 0x0000001018188819 */ /* 0x000fe20000001219 */
[----:B------:R-:W-:Y:S01]  /*35e0*/  @!P0 HADD2.F32 R15, -RZ, R15.H0_H0 ;  /* 0x2000000fff0f8230 */ /* 0x000fe20000004100 */
[----:B------:R-:W-:Y:S02]  /*35f0*/  @!P0 SHF.R.U32.HI R18, RZ, 0x10, R3 ;  /* 0x00000010ff128819 */ /* 0x000fe40000011603 */
[----:B-1----:R-:W-:Y:S02]  /*3600*/  @!P0 MOV R0, R8 ;  /* 0x0000000800008202 */ /* 0x002fe40000000f00 */
[----:B------:R-:W-:Y:S03]  /*3610*/  @!P0 MOV R2, R9 ;  /* 0x0000000900028202 */ /* 0x000fe60000000f00 */
[--C-:B------:R-:W-:Y:S02]  /*3620*/  @!P0 HADD2.F32 R22, -RZ, R0.reuse.H1_H1 ;  /* 0x30000000ff168230 */ /* 0x100fe40000004100 */
[----:B------:R-:W-:Y:S02]  /*3630*/  @!P0 HADD2.F32 R5, -RZ, R0.H0_H0 ;  /* 0x20000000ff058230 */ /* 0x000fe40000004100 */
[----:B------:R-:W-:Y:S01]  /*3640*/  @!P0 HADD2.F32 R3, -RZ, R2.H0_H0 ;  /* 0x20000002ff038230 */ /* 0x000fe20000004100 */
[CC--:B------:R-:W-:Y:S02]  /*3650*/  @!P0 FMUL.FTZ R35, R22.reuse, R4.reuse ;  /* 0x0000000416238220 */ /* 0x0c0fe40000410000 */
[C---:B------:R-:W-:Y:S01]  /*3660*/  @!P0 FMUL.FTZ R0, R5.reuse, R4 ;  /* 0x0000000405008220 */ /* 0x040fe20000410000 */
[----:B------:R-:W-:Y:S01]  /*3670*/  @!P0 HADD2.F32 R4, -RZ, R14.H0_H0 ;  /* 0x2000000eff048230 */ /* 0x000fe20000004100 */
[-C--:B------:R-:W-:Y:S01]  /*3680*/  @!P0 FFMA.FTZ R35, R5, R23.reuse, -R35 ;  /* 0x0000001705238223 */ /* 0x080fe20000010823 */
[----:B------:R-:W-:Y:S01]  /*3690*/  @!P0 HADD2.F32 R5, -RZ, R2.H1_H1 ;  /* 0x30000002ff058230 */ /* 0x000fe20000004100 */
[----:B------:R-:W-:Y:S01]  /*36a0*/  @!P0 FFMA.FTZ R0, R22, R23, R0 ;  /* 0x0000001716008223 */ /* 0x000fe20000010000 */
[----:B------:R-:W-:Y:S01]  /*36b0*/  @!P0 HADD2.F32 R14, -RZ, R24.H0_H0 ;  /* 0x20000018ff0e8230 */ /* 0x000fe20000004100 */
[-C--:B------:R-:W-:Y:S01]  /*36c0*/  @!P0 FMUL.FTZ R2, R3, R4.reuse ;  /* 0x0000000403028220 */ /* 0x080fe20000410000 */
[----:B------:R-:W-:Y:S01]  /*36d0*/  MOV R23, R25 ;  /* 0x0000001900177202 */ /* 0x000fe20000000f00 */
[----:B------:R-:W-:Y:S01]  /*36e0*/  @!P0 FMUL.FTZ R22, R5, R4 ;  /* 0x0000000405168220 */ /* 0x000fe20000410000 */
[----:B------:R-:W-:Y:S01]  /*36f0*/  @!P0 SHF.R.U32.HI R24, RZ, 0x10, R25 ;  /* 0x00000010ff188819 */ /* 0x000fe20000011619 */
[----:B------:R-:W-:Y:S02]  /*3700*/  @!P0 IMAD.MOV.U32 R4, RZ, RZ, R10 ;  /* 0x000000ffff048224 */ /* 0x000fe400078e000a */
[-C--:B------:R-:W-:Y:S01]  /*3710*/  @!P0 FFMA.FTZ R38, R3, R14.reuse, -R22 ;  /* 0x0000000e03268223 */ /* 0x080fe20000010816 */
[----:B------:R-:W-:Y:S01]  /*3720*/  @!P0 MOV R3, R11 ;  /* 0x0000000b00038202 */ /* 0x000fe20000000f00 */
[----:B------:R-:W-:Y:S01]  /*3730*/  @!P0 FFMA.FTZ R2, R5, R14, R2 ;  /* 0x0000000e05028223 */ /* 0x000fe20000010002 */
[--C-:B------:R-:W-:Y:S02]  /*3740*/  @!P0 HADD2.F32 R22, -RZ, R4.reuse.H1_H1 ;  /* 0x30000004ff168230 */ /* 0x100fe40000004100 */
[----:B------:R-:W-:Y:S02]  /*3750*/  @!P0 HADD2.F32 R4, -RZ, R4.H0_H0 ;  /* 0x20000004ff048230 */ /* 0x000fe40000004100 */
[----:B------:R-:W-:Y:S01]  /*3760*/  @!P0 HADD2.F32 R5, -RZ, R3.H0_H0 ;  /* 0x20000003ff058230 */ /* 0x000fe20000004100 */
[-C--:B------:R-:W-:Y:S01]  /*3770*/  @!P0 FMUL.FTZ R25, R22, R15.reuse ;  /* 0x0000000f16198220 */ /* 0x080fe20000410000 */
[----:B------:R-:W-:Y:S01]  /*3780*/  @!P0 HADD2.F32 R23, -RZ, R23.H0_H0 ;  /* 0x20000017ff178230 */ /* 0x000fe20000004100 */
[----:B------:R-:W-:Y:S01]  /*3790*/  @!P0 F2FP.PACK_AB R2, R2, R38 ;  /* 0x000000260202823e */ /* 0x000fe200000000ff */
[----:B------:R-:W-:Y:S02]  /*37a0*/  @!P0 HADD2.F32 R14, -RZ, R18.H0_H0 ;  /* 0x20000012ff0e8230 */ /* 0x000fe40000004100 */
[----:B------:R-:W-:Y:S01]  /*37b0*/  @!P0 HADD2.F32 R18, -RZ, R3.H1_H1 ;  /* 0x30000003ff128230 */ /* 0x000fe20000004100 */
[C---:B------:R-:W-:Y:S01]  /*37c0*/  @!P0 FMUL.FTZ R3, R4.reuse, R15 ;  /* 0x0000000f04038220 */ /* 0x040fe20000410000 */
[----:B------:R-:W-:Y:S01]  /*37d0*/  @!P0 HADD2.F32 R15, -RZ, R24.H0_H0 ;  /* 0x20000018ff0f8230 */ /* 0x000fe20000004100 */
[-C--:B------:R-:W-:Y:S02]  /*37e0*/  @!P0 FFMA.FTZ R25, R4, R23.reuse, -R25 ;  /* 0x0000001704198223 */ /* 0x080fe40000010819 */
[CC--:B------:R-:W-:Y:S02]  /*37f0*/  @!P0 FMUL.FTZ R4, R5.reuse, R14.reuse ;  /* 0x0000000e05048220 */ /* 0x0c0fe40000410000 */
[----:B------:R-:W-:Y:S02]  /*3800*/  @!P0 FMUL.FTZ R24, R18, R14 ;  /* 0x0000000e12188220 */ /* 0x000fe40000410000 */
[----:B------:R-:W-:Y:S02]  /*3810*/  @!P0 FFMA.FTZ R3, R22, R23, R3 ;  /* 0x0000001716038223 */ /* 0x000fe40000010003 */
[----:B------:R-:W-:Y:S01]  /*3820*/  @!P0 FFMA.FTZ R24, R5, R15, -R24 ;  /* 0x0000000f05188223 */ /* 0x000fe20000010818 */
[----:B------:R-:W-:Y:S01]  /*3830*/  @!P0 F2FP.PACK_AB R5, R0, R35 ;  /* 0x000000230005823e */ /* 0x000fe200000000ff */
[----:B------:R-:W-:Y:S01]  /*3840*/  @!P0 FFMA.FTZ R4, R18, R15, R4 ;  /* 0x0000000f12048223 */ /* 0x000fe20000010004 */
[----:B------:R-:W-:Y:S01]  /*3850*/  @!P0 F2FP.PACK_AB R3, R3, R25 ;  /* 0x000000190303823e */ /* 0x000fe200000000ff */
[----:B------:R-:W-:Y:S01]  /*3860*/  @!P0 IMAD.MOV.U32 R9, RZ, RZ, R2 ;  /* 0x000000ffff098224 */ /* 0x000fe200078e0002 */
[----:B------:R-:W-:Y:S02]  /*3870*/  @!P0 MOV R8, R5 ;  /* 0x0000000500088202 */ /* 0x000fe40000000f00 */
[----:B------:R-:W-:Y:S02]  /*3880*/  @!P0 F2FP.PACK_AB R0, R4, R24 ;  /* 0x000000180400823e */ /* 0x000fe400000000ff */
[----:B------:R-:W-:Y:S02]  /*3890*/  @!P0 MOV R10, R3 ;  /* 0x00000003000a8202 */ /* 0x000fe40000000f00 */
[----:B------:R-:W-:Y:S05]  /*38a0*/  @!P0 MOV R11, R0 ;  /* 0x00000000000b8202 */ /* 0x000fea0000000f00 */
[----:B------:R1:W-:Y:S02]  /*38b0*/  ST.E.128 [R36.64], R8 ;  /* 0x0000000824007985 */ /* 0x0003e4000c101d08 */
.L_x_182:
[----:B------:R-:W-:Y:S05]  /*38c0*/  BSYNC B0 ;  /* 0x0000000000007941 */ /* 0x000fea0003800000 */
.L_x_181:
[----:B------:R-:W-:Y:S01]  /*38d0*/  ISETP.GE.AND P0, PT, R135, c[0x0][0x1d4], PT ;  /* 0x0000750087007a0c */ /* 0x000fe20003f06270 */
[----:B------:R-:W-:Y:S01]  /*38e0*/  @!UPT UIADD3 URZ, URZ, URZ, URZ ;  /* 0x0000003f3f3ff290 */ /* 0x000fe2000fffe03f */
[----:B------:R-:W-:Y:S11]  /*38f0*/  BSSY B0, `(.L_x_183) ;  /* 0x0000038000007945 */ /* 0x000ff60003800000 */
[----:B------:R-:W-:-:S05]  /*3900*/  @P0 BRA `(.L_x_184) ;  /* 0x0000036000000947 */ /* 0x000fca0003800000 */
[C---:B----4-:R-:W-:Y:S01]  /*3910*/  LEA R24, P0, R204.reuse, R39, 0x1 ;  /* 0x00000027cc187211 */ /* 0x050fe200078008ff */
[----:B-1----:R-:W1:Y:S03]  /*3920*/  LDS.128 R8, [R198+0xd080] ;  /* 0x00d08000c6087984 */ /* 0x002e660000000c00 */
[----:B---3--:R-:W-:Y:S02]  /*3930*/  LEA.HI.X R25, R204, R40, R209, 0x1, P0 ;  /* 0x00000028cc197211 */ /* 0x008fe400000f0cd1 */
[----:B------:R-:W-:Y:S11]  /*3940*/  ISETP.GE.AND P0, PT, R142, c[0x0][0x27c], PT ;  /* 0x00009f008e007a0c */ /* 0x000ff60003f06270 */
[----:B------:R-:W-:Y:S02]  /*3950*/  @!UPT UIADD3 URZ, URZ, URZ, URZ ;  /* 0x0000003f3f3ff290 */ /* 0x000fe4000fffe03f */
[----:B------:R-:W-:Y:S01]  /*3960*/  @!P0 HADD2.F32 R0, -RZ, R19.H0_H0 ;  /* 0x20000013ff008230 */ /* 0x000fe20000004100 */
[----:B------:R-:W-:Y:S01]  /*3970*/  @!P0 SHF.R.U64 R4, R6, 0x10, R7 ;  /* 0x0000001006048819 */ /* 0x000fe20000001207 */
[----:B------:R-:W-:Y:S01]  /*3980*/  @!P0 HADD2.F32 R6, -RZ, R32.H0_H0 ;  /* 0x20000020ff068230 */ /* 0x000fe20000004100 */
[----:B------:R-:W-:Y:S02]  /*3990*/  @!P0 SHF.R.U64 R15, R26, 0x10, R27 ;  /* 0x000000101a0f8819 */ /* 0x000fe4000000121b */
[----:B------:R-:W-:Y:S01]  /*39a0*/  @!P0 SHF.R.U32.HI R7, RZ, 0x10, R7 ;  /* 0x00000010ff078819 */ /* 0x000fe20000011607 */
[----:B------:R-:W-:Y:S01]  /*39b0*/  @!P0 HADD2.F32 R4, -RZ, R4.H0_H0 ;  /* 0x20000004ff048230 */ /* 0x000fe20000004100 */
[----:B------:R-:W-:Y:S01]  /*39c0*/  @!P0 SHF.R.U32.HI R23, RZ, 0x10, R27 ;  /* 0x00000010ff178819 */ /* 0x000fe2000001161b */
[----:B------:R-:W-:Y:S02]  /*39d0*/  @!P0 HADD2.F32 R15, -RZ, R15.H0_H0 ;  /* 0x2000000fff0f8230 */ /* 0x000fe40000004100 */
[----:B------:R-:W-:Y:S02]  /*39e0*/  @!P0 HADD2.F32 R7, -RZ, R7.H0_H0 ;  /* 0x20000007ff078230 */ /* 0x000fe40000004100 */
[----:B------:R-:W-:Y:S01]  /*39f0*/  @!P0 HADD2.F32 R23, -RZ, R23.H0_H0 ;  /* 0x20000017ff178230 */ /* 0x000fe20000004100 */
[----:B-1----:R-:W-:Y:S02]  /*3a00*/  @!P0 MOV R2, R8 ;  /* 0x0000000800028202 */ /* 0x002fe40000000f00 */
[----:B------:R-:W-:Y:S03]  /*3a10*/  @!P0 MOV R3, R9 ;  /* 0x0000000900038202 */ /* 0x000fe60000000f00 */
[--C-:B------:R-:W-:Y:S02]  /*3a20*/  @!P0 HADD2.F32 R5, -RZ, R2.reuse.H1_H1 ;  /* 0x30000002ff058230 */ /* 0x100fe40000004100 */
[----:B------:R-:W-:Y:S02]  /*3a30*/  @!P0 HADD2.F32 R2, -RZ, R2.H0_H0 ;  /* 0x20000002ff028230 */ /* 0x000fe40000004100 */
[--C-:B------:R-:W-:Y:S01]  /*3a40*/  @!P0 HADD2.F32 R14, -RZ, R3.reuse.H1_H1 ;  /* 0x30000003ff0e8230 */ /* 0x100fe20000004100 */
[CC--:B------:R-:W-:Y:S01]  /*3a50*/  @!P0 FMUL.FTZ R18, R5.reuse, R0.reuse ;  /* 0x0000000005128220 */ /* 0x0c0fe20000410000 */
[----:B------:R-:W-:Y:S01]  /*3a60*/  @!P0 HADD2.F32 R3, -RZ, R3.H0_H0 ;  /* 0x20000003ff038230 */ /* 0x000fe20000004100 */
[C---:B------:R-:W-:Y:S02]  /*3a70*/  @!P0 FMUL.FTZ R0, R2.reuse, R0 ;  /* 0x0000000002008220 */ /* 0x040fe40000410000 */
[-C--:B------:R-:W-:Y:S02]  /*3a80*/  @!P0 FFMA.FTZ R35, R2, R6.reuse, -R18 ;  /* 0x0000000602238223 */ /* 0x080fe40000010812 */
[----:B------:R-:W-:Y:S01]  /*3a90*/  @!P0 FFMA.FTZ R0, R5, R6, R0 ;  /* 0x0000000605008223 */ /* 0x000fe20000010000 */
[----:B------:R-:W-:Y:S01]  /*3aa0*/  @!P0 MOV R5, R10 ;  /* 0x0000000a00058202 */ /* 0x000fe20000000f00 */
[CC--:B------:R-:W-:Y:S02]  /*3ab0*/  @!P0 FMUL.FTZ R18, R14.reuse, R4.reuse ;  /* 0x000000040e128220 */ /* 0x0c0fe40000410000 */
[C---:B------:R-:W-:Y:S01]  /*3ac0*/  @!P0 FMUL.FTZ R2, R3.reuse, R4 ;  /* 0x0000000403028220 */ /* 0x040fe20000410000 */
[----:B------:R-:W-:Y:S01]  /*3ad0*/  @!P0 MOV R4, R11 ;  /* 0x0000000b00048202 */ /* 0x000fe20000000f00 */
[-C--:B------:R-:W-:Y:S01]  /*3ae0*/  @!P0 FFMA.FTZ R27, R3, R15.reuse, -R18 ;  /* 0x0000000f031b8223 */ /* 0x080fe20000010812 */
[----:B------:R-:W-:Y:S01]  /*3af0*/  @!P0 HADD2.F32 R18, -RZ, R5.H1_H1 ;  /* 0x30000005ff128230 */ /* 0x000fe20000004100 */
[----:B------:R-:W-:Y:S01]  /*3b00*/  @!P0 FFMA.FTZ R2, R14, R15, R2 ;  /* 0x0000000f0e028223 */ /* 0x000fe20000010002 */
[----:B------:R-:W-:Y:S02]  /*3b10*/  @!P0 HADD2.F32 R3, -RZ, R19.H1_H1 ;  /* 0x30000013ff038230 */ /* 0x000fe40000004100 */
[----:B------:R-:W-:Y:S02]  /*3b20*/  @!P0 HADD2.F32 R6, -RZ, R5.H0_H0 ;  /* 0x20000005ff068230 */ /* 0x000fe40000004100 */
[----:B------:R-:W-:Y:S01]  /*3b30*/  @!P0 F2FP.PACK_AB R2, R2, R27 ;  /* 0x0000001b0202823e */ /* 0x000fe200000000ff */
[----:B------:R-:W-:Y:S02]  /*3b40*/  @!P0 HADD2.F32 R5, -RZ, R4.H0_H0 ;  /* 0x20000004ff058230 */ /* 0x000fe40000004100 */
[----:B------:R-:W-:Y:S01]  /*3b50*/  @!P0 HADD2.F32 R19, -RZ, R32.H1_H1 ;  /* 0x30000020ff138230 */ /* 0x000fe20000004100 */
[----:B------:R-:W-:Y:S01]  /*3b60*/  @!P0 MOV R9, R2 ;  /* 0x0000000200098202 */ /* 0x000fe20000000f00 */
[----:B------:R-:W-:Y:S01]  /*3b70*/  @!P0 HADD2.F32 R22, -RZ, R4.H1_H1 ;  /* 0x30000004ff168230 */ /* 0x000fe20000004100 */
[-C--:B------:R-:W-:Y:S02]  /*3b80*/  @!P0 FMUL.FTZ R4, R18, R3.reuse ;  /* 0x0000000312048220 */ /* 0x080fe40000410000 */
[C---:B------:R-:W-:Y:S02]  /*3b90*/  @!P0 FMUL.FTZ R3, R6.reuse, R3 ;  /* 0x0000000306038220 */ /* 0x040fe40000410000 */
[----:B------:R-:W-:Y:S02]  /*3ba0*/  @!P0 FFMA.FTZ R6, R6, R19, -R4 ;  /* 0x0000001306068223 */ /* 0x000fe40000010804 */
[CC--:B------:R-:W-:Y:S02]  /*3bb0*/  @!P0 FMUL.FTZ R4, R5.reuse, R7.reuse ;  /* 0x0000000705048220 */ /* 0x0c0fe40000410000 */
[----:B------:R-:W-:Y:S02]  /*3bc0*/  @!P0 FMUL.FTZ R26, R22, R7 ;  /* 0x00000007161a8220 */ /* 0x000fe40000410000 */
[----:B------:R-:W-:Y:S02]  /*3bd0*/  @!P0 FFMA.FTZ R3, R18, R19, R3 ;  /* 0x0000001312038223 */ /* 0x000fe40000010003 */
[----:B------:R-:W-:Y:S01]  /*3be0*/  @!P0 FFMA.FTZ R26, R5, R23, -R26 ;  /* 0x00000017051a8223 */ /* 0x000fe2000001081a */
[----:B------:R-:W-:Y:S01]  /*3bf0*/  @!P0 F2FP.PACK_AB R5, R0, R35 ;  /* 0x000000230005823e */ /* 0x000fe200000000ff */
[----:B------:R-:W-:Y:S01]  /*3c00*/  @!P0 FFMA.FTZ R4, R22, R23, R4 ;  /* 0x0000001716048223 */ /* 0x000fe20000010004 */
[----:B------:R-:W-:Y:S02]  /*3c10*/  @!P0 F2FP.PACK_AB R3, R3, R6 ;  /* 0x000000060303823e */ /* 0x000fe400000000ff */
[----:B------:R-:W-:Y:S02]  /*3c20*/  @!P0 MOV R8, R5 ;  /* 0x0000000500088202 */ /* 0x000fe40000000f00 */
[----:B------:R-:W-:Y:S02]  /*3c30*/  @!P0 F2FP.PACK_AB R0, R4, R26 ;  /* 0x0000001a0400823e */ /* 0x000fe400000000ff */
[----:B------:R-:W-:Y:S02]  /*3c40*/  @!P0 MOV R10, R3 ;  /* 0x00000003000a8202 */ /* 0x000fe40000000f00 */
[----:B------:R-:W-:Y:S05]  /*3c50*/  @!P0 MOV R11, R0 ;  /* 0x00000000000b8202 */ /* 0x000fea0000000f00 */
[----:B------:R1:W-:Y:S02]  /*3c60*/  ST.E.128 [R24.64], R8 ;  /* 0x0000000818007985 */ /* 0x0003e4000c101d08 */
.L_x_184:
[----:B------:R-:W-:Y:S05]  /*3c70*/  BSYNC B0 ;  /* 0x0000000000007941 */ /* 0x000fea0003800000 */
.L_x_183:
        /* <DEDUP_REMOVED lines=10> */
[--C-:B------:R-:W-:Y:S01]  /*3d20*/  @!P0 SHF.R.U64 R4, R12, 0x10, R13.reuse ;  /* 0x000000100c048819 */ /* 0x100fe2000000120d */
[--C-:B------:R-:W-:Y:S01]  /*3d30*/  @!P0 HADD2.F32 R6, -RZ, R33.reuse.H0_H0 ;  /* 0x20000021ff068230 */ /* 0x100fe20000004100 */
[----:B------:R-:W-:Y:S01]  /*3d40*/  @!P0 SHF.R.U32.HI R7, RZ, 0x10, R13 ;  /* 0x00000010ff078819 */ /* 0x000fe2000001160d */
[----:B------:R-:W-:Y:S01]  /*3d50*/  @!P0 HADD2.F32 R15, -RZ, R33.H1_H1 ;  /* 0x30000021ff0f8230 */ /* 0x000fe20000004100 */
[--C-:B------:R-:W-:Y:S01]  /*3d60*/  @!P0 SHF.R.U64 R13, R28, 0x10, R29.reuse ;  /* 0x000000101c0d8819 */ /* 0x100fe2000000121d */
        /* <DEDUP_REMOVED lines=20> */
[--C-:B------:R-:W-:Y:S01]  /*3eb0*/  @!P0 HADD2.F32 R14, -RZ, R5.reuse.H1_H1 ;  /* 0x30000005ff0e8230 */ /* 0x100fe20000004100 */
[----:B------:R-:W-:Y:S01]  /*3ec0*/  @!P0 FFMA.FTZ R2, R12, R13, R2 ;  /* 0x0000000d0c028223 */ /* 0x000fe20000010002 */
[----:B------:R-:W-:Y:S02]  /*3ed0*/  @!P0 HADD2.F32 R3, -RZ, R20.H1_H1 ;  /* 0x30000014ff038230 */ /* 0x000fe40000004100 */
[----:B------:R-:W-:Y:S02]  /*3ee0*/  @!P0 HADD2.F32 R6, -RZ, R5.H0_H0 ;  /* 0x20000005ff068230 */ /* 0x000fe40000004100 */
[----:B------:R-:W-:Y:S01]  /*3ef0*/  @!P0 F2FP.PACK_AB R2, R2, R24 ;  /* 0x000000180202823e */ /* 0x000fe200000000ff */
[--C-:B------:R-:W-:Y:S02]  /*3f00*/  @!P0 HADD2.F32 R5, -RZ, R4.reuse.H0_H0 ;  /* 0x20000004ff058230 */ /* 0x100fe40000004100 */
[----:B------:R-:W-:Y:S01]  /*3f10*/  @!P0 HADD2.F32 R18, -RZ, R4.H1_H1 ;  /* 0x30000004ff128230 */ /* 0x000fe20000004100 */
[-C--:B------:R-:W-:Y:S01]  /*3f20*/  @!P0 FMUL.FTZ R4, R14, R3.reuse ;  /* 0x000000030e048220 */ /* 0x080fe20000410000 */
[----:B------:R-:W-:Y:S01]  /*3f30*/  @!P0 MOV R9, R2 ;  /* 0x0000000200098202 */ /* 0x000fe20000000f00 */
        /* <DEDUP_REMOVED lines=14> */
.L_x_186:
[----:B------:R-:W-:Y:S05]  /*4020*/  BSYNC B0 ;  /* 0x0000000000007941 */ /* 0x000fea0003800000 */
.L_x_185:
[----:B------:R-:W-:Y:S11]  /*4030*/  ISETP.GE.AND P0, PT, R200, c[0x0][0x1d4], PT ;  /* 0x00007500c8007a0c */ /* 0x000ff60003f06270 */
[----:B------:R-:W-:Y:S02]  /*4040*/  @!UPT UIADD3 URZ, URZ, URZ, URZ ;  /* 0x0000003f3f3ff290 */ /* 0x000fe4000fffe03f */
[----:B------:R-:W-:-:S05]  /*4050*/  @P0 BRA `(.L_x_180) ;  /* 0x0000184000000947 */ /* 0x000fca0003800000 */
[C---:B-1--4-:R-:W-:Y:S01]  /*4060*/  LEA R22, P0, R200.reuse, R39, 0x1 ;  /* 0x00000027c8167211 */ /* 0x052fe200078008ff */
[----:B------:R-:W1:Y:S03]  /*4070*/  LDS.128 R8, [R198+0xf080] ;  /* 0x00f08000c6087984 */ /* 0x000e660000000c00 */
[----:B---3--:R-:W-:Y:S02]  /*4080*/  LEA.HI.X R23, R200, R40, R210, 0x1, P0 ;  /* 0x00000028c8177211 */ /* 0x008fe400000f0cd2 */
[----:B------:R-:W-:Y:S11]  /*4090*/  ISETP.GE.AND P0, PT, R141, c[0x0][0x27c], PT ;  /* 0x00009f008d007a0c */ /* 0x000ff60003f06270 */
[----:B------:R-:W-:Y:S02]  /*40a0*/  @!UPT UIADD3 URZ, URZ, URZ, URZ ;  /* 0x0000003f3f3ff290 */ /* 0x000fe4000fffe03f */
[----:B------:R-:W-:Y:S01]  /*40b0*/  @!P0 HADD2.F32 R0, -RZ, R21.H0_H0 ;  /* 0x20000015ff008230 */ /* 0x000fe20000004100 */
[----:B------:R-:W-:Y:S01]  /*40c0*/  @!P0 SHF.R.U64 R4, R16, 0x10, R17 ;  /* 0x0000001010048819 */ /* 0x000fe20000001211 */
[--C-:B------:R-:W-:Y:S01]  /*40d0*/  @!P0 HADD2.F32 R6, -RZ, R34.reuse.H0_H0 ;  /* 0x20000022ff068230 */ /* 0x100fe20000004100 */
[----:B------:R-:W-:Y:S01]  /*40e0*/  @!P0 SHF.R.U64 R13, R30, 0x10, R31 ;  /* 0x000000101e0d8819 */ /* 0x000fe2000000121f */
[----:B------:R-:W-:Y:S01]  /*40f0*/  @!P0 HADD2.F32 R15, -RZ, R34.H1_H1 ;  /* 0x30000022ff0f8230 */ /* 0x000fe20000004100 */
        /* <DEDUP_REMOVED lines=35> */
[-C--:B------:R-:W-:Y:S01]  /*4330*/  @!P0 FFMA.FTZ R18, R5, R17.reuse, -R18 ;  /* 0x0000001105128223 */ /* 0x080fe20000010812 */
[----:B------:R-:W-:Y:S01]  /*4340*/  @!P0 F2FP.PACK_AB R5, R0, R20 ;  /* 0x000000140005823e */ /* 0x000fe200000000ff */
[----:B------:R-:W-:Y:S01]  /*4350*/  @!P0 FFMA.FTZ R4, R16, R17, R4 ;  /* 0x0000001110048223 */ /* 0x000fe20000010004 */
[----:B------:R-:W-:Y:S02]  /*4360*/  @!P0 F2FP.PACK_AB R3, R3, R6 ;  /* 0x000000060303823e */ /* 0x000fe400000000ff */
[----:B------:R-:W-:Y:S02]  /*4370*/  @!P0 MOV R8, R5 ;  /* 0x0000000500088202 */ /* 0x000fe40000000f00 */
[----:B------:R-:W-:Y:S02]  /*4380*/  @!P0 F2FP.PACK_AB R0, R4, R18 ;  /* 0x000000120400823e */ /* 0x000fe400000000ff */
[----:B------:R-:W-:Y:S02]  /*4390*/  @!P0 MOV R10, R3 ;  /* 0x00000003000a8202 */ /* 0x000fe40000000f00 */
[----:B------:R-:W-:Y:S05]  /*43a0*/  @!P0 MOV R11, R0 ;  /* 0x00000000000b8202 */ /* 0x000fea0000000f00 */
[----:B------:R1:W-:Y:S01]  /*43b0*/  ST.E.128 [R22.64], R8 ;  /* 0x0000000816007985 */ /* 0x0003e2000c101d08 */
[----:B------:R-:W-:-:S05]  /*43c0*/  BRA `(.L_x_180) ;  /* 0x000014d000007947 */ /* 0x000fca0003800000 */
.L_x_177:
        /* <DEDUP_REMOVED lines=17> */
[----:B------:R-:W-:Y:S05]  /*44e0*/  IADD3 R3, P0, R70, R10, RZ ;  /* 0x0000000a46037210 */ /* 0x000fea0007f1e0ff */
[----:B------:R-:W-:Y:S01]  /*44f0*/  IMAD.X R10, R21, 0x1, R88, P0 ;  /* 0x00000001150a7824 */ /* 0x000fe200000e0658 */
[C---:B------:R-:W-:Y:S04]  /*4500*/  LEA R8, P0, R0.reuse, c[0x0][0x270], 0x1 ;  /* 0x00009c0000087a11 */ /* 0x040fe800078008ff */
[----:B------:R-:W-:Y:S02]  /*4510*/  LEA.HI.X R9, R0, c[0x0][0x274], R2, 0x1, P0 ;  /* 0x00009d0000097a11 */ /* 0x000fe400000f0c02 */
[C---:B------:R-:W-:Y:S04]  /*4520*/  LEA R2, P0, R3.reuse, c[0x0][0x288], 0x1 ;  /* 0x0000a20003027a11 */ /* 0x040fe800078008ff */
[----:B------:R-:W-:Y:S02]  /*4530*/  LEA.HI.X R3, R3, c[0x0][0x28c], R10, 0x1, P0 ;  /* 0x0000a30003037a11 */ /* 0x000fe400000f0c0a */
[----:B------:R-:W-:Y:S11]  /*4540*/  ISETP.GE.AND P0, PT, R132, c[0x0][0x27c], PT ;  /* 0x00009f0084007a0c */ /* 0x000ff60003f06270 */
[----:B------:R-:W-:Y:S02]  /*4550*/  @!UPT UIADD3 URZ, URZ, URZ, URZ ;  /* 0x0000003f3f3ff290 */ /* 0x000fe4000fffe03f */
[----:B------:R1:W5:Y:S04]  /*4560*/  @!P0 LDG.E.128 R24, [R8.64] ;  /* 0x0000000808188981 */ /* 0x000368000c1e1d00 */
[----:B------:R1:W5:Y:S01]  /*4570*/  @!P0 LDG.E.128 R4, [R2.64] ;  /* 0x0000000802048981 */ /* 0x000362000c1e1d00 */
[----:B------:R-:W-:Y:S11]  /*4580*/  ISETP.GE.AND P0, PT, R135, c[0x0][0x27c], PT ;  /* 0x00009f0087007a0c */ /* 0x000ff60003f06270 */
[----:B------:R-:W-:Y:S02]  /*4590*/  @!UPT UIADD3 URZ, URZ, URZ, URZ ;  /* 0x0000003f3f3ff290 */ /* 0x000fe4000fffe03f */
[----:B------:R1:W5:Y:S04]  /*45a0*/  @!P0 LDG.E.128 R28, [R8.64+0x80] ;  /* 0x00008008081c8981 */ /* 0x000368000c1e1d00 */
[----:B------:R1:W5:Y:S02]  /*45b0*/  @!P0 LDG.E.128 R12, [R2.64+0x80] ;  /* 0x00008008020c8981 */ /* 0x000364000c1e1d00 */
.L_x_188:
[----:B------:R-:W-:Y:S05]  /*45c0*/  BSYNC B0 ;  /* 0x0000000000007941 */ /* 0x000fea0003800000 */
.L_x_187:
[----:B------:R2:W3:Y:S04]  /*45d0*/  SHFL.IDX PT, R41, R18, RZ, 0x181f ;  /* 0x00181fff12297589 */ /* 0x0004e800000e0000 */
[----:B------:R2:W4:Y:S01]  /*45e0*/  SHFL.IDX PT, R40, R20, RZ, 0x181f ;  /* 0x00181fff14287589 */ /* 0x00052200000e0000 */
[----:B------:R-:W-:-:S05]  /*45f0*/  @P1 BRA `(.L_x_180) ;  /* 0x000012a000001947 */ /* 0x000fca0003800000 */
[----:B------:R-:W-:Y:S01]  /*4600*/  ISETP.GE.AND P0, PT, R132, c[0x0][0x1d4], PT ;  /* 0x0000750084007a0c */ /* 0x000fe20003f06270 */
[----:B-1---5:R-:W-:Y:S01]  /*4610*/  IMAD.MOV.U32 R8, RZ, RZ, R30 ;  /* 0x000000ffff087224 */ /* 0x022fe200078e001e */
[----:B------:R-:W-:Y:S01]  /*4620*/  IADD3 R98, -R101, c[0x0][0x1d4], RZ ;  /* 0x0000750065627a10 */ /* 0x000fe20007ffe1ff */
[----:B------:R-:W-:Y:S01]  /*4630*/  IMAD.MOV.U32 R3, RZ, RZ, R31 ;  /* 0x000000ffff037224 */ /* 0x000fe200078e001f */
[----:B------:R-:W-:Y:S01]  /*4640*/  SHF.R.U32.HI R112, RZ, 0x3, R217 ;  /* 0x00000003ff707819 */ /* 0x000fe200000116d9 */
[----:B------:R-:W-:Y:S01]  /*4650*/  IMAD.MOV.U32 R2, RZ, RZ, R28 ;  /* 0x000000ffff027224 */ /* 0x000fe200078e001c */
[----:B------:R-:W-:Y:S01]  /*4660*/  BSSY B0, `(.L_x_189) ;  /* 0x000008a000007945 */ /* 0x000fe20003800000 */
[----:B------:R-:W-:Y:S01]  /*4670*/  IMAD.MOV.U32 R0, RZ, RZ, R29 ;  /* 0x000000ffff007224 */ /* 0x000fe200078e001d */
[----:B------:R-:W-:Y:S01]  /*4680*/  PRMT R39, R8, 0x5410, R3 ;  /* 0x0000541008277816 */ /* 0x000fe20000000003 */
[----:B------:R-:W-:Y:S01]  /*4690*/  IMAD.MOV.U32 R3, RZ, RZ, R15 ;  /* 0x000000ffff037224 */ /* 0x000fe200078e000f */
[----:B------:R-:W-:Y:S02]  /*46a0*/  MOV R8, R14 ;  /* 0x0000000e00087202 */ /* 0x000fe40000000f00 */
[----:B------:R-:W-:Y:S01]  /*46b0*/  PRMT R38, R2, 0x5410, R0 ;  /* 0x0000541002267816 */ /* 0x000fe20000000000 */
[----:B------:R-:W-:Y:S01]  /*46c0*/  IMAD.MOV.U32 R2, RZ, RZ, R12 ;  /* 0x000000ffff027224 */ /* 0x000fe200078e000c */
[----:B------:R-:W-:Y:S02]  /*46d0*/  MOV R0, R13 ;  /* 0x0000000d00007202 */ /* 0x000fe40000000f00 */
[----:B------:R-:W-:Y:S02]  /*46e0*/  PRMT R21, R8, 0x5410, R3 ;  /* 0x0000541008157816 */ /* 0x000fe40000000003 */
[----:B--2---:R-:W-:Y:S01]  /*46f0*/  PRMT R20, R2, 0x5410, R0 ;  /* 0x0000541002147816 */ /* 0x004fe20000000000 */
[----:B------:R-:W-:-:S05]  /*4700*/  @P0 BRA `(.L_x_190) ;  /* 0x000007f000000947 */ /* 0x000fca0003800000 */
[--C-:B------:R-:W-:Y:S01]  /*4710*/  IMAD.MOV.U32 R9, RZ, RZ, R5.reuse ;  /* 0x000000ffff097224 */ /* 0x100fe200078e0005 */
[----:B------:R-:W-:Y:S01]  /*4720*/  LOP3.LUT P2, RZ, R207, 0x2, RZ, 0xc0, !PT ;  /* 0x00000002cfff7812 */ /* 0x000fe2000784c0ff */
[----:B------:R-:W1:Y:S01]  /*4730*/  LDS.128 R16, [R82+0xc080] ;  /* 0x00c0800052107984 */ /* 0x000e620000000c00 */
[----:B------:R-:W-:Y:S02]  /*4740*/  ISETP.GE.AND P0, PT, R132, c[0x0][0x27c], PT ;  /* 0x00009f0084007a0c */ /* 0x000fe40003f06270 */
[----:B------:R-:W-:Y:S02]  /*4750*/  SEL R0, R101, R98, !P2 ;  /* 0x0000006265007207 */ /* 0x000fe40005000000 */
[----:B------:R-:W-:Y:S02]  /*4760*/  MOV R10, R24 ;  /* 0x00000018000a7202 */ /* 0x000fe40000000f00 */
[----:B------:R-:W-:Y:S02]  /*4770*/  SHF.R.S32.HI R2, RZ, 0x1f, R0 ;  /* 0x0000001fff027819 */ /* 0x000fe40000011400 */
[----:B------:R-:W-:Y:S02]  /*4780*/  MOV R37, R25 ;  /* 0x0000001900257202 */ /* 0x000fe40000000f00 */
[----:B------:R-:W-:Y:S03]  /*4790*/  LEA.HI R0, R2, R0, RZ, 0x4 ;  /* 0x0000000002007211 */ /* 0x000fe600078f20ff */
[----:B------:R-:W-:Y:S01]  /*47a0*/  @!P0 HADD2.F32 R22, -RZ, R10.H0_H0 ;  /* 0x2000000aff168230 */ /* 0x000fe20000004100 */
[----:B------:R-:W-:Y:S02]  /*47b0*/  LEA.HI.SX32 R0, R0, R90, 0x1c ;  /* 0x0000005a00007211 */ /* 0x000fe400078fe2ff */
[----:B------:R-:W-:Y:S02]  /*47c0*/  @!P0 SHF.R.U32.HI R10, RZ, 0x10, R5 ;  /* 0x00000010ff0a8819 */ /* 0x000fe40000011605 */
[----:B------:R-:W-:Y:S02]  /*47d0*/  SHF.R.S32.HI R2, RZ, 0x1f, R0 ;  /* 0x0000001fff027819 */ /* 0x000fe40000011400 */
[----:B------:R-:W-:Y:S02]  /*47e0*/  SHF.L.U32 R43, R0, 0x3, RZ ;  /* 0x00000003002b7819 */ /* 0x000fe400000006ff */
[----:B------:R-:W-:Y:S02]  /*47f0*/  LEA.HI R0, R2, R0, RZ, 0x3 ;  /* 0x0000000002007211 */ /* 0x000fe400078f18ff */
[----:B------:R-:W-:Y:S03]  /*4800*/  LOP3.LUT R2, R217, 0x38, R43, 0xf8, !PT ;  /* 0x00000038d9027812 */ /* 0x000fe600078ef82b */
[----:B------:R-:W-:Y:S01]  /*4810*/  IMAD.SHL.U32 R0, R0, 0x100, RZ ;  /* 0x0000010000007824 */ /* 0x000fe200078e00ff */
[----:B------:R-:W-:Y:S04]  /*4820*/  LOP3.LUT R2, R2, R112, RZ, 0x3c, !PT ;  /* 0x0000007002027212 */ /* 0x000fe800078e3cff */
[----:B------:R-:W-:Y:S04]  /*4830*/  LOP3.LUT R0, R0, 0x7ffff800, RZ, 0xc0, !PT ;  /* 0x7ffff80000007812 */ /* 0x000fe800078ec0ff */
[----:B------:R-:W-:Y:S02]  /*4840*/  IADD3 R0, R2, R0, R219 ;  /* 0x0000000002007210 */ /* 0x000fe40007ffe0db */
[----:B-1----:R-:W-:Y:S02]  /*4850*/  @!P0 MOV R8, R16 ;  /* 0x0000001000088202 */ /* 0x002fe40000000f00 */
[----:B------:R-:W-:Y:S03]  /*4860*/  SHF.L.U32 R0, R0, 0x1, RZ ;  /* 0x0000000100007819 */ /* 0x000fe600000006ff */
[----:B------:R-:W-:Y:S02]  /*4870*/  @!P0 HADD2.F32 R3, -RZ, R8.H0_H0 ;  /* 0x20000008ff038230 */ /* 0x000fe40000004100 */
[----:B------:R1:W2:Y:S02]  /*4880*/  LDS.128 R32, [R0+0xc080] ;  /* 0x00c0800000207984 */ /* 0x0002a40000000c00 */
[----:B-1----:R-:W-:Y:S05]  /*4890*/  IMAD.MOV.U32 R0, RZ, RZ, R4 ;  /* 0x000000ffff007224 */ /* 0x002fea00078e0004 */
[----:B------:R-:W-:Y:S05]  /*48a0*/  @!P0 HADD2.F32 R2, -RZ, R0.H0_H0 ;  /* 0x20000000ff028230 */ /* 0x000fea0000004100 */
[-C--:B------:R-:W-:Y:S02]  /*48b0*/  @!P0 FMUL.FTZ R0, R3, R2.reuse ;  /* 0x0000000203008220 */ /* 0x080fe40000410000 */
[----:B--2---:R-:W-:Y:S05]  /*48c0*/  @!P0 IMAD.MOV.U32 R23, RZ, RZ, R32 ;  /* 0x000000ffff178224 */ /* 0x004fea00078e0020 */
[----:B------:R-:W-:Y:S05]  /*48d0*/  @!P0 HADD2.F32 R11, -RZ, R23.H0_H0 ;  /* 0x20000017ff0b8230 */ /* 0x000fea0000004100 */
[C---:B------:R-:W-:Y:S01]  /*48e0*/  @!P0 FMUL.FTZ R36, R11.reuse, R2 ;  /* 0x000000020b248220 */ /* 0x040fe20000410000 */
[----:B------:R-:W-:Y:S01]  /*48f0*/  @!P0 SHF.R.U64 R2, R4, 0x10, R5 ;  /* 0x0000001004028819 */ /* 0x000fe20000001205 */
[-C--:B------:R-:W-:Y:S01]  /*4900*/  @!P0 FFMA.FTZ R0, R11, R22.reuse, R0 ;  /* 0x000000160b008223 */ /* 0x080fe20000010000 */
[----:B------:R-:W-:Y:S01]  /*4910*/  @!P0 SHF.R.U64 R4, R24, 0x10, R25 ;  /* 0x0000001018048819 */ /* 0x000fe20000001219 */
[----:B------:R-:W-:Y:S01]  /*4920*/  @!P0 FFMA.FTZ R48, R3, R22, -R36 ;  /* 0x0000001603308223 */ /* 0x000fe20000010824 */
[----:B------:R-:W-:Y:S01]  /*4930*/  @!P0 HADD2.F32 R5, -RZ, R9.H0_H0 ;  /* 0x20000009ff058230 */ /* 0x000fe20000004100 */
[----:B------:R-:W-:Y:S01]  /*4940*/  @!P0 IMAD.MOV.U32 R36, RZ, RZ, R33 ;  /* 0x000000ffff248224 */ /* 0x000fe200078e0021 */
[----:B------:R-:W-:Y:S01]  /*4950*/  @!P0 HADD2.F32 R2, -RZ, R2.H0_H0 ;  /* 0x20000002ff028230 */ /* 0x000fe20000004100 */
[----:B------:R-:W-:Y:S01]  /*4960*/  @!P0 MOV R9, R17 ;  /* 0x0000001100098202 */ /* 0x000fe20000000f00 */
[----:B------:R-:W-:Y:S02]  /*4970*/  @!P0 HADD2.F32 R11, -RZ, R23.H1_H1 ;  /* 0x30000017ff0b8230 */ /* 0x000fe40000004100 */
[----:B------:R-:W-:Y:S02]  /*4980*/  @!P0 HADD2.F32 R3, -RZ, R8.H1_H1 ;  /* 0x30000008ff038230 */ /* 0x000fe40000004100 */
[----:B------:R-:W-:Y:S01]  /*4990*/  @!P0 HADD2.F32 R8, -RZ, R4.H0_H0 ;  /* 0x20000004ff088230 */ /* 0x000fe20000004100 */
[-C--:B------:R-:W-:Y:S01]  /*49a0*/  @!P0 FMUL.FTZ R23, R11, R2.reuse ;  /* 0x000000020b178220 */ /* 0x080fe20000410000 */
[----:B------:R-:W-:Y:S01]  /*49b0*/  @!P0 HADD2.F32 R22, -RZ, R36.H0_H0 ;  /* 0x20000024ff168230 */ /* 0x000fe20000004100 */
[C---:B------:R-:W-:Y:S01]  /*49c0*/  @!P0 FMUL.FTZ R2, R3.reuse, R2 ;  /* 0x0000000203028220 */ /* 0x040fe20000410000 */
[----:B------:R-:W-:Y:S01]  /*49d0*/  @!P0 HADD2.F32 R4, -RZ, R9.H0_H0 ;  /* 0x20000009ff048230 */ /* 0x000fe20000004100 */
[-C--:B------:R-:W-:Y:S01]  /*49e0*/  @!P0 FFMA.FTZ R47, R3, R8.reuse, -R23 ;  /* 0x00000008032f8223 */ /* 0x080fe20000010817 */
[----:B------:R-:W-:Y:S01]  /*49f0*/  @!P0 HADD2.F32 R23, -RZ, R37.H0_H0 ;  /* 0x20000025ff178230 */ /* 0x000fe20000004100 */
[-C--:B------:R-:W-:Y:S01]  /*4a00*/  @!P0 FMUL.FTZ R24, R22, R5.reuse ;  /* 0x0000000516188220 */ /* 0x080fe20000410000 */
[----:B------:R-:W-:Y:S01]  /*4a10*/  @!P0 SHF.R.U32.HI R37, RZ, 0x10, R25 ;  /* 0x00000010ff258819 */ /* 0x000fe20000011619 */
[----:B------:R-:W-:Y:S01]  /*4a20*/  @!P0 FFMA.FTZ R2, R11, R8, R2 ;  /* 0x000000080b028223 */ /* 0x000fe20000010002 */
[----:B------:R-:W-:Y:S01]  /*4a30*/  @!P0 MOV R11, R34 ;  /* 0x00000022000b8202 */ /* 0x000fe20000000f00 */
[----:B------:R-:W-:Y:S01]  /*4a40*/  @!P0 FMUL.FTZ R3, R4, R5 ;  /* 0x0000000504038220 */ /* 0x000fe20000410000 */
[----:B------:R-:W-:Y:S01]  /*4a50*/  @!P0 MOV R8, R18 ;  /* 0x0000001200088202 */ /* 0x000fe20000000f00 */
[----:B------:R-:W-:Y:S01]  /*4a60*/  IMAD.MOV.U32 R5, RZ, RZ, R6 ;  /* 0x000000ffff057224 */ /* 0x000fe200078e0006 */
[----:B------:R-:W-:Y:S01]  /*4a70*/  @!P0 SHF.R.U64 R6, R6, 0x10, R7 ;  /* 0x0000001006068819 */ /* 0x000fe20000001207 */
[-C--:B------:R-:W-:Y:S02]  /*4a80*/  @!P0 FFMA.FTZ R42, R4, R23.reuse, -R24 ;  /* 0x00000017042a8223 */ /* 0x080fe40000010818 */
[----:B------:R-:W-:Y:S01]  /*4a90*/  IMAD.MOV.U32 R4, RZ, RZ, R26 ;  /* 0x000000ffff047224 */ /* 0x000fe200078e001a */
[----:B------:R-:W-:Y:S01]  /*4aa0*/  @!P0 HADD2.F32 R5, -RZ, R5.H0_H0 ;  /* 0x20000005ff058230 */ /* 0x000fe20000004100 */
[----:B------:R-:W-:Y:S01]  /*4ab0*/  @!P0 FFMA.FTZ R3, R22, R23, R3 ;  /* 0x0000001716038223 */ /* 0x000fe20000010003 */
[--C-:B------:R-:W-:Y:S02]  /*4ac0*/  @!P0 HADD2.F32 R22, -RZ, R11.reuse.H0_H0 ;  /* 0x2000000bff168230 */ /* 0x100fe40000004100 */
[----:B------:R-:W-:Y:S02]  /*4ad0*/  @!P0 HADD2.F32 R23, -RZ, R4.H0_H0 ;  /* 0x20000004ff178230 */ /* 0x000fe40000004100 */
[----:B------:R-:W-:Y:S01]  /*4ae0*/  @!P0 HADD2.F32 R4, -RZ, R8.H0_H0 ;  /* 0x20000008ff048230 */ /* 0x000fe20000004100 */
[----:B------:R-:W-:Y:S01]  /*4af0*/  @!P0 FMUL.FTZ R24, R22, R5 ;  /* 0x0000000516188220 */ /* 0x000fe20000410000 */
[----:B------:R-:W-:Y:S03]  /*4b00*/  @!P0 HADD2.F32 R6, -RZ, R6.H0_H0 ;  /* 0x20000006ff068230 */ /* 0x000fe60000004100 */
[C---:B------:R-:W-:Y:S01]  /*4b10*/  @!P0 FFMA.FTZ R46, R4.reuse, R23, -R24 ;  /* 0x00000017042e8223 */ /* 0x040fe20000010818 */
[----:B------:R-:W-:Y:S01]  /*4b20*/  @!P0 HADD2.F32 R24, -RZ, R11.H1_H1 ;  /* 0x3000000bff188230 */ /* 0x000fe20000004100 */
[----:B------:R-:W-:Y:S01]  /*4b30*/  @!P0 FMUL.FTZ R5, R4, R5 ;  /* 0x0000000504058220 */ /* 0x000fe20000410000 */
[----:B------:R-:W-:Y:S03]  /*4b40*/  @!P0 SHF.R.U64 R4, R26, 0x10, R27 ;  /* 0x000000101a048819 */ /* 0x000fe6000000121b */
[-C--:B------:R-:W-:Y:S02]  /*4b50*/  @!P0 FMUL.FTZ R11, R24, R6.reuse ;  /* 0x00000006180b8220 */ /* 0x080fe40000410000 */
[----:B------:R-:W-:Y:S02]  /*4b60*/  @!P0 HADD2.F32 R25, -RZ, R4.H0_H0 ;  /* 0x20000004ff198230 */ /* 0x000fe40000004100 */
[----:B------:R-:W-:Y:S02]  /*4b70*/  @!P0 HADD2.F32 R4, -RZ, R8.H1_H1 ;  /* 0x30000008ff048230 */ /* 0x000fe40000004100 */
[----:B------:R-:W-:Y:S02]  /*4b80*/  @!P0 HADD2.F32 R8, -RZ, R10.H0_H0 ;  /* 0x2000000aff088230 */ /* 0x000fe40000004100 */
[----:B------:R-:W-:Y:S01]  /*4b90*/  @!P0 HADD2.F32 R10, -RZ, R36.H1_H1 ;  /* 0x30000024ff0a8230 */ /* 0x000fe20000004100 */
[C---:B------:R-:W-:Y:S01]  /*4ba0*/  @!P0 FFMA.FTZ R44, R4.reuse, R25, -R11 ;  /* 0x00000019042c8223 */ /* 0x040fe2000001080b */
[----:B------:R-:W-:Y:S01]  /*4bb0*/  @!P0 HADD2.F32 R11, -RZ, R37.H0_H0 ;  /* 0x20000025ff0b8230 */ /* 0x000fe20000004100 */
[----:B------:R-:W-:Y:S01]  /*4bc0*/  @!P0 FMUL.FTZ R6, R4, R6 ;  /* 0x0000000604068220 */ /* 0x000fe20000410000 */
[----:B------:R-:W-:Y:S01]  /*4bd0*/  @!P0 HADD2.F32 R4, -RZ, R9.H1_H1 ;  /* 0x30000009ff048230 */ /* 0x000fe20000004100 */
[----:B------:R-:W-:Y:S01]  /*4be0*/  @!P0 FMUL.FTZ R9, R10, R8 ;  /* 0x000000080a098220 */ /* 0x000fe20000410000 */
[----:B------:R-:W-:Y:S01]  /*4bf0*/  @!P0 F2FP.PACK_AB R37, R47, R48 ;  /* 0x000000302f25823e */ /* 0x000fe200000000ff */
[--C-:B------:R-:W-:Y:S01]  /*4c00*/  IMAD.MOV.U32 R36, RZ, RZ, R27.reuse ;  /* 0x000000ffff247224 */ /* 0x100fe200078e001b */
[----:B------:R-:W-:Y:S01]  /*4c10*/  @!P0 SHF.R.U32.HI R27, RZ, 0x10, R27 ;  /* 0x00000010ff1b8819 */ /* 0x000fe2000001161b */
[C---:B------:R-:W-:Y:S01]  /*4c20*/  @!P0 FFMA.FTZ R26, R4.reuse, R11, -R9 ;  /* 0x0000000b041a8223 */ /* 0x040fe20000010809 */
[----:B------:R-:W-:Y:S01]  /*4c30*/  @!P0 SHF.R.U32.HI R9, RZ, 0x10, R7 ;  /* 0x00000010ff098819 */ /* 0x000fe20000011607 */
[----:B------:R-:W-:Y:S01]  /*4c40*/  @!P0 FMUL.FTZ R4, R4, R8 ;  /* 0x0000000804048220 */ /* 0x000fe20000410000 */
[----:B------:R-:W-:Y:S01]  /*4c50*/  MOV R8, R7 ;  /* 0x0000000700087202 */ /* 0x000fe20000000f00 */
[----:B------:R-:W-:Y:S01]  /*4c60*/  @!P0 IMAD.MOV.U32 R16, RZ, RZ, R37 ;  /* 0x000000ffff108224 */ /* 0x000fe200078e0025 */
[----:B------:R-:W-:Y:S01]  /*4c70*/  @!P0 F2FP.PACK_AB R42, R26, R42 ;  /* 0x0000002a1a2a823e */ /* 0x000fe200000000ff */
[----:B------:R-:W-:Y:S01]  /*4c80*/  @!P0 IMAD.MOV.U32 R26, RZ, RZ, R35 ;  /* 0x000000ffff1a8224 */ /* 0x000fe200078e0023 */
[----:B------:R-:W-:Y:S01]  /*4c90*/  @!P0 HADD2.F32 R9, -RZ, R9.H0_H0 ;  /* 0x20000009ff098230 */ /* 0x000fe20000004100 */
[----:B------:R-:W-:Y:S01]  /*4ca0*/  @!P0 FFMA.FTZ R4, R10, R11, R4 ;  /* 0x0000000b0a048223 */ /* 0x000fe20000010004 */
[----:B------:R-:W-:Y:S01]  /*4cb0*/  @!P0 MOV R17, R42 ;  /* 0x0000002a00118202 */ /* 0x000fe20000000f00 */
[----:B------:R-:W-:Y:S01]  /*4cc0*/  @!P0 HADD2.F32 R10, -RZ, R8.H0_H0 ;  /* 0x20000008ff0a8230 */ /* 0x000fe20000004100 */
[----:B------:R-:W-:Y:S01]  /*4cd0*/  @!P0 MOV R8, R19 ;  /* 0x0000001300088202 */ /* 0x000fe20000000f00 */
[----:B------:R-:W-:Y:S01]  /*4ce0*/  @!P0 FFMA.FTZ R5, R22, R23, R5 ;  /* 0x0000001716058223 */ /* 0x000fe20000010005 */
[----:B------:R-:W-:Y:S01]  /*4cf0*/  @!P0 F2FP.PACK_AB R3, R4, R3 ;  /* 0x000000030403823e */ /* 0x000fe200000000ff */
[----:B------:R-:W-:Y:S01]  /*4d00*/  @!P0 FFMA.FTZ R6, R24, R25, R6 ;  /* 0x0000001918068223 */ /* 0x000fe20000010006 */
[----:B------:R-:W-:Y:S02]  /*4d10*/  @!P0 HADD2.F32 R11, -RZ, R26.H0_H0 ;  /* 0x2000001aff0b8230 */ /* 0x000fe40000004100 */
[----:B------:R-:W-:Y:S01]  /*4d20*/  @!P0 HADD2.F32 R22, -RZ, R36.H0_H0 ;  /* 0x20000024ff168230 */ /* 0x000fe20000004100 */
[----:B------:R-:W-:Y:S01]  /*4d30*/  @!P0 IMAD.MOV.U32 R33, RZ, RZ, R3 ;  /* 0x000000ffff218224 */ /* 0x000fe200078e0003 */
[----:B------:R-:W-:Y:S01]  /*4d40*/  @!P0 HADD2.F32 R7, -RZ, R8.H0_H0 ;  /* 0x20000008ff078230 */ /* 0x000fe20000004100 */
[----:B------:R-:W-:Y:S01]  /*4d50*/  @!P0 FMUL.FTZ R36, R11, R10 ;  /* 0x0000000a0b248220 */ /* 0x000fe20000410000 */
[----:B------:R-:W-:Y:S02]  /*4d60*/  @!P0 HADD2.F32 R23, -RZ, R26.H1_H1 ;  /* 0x3000001aff178230 */ /* 0x000fe40000004100 */
[----:B------:R-:W-:Y:S01]  /*4d70*/  @!P0 HADD2.F32 R8, -RZ, R8.H1_H1 ;  /* 0x30000008ff088230 */ /* 0x000fe20000004100 */
[C---:B------:R-:W-:Y:S02]  /*4d80*/  @!P0 FFMA.FTZ R36, R7.reuse, R22, -R36 ;  /* 0x0000001607248223 */ /* 0x040fe40000010824 */
[----:B------:R-:W-:Y:S01]  /*4d90*/  @!P0 FMUL.FTZ R7, R7, R10 ;  /* 0x0000000a07078220 */ /* 0x000fe20000410000 */
[----:B------:R-:W-:Y:S01]  /*4da0*/  @!P0 HADD2.F32 R10, -RZ, R27.H0_H0 ;  /* 0x2000001bff0a8230 */ /* 0x000fe20000004100 */
[-C--:B------:R-:W-:Y:S02]  /*4db0*/  @!P0 FMUL.FTZ R26, R23, R9.reuse ;  /* 0x00000009171a8220 */ /* 0x080fe40000410000 */
[----:B------:R-:W-:Y:S02]  /*4dc0*/  @!P0 FFMA.FTZ R7, R11, R22, R7 ;  /* 0x000000160b078223 */ /* 0x000fe40000010007 */
[----:B------:R-:W-:Y:S01]  /*4dd0*/  @!P0 FFMA.FTZ R27, R8, R10, -R26 ;  /* 0x0000000a081b8223 */ /* 0x000fe2000001081a */
[----:B------:R-:W-:Y:S01]  /*4de0*/  @!P0 F2FP.PACK_AB R26, R44, R46 ;  /* 0x0000002e2c1a823e */ /* 0x000fe200000000ff */
[----:B------:R-:W-:Y:S01]  /*4df0*/  @!P0 FMUL.FTZ R8, R8, R9 ;  /* 0x0000000908088220 */ /* 0x000fe20000410000 */
[----:B------:R-:W-:Y:S02]  /*4e00*/  @!P0 F2FP.PACK_AB R9, R2, R0 ;  /* 0x000000000209823e */ /* 0x000fe400000000ff */
[----:B------:R-:W-:Y:S01]  /*4e10*/  @!P0 F2FP.PACK_AB R2, R6, R5 ;  /* 0x000000050602823e */ /* 0x000fe200000000ff */
[----:B------:R-:W-:Y:S01]  /*4e20*/  @!P0 FFMA.FTZ R8, R23, R10, R8 ;  /* 0x0000000a17088223 */ /* 0x000fe20000010008 */
[----:B------:R-:W-:Y:S01]  /*4e30*/  @!P0 F2FP.PACK_AB R10, R27, R36 ;  /* 0x000000241b0a823e */ /* 0x000fe200000000ff */
[----:B------:R-:W-:Y:S01]  /*4e40*/  @!P0 IMAD.MOV.U32 R18, RZ, RZ, R26 ;  /* 0x000000ffff128224 */ /* 0x000fe200078e001a */
[----:B------:R-:W-:Y:S02]  /*4e50*/  @!P0 MOV R32, R9 ;  /* 0x0000000900208202 */ /* 0x000fe40000000f00 */
[----:B------:R-:W-:Y:S02]  /*4e60*/  @!P0 F2FP.PACK_AB R0, R8, R7 ;  /* 0x000000070800823e */ /* 0x000fe400000000ff */
[----:B------:R-:W-:Y:S02]  /*4e70*/  @!P0 MOV R19, R10 ;  /* 0x0000000a00138202 */ /* 0x000fe40000000f00 */
[----:B------:R-:W-:Y:S02]  /*4e80*/  @!P0 MOV R34, R2 ;  /* 0x0000000200228202 */ /* 0x000fe40000000f00 */
[----:B------:R-:W-:Y:S02]  /*4e90*/  @!P0 MOV R35, R0 ;  /* 0x0000000000238202 */ /* 0x000fe40000000f00 */
[C---:B----4-:R-:W-:Y:S04]  /*4ea0*/  LEA R2, P0, R57.reuse, R40, 0x1 ;  /* 0x0000002839027211 */ /* 0x050fe800078008ff */
[----:B---3--:R-:W-:Y:S02]  /*4eb0*/  LEA.HI.X R3, R57, R41, R85, 0x1, P0 ;  /* 0x0000002939037211 */ /* 0x008fe400000f0c55 */
[C---:B------:R-:W-:Y:S03]  /*4ec0*/  ISETP.GE.AND P0, PT, R43.reuse, c[0x0][0x1d4], PT ;  /* 0x000075002b007a0c */ /* 0x040fe60003f06270 */
[----:B------:R1:W-:Y:S10]  /*4ed0*/  ST.E.128 [R2.64], R16 ;  /* 0x0000001002007985 */ /* 0x0003f4000c101d08 */
[----:B------:R-:W-:Y:S05]  /*4ee0*/  @!P0 IMAD.WIDE R4, R43, 0x2, R40 ;  /* 0x000000022b048825 */ /* 0x000fea00078e0228 */
[----:B------:R1:W-:Y:S02]  /*4ef0*/  @!P0 ST.E.128 [R4.64], R32 ;  /* 0x0000002004008985 */ /* 0x0003e4000c101d08 */
.L_x_190:
[----:B------:R-:W-:Y:S05]  /*4f00*/  BSYNC B0 ;  /* 0x0000000000007941 */ /* 0x000fea0003800000 */
.L_x_189:
[----:B------:R-:W-:Y:S11]  /*4f10*/  ISETP.GE.AND P0, PT, R135, c[0x0][0x1d4], PT ;  /* 0x0000750087007a0c */ /* 0x000ff60003f06270 */
[----:B------:R-:W-:Y:S02]  /*4f20*/  @!UPT UIADD3 URZ, URZ, URZ, URZ ;  /* 0x0000003f3f3ff290 */ /* 0x000fe4000fffe03f */
[----:B------:R-:W-:-:S05]  /*4f30*/  @P0 BRA `(.L_x_180) ;  /* 0x0000096000000947 */ /* 0x000fca0003800000 */
[----:B------:R-:W-:Y:S01]  /*4f40*/  LOP3.LUT P1, RZ, R207, 0x4, RZ, 0xc0, !PT ;  /* 0x00000004cfff7812 */ /* 0x000fe2000782c0ff */
[----:B-1----:R-:W-:Y:S01]  /*4f50*/  LDS.128 R16, [R81+0xc080] ;  /* 0x00c0800051107984 */ /* 0x002fe20000000c00 */
[----:B------:R-:W-:Y:S02]  /*4f60*/  ISETP.GE.AND P0, PT, R135, c[0x0][0x27c], PT ;  /* 0x00009f0087007a0c */ /* 0x000fe40003f06270 */
[----:B------:R-:W-:Y:S04]  /*4f70*/  SEL R0, R101, R98, !P1 ;  /* 0x0000006265007207 */ /* 0x000fe80004800000 */
[----:B------:R-:W-:Y:S04]  /*4f80*/  SHF.R.S32.HI R2, RZ, 0x1f, R0 ;  /* 0x0000001fff027819 */ /* 0x000fe80000011400 */
[----:B------:R-:W-:Y:S03]  /*4f90*/  LEA.HI R0, R2, R0, RZ, 0x4 ;  /* 0x0000000002007211 */ /* 0x000fe600078f20ff */
[----:B------:R-:W-:Y:S01]  /*4fa0*/  @!P0 SHF.R.U64 R3, R12, 0x10, R13 ;  /* 0x000000100c038819 */ /* 0x000fe2000000120d */
[----:B------:R-:W-:Y:S01]  /*4fb0*/  @!P0 HADD2.F32 R8, -RZ, R38.H0_H0 ;  /* 0x20000026ff088230 */ /* 0x000fe20000004100 */
[----:B------:R-:W-:Y:S01]  /*4fc0*/  LEA.HI.SX32 R0, R0, R89, 0x1c ;  /* 0x0000005900007211 */ /* 0x000fe200078fe2ff */
[----:B------:R-:W-:Y:S01]  /*4fd0*/  @!P0 HADD2.F32 R22, -RZ, R39.H1_H1 ;  /* 0x30000027ff168230 */ /* 0x000fe20000004100 */
[----:B------:R-:W-:Y:S01]  /*4fe0*/  @!P0 SHF.R.U64 R26, R30, 0x10, R31 ;  /* 0x000000101e1a8819 */ /* 0x000fe2000000121f */
[----:B------:R-:W-:Y:S01]  /*4ff0*/  @!P0 HADD2.F32 R5, -RZ, R3.H0_H0 ;  /* 0x20000003ff058230 */ /* 0x000fe20000004100 */
[----:B------:R-:W-:Y:S02]  /*5000*/  SHF.R.S32.HI R2, RZ, 0x1f, R0 ;  /* 0x0000001fff027819 */ /* 0x000fe40000011400 */
[----:B------:R-:W-:Y:S02]  /*5010*/  SHF.L.U32 R36, R0, 0x3, RZ ;  /* 0x0000000300247819 */ /* 0x000fe400000006ff */
[----:B------:R-:W-:Y:S02]  /*5020*/  LEA.HI R0, R2, R0, RZ, 0x3 ;  /* 0x0000000002007211 */ /* 0x000fe400078f18ff */
[----:B------:R-:W-:Y:S02]  /*5030*/  LOP3.LUT R2, R217, 0x38, R36, 0xf8, !PT ;  /* 0x00000038d9027812 */ /* 0x000fe400078ef824 */
[----:B------:R-:W-:Y:S02]  /*5040*/  SHF.L.U32 R0, R0, 0x8, RZ ;  /* 0x0000000800007819 */ /* 0x000fe400000006ff */
[----:B------:R-:W-:Y:S02]  /*5050*/  LOP3.LUT R2, R2, R112, RZ, 0x3c, !PT ;  /* 0x0000007002027212 */ /* 0x000fe400078e3cff */
[----:B------:R-:W-:Y:S02]  /*5060*/  LOP3.LUT R0, R0, 0x7ffff800, RZ, 0xc0, !PT ;  /* 0x7ffff80000007812 */ /* 0x000fe400078ec0ff */
[----:B------:R-:W-:Y:S02]  /*5070*/  @!P0 SHF.R.U64 R10, R28, 0x10, R29 ;  /* 0x000000101c0a8819 */ /* 0x000fe4000000121d */
[----:B------:R-:W-:Y:S01]  /*5080*/  IADD3 R0, R2, R0, R219 ;  /* 0x0000000002007210 */ /* 0x000fe20007ffe0db */
[----:B------:R-:W-:Y:S01]  /*5090*/  @!P0 HADD2.F32 R2, -RZ, R20.H0_H0 ;  /* 0x20000014ff028230 */ /* 0x000fe20000004100 */
[----:B------:R-:W-:Y:S01]  /*50a0*/  @!P0 SHF.R.U32.HI R11, RZ, 0x10, R15 ;  /* 0x00000010ff0b8819 */ /* 0x000fe2000001160f */
[----:B------:R-:W-:Y:S01]  /*50b0*/  @!P0 HADD2.F32 R10, -RZ, R10.H0_H0 ;  /* 0x2000000aff0a8230 */ /* 0x000fe20000004100 */
[----:B------:R-:W-:Y:S01]  /*50c0*/  @!P0 SHF.R.U32.HI R24, RZ, 0x10, R31 ;  /* 0x00000010ff188819 */ /* 0x000fe2000001161f */
[----:B------:R-:W-:Y:S01]  /*50d0*/  IMAD.SHL.U32 R0, R0, 0x2, RZ ;  /* 0x0000000200007824 */ /* 0x000fe200078e00ff */
[----:B------:R-:W-:Y:S01]  /*50e0*/  @!P0 SHF.R.U32.HI R7, RZ, 0x10, R13 ;  /* 0x00000010ff078819 */ /* 0x000fe2000001160d */
[----:B------:R-:W-:Y:S01]  /*50f0*/  @!P0 HADD2.F32 R11, -RZ, R11.H0_H0 ;  /* 0x2000000bff0b8230 */ /* 0x000fe20000004100 */
[----:B------:R-:W-:Y:S01]  /*5100*/  @!P0 SHF.R.U32.HI R13, RZ, 0x10, R29 ;  /* 0x00000010ff0d8819 */ /* 0x000fe2000001161d */
[----:B------:R-:W-:Y:S01]  /*5110*/  @!P0 HADD2.F32 R24, -RZ, R24.H0_H0 ;  /* 0x20000018ff188230 */ /* 0x000fe20000004100 */
[----:B------:R-:W1:Y:S01]  /*5120*/  LDS.128 R32, [R0+0xc080] ;  /* 0x00c0800000207984 */ /* 0x000e620000000c00 */
[----:B------:R-:W-:Y:S01]  /*5130*/  @!P0 HADD2.F32 R7, -RZ, R7.H0_H0 ;  /* 0x20000007ff078230 */ /* 0x000fe20000004100 */
[----:B------:R-:W-:Y:S01]  /*5140*/  @!P0 SHF.R.U64 R14, R14, 0x10, R15 ;  /* 0x000000100e0e8819 */ /* 0x000fe2000000120f */
[----:B------:R-:W-:Y:S01]  /*5150*/  @!P0 HADD2.F32 R13, -RZ, R13.H0_H0 ;  /* 0x2000000dff0d8230 */ /* 0x000fe20000004100 */
[----:B-1----:R-:W-:Y:S01]  /*5160*/  @!P0 IMAD.MOV.U32 R9, RZ, RZ, R32 ;  /* 0x000000ffff098224 */ /* 0x002fe200078e0020 */
[----:B------:R-:W-:Y:S02]  /*5170*/  @!P0 MOV R0, R16 ;  /* 0x0000001000008202 */ /* 0x000fe40000000f00 */
[----:B------:R-:W-:Y:S02]  /*5180*/  @!P0 MOV R25, R34 ;  /* 0x0000002200198202 */ /* 0x000fe40000000f00 */
[--C-:B------:R-:W-:Y:S01]  /*5190*/  @!P0 HADD2.F32 R6, -RZ, R9.reuse.H0_H0 ;  /* 0x20000009ff068230 */ /* 0x100fe20000004100 */
[----:B------:R-:W-:Y:S01]  /*51a0*/  @!P0 MOV R23, R35 ;  /* 0x0000002300178202 */ /* 0x000fe20000000f00 */
[--C-:B------:R-:W-:Y:S02]  /*51b0*/  @!P0 HADD2.F32 R4, -RZ, R0.reuse.H0_H0 ;  /* 0x20000000ff048230 */ /* 0x100fe40000004100 */
[----:B------:R-:W-:Y:S01]  /*51c0*/  @!P0 HADD2.F32 R9, -RZ, R9.H1_H1 ;  /* 0x30000009ff098230 */ /* 0x000fe20000004100 */
[-C--:B------:R-:W-:Y:S01]  /*51d0*/  @!P0 FMUL.FTZ R15, R6, R2.reuse ;  /* 0x00000002060f8220 */ /* 0x080fe20000410000 */
[----:B------:R-:W-:Y:S01]  /*51e0*/  @!P0 HADD2.F32 R3, -RZ, R0.H1_H1 ;  /* 0x30000000ff038230 */ /* 0x000fe20000004100 */
[C---:B------:R-:W-:Y:S02]  /*51f0*/  @!P0 FMUL.FTZ R0, R4.reuse, R2 ;  /* 0x0000000204008220 */ /* 0x040fe40000410000 */
[-C--:B------:R-:W-:Y:S02]  /*5200*/  @!P0 FMUL.FTZ R12, R9, R5.reuse ;  /* 0x00000005090c8220 */ /* 0x080fe40000410000 */
[C---:B------:R-:W-:Y:S01]  /*5210*/  @!P0 FMUL.FTZ R2, R3.reuse, R5 ;  /* 0x0000000503028220 */ /* 0x040fe20000410000 */
[----:B------:R-:W-:Y:S01]  /*5220*/  @!P0 MOV R5, R33 ;  /* 0x0000002100058202 */ /* 0x000fe20000000f00 */
[----:B------:R-:W-:Y:S01]  /*5230*/  @!P0 FFMA.FTZ R42, R4, R8, -R15 ;  /* 0x00000008042a8223 */ /* 0x000fe2000001080f */
[----:B------:R-:W-:Y:S01]  /*5240*/  @!P0 HADD2.F32 R15, -RZ, R25.H0_H0 ;  /* 0x20000019ff0f8230 */ /* 0x000fe20000004100 */
[----:B------:R-:W-:Y:S02]  /*5250*/  @!P0 IMAD.MOV.U32 R4, RZ, RZ, R17 ;  /* 0x000000ffff048224 */ /* 0x000fe400078e0011 */
[----:B------:R-:W-:Y:S01]  /*5260*/  @!P0 FFMA.FTZ R37, R3, R10, -R12 ;  /* 0x0000000a03258223 */ /* 0x000fe2000001080c */
[--C-:B------:R-:W-:Y:S01]  /*5270*/  @!P0 HADD2.F32 R12, -RZ, R5.reuse.H1_H1 ;  /* 0x30000005ff0c8230 */ /* 0x100fe20000004100 */
[----:B------:R-:W-:Y:S01]  /*5280*/  @!P0 FFMA.FTZ R0, R6, R8, R0 ;  /* 0x0000000806008223 */ /* 0x000fe20000010000 */
[----:B------:R-:W-:Y:S01]  /*5290*/  @!P0 HADD2.F32 R8, -RZ, R5.H0_H0 ;  /* 0x20000005ff088230 */ /* 0x000fe20000004100 */
[----:B------:R-:W-:Y:S01]  /*52a0*/  @!P0 FFMA.FTZ R2, R9, R10, R2 ;  /* 0x0000000a09028223 */ /* 0x000fe20000010002 */
[----:B------:R-:W-:Y:S01]  /*52b0*/  @!P0 HADD2.F32 R3, -RZ, R20.H1_H1 ;  /* 0x30000014ff038230 */ /* 0x000fe20000004100 */
[----:B------:R-:W-:Y:S01]  /*52c0*/  @!P0 FMUL.FTZ R10, R12, R7 ;  /* 0x000000070c0a8220 */ /* 0x000fe20000410000 */
[----:B------:R-:W-:Y:S02]  /*52d0*/  @!P0 HADD2.F32 R5, -RZ, R4.H1_H1 ;  /* 0x30000004ff058230 */ /* 0x000fe40000004100 */
[----:B------:R-:W-:Y:S02]  /*52e0*/  @!P0 HADD2.F32 R9, -RZ, R38.H1_H1 ;  /* 0x30000026ff098230 */ /* 0x000fe40000004100 */
[----:B------:R-:W-:Y:S01]  /*52f0*/  @!P0 HADD2.F32 R6, -RZ, R4.H0_H0 ;  /* 0x20000004ff068230 */ /* 0x000fe20000004100 */
[----:B------:R-:W-:Y:S01]  /*5300*/  @!P0 FMUL.FTZ R4, R8, R3 ;  /* 0x0000000308048220 */ /* 0x000fe20000410000 */
[----:B------:R-:W-:Y:S01]  /*5310*/  @!P0 HADD2.F32 R20, -RZ, R39.H0_H0 ;  /* 0x20000027ff148230 */ /* 0x000fe20000004100 */
[C---:B------:R-:W-:Y:S02]  /*5320*/  @!P0 FFMA.FTZ R29, R5.reuse, R13, -R10 ;  /* 0x0000000d051d8223 */ /* 0x040fe4000001080a */
[----:B------:R-:W-:Y:S02]  /*5330*/  @!P0 IMAD.MOV.U32 R10, RZ, RZ, R18 ;  /* 0x000000ffff0a8224 */ /* 0x000fe400078e0012 */
[C---:B------:R-:W-:Y:S02]  /*5340*/  @!P0 FMUL.FTZ R3, R6.reuse, R3 ;  /* 0x0000000306038220 */ /* 0x040fe40000410000 */
[----:B------:R-:W-:Y:S01]  /*5350*/  @!P0 FFMA.FTZ R28, R6, R9, -R4 ;  /* 0x00000009061c8223 */ /* 0x000fe20000010804 */
[----:B------:R-:W-:Y:S01]  /*5360*/  @!P0 HADD2.F32 R6, -RZ, R10.H0_H0 ;  /* 0x2000000aff068230 */ /* 0x000fe20000004100 */
[----:B------:R-:W-:Y:S01]  /*5370*/  @!P0 FMUL.FTZ R4, R5, R7 ;  /* 0x0000000705048220 */ /* 0x000fe20000410000 */
[--C-:B------:R-:W-:Y:S01]  /*5380*/  @!P0 HADD2.F32 R5, -RZ, R21.reuse.H0_H0 ;  /* 0x20000015ff058230 */ /* 0x100fe20000004100 */
[----:B------:R-:W-:Y:S01]  /*5390*/  @!P0 FFMA.FTZ R3, R8, R9, R3 ;  /* 0x0000000908038223 */ /* 0x000fe20000010003 */
[----:B------:R-:W-:Y:S01]  /*53a0*/  @!P0 F2FP.PACK_AB R29, R29, R28 ;  /* 0x0000001c1d1d823e */ /* 0x000fe200000000ff */
[----:B------:R-:W-:Y:S01]  /*53b0*/  @!P0 IMAD.MOV.U32 R9, RZ, RZ, R19 ;  /* 0x000000ffff098224 */ /* 0x000fe200078e0013 */
[----:B------:R-:W-:Y:S01]  /*53c0*/  @!P0 F2FP.PACK_AB R28, R37, R42 ;  /* 0x0000002a251c823e */ /* 0x000fe200000000ff */
[-C--:B------:R-:W-:Y:S01]  /*53d0*/  @!P0 FMUL.FTZ R7, R15, R5.reuse ;  /* 0x000000050f078220 */ /* 0x080fe20000410000 */
[----:B------:R-:W-:Y:S01]  /*53e0*/  @!P0 HADD2.F32 R8, -RZ, R21.H1_H1 ;  /* 0x30000015ff088230 */ /* 0x000fe20000004100 */
[C---:B------:R-:W-:Y:S01]  /*53f0*/  @!P0 FMUL.FTZ R5, R6.reuse, R5 ;  /* 0x0000000506058220 */ /* 0x040fe20000410000 */
[----:B------:R-:W-:Y:S01]  /*5400*/  @!P0 HADD2.F32 R21, -RZ, R23.H0_H0 ;  /* 0x20000017ff158230 */ /* 0x000fe20000004100 */
[----:B------:R-:W-:Y:S01]  /*5410*/  @!P0 FFMA.FTZ R31, R6, R20, -R7 ;  /* 0x00000014061f8223 */ /* 0x000fe20000010807 */
[----:B------:R-:W-:Y:S01]  /*5420*/  @!P0 HADD2.F32 R7, -RZ, R9.H0_H0 ;  /* 0x20000009ff078230 */ /* 0x000fe20000004100 */
[----:B------:R-:W-:Y:S01]  /*5430*/  @!P0 FFMA.FTZ R4, R12, R13, R4 ;  /* 0x0000000d0c048223 */ /* 0x000fe20000010004 */
[----:B------:R-:W-:Y:S01]  /*5440*/  @!P0 MOV R16, R28 ;  /* 0x0000001c00108202 */ /* 0x000fe20000000f00 */
[----:B------:R-:W-:Y:S01]  /*5450*/  @!P0 FMUL.FTZ R6, R21, R8 ;  /* 0x0000000815068220 */ /* 0x000fe20000410000 */
[----:B------:R-:W-:Y:S01]  /*5460*/  @!P0 HADD2.F32 R23, -RZ, R23.H1_H1 ;  /* 0x30000017ff178230 */ /* 0x000fe20000004100 */
[----:B------:R-:W-:Y:S01]  /*5470*/  @!P0 FFMA.FTZ R5, R15, R20, R5 ;  /* 0x000000140f058223 */ /* 0x000fe20000010005 */
[----:B------:R-:W-:Y:S01]  /*5480*/  @!P0 F2FP.PACK_AB R3, R4, R3 ;  /* 0x000000030403823e */ /* 0x000fe200000000ff */
[C---:B------:R-:W-:Y:S01]  /*5490*/  @!P0 FFMA.FTZ R30, R7.reuse, R22, -R6 ;  /* 0x00000016071e8223 */ /* 0x040fe20000010806 */
[----:B------:R-:W-:Y:S01]  /*54a0*/  @!P0 HADD2.F32 R6, -RZ, R9.H1_H1 ;  /* 0x30000009ff068230 */ /* 0x000fe20000004100 */
[----:B------:R-:W-:Y:S01]  /*54b0*/  @!P0 FMUL.FTZ R7, R7, R8 ;  /* 0x0000000807078220 */ /* 0x000fe20000410000 */
[----:B------:R-:W-:Y:S01]  /*54c0*/  @!P0 HADD2.F32 R9, -RZ, R14.H0_H0 ;  /* 0x2000000eff098230 */ /* 0x000fe20000004100 */
[-C--:B------:R-:W-:Y:S01]  /*54d0*/  @!P0 FMUL.FTZ R8, R23, R11.reuse ;  /* 0x0000000b17088220 */ /* 0x080fe20000410000 */
[----:B------:R-:W-:Y:S01]  /*54e0*/  @!P0 HADD2.F32 R14, -RZ, R25.H1_H1 ;  /* 0x30000019ff0e8230 */ /* 0x000fe20000004100 */
[----:B------:R-:W-:Y:S02]  /*54f0*/  @!P0 IMAD.MOV.U32 R17, RZ, RZ, R29 ;  /* 0x000000ffff118224 */ /* 0x000fe400078e001d */
[C---:B------:R-:W-:Y:S02]  /*5500*/  @!P0 FFMA.FTZ R25, R6.reuse, R24, -R8 ;  /* 0x0000001806198223 */ /* 0x040fe40000010808 */
[----:B------:R-:W-:Y:S01]  /*5510*/  @!P0 FMUL.FTZ R8, R6, R11 ;  /* 0x0000000b06088220 */ /* 0x000fe20000410000 */
[----:B------:R-:W-:Y:S01]  /*5520*/  @!P0 HADD2.F32 R11, -RZ, R26.H0_H0 ;  /* 0x2000001aff0b8230 */ /* 0x000fe20000004100 */
[----:B----4-:R-:W-:Y:S01]  /*5530*/  LEA R26, P1, R56, R40, 0x1 ;  /* 0x00000028381a7211 */ /* 0x010fe200078208ff */
[----:B------:R-:W-:Y:S01]  /*5540*/  @!P0 HADD2.F32 R6, -RZ, R10.H1_H1 ;  /* 0x3000000aff068230 */ /* 0x000fe20000004100 */
[----:B------:R-:W-:Y:S01]  /*5550*/  @!P0 F2FP.PACK_AB R25, R25, R30 ;  /* 0x0000001e1919823e */ /* 0x000fe200000000ff */
[----:B------:R-:W-:Y:S01]  /*5560*/  @!P0 FMUL.FTZ R10, R14, R9 ;  /* 0x000000090e0a8220 */ /* 0x000fe20000410000 */
[----:B---3--:R-:W-:Y:S01]  /*5570*/  LEA.HI.X R27, R56, R41, R84, 0x1, P1 ;  /* 0x00000029381b7211 */ /* 0x008fe200008f0c54 */
[----:B------:R-:W-:Y:S02]  /*5580*/  @!P0 IMAD.MOV.U32 R33, RZ, RZ, R3 ;  /* 0x000000ffff218224 */ /* 0x000fe400078e0003 */
[C---:B------:R-:W-:Y:S02]  /*5590*/  @!P0 FFMA.FTZ R10, R6.reuse, R11, -R10 ;  /* 0x0000000b060a8223 */ /* 0x040fe4000001080a */
[----:B------:R-:W-:Y:S01]  /*55a0*/  @!P0 FMUL.FTZ R6, R6, R9 ;  /* 0x0000000906068220 */ /* 0x000fe20000410000 */
[----:B------:R-:W-:Y:S01]  /*55b0*/  @!P0 F2FP.PACK_AB R9, R2, R0 ;  /* 0x000000000209823e */ /* 0x000fe200000000ff */
[----:B------:R-:W-:Y:S01]  /*55c0*/  @!P0 IMAD.MOV.U32 R19, RZ, RZ, R25 ;  /* 0x000000ffff138224 */ /* 0x000fe200078e0019 */
[----:B------:R-:W-:Y:S01]  /*55d0*/  @!P0 F2FP.PACK_AB R10, R10, R31 ;  /* 0x0000001f0a0a823e */ /* 0x000fe200000000ff */
[----:B------:R-:W-:Y:S01]  /*55e0*/  @!P0 FFMA.FTZ R6, R14, R11, R6 ;  /* 0x0000000b0e068223 */ /* 0x000fe20000010006 */
[----:B------:R-:W-:Y:S01]  /*55f0*/  @!P0 MOV R32, R9 ;  /* 0x0000000900208202 */ /* 0x000fe20000000f00 */
[----:B------:R-:W-:Y:S01]  /*5600*/  @!P0 FFMA.FTZ R7, R21, R22, R7 ;  /* 0x0000001615078223 */ /* 0x000fe20000010007 */
[----:B------:R-:W-:Y:S01]  /*5610*/  @!P0 MOV R18, R10 ;  /* 0x0000000a00128202 */ /* 0x000fe20000000f00 */
[----:B------:R-:W-:Y:S01]  /*5620*/  @!P0 FFMA.FTZ R8, R23, R24, R8 ;  /* 0x0000001817088223 */ /* 0x000fe20000010008 */
[----:B------:R-:W-:Y:S03]  /*5630*/  @!P0 F2FP.PACK_AB R2, R6, R5 ;  /* 0x000000050602823e */ /* 0x000fe600000000ff */
[----:B------:R1:W-:Y:S01]  /*5640*/  ST.E.128 [R26.64], R16 ;  /* 0x000000101a007985 */ /* 0x0003e2000c101d08 */
[----:B------:R-:W-:Y:S02]  /*5650*/  @!P0 F2FP.PACK_AB R0, R8, R7 ;  /* 0x000000070800823e */ /* 0x000fe400000000ff */
[----:B------:R-:W-:Y:S03]  /*5660*/  @!P0 MOV R34, R2 ;  /* 0x0000000200228202 */ /* 0x000fe60000000f00 */
[----:B------:R-:W-:Y:S01]  /*5670*/  @!P0 IMAD.MOV.U32 R35, RZ, RZ, R0 ;  /* 0x000000ffff238224 */ /* 0x000fe200078e0000 */
[----:B------:R-:W-:Y:S11]  /*5680*/  ISETP.GE.AND P0, PT, R36, c[0x0][0x1d4], PT ;  /* 0x0000750024007a0c */ /* 0x000ff60003f06270 */
[----:B------:R-:W-:Y:S02]  /*5690*/  @!UPT UIADD3 URZ, URZ, URZ, URZ ;  /* 0x0000003f3f3ff290 */ /* 0x000fe4000fffe03f */
[----:B------:R-:W-:-:S05]  /*56a0*/  @P0 BRA `(.L_x_180) ;  /* 0x000001f000000947 */ /* 0x000fca0003800000 */
[C---:B------:R-:W-:Y:S04]  /*56b0*/  LEA R2, P0, R36.reuse, R40, 0x1 ;  /* 0x0000002824027211 */ /* 0x040fe800078008ff */
[----:B------:R-:W-:Y:S05]  /*56c0*/  LEA.HI.X.SX32 R3, R36, R41, 0x1, P0 ;  /* 0x0000002924037211 */ /* 0x000fea00000f0eff */
[----:B------:R2:W-:Y:S01]  /*56d0*/  ST.E.128 [R2.64], R32 ;  /* 0x0000002002007985 */ /* 0x0005e2000c101d08 */
[----:B------:R-:W-:-:S05]  /*56e0*/  BRA `(.L_x_180) ;  /* 0x000001b000007947 */ /* 0x000fca0003800000 */
.L_x_176:
[----:B------:R1:W2:Y:S01]  /*56f0*/  SHFL.IDX PT, R2, R18, RZ, 0x181f ;  /* 0x00181fff12027589 */ /* 0x0002a200000e0000 */
[----:B------:R-:W-:Y:S03]  /*5700*/  IMAD.IADD R3, R55, 0x1, -R52 ;  /* 0x0000000137037824 */ /* 0x000fe600078e0a34 */
[----:B------:R1:W3:Y:S02]  /*5710*/  SHFL.IDX PT, R0, R20, RZ, 0x181f ;  /* 0x00181fff14007589 */ /* 0x0002e400000e0000 */
[----:B------:R-:W-:Y:S04]  /*5720*/  IMNMX R51, R3, 0x20, PT ;  /* 0x0000002003337817 */ /* 0x000fe80003800200 */
[----:B------:R-:W-:Y:S11]  /*5730*/  ISETP.GT.AND P0, PT, R51, R208, PT ;  /* 0x000000d03300720c */ /* 0x000ff60003f04270 */
[----:B------:R-:W-:Y:S02]  /*5740*/  @!UPT UIADD3 URZ, URZ, URZ, URZ ;  /* 0x0000003f3f3ff290 */ /* 0x000fe4000fffe03f */
[----:B------:R-:W-:-:S05]  /*5750*/  @!P0 BRA `(.L_x_180) ;  /* 0x0000014000008947 */ /* 0x000fca0003800000 */
[C---:B------:R-:W-:Y:S02]  /*5760*/  ISETP.GE.AND P2, PT, R132.reuse, c[0x0][0x1d4], PT ;  /* 0x0000750084007a0c */ /* 0x040fe40003f46270 */
[----:B------:R-:W-:Y:S02]  /*5770*/  ISETP.GE.AND P3, PT, R135, c[0x0][0x1d4], PT ;  /* 0x0000750087007a0c */ /* 0x000fe40003f66270 */
[C---:B------:R-:W-:Y:S09]  /*5780*/  ISETP.GE.AND P1, PT, R199.reuse, c[0x0][0x1d4], PT ;  /* 0x00007500c7007a0c */ /* 0x040ff20003f26270 */
[----:B------:R-:W4:Y:S01]  /*5790*/  @!P2 LDS.128 R12, [R198+0xc080] ;  /* 0x00c08000c60ca984 */ /* 0x000f220000000c00 */
[C---:B---3--:R-:W-:Y:S04]  /*57a0*/  @!P2 LEA R4, P0, R132.reuse, R0, 0x1 ;  /* 0x000000008404a211 */ /* 0x048fe800078008ff */
[----:B--2---:R-:W-:Y:S02]  /*57b0*/  @!P2 LEA.HI.X R5, R132, R2, R133, 0x1, P0 ;  /* 0x000000028405a211 */ /* 0x004fe400000f0c85 */
[C---:B------:R-:W-:Y:S04]  /*57c0*/  @!P3 LEA R8, P0, R204.reuse, R0, 0x1 ;  /* 0x00000000cc08b211 */ /* 0x040fe800078008ff */
[----:B------:R-:W-:Y:S02]  /*57d0*/  @!P3 LEA.HI.X R9, R204, R2, R209, 0x1, P0 ;  /* 0x00000002cc09b211 */ /* 0x000fe400000f0cd1 */
[C---:B------:R-:W-:Y:S04]  /*57e0*/  @!P1 LEA R6, P0, R199.reuse, R0, 0x1 ;  /* 0x00000000c7069211 */ /* 0x040fe800078008ff */
[----:B------:R-:W-:Y:S02]  /*57f0*/  @!P1 LEA.HI.X R7, R199, R2, R211, 0x1, P0 ;  /* 0x00000002c7079211 */ /* 0x000fe400000f0cd3 */
[C---:B------:R-:W-:Y:S01]  /*5800*/  ISETP.GE.AND P0, PT, R200.reuse, c[0x0][0x1d4], PT ;  /* 0x00007500c8007a0c */ /* 0x040fe20003f06270 */
[----:B----4-:R2:W-:Y:S04]  /*5810*/  @!P2 ST.E.128 [R4.64], R12 ;  /* 0x0000000c0400a985 */ /* 0x0105e8000c101d08 */
[----:B------:R-:W3:Y:S08]  /*5820*/  @!P3 LDS.128 R12, [R198+0xd080] ;  /* 0x00d08000c60cb984 */ /* 0x000ef00000000c00 */
[C---:B--2---:R-:W-:Y:S04]  /*5830*/  @!P0 LEA R4, P2, R200.reuse, R0, 0x1 ;  /* 0x00000000c8048211 */ /* 0x044fe800078408ff */
[----:B------:R-:W-:Y:S01]  /*5840*/  @!P0 LEA.HI.X R5, R200, R2, R210, 0x1, P2 ;  /* 0x00000002c8058211 */ /* 0x000fe200010f0cd2 */
[----:B---3--:R-:W-:Y:S04]  /*5850*/  @!P3 ST.E.128 [R8.64], R12 ;  /* 0x0000000c0800b985 */ /* 0x008fe8000c101d08 */
[----:B------:R-:W2:Y:S04]  /*5860*/  @!P1 LDS.128 R8, [R198+0xe080] ;  /* 0x00e08000c6089984 */ /* 0x000ea80000000c00 */
[----:B--2---:R-:W-:Y:S04]  /*5870*/  @!P1 ST.E.128 [R6.64], R8 ;  /* 0x0000000806009985 */ /* 0x004fe8000c101d08 */
[----:B------:R-:W2:Y:S04]  /*5880*/  @!P0 LDS.128 R8, [R198+0xf080] ;  /* 0x00f08000c6088984 */ /* 0x000ea80000000c00 */
[----:B--2---:R2:W-:Y:S02]  /*5890*/  @!P0 ST.E.128 [R4.64], R8 ;  /* 0x0000000804008985 */ /* 0x0045e4000c101d08 */
.L_x_180:
[----:B------:R-:W-:Y:S05]  /*58a0*/  BSYNC B1 ;  /* 0x0000000000017941 */ /* 0x000fea0003800000 */
.L_x_175:
[----:B---3--:R-:W-:Y:S01]  /*58b0*/  IMAD R0, R53, c[0x0][0x208], RZ ;  /* 0x0000820035007a24 */ /* 0x008fe200078e02ff */
[----:B------:R-:W-:Y:S01]  /*58c0*/  LOP3.LUT P2, RZ, R207, 0x1, RZ, 0xc0, !PT ;  /* 0x00000001cfff7812 */ /* 0x000fe2000784c0ff */
[C---:B-12--5:R-:W-:Y:S01]  /*58d0*/  IMAD.WIDE.U32 R2, R50.reuse, c[0x0][0x208], RZ ;  /* 0x0000820032027a25 */ /* 0x066fe200078e00ff */
[----:B------:R-:W-:Y:S03]  /*58e0*/  BSSY B0, `(.L_x_191) ;  /* 0x0000038000007945 */ /* 0x000fe60003800000 */
[----:B------:R-:W-:Y:S05]  /*58f0*/  IMAD R0, R50, c[0x0][0x20c], R0 ;  /* 0x0000830032007a24 */ /* 0x000fea00078e0200 */
[----:B------:R-:W-:Y:S01]  /*5900*/  IADD3 R3, R3, R0, RZ ;  /* 0x0000000003037210 */ /* 0x000fe20007ffe0ff */
[----:B------:R-:W-:Y:S04]  /*5910*/  IMAD R0, R54, c[0x0][0x218], RZ ;  /* 0x0000860036007a24 */ /* 0x000fe800078e02ff */
[C---:B------:R-:W-:Y:S04]  /*5920*/  IMAD.WIDE.U32 R2, R49.reuse, c[0x0][0x218], R2 ;  /* 0x0000860031027a25 */ /* 0x040fe800078e0002 */
[----:B------:R-:W-:Y:S01]  /*5930*/  IMAD R0, R49, c[0x0][0x21c], R0 ;  /* 0x0000870031007a24 */ /* 0x000fe200078e0200 */
[----:B------:R-:W-:Y:S04]  /*5940*/  IADD3 R6, P0, R76, R2, RZ ;  /* 0x000000024c067210 */ /* 0x000fe80007f1e0ff */
[----:B------:R-:W-:Y:S02]  /*5950*/  IADD3.X R7, R94, R3, R0, P0, !PT ;  /* 0x000000035e077210 */ /* 0x000fe400007fe400 */
[----:B------:R-:W-:Y:S04]  /*5960*/  IADD3 R0, R95, -R52, RZ ;  /* 0x800000345f007210 */ /* 0x000fe80007ffe0ff */
[----:B------:R-:W-:Y:S11]  /*5970*/  ISETP.GE.AND P0, PT, R0, 0x1, PT ;  /* 0x000000010000780c */ /* 0x000ff60003f06270 */
[----:B------:R-:W-:Y:S02]  /*5980*/  @!UPT UIADD3 URZ, URZ, URZ, URZ ;  /* 0x0000003f3f3ff290 */ /* 0x000fe4000fffe03f */
[----:B------:R-:W-:Y:S01]  /*5990*/  @P0 IMAD.WIDE R4, R45, 0x20, R58 ;  /* 0x000000202d040825 */ /* 0x000fe200078e023a */
[----:B------:R-:W-:Y:S03]  /*59a0*/  @P0 MOV R3, R92 ;  /* 0x0000005c00030202 */ /* 0x000fe60000000f00 */
[----:B------:R-:W-:Y:S02]  /*59b0*/  @P0 IMAD R0, R5, c[0x0][0x258], RZ ;  /* 0x0000960005000a24 */ /* 0x000fe400078e02ff */
[----:B------:R-:W-:Y:S02]  /*59c0*/  @P0 IMAD.MOV.U32 R2, RZ, RZ, R78 ;  /* 0x000000ffff020224 */ /* 0x000fe400078e004e */
[C---:B------:R-:W-:Y:S02]  /*59d0*/  @P0 IMAD R0, R4.reuse, c[0x0][0x25c], R0 ;  /* 0x0000970004000a24 */ /* 0x040fe400078e0200 */
[----:B------:R-:W-:Y:S04]  /*59e0*/  @P0 IMAD.WIDE.U32 R2, R4, c[0x0][0x258], R2 ;  /* 0x0000960004020a25 */ /* 0x000fe800078e0002 */
[----:B------:R-:W-:Y:S01]  /*59f0*/  @P0 IMAD.IADD R0, R3, 0x1, R0 ;  /* 0x0000000103000824 */ /* 0x000fe200078e0200 */
[C---:B------:R-:W-:Y:S04]  /*5a00*/  @P0 LEA R4, P1, R2.reuse, c[0x0][0x250], 0x1 ;  /* 0x0000940002040a11 */ /* 0x040fe800078208ff */
[----:B------:R-:W-:Y:S02]  /*5a10*/  @P0 LEA.HI.X R5, R2, c[0x0][0x254], R0, 0x1, P1 ;  /* 0x0000950002050a11 */ /* 0x000fe400008f0c00 */
[C---:B------:R-:W-:Y:S03]  /*5a20*/  LEA R0, P1, R6.reuse, c[0x0][0x1f8], 0x1 ;  /* 0x00007e0006007a11 */ /* 0x040fe600078208ff */
[----:B------:R-:W-:Y:S01]  /*5a30*/  @!PT LDS RZ, [RZ] ;  /* 0x00000000fffff984 */ /* 0x000fe20000000800 */
[----:B------:R-:W-:Y:S01]  /*5a40*/  @!PT LDS RZ, [RZ] ;  /* 0x00000000fffff984 */ /* 0x000fe20000000800 */
[----:B------:R-:W-:Y:S01]  /*5a50*/  @!PT LDS RZ, [RZ] ;  /* 0x00000000fffff984 */ /* 0x000fe20000000800 */
[----:B------:R1:W-:Y:S01]  /*5a60*/  @P0 LDGSTS.E.BYPASS.LTC128B.128 [R198+0x8080], [R4.64], !P2 ;  /* 0x0808000004c60fae */ /* 0x0003e2000d101d48 */
[----:B------:R-:W-:Y:S03]  /*5a70*/  LEA.HI.X R2, R6, c[0x0][0x1fc], R7, 0x1, P1 ;  /* 0x00007f0006027a11 */ /* 0x000fe600008f0c07 */
[----:B------:R1:W-:Y:S04]  /*5a80*/  @P0 LDGSTS.E.BYPASS.LTC128B.128 [R198+0x9080], [R4.64+0x80], !P6 ;  /* 0x0908008004c60fae */ /* 0x0003e8000f101d48 */
[----:B------:R1:W-:Y:S04]  /*5a90*/  @P0 LDGSTS.E.BYPASS.LTC128B.128 [R198+0xa080], [R4.64+0x100], !P5 ;  /* 0x0a08010004c60fae */ /* 0x0003e8000e901d48 */
[----:B------:R1:W-:Y:S01]  /*5aa0*/  @P0 LDGSTS.E.BYPASS.LTC128B.128 [R198+0xb080], [R4.64+0x180], !P4 ;  /* 0x0b08018004c60fae */ /* 0x0003e2000e101d48 */
[----:B------:R-:W-:Y:S03]  /*5ab0*/  ISETP.GT.AND P0, PT, R51, R208, PT ;  /* 0x000000d03300720c */ /* 0x000fe60003f04270 */
[----:B------:R-:W0:Y:S04]  /*5ac0*/  LDGDEPBAR ;  /* 0x00000000000079af */ /* 0x000e280000000000 */
[----:B------:R-:W2:Y:S04]  /*5ad0*/  SHFL.IDX PT, R0, R0, RZ, 0x181f ;  /* 0x00181fff00007589 */ /* 0x000ea800000e0000 */
[----:B------:R-:W3:Y:S01]  /*5ae0*/  SHFL.IDX PT, R2, R2, RZ, 0x181f ;  /* 0x00181fff02027589 */ /* 0x000ee200000e0000 */
[----:B------:R-:W-:Y:S04]  /*5af0*/  DEPBAR.LE SB0, 0x0 ;  /* 0x000080000000791a */ /* 0x000fe80000000000 */
[----:B------:R-:W-:Y:S06]  /*5b00*/  BAR.SYNC.DEFER_BLOCKING 0x0 ;  /* 0x0000000000007b1d */ /* 0x000fec0000010000 */
[----:B------:R-:W-:-:S05]  /*5b10*/  @!P0 BRA `(.L_x_192) ;  /* 0x0000014000008947 */ /* 0x000fca0003800000 */
[C---:B-123--:R-:W-:Y:S02]  /*5b20*/  ISETP.GE.AND P2, PT, R132.reuse, c[0x0][0x1d4], PT ;  /* 0x0000750084007a0c */ /* 0x04efe40003f46270 */
[----:B------:R-:W-:Y:S02]  /*5b30*/  ISETP.GE.AND P3, PT, R135, c[0x0][0x1d4], PT ;  /* 0x0000750087007a0c */ /* 0x000fe40003f66270 */
[C---:B------:R-:W-:Y:S09]  /*5b40*/  ISETP.GE.AND P1, PT, R199.reuse, c[0x0][0x1d4], PT ;  /* 0x00007500c7007a0c */ /* 0x040ff20003f26270 */
[----:B------:R-:W1:Y:S01]  /*5b50*/  @!P2 LDS.128 R12, [R198+0x8080] ;  /* 0x00808000c60ca984 */ /* 0x000e620000000c00 */
[C---:B------:R-:W-:Y:S04]  /*5b60*/  @!P2 LEA R4, P0, R132.reuse, R0, 0x1 ;  /* 0x000000008404a211 */ /* 0x040fe800078008ff */
[----:B------:R-:W-:Y:S02]  /*5b70*/  @!P2 LEA.HI.X R5, R132, R2, R133, 0x1, P0 ;  /* 0x000000028405a211 */ /* 0x000fe400000f0c85 */
[C---:B------:R-:W-:Y:S04]  /*5b80*/  @!P3 LEA R8, P0, R204.reuse, R0, 0x1 ;  /* 0x00000000cc08b211 */ /* 0x040fe800078008ff */
[----:B------:R-:W-:Y:S02]  /*5b90*/  @!P3 LEA.HI.X R9, R204, R2, R209, 0x1, P0 ;  /* 0x00000002cc09b211 */ /* 0x000fe400000f0cd1 */
[C---:B------:R-:W-:Y:S04]  /*5ba0*/  @!P1 LEA R6, P0, R199.reuse, R0, 0x1 ;  /* 0x00000000c7069211 */ /* 0x040fe800078008ff */
[----:B------:R-:W-:Y:S02]  /*5bb0*/  @!P1 LEA.HI.X R7, R199, R2, R211, 0x1, P0 ;  /* 0x00000002c7079211 */ /* 0x000fe400000f0cd3 */
[C---:B------:R-:W-:Y:S01]  /*5bc0*/  ISETP.GE.AND P0, PT, R200.reuse, c[0x0][0x1d4], PT ;  /* 0x00007500c8007a0c */ /* 0x040fe20003f06270 */
[----:B-1----:R1:W-:Y:S04]  /*5bd0*/  @!P2 ST.E.128 [R4.64], R12 ;  /* 0x0000000c0400a985 */ /* 0x0023e8000c101d08 */
[----:B------:R-:W2:Y:S08]  /*5be0*/  @!P3 LDS.128 R12, [R198+0x9080] ;  /* 0x00908000c60cb984 */ /* 0x000eb00000000c00 */
[C---:B-1----:R-:W-:Y:S04]  /*5bf0*/  @!P0 LEA R4, P2, R200.reuse, R0, 0x1 ;  /* 0x00000000c8048211 */ /* 0x042fe800078408ff */
[----:B------:R-:W-:Y:S01]  /*5c00*/  @!P0 LEA.HI.X R5, R200, R2, R210, 0x1, P2 ;  /* 0x00000002c8058211 */ /* 0x000fe200010f0cd2 */
[----:B--2---:R-:W-:Y:S04]  /*5c10*/  @!P3 ST.E.128 [R8.64], R12 ;  /* 0x0000000c0800b985 */ /* 0x004fe8000c101d08 */
[----:B------:R-:W1:Y:S04]  /*5c20*/  @!P1 LDS.128 R8, [R198+0xa080] ;  /* 0x00a08000c6089984 */ /* 0x000e680000000c00 */
[----:B-1----:R-:W-:Y:S04]  /*5c30*/  @!P1 ST.E.128 [R6.64], R8 ;  /* 0x0000000806009985 */ /* 0x002fe8000c101d08 */
[----:B------:R-:W1:Y:S04]  /*5c40*/  @!P0 LDS.128 R8, [R198+0xb080] ;  /* 0x00b08000c6088984 */ /* 0x000e680000000c00 */
[----:B-1----:R1:W-:Y:S02]  /*5c50*/  @!P0 ST.E.128 [R4.64], R8 ;  /* 0x0000000804008985 */ /* 0x0023e4000c101d08 */
.L_x_192:
[----:B-123--:R-:W-:Y:S05]  /*5c60*/  BSYNC B0 ;  /* 0x0000000000007941 */ /* 0x00efea0003800000 */
.L_x_191:
[C---:B------:R-:W-:Y:S02]  /*5c70*/  ISETP.GT.AND P0, PT, R45.reuse, R80, PT ;  /* 0x000000502d00720c */ /* 0x040fe40003f04270 */
[----:B------:R-:W-:Y:S02]  /*5c80*/  IADD3 R45, R45, -0x1, RZ ;  /* 0xffffffff2d2d7810 */ /* 0x000fe40007ffe0ff */
[----:B------:R-:W-:Y:S09]  /*5c90*/  LOP3.LUT P2, RZ, R207, 0x1, RZ, 0xc0, !PT ;  /* 0x00000001cfff7812 */ /* 0x000ff2000784c0ff */
[----:B------:R-:W-:Y:S01]  /*5ca0*/  @P0 SHF.R.S32.HI R4, RZ, 0x1f, R45 ;  /* 0x0000001fff040819 */ /* 0x000fe2000001142d */
[----:B------:R-:W-:Y:S02]  /*5cb0*/  @P0 IMAD R0, R104, R45, RZ ;  /* 0x0000002d68000224 */ /* 0x000fe400078e02ff */
[----:B------:R-:W-:Y:S02]  /*5cc0*/  @P0 IMAD.MOV.U32 R2, RZ, RZ, R62 ;  /* 0x000000ffff020224 */ /* 0x000fe400078e003e */
[----:B------:R-:W-:Y:S02]  /*5cd0*/  @P0 IMAD.MOV.U32 R3, RZ, RZ, R61 ;  /* 0x000000ffff030224 */ /* 0x000fe400078e003d */
[-C--:B------:R-:W-:Y:S02]  /*5ce0*/  @P0 IMAD R0, R4, R107.reuse, R0 ;  /* 0x0000006b04000224 */ /* 0x080fe400078e0200 */
[----:B------:R-:W-:Y:S04]  /*5cf0*/  @P0 IMAD.WIDE.U32 R2, R45, R107, R2 ;  /* 0x0000006b2d020225 */ /* 0x000fe800078e0002 */
[----:B------:R-:W-:Y:S01]  /*5d00*/  @P0 IMAD.IADD R0, R3, 0x1, R0 ;  /* 0x0000000103000824 */ /* 0x000fe200078e0200 */
[C---:B------:R-:W-:Y:S04]  /*5d10*/  @P0 LEA R4, P1, R2.reuse, c[0x0][0x220], 0x1 ;  /* 0x0000880002040a11 */ /* 0x040fe800078208ff */
[----:B------:R-:W-:Y:S05]  /*5d20*/  @P0 LEA.HI.X R5, R2, c[0x0][0x224], R0, 0x1, P1 ;  /* 0x0000890002050a11 */ /* 0x000fea00008f0c00 */
[----:B------:R-:W-:Y:S01]  /*5d30*/  @!PT LDS RZ, [RZ] ;  /* 0x00000000fffff984 */ /* 0x000fe20000000800 */
[----:B------:R-:W-:Y:S01]  /*5d40*/  @!PT LDS RZ, [RZ] ;  /* 0x00000000fffff984 */ /* 0x000fe20000000800 */
[----:B------:R-:W-:Y:S01]  /*5d50*/  @!PT LDS RZ, [RZ] ;  /* 0x00000000fffff984 */ /* 0x000fe20000000800 */
[----:B------:R1:W-:Y:S04]  /*5d60*/  @P0 LDGSTS.E.BYPASS.LTC128B.128 [R198+0xc080], [R4.64], !P2 ;  /* 0x0c08000004c60fae */ /* 0x0003e8000d101d48 */
[----:B------:R1:W-:Y:S04]  /*5d70*/  @P0 LDGSTS.E.BYPASS.LTC128B.128 [R198+0xd080], [R4.64+0x80], !P6 ;  /* 0x0d08008004c60fae */ /* 0x0003e8000f101d48 */
[----:B------:R1:W-:Y:S04]  /*5d80*/  @P0 LDGSTS.E.BYPASS.LTC128B.128 [R198+0xe080], [R4.64+0x100], !P5 ;  /* 0x0e08010004c60fae */ /* 0x0003e8000e901d48 */
[----:B------:R1:W-:Y:S04]  /*5d90*/  @P0 LDGSTS.E.BYPASS.LTC128B.128 [R198+0xf080], [R4.64+0x180], !P4 ;  /* 0x0f08018004c60fae */ /* 0x0003e8000e101d48 */
[----:B------:R-:W0:Y:S01]  /*5da0*/  LDGDEPBAR ;  /* 0x00000000000079af */ /* 0x000e220000000000 */
[----:B------:R-:W-:-:S05]  /*5db0*/  @P0 BRA `(.L_x_193) ;  /* 0xffffd02000000947 */ /* 0x000fca000383ffff */
[----:B------:R-:W-:Y:S01]  /*5dc0*/  WARPSYNC 0xffffffff ;  /* 0xffffffff00007948 */ /* 0x000fe20003800000 */
[----:B------:R-:W-:Y:S06]  /*5dd0*/  BAR.SYNC.DEFER_BLOCKING 0x0 ;  /* 0x0000000000007b1d */ /* 0x000fec0000010000 */
.L_x_174:
[----:B------:R-:W-:Y:S01]  /*5de0*/  ISETP.GE.AND P0, PT, R110, 0x1, PT ;  /* 0x000000016e00780c */ /* 0x000fe20003f06270 */
[----:B------:R-:W-:Y:S01]  /*5df0*/  BSSY B0, `(.L_x_194) ;  /* 0x0000020000007945 */ /* 0x000fe20003800000 */
[----:B------:R-:W-:-:S11]  /*5e00*/  MOV R0, RZ ;  /* 0x000000ff00007202 */ /* 0x000fd60000000f00 */
[----:B------:R-:W-:Y:S05]  /*5e10*/  @!P0 BRA `(.L_x_195) ;  /* 0x000001d000008947 */ /* 0x000fea0003800000 */
[----:B------:R-:W-:Y:S02]  /*5e20*/  IABS R0, R97 ;  /* 0x0000006100007213 */ /* 0x000fe40000000000 */
[----:B-1----:R-:W-:-:S03]  /*5e30*/  IADD3 R5, R100, -0x1, R97 ;  /* 0xffffffff64057810 */ /* 0x002fc60007ffe061 */
        /* <DEDUP_REMOVED lines=27> */
.L_x_195:
[----:B------:R-:W-:Y:S05]  /*5ff0*/  BSYNC B0 ;  /* 0x0000000000007941 */ /* 0x000fea0003800000 */
.L_x_194:
[----:B------:R-:W-:Y:S01]  /*6000*/  IMAD R213, R245, R0, RZ ;  /* 0x00000000f5d57224 */ /* 0x000fe200078e02ff */
[----:B------:R-:W-:Y:S01]  /*6010*/  MOV R17, RZ ;  /* 0x000000ff00117202 */ /* 0x000fe20000000f00 */
[----:B------:R-:W-:Y:S01]  /*6020*/  IMAD.MOV.U32 R18, RZ, RZ, RZ ;  /* 0x000000ffff127224 */ /* 0x000fe200078e00ff */
[----:B------:R-:W-:Y:S01]  /*6030*/  CS2R R66, SRZ ;  /* 0x0000000000427805 */ /* 0x000fe2000001ff00 */
[--C-:B------:R-:W-:Y:S01]  /*6040*/  IMAD.IADD R2, R213, 0x1, R0.reuse ;  /* 0x00000001d5027824 */ /* 0x100fe200078e0200 */
[----:B------:R-:W-:Y:S01]  /*6050*/  PRMT R0, RZ, 0x7610, R0 ;  /* 0x00007610ff007816 */ /* 0x000fe20000000000 */
        /* <DEDUP_REMOVED lines=33> */
[----:B----4-:R-:W-:Y:S01]  /*6270*/  CS2R R38, SRZ ;  /* 0x0000000000267805 */ /* 0x010fe2000001ff00 */
        /* <DEDUP_REMOVED lines=32> */
[----:B------:R-:W-:-:S04]  /*6480*/  ISETP.NE.U32.AND P0, PT, RZ, c[0x0][0x340], PT ;  /* 0x0000d000ff007a0c */ /* 0x000fc80003f05070 */
[----:B------:R-:W-:-:S13]  /*6490*/  ISETP.NE.AND.EX P2, PT, RZ, c[0x0][0x344], PT, P0 ;  /* 0x0000d100ff007a0c */ /* 0x000fda0003f45300 */
[----:B------:R-:W-:-:S04]  /*64a0*/  @P2 IADD3 R2, P0, R227, c[0x0][0x340], RZ ;  /* 0x0000d000e3022a10 */ /* 0x000fc80007f1e0ff */
[----:B------:R-:W-:-:S05]  /*64b0*/  @P2 IADD3.X R3, R232, c[0x0][0x344], RZ, P0, !PT ;  /* 0x0000d100e8032a10 */ /* 0x000fca00007fe4ff */
[----:B------:R2:W5:Y:S01]  /*64c0*/  @P2 LDG.E R14, [R2.64] ;  /* 0x00000008020e2981 */ /* 0x000562000c1e1900 */
[----:B-1----:R-:W-:Y:S01]  /*64d0*/  IMAD.MOV.U32 R4, RZ, RZ, c[0x0][0x2c4] ;  /* 0x0000b100ff047624 */ /* 0x002fe200078e00ff */
[----:B------:R-:W-:Y:S01]  /*64e0*/  SHF.R.S32.HI R0, RZ, 0x1f, R111 ;  /* 0x0000001fff007819 */ /* 0x000fe2000001146f */
[C---:B------:R-:W-:Y:S01]  /*64f0*/  IMAD R12, R229.reuse, 0x80, R208 ;  /* 0x00000080e50c7824 */ /* 0x040fe200078e02d0 */
[----:B------:R-:W-:Y:S02]  /*6500*/  ISETP.NE.U32.AND P0, PT, RZ, c[0x0][0x348], PT ;  /* 0x0000d200ff007a0c */ /* 0x000fe40003f05070 */
[----:B------:R-:W-:Y:S01]  /*6510*/  ISETP.NE.AND P1, PT, R4, 0x1, PT ;  /* 0x000000010400780c */ /* 0x000fe20003f25270 */
[----:B------:R-:W-:Y:S01]  /*6520*/  IMAD R0, R0, c[0x0][0x178], RZ ;  /* 0x00005e0000007a24 */ /* 0x000fe200078e02ff */
[----:B------:R-:W-:Y:S02]  /*6530*/  LEA R4, R229, R218, 0x7 ;  /* 0x000000dae5047211 */ /* 0x000fe400078e38ff */
[----:B------:R-:W-:Y:S01]  /*6540*/  LOP3.LUT R216, R230, 0xffff, RZ, 0xc0, !PT ;  /* 0x0000ffffe6d87812 */ /* 0x000fe200078ec0ff */
[----:B------:R-:W-:Y:S01]  /*6550*/  IMAD R0, R111, c[0x0][0x17c], R0 ;  /* 0x00005f006f007a24 */ /* 0x000fe200078e0200 */
[----:B------:R-:W-:-:S02]  /*6560*/  ISETP.NE.AND.EX P0, PT, RZ, c[0x0][0x34c], PT, P0 ;  /* 0x0000d300ff007a0c */ /* 0x000fc40003f05300 */
[----:B------:R-:W-:Y:S02]  /*6570*/  ISETP.GE.AND P6, PT, R132, c[0x0][0x198], PT ;  /* 0x0000660084007a0c */ /* 0x000fe40003fc6270 */
[----:B------:R-:W-:Y:S02]  /*6580*/  SEL R6, R235, RZ, !P0 ;  /* 0x000000ffeb067207 */ /* 0x000fe40004000000 */
[----:B------:R-:W-:Y:S01]  /*6590*/  SEL R5, R233, RZ, !P0 ;  /* 0x000000ffe9057207 */ /* 0x000fe20004000000 */
[----:B------:R-:W-:Y:S01]  /*65a0*/  @P1 IMAD.HI.U32 R7, R4, c[0x0][0x2c8], RZ ;  /* 0x0000b20004071a27 */ /* 0x000fe200078e00ff */
[----:B------:R-:W-:Y:S02]  /*65b0*/  ISETP.GE.AND P5, PT, R135, c[0x0][0x198], PT ;  /* 0x0000660087007a0c */ /* 0x000fe40003fa6270 */
[----:B------:R-:W-:Y:S01]  /*65c0*/  ISETP.GE.AND P4, PT, R199, c[0x0][0x198], PT ;  /* 0x00006600c7007a0c */ /* 0x000fe20003f86270 */
[----:B------:R-:W-:Y:S01]  /*65d0*/  IMAD R6, R6, c[0x0][0x1c0], RZ ;  /* 0x0000700006067a24 */ /* 0x000fe200078e02ff */
[----:B------:R-:W-:Y:S01]  /*65e0*/  ISETP.GE.AND P3, PT, R200, c[0x0][0x198], PT ;  /* 0x00006600c8007a0c */ /* 0x000fe20003f66270 */
[----:B--2---:R-:W-:Y:S01]  /*65f0*/  IMAD.WIDE.U32 R2, R111, c[0x0][0x178], RZ ;  /* 0x00005e006f027a25 */ /* 0x004fe200078e00ff */
[----:B------:R-:W-:-:S03]  /*6600*/  IADD3 R80, R172, -0x1, RZ ;  /* 0xffffffffac507810 */ /* 0x000fc60007ffe0ff */
[----:B------:R-:W-:Y:S02]  /*6610*/  IMAD.IADD R3, R3, 0x1, R0 ;  /* 0x0000000103037824 */ /* 0x000fe400078e0200 */
[----:B------:R-:W-:Y:S01]  /*6620*/  IMAD.MOV.U32 R0, RZ, RZ, R4 ;  /* 0x000000ffff007224 */ /* 0x000fe200078e0004 */
[----:B------:R-:W-:Y:S01]  /*6630*/  @P1 SHF.R.U32.HI R0, RZ, c[0x0][0x2cc], R7 ;  /* 0x0000b300ff001a19 */ /* 0x000fe20000011607 */
[----:B------:R-:W-:-:S03]  /*6640*/  IMAD.WIDE.U32 R2, R216, c[0x0][0x1b8], R2 ;  /* 0x00006e00d8027a25 */ /* 0x000fc600078e0002 */
[----:B------:R-:W-:Y:S01]  /*6650*/  SHF.R.S32.HI R7, RZ, 0x1f, R0 ;  /* 0x0000001fff077819 */ /* 0x000fe20000011400 */
[----:B------:R-:W-:Y:S02]  /*6660*/  IMAD R3, R216, c[0x0][0x1bc], R3 ;  /* 0x00006f00d8037a24 */ /* 0x000fe400078e0203 */
[C---:B------:R-:W-:Y:S02]  /*6670*/  IMAD R6, R5.reuse, c[0x0][0x1c4], R6 ;  /* 0x0000710005067a24 */ /* 0x040fe400078e0206 */
[----:B------:R-:W-:-:S04]  /*6680*/  IMAD.WIDE.U32 R2, R5, c[0x0][0x1c0], R2 ;  /* 0x0000700005027a25 */ /* 0x000fc800078e0002 */
[----:B------:R-:W-:Y:S01]  /*6690*/  IMAD.MOV R5, RZ, RZ, -R0 ;  /* 0x000000ffff057224 */ /* 0x000fe200078e0a00 */
[----:B------:R-:W-:-:S03]  /*66a0*/  IADD3 R3, R3, R6, RZ ;  /* 0x0000000603037210 */ /* 0x000fc60007ffe0ff */
[----:B------:R-:W-:Y:S02]  /*66b0*/  IMAD R4, R5, c[0x0][0x2c4], R4 ;  /* 0x0000b10005047a24 */ /* 0x000fe400078e0204 */
[----:B------:R-:W-:Y:S02]  /*66c0*/  IMAD R5, R7, c[0x0][0x1b0], RZ ;  /* 0x00006c0007057a24 */ /* 0x000fe400078e02ff */
[----:B------:R-:W-:-:S04]  /*66d0*/  IMAD.WIDE.U32 R2, R0, c[0x0][0x1b0], R2 ;  /* 0x00006c0000027a25 */ /* 0x000fc800078e0002 */
[----:B------:R-:W-:Y:S01]  /*66e0*/  IMAD R6, R0, c[0x0][0x1b4], R5 ;  /* 0x00006d0000067a24 */ /* 0x000fe200078e0205 */
[----:B------:R-:W-:-:S03]  /*66f0*/  SHF.R.S32.HI R5, RZ, 0x1f, R4 ;  /* 0x0000001fff057819 */ /* 0x000fc60000011404 */
[----:B------:R-:W-:Y:S02]  /*6700*/  IMAD.IADD R3, R3, 0x1, R6 ;  /* 0x0000000103037824 */ /* 0x000fe400078e0206 */
[----:B------:R-:W-:Y:S02]  /*6710*/  IMAD R0, R5, c[0x0][0x1a8], RZ ;  /* 0x00006a0005007a24 */ /* 0x000fe400078e02ff */
[----:B------:R-:W-:-:S04]  /*6720*/  IMAD.WIDE.U32 R2, R4, c[0x0][0x1a8], R2 ;  /* 0x00006a0004027a25 */ /* 0x000fc800078e0002 */
[----:B------:R-:W-:Y:S01]  /*6730*/  IMAD R0, R4, c[0x0][0x1ac], R0 ;  /* 0x00006b0004007a24 */ /* 0x000fe200078e0200 */
[----:B------:R-:W-:-:S04]  /*6740*/  LEA R13, P0, R2, c[0x0][0x160], 0x1 ;  /* 0x00005800020d7a11 */ /* 0x000fc800078008ff */
[----:B------:R-:W-:-:S04]  /*6750*/  IADD3 R0, R3, R0, RZ ;  /* 0x0000000003007210 */ /* 0x000fc80007ffe0ff */
[----:B------:R-:W-:Y:S02]  /*6760*/  LEA.HI.X R5, R2, c[0x0][0x164], R0, 0x1, P0 ;  /* 0x0000590002057a11 */ /* 0x000fe400000f0c00 */
[----:B------:R-:W-:Y:S01]  /*6770*/  @!P2 MOV R14, R233 ;  /* 0x000000e9000ea202 */ /* 0x000fe20000000f00 */
[----:B------:R-:W-:Y:S05]  /*6780*/  BRA.DIV ~URZ, `(.L_x_197) ;  /* 0x00010fe27f007947 */ /* 0x000fea000b800000 */
[----:B------:R1:W2:Y:S02]  /*6790*/  SHFL.IDX PT, R4, R5, RZ, 0x181f ;  /* 0x00181fff05047589 */ /* 0x0002a400000e0000 */
.L_x_338:
[----:B------:R-:W-:Y:S05]  /*67a0*/  BRA.DIV ~URZ, `(.L_x_198) ;  /* 0x000110327f007947 */ /* 0x000fea000b800000 */
[----:B------:R3:W4:Y:S02]  /*67b0*/  SHFL.IDX PT, R0, R13, RZ, 0x181f ;  /* 0x00181fff0d007589 */ /* 0x00072400000e0000 */
.L_x_339:
[----:B------:R-:W-:Y:S01]  /*67c0*/  IMAD R37, R114, c[0x0][0x2c4], RZ ;  /* 0x0000b10072257a24 */ /* 0x000fe200078e02ff */
[----:B------:R-:W-:Y:S01]  /*67d0*/  LOP3.LUT R207, R207, 0xfffffffd, RZ, 0xc0, !PT ;  /* 0xfffffffdcfcf7812 */ /* 0x000fe200078ec0ff */
[----:B------:R-:W-:Y:S03]  /*67e0*/  BSSY B0, `(.L_x_199) ;  /* 0x0000013000007945 */ /* 0x000fe60003800000 */
[----:B------:R-:W-:-:S13]  /*67f0*/  ISETP.GE.AND P0, PT, R12, R37, PT ;  /* 0x000000250c00720c */ /* 0x000fda0003f06270 */
[----:B------:R-:W-:Y:S01]  /*6800*/  @P0 LOP3.LUT R207, R207, 0x2, RZ, 0xfc, !PT ;  /* 0x00000002cfcf0812 */ /* 0x000fe200078efcff */
[----:B------:R-:W-:Y:S05]  /*6810*/  @P0 BRA `(.L_x_200) ;  /* 0x000000f000000947 */ /* 0x000fea0003800000 */
[-C--:B----4-:R-:W-:Y:S02]  /*6820*/  LEA R10, P0, R132, R0.reuse, 0x1 ;  /* 0x00000000840a7211 */ /* 0x090fe400078008ff */
[----:B------:R-:W-:Y:S02]  /*6830*/  LEA R8, P2, R204, R0, 0x1 ;  /* 0x00000000cc087211 */ /* 0x000fe400078408ff */
[----:B--2---:R-:W-:Y:S02]  /*6840*/  LEA.HI.X R11, R132, R4, R133, 0x1, P0 ;  /* 0x00000004840b7211 */ /* 0x004fe400000f0c85 */
[-C--:B------:R-:W-:Y:S02]  /*6850*/  LEA R6, P1, R199, R0.reuse, 0x1 ;  /* 0x00000000c7067211 */ /* 0x080fe400078208ff */
[----:B------:R-:W-:Y:S01]  /*6860*/  LEA R2, P0, R200, R0, 0x1 ;  /* 0x00000000c8027211 */ /* 0x000fe200078008ff */
[----:B------:R-:W-:Y:S01]  /*6870*/  @!PT LDS RZ, [RZ] ;  /* 0x00000000fffff984 */ /* 0x000fe20000000800 */
[----:B------:R-:W-:Y:S01]  /*6880*/  @!PT LDS RZ, [RZ] ;  /* 0x00000000fffff984 */ /* 0x000fe20000000800 */
[----:B------:R-:W-:Y:S01]  /*6890*/  @!PT LDS RZ, [RZ] ;  /* 0x00000000fffff984 */ /* 0x000fe20000000800 */
[----:B------:R2:W-:Y:S01]  /*68a0*/  LDGSTS.E.BYPASS.LTC128B.128 [R198+0x10080], [R10.64], !P6 ;  /* 0x100800000ac67fae */ /* 0x0005e2000f101d48 */
[----:B------:R-:W-:-:S02]  /*68b0*/  LEA.HI.X R9, R204, R4, R209, 0x1, P2 ;  /* 0x00000004cc097211 */ /* 0x000fc400010f0cd1 */
[-C--:B------:R-:W-:Y:S02]  /*68c0*/  LEA.HI.X R7, R199, R4.reuse, R211, 0x1, P1 ;  /* 0x00000004c7077211 */ /* 0x080fe400008f0cd3 */
[----:B------:R-:W-:Y:S01]  /*68d0*/  LEA.HI.X R3, R200, R4, R210, 0x1, P0 ;  /* 0x00000004c8037211 */ /* 0x000fe200000f0cd2 */
[----:B------:R2:W-:Y:S04]  /*68e0*/  LDGSTS.E.BYPASS.LTC128B.128 [R198+0x14080], [R8.64], !P5 ;  /* 0x1408000008c67fae */ /* 0x0005e8000e901d48 */
[----:B------:R2:W-:Y:S04]  /*68f0*/  LDGSTS.E.BYPASS.LTC128B.128 [R198+0x18080], [R6.64], !P4 ;  /* 0x1808000006c67fae */ /* 0x0005e8000e101d48 */
[----:B------:R2:W-:Y:S02]  /*6900*/  LDGSTS.E.BYPASS.LTC128B.128 [R198+0x1c080], [R2.64], !P3 ;  /* 0x1c08000002c67fae */ /* 0x0005e4000d901d48 */
.L_x_200:
[----:B------:R-:W-:Y:S05]  /*6910*/  BSYNC B0 ;  /* 0x0000000000007941 */ /* 0x000fea0003800000 */
.L_x_199:
[----:B------:R-:W-:Y:S05]  /*6920*/  BRA.DIV ~URZ, `(.L_x_201) ;  /* 0x00010f227f007947 */ /* 0x000fea000b800000 */
[----:B--2---:R2:W1:Y:S04]  /*6930*/  SHFL.IDX PT, R4, R5, 0x1, 0x181f ;  /* 0x00381f0005047f89 */ /* 0x00446800000e0000 */
[----:B----4-:R2:W4:Y:S02]  /*6940*/  SHFL.IDX PT, R0, R13, 0x1, 0x181f ;  /* 0x00381f000d007f89 */ /* 0x01052400000e0000 */
.L_x_340:
[----:B------:R-:W-:Y:S01]  /*6950*/  IADD3 R2, R12, 0x20, RZ ;  /* 0x000000200c027810 */ /* 0x000fe20007ffe0ff */
[----:B------:R-:W-:Y:S03]  /*6960*/  BSSY B0, `(.L_x_202) ;  /* 0x0000012000007945 */ /* 0x000fe60003800000 */
[----:B------:R-:W-:-:S13]  /*6970*/  ISETP.GE.AND P0, PT, R2, R37, PT ;  /* 0x000000250200720c */ /* 0x000fda0003f06270 */
[----:B------:R-:W-:Y:S05]  /*6980*/  @P0 BRA `(.L_x_203) ;  /* 0x000000f000000947 */ /* 0x000fea0003800000 */
[-C--:B----4-:R-:W-:Y:S02]  /*6990*/  LEA R10, P0, R132, R0.reuse, 0x1 ;  /* 0x00000000840a7211 */ /* 0x090fe400078008ff */
[----:B------:R-:W-:Y:S02]  /*69a0*/  LEA R8, P2, R204, R0, 0x1 ;  /* 0x00000000cc087211 */ /* 0x000fe400078408ff */
[----:B-1----:R-:W-:Y:S02]  /*69b0*/  LEA.HI.X R11, R132, R4, R133, 0x1, P0 ;  /* 0x00000004840b7211 */ /* 0x002fe400000f0c85 */
        /* <DEDUP_REMOVED lines=12> */
.L_x_203:
[----:B------:R-:W-:Y:S05]  /*6a80*/  BSYNC B0 ;  /* 0x0000000000007941 */ /* 0x000fea0003800000 */
.L_x_202:
[----:B------:R-:W-:Y:S05]  /*6a90*/  BRA.DIV ~URZ, `(.L_x_204) ;  /* 0x00010e827f007947 */ /* 0x000fea000b800000 */
[----:B-1----:R1:W2:Y:S02]  /*6aa0*/  SHFL.IDX PT, R4, R5, 0x2, 0x181f ;  /* 0x00581f0005047f89 */ /* 0x0022a400000e0000 */
.L_x_341:
[----:B------:R-:W-:Y:S05]  /*6ab0*/  BRA.DIV ~URZ, `(.L_x_205) ;  /* 0x00010ed27f007947 */ /* 0x000fea000b800000 */
[----:B----4-:R4:W1:Y:S02]  /*6ac0*/  SHFL.IDX PT, R0, R13, 0x2, 0x181f ;  /* 0x00581f000d007f89 */ /* 0x01086400000e0000 */
.L_x_342:
[----:B------:R-:W-:Y:S01]  /*6ad0*/  IADD3 R2, R12, 0x40, RZ ;  /* 0x000000400c027810 */ /* 0x000fe20007ffe0ff */
[----:B------:R-:W-:Y:S03]  /*6ae0*/  BSSY B0, `(.L_x_206) ;  /* 0x0000012000007945 */ /* 0x000fe60003800000 */
[----:B------:R-:W-:-:S13]  /*6af0*/  ISETP.GE.AND P0, PT, R2, R37, PT ;  /* 0x000000250200720c */ /* 0x000fda0003f06270 */
[----:B------:R-:W-:Y:S05]  /*6b00*/  @P0 BRA `(.L_x_207) ;  /* 0x000000f000000947 */ /* 0x000fea0003800000 */
[-C--:B-1----:R-:W-:Y:S02]  /*6b10*/  LEA R10, P0, R132, R0.reuse, 0x1 ;  /* 0x00000000840a7211 */ /* 0x082fe400078008ff */
        /* <DEDUP_REMOVED lines=14> */
.L_x_207:
[----:B------:R-:W-:Y:S05]  /*6c00*/  BSYNC B0 ;  /* 0x0000000000007941 */ /* 0x000fea0003800000 */
.L_x_206:
[----:B------:R-:W-:Y:S05]  /*6c10*/  BRA.DIV ~URZ, `(.L_x_208) ;  /* 0x00010de27f007947 */ /* 0x000fea000b800000 */
[----:B--2---:R2:W3:Y:S04]  /*6c20*/  SHFL.IDX PT, R4, R5, 0x3, 0x181f ;  /* 0x00781f0005047f89 */ /* 0x0044e800000e0000 */
[----:B-1----:R2:W1:Y:S02]  /*6c30*/  SHFL.IDX PT, R0, R13, 0x3, 0x181f ;  /* 0x00781f000d007f89 */ /* 0x00246400000e0000 */
.L_x_343:
[----:B------:R-:W-:Y:S01]  /*6c40*/  IADD3 R2, R12, 0x60, RZ ;  /* 0x000000600c027810 */ /* 0x000fe20007ffe0ff */
[----:B-----5:R-:W-:Y:S01]  /*6c50*/  IMAD.WIDE.U32 R222, R14, c[0x0][0x2b0], RZ ;  /* 0x0000ac000ede7a25 */ /* 0x020fe200078e00ff */
[----:B------:R-:W-:-:S02]  /*6c60*/  ISETP.GE.AND P2, PT, R132, c[0x0][0x1d4], PT ;  /* 0x0000750084007a0c */ /* 0x000fc40003f46270 */
[----:B------:R-:W-:Y:S02]  /*6c70*/  ISETP.GE.AND P0, PT, R2, R37, PT ;  /* 0x000000250200720c */ /* 0x000fe40003f06270 */
[----:B------:R-:W-:-:S09]  /*6c80*/  LOP3.LUT R207, R207, 0xfffffffe, RZ, 0xc0, !PT ;  /* 0xfffffffecfcf7812 */ /* 0x000fd200078ec0ff */
[----:B------:R-:W-:Y:S02]  /*6c90*/  @P2 LOP3.LUT R207, R207, 0x1, RZ, 0xfc, !PT ;  /* 0x00000001cfcf2812 */ /* 0x000fe400078efcff */
[----:B-1----:R-:W-:-:S04]  /*6ca0*/  @!P0 LEA R10, P1, R132, R0, 0x1 ;  /* 0x00000000840a8211 */ /* 0x002fc800078208ff */
[----:B---3--:R-:W-:Y:S02]  /*6cb0*/  @!P0 LEA.HI.X R11, R132, R4, R133, 0x1, P1 ;  /* 0x00000004840b8211 */ /* 0x008fe400008f0c85 */
[----:B------:R-:W-:-:S03]  /*6cc0*/  @!P0 LEA R8, P1, R204, R0, 0x1 ;  /* 0x00000000cc088211 */ /* 0x000fc600078208ff */
[----:B------:R-:W-:Y:S01]  /*6cd0*/  @!PT LDS RZ, [RZ] ;  /* 0x00000000fffff984 */ /* 0x000fe20000000800 */
[----:B------:R-:W-:Y:S01]  /*6ce0*/  @!PT LDS RZ, [RZ] ;  /* 0x00000000fffff984 */ /* 0x000fe20000000800 */
[----:B------:R-:W-:Y:S01]  /*6cf0*/  @!PT LDS RZ, [RZ] ;  /* 0x00000000fffff984 */ /* 0x000fe20000000800 */
[----:B------:R1:W-:Y:S01]  /*6d00*/  @!P0 LDGSTS.E.BYPASS.LTC128B.128 [R234+0x3000], [R10.64], !P6 ;  /* 0x030000000aea8fae */ /* 0x0003e2000f101d48 */
[----:B------:R-:W-:Y:S02]  /*6d10*/  @!P0 LEA.HI.X R9, R204, R4, R209, 0x1, P1 ;  /* 0x00000004cc098211 */ /* 0x000fe400008f0cd1 */
[----:B------:R-:W-:-:S03]  /*6d20*/  @!P0 LEA R6, P1, R199, R0, 0x1 ;  /* 0x00000000c7068211 */ /* 0x000fc600078208ff */
[----:B------:R1:W-:Y:S01]  /*6d30*/  @!P0 LDGSTS.E.BYPASS.LTC128B.128 [R234+0x7000], [R8.64], !P5 ;  /* 0x0700000008ea8fae */ /* 0x0003e2000e901d48 */
[----:B------:R-:W-:Y:S02]  /*6d40*/  @!P0 LEA.HI.X R7, R199, R4, R211, 0x1, P1 ;  /* 0x00000004c7078211 */ /* 0x000fe400008f0cd3 */
[C---:B------:R-:W-:Y:S02]  /*6d50*/  @!P0 LEA R2, P1, R200.reuse, R0, 0x1 ;  /* 0x00000000c8028211 */ /* 0x040fe400078208ff */
[----:B------:R-:W-:Y:S01]  /*6d60*/  SHF.R.S32.HI R0, RZ, 0x1f, R14 ;  /* 0x0000001fff007819 */ /* 0x000fe2000001140e */
[----:B------:R1:W-:Y:S01]  /*6d70*/  @!P0 LDGSTS.E.BYPASS.LTC128B.128 [R234+0xb000], [R6.64], !P4 ;  /* 0x0b00000006ea8fae */ /* 0x0003e2000e101d48 */
[----:B------:R-:W-:Y:S02]  /*6d80*/  @!P0 LEA.HI.X R3, R200, R4, R210, 0x1, P1 ;  /* 0x00000004c8038211 */ /* 0x000fe400008f0cd2 */
[----:B------:R-:W-:Y:S01]  /*6d90*/  ISETP.GE.AND P5, PT, R135, c[0x0][0x1d4], PT ;  /* 0x0000750087007a0c */ /* 0x000fe20003fa6270 */
[----:B------:R-:W-:Y:S01]  /*6da0*/  IMAD R0, R0, c[0x0][0x2b0], RZ ;  /* 0x0000ac0000007a24 */ /* 0x000fe200078e02ff */
[----:B------:R-:W-:Y:S01]  /*6db0*/  ISETP.GE.AND P4, PT, R199, c[0x0][0x1d4], PT ;  /* 0x00007500c7007a0c */ /* 0x000fe20003f86270 */
[----:B------:R1:W-:Y:S01]  /*6dc0*/  @!P0 LDGSTS.E.BYPASS.LTC128B.128 [R234+0xf000], [R2.64], !P3 ;  /* 0x0f00000002ea8fae */ /* 0x0003e2000d901d48 */
[----:B------:R-:W-:Y:S01]  /*6dd0*/  ISETP.GE.AND P3, PT, R200, c[0x0][0x1d4], PT ;  /* 0x00007500c8007a0c */ /* 0x000fe20003f66270 */
[----:B------:R-:W-:-:S02]  /*6de0*/  IMAD R0, R14, c[0x0][0x2b4], R0 ;  /* 0x0000ad000e007a24 */ /* 0x000fc400078e0200 */
[----:B------:R-:W0:Y:S01]  /*6df0*/  LDGDEPBAR ;  /* 0x00000000000079af */ /* 0x000e220000000000 */
[----:B------:R-:W-:Y:S01]  /*6e00*/  WARPSYNC 0xffffffff ;  /* 0xffffffff00007948 */ /* 0x000fe20003800000 */
[----:B------:R-:W-:Y:S02]  /*6e10*/  IMAD.IADD R225, R223, 0x1, R0 ;  /* 0x00000001dfe17824 */ /* 0x000fe400078e0200 */
[----:B------:R-:W-:Y:S01]  /*6e20*/  IMAD.MOV.U32 R0, RZ, RZ, c[0x0][0x2b8] ;  /* 0x0000ae00ff007624 */ /* 0x000fe200078e00ff */
[----:B------:R-:W-:Y:S01]  /*6e30*/  BAR.SYNC.DEFER_BLOCKING 0x0 ;  /* 0x0000000000007b1d */ /* 0x000fe20000010000 */
[----:B-1----:R-:W-:Y:S02]  /*6e40*/  IMAD R2, R80, 0x20, R218 ;  /* 0x0000002050027824 */ /* 0x002fe400078e02da */
[----:B------:R-:W-:Y:S01]  /*6e50*/  IMAD.MOV.U32 R202, RZ, RZ, RZ ;  /* 0x000000ffffca7224 */ /* 0x000fe200078e00ff */
[----:B------:R-:W-:Y:S02]  /*6e60*/  ISETP.NE.AND P6, PT, R0, 0x1, PT ;  /* 0x000000010000780c */ /* 0x000fe40003fc5270 */
[C---:B------:R-:W-:Y:S01]  /*6e70*/  ISETP.GE.AND P0, PT, R2.reuse, R110, PT ;  /* 0x0000006e0200720c */ /* 0x040fe20003f06270 */
[----:B------:R-:W-:-:S03]  /*6e80*/  IMAD.IADD R2, R2, 0x1, R226 ;  /* 0x0000000102027824 */ /* 0x000fc600078e02e2 */
[----:B------:R-:W-:Y:S01]  /*6e90*/  ISETP.GT.OR P0, PT, R218, 0x1f, P0 ;  /* 0x0000001fda00780c */ /* 0x000fe20000704670 */
[----:B------:R-:W-:-:S06]  /*6ea0*/  IMAD.MOV.U32 R0, RZ, RZ, R2 ;  /* 0x000000ffff007224 */ /* 0x000fcc00078e0002 */
[----:B------:R-:W-:-:S05]  /*6eb0*/  @P6 IMAD.HI.U32 R3, R2, c[0x0][0x2bc], RZ ;  /* 0x0000af0002036a27 */ /* 0x000fca00078e00ff */
[----:B------:R-:W-:-:S04]  /*6ec0*/  @P6 SHF.R.U32.HI R0, RZ, c[0x0][0x2c0], R3 ;  /* 0x0000b000ff006a19 */ /* 0x000fc80000011603 */
[----:B------:R-:W-:-:S04]  /*6ed0*/  @!P0 IADD3 R3, P1, R0, R222, RZ ;  /* 0x000000de00038210 */ /* 0x000fc80007f3e0ff */
[----:B--2---:R-:W-:Y:S02]  /*6ee0*/  @!P0 LEA.HI.X.SX32 R5, R0, R225, 0x1, P1 ;  /* 0x000000e100058211 */ /* 0x004fe400008f0eff */
[----:B------:R-:W-:-:S04]  /*6ef0*/  @!P0 LEA R4, P1, R3, c[0x0][0x2a0], 0x2 ;  /* 0x0000a80003048a11 */ /* 0x000fc800078210ff */
[----:B------:R-:W-:-:S05]  /*6f00*/  @!P0 LEA.HI.X R5, R3, c[0x0][0x2a4], R5, 0x2, P1 ;  /* 0x0000a90003058a11 */ /* 0x000fca00008f1405 */
[----:B------:R-:W2:Y:S01]  /*6f10*/  @!P0 LDG.E R202, [R4.64] ;  /* 0x0000000804ca8981 */ /* 0x000ea2000c1e1900 */
[----:B------:R-:W-:Y:S02]  /*6f20*/  IMAD.MOV R0, RZ, RZ, -R0 ;  /* 0x000000ffff007224 */ /* 0x000fe400078e0a00 */
[----:B------:R-:W-:-:S04]  /*6f30*/  IMAD.WIDE.U32 R220, R216, c[0x0][0x1e8], RZ ;  /* 0x00007a00d8dc7a25 */ /* 0x000fc800078e00ff */
[----:B------:R-:W-:Y:S02]  /*6f40*/  IMAD R203, R0, c[0x0][0x2b8], R2 ;  /* 0x0000ae0000cb7a24 */ /* 0x000fe400078e0202 */
[----:B------:R-:W-:Y:S02]  /*6f50*/  IMAD R224, R216, c[0x0][0x1ec], R221 ;  /* 0x00007b00d8e07a24 */ /* 0x000fe400078e02dd */
[----:B------:R-:W-:Y:S01]  /*6f60*/  IMAD.WIDE.U32 R2, R203, c[0x0][0x1e0], RZ ;  /* 0x00007800cb027a25 */ /* 0x000fe200078e00ff */
[----:B------:R-:W-:-:S03]  /*6f70*/  SHF.R.S32.HI R55, RZ, 0x1f, R203 ;  /* 0x0000001fff377819 */ /* 0x000fc600000114cb */
[----:B------:R-:W-:Y:S02]  /*6f80*/  IMAD R110, R80, -0x20, R110 ;  /* 0xffffffe0506e7824 */ /* 0x000fe400078e026e */
[----:B------:R-:W-:-:S04]  /*6f90*/  IMAD R0, R55, c[0x0][0x1e0], RZ ;  /* 0x0000780037007a24 */ /* 0x000fc800078e02ff */
[----:B------:R-:W-:-:S04]  /*6fa0*/  IMAD R0, R203, c[0x0][0x1e4], R0 ;  /* 0x00007900cb007a24 */ /* 0x000fc800078e0200 */
[----:B------:R-:W-:Y:S01]  /*6fb0*/  IMAD.IADD R3, R3, 0x1, R0 ;  /* 0x0000000103037824 */ /* 0x000fe200078e0200 */
[----:B--2---:R-:W-:-:S03]  /*6fc0*/  SHF.R.S32.HI R56, RZ, 0x1f, R202 ;  /* 0x0000001fff387819 */ /* 0x004fc600000114ca */
[----:B------:R-:W-:-:S04]  /*6fd0*/  IMAD.WIDE.U32 R2, R202, c[0x0][0x1f0], R2 ;  /* 0x00007c00ca027a25 */ /* 0x000fc800078e0002 */
[----:B------:R-:W-:-:S04]  /*6fe0*/  IMAD R0, R56, c[0x0][0x1f0], RZ ;  /* 0x00007c0038007a24 */ /* 0x000fc800078e02ff */
[----:B------:R-:W-:Y:S01]  /*6ff0*/  IMAD R4, R202, c[0x0][0x1f4], R0 ;  /* 0x00007d00ca047a24 */ /* 0x000fe200078e0200 */
[----:B------:R-:W-:-:S04]  /*7000*/  IADD3 R0, P0, R2, R220, RZ ;  /* 0x000000dc02007210 */ /* 0x000fc80007f1e0ff */
[----:B------:R-:W-:Y:S02]  /*7010*/  IADD3.X R2, R224, R3, R4, P0, !PT ;  /* 0x00000003e0027210 */ /* 0x000fe400007fe404 */
[----:B------:R-:W-:-:S04]  /*7020*/  LEA R3, P0, R0, c[0x0][0x1c8], 0x1 ;  /* 0x0000720000037a11 */ /* 0x000fc800078008ff */
[----:B------:R-:W-:Y:S02]  /*7030*/  LEA.HI.X R2, R0, c[0x0][0x1cc], R2, 0x1, P0 ;  /* 0x0000730000027a11 */ /* 0x000fe400000f0c02 */
[----:B------:R1:W2:Y:S04]  /*7040*/  SHFL.IDX PT, R0, R3, RZ, 0x181f ;  /* 0x00181fff03007589 */ /* 0x0002a800000e0000 */
[----:B------:R-:W3:Y:S01]  /*7050*/  SHFL.IDX PT, R2, R2, RZ, 0x181f ;  /* 0x00181fff02027589 */ /* 0x000ee200000e0000 */
[----:B-1----:R-:W-:-:S05]  /*7060*/  IMAD.IADD R3, R110, 0x1, -R208 ;  /* 0x000000016e037824 */ /* 0x002fca00078e0ad0 */
[----:B------:R-:W-:-:S13]  /*7070*/  ISETP.GE.AND P0, PT, R3, 0x1, PT ;  /* 0x000000010300780c */ /* 0x000fda0003f06270 */
[----:B--2---:R-:W-:-:S04]  /*7080*/  @P0 LEA R10, P1, R132, R0, 0x1 ;  /* 0x00000000840a0211 */ /* 0x004fc800078208ff */
[----:B---3--:R-:W-:Y:S02]  /*7090*/  @P0 LEA.HI.X R11, R132, R2, R133, 0x1, P1 ;  /* 0x00000002840b0211 */ /* 0x008fe400008f0c85 */
[----:B------:R-:W-:-:S03]  /*70a0*/  @P0 LEA R8, P1, R204, R0, 0x1 ;  /* 0x00000000cc080211 */ /* 0x000fc600078208ff */
[----:B------:R-:W-:Y:S01]  /*70b0*/  @!PT LDS RZ, [RZ] ;  /* 0x00000000fffff984 */ /* 0x000fe20000000800 */
[----:B------:R1:W-:Y:S01]  /*70c0*/  @P0 LDGSTS.E.BYPASS.LTC128B.128 [R198+0xc080], [R10.64], !P2 ;  /* 0x0c0800000ac60fae */ /* 0x0003e2000d101d48 */
[----:B------:R-:W-:Y:S02]  /*70d0*/  @P0 LEA.HI.X R9, R204, R2, R209, 0x1, P1 ;  /* 0x00000002cc090211 */ /* 0x000fe400008f0cd1 */
[----:B------:R-:W-:-:S03]  /*70e0*/  @P0 LEA R6, P1, R199, R0, 0x1 ;  /* 0x00000000c7060211 */ /* 0x000fc600078208ff */
[----:B------:R1:W-:Y:S01]  /*70f0*/  @P0 LDGSTS.E.BYPASS.LTC128B.128 [R198+0xd080], [R8.64], !P5 ;  /* 0x0d08000008c60fae */ /* 0x0003e2000e901d48 */
[----:B------:R-:W-:Y:S02]  /*7100*/  @P0 LEA.HI.X R7, R199, R2, R211, 0x1, P1 ;  /* 0x00000002c7070211 */ /* 0x000fe400008f0cd3 */
[----:B------:R-:W-:-:S03]  /*7110*/  @P0 LEA R4, P1, R200, R0, 0x1 ;  /* 0x00000000c8040211 */ /* 0x000fc600078208ff */
[----:B------:R1:W-:Y:S01]  /*7120*/  @P0 LDGSTS.E.BYPASS.LTC128B.128 [R198+0xe080], [R6.64], !P4 ;  /* 0x0e08000006c60fae */ /* 0x0003e2000e101d48 */
[----:B------:R-:W-:-:S05]  /*7130*/  @P0 LEA.HI.X R5, R200, R2, R210, 0x1, P1 ;  /* 0x00000002c8050211 */ /* 0x000fca00008f0cd2 */
[----:B------:R1:W-:Y:S01]  /*7140*/  @P0 LDGSTS.E.BYPASS.LTC128B.128 [R198+0xf080], [R4.64], !P3 ;  /* 0x0f08000004c60fae */ /* 0x0003e2000d901d48 */
[----:B------:R-:W-:-:S03]  /*7150*/  ISETP.LT.AND P0, PT, RZ, c[0x0][0x27c], PT ;  /* 0x00009f00ff007a0c */ /* 0x000fc60003f01270 */
[----:B------:R-:W0:Y:S10]  /*7160*/  LDGDEPBAR ;  /* 0x00000000000079af */ /* 0x000e340000000000 */
[----:B------:R-:W-:Y:S05]  /*7170*/  @P0 BRA `(.L_x_209) ;  /* 0x0000002000000947 */ /* 0x000fea0003800000 */
[----:B------:R-:W-:-:S04]  /*7180*/  DEPBAR.LE SB0, 0x1 ;  /* 0x000080400000791a */ /* 0x000fc80000000000 */
[----:B------:R-:W-:Y:S05]  /*7190*/  BRA `(.L_x_210) ;  /* 0x000068e000007947 */ /* 0x000fea0003800000 */
.L_x_209:
[----:B------:R-:W-:Y:S01]  /*71a0*/  SHF.R.S32.HI R0, RZ, 0x1f, R99 ;  /* 0x0000001fff007819 */ /* 0x000fe20000011463 */
[C---:B-1----:R-:W-:Y:S01]  /*71b0*/  IMAD.WIDE.U32 R4, R99.reuse, c[0x0][0x280], RZ ;  /* 0x0000a00063047a25 */ /* 0x042fe200078e00ff */
[----:B------:R-:W-:Y:S01]  /*71c0*/  ULDC.U8 UR4, c[0x0][0x298] ;  /* 0x0000a60000047ab9 */ /* 0x000fe20000000000 */
[----:B------:R-:W-:Y:S02]  /*71d0*/  BSSY B2, `(.L_x_210) ;  /* 0x000068a000027945 */ /* 0x000fe40003800000 */
[----:B------:R-:W-:Y:S01]  /*71e0*/  IMAD R2, R0, c[0x0][0x280], RZ ;  /* 0x0000a00000027a24 */ /* 0x000fe200078e02ff */
[----:B------:R-:W-:Y:S01]  /*71f0*/  LEA R7, P0, R4, c[0x0][0x270], 0x1 ;  /* 0x00009c0004077a11 */ /* 0x000fe200078008ff */
[----:B------:R-:W-:Y:S02]  /*7200*/  IMAD R0, R0, c[0x0][0x290], RZ ;  /* 0x0000a40000007a24 */ /* 0x000fe400078e02ff */
[C---:B------:R-:W-:Y:S02]  /*7210*/  IMAD R6, R99.reuse, c[0x0][0x284], R2 ;  /* 0x0000a10063067a24 */ /* 0x040fe400078e0202 */
[----:B------:R-:W-:-:S03]  /*7220*/  IMAD.WIDE.U32 R2, R99, c[0x0][0x290], RZ ;  /* 0x0000a40063027a25 */ /* 0x000fc600078e00ff */
[----:B------:R-:W-:Y:S01]  /*7230*/  IADD3 R6, R6, R5, RZ ;  /* 0x0000000506067210 */ /* 0x000fe20007ffe0ff */
[----:B------:R-:W-:-:S03]  /*7240*/  IMAD R5, R99, c[0x0][0x294], R0 ;  /* 0x0000a50063057a24 */ /* 0x000fc600078e0200 */
[----:B------:R-:W-:Y:S02]  /*7250*/  LEA.HI.X R0, R4, c[0x0][0x274], R6, 0x1, P0 ;  /* 0x00009d0004007a11 */ /* 0x000fe400000f0c06 */
[----:B------:R-:W-:Y:S02]  /*7260*/  LEA R6, P0, R2, c[0x0][0x288], 0x1 ;  /* 0x0000a20002067a11 */ /* 0x000fe400078008ff */
[----:B------:R-:W-:-:S04]  /*7270*/  IADD3 R3, R5, R3, RZ ;  /* 0x0000000305037210 */ /* 0x000fc80007ffe0ff */
[----:B------:R-:W-:Y:S02]  /*7280*/  LEA.HI.X R2, R2, c[0x0][0x28c], R3, 0x1, P0 ;  /* 0x0000a30002027a11 */ /* 0x000fe400000f0c03 */
[----:B------:R-:W-:-:S13]  /*7290*/  ISETP.NE.AND P0, PT, RZ, UR4, PT ;  /* 0x00000004ff007c0c */ /* 0x000fda000bf05270 */
[----:B------:R-:W-:Y:S05]  /*72a0*/  @!P0 BRA `(.L_x_211) ;  /* 0x000031d000008947 */ /* 0x000fea0003800000 */
[----:B------:R-:W-:Y:S01]  /*72b0*/  LOP3.LUT P1, RZ, R207, 0x2, RZ, 0xc0, !PT ;  /* 0x00000002cfff7812 */ /* 0x000fe2000782c0ff */
[----:B------:R-:W1:Y:S01]  /*72c0*/  SHFL.IDX PT, R3, R2, RZ, 0x181f ;  /* 0x00181fff02037589 */ /* 0x000e6200000e0000 */
[----:B------:R-:W-:Y:S01]  /*72d0*/  BSSY B0, `(.L_x_212) ;  /* 0x0000035000007945 */ /* 0x000fe20003800000 */
[----:B------:R-:W-:Y:S01]  /*72e0*/  CS2R R20, SRZ ;  /* 0x0000000000147805 */ /* 0x000fe2000001ff00 */
[----:B------:R-:W-:Y:S01]  /*72f0*/  CS2R R18, SRZ ;  /* 0x0000000000127805 */ /* 0x000fe2000001ff00 */
[----:B------:R-:W2:Y:S01]  /*7300*/  SHFL.IDX PT, R5, R0, RZ, 0x181f ;  /* 0x00181fff00057589 */ /* 0x000ea200000e0000 */
[----:B------:R-:W-:Y:S01]  /*7310*/  CS2R R16, SRZ ;  /* 0x0000000000107805 */ /* 0x000fe2000001ff00 */
[----:B------:R-:W-:Y:S01]  /*7320*/  CS2R R14, SRZ ;  /* 0x00000000000e7805 */ /* 0x000fe2000001ff00 */
[----:B----4-:R-:W-:Y:S01]  /*7330*/  CS2R R12, SRZ ;  /* 0x00000000000c7805 */ /* 0x010fe2000001ff00 */
[----:B------:R-:W3:Y:S01]  /*7340*/  SHFL.IDX PT, R4, R7, RZ, 0x181f ;  /* 0x00181fff07047589 */ /* 0x000ee200000e0000 */
[----:B------:R-:W-:Y:S01]  /*7350*/  CS2R R10, SRZ ;  /* 0x00000000000a7805 */ /* 0x000fe2000001ff00 */
[----:B------:R-:W-:-:S02]  /*7360*/  CS2R R8, SRZ ;  /* 0x0000000000087805 */ /* 0x000fc4000001ff00 */
[----:B------:R4:W1:Y:S02]  /*7370*/  SHFL.IDX PT, R2, R6, RZ, 0x181f ;  /* 0x00181fff06027589 */ /* 0x00086400000e0000 */
[----:B----4-:R-:W-:Y:S01]  /*7380*/  CS2R R6, SRZ ;  /* 0x0000000000067805 */ /* 0x010fe2000001ff00 */
[----:B------:R-:W-:Y:S05]  /*7390*/  @P1 BRA `(.L_x_213) ;  /* 0x0000028000001947 */ /* 0x000fea0003800000 */
[----:B-123--:R-:W2:Y:S04]  /*73a0*/  LDL R27, [R1+0x38] ;  /* 0x00003800011b7983 */ /* 0x00eea80000100800 */
[----:B------:R-:W3:Y:S04]  /*73b0*/  LDL R26, [R1+0x34] ;  /* 0x00003400011a7983 */ /* 0x000ee80000100800 */
[----:B------:R-:W4:Y:S04]  /*73c0*/  LDL R25, [R1+0x3c] ;  /* 0x00003c0001197983 */ /* 0x000f280000100800 */
[----:B------:R-:W4:Y:S04]  /*73d0*/  LDL R24, [R1+0x30] ;  /* 0x0000300001187983 */ /* 0x000f280000100800 */
[----:B------:R-:W4:Y:S04]  /*73e0*/  LDL R23, [R1+0x40] ;  /* 0x0000400001177983 */ /* 0x000f280000100800 */
[----:B------:R-:W4:Y:S01]  /*73f0*/  LDL R22, [R1+0x2c] ;  /* 0x00002c0001167983 */ /* 0x000f220000100800 */
[----:B------:R-:W-:Y:S01]  /*7400*/  ISETP.GE.AND P0, PT, R138, c[0x0][0x27c], PT ;  /* 0x00009f008a007a0c */ /* 0x000fe20003f06270 */
[----:B------:R-:W-:Y:S01]  /*7410*/  CS2R R14, SRZ ;  /* 0x00000000000e7805 */ /* 0x000fe2000001ff00 */
[----:B------:R-:W-:Y:S01]  /*7420*/  ISETP.GE.AND P2, PT, R142, c[0x0][0x27c], PT ;  /* 0x00009f008e007a0c */ /* 0x000fe20003f46270 */
[----:B------:R-:W-:Y:S01]  /*7430*/  CS2R R6, SRZ ;  /* 0x0000000000067805 */ /* 0x000fe2000001ff00 */
[----:B------:R-:W-:-:S09]  /*7440*/  ISETP.GE.AND P1, PT, R140, c[0x0][0x27c], PT ;  /* 0x00009f008c007a0c */ /* 0x000fd20003f26270 */
[----:B------:R-:W-:-:S04]  /*7450*/  @!P0 IMAD.WIDE R10, R138, 0x2, R4 ;  /* 0x000000028a0a8825 */ /* 0x000fc800078e0204 */
[----:B------:R-:W-:Y:S01]  /*7460*/  @!P0 IMAD.WIDE R8, R138, 0x2, R2 ;  /* 0x000000028a088825 */ /* 0x000fe200078e0202 */
[----:B------:R1:W5:Y:S04]  /*7470*/  @!P0 LD.E.64 R14, [R10.64] ;  /* 0x000000080a0e8980 */ /* 0x000368000c101b00 */
[----:B------:R1:W5:Y:S01]  /*7480*/  @!P0 LD.E.64 R6, [R8.64] ;  /* 0x0000000808068980 */ /* 0x000362000c101b00 */
[----:B------:R-:W-:Y:S01]  /*7490*/  CS2R R16, SRZ ;  /* 0x0000000000107805 */ /* 0x000fe2000001ff00 */
[----:B------:R-:W-:Y:S01]  /*74a0*/  CS2R R18, SRZ ;  /* 0x0000000000127805 */ /* 0x000fe2000001ff00 */
[----:B-1----:R-:W-:Y:S01]  /*74b0*/  CS2R R8, SRZ ;  /* 0x0000000000087805 */ /* 0x002fe2000001ff00 */
[----:B--2---:R-:W-:-:S05]  /*74c0*/  @!P2 IADD3 R12, P0, R4, R27, RZ ;  /* 0x0000001b040ca210 */ /* 0x004fca0007f1e0ff */
[----:B---3--:R-:W-:Y:S01]  /*74d0*/  @!P2 IMAD.X R13, R5, 0x1, R26, P0 ;  /* 0x00000001050da824 */ /* 0x008fe200000e061a */
[----:B------:R-:W-:-:S04]  /*74e0*/  @!P2 IADD3 R10, P0, R2, R27, RZ ;  /* 0x0000001b020aa210 */ /* 0x000fc80007f1e0ff */
[----:B------:R1:W5:Y:S01]  /*74f0*/  @!P2 LD.E.64 R16, [R12.64] ;  /* 0x000000080c10a980 */ /* 0x000362000c101b00 */
[----:B------:R-:W-:Y:S01]  /*7500*/  @!P2 IMAD.X R11, R3, 0x1, R26, P0 ;  /* 0x00000001030ba824 */ /* 0x000fe200000e061a */
[----:B----4-:R-:W-:-:S04]  /*7510*/  @!P1 IADD3 R20, P0, R4, R25, RZ ;  /* 0x0000001904149210 */ /* 0x010fc80007f1e0ff */
[----:B------:R2:W5:Y:S01]  /*7520*/  @!P2 LD.E.64 R8, [R10.64] ;  /* 0x000000080a08a980 */ /* 0x000562000c101b00 */
[----:B------:R-:W-:-:S05]  /*7530*/  @!P1 IMAD.X R21, R5, 0x1, R24, P0 ;  /* 0x0000000105159824 */ /* 0x000fca00000e0618 */
[----:B------:R3:W5:Y:S01]  /*7540*/  @!P1 LD.E.64 R18, [R20.64] ;  /* 0x0000000814129980 */ /* 0x000762000c101b00 */
[----:B-1----:R-:W-:-:S05]  /*7550*/  @!P1 IADD3 R12, P0, R2, R25, RZ ;  /* 0x00000019020c9210 */ /* 0x002fca0007f1e0ff */
[----:B------:R-:W-:Y:S01]  /*7560*/  @!P1 IMAD.X R13, R3, 0x1, R24, P0 ;  /* 0x00000001030d9824 */ /* 0x000fe200000e0618 */
[----:B------:R-:W-:Y:S01]  /*7570*/  ISETP.GE.AND P0, PT, R141, c[0x0][0x27c], PT ;  /* 0x00009f008d007a0c */ /* 0x000fe20003f06270 */
[----:B--2---:R-:W-:-:S06]  /*7580*/  CS2R R10, SRZ ;  /* 0x00000000000a7805 */ /* 0x004fcc000001ff00 */
[----:B------:R1:W5:Y:S06]  /*7590*/  @!P1 LD.E.64 R10, [R12.64] ;  /* 0x000000080c0a9980 */ /* 0x00036c000c101b00 */
[----:B------:R-:W-:-:S05]  /*75a0*/  @!P0 IADD3 R4, P1, R4, R23, RZ ;  /* 0x0000001704048210 */ /* 0x000fca0007f3e0ff */
[----:B------:R-:W-:Y:S01]  /*75b0*/  @!P0 IMAD.X R5, R5, 0x1, R22, P1 ;  /* 0x0000000105058824 */ /* 0x000fe200008e0616 */
[----:B------:R-:W-:Y:S01]  /*75c0*/  @!P0 IADD3 R2, P1, R2, R23, RZ ;  /* 0x0000001702028210 */ /* 0x000fe20007f3e0ff */
[----:B---3--:R-:W-:-:S04]  /*75d0*/  CS2R R20, SRZ ;  /* 0x0000000000147805 */ /* 0x008fc8000001ff00 */
[----:B------:R-:W-:Y:S02]  /*75e0*/  @!P0 IMAD.X R3, R3, 0x1, R22, P1 ;  /* 0x0000000103038824 */ /* 0x000fe400008e0616 */
[----:B------:R2:W5:Y:S01]  /*75f0*/  @!P0 LD.E.64 R20, [R4.64] ;  /* 0x0000000804148980 */ /* 0x000562000c101b00 */
[----:B-1----:R-:W-:-:S06]  /*7600*/  CS2R R12, SRZ ;  /* 0x00000000000c7805 */ /* 0x002fcc000001ff00 */
[----:B------:R2:W5:Y:S02]  /*7610*/  @!P0 LD.E.64 R12, [R2.64] ;  /* 0x00000008020c8980 */ /* 0x000564000c101b00 */
.L_x_213:
[----:B-123--:R-:W-:Y:S05]  /*7620*/  BSYNC B0 ;  /* 0x0000000000007941 */ /* 0x00efea0003800000 */
.L_x_212:
[----:B-----5:R-:W-:Y:S01]  /*7630*/  IMAD.MOV.U32 R29, RZ, RZ, R18 ;  /* 0x000000ffff1d7224 */ /* 0x020fe200078e0012 */
[----:B------:R-:W-:Y:S01]  /*7640*/  SHF.R.U64 R26, R18, 0x10, R19 ;  /* 0x00000010121a7819 */ /* 0x000fe20000001213 */
[----:B------:R-:W-:Y:S01]  /*7650*/  IMAD.MOV.U32 R25, RZ, RZ, R20 ;  /* 0x000000ffff197224 */ /* 0x000fe200078e0014 */
[--C-:B------:R-:W-:Y:S01]  /*7660*/  SHF.R.U64 R22, R20, 0x10, R21.reuse ;  /* 0x0000001014167819 */ /* 0x100fe20000001215 */
[----:B------:R-:W-:Y:S01]  /*7670*/  IMAD.MOV.U32 R24, RZ, RZ, R21 ;  /* 0x000000ffff187224 */ /* 0x000fe200078e0015 */
[----:B------:R-:W-:Y:S01]  /*7680*/  SHF.R.U64 R30, R16, 0x10, R17 ;  /* 0x00000010101e7819 */ /* 0x000fe20000001211 */
[----:B------:R-:W-:Y:S01]  /*7690*/  IMAD.MOV.U32 R18, RZ, RZ, R8 ;  /* 0x000000ffff127224 */ /* 0x000fe200078e0008 */
[--C-:B------:R-:W-:Y:S01]  /*76a0*/  SHF.R.U64 R2, R6, 0x10, R7.reuse ;  /* 0x0000001006027819 */ /* 0x100fe20000001207 */
[----:B------:R-:W-:Y:S01]  /*76b0*/  IMAD.MOV.U32 R20, RZ, RZ, R7 ;  /* 0x000000ffff147224 */ /* 0x000fe200078e0007 */
[----:B------:R-:W-:Y:S01]  /*76c0*/  SHF.R.U64 R34, R14, 0x10, R15 ;  /* 0x000000100e227819 */ /* 0x000fe2000000120f */
[----:B------:R-:W-:Y:S01]  /*76d0*/  IMAD.MOV.U32 R32, RZ, RZ, R17 ;  /* 0x000000ffff207224 */ /* 0x000fe200078e0011 */
[--C-:B------:R-:W-:Y:S01]  /*76e0*/  SHF.R.U32.HI R23, RZ, 0x10, R19.reuse ;  /* 0x00000010ff177819 */ /* 0x100fe20000011613 */
[----:B------:R-:W-:Y:S01]  /*76f0*/  IMAD.MOV.U32 R28, RZ, RZ, R19 ;  /* 0x000000ffff1c7224 */ /* 0x000fe200078e0013 */
[----:B------:R-:W-:Y:S01]  /*7700*/  SHF.R.U32.HI R19, RZ, 0x10, R21 ;  /* 0x00000010ff137819 */ /* 0x000fe20000011615 */
[----:B------:R-:W-:Y:S01]  /*7710*/  IMAD.MOV.U32 R33, RZ, RZ, R16 ;  /* 0x000000ffff217224 */ /* 0x000fe200078e0010 */
[----:B------:R-:W-:Y:S01]  /*7720*/  PRMT R24, R24, 0x5410, R30 ;  /* 0x0000541018187816 */ /* 0x000fe2000000001e */
[----:B------:R-:W-:Y:S01]  /*7730*/  IMAD.MOV.U32 R36, RZ, RZ, R14 ;  /* 0x000000ffff247224 */ /* 0x000fe200078e000e */
[----:B------:R-:W-:Y:S01]  /*7740*/  PRMT R18, R18, 0x5410, R2 ;  /* 0x0000541012127816 */ /* 0x000fe20000000002 */
[----:B------:R-:W-:Y:S01]  /*7750*/  IMAD R2, R229, -0x80, R37 ;  /* 0xffffff80e5027824 */ /* 0x000fe200078e0225 */
[----:B------:R-:W-:Y:S01]  /*7760*/  SHF.R.U32.HI R16, RZ, 0x10, R7 ;  /* 0x00000010ff107819 */ /* 0x000fe20000011607 */
[----:B------:R-:W-:Y:S01]  /*7770*/  IMAD.MOV.U32 R21, RZ, RZ, R6 ;  /* 0x000000ffff157224 */ /* 0x000fe200078e0006 */
[----:B------:R-:W-:Y:S01]  /*7780*/  PRMT R20, R20, 0x5410, R34 ;  /* 0x0000541014147816 */ /* 0x000fe20000000022 */
[----:B------:R-:W-:Y:S01]  /*7790*/  IMAD.MOV.U32 R35, RZ, RZ, R15 ;  /* 0x000000ffff237224 */ /* 0x000fe200078e000f */
[----:B------:R-:W-:Y:S01]  /*77a0*/  PRMT R26, R26, 0x5410, R32 ;  /* 0x000054101a1a7816 */ /* 0x000fe20000000020 */
[----:B------:R-:W-:Y:S01]  /*77b0*/  IMAD.MOV.U32 R6, RZ, RZ, R12 ;  /* 0x000000ffff067224 */ /* 0x000fe200078e000c */
[----:B------:R-:W-:Y:S01]  /*77c0*/  PRMT R32, R19, 0x5410, R24 ;  /* 0x0000541013207816 */ /* 0x000fe20000000018 */
[----:B------:R-:W-:Y:S01]  /*77d0*/  IMAD.MOV.U32 R14, RZ, RZ, R10 ;  /* 0x000000ffff0e7224 */ /* 0x000fe200078e000a */
[----:B------:R-:W-:Y:S01]  /*77e0*/  PRMT R19, R16, 0x5410, R20 ;  /* 0x0000541010137816 */ /* 0x000fe20000000014 */
[----:B------:R-:W-:Y:S01]  /*77f0*/  IMAD.MOV.U32 R5, RZ, RZ, R13 ;  /* 0x000000ffff057224 */ /* 0x000fe200078e000d */
[----:B------:R-:W-:Y:S01]  /*7800*/  IMNMX R16, R2, 0x80, PT ;  /* 0x0000008002107817 */ /* 0x000fe20003800200 */
[----:B------:R-:W-:-:S04]  /*7810*/  DEPBAR.LE SB0, 0x1 ;  /* 0x000080400000791a */ /* 0x000fc80000000000 */
[----:B------:R-:W-:Y:S01]  /*7820*/  ISETP.GE.AND P0, PT, R208, R16, PT ;  /* 0x00000010d000720c */ /* 0x000fe20003f06270 */
[----:B------:R-:W-:Y:S01]  /*7830*/  BSSY B1, `(.L_x_214) ;  /* 0x00000c4000017945 */ /* 0x000fe20003800000 */
[----:B------:R-:W-:Y:S01]  /*7840*/  SHF.R.U32.HI R27, RZ, 0x10, R17 ;  /* 0x00000010ff1b7819 */ /* 0x000fe20000011611 */
[----:B------:R-:W-:Y:S01]  /*7850*/  IMAD.MOV.U32 R17, RZ, RZ, R9 ;  /* 0x000000ffff117224 */ /* 0x000fe200078e0009 */
[----:B------:R-:W-:Y:S02]  /*7860*/  SHF.R.U32.HI R31, RZ, 0x10, R15 ;  /* 0x00000010ff1f7819 */ /* 0x000fe4000001160f */
[----:B------:R-:W-:Y:S02]  /*7870*/  PRMT R21, R21, 0x5410, R36 ;  /* 0x0000541015157816 */ /* 0x000fe40000000024 */
[--C-:B------:R-:W-:Y:S02]  /*7880*/  SHF.R.U64 R15, R8, 0x10, R9.reuse ;  /* 0x00000010080f7819 */ /* 0x100fe40000001209 */
[----:B------:R-:W-:Y:S01]  /*7890*/  SHF.R.U32.HI R8, RZ, 0x10, R9 ;  /* 0x00000010ff087819 */ /* 0x000fe20000011609 */
[----:B------:R-:W-:Y:S01]  /*78a0*/  IMAD.MOV.U32 R9, RZ, RZ, R11 ;  /* 0x000000ffff097224 */ /* 0x000fe200078e000b */
[----:B------:R-:W-:-:S02]  /*78b0*/  SHF.R.U64 R3, R12, 0x10, R13 ;  /* 0x000000100c037819 */ /* 0x000fc4000000120d */
[----:B------:R-:W-:Y:S02]  /*78c0*/  PRMT R23, R23, 0x5410, R35 ;  /* 0x0000541017177816 */ /* 0x000fe40000000023 */
[----:B------:R-:W-:Y:S02]  /*78d0*/  PRMT R22, R22, 0x5410, R31 ;  /* 0x0000541016167816 */ /* 0x000fe4000000001f */
[----:B------:R-:W-:Y:S02]  /*78e0*/  PRMT R25, R25, 0x5410, R33 ;  /* 0x0000541019197816 */ /* 0x000fe40000000021 */
[----:B------:R-:W-:Y:S02]  /*78f0*/  PRMT R17, R17, 0x5410, R21 ;  /* 0x0000541011117816 */ /* 0x000fe40000000015 */
[--C-:B------:R-:W-:Y:S02]  /*7900*/  SHF.R.U64 R7, R10, 0x10, R11.reuse ;  /* 0x000000100a077819 */ /* 0x100fe4000000120b */
[----:B------:R-:W-:-:S02]  /*7910*/  SHF.R.U32.HI R4, RZ, 0x10, R11 ;  /* 0x00000010ff047819 */ /* 0x000fc4000001160b */
[----:B------:R-:W-:Y:S02]  /*7920*/  SHF.R.U32.HI R0, RZ, 0x10, R13 ;  /* 0x00000010ff007819 */ /* 0x000fe4000001160d */
[----:B------:R-:W-:Y:S02]  /*7930*/  PRMT R27, R27, 0x5410, R29 ;  /* 0x000054101b1b7816 */ /* 0x000fe4000000001d */
[----:B------:R-:W-:Y:S02]  /*7940*/  PRMT R29, R28, 0x5410, R3 ;  /* 0x000054101c1d7816 */ /* 0x000fe40000000003 */
[----:B------:R-:W-:Y:S02]  /*7950*/  PRMT R28, R6, 0x5410, R23 ;  /* 0x00005410061c7816 */ /* 0x000fe40000000017 */
[----:B------:R-:W-:Y:S02]  /*7960*/  PRMT R31, R22, 0x5410, R25 ;  /* 0x00005410161f7816 */ /* 0x000fe40000000019 */
[----:B------:R-:W-:-:S02]  /*7970*/  PRMT R21, R17, 0x7610, R21 ;  /* 0x0000761011157816 */ /* 0x000fc40000000015 */
[----:B------:R-:W-:Y:S02]  /*7980*/  PRMT R17, R15, 0x7610, R17 ;  /* 0x000076100f117816 */ /* 0x000fe40000000011 */
[----:B------:R-:W-:Y:S02]  /*7990*/  PRMT R20, R8, 0x7610, R20 ;  /* 0x0000761008147816 */ /* 0x000fe40000000014 */
[----:B------:R-:W-:Y:S02]  /*79a0*/  PRMT R22, R14, 0x7610, R22 ;  /* 0x000076100e167816 */ /* 0x000fe40000000016 */
[----:B------:R-:W-:Y:S02]  /*79b0*/  PRMT R25, R9, 0x7610, R25 ;  /* 0x0000761009197816 */ /* 0x000fe40000000019 */
[----:B------:R-:W-:Y:S02]  /*79c0*/  PRMT R23, R7, 0x7610, R23 ;  /* 0x0000761007177816 */ /* 0x000fe40000000017 */
[----:B------:R-:W-:-:S02]  /*79d0*/  PRMT R24, R4, 0x7610, R24 ;  /* 0x0000761004187816 */ /* 0x000fc40000000018 */
[----:B------:R-:W-:Y:S01]  /*79e0*/  PRMT R30, R0, 0x5410, R5 ;  /* 0x00005410001e7816 */ /* 0x000fe20000000005 */
[----:B------:R-:W-:Y:S06]  /*79f0*/  BAR.SYNC.DEFER_BLOCKING 0x0 ;  /* 0x0000000000007b1d */ /* 0x000fec0000010000 */
[----:B------:R-:W-:Y:S05]  /*7a00*/  @P0 BRA `(.L_x_215) ;  /* 0x00000a6000000947 */ /* 0x000fea0003800000 */
[----:B------:R-:W-:Y:S01]  /*7a10*/  ISETP.GE.AND P0, PT, R138, c[0x0][0x27c], PT ;  /* 0x00009f008a007a0c */ /* 0x000fe20003f06270 */
[----:B------:R-:W-:-:S12]  /*7a20*/  BSSY B0, `(.L_x_216) ;  /* 0x0000028000007945 */ /* 0x000fd80003800000 */
[----:B------:R-:W-:Y:S05]  /*7a30*/  @P0 BRA `(.L_x_217) ;  /* 0x0000026000000947 */ /* 0x000fea0003800000 */
[----:B------:R-:W1:Y:S01]  /*7a40*/  LDS.128 R4, [R198+0x10080] ;  /* 0x01008000c6047984 */ /* 0x000e620000000c00 */
[----:B------:R-:W-:Y:S02]  /*7a50*/  HADD2.F32 R9, -RZ, R17.H1_H1 ;  /* 0x30000011ff097230 */ /* 0x000fe40000004100 */
[----:B------:R-:W-:Y:S02]  /*7a60*/  HADD2.F32 R0, -RZ, R18.H1_H1 ;  /* 0x30000012ff007230 */ /* 0x000fe40000004100 */
[----:B------:R-:W-:Y:S02]  /*7a70*/  HADD2.F32 R3, -RZ, R21.H1_H1 ;  /* 0x30000015ff037230 */ /* 0x000fe40000004100 */
[----:B------:R-:W-:Y:S02]  /*7a80*/  HADD2.F32 R2, -RZ, R20.H1_H1 ;  /* 0x30000014ff027230 */ /* 0x000fe40000004100 */
[--C-:B-1----:R-:W-:Y:S02]  /*7a90*/  HADD2.F32 R10, -RZ, R4.reuse.H0_H0 ;  /* 0x20000004ff0a7230 */ /* 0x102fe40000004100 */
[----:B------:R-:W-:-:S02]  /*7aa0*/  HADD2.F32 R8, -RZ, R4.H1_H1 ;  /* 0x30000004ff087230 */ /* 0x000fc40000004100 */
[--C-:B------:R-:W-:Y:S01]  /*7ab0*/  HADD2.F32 R4, -RZ, R5.reuse.H0_H0 ;  /* 0x20000005ff047230 */ /* 0x100fe20000004100 */
[-C--:B------:R-:W-:Y:S01]  /*7ac0*/  FMUL.FTZ R13, R10, R9.reuse ;  /* 0x000000090a0d7220 */ /* 0x080fe20000410000 */
[----:B------:R-:W-:Y:S01]  /*7ad0*/  HADD2.F32 R5, -RZ, R5.H1_H1 ;  /* 0x30000005ff057230 */ /* 0x000fe20000004100 */
[----:B------:R-:W-:Y:S01]  /*7ae0*/  FMUL.FTZ R14, R8, R9 ;  /* 0x00000009080e7220 */ /* 0x000fe20000410000 */
[--C-:B------:R-:W-:Y:S02]  /*7af0*/  HADD2.F32 R12, -RZ, R6.reuse.H0_H0 ;  /* 0x20000006ff0c7230 */ /* 0x100fe40000004100 */
[----:B------:R-:W-:Y:S01]  /*7b00*/  HADD2.F32 R11, -RZ, R6.H1_H1 ;  /* 0x30000006ff0b7230 */ /* 0x000fe20000004100 */
[-C--:B------:R-:W-:Y:S01]  /*7b10*/  FMUL.FTZ R9, R5, R0.reuse ;  /* 0x0000000005097220 */ /* 0x080fe20000410000 */
[--C-:B------:R-:W-:Y:S01]  /*7b20*/  HADD2.F32 R6, -RZ, R7.reuse.H0_H0 ;  /* 0x20000007ff067230 */ /* 0x100fe20000004100 */
[----:B------:R-:W-:Y:S01]  /*7b30*/  FMUL.FTZ R0, R4, R0 ;  /* 0x0000000004007220 */ /* 0x000fe20000410000 */
[----:B------:R-:W-:Y:S01]  /*7b40*/  HADD2.F32 R7, -RZ, R7.H1_H1 ;  /* 0x30000007ff077230 */ /* 0x000fe20000004100 */
[----:B------:R-:W-:-:S02]  /*7b50*/  FFMA.FTZ R15, R10, R3, -R14 ;  /* 0x000000030a0f7223 */ /* 0x000fc4000001080e */
[----:B------:R-:W-:Y:S01]  /*7b60*/  FFMA.FTZ R14, R8, R3, R13 ;  /* 0x00000003080e7223 */ /* 0x000fe2000001000d */
[----:B------:R-:W-:Y:S01]  /*7b70*/  HADD2.F32 R3, -RZ, R23.H1_H1 ;  /* 0x30000017ff037230 */ /* 0x000fe20000004100 */
[-C--:B------:R-:W-:Y:S01]  /*7b80*/  FFMA.FTZ R13, R4, R2.reuse, -R9 ;  /* 0x00000002040d7223 */ /* 0x080fe20000010809 */
[--C-:B------:R-:W-:Y:S01]  /*7b90*/  HADD2.F32 R4, -RZ, R19.reuse.H1_H1 ;  /* 0x30000013ff047230 */ /* 0x100fe20000004100 */
[----:B------:R-:W-:Y:S01]  /*7ba0*/  FFMA.FTZ R10, R5, R2, R0 ;  /* 0x00000002050a7223 */ /* 0x000fe20000010000 */
[----:B------:R-:W-:Y:S02]  /*7bb0*/  HADD2.F32 R0, -RZ, R19.H0_H0 ;  /* 0x20000013ff007230 */ /* 0x000fe40000004100 */
[----:B------:R-:W-:Y:S01]  /*7bc0*/  HADD2.F32 R2, -RZ, R22.H1_H1 ;  /* 0x30000016ff027230 */ /* 0x000fe20000004100 */
[----:B------:R-:W-:Y:S02]  /*7bd0*/  FMUL.FTZ R9, R11, R4 ;  /* 0x000000040b097220 */ /* 0x000fe40000410000 */
[----:B------:R-:W-:-:S02]  /*7be0*/  FMUL.FTZ R8, R7, R0 ;  /* 0x0000000007087220 */ /* 0x000fc40000410000 */
[----:B------:R-:W-:Y:S02]  /*7bf0*/  FMUL.FTZ R4, R12, R4 ;  /* 0x000000040c047220 */ /* 0x000fe40000410000 */
[----:B------:R-:W-:Y:S02]  /*7c00*/  FMUL.FTZ R5, R6, R0 ;  /* 0x0000000006057220 */ /* 0x000fe40000410000 */
[-C--:B------:R-:W-:Y:S02]  /*7c10*/  FFMA.FTZ R9, R12, R3.reuse, -R9 ;  /* 0x000000030c097223 */ /* 0x080fe40000010809 */
[-C--:B------:R-:W-:Y:S02]  /*7c20*/  FFMA.FTZ R0, R6, R2.reuse, -R8 ;  /* 0x0000000206007223 */ /* 0x080fe40000010808 */
[----:B------:R-:W-:Y:S01]  /*7c30*/  FFMA.FTZ R3, R11, R3, R4 ;  /* 0x000000030b037223 */ /* 0x000fe20000010004 */
[----:B------:R-:W-:Y:S01]  /*7c40*/  F2FP.PACK_AB R4, R14, R15 ;  /* 0x0000000f0e04723e */ /* 0x000fe200000000ff */
[----:B------:R-:W-:Y:S01]  /*7c50*/  FFMA.FTZ R2, R7, R2, R5 ;  /* 0x0000000207027223 */ /* 0x000fe20000010005 */
[----:B------:R-:W-:-:S02]  /*7c60*/  F2FP.PACK_AB R5, R10, R13 ;  /* 0x0000000d0a05723e */ /* 0x000fc400000000ff */
[----:B------:R-:W-:Y:S02]  /*7c70*/  F2FP.PACK_AB R6, R3, R9 ;  /* 0x000000090306723e */ /* 0x000fe400000000ff */
[----:B------:R-:W-:-:S05]  /*7c80*/  F2FP.PACK_AB R7, R2, R0 ;  /* 0x000000000207723e */ /* 0x000fca00000000ff */
[----:B------:R1:W-:Y:S02]  /*7c90*/  STS.128 [R198+0x10080], R4 ;  /* 0x01008004c6007388 */ /* 0x0003e40000000c00 */
.L_x_217:
[----:B------:R-:W-:Y:S05]  /*7ca0*/  BSYNC B0 ;  /* 0x0000000000007941 */ /* 0x000fea0003800000 */
.L_x_216:
[----:B------:R-:W-:Y:S01]  /*7cb0*/  ISETP.GE.AND P0, PT, R142, c[0x0][0x27c], PT ;  /* 0x00009f008e007a0c */ /* 0x000fe20003f06270 */
[----:B------:R-:W-:-:S12]  /*7cc0*/  BSSY B0, `(.L_x_218) ;  /* 0x0000028000007945 */ /* 0x000fd80003800000 */
[----:B------:R-:W-:Y:S05]  /*7cd0*/  @P0 BRA `(.L_x_219) ;  /* 0x0000026000000947 */ /* 0x000fea0003800000 */
[----:B-1----:R-:W1:Y:S01]  /*7ce0*/  LDS.128 R4, [R198+0x14080] ;  /* 0x01408000c6047984 */ /* 0x002e620000000c00 */
[----:B------:R-:W-:Y:S02]  /*7cf0*/  HADD2.F32 R9, -RZ, R18.H0_H0 ;  /* 0x20000012ff097230 */ /* 0x000fe40000004100 */
[----:B------:R-:W-:Y:S02]  /*7d00*/  HADD2.F32 R0, -RZ, R17.H0_H0 ;  /* 0x20000011ff007230 */ /* 0x000fe40000004100 */
        /* <DEDUP_REMOVED lines=18> */
[----:B------:R-:W-:Y:S01]  /*7e30*/  HADD2.F32 R4, -RZ, R21.H0_H0 ;  /* 0x20000015ff047230 */ /* 0x000fe20000004100 */
[----:B------:R-:W-:Y:S01]  /*7e40*/  FFMA.FTZ R10, R5, R2, R0 ;  /* 0x00000002050a7223 */ /* 0x000fe20000010000 */
[----:B------:R-:W-:Y:S02]  /*7e50*/  HADD2.F32 R0, -RZ, R20.H0_H0 ;  /* 0x20000014ff007230 */ /* 0x000fe40000004100 */
[----:B------:R-:W-:Y:S01]  /*7e60*/  HADD2.F32 R2, -RZ, R27.H0_H0 ;  /* 0x2000001bff027230 */ /* 0x000fe20000004100 */
        /* <DEDUP_REMOVED lines=13> */
.L_x_219:
[----:B------:R-:W-:Y:S05]  /*7f40*/  BSYNC B0 ;  /* 0x0000000000007941 */ /* 0x000fea0003800000 */
.L_x_218:
[----:B------:R-:W-:Y:S01]  /*7f50*/  ISETP.GE.AND P0, PT, R140, c[0x0][0x27c], PT ;  /* 0x00009f008c007a0c */ /* 0x000fe20003f06270 */
[----:B------:R-:W-:-:S12]  /*7f60*/  BSSY B0, `(.L_x_220) ;  /* 0x0000028000007945 */ /* 0x000fd80003800000 */
[----:B------:R-:W-:Y:S05]  /*7f70*/  @P0 BRA `(.L_x_221) ;  /* 0x0000026000000947 */ /* 0x000fea0003800000 */
[----:B-1----:R-:W1:Y:S01]  /*7f80*/  LDS.128 R4, [R198+0x18080] ;  /* 0x01808000c6047984 */ /* 0x002e620000000c00 */
[----:B------:R-:W-:Y:S02]  /*7f90*/  HADD2.F32 R9, -RZ, R22.H0_H0 ;  /* 0x20000016ff097230 */ /* 0x000fe40000004100 */
[----:B------:R-:W-:Y:S02]  /*7fa0*/  HADD2.F32 R0, -RZ, R23.H0_H0 ;  /* 0x20000017ff007230 */ /* 0x000fe40000004100 */
[----:B------:R-:W-:Y:S02]  /*7fb0*/  HADD2.F32 R3, -RZ, R27.H1_H1 ;  /* 0x3000001bff037230 */ /* 0x000fe40000004100 */
[----:B------:R-:W-:Y:S02]  /*7fc0*/  HADD2.F32 R2, -RZ, R26.H0_H0 ;  /* 0x2000001aff027230 */ /* 0x000fe40000004100 */
        /* <DEDUP_REMOVED lines=14> */
[----:B------:R-:W-:Y:S01]  /*80b0*/  HADD2.F32 R3, -RZ, R29.H0_H0 ;  /* 0x2000001dff037230 */ /* 0x000fe20000004100 */
[-C--:B------:R-:W-:Y:S01]  /*80c0*/  FFMA.FTZ R13, R4, R2.reuse, -R9 ;  /* 0x00000002040d7223 */ /* 0x080fe20000010809 */
[----:B------:R-:W-:Y:S01]  /*80d0*/  HADD2.F32 R4, -RZ, R25.H0_H0 ;  /* 0x20000019ff047230 */ /* 0x000fe20000004100 */
        /* <DEDUP_REMOVED lines=16> */
.L_x_221:
[----:B------:R-:W-:Y:S05]  /*81e0*/  BSYNC B0 ;  /* 0x0000000000007941 */ /* 0x000fea0003800000 */
.L_x_220:
[----:B------:R-:W-:-:S13]  /*81f0*/  ISETP.GE.AND P0, PT, R141, c[0x0][0x27c], PT ;  /* 0x00009f008d007a0c */ /* 0x000fda0003f06270 */
[----:B------:R-:W-:Y:S05]  /*8200*/  @P0 BRA `(.L_x_215) ;  /* 0x0000026000000947 */ /* 0x000fea0003800000 */
[----:B-1----:R-:W1:Y:S01]  /*8210*/  LDS.128 R4, [R198+0x1c080] ;  /* 0x01c08000c6047984 */ /* 0x002e620000000c00 */
[----:B------:R-:W-:Y:S02]  /*8220*/  HADD2.F32 R9, -RZ, R28.H0_H0 ;  /* 0x2000001cff097230 */ /* 0x000fe40000004100 */
[----:B------:R-:W-:Y:S02]  /*8230*/  HADD2.F32 R0, -RZ, R29.H1_H1 ;  /* 0x3000001dff007230 */ /* 0x000fe40000004100 */
[--C-:B------:R-:W-:Y:S02]  /*8240*/  HADD2.F32 R3, -RZ, R31.reuse.H1_H1 ;  /* 0x3000001fff037230 */ /* 0x100fe40000004100 */
        /* <DEDUP_REMOVED lines=34> */
.L_x_215:
[----:B------:R-:W-:Y:S05]  /*8470*/  BSYNC B1 ;  /* 0x0000000000017941 */ /* 0x000fea0003800000 */
.L_x_214:
[----:B------:R-:W-:Y:S01]  /*8480*/  IADD3 R0, R208, 0x20, RZ ;  /* 0x00000020d0007810 */ /* 0x000fe20007ffe0ff */
[----:B------:R-:W-:Y:S03]  /*8490*/  BSSY B1, `(.L_x_222) ;  /* 0x00000a9000017945 */ /* 0x000fe60003800000 */
[----:B------:R-:W-:-:S13]  /*84a0*/  ISETP.GE.AND P0, PT, R0, R16, PT ;  /* 0x000000100000720c */ /* 0x000fda0003f06270 */
[----:B------:R-:W-:Y:S05]  /*84b0*/  @P0 BRA `(.L_x_223) ;  /* 0x00000a6000000947 */ /* 0x000fea0003800000 */
[----:B------:R-:W-:Y:S01]  /*84c0*/  ISETP.GE.AND P0, PT, R138, c[0x0][0x27c], PT ;  /* 0x00009f008a007a0c */ /* 0x000fe20003f06270 */
[----:B------:R-:W-:-:S12]  /*84d0*/  BSSY B0, `(.L_x_224) ;  /* 0x0000028000007945 */ /* 0x000fd80003800000 */
[----:B------:R-:W-:Y:S05]  /*84e0*/  @P0 BRA `(.L_x_225) ;  /* 0x0000026000000947 */ /* 0x000fea0003800000 */
[----:B-1----:R-:W1:Y:S01]  /*84f0*/  LDS.128 R4, [R198+0x11080] ;  /* 0x01108000c6047984 */ /* 0x002e620000000c00 */
[----:B------:R-:W-:Y:S02]  /*8500*/  HADD2.F32 R9, -RZ, R17.H1_H1 ;  /* 0x30000011ff097230 */ /* 0x000fe40000004100 */
[----:B------:R-:W-:Y:S02]  /*8510*/  HADD2.F32 R0, -RZ, R18.H1_H1 ;  /* 0x30000012ff007230 */ /* 0x000fe40000004100 */
[----:B------:R-:W-:Y:S02]  /*8520*/  HADD2.F32 R3, -RZ, R21.H1_H1 ;  /* 0x30000015ff037230 */ /* 0x000fe40000004100 */
[----:B------:R-:W-:Y:S02]  /*8530*/  HADD2.F32 R2, -RZ, R20.H1_H1 ;  /* 0x30000014ff027230 */ /* 0x000fe40000004100 */
[--C-:B-1----:R-:W-:Y:S02]  /*8540*/  HADD2.F32 R10, -RZ, R4.reuse.H0_H0 ;  /* 0x20000004ff0a7230 */ /* 0x102fe40000004100 */
[----:B------:R-:W-:-:S02]  /*8550*/  HADD2.F32 R8, -RZ, R4.H1_H1 ;  /* 0x30000004ff087230 */ /* 0x000fc40000004100 */
[--C-:B------:R-:W-:Y:S01]  /*8560*/  HADD2.F32 R4, -RZ, R5.reuse.H0_H0 ;  /* 0x20000005ff047230 */ /* 0x100fe20000004100 */
[C---:B------:R-:W-:Y:S01]  /*8570*/  FMUL.FTZ R13, R9.reuse, R10 ;  /* 0x0000000a090d7220 */ /* 0x040fe20000410000 */
[----:B------:R-:W-:Y:S01]  /*8580*/  HADD2.F32 R5, -RZ, R5.H1_H1 ;  /* 0x30000005ff057230 */ /* 0x000fe20000004100 */
[----:B------:R-:W-:Y:S01]  /*8590*/  FMUL.FTZ R14, R9, R8 ;  /* 0x00000008090e7220 */ /* 0x000fe20000410000 */
[--C-:B------:R-:W-:Y:S02]  /*85a0*/  HADD2.F32 R12, -RZ, R6.reuse.H0_H0 ;  /* 0x20000006ff0c7230 */ /* 0x100fe40000004100 */
[----:B------:R-:W-:Y:S01]  /*85b0*/  HADD2.F32 R11, -RZ, R6.H1_H1 ;  /* 0x30000006ff0b7230 */ /* 0x000fe20000004100 */
[C---:B------:R-:W-:Y:S01]  /*85c0*/  FMUL.FTZ R9, R0.reuse, R5 ;  /* 0x0000000500097220 */ /* 0x040fe20000410000 */
[--C-:B------:R-:W-:Y:S01]  /*85d0*/  HADD2.F32 R6, -RZ, R7.reuse.H0_H0 ;  /* 0x20000007ff067230 */ /* 0x100fe20000004100 */
[----:B------:R-:W-:Y:S01]  /*85e0*/  FMUL.FTZ R0, R0, R4 ;  /* 0x0000000400007220 */ /* 0x000fe20000410000 */
[----:B------:R-:W-:Y:S01]  /*85f0*/  HADD2.F32 R7, -RZ, R7.H1_H1 ;  /* 0x30000007ff077230 */ /* 0x000fe20000004100 */
[----:B------:R-:W-:-:S02]  /*8600*/  FFMA.FTZ R15, R3, R10, -R14 ;  /* 0x0000000a030f7223 */ /* 0x000fc4000001080e */
[----:B------:R-:W-:Y:S01]  /*8610*/  FFMA.FTZ R14, R3, R8, R13 ;  /* 0x00000008030e7223 */ /* 0x000fe2000001000d */
[----:B------:R-:W-:Y:S01]  /*8620*/  HADD2.F32 R3, -RZ, R23.H1_H1 ;  /* 0x30000017ff037230 */ /* 0x000fe20000004100 */
[C---:B------:R-:W-:Y:S01]  /*8630*/  FFMA.FTZ R13, R2.reuse, R4, -R9 ;  /* 0x00000004020d7223 */ /* 0x040fe20000010809 */
        /* <DEDUP_REMOVED lines=8> */
[C---:B------:R-:W-:Y:S02]  /*86c0*/  FFMA.FTZ R9, R3.reuse, R12, -R9 ;  /* 0x0000000c03097223 */ /* 0x040fe40000010809 */
[----:B------:R-:W-:Y:S02]  /*86d0*/  FFMA.FTZ R0, R2, R6, -R8 ;  /* 0x0000000602007223 */ /* 0x000fe40000010808 */
[----:B------:R-:W-:Y:S01]  /*86e0*/  FFMA.FTZ R3, R3, R11, R4 ;  /* 0x0000000b03037223 */ /* 0x000fe20000010004 */
[----:B------:R-:W-:Y:S01]  /*86f0*/  F2FP.PACK_AB R4, R14, R15 ;  /* 0x0000000f0e04723e */ /* 0x000fe200000000ff */
[----:B------:R-:W-:Y:S01]  /*8700*/  FFMA.FTZ R2, R2, R7, R5 ;  /* 0x0000000702027223 */ /* 0x000fe20000010005 */
[----:B------:R-:W-:-:S02]  /*8710*/  F2FP.PACK_AB R5, R10, R13 ;  /* 0x0000000d0a05723e */ /* 0x000fc400000000ff */
[----:B------:R-:W-:Y:S02]  /*8720*/  F2FP.PACK_AB R6, R3, R9 ;  /* 0x000000090306723e */ /* 0x000fe400000000ff */
[----:B------:R-:W-:-:S05]  /*8730*/  F2FP.PACK_AB R7, R2, R0 ;  /* 0x000000000207723e */ /* 0x000fca00000000ff */
[----:B------:R1:W-:Y:S02]  /*8740*/  STS.128 [R198+0x11080], R4 ;  /* 0x01108004c6007388 */ /* 0x0003e40000000c00 */
.L_x_225:
[----:B------:R-:W-:Y:S05]  /*8750*/  BSYNC B0 ;  /* 0x0000000000007941 */ /* 0x000fea0003800000 */
.L_x_224:
        /* <DEDUP_REMOVED lines=41> */
.L_x_227:
[----:B------:R-:W-:Y:S05]  /*89f0*/  BSYNC B0 ;  /* 0x0000000000007941 */ /* 0x000fea0003800000 */
.L_x_226:
        /* <DEDUP_REMOVED lines=22> */
[----:B------:R-:W-:Y:S01]  /*8b60*/  HADD2.F32 R3, -RZ, R29.H0_H0 ;  /* 0x2000001dff037230 */ /* 0x000fe20000004100 */
[C---:B------:R-:W-:Y:S01]  /*8b70*/  FFMA.FTZ R13, R2.reuse, R4, -R9 ;  /* 0x00000004020d7223 */ /* 0x040fe20000010809 */
        /* <DEDUP_REMOVED lines=17> */
.L_x_229:
[----:B------:R-:W-:Y:S05]  /*8c90*/  BSYNC B0 ;  /* 0x0000000000007941 */ /* 0x000fea0003800000 */
.L_x_228:
        /* <DEDUP_REMOVED lines=40> */
.L_x_223:
[----:B------:R-:W-:Y:S05]  /*8f20*/  BSYNC B1 ;  /* 0x0000000000017941 */ /* 0x000fea0003800000 */
.L_x_222:
        /* <DEDUP_REMOVED lines=45> */
.L_x_233:
[----:B------:R-:W-:Y:S05]  /*9200*/  BSYNC B0 ;  /* 0x0000000000007941 */ /* 0x000fea0003800000 */
.L_x_232:
        /* <DEDUP_REMOVED lines=41> */
.L_x_235:
[----:B------:R-:W-:Y:S05]  /*94a0*/  BSYNC B0 ;  /* 0x0000000000007941 */ /* 0x000fea0003800000 */
.L_x_234:
        /* <DEDUP_REMOVED lines=41> */
.L_x_237:
[----:B------:R-:W-:Y:S05]  /*9740*/  BSYNC B0 ;  /* 0x0000000000007941 */ /* 0x000fea0003800000 */
.L_x_236:
        /* <DEDUP_REMOVED lines=40> */
.L_x_231:
[----:B------:R-:W-:Y:S05]  /*99d0*/  BSYNC B1 ;  /* 0x0000000000017941 */ /* 0x000fea0003800000 */
.L_x_230:
[----:B------:R-:W-:-:S04]  /*99e0*/  IADD3 R0, R208, 0x60, RZ ;  /* 0x00000060d0007810 */ /* 0x000fc80007ffe0ff */
        /* <DEDUP_REMOVED lines=43> */
.L_x_240:
[----:B------:R-:W-:Y:S05]  /*9ca0*/  BSYNC B0 ;  /* 0x0000000000007941 */ /* 0x000fea0003800000 */
.L_x_239:
        /* <DEDUP_REMOVED lines=41> */
.L_x_242:
[----:B------:R-:W-:Y:S05]  /*9f40*/  BSYNC B0 ;  /* 0x0000000000007941 */ /* 0x000fea0003800000 */
.L_x_241:
        /* <DEDUP_REMOVED lines=41> */
.L_x_244:
[----:B------:R-:W-:Y:S05]  /*a1e0*/  BSYNC B0 ;  /* 0x0000000000007941 */ /* 0x000fea0003800000 */
.L_x_243:
        /* <DEDUP_REMOVED lines=39> */
[----:B------:R1:W-:Y:S01]  /*a460*/  STS.128 [R198+0x1f080], R4 ;  /* 0x01f08004c6007388 */ /* 0x0003e20000000c00 */
[----:B------:R-:W-:Y:S05]  /*a470*/  BRA `(.L_x_238) ;  /* 0x000035f000007947 */ /* 0x000fea0003800000 */
.L_x_211:
        /* <DEDUP_REMOVED lines=8> */
[----:B------:R-:W-:Y:S01]  /*a500*/  CS2R R4, SRZ ;  /* 0x0000000000047805 */ /* 0x000fe2000001ff00 */
[----:B------:R-:W3:Y:S01]  /*a510*/  SHFL.IDX PT, R23, R2, RZ, 0x181f ;  /* 0x00181fff02177589 */ /* 0x000ee200000e0000 */
[----:B------:R-:W-:Y:S01]  /*a520*/  CS2R R14, SRZ ;  /* 0x00000000000e7805 */ /* 0x000fe2000001ff00 */
[----:B----4-:R-:W-:-:S02]  /*a530*/  CS2R R12, SRZ ;  /* 0x00000000000c7805 */ /* 0x010fc4000001ff00 */
[----:B------:R4:W1:Y:S02]  /*a540*/  SHFL.IDX PT, R22, R6, RZ, 0x181f ;  /* 0x00181fff06167589 */ /* 0x00086400000e0000 */
[----:B----4-:R-:W-:Y:S01]  /*a550*/  CS2R R6, SRZ ;  /* 0x0000000000067805 */ /* 0x010fe2000001ff00 */
[----:B------:R-:W-:Y:S05]  /*a560*/  @P0 BRA `(.L_x_246) ;  /* 0x0000016000000947 */ /* 0x000fea0003800000 */
[----:B-123--:R-:W-:-:S13]  /*a570*/  ISETP.GE.AND P1, PT, R132, c[0x0][0x27c], PT ;  /* 0x00009f0084007a0c */ /* 0x00efda0003f26270 */
[C---:B------:R-:W-:Y:S01]  /*a580*/  @!P1 IMAD.SHL.U32 R2, R132.reuse, 0x2, RZ ;  /* 0x0000000284029824 */ /* 0x040fe200078e00ff */
[----:B------:R-:W-:-:S04]  /*a590*/  @!P1 SHF.L.U64.HI R0, R132, 0x1, R133 ;  /* 0x0000000184009819 */ /* 0x000fc80000010285 */
[----:B------:R-:W-:-:S05]  /*a5a0*/  @!P1 IADD3 R4, P0, R20, R2, RZ ;  /* 0x0000000214049210 */ /* 0x000fca0007f1e0ff */
[----:B------:R-:W-:Y:S01]  /*a5b0*/  @!P1 IMAD.X R5, R21, 0x1, R0, P0 ;  /* 0x0000000115059824 */ /* 0x000fe200000e0600 */
[----:B------:R-:W-:-:S04]  /*a5c0*/  @!P1 IADD3 R2, P0, R22, R2, RZ ;  /* 0x0000000216029210 */ /* 0x000fc80007f1e0ff */
[----:B------:R1:W5:Y:S01]  /*a5d0*/  @!P1 LD.E.128 R16, [R4.64] ;  /* 0x0000000804109980 */ /* 0x000362000c101d00 */
[----:B------:R-:W-:Y:S01]  /*a5e0*/  @!P1 IMAD.X R3, R23, 0x1, R0, P0 ;  /* 0x0000000117039824 */ /* 0x000fe200000e0600 */
[----:B------:R-:W-:-:S04]  /*a5f0*/  ISETP.GE.AND P0, PT, R135, c[0x0][0x27c], PT ;  /* 0x00009f0087007a0c */ /* 0x000fc80003f06270 */
[----:B------:R2:W5:Y:S09]  /*a600*/  @!P1 LD.E.128 R12, [R2.64] ;  /* 0x00000008020c9980 */ /* 0x000572000c101d00 */
[C---:B------:R-:W-:Y:S01]  /*a610*/  @!P0 IMAD.SHL.U32 R6, R204.reuse, 0x2, RZ ;  /* 0x00000002cc068824 */ /* 0x040fe200078e00ff */
[----:B------:R-:W-:-:S04]  /*a620*/  @!P0 SHF.L.U64.HI R0, R204, 0x1, R209 ;  /* 0x00000001cc008819 */ /* 0x000fc800000102d1 */
[----:B------:R-:W-:-:S05]  /*a630*/  @!P0 IADD3 R20, P1, R20, R6, RZ ;  /* 0x0000000614148210 */ /* 0x000fca0007f3e0ff */
[----:B------:R-:W-:Y:S01]  /*a640*/  @!P0 IMAD.X R21, R21, 0x1, R0, P1 ;  /* 0x0000000115158824 */ /* 0x000fe200008e0600 */
[----:B------:R-:W-:Y:S01]  /*a650*/  CS2R R10, SRZ ;  /* 0x00000000000a7805 */ /* 0x000fe2000001ff00 */
[----:B------:R-:W-:Y:S01]  /*a660*/  CS2R R8, SRZ ;  /* 0x0000000000087805 */ /* 0x000fe2000001ff00 */
[----:B--2---:R-:W-:Y:S01]  /*a670*/  @!P0 IADD3 R2, P1, R22, R6, RZ ;  /* 0x0000000616028210 */ /* 0x004fe20007f3e0ff */
[----:B-1----:R-:W-:Y:S01]  /*a680*/  CS2R R4, SRZ ;  /* 0x0000000000047805 */ /* 0x002fe2000001ff00 */
[----:B------:R-:W-:-:S03]  /*a690*/  CS2R R6, SRZ ;  /* 0x0000000000067805 */ /* 0x000fc6000001ff00 */
[----:B------:R1:W5:Y:S01]  /*a6a0*/  @!P0 LD.E.128 R8, [R20.64] ;  /* 0x0000000814088980 */ /* 0x000362000c101d00 */
[----:B------:R-:W-:-:S05]  /*a6b0*/  @!P0 IMAD.X R3, R23, 0x1, R0, P1 ;  /* 0x0000000117038824 */ /* 0x000fca00008e0600 */
[----:B------:R1:W5:Y:S02]  /*a6c0*/  @!P0 LD.E.128 R4, [R2.64] ;  /* 0x0000000802048980 */ /* 0x000364000c101d00 */
.L_x_246:
[----:B-123--:R-:W-:Y:S05]  /*a6d0*/  BSYNC B0 ;  /* 0x0000000000007941 */ /* 0x00efea0003800000 */
.L_x_245:
[----:B-----5:R-:W-:Y:S01]  /*a6e0*/  IMAD.MOV.U32 R21, RZ, RZ, R12 ;  /* 0x000000ffff157224 */ /* 0x020fe200078e000c */
[----:B------:R-:W-:Y:S01]  /*a6f0*/  SHF.R.U64 R2, R12, 0x10, R13 ;  /* 0x000000100c027819 */ /* 0x000fe2000000120d */
[--C-:B------:R-:W-:Y:S01]  /*a700*/  IMAD.MOV.U32 R32, RZ, RZ, R19.reuse ;  /* 0x000000ffff207224 */ /* 0x100fe200078e0013 */
[----:B------:R-:W-:Y:S01]  /*a710*/  SHF.R.U64 R30, R18, 0x10, R19 ;  /* 0x00000010121e7819 */ /* 0x000fe20000001213 */
[----:B------:R-:W-:Y:S01]  /*a720*/  IMAD.MOV.U32 R28, RZ, RZ, R9 ;  /* 0x000000ffff1c7224 */ /* 0x000fe200078e0009 */
[----:B------:R-:W-:Y:S01]  /*a730*/  PRMT R39, R21, 0x5410, R2 ;  /* 0x0000541015277816 */ /* 0x000fe20000000002 */
[----:B------:R-:W-:Y:S01]  /*a740*/  IMAD R2, R229, -0x80, R37 ;  /* 0xffffff80e5027824 */ /* 0x000fe200078e0225 */
[----:B------:R-:W-:Y:S01]  /*a750*/  SHF.R.U32.HI R27, RZ, 0x10, R19 ;  /* 0x00000010ff1b7819 */ /* 0x000fe20000011613 */
[----:B------:R-:W-:Y:S01]  /*a760*/  IMAD.MOV.U32 R24, RZ, RZ, R11 ;  /* 0x000000ffff187224 */ /* 0x000fe200078e000b */
[--C-:B------:R-:W-:Y:S01]  /*a770*/  SHF.R.U64 R26, R8, 0x10, R9.reuse ;  /* 0x00000010081a7819 */ /* 0x100fe20000001209 */
[----:B------:R-:W-:Y:S01]  /*a780*/  IMAD.MOV.U32 R12, RZ, RZ, R4 ;  /* 0x000000ffff0c7224 */ /* 0x000fe200078e0004 */
[----:B------:R-:W-:Y:S01]  /*a790*/  IMNMX R38, R2, 0x80, PT ;  /* 0x0000008002267817 */ /* 0x000fe20003800200 */
[----:B------:R-:W-:Y:S01]  /*a7a0*/  IMAD.MOV.U32 R36, RZ, RZ, R16 ;  /* 0x000000ffff247224 */ /* 0x000fe200078e0010 */
[----:B------:R-:W-:Y:S01]  /*a7b0*/  SHF.R.U32.HI R23, RZ, 0x10, R9 ;  /* 0x00000010ff177819 */ /* 0x000fe20000011609 */
[----:B------:R-:W-:Y:S01]  /*a7c0*/  IMAD.MOV.U32 R35, RZ, RZ, R17 ;  /* 0x000000ffff237224 */ /* 0x000fe200078e0011 */
[----:B------:R-:W-:Y:S01]  /*a7d0*/  ISETP.GE.AND P0, PT, R208, R38, PT ;  /* 0x00000026d000720c */ /* 0x000fe20003f06270 */
[----:B------:R-:W-:Y:S01]  /*a7e0*/  IMAD.MOV.U32 R33, RZ, RZ, R18 ;  /* 0x000000ffff217224 */ /* 0x000fe200078e0012 */
[--C-:B------:R-:W-:Y:S01]  /*a7f0*/  SHF.R.U64 R22, R10, 0x10, R11.reuse ;  /* 0x000000100a167819 */ /* 0x100fe2000000120b */
[----:B------:R-:W-:Y:S01]  /*a800*/  IMAD.MOV.U32 R29, RZ, RZ, R8 ;  /* 0x000000ffff1d7224 */ /* 0x000fe200078e0008 */
[----:B------:R-:W-:Y:S01]  /*a810*/  SHF.R.U32.HI R19, RZ, 0x10, R11 ;  /* 0x00000010ff137819 */ /* 0x000fe2000001160b */
[--C-:B------:R-:W-:Y:S01]  /*a820*/  IMAD.MOV.U32 R11, RZ, RZ, R5.reuse ;  /* 0x000000ffff0b7224 */ /* 0x100fe200078e0005 */
[----:B------:R-:W-:Y:S01]  /*a830*/  SHF.R.U64 R9, R4, 0x10, R5 ;  /* 0x0000001004097819 */ /* 0x000fe20000001205 */
[----:B------:R-:W-:Y:S01]  /*a840*/  IMAD.MOV.U32 R25, RZ, RZ, R10 ;  /* 0x000000ffff197224 */ /* 0x000fe200078e000a */
[----:B------:R-:W-:Y:S01]  /*a850*/  SHF.R.U64 R34, R16, 0x10, R17 ;  /* 0x0000001010227819 */ /* 0x000fe20000001211 */
[----:B------:R-:W-:Y:S01]  /*a860*/  IMAD.MOV.U32 R20, RZ, RZ, R13 ;  /* 0x000000ffff147224 */ /* 0x000fe200078e000d */
[----:B------:R-:W-:Y:S01]  /*a870*/  SHF.R.U32.HI R31, RZ, 0x10, R17 ;  /* 0x00000010ff1f7819 */ /* 0x000fe20000011611 */
[----:B------:R-:W-:Y:S01]  /*a880*/  IMAD.MOV.U32 R18, RZ, RZ, R14 ;  /* 0x000000ffff127224 */ /* 0x000fe200078e000e */
[----:B------:R-:W-:Y:S01]  /*a890*/  SHF.R.U32.HI R4, RZ, 0x10, R5 ;  /* 0x00000010ff047819 */ /* 0x000fe20000011605 */
[----:B------:R-:W-:Y:S01]  /*a8a0*/  IMAD.MOV.U32 R17, RZ, RZ, R15 ;  /* 0x000000ffff117224 */ /* 0x000fe200078e000f */
[----:B------:R-:W-:Y:S01]  /*a8b0*/  SHF.R.U32.HI R16, RZ, 0x10, R13 ;  /* 0x00000010ff107819 */ /* 0x000fe2000001160d */
[----:B------:R-:W-:Y:S01]  /*a8c0*/  IMAD.MOV.U32 R8, RZ, RZ, R6 ;  /* 0x000000ffff087224 */ /* 0x000fe200078e0006 */
[----:B------:R-:W-:Y:S01]  /*a8d0*/  SHF.R.U64 R13, R14, 0x10, R15 ;  /* 0x000000100e0d7819 */ /* 0x000fe2000000120f */
[----:B------:R-:W-:Y:S01]  /*a8e0*/  IMAD.MOV.U32 R5, RZ, RZ, R7 ;  /* 0x000000ffff057224 */ /* 0x000fe200078e0007 */
[----:B------:R-:W-:Y:S01]  /*a8f0*/  SHF.R.U32.HI R10, RZ, 0x10, R15 ;  /* 0x00000010ff0a7819 */ /* 0x000fe2000001160f */
[----:B------:R-:W-:-:S04]  /*a900*/  DEPBAR.LE SB0, 0x1 ;  /* 0x000080400000791a */ /* 0x000fc80000000000 */
[--C-:B------:R-:W-:Y:S01]  /*a910*/  SHF.R.U64 R3, R6, 0x10, R7.reuse ;  /* 0x0000001006037819 */ /* 0x100fe20000001207 */
[----:B------:R-:W-:Y:S01]  /*a920*/  BSSY B1, `(.L_x_247) ;  /* 0x00000ca000017945 */ /* 0x000fe20003800000 */
[----:B------:R-:W-:Y:S02]  /*a930*/  SHF.R.U32.HI R0, RZ, 0x10, R7 ;  /* 0x00000010ff007819 */ /* 0x000fe40000011607 */
        /* <DEDUP_REMOVED lines=14> */
[----:B------:R-:W-:Y:S01]  /*aa20*/  PRMT R49, R8, 0x5410, R3 ;  /* 0x0000541008317816 */ /* 0x000fe20000000003 */
[----:B------:R-:W-:Y:S06]  /*aa30*/  BAR.SYNC.DEFER_BLOCKING 0x0 ;  /* 0x0000000000007b1d */ /* 0x000fec0000010000 */
[----:B------:R-:W-:Y:S05]  /*aa40*/  @P0 BRA `(.L_x_248) ;  /* 0x00000b7000000947 */ /* 0x000fea0003800000 */
[----:B------:R-:W-:Y:S01]  /*aa50*/  ISETP.GE.AND P0, PT, R132, c[0x0][0x27c], PT ;  /* 0x00009f0084007a0c */ /* 0x000fe20003f06270 */
[----:B------:R-:W-:Y:S01]  /*aa60*/  BSSY B0, `(.L_x_249) ;  /* 0x000005a000007945 */ /* 0x000fe20003800000 */
[----:B------:R-:W-:-:S11]  /*aa70*/  SHF.R.U32.HI R58, RZ, 0x3, R217 ;  /* 0x00000003ff3a7819 */ /* 0x000fd600000116d9 */
[----:B------:R-:W-:Y:S05]  /*aa80*/  @P0 BRA `(.L_x_250) ;  /* 0x0000057000000947 */ /* 0x000fea0003800000 */
[----:B------:R-:W-:Y:S01]  /*aa90*/  MOV R0, c[0x0][0x27c] ;  /* 0x00009f0000007a02 */ /* 0x000fe20000000f00 */
[----:B------:R-:W1:Y:S01]  /*aaa0*/  LDS.128 R4, [R198+0x10080] ;  /* 0x01008000c6047984 */ /* 0x000e620000000c00 */
[----:B------:R-:W-:Y:S02]  /*aab0*/  HADD2.F32 R13, -RZ, R42.H0_H0 ;  /* 0x2000002aff0d7230 */ /* 0x000fe40000004100 */
[----:B------:R-:W-:-:S04]  /*aac0*/  LEA.HI R0, R0, R212, RZ, 0x1d ;  /* 0x000000d400007211 */ /* 0x000fc800078fe8ff */
[----:B------:R-:W-:Y:S02]  /*aad0*/  SHF.R.S32.HI R3, RZ, 0x1f, R0 ;  /* 0x0000001fff037819 */ /* 0x000fe40000011400 */
[----:B------:R-:W-:Y:S02]  /*aae0*/  SHF.L.U32 R2, R0, 0x3, RZ ;  /* 0x0000000300027819 */ /* 0x000fe400000006ff */
[----:B------:R-:W-:Y:S02]  /*aaf0*/  LEA.HI R0, R3, R0, RZ, 0x3 ;  /* 0x0000000003007211 */ /* 0x000fe400078f18ff */
[----:B------:R-:W-:Y:S02]  /*ab00*/  LOP3.LUT R2, R217, 0x38, R2, 0xf8, !PT ;  /* 0x00000038d9027812 */ /* 0x000fe400078ef802 */
[----:B------:R-:W-:Y:S02]  /*ab10*/  SHF.L.U32 R0, R0, 0xa, RZ ;  /* 0x0000000a00007819 */ /* 0x000fe400000006ff */
[----:B------:R-:W-:-:S02]  /*ab20*/  LOP3.LUT R2, R2, R58, RZ, 0x3c, !PT ;  /* 0x0000003a02027212 */ /* 0x000fc400078e3cff */
[----:B------:R-:W-:-:S04]  /*ab30*/  LOP3.LUT R0, R0, 0x7fffe000, RZ, 0xc0, !PT ;  /* 0x7fffe00000007812 */ /* 0x000fc800078ec0ff */
[----:B------:R-:W-:Y:S01]  /*ab40*/  IADD3 R0, R2, R0, R219 ;  /* 0x0000000002007210 */ /* 0x000fe20007ffe0db */
[----:B------:R-:W-:-:S03]  /*ab50*/  HADD2.F32 R2, -RZ, R39.H0_H0 ;  /* 0x20000027ff027230 */ /* 0x000fc60000004100 */
[----:B------:R-:W-:Y:S01]  /*ab60*/  SHF.L.U32 R28, R0, 0x1, RZ ;  /* 0x00000001001c7819 */ /* 0x000fe200000006ff */
[----:B------:R-:W-:-:S04]  /*ab70*/  HADD2.F32 R0, -RZ, R39.H1_H1 ;  /* 0x30000027ff007230 */ /* 0x000fc80000004100 */
[----:B------:R-:W2:Y:S01]  /*ab80*/  LDS.128 R8, [R28+0x10080] ;  /* 0x010080001c087984 */ /* 0x000ea20000000c00 */
[--C-:B-1----:R-:W-:Y:S02]  /*ab90*/  HADD2.F32 R17, -RZ, R4.reuse.H0_H0 ;  /* 0x20000004ff117230 */ /* 0x102fe40000004100 */
[----:B------:R-:W-:Y:S02]  /*aba0*/  HADD2.F32 R16, -RZ, R4.H1_H1 ;  /* 0x30000004ff107230 */ /* 0x000fe40000004100 */
[--C-:B------:R-:W-:Y:S02]  /*abb0*/  HADD2.F32 R23, -RZ, R7.reuse.H0_H0 ;  /* 0x20000007ff177230 */ /* 0x100fe40000004100 */
[----:B------:R-:W-:Y:S01]  /*abc0*/  HADD2.F32 R22, -RZ, R7.H1_H1 ;  /* 0x30000007ff167230 */ /* 0x000fe20000004100 */
[----:B------:R-:W-:Y:S01]  /*abd0*/  FMUL.FTZ R7, R17, R2 ;  /* 0x0000000211077220 */ /* 0x000fe20000410000 */
[--C-:B------:R-:W-:Y:S02]  /*abe0*/  HADD2.F32 R19, -RZ, R5.reuse.H0_H0 ;  /* 0x20000005ff137230 */ /* 0x100fe40000004100 */
[----:B------:R-:W-:-:S02]  /*abf0*/  HADD2.F32 R18, -RZ, R5.H1_H1 ;  /* 0x30000005ff127230 */ /* 0x000fc40000004100 */
[----:B------:R-:W-:Y:S02]  /*ac00*/  HADD2.F32 R5, -RZ, R40.H0_H0 ;  /* 0x20000028ff057230 */ /* 0x000fe40000004100 */
[--C-:B------:R-:W-:Y:S02]  /*ac10*/  HADD2.F32 R21, -RZ, R6.reuse.H0_H0 ;  /* 0x20000006ff157230 */ /* 0x100fe40000004100 */
[----:B------:R-:W-:Y:S02]  /*ac20*/  HADD2.F32 R20, -RZ, R6.H1_H1 ;  /* 0x30000006ff147230 */ /* 0x000fe40000004100 */
[--C-:B--2---:R-:W-:Y:S02]  /*ac30*/  HADD2.F32 R4, -RZ, R8.reuse.H0_H0 ;  /* 0x20000008ff047230 */ /* 0x104fe40000004100 */
[--C-:B------:R-:W-:Y:S02]  /*ac40*/  HADD2.F32 R15, -RZ, R11.reuse.H0_H0 ;  /* 0x2000000bff0f7230 */ /* 0x100fe40000004100 */
[----:B------:R-:W-:Y:S01]  /*ac50*/  HADD2.F32 R14, -RZ, R11.H1_H1 ;  /* 0x3000000bff0e7230 */ /* 0x000fe20000004100 */
[----:B------:R-:W-:Y:S01]  /*ac60*/  FMUL.FTZ R34, R4, R2 ;  /* 0x0000000204227220 */ /* 0x000fe20000410000 */
[----:B------:R-:W-:Y:S01]  /*ac70*/  HADD2.F32 R3, -RZ, R8.H1_H1 ;  /* 0x30000008ff037230 */ /* 0x000fe20000004100 */
[-C--:B------:R-:W-:Y:S01]  /*ac80*/  FMUL.FTZ R2, R16, R0.reuse ;  /* 0x0000000010027220 */ /* 0x080fe20000410000 */
[----:B------:R-:W-:Y:S01]  /*ac90*/  HADD2.F32 R11, -RZ, R43.H0_H0 ;  /* 0x2000002bff0b7230 */ /* 0x000fe20000004100 */
[----:B------:R-:W-:Y:S01]  /*aca0*/  FFMA.FTZ R37, R4, R13, R7 ;  /* 0x0000000d04257223 */ /* 0x000fe20000010007 */
[--C-:B------:R-:W-:Y:S01]  /*acb0*/  HADD2.F32 R8, -RZ, R10.reuse.H0_H0 ;  /* 0x2000000aff087230 */ /* 0x100fe20000004100 */
[----:B------:R-:W-:Y:S01]  /*acc0*/  FMUL.FTZ R4, R19, R5 ;  /* 0x0000000513047220 */ /* 0x000fe20000410000 */
[----:B------:R-:W-:Y:S01]  /*acd0*/  HADD2.F32 R12, -RZ, R10.H1_H1 ;  /* 0x3000000aff0c7230 */ /* 0x000fe20000004100 */
[C---:B------:R-:W-:Y:S01]  /*ace0*/  FFMA.FTZ R36, R3.reuse, R11, R2 ;  /* 0x0000000b03247223 */ /* 0x040fe20000010002 */
[----:B------:R-:W-:Y:S01]  /*acf0*/  HADD2.F32 R6, -RZ, R9.H0_H0 ;  /* 0x20000009ff067230 */ /* 0x000fe20000004100 */
[----:B------:R-:W-:Y:S01]  /*ad00*/  FMUL.FTZ R33, R3, R0 ;  /* 0x0000000003217220 */ /* 0x000fe20000410000 */
[----:B------:R-:W-:Y:S01]  /*ad10*/  HADD2.F32 R10, -RZ, R44.H0_H0 ;  /* 0x2000002cff0a7230 */ /* 0x000fe20000004100 */
[----:B------:R-:W-:Y:S01]  /*ad20*/  FFMA.FTZ R13, R17, R13, -R34 ;  /* 0x0000000d110d7223 */ /* 0x000fe20000010822 */
[----:B------:R-:W-:Y:S01]  /*ad30*/  HADD2.F32 R2, -RZ, R40.H1_H1 ;  /* 0x30000028ff027230 */ /* 0x000fe20000004100 */
[C---:B------:R-:W-:Y:S01]  /*ad40*/  FMUL.FTZ R31, R6.reuse, R5 ;  /* 0x00000005061f7220 */ /* 0x040fe20000410000 */
[----:B------:R-:W-:Y:S01]  /*ad50*/  HADD2.F32 R0, -RZ, R41.H0_H0 ;  /* 0x20000029ff007230 */ /* 0x000fe20000004100 */
[----:B------:R-:W-:Y:S01]  /*ad60*/  FFMA.FTZ R35, R6, R10, R4 ;  /* 0x0000000a06237223 */ /* 0x000fe20000010004 */
[----:B------:R-:W-:Y:S01]  /*ad70*/  HADD2.F32 R9, -RZ, R9.H1_H1 ;  /* 0x30000009ff097230 */ /* 0x000fe20000004100 */
[----:B------:R-:W-:Y:S01]  /*ad80*/  FMUL.FTZ R5, R18, R2 ;  /* 0x0000000212057220 */ /* 0x000fe20000410000 */
[----:B------:R-:W-:Y:S01]  /*ad90*/  HADD2.F32 R7, -RZ, R44.H1_H1 ;  /* 0x3000002cff077230 */ /* 0x000fe20000004100 */
[----:B------:R-:W-:Y:S01]  /*ada0*/  FMUL.FTZ R4, R21, R0 ;  /* 0x0000000015047220 */ /* 0x000fe20000410000 */
[----:B------:R-:W-:Y:S01]  /*adb0*/  HADD2.F32 R6, -RZ, R45.H0_H0 ;  /* 0x2000002dff067230 */ /* 0x000fe20000004100 */
[C---:B------:R-:W-:Y:S01]  /*adc0*/  FMUL.FTZ R29, R9.reuse, R2 ;  /* 0x00000002091d7220 */ /* 0x040fe20000410000 */
[----:B------:R-:W-:Y:S01]  /*add0*/  HADD2.F32 R3, -RZ, R41.H1_H1 ;  /* 0x30000029ff037230 */ /* 0x000fe20000004100 */
[----:B------:R-:W-:Y:S01]  /*ade0*/  FFMA.FTZ R32, R9, R7, R5 ;  /* 0x0000000709207223 */ /* 0x000fe20000010005 */
[----:B------:R-:W-:Y:S01]  /*adf0*/  HADD2.F32 R5, -RZ, R45.H1_H1 ;  /* 0x3000002dff057230 */ /* 0x000fe20000004100 */
[----:B------:R-:W-:Y:S01]  /*ae00*/  FFMA.FTZ R30, R8, R6, R4 ;  /* 0x00000006081e7223 */ /* 0x000fe20000010004 */
[----:B------:R-:W-:Y:S01]  /*ae10*/  HADD2.F32 R2, -RZ, R43.H1_H1 ;  /* 0x3000002bff027230 */ /* 0x000fe20000004100 */
[----:B------:R-:W-:-:S02]  /*ae20*/  FMUL.FTZ R4, R20, R3 ;  /* 0x0000000314047220 */ /* 0x000fc40000410000 */
[----:B------:R-:W-:Y:S01]  /*ae30*/  FMUL.FTZ R26, R8, R0 ;  /* 0x00000000081a7220 */ /* 0x000fe20000410000 */
[----:B------:R-:W-:Y:S01]  /*ae40*/  HADD2.F32 R0, -RZ, R42.H1_H1 ;  /* 0x3000002aff007230 */ /* 0x000fe20000004100 */
[C---:B------:R-:W-:Y:S01]  /*ae50*/  FFMA.FTZ R27, R12.reuse, R5, R4 ;  /* 0x000000050c1b7223 */ /* 0x040fe20000010004 */
[--C-:B------:R-:W-:Y:S01]  /*ae60*/  HADD2.F32 R4, -RZ, R46.reuse.H1_H1 ;  /* 0x3000002eff047230 */ /* 0x100fe20000004100 */
[----:B------:R-:W-:Y:S01]  /*ae70*/  FMUL.FTZ R25, R12, R3 ;  /* 0x000000030c197220 */ /* 0x000fe20000410000 */
[----:B------:R-:W-:Y:S01]  /*ae80*/  HADD2.F32 R3, -RZ, R46.H0_H0 ;  /* 0x2000002eff037230 */ /* 0x000fe20000004100 */
[----:B------:R-:W-:Y:S02]  /*ae90*/  FMUL.FTZ R9, R23, R2 ;  /* 0x0000000217097220 */ /* 0x000fe40000410000 */
[----:B------:R-:W-:Y:S02]  /*aea0*/  FMUL.FTZ R8, R22, R0 ;  /* 0x0000000016087220 */ /* 0x000fe40000410000 */
[----:B------:R-:W-:-:S02]  /*aeb0*/  FMUL.FTZ R24, R15, R2 ;  /* 0x000000020f187220 */ /* 0x000fc40000410000 */
[C---:B------:R-:W-:Y:S02]  /*aec0*/  FMUL.FTZ R12, R14.reuse, R0 ;  /* 0x000000000e0c7220 */ /* 0x040fe40000410000 */
[----:B------:R-:W-:Y:S02]  /*aed0*/  FFMA.FTZ R15, R15, R4, R9 ;  /* 0x000000040f0f7223 */ /* 0x000fe40000010009 */
[----:B------:R-:W-:Y:S02]  /*aee0*/  FFMA.FTZ R14, R14, R3, R8 ;  /* 0x000000030e0e7223 */ /* 0x000fe40000010008 */
[----:B------:R-:W-:Y:S02]  /*aef0*/  FFMA.FTZ R10, R19, R10, -R31 ;  /* 0x0000000a130a7223 */ /* 0x000fe4000001081f */
[----:B------:R-:W-:Y:S02]  /*af00*/  FFMA.FTZ R9, R18, R7, -R29 ;  /* 0x0000000712097223 */ /* 0x000fe4000001081d */
[----:B------:R-:W-:-:S02]  /*af10*/  FFMA.FTZ R8, R16, R11, -R33 ;  /* 0x0000000b10087223 */ /* 0x000fc40000010821 */
[----:B------:R-:W-:Y:S01]  /*af20*/  FFMA.FTZ R7, R21, R6, -R26 ;  /* 0x0000000615077223 */ /* 0x000fe2000001081a */
[----:B------:R-:W-:Y:S01]  /*af30*/  F2FP.PACK_AB R9, R9, R10 ;  /* 0x0000000a0909723e */ /* 0x000fe200000000ff */
[----:B------:R-:W-:Y:S01]  /*af40*/  FFMA.FTZ R2, R20, R5, -R25 ;  /* 0x0000000514027223 */ /* 0x000fe20000010819 */
[----:B------:R-:W-:Y:S01]  /*af50*/  F2FP.PACK_AB R8, R8, R13 ;  /* 0x0000000d0808723e */ /* 0x000fe200000000ff */
[----:B------:R-:W-:Y:S01]  /*af60*/  FFMA.FTZ R0, R23, R4, -R24 ;  /* 0x0000000417007223 */ /* 0x000fe20000010818 */
[----:B------:R-:W-:Y:S01]  /*af70*/  F2FP.PACK_AB R4, R36, R37 ;  /* 0x000000252404723e */ /* 0x000fe200000000ff */
[----:B------:R-:W-:Y:S01]  /*af80*/  FFMA.FTZ R3, R22, R3, -R12 ;  /* 0x0000000316037223 */ /* 0x000fe2000001080c */
[----:B------:R-:W-:Y:S02]  /*af90*/  F2FP.PACK_AB R10, R2, R7 ;  /* 0x00000007020a723e */ /* 0x000fe400000000ff */
[----:B------:R-:W-:Y:S02]  /*afa0*/  F2FP.PACK_AB R5, R32, R35 ;  /* 0x000000232005723e */ /* 0x000fe400000000ff */
[----:B------:R-:W-:-:S02]  /*afb0*/  F2FP.PACK_AB R11, R3, R0 ;  /* 0x00000000030b723e */ /* 0x000fc400000000ff */
[----:B------:R-:W-:Y:S02]  /*afc0*/  F2FP.PACK_AB R6, R27, R30 ;  /* 0x0000001e1b06723e */ /* 0x000fe400000000ff */
[----:B------:R-:W-:Y:S01]  /*afd0*/  F2FP.PACK_AB R7, R14, R15 ;  /* 0x0000000f0e07723e */ /* 0x000fe200000000ff */
[----:B------:R1:W-:Y:S04]  /*afe0*/  STS.128 [R198+0x10080], R8 ;  /* 0x01008008c6007388 */ /* 0x0003e80000000c00 */
[----:B------:R1:W-:Y:S02]  /*aff0*/  STS.128 [R28+0x10080], R4 ;  /* 0x010080041c007388 */ /* 0x0003e40000000c00 */
.L_x_250:
[----:B------:R-:W-:Y:S05]  /*b000*/  BSYNC B0 ;  /* 0x0000000000007941 */ /* 0x000fea0003800000 */
.L_x_249:
[----:B------:R-:W-:-:S13]  /*b010*/  ISETP.GE.AND P0, PT, R135, c[0x0][0x27c], PT ;  /* 0x00009f0087007a0c */ /* 0x000fda0003f06270 */
[----:B------:R-:W-:Y:S05]  /*b020*/  @P0 BRA `(.L_x_248) ;  /* 0x0000059000000947 */ /* 0x000fea0003800000 */
[----:B------:R-:W2:Y:S04]  /*b030*/  LDL R2, [R1] ;  /* 0x0000000001027983 */ /* 0x000ea80000100800 */
[----:B------:R-:W3:Y:S01]  /*b040*/  LDL R57, [R1+0x1c] ;  /* 0x00001c0001397983 */ /* 0x000ee20000100800 */
[----:B------:R-:W-:Y:S01]  /*b050*/  MOV R0, c[0x0][0x27c] ;  /* 0x00009f0000007a02 */ /* 0x000fe20000000f00 */
[----:B------:R-:W-:-:S03]  /*b060*/  HADD2.F32 R13, -RZ, R50.H0_H0 ;  /* 0x20000032ff0d7230 */ /* 0x000fc60000004100 */
[----:B--2---:R-:W-:-:S04]  /*b070*/  LEA.HI R0, R0, R2, RZ, 0x1d ;  /* 0x0000000200007211 */ /* 0x004fc800078fe8ff */
[----:B------:R-:W-:Y:S01]  /*b080*/  SHF.R.S32.HI R2, RZ, 0x1f, R0 ;  /* 0x0000001fff027819 */ /* 0x000fe20000011400 */
[----:B-1-3--:R-:W1:Y:S01]  /*b090*/  LDS.128 R4, [R57] ;  /* 0x0000000039047984 */ /* 0x00ae620000000c00 */
        /* <DEDUP_REMOVED lines=80> */
[----:B------:R1:W-:Y:S04]  /*b5a0*/  STS.128 [R57], R8 ;  /* 0x0000000839007388 */ /* 0x0003e80000000c00 */
[----:B------:R1:W-:Y:S02]  /*b5b0*/  STS.128 [R28+0x10080], R4 ;  /* 0x010080041c007388 */ /* 0x0003e40000000c00 */
.L_x_248:
[----:B------:R-:W-:Y:S05]  /*b5c0*/  BSYNC B1 ;  /* 0x0000000000017941 */ /* 0x000fea0003800000 */
.L_x_247:
[----:B------:R-:W-:Y:S01]  /*b5d0*/  IADD3 R0, R208, 0x20, RZ ;  /* 0x00000020d0007810 */ /* 0x000fe20007ffe0ff */
[----:B------:R-:W-:Y:S03]  /*b5e0*/  BSSY B1, `(.L_x_251) ;  /* 0x00000c2000017945 */ /* 0x000fe60003800000 */
[----:B------:R-:W-:-:S13]  /*b5f0*/  ISETP.GE.AND P0, PT, R0, R38, PT ;  /* 0x000000260000720c */ /* 0x000fda0003f06270 */
[----:B------:R-:W-:Y:S05]  /*b600*/  @P0 BRA `(.L_x_252) ;  /* 0x00000bf000000947 */ /* 0x000fea0003800000 */
[----:B------:R2:W5:Y:S01]  /*b610*/  LDL R58, [R1+0xc] ;  /* 0x00000c00013a7983 */ /* 0x0005620000100800 */
[----:B------:R-:W-:Y:S01]  /*b620*/  ISETP.GE.AND P0, PT, R132, c[0x0][0x27c], PT ;  /* 0x00009f0084007a0c */ /* 0x000fe20003f06270 */
[----:B------:R-:W-:Y:S01]  /*b630*/  BSSY B0, `(.L_x_253) ;  /* 0x0000061000007945 */ /* 0x000fe20003800000 */
[C---:B------:R-:W-:Y:S02]  /*b640*/  IADD3 R59, R208.reuse, 0x20, RZ ;  /* 0x00000020d03b7810 */ /* 0x040fe40007ffe0ff */
[----:B------:R-:W-:-:S03]  /*b650*/  IADD3 R60, R208, 0x20, RZ ;  /* 0x00000020d03c7810 */ /* 0x000fc60007ffe0ff */
[----:B------:R-:W-:Y:S02]  /*b660*/  IMAD.SHL.U32 R59, R59, 0x40, RZ ;  /* 0x000000403b3b7824 */ /* 0x000fe400078e00ff */
[----:B------:R-:W-:-:S03]  /*b670*/  IMAD.SHL.U32 R60, R60, 0x40, RZ ;  /* 0x000000403c3c7824 */ /* 0x000fc600078e00ff */
[----:B------:R-:W-:Y:S02]  /*b680*/  LOP3.LUT R59, R59, 0x1c0, RZ, 0xc0, !PT ;  /* 0x000001c03b3b7812 */ /* 0x000fe400078ec0ff */
[----:B------:R-:W-:Y:S02]  /*b690*/  LOP3.LUT R60, R60, 0x1c0, RZ, 0xc0, !PT ;  /* 0x000001c03c3c7812 */ /* 0x000fe400078ec0ff */
[----:B------:R-:W-:Y:S01]  /*b6a0*/  SHF.R.U32.HI R59, RZ, 0x3, R59 ;  /* 0x00000003ff3b7819 */ /* 0x000fe2000001163b */
[----:B------:R-:W-:Y:S05]  /*b6b0*/  @P0 BRA `(.L_x_254) ;  /* 0x0000058000000947 */ /* 0x000fea0003800000 */
[----:B-1----:R-:W3:Y:S01]  /*b6c0*/  LDL R57, [R1+0x28] ;  /* 0x0000280001397983 */ /* 0x002ee20000100800 */
[----:B------:R-:W-:Y:S01]  /*b6d0*/  MOV R0, c[0x0][0x27c] ;  /* 0x00009f0000007a02 */ /* 0x000fe20000000f00 */
[----:B------:R-:W-:-:S03]  /*b6e0*/  HADD2.F32 R13, -RZ, R42.H0_H0 ;  /* 0x2000002aff0d7230 */ /* 0x000fc60000004100 */
        /* <DEDUP_REMOVED lines=8> */
[----:B-----5:R-:W-:Y:S01]  /*b770*/  IADD3 R0, R2, R0, R58 ;  /* 0x0000000002007210 */ /* 0x020fe20007ffe03a */
[----:B------:R-:W-:-:S03]  /*b780*/  HADD2.F32 R2, -RZ, R39.H0_H0 ;  /* 0x20000027ff027230 */ /* 0x000fc60000004100 */
[----:B------:R-:W-:Y:S01]  /*b790*/  SHF.L.U32 R28, R0, 0x1, RZ ;  /* 0x00000001001c7819 */ /* 0x000fe200000006ff */
[----:B------:R-:W-:-:S04]  /*b7a0*/  HADD2.F32 R0, -RZ, R39.H1_H1 ;  /* 0x30000027ff007230 */ /* 0x000fc80000004100 */
[----:B------:R-:W1:Y:S02]  /*b7b0*/  LDS.128 R8, [R28+0x10080] ;  /* 0x010080001c087984 */ /* 0x000e640000000c00 */
[--C-:B-1----:R-:W-:Y:S02]  /*b7c0*/  HADD2.F32 R15, -RZ, R11.reuse.H0_H0 ;  /* 0x2000000bff0f7230 */ /* 0x102fe40000004100 */
[----:B------:R-:W-:Y:S02]  /*b7d0*/  HADD2.F32 R14, -RZ, R11.H1_H1 ;  /* 0x3000000bff0e7230 */ /* 0x000fe40000004100 */
[----:B------:R-:W-:Y:S02]  /*b7e0*/  HADD2.F32 R3, -RZ, R8.H1_H1 ;  /* 0x30000008ff037230 */ /* 0x000fe40000004100 */
[----:B------:R-:W-:Y:S02]  /*b7f0*/  HADD2.F32 R11, -RZ, R43.H0_H0 ;  /* 0x2000002bff0b7230 */ /* 0x000fe40000004100 */
[----:B------:R-:W-:Y:S01]  /*b800*/  HADD2.F32 R12, -RZ, R10.H1_H1 ;  /* 0x3000000aff0c7230 */ /* 0x000fe20000004100 */
[----:B------:R-:W-:Y:S01]  /*b810*/  FMUL.FTZ R33, R0, R3 ;  /* 0x0000000300217220 */ /* 0x000fe20000410000 */
[----:B---3--:R-:W1:Y:S02]  /*b820*/  LDS.128 R4, [R57] ;  /* 0x0000000039047984 */ /* 0x008e640000000c00 */
[----:B-1----:R-:W-:-:S02]  /*b830*/  HADD2.F32 R17, -RZ, R4.H0_H0 ;  /* 0x20000004ff117230 */ /* 0x002fc40000004100 */
[----:B------:R-:W-:Y:S02]  /*b840*/  HADD2.F32 R16, -RZ, R4.H1_H1 ;  /* 0x30000004ff107230 */ /* 0x000fe40000004100 */
[----:B------:R-:W-:Y:S02]  /*b850*/  HADD2.F32 R4, -RZ, R8.H0_H0 ;  /* 0x20000008ff047230 */ /* 0x000fe40000004100 */
[--C-:B------:R-:W-:Y:S02]  /*b860*/  HADD2.F32 R23, -RZ, R7.reuse.H0_H0 ;  /* 0x20000007ff177230 */ /* 0x100fe40000004100 */
[----:B------:R-:W-:Y:S01]  /*b870*/  HADD2.F32 R22, -RZ, R7.H1_H1 ;  /* 0x30000007ff167230 */ /* 0x000fe20000004100 */
[C---:B------:R-:W-:Y:S01]  /*b880*/  FMUL.FTZ R7, R2.reuse, R17 ;  /* 0x0000001102077220 */ /* 0x040fe20000410000 */
[--C-:B------:R-:W-:Y:S01]  /*b890*/  HADD2.F32 R19, -RZ, R5.reuse.H0_H0 ;  /* 0x20000005ff137230 */ /* 0x100fe20000004100 */
[----:B------:R-:W-:Y:S01]  /*b8a0*/  FMUL.FTZ R34, R2, R4 ;  /* 0x0000000402227220 */ /* 0x000fe20000410000 */
[----:B------:R-:W-:Y:S01]  /*b8b0*/  HADD2.F32 R18, -RZ, R5.H1_H1 ;  /* 0x30000005ff127230 */ /* 0x000fe20000004100 */
[----:B------:R-:W-:Y:S01]  /*b8c0*/  FMUL.FTZ R2, R0, R16 ;  /* 0x0000001000027220 */ /* 0x000fe20000410000 */
[----:B------:R-:W-:Y:S01]  /*b8d0*/  HADD2.F32 R5, -RZ, R40.H0_H0 ;  /* 0x20000028ff057230 */ /* 0x000fe20000004100 */
[----:B------:R-:W-:Y:S01]  /*b8e0*/  FFMA.FTZ R37, R13, R4, R7 ;  /* 0x000000040d257223 */ /* 0x000fe20000010007 */
[--C-:B------:R-:W-:Y:S01]  /*b8f0*/  HADD2.F32 R21, -RZ, R6.reuse.H0_H0 ;  /* 0x20000006ff157230 */ /* 0x100fe20000004100 */
[----:B------:R-:W-:Y:S01]  /*b900*/  FFMA.FTZ R36, R11, R3, R2 ;  /* 0x000000030b247223 */ /* 0x000fe20000010002 */
[----:B------:R-:W-:Y:S01]  /*b910*/  HADD2.F32 R20, -RZ, R6.H1_H1 ;  /* 0x30000006ff147230 */ /* 0x000fe20000004100 */
[----:B------:R-:W-:Y:S01]  /*b920*/  FMUL.FTZ R4, R5, R19 ;  /* 0x0000001305047220 */ /* 0x000fe20000410000 */
[----:B------:R-:W-:Y:S01]  /*b930*/  HADD2.F32 R8, -RZ, R10.H0_H0 ;  /* 0x2000000aff087230 */ /* 0x000fe20000004100 */
[----:B------:R-:W-:Y:S01]  /*b940*/  FFMA.FTZ R13, R13, R17, -R34 ;  /* 0x000000110d0d7223 */ /* 0x000fe20000010822 */
[----:B------:R-:W-:-:S02]  /*b950*/  HADD2.F32 R6, -RZ, R9.H0_H0 ;  /* 0x20000009ff067230 */ /* 0x000fc40000004100 */
[----:B------:R-:W-:Y:S02]  /*b960*/  HADD2.F32 R10, -RZ, R44.H0_H0 ;  /* 0x2000002cff0a7230 */ /* 0x000fe40000004100 */
[----:B------:R-:W-:Y:S01]  /*b970*/  HADD2.F32 R2, -RZ, R40.H1_H1 ;  /* 0x30000028ff027230 */ /* 0x000fe20000004100 */
[-C--:B------:R-:W-:Y:S01]  /*b980*/  FMUL.FTZ R31, R5, R6.reuse ;  /* 0x00000006051f7220 */ /* 0x080fe20000410000 */
[----:B------:R-:W-:Y:S01]  /*b990*/  HADD2.F32 R0, -RZ, R41.H0_H0 ;  /* 0x20000029ff007230 */ /* 0x000fe20000004100 */
[----:B------:R-:W-:Y:S01]  /*b9a0*/  FFMA.FTZ R35, R10, R6, R4 ;  /* 0x000000060a237223 */ /* 0x000fe20000010004 */
[----:B------:R-:W-:Y:S01]  /*b9b0*/  HADD2.F32 R9, -RZ, R9.H1_H1 ;  /* 0x30000009ff097230 */ /* 0x000fe20000004100 */
[----:B------:R-:W-:Y:S01]  /*b9c0*/  FMUL.FTZ R5, R2, R18 ;  /* 0x0000001202057220 */ /* 0x000fe20000410000 */
[----:B------:R-:W-:Y:S01]  /*b9d0*/  HADD2.F32 R7, -RZ, R44.H1_H1 ;  /* 0x3000002cff077230 */ /* 0x000fe20000004100 */
[----:B------:R-:W-:Y:S01]  /*b9e0*/  FMUL.FTZ R4, R0, R21 ;  /* 0x0000001500047220 */ /* 0x000fe20000410000 */
[----:B------:R-:W-:Y:S01]  /*b9f0*/  HADD2.F32 R6, -RZ, R45.H0_H0 ;  /* 0x2000002dff067230 */ /* 0x000fe20000004100 */
[-C--:B------:R-:W-:Y:S01]  /*ba00*/  FMUL.FTZ R29, R2, R9.reuse ;  /* 0x00000009021d7220 */ /* 0x080fe20000410000 */
        /* <DEDUP_REMOVED lines=8> */
[-C--:B------:R-:W-:Y:S01]  /*ba90*/  FFMA.FTZ R27, R5, R12.reuse, R4 ;  /* 0x0000000c051b7223 */ /* 0x080fe20000010004 */
[--C-:B------:R-:W-:Y:S01]  /*baa0*/  HADD2.F32 R4, -RZ, R46.reuse.H1_H1 ;  /* 0x3000002eff047230 */ /* 0x100fe20000004100 */
[----:B------:R-:W-:Y:S01]  /*bab0*/  FMUL.FTZ R25, R3, R12 ;  /* 0x0000000c03197220 */ /* 0x000fe20000410000 */
[----:B------:R-:W-:Y:S01]  /*bac0*/  HADD2.F32 R3, -RZ, R46.H0_H0 ;  /* 0x2000002eff037230 */ /* 0x000fe20000004100 */
[----:B------:R-:W-:Y:S02]  /*bad0*/  FMUL.FTZ R9, R2, R23 ;  /* 0x0000001702097220 */ /* 0x000fe40000410000 */
[----:B------:R-:W-:Y:S02]  /*bae0*/  FMUL.FTZ R8, R0, R22 ;  /* 0x0000001600087220 */ /* 0x000fe40000410000 */
[----:B------:R-:W-:-:S02]  /*baf0*/  FMUL.FTZ R24, R2, R15 ;  /* 0x0000000f02187220 */ /* 0x000fc40000410000 */
[-C--:B------:R-:W-:Y:S02]  /*bb00*/  FMUL.FTZ R12, R0, R14.reuse ;  /* 0x0000000e000c7220 */ /* 0x080fe40000410000 */
        /* <DEDUP_REMOVED lines=19> */
.L_x_254:
[----:B------:R-:W-:Y:S05]  /*bc40*/  BSYNC B0 ;  /* 0x0000000000007941 */ /* 0x000fea0003800000 */
.L_x_253:
[----:B------:R-:W-:-:S13]  /*bc50*/  ISETP.GE.AND P0, PT, R135, c[0x0][0x27c], PT ;  /* 0x00009f0087007a0c */ /* 0x000fda0003f06270 */
[----:B------:R-:W-:Y:S05]  /*bc60*/  @P0 BRA `(.L_x_252) ;  /* 0x0000059000000947 */ /* 0x000fea0003800000 */
[----:B------:R-:W3:Y:S04]  /*bc70*/  LDL R2, [R1] ;  /* 0x0000000001027983 */ /* 0x000ee80000100800 */
[----:B-1----:R-:W4:Y:S01]  /*bc80*/  LDL R57, [R1+0x18] ;  /* 0x0000180001397983 */ /* 0x002f220000100800 */
[----:B------:R-:W-:Y:S01]  /*bc90*/  MOV R0, c[0x0][0x27c] ;  /* 0x00009f0000007a02 */ /* 0x000fe20000000f00 */
[----:B------:R-:W-:-:S03]  /*bca0*/  HADD2.F32 R13, -RZ, R50.H0_H0 ;  /* 0x20000032ff0d7230 */ /* 0x000fc60000004100 */
[----:B---3--:R-:W-:-:S04]  /*bcb0*/  LEA.HI R0, R0, R2, RZ, 0x1d ;  /* 0x0000000200007211 */ /* 0x008fc800078fe8ff */
[----:B------:R-:W-:Y:S01]  /*bcc0*/  SHF.R.S32.HI R2, RZ, 0x1f, R0 ;  /* 0x0000001fff027819 */ /* 0x000fe20000011400 */
[----:B----4-:R-:W1:Y:S01]  /*bcd0*/  LDS.128 R4, [R57] ;  /* 0x0000000039047984 */ /* 0x010e620000000c00 */
        /* <DEDUP_REMOVED lines=10> */
[----:B------:R-:W3:Y:S01]  /*bd80*/  LDS.128 R8, [R28+0x10080] ;  /* 0x010080001c087984 */ /* 0x000ee20000000c00 */
        /* <DEDUP_REMOVED lines=10> */
[--C-:B---3--:R-:W-:Y:S02]  /*be30*/  HADD2.F32 R4, -RZ, R8.reuse.H0_H0 ;  /* 0x20000008ff047230 */ /* 0x108fe40000004100 */
[--C-:B------:R-:W-:Y:S02]  /*be40*/  HADD2.F32 R15, -RZ, R11.reuse.H0_H0 ;  /* 0x2000000bff0f7230 */ /* 0x100fe40000004100 */
[----:B------:R-:W-:Y:S01]  /*be50*/  HADD2.F32 R14, -RZ, R11.H1_H1 ;  /* 0x3000000bff0e7230 */ /* 0x000fe20000004100 */
[----:B------:R-:W-:Y:S01]  /*be60*/  FMUL.FTZ R34, R2, R4 ;  /* 0x0000000402227220 */ /* 0x000fe20000410000 */
[----:B------:R-:W-:Y:S01]  /*be70*/  HADD2.F32 R3, -RZ, R8.H1_H1 ;  /* 0x30000008ff037230 */ /* 0x000fe20000004100 */
[C---:B------:R-:W-:Y:S01]  /*be80*/  FMUL.FTZ R2, R0.reuse, R16 ;  /* 0x0000001000027220 */ /* 0x040fe20000410000 */
[----:B------:R-:W-:Y:S01]  /*be90*/  HADD2.F32 R11, -RZ, R51.H0_H0 ;  /* 0x20000033ff0b7230 */ /* 0x000fe20000004100 */
[----:B------:R-:W-:Y:S01]  /*bea0*/  FFMA.FTZ R37, R13, R4, R7 ;  /* 0x000000040d257223 */ /* 0x000fe20000010007 */
[--C-:B------:R-:W-:Y:S01]  /*beb0*/  HADD2.F32 R8, -RZ, R10.reuse.H0_H0 ;  /* 0x2000000aff087230 */ /* 0x100fe20000004100 */
[----:B------:R-:W-:Y:S01]  /*bec0*/  FMUL.FTZ R4, R5, R19 ;  /* 0x0000001305047220 */ /* 0x000fe20000410000 */
[----:B------:R-:W-:Y:S01]  /*bed0*/  HADD2.F32 R12, -RZ, R10.H1_H1 ;  /* 0x3000000aff0c7230 */ /* 0x000fe20000004100 */
[-C--:B------:R-:W-:Y:S01]  /*bee0*/  FFMA.FTZ R36, R11, R3.reuse, R2 ;  /* 0x000000030b247223 */ /* 0x080fe20000010002 */
[----:B------:R-:W-:Y:S01]  /*bef0*/  HADD2.F32 R6, -RZ, R9.H0_H0 ;  /* 0x20000009ff067230 */ /* 0x000fe20000004100 */
[----:B------:R-:W-:Y:S01]  /*bf00*/  FMUL.FTZ R33, R0, R3 ;  /* 0x0000000300217220 */ /* 0x000fe20000410000 */
[----:B------:R-:W-:Y:S01]  /*bf10*/  HADD2.F32 R10, -RZ, R52.H0_H0 ;  /* 0x20000034ff0a7230 */ /* 0x000fe20000004100 */
[----:B------:R-:W-:Y:S01]  /*bf20*/  FFMA.FTZ R13, R13, R17, -R34 ;  /* 0x000000110d0d7223 */ /* 0x000fe20000010822 */
        /* <DEDUP_REMOVED lines=45> */
.L_x_252:
[----:B------:R-:W-:Y:S05]  /*c200*/  BSYNC B1 ;  /* 0x0000000000017941 */ /* 0x000fea0003800000 */
.L_x_251:
[----:B------:R-:W-:Y:S01]  /*c210*/  IADD3 R0, R208, 0x40, RZ ;  /* 0x00000040d0007810 */ /* 0x000fe20007ffe0ff */
[----:B------:R-:W-:Y:S03]  /*c220*/  BSSY B1, `(.L_x_255) ;  /* 0x00000c2000017945 */ /* 0x000fe60003800000 */
[----:B------:R-:W-:-:S13]  /*c230*/  ISETP.GE.AND P0, PT, R0, R38, PT ;  /* 0x000000260000720c */ /* 0x000fda0003f06270 */
[----:B------:R-:W-:Y:S05]  /*c240*/  @P0 BRA `(.L_x_256) ;  /* 0x00000bf000000947 */ /* 0x000fea0003800000 */
[----:B-----5:R3:W5:Y:S01]  /*c250*/  LDL R58, [R1+0x8] ;  /* 0x00000800013a7983 */ /* 0x0207620000100800 */
        /* <DEDUP_REMOVED lines=10> */
[----:B-1----:R-:W4:Y:S01]  /*c300*/  LDL R57, [R1+0x24] ;  /* 0x0000240001397983 */ /* 0x002f220000100800 */
        /* <DEDUP_REMOVED lines=21> */
[----:B----4-:R-:W1:Y:S02]  /*c460*/  LDS.128 R4, [R57] ;  /* 0x0000000039047984 */ /* 0x010e640000000c00 */
        /* <DEDUP_REMOVED lines=65> */
.L_x_258:
[----:B------:R-:W-:Y:S05]  /*c880*/  BSYNC B0 ;  /* 0x0000000000007941 */ /* 0x000fea0003800000 */
.L_x_257:
[----:B------:R-:W-:-:S13]  /*c890*/  ISETP.GE.AND P0, PT, R135, c[0x0][0x27c], PT ;  /* 0x00009f0087007a0c */ /* 0x000fda0003f06270 */
[----:B------:R-:W-:Y:S05]  /*c8a0*/  @P0 BRA `(.L_x_256) ;  /* 0x0000059000000947 */ /* 0x000fea0003800000 */
[----:B------:R-:W4:Y:S04]  /*c8b0*/  LDL R2, [R1] ;  /* 0x0000000001027983 */ /* 0x000f280000100800 */
[----:B-12---:R-:W2:Y:S01]  /*c8c0*/  LDL R57, [R1+0x14] ;  /* 0x0000140001397983 */ /* 0x006ea20000100800 */
[----:B------:R-:W-:Y:S01]  /*c8d0*/  MOV R0, c[0x0][0x27c] ;  /* 0x00009f0000007a02 */ /* 0x000fe20000000f00 */
[----:B------:R-:W-:-:S03]  /*c8e0*/  HADD2.F32 R13, -RZ, R50.H0_H0 ;  /* 0x20000032ff0d7230 */ /* 0x000fc60000004100 */
[----:B----4-:R-:W-:-:S04]  /*c8f0*/  LEA.HI R0, R0, R2, RZ, 0x1d ;  /* 0x0000000200007211 */ /* 0x010fc800078fe8ff */
[----:B------:R-:W-:Y:S01]  /*c900*/  SHF.R.S32.HI R2, RZ, 0x1f, R0 ;  /* 0x0000001fff027819 */ /* 0x000fe20000011400 */
[----:B--2---:R-:W1:Y:S01]  /*c910*/  LDS.128 R4, [R57] ;  /* 0x0000000039047984 */ /* 0x004e620000000c00 */
        /* <DEDUP_REMOVED lines=82> */
.L_x_256:
[----:B------:R-:W-:Y:S05]  /*ce40*/  BSYNC B1 ;  /* 0x0000000000017941 */ /* 0x000fea0003800000 */
.L_x_255:
[----:B------:R-:W-:-:S04]  /*ce50*/  IADD3 R0, R208, 0x60, RZ ;  /* 0x00000060d0007810 */ /* 0x000fc80007ffe0ff */
[----:B------:R-:W-:-:S13]  /*ce60*/  ISETP.GE.AND P0, PT, R0, R38, PT ;  /* 0x000000260000720c */ /* 0x000fda0003f06270 */
[----:B------:R-:W-:Y:S05]  /*ce70*/  @P0 BRA `(.L_x_238) ;  /* 0x00000bf000000947 */ /* 0x000fea0003800000 */
[----:B-1----:R1:W5:Y:S01]  /*ce80*/  LDL R57, [R1+0x4] ;  /* 0x0000040001397983 */ /* 0x0023620000100800 */
[----:B------:R-:W-:Y:S01]  /*ce90*/  ISETP.GE.AND P0, PT, R132, c[0x0][0x27c], PT ;  /* 0x00009f0084007a0c */ /* 0x000fe20003f06270 */
[----:B------:R-:W-:Y:S01]  /*cea0*/  BSSY B0, `(.L_x_259) ;  /* 0x0000061000007945 */ /* 0x000fe20003800000 */
[C---:B-----5:R-:W-:Y:S02]  /*ceb0*/  IADD3 R58, R208.reuse, 0x60, RZ ;  /* 0x00000060d03a7810 */ /* 0x060fe40007ffe0ff */
[----:B------:R-:W-:-:S03]  /*cec0*/  IADD3 R59, R208, 0x60, RZ ;  /* 0x00000060d03b7810 */ /* 0x000fc60007ffe0ff */
[----:B------:R-:W-:Y:S02]  /*ced0*/  IMAD.SHL.U32 R58, R58, 0x40, RZ ;  /* 0x000000403a3a7824 */ /* 0x000fe400078e00ff */
[----:B------:R-:W-:-:S03]  /*cee0*/  IMAD.SHL.U32 R59, R59, 0x40, RZ ;  /* 0x000000403b3b7824 */ /* 0x000fc600078e00ff */
[----:B------:R-:W-:Y:S02]  /*cef0*/  LOP3.LUT R58, R58, 0x1c0, RZ, 0xc0, !PT ;  /* 0x000001c03a3a7812 */ /* 0x000fe400078ec0ff */
[----:B------:R-:W-:Y:S02]  /*cf00*/  LOP3.LUT R59, R59, 0x1c0, RZ, 0xc0, !PT ;  /* 0x000001c03b3b7812 */ /* 0x000fe400078ec0ff */
[----:B------:R-:W-:Y:S01]  /*cf10*/  SHF.R.U32.HI R58, RZ, 0x3, R58 ;  /* 0x00000003ff3a7819 */ /* 0x000fe2000001163a */
[----:B------:R-:W-:Y:S05]  /*cf20*/  @P0 BRA `(.L_x_260) ;  /* 0x0000058000000947 */ /* 0x000fea0003800000 */
[----:B------:R-:W4:Y:S01]  /*cf30*/  LDL R60, [R1+0x20] ;  /* 0x00002000013c7983 */ /* 0x000f220000100800 */
        /* <DEDUP_REMOVED lines=14> */
[----:B------:R-:W5:Y:S02]  /*d020*/  LDS.128 R8, [R28+0x10080] ;  /* 0x010080001c087984 */ /* 0x000f640000000c00 */
[--C-:B-----5:R-:W-:Y:S02]  /*d030*/  HADD2.F32 R15, -RZ, R11.reuse.H0_H0 ;  /* 0x2000000bff0f7230 */ /* 0x120fe40000004100 */
[----:B------:R-:W-:Y:S02]  /*d040*/  HADD2.F32 R14, -RZ, R11.H1_H1 ;  /* 0x3000000bff0e7230 */ /* 0x000fe40000004100 */
[----:B------:R-:W-:Y:S02]  /*d050*/  HADD2.F32 R3, -RZ, R8.H1_H1 ;  /* 0x30000008ff037230 */ /* 0x000fe40000004100 */
[----:B------:R-:W-:Y:S02]  /*d060*/  HADD2.F32 R11, -RZ, R43.H0_H0 ;  /* 0x2000002bff0b7230 */ /* 0x000fe40000004100 */
[----:B------:R-:W-:Y:S01]  /*d070*/  HADD2.F32 R12, -RZ, R10.H1_H1 ;  /* 0x3000000aff0c7230 */ /* 0x000fe20000004100 */
[----:B------:R-:W-:Y:S01]  /*d080*/  FMUL.FTZ R33, R0, R3 ;  /* 0x0000000300217220 */ /* 0x000fe20000410000 */
[----:B----4-:R-:W4:Y:S02]  /*d090*/  LDS.128 R4, [R60] ;  /* 0x000000003c047984 */ /* 0x010f240000000c00 */
[----:B----4-:R-:W-:-:S02]  /*d0a0*/  HADD2.F32 R17, -RZ, R4.H0_H0 ;  /* 0x20000004ff117230 */ /* 0x010fc40000004100 */
        /* <DEDUP_REMOVED lines=64> */
.L_x_260:
[----:B------:R-:W-:Y:S05]  /*d4b0*/  BSYNC B0 ;  /* 0x0000000000007941 */ /* 0x000fea0003800000 */
.L_x_259:
[----:B------:R-:W-:-:S13]  /*d4c0*/  ISETP.GE.AND P0, PT, R135, c[0x0][0x27c], PT ;  /* 0x00009f0087007a0c */ /* 0x000fda0003f06270 */
[----:B------:R-:W-:Y:S05]  /*d4d0*/  @P0 BRA `(.L_x_238) ;  /* 0x0000059000000947 */ /* 0x000fea0003800000 */
[----:B------:R-:W5:Y:S04]  /*d4e0*/  LDL R2, [R1] ;  /* 0x0000000001027983 */ /* 0x000f680000100800 */
[----:B--2---:R-:W2:Y:S01]  /*d4f0*/  LDL R38, [R1+0x10] ;  /* 0x0000100001267983 */ /* 0x004ea20000100800 */
[----:B------:R-:W-:Y:S01]  /*d500*/  MOV R0, c[0x0][0x27c] ;  /* 0x00009f0000007a02 */ /* 0x000fe20000000f00 */
[----:B------:R-:W-:-:S03]  /*d510*/  HADD2.F32 R13, -RZ, R50.H0_H0 ;  /* 0x20000032ff0d7230 */ /* 0x000fc60000004100 */
[----:B-----5:R-:W-:-:S04]  /*d520*/  LEA.HI R0, R0, R2, RZ, 0x1d ;  /* 0x0000000200007211 */ /* 0x020fc800078fe8ff */
[----:B------:R-:W-:Y:S01]  /*d530*/  SHF.R.S32.HI R2, RZ, 0x1f, R0 ;  /* 0x0000001fff027819 */ /* 0x000fe20000011400 */
[----:B--2-4-:R-:W2:Y:S01]  /*d540*/  LDS.128 R4, [R38] ;  /* 0x0000000026047984 */ /* 0x014ea20000000c00 */
        /* <DEDUP_REMOVED lines=10> */
[----:B------:R-:W4:Y:S01]  /*d5f0*/  LDS.128 R8, [R28+0x10080] ;  /* 0x010080001c087984 */ /* 0x000f220000000c00 */
[--C-:B--2---:R-:W-:Y:S02]  /*d600*/  HADD2.F32 R17, -RZ, R4.reuse.H0_H0 ;  /* 0x20000004ff117230 */ /* 0x104fe40000004100 */
        /* <DEDUP_REMOVED lines=9> */
[--C-:B----4-:R-:W-:Y:S02]  /*d6a0*/  HADD2.F32 R4, -RZ, R8.reuse.H0_H0 ;  /* 0x20000008ff047230 */ /* 0x110fe40000004100 */
        /* <DEDUP_REMOVED lines=60> */
.L_x_238:
[----:B------:R-:W-:Y:S05]  /*da70*/  BSYNC B2 ;  /* 0x0000000000027941 */ /* 0x000fea0003800000 */
.L_x_210:
[----:B------:R-:W-:Y:S01]  /*da80*/  IMAD R0, R55, c[0x0][0x208], RZ ;  /* 0x0000820037007a24 */ /* 0x000fe200078e02ff */
[----:B------:R-:W-:-:S04]  /*da90*/  DEPBAR.LE SB0, 0x0 ;  /* 0x000080000000791a */ /* 0x000fc80000000000 */
[C---:B------:R-:W-:Y:S01]  /*daa0*/  IMAD.WIDE.U32 R2, R203.reuse, c[0x0][0x208], RZ ;  /* 0x00008200cb027a25 */ /* 0x040fe200078e00ff */
[----:B------:R-:W-:Y:S03]  /*dab0*/  BAR.SYNC.DEFER_BLOCKING 0x0 ;  /* 0x0000000000007b1d */ /* 0x000fe60000010000 */
[----:B------:R-:W-:Y:S02]  /*dac0*/  IMAD R0, R203, c[0x0][0x20c], R0 ;  /* 0x00008300cb007a24 */ /* 0x000fe400078e0200 */
[----:B------:R-:W-:Y:S01]  /*dad0*/  IMAD.WIDE.U32 R214, R216, c[0x0][0x210], RZ ;  /* 0x00008400d8d67a25 */ /* 0x000fe200078e00ff */
[----:B------:R-:W-:Y:S02]  /*dae0*/  BSSY B0, `(.L_x_261) ;  /* 0x00000ec000007945 */ /* 0x000fe40003800000 */
[----:B------:R-:W-:Y:S01]  /*daf0*/  IADD3 R3, R3, R0, RZ ;  /* 0x0000000003037210 */ /* 0x000fe20007ffe0ff */
[----:B------:R-:W-:-:S02]  /*db00*/  IMAD R0, R56, c[0x0][0x218], RZ ;  /* 0x0000860038007a24 */ /* 0x000fc400078e02ff */
[----:B------:R-:W-:Y:S02]  /*db10*/  IMAD R216, R216, c[0x0][0x214], R215 ;  /* 0x00008500d8d87a24 */ /* 0x000fe400078e02d7 */
[----:B------:R-:W-:-:S04]  /*db20*/  IMAD.WIDE.U32 R2, R202, c[0x0][0x218], R2 ;  /* 0x00008600ca027a25 */ /* 0x000fc800078e0002 */
[----:B-12-4-:R-:W-:Y:S01]  /*db30*/  IMAD R4, R202, c[0x0][0x21c], R0 ;  /* 0x00008700ca047a24 */ /* 0x016fe200078e0200 */
[----:B------:R-:W-:-:S04]  /*db40*/  IADD3 R0, P0, R2, R214, RZ ;  /* 0x000000d602007210 */ /* 0x000fc80007f1e0ff */
[----:B------:R-:W-:Y:S02]  /*db50*/  IADD3.X R2, R216, R3, R4, P0, !PT ;  /* 0x00000003d8027210 */ /* 0x000fe400007fe404 */
[C---:B------:R-:W-:Y:S01]  /*db60*/  LEA R3, P0, R0.reuse, c[0x0][0x1f8], 0x1 ;  /* 0x00007e0000037a11 */ /* 0x040fe200078008ff */
[----:B------:R-:W-:Y:S03]  /*db70*/  LDSM.16.M88.4 R16, [R194] ;  /* 0x00000000c210783b */ /* 0x000fe60000000200 */
[----:B------:R-:W-:Y:S01]  /*db80*/  LEA.HI.X R2, R0, c[0x0][0x1fc], R2, 0x1, P0 ;  /* 0x00007f0000027a11 */ /* 0x000fe200000f0c02 */
[----:B------:R-:W-:Y:S01]  /*db90*/  LDSM.16.M88.4 R24, [R143] ;  /* 0x000000008f18783b */ /* 0x000fe20000000200 */
[----:B------:R-:W-:-:S03]  /*dba0*/  R2P PR, R212, 0x6 ;  /* 0x00000006d4007804 */ /* 0x000fc60000000000 */
[----:B------:R1:W2:Y:S04]  /*dbb0*/  SHFL.IDX PT, R0, R3, RZ, 0x181f ;  /* 0x00181fff03007589 */ /* 0x0002a800000e0000 */
[----:B------:R-:W4:Y:S04]  /*dbc0*/  SHFL.IDX PT, R2, R2, RZ, 0x181f ;  /* 0x00181fff02027589 */ /* 0x000f2800000e0000 */
[----:B------:R-:W3:Y:S04]  /*dbd0*/  LDSM.16.M88.4 R44, [R143+0x800] ;  /* 0x000800008f2c783b */ /* 0x000ee80000000200 */
[----:B------:R-:W-:Y:S01]  /*dbe0*/  LDSM.16.M88.4 R28, [R195] ;  /* 0x00000000c31c783b */ /* 0x000fe20000000200 */
[----:B-1----:R-:W-:-:S02]  /*dbf0*/  IADD3 R3, R143, 0x20, RZ ;  /* 0x000000208f037810 */ /* 0x002fc40007ffe0ff */
[C---:B--2---:R-:W-:Y:S02]  /*dc00*/  LEA R4, P0, R132.reuse, R0, 0x1 ;  /* 0x0000000084047211 */ /* 0x044fe400078008ff */
[----:B------:R-:W-:Y:S02]  /*dc10*/  @P1 IADD3 R3, R143, -0x20, RZ ;  /* 0xffffffe08f031810 */ /* 0x000fe40007ffe0ff */
[----:B----4-:R-:W-:Y:S02]  /*dc20*/  LEA.HI.X R5, R132, R2, R133, 0x1, P0 ;  /* 0x0000000284057211 */ /* 0x010fe400000f0c85 */
[C---:B------:R-:W-:Y:S01]  /*dc30*/  LEA R8, P0, R204.reuse, R0, 0x1 ;  /* 0x00000000cc087211 */ /* 0x040fe200078008ff */
[----:B------:R-:W1:Y:S03]  /*dc40*/  LDSM.16.M88.4 R40, [R3] ;  /* 0x000000000328783b */ /* 0x000e660000000200 */
[----:B------:R-:W-:Y:S01]  /*dc50*/  LEA.HI.X R9, R204, R2, R209, 0x1, P0 ;  /* 0x00000002cc097211 */ /* 0x000fe200000f0cd1 */
[----:B------:R-:W2:Y:S01]  /*dc60*/  LDSM.16.M88.4 R64, [R3+0x800] ;  /* 0x000800000340783b */ /* 0x000ea20000000200 */
[C---:B------:R-:W-:Y:S01]  /*dc70*/  LEA R10, P0, R199.reuse, R0, 0x1 ;  /* 0x00000000c70a7211 */ /* 0x040fe200078008ff */
[----:B------:R-:W-:Y:S03]  /*dc80*/  HMMA.16816.F32 R20, R16, R24, RZ ;  /* 0x000000181014723c */ /* 0x000fe600000018ff */
[----:B------:R-:W-:-:S02]  /*dc90*/  LEA.HI.X R11, R199, R2, R211, 0x1, P0 ;  /* 0x00000002c70b7211 */ /* 0x000fc400000f0cd3 */
[----:B------:R-:W-:-:S03]  /*dca0*/  ISETP.GT.AND P0, PT, R110, R208, PT ;  /* 0x000000d06e00720c */ /* 0x000fc60003f04270 */
[----:B------:R-:W-:Y:S01]  /*dcb0*/  HMMA.16816.F32 R24, R16, R26, RZ ;  /* 0x0000001a1018723c */ /* 0x000fe200000018ff */
[----:B------:R-:W-:-:S07]  /*dcc0*/  ISETP.GE.OR P1, PT, R132, c[0x0][0x1d4], !P0 ;  /* 0x0000750084007a0c */ /* 0x000fce0004726670 */
[C---:B---3--:R-:W-:Y:S06]  /*dcd0*/  HMMA.16816.F32 R32, R16.reuse, R44, RZ ;  /* 0x0000002c1020723c */ /* 0x048fec00000018ff */
[----:B------:R-:W-:Y:S01]  /*dce0*/  @!PT LDS RZ, [RZ] ;  /* 0x00000000fffff984 */ /* 0x000fe20000000800 */
[----:B------:R-:W-:Y:S01]  /*dcf0*/  @!PT LDS RZ, [RZ] ;  /* 0x00000000fffff984 */ /* 0x000fe20000000800 */
[----:B------:R-:W-:Y:S01]  /*dd00*/  @!PT LDS RZ, [RZ] ;  /* 0x00000000fffff984 */ /* 0x000fe20000000800 */
[----:B------:R3:W-:Y:S01]  /*dd10*/  LDGSTS.E.BYPASS.LTC128B.128 [R198+0x8080], [R4.64], !P1 ;  /* 0x0808000004c67fae */ /* 0x0007e2000c901d48 */
[C---:B------:R-:W-:Y:S01]  /*dd20*/  LEA R6, P1, R200.reuse, R0, 0x1 ;  /* 0x00000000c8067211 */ /* 0x040fe200078208ff */
[----:B------:R-:W-:Y:S01]  /*dd30*/  HMMA.16816.F32 R44, R16, R46, RZ ;  /* 0x0000002e102c723c */ /* 0x000fe200000018ff */
[----:B------:R-:W-:Y:S02]  /*dd40*/  MOV R0, 0x40 ;  /* 0x0000004000007802 */ /* 0x000fe40000000f00 */
[----:B------:R-:W-:-:S02]  /*dd50*/  LEA.HI.X R7, R200, R2, R210, 0x1, P1 ;  /* 0x00000002c8077211 */ /* 0x000fc400008f0cd2 */
[----:B------:R-:W-:Y:S02]  /*dd60*/  ISETP.GE.OR P1, PT, R135, c[0x0][0x1d4], !P0 ;  /* 0x0000750087007a0c */ /* 0x000fe40004726670 */
[----:B------:R-:W-:Y:S02]  /*dd70*/  SEL R0, R0, 0xffffffc0, !P2 ;  /* 0xffffffc000007807 */ /* 0x000fe40005000000 */
[----:B------:R-:W-:Y:S01]  /*dd80*/  IADD3 R2, R3, 0x3000, RZ ;  /* 0x0000300003027810 */ /* 0x000fe20007ffe0ff */
[----:B-1----:R-:W-:Y:S03]  /*dd90*/  HMMA.16816.F32 R20, R28, R40, R20 ;  /* 0x000000281c14723c */ /* 0x002fe60000001814 */
[----:B------:R-:W-:-:S05]  /*dda0*/  IADD3 R188, R2, R0, RZ ;  /* 0x0000000002bc7210 */ /* 0x000fca0007ffe0ff */
[----:B------:R1:W-:Y:S01]  /*ddb0*/  LDGSTS.E.BYPASS.LTC128B.128 [R198+0x9080], [R8.64], !P1 ;  /* 0x0908000008c67fae */ /* 0x0003e2000c901d48 */
[----:B------:R-:W-:Y:S01]  /*ddc0*/  ISETP.GE.OR P1, PT, R199, c[0x0][0x1d4], !P0 ;  /* 0x00007500c7007a0c */ /* 0x000fe20004726670 */
[----:B------:R-:W-:Y:S01]  /*ddd0*/  HMMA.16816.F32 R40, R28, R42, R24 ;  /* 0x0000002a1c28723c */ /* 0x000fe20000001818 */
[----:B------:R-:W-:Y:S02]  /*dde0*/  ISETP.GE.OR P0, PT, R200, c[0x0][0x1d4], !P0 ;  /* 0x00007500c8007a0c */ /* 0x000fe40004706670 */
[----:B---3--:R-:W-:-:S05]  /*ddf0*/  IADD3 R4, R143, R0, RZ ;  /* 0x000000008f047210 */ /* 0x008fca0007ffe0ff */
[C---:B--2---:R-:W-:Y:S04]  /*de00*/  HMMA.16816.F32 R32, R28.reuse, R64, R32 ;  /* 0x000000401c20723c */ /* 0x044fe80000001820 */
[----:B------:R1:W-:Y:S04]  /*de10*/  LDGSTS.E.BYPASS.LTC128B.128 [R198+0xa080], [R10.64], !P1 ;  /* 0x0a0800000ac67fae */ /* 0x0003e8000c901d48 */
[----:B------:R2:W-:Y:S01]  /*de20*/  LDGSTS.E.BYPASS.LTC128B.128 [R198+0xb080], [R6.64], !P0 ;  /* 0x0b08000006c67fae */ /* 0x0005e2000c101d48 */
[----:B------:R-:W-:Y:S01]  /*de30*/  HMMA.16816.F32 R44, R28, R66, R44 ;  /* 0x000000421c2c723c */ /* 0x000fe2000000182c */
[----:B------:R-:W-:-:S02]  /*de40*/  ISETP.GT.AND P0, PT, R80, R213, PT ;  /* 0x000000d55000720c */ /* 0x000fc40003f04270 */
[----:B------:R-:W-:Y:S04]  /*de50*/  LDSM.16.M88.4 R12, [R197] ;  /* 0x00000000c50c783b */ /* 0x000fe80000000200 */
[----:B------:R-:W3:Y:S04]  /*de60*/  LDSM.16.M88.4 R36, [R4] ;  /* 0x000000000424783b */ /* 0x000ee80000000200 */
[----:B------:R-:W-:Y:S04]  /*de70*/  LDSM.16.M88.4 R48, [R188+-0x3000] ;  /* 0xffd00000bc30783b */ /* 0x000fe80000000200 */
[----:B------:R-:W4:Y:S04]  /*de80*/  LDSM.16.M88.4 R52, [R4+0x800] ;  /* 0x000800000434783b */ /* 0x000f280000000200 */
[----:B------:R-:W-:Y:S04]  /*de90*/  LDSM.16.M88.4 R60, [R143+0x1000] ;  /* 0x001000008f3c783b */ /* 0x000fe80000000200 */
[----:B-1----:R-:W1:Y:S04]  /*dea0*/  LDSM.16.M88.4 R8, [R196] ;  /* 0x00000000c408783b */ /* 0x002e680000000200 */
[----:B-----5:R-:W-:Y:S04]  /*deb0*/  LDSM.16.M88.4 R56, [R188+-0x2800] ;  /* 0xffd80000bc38783b */ /* 0x020fe80000000200 */
[----:B------:R-:W-:Y:S04]  /*dec0*/  LDSM.16.M88.4 R68, [R3+0x1000] ;  /* 0x001000000344783b */ /* 0x000fe80000000200 */
[----:B------:R-:W-:Y:S04]  /*ded0*/  LDSM.16.M88.4 R28, [R197+0x4000] ;  /* 0x00400000c51c783b */ /* 0x000fe80000000200 */
[----:B------:R-:W-:Y:S04]  /*dee0*/  LDSM.16.M88.4 R64, [R4+0x1000] ;  /* 0x001000000440783b */ /* 0x000fe80000000200 */
[----:B------:R-:W-:Y:S01]  /*def0*/  LDSM.16.M88.4 R76, [R188+-0x1000] ;  /* 0xfff00000bc4c783b */ /* 0x000fe20000000200 */
[C---:B---3--:R-:W-:Y:S03]  /*df00*/  HMMA.16816.F32 R24, R12.reuse, R36, R20 ;  /* 0x000000240c18723c */ /* 0x048fe60000001814 */
[----:B------:R-:W3:Y:S04]  /*df10*/  LDSM.16.M88.4 R20, [R194+0x4000] ;  /* 0x00400000c214783b */ /* 0x000ee80000000200 */
[----:B------:R-:W-:Y:S01]  /*df20*/  LDSM.16.M88.4 R72, [R3+0x3000] ;  /* 0x003000000348783b */ /* 0x000fe20000000200 */
[C---:B------:R-:W-:Y:S03]  /*df30*/  HMMA.16816.F32 R40, R12.reuse, R38, R40 ;  /* 0x000000260c28723c */ /* 0x040fe60000001828 */
[----:B------:R-:W-:Y:S04]  /*df40*/  LDSM.16.M88.4 R36, [R143+0x1800] ;  /* 0x001800008f24783b */ /* 0x000fe80000000200 */
[----:B------:R-:W0:Y:S01]  /*df50*/  LDGDEPBAR ;  /* 0x00000000000079af */ /* 0x000e220000000000 */
[----:B----4-:R-:W-:Y:S08]  /*df60*/  HMMA.16816.F32 R32, R12, R52, R32 ;  /* 0x000000340c20723c */ /* 0x010ff00000001820 */
[C---:B-1----:R-:W-:Y:S01]  /*df70*/  HMMA.16816.F32 R16, R8.reuse, R48, R24 ;  /* 0x000000300810723c */ /* 0x042fe20000001818 */
[----:B------:R-:W1:Y:S07]  /*df80*/  LDSM.16.M88.4 R24, [R195+0x4000] ;  /* 0x00400000c318783b */ /* 0x000e6e0000000200 */
[----:B------:R-:W-:Y:S01]  /*df90*/  HMMA.16816.F32 R40, R8, R50, R40 ;  /* 0x000000320828723c */ /* 0x000fe20000001828 */
[----:B------:R-:W4:Y:S07]  /*dfa0*/  LDSM.16.M88.4 R48, [R3+0x1800] ;  /* 0x001800000330783b */ /* 0x000f2e0000000200 */
[----:B------:R-:W-:Y:S01]  /*dfb0*/  HMMA.16816.F32 R44, R12, R54, R44 ;  /* 0x000000360c2c723c */ /* 0x000fe2000000182c */
[----:B------:R-:W-:Y:S07]  /*dfc0*/  LDSM.16.M88.4 R52, [R188+-0x2000] ;  /* 0xffe00000bc34783b */ /* 0x000fee0000000200 */
[----:B---3--:R-:W-:Y:S08]  /*dfd0*/  HMMA.16816.F32 R16, R20, R60, R16 ;  /* 0x0000003c1410723c */ /* 0x008ff00000001810 */
[----:B------:R-:W-:Y:S08]  /*dfe0*/  HMMA.16816.F32 R32, R8, R56, R32 ;  /* 0x000000380820723c */ /* 0x000ff00000001820 */
[----:B------:R-:W-:Y:S01]  /*dff0*/  HMMA.16816.F32 R40, R20, R62, R40 ;  /* 0x0000003e1428723c */ /* 0x000fe20000001828 */
[----:B------:R-:W-:Y:S07]  /*e000*/  LDSM.16.M88.4 R60, [R143+0x2000] ;  /* 0x002000008f3c783b */ /* 0x000fee0000000200 */
[----:B-1----:R-:W-:Y:S01]  /*e010*/  HMMA.16816.F32 R12, R24, R68, R16 ;  /* 0x00000044180c723c */ /* 0x002fe20000001810 */
[----:B------:R-:W1:Y:S07]  /*e020*/  LDSM.16.M88.4 R16, [R196+0x4000] ;  /* 0x00400000c410783b */ /* 0x000e6e0000000200 */
[----:B------:R-:W-:Y:S01]  /*e030*/  HMMA.16816.F32 R44, R8, R58, R44 ;  /* 0x0000003a082c723c */ /* 0x000fe2000000182c */
[----:B------:R-:W3:Y:S07]  /*e040*/  LDSM.16.M88.4 R56, [R4+0x1800] ;  /* 0x001800000438783b */ /* 0x000eee0000000200 */
[----:B------:R-:W-:Y:S08]  /*e050*/  HMMA.16816.F32 R32, R20, R36, R32 ;  /* 0x000000241420723c */ /* 0x000ff00000001820 */
[----:B------:R-:W-:Y:S01]  /*e060*/  HMMA.16816.F32 R40, R24, R70, R40 ;  /* 0x000000461828723c */ /* 0x000fe20000001828 */
[----:B------:R-:W-:Y:S07]  /*e070*/  LDSM.16.M88.4 R68, [R3+0x2000] ;  /* 0x002000000344783b */ /* 0x000fee0000000200 */
[----:B------:R-:W-:Y:S01]  /*e080*/  HMMA.16816.F32 R8, R28, R64, R12 ;  /* 0x000000401c08723c */ /* 0x000fe2000000180c */
[----:B------:R-:W2:Y:S07]  /*e090*/  LDSM.16.M88.4 R12, [R194+0x8000] ;  /* 0x00800000c20c783b */ /* 0x000eae0000000200 */
[----:B------:R-:W-:Y:S01]  /*e0a0*/  HMMA.16816.F32 R44, R20, R38, R44 ;  /* 0x00000026142c723c */ /* 0x000fe2000000182c */
[----:B------:R-:W2:Y:S07]  /*e0b0*/  LDSM.16.M88.4 R36, [R188+-0x1800] ;  /* 0xffe80000bc24783b */ /* 0x000eae0000000200 */
[----:B----4-:R-:W-:Y:S08]  /*e0c0*/  HMMA.16816.F32 R32, R24, R48, R32 ;  /* 0x000000301820723c */ /* 0x010ff00000001820 */
[----:B------:R-:W-:Y:S01]  /*e0d0*/  HMMA.16816.F32 R40, R28, R66, R40 ;  /* 0x000000421c28723c */ /* 0x000fe20000001828 */
[----:B------:R-:W-:Y:S07]  /*e0e0*/  LDSM.16.M88.4 R64, [R4+0x2000] ;  /* 0x002000000440783b */ /* 0x000fee0000000200 */
[----:B-1----:R-:W-:Y:S01]  /*e0f0*/  HMMA.16816.F32 R20, R16, R52, R8 ;  /* 0x000000341014723c */ /* 0x002fe20000001808 */
[----:B------:R-:W1:Y:S07]  /*e100*/  LDSM.16.M88.4 R8, [R195+0x8000] ;  /* 0x00800000c308783b */ /* 0x000e6e0000000200 */
[----:B------:R-:W-:Y:S01]  /*e110*/  HMMA.16816.F32 R44, R24, R50, R44 ;  /* 0x00000032182c723c */ /* 0x000fe2000000182c */
[----:B------:R-:W-:Y:S04]  /*e120*/  LDSM.16.M88.4 R24, [R197+0x8000] ;  /* 0x00800000c518783b */ /* 0x000fe80000000200 */
[----:B------:R-:W-:Y:S03]  /*e130*/  LDSM.16.M88.4 R48, [R4+0x2800] ;  /* 0x002800000430783b */ /* 0x000fe60000000200 */
[----:B---3--:R-:W-:Y:S08]  /*e140*/  HMMA.16816.F32 R32, R28, R56, R32 ;  /* 0x000000381c20723c */ /* 0x008ff00000001820 */
[----:B------:R-:W-:Y:S01]  /*e150*/  HMMA.16816.F32 R40, R16, R54, R40 ;  /* 0x000000361028723c */ /* 0x000fe20000001828 */
[----:B------:R-:W3:Y:S07]  /*e160*/  LDSM.16.M88.4 R52, [R143+0x2800] ;  /* 0x002800008f34783b */ /* 0x000eee0000000200 */
[----:B--2---:R-:W-:Y:S08]  /*e170*/  HMMA.16816.F32 R20, R12, R60, R20 ;  /* 0x0000003c0c14723c */ /* 0x004ff00000001814 */
[----:B------:R-:W-:Y:S01]  /*e180*/  HMMA.16816.F32 R44, R28, R58, R44 ;  /* 0x0000003a1c2c723c */ /* 0x000fe2000000182c */
[----:B------:R-:W-:Y:S04]  /*e190*/  LDSM.16.M88.4 R28, [R196+0x8000] ;  /* 0x00800000c41c783b */ /* 0x000fe80000000200 */
[----:B------:R-:W-:Y:S03]  /*e1a0*/  LDSM.16.M88.4 R56, [R188+-0x800] ;  /* 0xfff80000bc38783b */ /* 0x000fe60000000200 */
[----:B------:R-:W-:Y:S08]  /*e1b0*/  HMMA.16816.F32 R32, R16, R36, R32 ;  /* 0x000000241020723c */ /* 0x000ff00000001820 */
[----:B------:R-:W-:Y:S01]  /*e1c0*/  HMMA.16816.F32 R40, R12, R62, R40 ;  /* 0x0000003e0c28723c */ /* 0x000fe20000001828 */
[----:B------:R-:W2:Y:S07]  /*e1d0*/  LDSM.16.M88.4 R60, [R3+0x2800] ;  /* 0x00280000033c783b */ /* 0x000eae0000000200 */
[----:B-1----:R-:W-:Y:S08]  /*e1e0*/  HMMA.16816.F32 R20, R8, R68, R20 ;  /* 0x000000440814723c */ /* 0x002ff00000001814 */
[----:B------:R-:W-:Y:S08]  /*e1f0*/  HMMA.16816.F32 R44, R16, R38, R44 ;  /* 0x00000026102c723c */ /* 0x000ff0000000182c */
[----:B---3--:R-:W-:Y:S08]  /*e200*/  HMMA.16816.F32 R32, R12, R52, R32 ;  /* 0x000000340c20723c */ /* 0x008ff00000001820 */
[----:B------:R-:W-:Y:S01]  /*e210*/  HMMA.16816.F32 R40, R8, R70, R40 ;  /* 0x000000460828723c */ /* 0x000fe20000001828 */
[----:B------:R-:W-:Y:S07]  /*e220*/  LDSM.16.M88.4 R68, [R143+0x3000] ;  /* 0x003000008f44783b */ /* 0x000fee0000000200 */
[----:B------:R-:W-:Y:S01]  /*e230*/  HMMA.16816.F32 R16, R24, R64, R20 ;  /* 0x000000401810723c */ /* 0x000fe20000001814 */
[----:B------:R-:W1:Y:S07]  /*e240*/  LDSM.16.M88.4 R20, [R194+0xc000] ;  /* 0x00c00000c214783b */ /* 0x000e6e0000000200 */
[----:B------:R-:W-:Y:S01]  /*e250*/  HMMA.16816.F32 R44, R12, R54, R44 ;  /* 0x000000360c2c723c */ /* 0x000fe2000000182c */
[----:B------:R-:W-:Y:S07]  /*e260*/  LDSM.16.M88.4 R52, [R143+0x3800] ;  /* 0x003800008f34783b */ /* 0x000fee0000000200 */
[----:B--2---:R-:W-:Y:S08]  /*e270*/  HMMA.16816.F32 R32, R8, R60, R32 ;  /* 0x0000003c0820723c */ /* 0x004ff00000001820 */
[----:B------:R-:W-:Y:S01]  /*e280*/  HMMA.16816.F32 R40, R24, R66, R40 ;  /* 0x000000421828723c */ /* 0x000fe20000001828 */
[----:B------:R-:W-:Y:S07]  /*e290*/  LDSM.16.M88.4 R64, [R4+0x3000] ;  /* 0x003000000440783b */ /* 0x000fee0000000200 */
[----:B------:R-:W-:Y:S01]  /*e2a0*/  HMMA.16816.F32 R12, R28, R76, R16 ;  /* 0x0000004c1c0c723c */ /* 0x000fe20000001810 */
[----:B------:R-:W2:Y:S07]  /*e2b0*/  LDSM.16.M88.4 R16, [R195+0xc000] ;  /* 0x00c00000c310783b */ /* 0x000eae0000000200 */
[----:B------:R-:W-:Y:S01]  /*e2c0*/  HMMA.16816.F32 R44, R8, R62, R44 ;  /* 0x0000003e082c723c */ /* 0x000fe2000000182c */
[----:B------:R-:W-:Y:S07]  /*e2d0*/  LDSM.16.M88.4 R60, [R188] ;  /* 0x00000000bc3c783b */ /* 0x000fee0000000200 */
[----:B------:R-:W-:Y:S08]  /*e2e0*/  HMMA.16816.F32 R36, R24, R48, R32 ;  /* 0x000000301824723c */ /* 0x000ff00000001820 */
[----:B------:R-:W-:Y:S08]  /*e2f0*/  HMMA.16816.F32 R32, R28, R78, R40 ;  /* 0x0000004e1c20723c */ /* 0x000ff00000001828 */
[----:B-1----:R-:W-:Y:S01]  /*e300*/  HMMA.16816.F32 R8, R20, R68, R12 ;  /* 0x000000441408723c */ /* 0x002fe2000000180c */
[----:B------:R-:W1:Y:S07]  /*e310*/  LDSM.16.M88.4 R12, [R197+0xc000] ;  /* 0x00c00000c50c783b */ /* 0x000e6e0000000200 */
[----:B------:R-:W-:Y:S01]  /*e320*/  HMMA.16816.F32 R40, R24, R50, R44 ;  /* 0x000000321828723c */ /* 0x000fe2000000182c */
[----:B------:R-:W3:Y:S04]  /*e330*/  LDSM.16.M88.4 R48, [R3+0x3800] ;  /* 0x003800000330783b */ /* 0x000ee80000000200 */
[----:B------:R3:W-:Y:S03]  /*e340*/  LDSM.16.M88.4 R44, [R4+0x3800] ;  /* 0x00380000042c783b */ /* 0x0007e60000000200 */
[----:B------:R-:W-:Y:S08]  /*e350*/  HMMA.16816.F32 R36, R28, R56, R36 ;  /* 0x000000381c24723c */ /* 0x000ff00000001824 */
[----:B------:R-:W-:Y:S08]  /*e360*/  HMMA.16816.F32 R32, R20, R70, R32 ;  /* 0x000000461420723c */ /* 0x000ff00000001820 */
[----:B--2---:R-:W-:Y:S01]  /*e370*/  HMMA.16816.F32 R24, R16, R72, R8 ;  /* 0x000000481018723c */ /* 0x004fe20000001808 */
[----:B------:R-:W2:Y:S07]  /*e380*/  LDSM.16.M88.4 R8, [R196+0xc000] ;  /* 0x00c00000c408783b */ /* 0x000eae0000000200 */
[----:B------:R-:W-:Y:S08]  /*e390*/  HMMA.16816.F32 R28, R28, R58, R40 ;  /* 0x0000003a1c1c723c */ /* 0x000ff00000001828 */
[----:B------:R-:W-:Y:S08]  /*e3a0*/  HMMA.16816.F32 R40, R20, R52, R36 ;  /* 0x000000341428723c */ /* 0x000ff00000001824 */
[----:B------:R-:W-:Y:S08]  /*e3b0*/  HMMA.16816.F32 R36, R16, R74, R32 ;  /* 0x0000004a1024723c */ /* 0x000ff00000001820 */
[----:B-1----:R-:W-:Y:S08]  /*e3c0*/  HMMA.16816.F32 R32, R12, R64, R24 ;  /* 0x000000400c20723c */ /* 0x002ff00000001818 */
[----:B------:R-:W-:Y:S01]  /*e3d0*/  HMMA.16816.F32 R20, R20, R54, R28 ;  /* 0x000000361414723c */ /* 0x000fe2000000181c */
[----:B------:R-:W1:Y:S01]  /*e3e0*/  LDSM.16.M88.4 R28, [R188+0x800] ;  /* 0x00080000bc1c783b */ /* 0x000e620000000200 */
[----:B------:R-:W-:-:S06]  /*e3f0*/  DEPBAR.LE SB0, 0x0 ;  /* 0x000080000000791a */ /* 0x000fcc0000000000 */
[----:B---3--:R-:W-:Y:S08]  /*e400*/  HMMA.16816.F32 R4, R16, R48, R40 ;  /* 0x000000301004723c */ /* 0x008ff00000001828 */
[----:B------:R-:W-:Y:S08]  /*e410*/  HMMA.16816.F32 R24, R12, R66, R36 ;  /* 0x000000420c18723c */ /* 0x000ff00000001824 */
[----:B--2---:R-:W-:Y:S08]  /*e420*/  HMMA.16816.F32 R32, R8, R60, R32 ;  /* 0x0000003c0820723c */ /* 0x004ff00000001820 */
[----:B------:R-:W-:Y:S08]  /*e430*/  HMMA.16816.F32 R16, R16, R50, R20 ;  /* 0x000000321010723c */ /* 0x000ff00000001814 */
[----:B------:R-:W-:Y:S08]  /*e440*/  HMMA.16816.F32 R4, R12, R44, R4 ;  /* 0x0000002c0c04723c */ /* 0x000ff00000001804 */
[----:B------:R-:W-:Y:S01]  /*e450*/  HMMA.16816.F32 R20, R8, R62, R24 ;  /* 0x0000003e0814723c */ /* 0x000fe20000001818 */
[----:B------:R-:W-:-:S04]  /*e460*/  FMUL.FTZ R0, R32, c[0x0][0x320] ;  /* 0x0000c80020007a20 */ /* 0x000fc80000410000 */
[----:B------:R2:W3:Y:S03]  /*e470*/  MUFU.TANH R36, R0 ;  /* 0x0000000000247308 */ /* 0x0004e60000002400 */
[----:B------:R-:W-:Y:S08]  /*e480*/  HMMA.16816.F32 R12, R12, R46, R16 ;  /* 0x0000002e0c0c723c */ /* 0x000ff00000001810 */
[----:B-1----:R-:W-:Y:S01]  /*e490*/  HMMA.16816.F32 R4, R8, R28, R4 ;  /* 0x0000001c0804723c */ /* 0x002fe20000001804 */
[----:B--2---:R-:W-:-:S04]  /*e4a0*/  FMUL.FTZ R0, R33, c[0x0][0x320] ;  /* 0x0000c80021007a20 */ /* 0x004fc80000410000 */
[----:B------:R1:W2:Y:S11]  /*e4b0*/  MUFU.TANH R33, R0 ;  /* 0x0000000000217308 */ /* 0x0002b60000002400 */
[----:B------:R-:W-:Y:S01]  /*e4c0*/  HMMA.16816.F32 R8, R8, R30, R12 ;  /* 0x0000001e0808723c */ /* 0x000fe2000000180c */
[----:B-1----:R-:W-:-:S04]  /*e4d0*/  FMUL.FTZ R0, R34, c[0x0][0x320] ;  /* 0x0000c80022007a20 */ /* 0x002fc80000410000 */
[----:B------:R1:W4:Y:S02]  /*e4e0*/  MUFU.TANH R32, R0 ;  /* 0x0000000000207308 */ /* 0x0003240000002400 */
        /* <DEDUP_REMOVED lines=28> */
[----:B--234-:R-:W-:Y:S01]  /*e6b0*/  IMAD R2, R80, 0x20, R226 ;  /* 0x0000002050027824 */ /* 0x01cfe200078e02e2 */
[----:B------:R-:W-:Y:S01]  /*e6c0*/  ISETP.GT.AND P0, PT, R218, 0x1f, PT ;  /* 0x0000001fda00780c */ /* 0x000fe20003f04270 */
[----:B------:R-:W-:-:S03]  /*e6d0*/  IMAD.MOV.U32 R202, RZ, RZ, RZ ;  /* 0x000000ffffca7224 */ /* 0x000fc600078e00ff */
[----:B------:R-:W-:-:S05]  /*e6e0*/  IADD3 R2, R2, -0x20, R218 ;  /* 0xffffffe002027810 */ /* 0x000fca0007ffe0da */
[----:B------:R-:W-:-:S04]  /*e6f0*/  @P6 IMAD.HI.U32 R3, R2, c[0x0][0x2bc], RZ ;  /* 0x0000af0002036a27 */ /* 0x000fc800078e00ff */
[----:B-1----:R-:W-:Y:S01]  /*e700*/  IMAD.MOV.U32 R0, RZ, RZ, R2 ;  /* 0x000000ffff007224 */ /* 0x002fe200078e0002 */
[----:B------:R-:W-:-:S04]  /*e710*/  @P6 SHF.R.U32.HI R0, RZ, c[0x0][0x2c0], R3 ;  /* 0x0000b000ff006a19 */ /* 0x000fc80000011603 */
[----:B------:R-:W-:-:S04]  /*e720*/  @!P0 IADD3 R3, P1, R0, R222, RZ ;  /* 0x000000de00038210 */ /* 0x000fc80007f3e0ff */
[----:B------:R-:W-:Y:S02]  /*e730*/  @!P0 LEA.HI.X.SX32 R5, R0, R225, 0x1, P1 ;  /* 0x000000e100058211 */ /* 0x000fe400008f0eff */
[----:B------:R-:W-:-:S04]  /*e740*/  @!P0 LEA R4, P1, R3, c[0x0][0x2a0], 0x2 ;  /* 0x0000a80003048a11 */ /* 0x000fc800078210ff */
[----:B------:R-:W-:-:S05]  /*e750*/  @!P0 LEA.HI.X R5, R3, c[0x0][0x2a4], R5, 0x2, P1 ;  /* 0x0000a90003058a11 */ /* 0x000fca00008f1405 */
[----:B------:R-:W2:Y:S01]  /*e760*/  @!P0 LDG.E R202, [R4.64] ;  /* 0x0000000804ca8981 */ /* 0x000ea2000c1e1900 */
[----:B------:R-:W-:-:S04]  /*e770*/  IMAD.MOV R0, RZ, RZ, -R0 ;  /* 0x000000ffff007224 */ /* 0x000fc800078e0a00 */
[----:B------:R-:W-:-:S04]  /*e780*/  IMAD R203, R0, c[0x0][0x2b8], R2 ;  /* 0x0000ae0000cb7a24 */ /* 0x000fc800078e0202 */
[----:B------:R-:W-:Y:S01]  /*e790*/  IMAD.WIDE.U32 R2, R203, c[0x0][0x1e0], RZ ;  /* 0x00007800cb027a25 */ /* 0x000fe200078e00ff */
[----:B------:R-:W-:-:S05]  /*e7a0*/  SHF.R.S32.HI R0, RZ, 0x1f, R203 ;  /* 0x0000001fff007819 */ /* 0x000fca00000114cb */
[----:B------:R-:W-:-:S04]  /*e7b0*/  IMAD R0, R0, c[0x0][0x1e0], RZ ;  /* 0x0000780000007a24 */ /* 0x000fc800078e02ff */
[----:B------:R-:W-:-:S04]  /*e7c0*/  IMAD R0, R203, c[0x0][0x1e4], R0 ;  /* 0x00007900cb007a24 */ /* 0x000fc800078e0200 */
[----:B------:R-:W-:Y:S01]  /*e7d0*/  IMAD.IADD R3, R3, 0x1, R0 ;  /* 0x0000000103037824 */ /* 0x000fe200078e0200 */
[----:B--2---:R-:W-:-:S03]  /*e7e0*/  SHF.R.S32.HI R0, RZ, 0x1f, R202 ;  /* 0x0000001fff007819 */ /* 0x004fc600000114ca */
[----:B------:R-:W-:-:S04]  /*e7f0*/  IMAD.WIDE.U32 R2, R202, c[0x0][0x1f0], R2 ;  /* 0x00007c00ca027a25 */ /* 0x000fc800078e0002 */
[----:B------:R-:W-:Y:S01]  /*e800*/  IMAD R4, R0, c[0x0][0x1f0], RZ ;  /* 0x00007c0000047a24 */ /* 0x000fe200078e02ff */
[----:B------:R-:W-:-:S03]  /*e810*/  IADD3 R0, P1, R220, R2, RZ ;  /* 0x00000002dc007210 */ /* 0x000fc60007f3e0ff */
[----:B------:R-:W-:Y:S01]  /*e820*/  IMAD R2, R202, c[0x0][0x1f4], R4 ;  /* 0x00007d00ca027a24 */ /* 0x000fe200078e0204 */
[----:B------:R-:W-:-:S04]  /*e830*/  LEA R5, P0, R0, c[0x0][0x1c8], 0x1 ;  /* 0x0000720000057a11 */ /* 0x000fc800078008ff */
[----:B------:R-:W-:-:S04]  /*e840*/  IADD3.X R2, R224, R3, R2, P1, !PT ;  /* 0x00000003e0027210 */ /* 0x000fc80000ffe402 */
[----:B------:R-:W-:Y:S01]  /*e850*/  LEA.HI.X R0, R0, c[0x0][0x1cc], R2, 0x1, P0 ;  /* 0x0000730000007a11 */ /* 0x000fe200000f0c02 */
[----:B------:R-:W-:Y:S05]  /*e860*/  BRA.DIV ~URZ, `(.L_x_263) ;  /* 0x000092627f007947 */ /* 0x000fea000b800000 */
[----:B------:R1:W2:Y:S02]  /*e870*/  SHFL.IDX PT, R4, R0, RZ, 0x181f ;  /* 0x00181fff00047589 */ /* 0x0002a400000e0000 */
.L_x_344:
[----:B------:R-:W-:Y:S05]  /*e880*/  BRA.DIV ~URZ, `(.L_x_264) ;  /* 0x000092b27f007947 */ /* 0x000fea000b800000 */
[----:B-1----:R1:W3:Y:S02]  /*e890*/  SHFL.IDX PT, R0, R5, RZ, 0x181f ;  /* 0x00181fff05007589 */ /* 0x0022e400000e0000 */
.L_x_345:
[----:B------:R-:W-:Y:S02]  /*e8a0*/  LOP3.LUT P6, RZ, R207, 0x1, RZ, 0xc0, !PT ;  /* 0x00000001cfff7812 */ /* 0x000fe400078cc0ff */
[-C--:B---3--:R-:W-:Y:S02]  /*e8b0*/  LEA R10, P0, R132, R0.reuse, 0x1 ;  /* 0x00000000840a7211 */ /* 0x088fe400078008ff */
[-C--:B------:R-:W-:Y:S02]  /*e8c0*/  LEA R8, P2, R204, R0.reuse, 0x1 ;  /* 0x00000000cc087211 */ /* 0x080fe400078408ff */
[----:B------:R-:W-:Y:S02]  /*e8d0*/  LEA R6, P1, R199, R0, 0x1 ;  /* 0x00000000c7067211 */ /* 0x000fe400078208ff */
[----:B--2---:R-:W-:Y:S02]  /*e8e0*/  LEA.HI.X R11, R132, R4, R133, 0x1, P0 ;  /* 0x00000004840b7211 */ /* 0x004fe400000f0c85 */
[----:B------:R-:W-:-:S02]  /*e8f0*/  LEA R2, P0, R200, R0, 0x1 ;  /* 0x00000000c8027211 */ /* 0x000fc400078008ff */
[-C--:B------:R-:W-:Y:S01]  /*e900*/  LEA.HI.X R9, R204, R4.reuse, R209, 0x1, P2 ;  /* 0x00000004cc097211 */ /* 0x080fe200010f0cd1 */
[----:B------:R-:W-:Y:S01]  /*e910*/  @!PT LDS RZ, [RZ] ;  /* 0x00000000fffff984 */ /* 0x000fe20000000800 */
[----:B------:R-:W-:Y:S01]  /*e920*/  @!PT LDS RZ, [RZ] ;  /* 0x00000000fffff984 */ /* 0x000fe20000000800 */
[----:B------:R-:W-:Y:S01]  /*e930*/  @!PT LDS RZ, [RZ] ;  /* 0x00000000fffff984 */ /* 0x000fe20000000800 */
[----:B------:R2:W-:Y:S01]  /*e940*/  LDGSTS.E.BYPASS.LTC128B.128 [R198+0xc080], [R10.64], !P6 ;  /* 0x0c0800000ac67fae */ /* 0x0005e2000f101d48 */
[-C--:B------:R-:W-:Y:S02]  /*e950*/  LEA.HI.X R7, R199, R4.reuse, R211, 0x1, P1 ;  /* 0x00000004c7077211 */ /* 0x080fe400008f0cd3 */
[----:B------:R-:W-:Y:S01]  /*e960*/  LEA.HI.X R3, R200, R4, R210, 0x1, P0 ;  /* 0x00000004c8037211 */ /* 0x000fe200000f0cd2 */
[----:B------:R2:W-:Y:S04]  /*e970*/  LDGSTS.E.BYPASS.LTC128B.128 [R198+0xd080], [R8.64], !P5 ;  /* 0x0d08000008c67fae */ /* 0x0005e8000e901d48 */
[----:B------:R2:W-:Y:S04]  /*e980*/  LDGSTS.E.BYPASS.LTC128B.128 [R198+0xe080], [R6.64], !P4 ;  /* 0x0e08000006c67fae */ /* 0x0005e8000e101d48 */
[----:B------:R2:W-:Y:S02]  /*e990*/  LDGSTS.E.BYPASS.LTC128B.128 [R198+0xf080], [R2.64], !P3 ;  /* 0x0f08000002c67fae */ /* 0x0005e4000d901d48 */
.L_x_262:
[----:B--234-:R-:W-:Y:S05]  /*e9a0*/  BSYNC B0 ;  /* 0x0000000000007941 */ /* 0x01cfea0003800000 */
.L_x_261:
[----:B-1----:R-:W-:Y:S01]  /*e9b0*/  IMAD.IADD R0, R110, 0x1, -R248 ;  /* 0x000000016e007824 */ /* 0x002fe200078e0af8 */
[----:B------:R-:W0:Y:S04]  /*e9c0*/  LDGDEPBAR ;  /* 0x00000000000079af */ /* 0x000e280000000000 */
[----:B------:R-:W-:-:S02]  /*e9d0*/  ISETP.GT.AND P0, PT, R0, RZ, PT ;  /* 0x000000ff0000720c */ /* 0x000fc40003f04270 */
[C---:B------:R-:W-:Y:S02]  /*e9e0*/  ISETP.GT.AND P2, PT, R0.reuse, 0x1, PT ;  /* 0x000000010000780c */ /* 0x040fe40003f44270 */
[----:B------:R-:W-:Y:S02]  /*e9f0*/  ISETP.GT.AND P6, PT, R0, 0x8, PT ;  /* 0x000000080000780c */ /* 0x000fe40003fc4270 */
[----:B------:R-:W-:Y:S02]  /*ea00*/  FSEL R11, R32, -INF , P0 ;  /* 0xff800000200b7808 */ /* 0x000fe40000000000 */
[----:B------:R-:W-:Y:S02]  /*ea10*/  FSEL R6, R36, -INF , P0 ;  /* 0xff80000024067808 */ /* 0x000fe40000000000 */
[----:B------:R-:W-:Y:S02]  /*ea20*/  FSEL R18, R18, -INF , P2 ;  /* 0xff80000012127808 */ /* 0x000fe40001000000 */
[----:B------:R-:W-:-:S02]  /*ea30*/  FSEL R7, R33, -INF , P2 ;  /* 0xff80000021077808 */ /* 0x000fc40001000000 */
[C---:B------:R-:W-:Y:S02]  /*ea40*/  ISETP.GT.AND P5, PT, R0.reuse, 0x9, PT ;  /* 0x000000090000780c */ /* 0x040fe40003fa4270 */
[C---:B------:R-:W-:Y:S02]  /*ea50*/  ISETP.GT.AND P4, PT, R0.reuse, 0x10, PT ;  /* 0x000000100000780c */ /* 0x040fe40003f84270 */
[C---:B------:R-:W-:Y:S02]  /*ea60*/  ISETP.GT.AND P3, PT, R0.reuse, 0x11, PT ;  /* 0x000000110000780c */ /* 0x040fe40003f64270 */
[C---:B------:R-:W-:Y:S02]  /*ea70*/  ISETP.GT.AND P1, PT, R0.reuse, 0x18, PT ;  /* 0x000000180000780c */ /* 0x040fe40003f24270 */
[----:B------:R-:W-:Y:S02]  /*ea80*/  ISETP.GT.AND P0, PT, R0, 0x19, PT ;  /* 0x000000190000780c */ /* 0x000fe40003f04270 */
[----:B------:R-:W-:-:S02]  /*ea90*/  FSEL R20, R20, -INF , P6 ;  /* 0xff80000014147808 */ /* 0x000fc40003000000 */
[----:B------:R-:W-:Y:S02]  /*eaa0*/  FSEL R8, R26, -INF , P6 ;  /* 0xff8000001a087808 */ /* 0x000fe40003000000 */
[----:B------:R-:W-:Y:S02]  /*eab0*/  FMNMX.FTZ R0, R6, R7, !PT ;  /* 0x0000000706007209 */ /* 0x000fe40007810000 */
[----:B------:R-:W-:Y:S02]  /*eac0*/  FMNMX.FTZ R2, R11, R18, !PT ;  /* 0x000000120b027209 */ /* 0x000fe40007810000 */
[----:B------:R-:W-:Y:S02]  /*ead0*/  FSEL R21, R21, -INF , P5 ;  /* 0xff80000015157808 */ /* 0x000fe40002800000 */
[----:B------:R-:W-:Y:S02]  /*eae0*/  FSEL R10, R27, -INF , P5 ;  /* 0xff8000001b0a7808 */ /* 0x000fe40002800000 */
[----:B------:R-:W-:-:S02]  /*eaf0*/  FMNMX.FTZ R0, R8, R0, !PT ;  /* 0x0000000008007209 */ /* 0x000fc40007810000 */
[----:B------:R-:W-:Y:S02]  /*eb00*/  FMNMX.FTZ R2, R20, R2, !PT ;  /* 0x0000000214027209 */ /* 0x000fe40007810000 */
[----:B------:R-:W-:Y:S02]  /*eb10*/  FSEL R22, R13, -INF , P4 ;  /* 0xff8000000d167808 */ /* 0x000fe40002000000 */
[----:B------:R-:W-:Y:S02]  /*eb20*/  FSEL R9, R17, -INF , P4 ;  /* 0xff80000011097808 */ /* 0x000fe40002000000 */
[----:B------:R-:W-:Y:S02]  /*eb30*/  FMNMX.FTZ R0, R10, R0, !PT ;  /* 0x000000000a007209 */ /* 0x000fe40007810000 */
[----:B------:R-:W-:Y:S02]  /*eb40*/  FMNMX.FTZ R2, R21, R2, !PT ;  /* 0x0000000215027209 */ /* 0x000fe40007810000 */
        /* <DEDUP_REMOVED lines=12> */
[----:B------:R-:W-:-:S02]  /*ec10*/  FMNMX.FTZ R4, R19, R0, !PT ;  /* 0x0000000013047209 */ /* 0x000fc40007810000 */
[----:B------:R-:W-:Y:S01]  /*ec20*/  FMNMX.FTZ R5, R29, R2, !PT ;  /* 0x000000021d057209 */ /* 0x000fe20007810000 */
[----:B------:R-:W-:Y:S05]  /*ec30*/  BRA.DIV ~URZ, `(.L_x_265) ;  /* 0x00008f727f007947 */ /* 0x000fea000b800000 */
[----:B------:R-:W1:Y:S04]  /*ec40*/  SHFL.BFLY PT, R0, R4, 0x2, 0x1f ;  /* 0x0c401f0004007f89 */ /* 0x000e6800000e0000 */
[----:B------:R-:W2:Y:S01]  /*ec50*/  SHFL.BFLY PT, R3, R5, 0x2, 0x1f ;  /* 0x0c401f0005037f89 */ /* 0x000ea200000e0000 */
[----:B-1----:R-:W-:Y:S02]  /*ec60*/  FMNMX.FTZ R0, R4, R0, !PT ;  /* 0x0000000004007209 */ /* 0x002fe40007810000 */
[----:B--2---:R-:W-:-:S03]  /*ec70*/  FMNMX.FTZ R5, R5, R3, !PT ;  /* 0x0000000305057209 */ /* 0x004fc60007810000 */
[----:B------:R-:W1:Y:S04]  /*ec80*/  SHFL.BFLY PT, R2, R0, 0x1, 0x1f ;  /* 0x0c201f0000027f89 */ /* 0x000e6800000e0000 */
[----:B------:R2:W3:Y:S01]  /*ec90*/  SHFL.BFLY PT, R3, R5, 0x1, 0x1f ;  /* 0x0c201f0005037f89 */ /* 0x0004e200000e0000 */
[----:B-1----:R-:W-:-:S05]  /*eca0*/  FMNMX.FTZ R134, R0, R2, !PT ;  /* 0x0000000200867209 */ /* 0x002fca0007810000 */
.L_x_346:
[C---:B------:R-:W-:Y:S01]  /*ecb0*/  FMUL.FTZ R2, R134.reuse, c[0x0][0x2d0] ;  /* 0x0000b40086027a20 */ /* 0x040fe20000410000 */
[----:B------:R-:W-:Y:S01]  /*ecc0*/  FSETP.NEU.FTZ.AND P0, PT, R134, -INF , PT ;  /* 0xff8000008600780b */ /* 0x000fe20003f1d000 */
[----:B------:R-:W-:Y:S01]  /*ecd0*/  WARPSYNC 0xffffffff ;  /* 0xffffffff00007948 */ /* 0x000fe20003800000 */
[----:B------:R-:W1:Y:S02]  /*ece0*/  LDSM.16.MT88.4 R12, [R189] ;  /* 0x00000000bd0c783b */ /* 0x000e640000004200 */
[----:B------:R-:W-:-:S02]  /*ecf0*/  FSEL R2, R2, RZ, P0 ;  /* 0x000000ff02027208 */ /* 0x000fc40000000000 */
[----:B------:R-:W4:Y:S03]  /*ed00*/  LDSM.16.MT88.4 R24, [R190] ;  /* 0x00000000be18783b */ /* 0x000f260000004200 */
[--C-:B------:R-:W-:Y:S01]  /*ed10*/  FFMA.FTZ R0, R6, c[0x0][0x2d0], -R2.reuse ;  /* 0x0000b40006007a23 */ /* 0x100fe20000010802 */
[----:B------:R-:W-:Y:S03]  /*ed20*/  LDSM.16.MT88.4 R32, [R192] ;  /* 0x00000000c020783b */ /* 0x000fe60000004200 */
[----:B------:R5:W-:Y:S01]  /*ed30*/  MUFU.EX2 R110, R0 ;  /* 0x00000000006e7308 */ /* 0x000be20000000800 */
[----:B------:R-:W-:Y:S04]  /*ed40*/  LDSM.16.MT88.4 R152, [R189+0x800] ;  /* 0x00080000bd98783b */ /* 0x000fe80000004200 */
[----:B------:R-:W-:Y:S04]  /*ed50*/  LDSM.16.MT88.4 R144, [R190+0x800] ;  /* 0x00080000be90783b */ /* 0x000fe80000004200 */
[----:B------:R-:W-:Y:S04]  /*ed60*/  LDSM.16.MT88.4 R36, [R191] ;  /* 0x00000000bf24783b */ /* 0x000fe80000004200 */
[----:B------:R-:W-:Y:S01]  /*ed70*/  LDSM.16.MT88.4 R40, [R189+0x1000] ;  /* 0x00100000bd28783b */ /* 0x000fe20000004200 */
[----:B-----5:R-:W-:-:S03]  /*ed80*/  FFMA.FTZ R0, R7, c[0x0][0x2d0], -R2 ;  /* 0x0000b40007007a23 */ /* 0x020fc60000010802 */
[----:B------:R-:W-:Y:S01]  /*ed90*/  LDSM.16.MT88.4 R52, [R191+0x800] ;  /* 0x00080000bf34783b */ /* 0x000fe20000004200 */
[----:B------:R5:W2:Y:S03]  /*eda0*/  MUFU.EX2 R108, R0 ;  /* 0x00000000006c7308 */ /* 0x000aa60000000800 */
[----:B------:R-:W-:Y:S04]  /*edb0*/  LDSM.16.MT88.4 R56, [R192+0x1000] ;  /* 0x00100000c038783b */ /* 0x000fe80000004200 */
[----:B------:R-:W-:Y:S04]  /*edc0*/  LDSM.16.MT88.4 R68, [R192+0x1800] ;  /* 0x00180000c044783b */ /* 0x000fe80000004200 */
[----:B------:R-:W-:Y:S04]  /*edd0*/  LDSM.16.MT88.4 R72, [R189+0x2000] ;  /* 0x00200000bd48783b */ /* 0x000fe80000004200 */
[----:B------:R-:W3:Y:S01]  /*ede0*/  LDSM.16.MT88.4 R60, [R190+0x1000] ;  /* 0x00100000be3c783b */ /* 0x000ee20000004200 */
[--C-:B-----5:R-:W-:Y:S01]  /*edf0*/  FFMA.FTZ R0, R8, c[0x0][0x2d0], -R2.reuse ;  /* 0x0000b40008007a23 */ /* 0x120fe20000010802 */
[----:B---3--:R-:W-:Y:S01]  /*ee00*/  FMNMX.FTZ R8, R3, R5, !PT ;  /* 0x0000000503087209 */ /* 0x008fe20007810000 */
[----:B------:R-:W-:Y:S01]  /*ee10*/  FFMA.FTZ R3, R10, c[0x0][0x2d0], -R2 ;  /* 0x0000b4000a037a23 */ /* 0x000fe20000010802 */
[----:B--2---:R-:W-:Y:S01]  /*ee20*/  F2FP.PACK_AB R4, R108, R110 ;  /* 0x0000006e6c04723e */ /* 0x004fe200000000ff */
[----:B------:R2:W-:Y:S01]  /*ee30*/  MUFU.EX2 R109, R0 ;  /* 0x00000000006d7308 */ /* 0x0005e20000000800 */
[C---:B------:R-:W-:Y:S01]  /*ee40*/  FSETP.NEU.FTZ.AND P0, PT, R8.reuse, -INF , PT ;  /* 0xff8000000800780b */ /* 0x040fe20003f1d000 */
[----:B------:R-:W-:Y:S04]  /*ee50*/  LDSM.16.MT88.4 R64, [R191+0x1000] ;  /* 0x00100000bf40783b */ /* 0x000fe80000004200 */
[----:B------:R-:W-:Y:S02]  /*ee60*/  LDSM.16.MT88.4 R80, [R191+0x1800] ;  /* 0x00180000bf50783b */ /* 0x000fe40000004200 */
[----:B------:R3:W5:Y:S02]  /*ee70*/  MUFU.EX2 R119, R3 ;  /* 0x0000000300777308 */ /* 0x0007640000000800 */
[----:B------:R-:W1:Y:S04]  /*ee80*/  LDSM.16.MT88.4 R84, [R190+0x2000] ;  /* 0x00200000be54783b */ /* 0x000e680000004200 */
[----:B------:R-:W-:Y:S01]  /*ee90*/  LDSM.16.MT88.4 R92, [R190+0x2800] ;  /* 0x00280000be5c783b */ /* 0x000fe20000004200 */
[----:B--2---:R-:W-:-:S03]  /*eea0*/  FMUL.FTZ R0, R8, c[0x0][0x2d0] ;  /* 0x0000b40008007a20 */ /* 0x004fc60000410000 */
[----:B------:R-:W-:Y:S02]  /*eeb0*/  LDSM.16.MT88.4 R96, [R191+0x2800] ;  /* 0x00280000bf60783b */ /* 0x000fe40000004200 */
[----:B------:R-:W-:Y:S02]  /*eec0*/  FSEL R0, R0, RZ, P0 ;  /* 0x000000ff00007208 */ /* 0x000fe40000000000 */
[----:B------:R-:W-:Y:S01]  /*eed0*/  LDSM.16.MT88.4 R112, [R190+0x3000] ;  /* 0x00300000be70783b */ /* 0x000fe20000004200 */
[----:B---3--:R-:W-:Y:S01]  /*eee0*/  FFMA.FTZ R3, R9, c[0x0][0x2d0], -R2 ;  /* 0x0000b40009037a23 */ /* 0x008fe20000010802 */
[----:B-----5:R-:W-:Y:S02]  /*eef0*/  F2FP.PACK_AB R6, R119, R109 ;  /* 0x0000006d7706723e */ /* 0x020fe400000000ff */
[----:B------:R-:W-:Y:S01]  /*ef00*/  LDSM.16.MT88.4 R120, [R192+0x3000] ;  /* 0x00300000c078783b */ /* 0x000fe20000004200 */
[----:B------:R2:W-:Y:S03]  /*ef10*/  MUFU.EX2 R118, R3 ;  /* 0x0000000300767308 */ /* 0x0005e60000000800 */
[----:B------:R-:W-:Y:S04]  /*ef20*/  LDSM.16.MT88.4 R48, [R190+0x1800] ;  /* 0x00180000be30783b */ /* 0x000fe80000004200 */
[----:B------:R-:W-:Y:S04]  /*ef30*/  LDSM.16.MT88.4 R88, [R192+0x2000] ;  /* 0x00200000c058783b */ /* 0x000fe80000004200 */
[----:B------:R-:W3:Y:S01]  /*ef40*/  LDSM.16.MT88.4 R104, [R189+0x3000] ;  /* 0x00300000bd68783b */ /* 0x000ee20000004200 */
[----:B--2---:R-:W-:-:S04]  /*ef50*/  FFMA.FTZ R3, R11, c[0x0][0x2d0], -R0 ;  /* 0x0000b4000b037a23 */ /* 0x004fc80000010800 */
[----:B------:R2:W-:Y:S02]  /*ef60*/  MUFU.EX2 R10, R3 ;  /* 0x00000003000a7308 */ /* 0x0005e40000000800 */
[----:B--2---:R-:W-:-:S06]  /*ef70*/  FFMA.FTZ R3, R18, c[0x0][0x2d0], -R0 ;  /* 0x0000b40012037a23 */ /* 0x004fcc0000010800 */
[----:B------:R2:W5:Y:S02]  /*ef80*/  MUFU.EX2 R9, R3 ;  /* 0x0000000300097308 */ /* 0x0005640000000800 */
[----:B--2---:R-:W-:Y:S01]  /*ef90*/  FFMA.FTZ R3, R20, c[0x0][0x2d0], -R0 ;  /* 0x0000b40014037a23 */ /* 0x004fe20000010800 */
[----:B-----5:R-:W-:-:S05]  /*efa0*/  F2FP.PACK_AB R5, R9, R10 ;  /* 0x0000000a0905723e */ /* 0x020fca00000000ff */
[----:B------:R2:W-:Y:S02]  /*efb0*/  MUFU.EX2 R116, R3 ;  /* 0x0000000300747308 */ /* 0x0005e40000000800 */
[----:B--2---:R-:W-:-:S06]  /*efc0*/  FFMA.FTZ R3, R21, c[0x0][0x2d0], -R0 ;  /* 0x0000b40015037a23 */ /* 0x004fcc0000010800 */
[----:B------:R2:W5:Y:S02]  /*efd0*/  MUFU.EX2 R11, R3 ;  /* 0x00000003000b7308 */ /* 0x0005640000000800 */
[----:B--2---:R-:W-:Y:S01]  /*efe0*/  FFMA.FTZ R3, R17, c[0x0][0x2d0], -R2 ;  /* 0x0000b40011037a23 */ /* 0x004fe20000010802 */
[----:B-----5:R-:W-:-:S05]  /*eff0*/  F2FP.PACK_AB R7, R11, R116 ;  /* 0x000000740b07723e */ /* 0x020fca00000000ff */
[----:B------:R2:W5:Y:S02]  /*f000*/  MUFU.EX2 R124, R3 ;  /* 0x00000003007c7308 */ /* 0x0005640000000800 */
[C---:B-1----:R-:W-:Y:S08]  /*f010*/  HMMA.16816.F32 R156, R4.reuse, R12, RZ ;  /* 0x0000000c049c723c */ /* 0x042ff000000018ff */
[----:B------:R-:W-:Y:S01]  /*f020*/  HMMA.16816.F32 R12, R4, R14, RZ ;  /* 0x0000000e040c723c */ /* 0x000fe200000018ff */
[--C-:B--2---:R-:W-:Y:S01]  /*f030*/  FFMA.FTZ R3, R16, c[0x0][0x2d0], -R2.reuse ;  /* 0x0000b40010037a23 */ /* 0x104fe20000010802 */
[----:B-----5:R-:W-:Y:S01]  /*f040*/  F2FP.PACK_AB R128, R124, R118 ;  /* 0x000000767c80723e */ /* 0x020fe200000000ff */
[----:B------:R-:W-:-:S02]  /*f050*/  FFMA.FTZ R2, R19, c[0x0][0x2d0], -R2 ;  /* 0x0000b40013027a23 */ /* 0x000fc40000010802 */
[----:B------:R-:W-:Y:S01]  /*f060*/  MUFU.EX2 R125, R3 ;  /* 0x00000003007d7308 */ /* 0x000fe20000000800 */
[----:B------:R-:W1:Y:S02]  /*f070*/  LDSM.16.MT88.4 R16, [R192+0x800] ;  /* 0x00080000c010783b */ /* 0x000e640000004200 */
[C---:B----4-:R-:W-:Y:S05]  /*f080*/  HMMA.16816.F32 R148, R4.reuse, R24, RZ ;  /* 0x000000180494723c */ /* 0x050fea00000018ff */
[----:B------:R2:W4:Y:S03]  /*f090*/  MUFU.EX2 R206, R2 ;  /* 0x0000000200ce7308 */ /* 0x0005260000000800 */
[C---:B------:R-:W-:Y:S08]  /*f0a0*/  HMMA.16816.F32 R24, R4.reuse, R26, RZ ;  /* 0x0000001a0418723c */ /* 0x040ff000000018ff */
[----:B------:R-:W-:Y:S01]  /*f0b0*/  HMMA.16816.F32 R44, R4, R60, RZ ;  /* 0x0000003c042c723c */ /* 0x000fe200000018ff */
[----:B--2---:R-:W-:Y:S01]  /*f0c0*/  FFMA.FTZ R2, R22, c[0x0][0x2d0], -R0 ;  /* 0x0000b40016027a23 */ /* 0x004fe20000010800 */
[----:B----4-:R-:W-:-:S06]  /*f0d0*/  F2FP.PACK_AB R130, R206, R125 ;  /* 0x0000007dce82723e */ /* 0x010fcc00000000ff */
[C---:B------:R-:W-:Y:S01]  /*f0e0*/  HMMA.16816.F32 R76, R4.reuse, R84, RZ ;  /* 0x00000054044c723c */ /* 0x040fe200000018ff */
[----:B------:R2:W-:Y:S07]  /*f0f0*/  MUFU.EX2 R3, R2 ;  /* 0x0000000200037308 */ /* 0x0005ee0000000800 */
[C---:B---3--:R-:W-:Y:S08]  /*f100*/  HMMA.16816.F32 R100, R4.reuse, R104, RZ ;  /* 0x000000680464723c */ /* 0x048ff000000018ff */
[----:B------:R-:W-:Y:S01]  /*f110*/  HMMA.16816.F32 R104, R4, R106, RZ ;  /* 0x0000006a0468723c */ /* 0x000fe200000018ff */
[----:B--2---:R-:W-:-:S04]  /*f120*/  FFMA.FTZ R2, R23, c[0x0][0x2d0], -R0 ;  /* 0x0000b40017027a23 */ /* 0x004fc80000010800 */
[----:B------:R2:W3:Y:S03]  /*f130*/  MUFU.EX2 R117, R2 ;  /* 0x0000000200757308 */ /* 0x0004e60000000800 */
[C---:B------:R-:W-:Y:S08]  /*f140*/  HMMA.16816.F32 R20, R4.reuse, R32, RZ ;  /* 0x000000200414723c */ /* 0x040ff000000018ff */
[----:B------:R-:W-:Y:S01]  /*f150*/  HMMA.16816.F32 R32, R4, R34, RZ ;  /* 0x000000220420723c */ /* 0x000fe200000018ff */
[--C-:B--2---:R-:W-:Y:S01]  /*f160*/  FFMA.FTZ R2, R28, c[0x0][0x2d0], -R0.reuse ;  /* 0x0000b4001c027a23 */ /* 0x104fe20000010800 */
[----:B---3--:R-:W-:Y:S01]  /*f170*/  F2FP.PACK_AB R129, R117, R3 ;  /* 0x000000037581723e */ /* 0x008fe200000000ff */
[----:B------:R-:W-:-:S02]  /*f180*/  FFMA.FTZ R0, R29, c[0x0][0x2d0], -R0 ;  /* 0x0000b4001d007a23 */ /* 0x000fc40000010800 */
[----:B------:R2:W-:Y:S03]  /*f190*/  MUFU.EX2 R126, R2 ;  /* 0x00000002007e7308 */ /* 0x0005e60000000800 */
[----:B------:R-:W-:Y:S05]  /*f1a0*/  HMMA.16816.F32 R28, R4, R36, RZ ;  /* 0x00000024041c723c */ /* 0x000fea00000018ff */
[----:B------:R-:W3:Y:S01]  /*f1b0*/  MUFU.EX2 R205, R0 ;  /* 0x0000000000cd7308 */ /* 0x000ee20000000800 */
[----:B--2---:R-:W-:-:S04]  /*f1c0*/  FADD.FTZ R2, R10, R9 ;  /* 0x000000090a027221 */ /* 0x004fc80000010000 */
[----:B------:R-:W-:Y:S01]  /*f1d0*/  FADD.FTZ R2, R116, R2 ;  /* 0x0000000274027221 */ /* 0x000fe20000010000 */
[----:B---3--:R-:W-:Y:S01]  /*f1e0*/  F2FP.PACK_AB R131, R205, R126 ;  /* 0x0000007ecd83723e */ /* 0x008fe200000000ff */
[----:B------:R-:W-:Y:S02]  /*f1f0*/  FADD.FTZ R0, R110, R108 ;  /* 0x0000006c6e007221 */ /* 0x000fe40000010000 */
[----:B------:R-:W-:Y:S02]  /*f200*/  FADD.FTZ R2, R11, R2 ;  /* 0x000000020b027221 */ /* 0x000fe40000010000 */
[----:B------:R-:W-:Y:S02]  /*f210*/  FADD.FTZ R0, R109, R0 ;  /* 0x000000006d007221 */ /* 0x000fe40000010000 */
[----:B------:R-:W-:Y:S01]  /*f220*/  HMMA.16816.F32 R156, R128, R152, R156 ;  /* 0x00000098809c723c */ /* 0x000fe2000000189c */
[----:B------:R-:W-:Y:S02]  /*f230*/  FADD.FTZ R2, R3, R2 ;  /* 0x0000000203027221 */ /* 0x000fe40000010000 */
[----:B------:R-:W-:-:S02]  /*f240*/  FADD.FTZ R0, R119, R0 ;  /* 0x0000000077007221 */ /* 0x000fc40000010000 */
[----:B------:R-:W-:Y:S02]  /*f250*/  FADD.FTZ R2, R117, R2 ;  /* 0x0000000275027221 */ /* 0x000fe40000010000 */
[----:B------:R-:W-:Y:S01]  /*f260*/  FADD.FTZ R0, R118, R0 ;  /* 0x0000000076007221 */ /* 0x000fe20000010000 */
[----:B------:R-:W-:Y:S01]  /*f270*/  HMMA.16816.F32 R152, R128, R154, R12 ;  /* 0x0000009a8098723c */ /* 0x000fe2000000180c */
[----:B------:R-:W2:Y:S02]  /*f280*/  LDSM.16.MT88.4 R12, [R189+0x1800] ;  /* 0x00180000bd0c783b */ /* 0x000ea40000004200 */
[----:B------:R-:W-:-:S04]  /*f290*/  FADD.FTZ R0, R124, R0 ;  /* 0x000000007c007221 */ /* 0x000fc80000010000 */
[----:B------:R-:W-:Y:S01]  /*f2a0*/  FADD.FTZ R0, R125, R0 ;  /* 0x000000007d007221 */ /* 0x000fe20000010000 */
[----:B------:R-:W-:Y:S03]  /*f2b0*/  HMMA.16816.F32 R148, R128, R144, R148 ;  /* 0x000000908094723c */ /* 0x000fe60000001894 */
[----:B------:R-:W-:Y:S02]  /*f2c0*/  FADD.FTZ R206, R206, R0 ;  /* 0x00000000cece7221 */ /* 0x000fe40000010000 */
[----:B------:R-:W-:-:S03]  /*f2d0*/  FADD.FTZ R0, R126, R2 ;  /* 0x000000027e007221 */ /* 0x000fc60000010000 */
[----:B------:R-:W-:Y:S01]  /*f2e0*/  HMMA.16816.F32 R144, R128, R146, R24 ;  /* 0x000000928090723c */ /* 0x000fe20000001818 */
[----:B------:R-:W-:Y:S01]  /*f2f0*/  FADD.FTZ R205, R205, R0 ;  /* 0x00000000cdcd7221 */ /* 0x000fe20000010000 */
[----:B------:R-:W-:-:S04]  /*f300*/  IADD3 R0, R172, -0x2, RZ ;  /* 0xfffffffeac007810 */ /* 0x000fc80007ffe0ff */
[----:B------:R-:W-:Y:S02]  /*f310*/  ISETP.GE.AND P0, PT, R0, R213, PT ;  /* 0x000000d50000720c */ /* 0x000fe40003f06270 */
[----:B-1----:R-:W-:Y:S08]  /*f320*/  HMMA.16816.F32 R24, R128, R18, R32 ;  /* 0x000000128018723c */ /* 0x002ff00000001820 */
[C---:B------:R-:W-:Y:S08]  /*f330*/  HMMA.16816.F32 R32, R4.reuse, R38, RZ ;  /* 0x000000260420723c */ /* 0x040ff000000018ff */
[C---:B------:R-:W-:Y:S08]  /*f340*/  HMMA.16816.F32 R36, R4.reuse, R40, RZ ;  /* 0x000000280424723c */ /* 0x040ff000000018ff */
[----:B------:R-:W-:Y:S08]  /*f350*/  HMMA.16816.F32 R40, R4, R42, RZ ;  /* 0x0000002a0428723c */ /* 0x000ff000000018ff */
[C---:B------:R-:W-:Y:S08]  /*f360*/  HMMA.16816.F32 R28, R128.reuse, R52, R28 ;  /* 0x00000034801c723c */ /* 0x040ff0000000181c */
[----:B------:R-:W-:Y:S08]  /*f370*/  HMMA.16816.F32 R32, R128, R54, R32 ;  /* 0x000000368020723c */ /* 0x000ff00000001820 */
[C---:B------:R-:W-:Y:S08]  /*f380*/  HMMA.16816.F32 R52, R4.reuse, R56, RZ ;  /* 0x000000380434723c */ /* 0x040ff000000018ff */
[----:B------:R-:W-:Y:S08]  /*f390*/  HMMA.16816.F32 R56, R4, R58, RZ ;  /* 0x0000003a0438723c */ /* 0x000ff000000018ff */
[C---:B--2---:R-:W-:Y:S08]  /*f3a0*/  HMMA.16816.F32 R36, R128.reuse, R12, R36 ;  /* 0x0000000c8024723c */ /* 0x044ff00000001824 */
[C---:B------:R-:W-:Y:S01]  /*f3b0*/  HMMA.16816.F32 R40, R128.reuse, R14, R40 ;  /* 0x0000000e8028723c */ /* 0x040fe20000001828 */
[----:B------:R-:W1:Y:S07]  /*f3c0*/  LDSM.16.MT88.4 R12, [R189+0x2800] ;  /* 0x00280000bd0c783b */ /* 0x000e6e0000004200 */
[C---:B------:R-:W-:Y:S08]  /*f3d0*/  HMMA.16816.F32 R52, R128.reuse, R68, R52 ;  /* 0x000000448034723c */ /* 0x040ff00000001834 */
[----:B------:R-:W-:Y:S08]  /*f3e0*/  HMMA.16816.F32 R56, R128, R70, R56 ;  /* 0x000000468038723c */ /* 0x000ff00000001838 */
[C---:B------:R-:W-:Y:S08]  /*f3f0*/  HMMA.16816.F32 R68, R4.reuse, R72, RZ ;  /* 0x000000480444723c */ /* 0x040ff000000018ff */
[----:B------:R-:W-:Y:S08]  /*f400*/  HMMA.16816.F32 R72, R4, R74, RZ ;  /* 0x0000004a0448723c */ /* 0x000ff000000018ff */
[----:B------:R-:W-:Y:S08]  /*f410*/  HMMA.16816.F32 R20, R128, R16, R20 ;  /* 0x000000108014723c */ /* 0x000ff00000001814 */
[C---:B------:R-:W-:Y:S08]  /*f420*/  HMMA.16816.F32 R16, R4.reuse, R62, RZ ;  /* 0x0000003e0410723c */ /* 0x040ff000000018ff */
[C---:B------:R-:W-:Y:S08]  /*f430*/  HMMA.16816.F32 R60, R4.reuse, R64, RZ ;  /* 0x00000040043c723c */ /* 0x040ff000000018ff */
[----:B------:R-:W-:Y:S08]  /*f440*/  HMMA.16816.F32 R64, R4, R66, RZ ;  /* 0x000000420440723c */ /* 0x000ff000000018ff */
[C---:B-1----:R-:W-:Y:S08]  /*f450*/  HMMA.16816.F32 R68, R128.reuse, R12, R68 ;  /* 0x0000000c8044723c */ /* 0x042ff00000001844 */
[C---:B------:R-:W-:Y:S01]  /*f460*/  HMMA.16816.F32 R72, R128.reuse, R14, R72 ;  /* 0x0000000e8048723c */ /* 0x040fe20000001848 */
[----:B------:R-:W1:Y:S07]  /*f470*/  LDSM.16.MT88.4 R12, [R191+0x2000] ;  /* 0x00200000bf0c783b */ /* 0x000e6e0000004200 */
[C---:B------:R-:W-:Y:S08]  /*f480*/  HMMA.16816.F32 R60, R128.reuse, R80, R60 ;  /* 0x00000050803c723c */ /* 0x040ff0000000183c */
[----:B------:R-:W-:Y:S08]  /*f490*/  HMMA.16816.F32 R64, R128, R82, R64 ;  /* 0x000000528040723c */ /* 0x000ff00000001840 */
[----:B------:R-:W-:Y:S08]  /*f4a0*/  HMMA.16816.F32 R80, R4, R86, RZ ;  /* 0x000000560450723c */ /* 0x000ff000000018ff */
[----:B------:R-:W-:Y:S08]  /*f4b0*/  HMMA.16816.F32 R76, R128, R92, R76 ;  /* 0x0000005c804c723c */ /* 0x000ff0000000184c */
[----:B------:R-:W-:Y:S08]  /*f4c0*/  HMMA.16816.F32 R108, R4, R112, RZ ;  /* 0x00000070046c723c */ /* 0x000ff000000018ff */
[----:B------:R-:W-:Y:S08]  /*f4d0*/  HMMA.16816.F32 R80, R128, R94, R80 ;  /* 0x0000005e8050723c */ /* 0x000ff00000001850 */
[C---:B-1----:R-:W-:Y:S08]  /*f4e0*/  HMMA.16816.F32 R92, R4.reuse, R12, RZ ;  /* 0x0000000c045c723c */ /* 0x042ff000000018ff */
[C---:B------:R-:W-:Y:S08]  /*f4f0*/  HMMA.16816.F32 R12, R4.reuse, R14, RZ ;  /* 0x0000000e040c723c */ /* 0x040ff000000018ff */
[----:B------:R-:W-:Y:S08]  /*f500*/  HMMA.16816.F32 R112, R4, R114, RZ ;  /* 0x000000720470723c */ /* 0x000ff000000018ff */
[C---:B------:R-:W-:Y:S08]  /*f510*/  HMMA.16816.F32 R92, R128.reuse, R96, R92 ;  /* 0x00000060805c723c */ /* 0x040ff0000000185c */
[----:B------:R-:W-:Y:S01]  /*f520*/  HMMA.16816.F32 R96, R128, R98, R12 ;  /* 0x000000628060723c */ /* 0x000fe2000000180c */
[----:B------:R-:W1:Y:S07]  /*f530*/  LDSM.16.MT88.4 R12, [R190+0x3800] ;  /* 0x00380000be0c783b */ /* 0x000e6e0000004200 */
[C---:B------:R-:W-:Y:S08]  /*f540*/  HMMA.16816.F32 R116, R4.reuse, R120, RZ ;  /* 0x000000780474723c */ /* 0x040ff000000018ff */
[----:B------:R-:W-:Y:S08]  /*f550*/  HMMA.16816.F32 R120, R4, R122, RZ ;  /* 0x0000007a0478723c */ /* 0x000ff000000018ff */
[C---:B------:R-:W-:Y:S08]  /*f560*/  HMMA.16816.F32 R44, R128.reuse, R48, R44 ;  /* 0x00000030802c723c */ /* 0x040ff0000000182c */
[----:B------:R-:W-:Y:S01]  /*f570*/  HMMA.16816.F32 R48, R128, R50, R16 ;  /* 0x000000328030723c */ /* 0x000fe20000001810 */
[----:B------:R-:W2:Y:S07]  /*f580*/  LDSM.16.MT88.4 R16, [R192+0x2800] ;  /* 0x00280000c010783b */ /* 0x000eae0000004200 */
[----:B------:R-:W-:Y:S08]  /*f590*/  HMMA.16816.F32 R84, R4, R88, RZ ;  /* 0x000000580454723c */ /* 0x000ff000000018ff */
[C---:B-1----:R-:W-:Y:S08]  /*f5a0*/  HMMA.16816.F32 R108, R128.reuse, R12, R108 ;  /* 0x0000000c806c723c */ /* 0x042ff0000000186c */
[----:B------:R-:W-:Y:S01]  /*f5b0*/  HMMA.16816.F32 R112, R128, R14, R112 ;  /* 0x0000000e8070723c */ /* 0x000fe20000001870 */
[----:B------:R-:W1:Y:S07]  /*f5c0*/  LDSM.16.MT88.4 R12, [R192+0x3800] ;  /* 0x00380000c00c783b */ /* 0x000e6e0000004200 */
[----:B------:R-:W-:Y:S08]  /*f5d0*/  HMMA.16816.F32 R88, R4, R90, RZ ;  /* 0x0000005a0458723c */ /* 0x000ff000000018ff */
[C---:B--2---:R-:W-:Y:S11]  /*f5e0*/  HMMA.16816.F32 R84, R128.reuse, R16, R84 ;  /* 0x000000108054723c */ /* 0x044ff60000001854 */
[----:B------:R-:W-:Y:S05]  /*f5f0*/  @!UPT UIADD3 URZ, URZ, URZ, URZ ;  /* 0x0000003f3f3ff290 */ /* 0x000fea000fffe03f */
[C---:B------:R-:W-:Y:S01]  /*f600*/  HMMA.16816.F32 R88, R128.reuse, R18, R88 ;  /* 0x000000128058723c */ /* 0x040fe20000001858 */
[----:B------:R-:W2:Y:S07]  /*f610*/  LDSM.16.MT88.4 R16, [R189+0x3800] ;  /* 0x00380000bd10783b */ /* 0x000eae0000004200 */
[C---:B-1----:R-:W-:Y:S08]  /*f620*/  HMMA.16816.F32 R116, R128.reuse, R12, R116 ;  /* 0x0000000c8074723c */ /* 0x042ff00000001874 */
[C---:B------:R-:W-:Y:S01]  /*f630*/  HMMA.16816.F32 R120, R128.reuse, R14, R120 ;  /* 0x0000000e8078723c */ /* 0x040fe20000001878 */
[----:B------:R-:W1:Y:S07]  /*f640*/  LDSM.16.MT88.4 R12, [R191+0x3000] ;  /* 0x00300000bf0c783b */ /* 0x000e6e0000004200 */
[C---:B--2---:R-:W-:Y:S08]  /*f650*/  HMMA.16816.F32 R100, R128.reuse, R16, R100 ;  /* 0x000000108064723c */ /* 0x044ff00000001864 */
[----:B------:R-:W-:Y:S08]  /*f660*/  HMMA.16816.F32 R104, R128, R18, R104 ;  /* 0x000000128068723c */ /* 0x000ff00000001868 */
[C---:B-1----:R-:W-:Y:S08]  /*f670*/  HMMA.16816.F32 R124, R4.reuse, R12, RZ ;  /* 0x0000000c047c723c */ /* 0x042ff000000018ff */
[----:B------:R-:W-:Y:S01]  /*f680*/  HMMA.16816.F32 R12, R4, R14, RZ ;  /* 0x0000000e040c723c */ /* 0x000fe200000018ff */
[----:B------:R-:W1:Y:S11]  /*f690*/  LDSM.16.MT88.4 R4, [R191+0x3800] ;  /* 0x00380000bf04783b */ /* 0x000e760000004200 */
[----:B------:R-:W-:Y:S04]  /*f6a0*/  @!UPT UIADD3 URZ, URZ, URZ, URZ ;  /* 0x0000003f3f3ff290 */ /* 0x000fe8000fffe03f */
[C---:B-1----:R-:W-:Y:S08]  /*f6b0*/  HMMA.16816.F32 R124, R128.reuse, R4, R124 ;  /* 0x00000004807c723c */ /* 0x042ff0000000187c */
[----:B------:R-:W-:Y:S01]  /*f6c0*/  HMMA.16816.F32 R128, R128, R6, R12 ;  /* 0x000000068080723c */ /* 0x000fe2000000180c */
[----:B------:R-:W-:Y:S07]  /*f6d0*/  @!UPT UIADD3 URZ, URZ, URZ, URZ ;  /* 0x0000003f3f3ff290 */ /* 0x000fee000fffe03f */
[----:B------:R-:W-:Y:S11]  /*f6e0*/  @!P0 BRA `(.L_x_266) ;  /* 0x0000245000008947 */ /* 0x000ff60003800000 */
[----:B------:R-:W-:Y:S02]  /*f6f0*/  MOV R201, R0 ;  /* 0x0000000000c97202 */ /* 0x000fe40000000f00 */
[----:B------:R-:W-:-:S02]  /*f700*/  MOV R137, R8 ;  /* 0x0000000800897202 */ /* 0x000fc40000000f00 */
[----:B------:R-:W-:Y:S02]  /*f710*/  MOV R136, R134 ;  /* 0x0000008600887202 */ /* 0x000fe40000000f00 */
.L_x_273:
[----:B------:R-:W-:Y:S01]  /*f720*/  SHF.R.S32.HI R0, RZ, 0x1f, R203 ;  /* 0x0000001fff007819 */ /* 0x000fe200000114cb */
[----:B------:R-:W-:Y:S04]  /*f730*/  DEPBAR.LE SB0, 0x0 ;  /* 0x000080000000791a */ /* 0x000fe80000000000 */
[----:B------:R-:W-:Y:S01]  /*f740*/  SHF.R.S32.HI R4, RZ, 0x1f, R202 ;  /* 0x0000001fff047819 */ /* 0x000fe200000114ca */
[----:B------:R-:W-:Y:S01]  /*f750*/  WARPSYNC 0xffffffff ;  /* 0xffffffff00007948 */ /* 0x000fe20003800000 */
[----:B------:R-:W-:Y:S01]  /*f760*/  BAR.SYNC.DEFER_BLOCKING 0x0 ;  /* 0x0000000000007b1d */ /* 0x000fe20000010000 */
[----:B------:R-:W-:Y:S01]  /*f770*/  R2P PR, R212, 0x6 ;  /* 0x00000006d4007804 */ /* 0x000fe20000000000 */
[----:B------:R-:W-:Y:S01]  /*f780*/  IMAD R0, R0, c[0x0][0x208], RZ ;  /* 0x0000820000007a24 */ /* 0x000fe200078e02ff */
[----:B------:R-:W-:Y:S01]  /*f790*/  IADD3 R134, R143, 0x40, RZ ;  /* 0x000000408f867810 */ /* 0x000fe20007ffe0ff */
[----:B------:R-:W-:Y:S01]  /*f7a0*/  IMAD.WIDE.U32 R2, R203, c[0x0][0x208], RZ ;  /* 0x00008200cb027a25 */ /* 0x000fe200078e00ff */
[----:B------:R-:W-:Y:S02]  /*f7b0*/  ISETP.GE.AND P5, PT, R200, c[0x0][0x1d4], PT ;  /* 0x00007500c8007a0c */ /* 0x000fe40003fa6270 */
[----:B------:R-:W-:Y:S01]  /*f7c0*/  ISETP.GE.AND P4, PT, R199, c[0x0][0x1d4], PT ;  /* 0x00007500c7007a0c */ /* 0x000fe20003f86270 */
[----:B------:R-:W-:Y:S01]  /*f7d0*/  IMAD R0, R203, c[0x0][0x20c], R0 ;  /* 0x00008300cb007a24 */ /* 0x000fe200078e0200 */
[----:B------:R-:W-:Y:S01]  /*f7e0*/  ISETP.GE.AND P3, PT, R135, c[0x0][0x1d4], PT ;  /* 0x0000750087007a0c */ /* 0x000fe20003f66270 */
[----:B------:R-:W-:Y:S02]  /*f7f0*/  IMAD R4, R4, c[0x0][0x218], RZ ;  /* 0x0000860004047a24 */ /* 0x000fe400078e02ff */
[----:B------:R-:W-:Y:S01]  /*f800*/  IMAD.IADD R3, R3, 0x1, R0 ;  /* 0x0000000103037824 */ /* 0x000fe200078e0200 */
[C---:B------:R-:W-:Y:S01]  /*f810*/  IADD3 R0, R143.reuse, 0x20, RZ ;  /* 0x000000208f007810 */ /* 0x040fe20007ffe0ff */
[C---:B------:R-:W-:Y:S01]  /*f820*/  IMAD R4, R202.reuse, c[0x0][0x21c], R4 ;  /* 0x00008700ca047a24 */ /* 0x040fe200078e0204 */
[C---:B------:R-:W-:Y:S01]  /*f830*/  @P2 IADD3 R134, R143.reuse, -0x40, RZ ;  /* 0xffffffc08f862810 */ /* 0x040fe20007ffe0ff */
[----:B------:R-:W-:Y:S01]  /*f840*/  IMAD.WIDE.U32 R2, R202, c[0x0][0x218], R2 ;  /* 0x00008600ca027a25 */ /* 0x000fe200078e0002 */
[----:B------:R-:W-:Y:S02]  /*f850*/  @P1 IADD3 R0, R143, -0x20, RZ ;  /* 0xffffffe08f001810 */ /* 0x000fe40007ffe0ff */
[----:B------:R-:W-:Y:S02]  /*f860*/  IADD3 R193, R134, 0x3800, RZ ;  /* 0x0000380086c17810 */ /* 0x000fe40007ffe0ff */
[----:B------:R-:W-:Y:S02]  /*f870*/  IADD3 R2, P0, R214, R2, RZ ;  /* 0x00000002d6027210 */ /* 0x000fe40007f1e0ff */
[----:B------:R-:W-:Y:S01]  /*f880*/  IADD3 R186, R0, 0x3800, RZ ;  /* 0x0000380000ba7810 */ /* 0x000fe20007ffe0ff */
[----:B------:R-:W1:Y:S01]  /*f890*/  LDSM.16.M88.4 R16, [R194] ;  /* 0x00000000c210783b */ /* 0x000e620000000200 */
[----:B------:R-:W-:Y:S02]  /*f8a0*/  IADD3.X R3, R216, R3, R4, P0, !PT ;  /* 0x00000003d8037210 */ /* 0x000fe400007fe404 */
[----:B------:R-:W-:Y:S01]  /*f8b0*/  LEA R4, P0, R2, c[0x0][0x1f8], 0x1 ;  /* 0x00007e0002047a11 */ /* 0x000fe200078008ff */
[----:B------:R-:W2:Y:S01]  /*f8c0*/  LDSM.16.M88.4 R8, [R143] ;  /* 0x000000008f08783b */ /* 0x000ea20000000200 */
[----:B------:R-:W-:Y:S02]  /*f8d0*/  IADD3 R185, R0, 0x3000, RZ ;  /* 0x0000300000b97810 */ /* 0x000fe40007ffe0ff */
[----:B------:R-:W-:Y:S01]  /*f8e0*/  LEA.HI.X R3, R2, c[0x0][0x1fc], R3, 0x1, P0 ;  /* 0x00007f0002037a11 */ /* 0x000fe200000f0c03 */
[----:B------:R-:W3:Y:S01]  /*f8f0*/  LDSM.16.M88.4 R160, [R143+0x800] ;  /* 0x000800008fa0783b */ /* 0x000ee20000000200 */
[C---:B------:R-:W-:Y:S02]  /*f900*/  IADD3 R182, R0.reuse, 0x2800, RZ ;  /* 0x0000280000b67810 */ /* 0x040fe40007ffe0ff */
[C---:B------:R-:W-:Y:S01]  /*f910*/  IADD3 R181, R0.reuse, 0x2000, RZ ;  /* 0x0000200000b57810 */ /* 0x040fe20007ffe0ff */
[----:B------:R-:W4:Y:S01]  /*f920*/  LDSM.16.M88.4 R164, [R195] ;  /* 0x00000000c3a4783b */ /* 0x000f220000000200 */
[C---:B------:R-:W-:Y:S02]  /*f930*/  IADD3 R177, R0.reuse, 0x1800, RZ ;  /* 0x0000180000b17810 */ /* 0x040fe40007ffe0ff */
[----:B------:R-:W-:Y:S01]  /*f940*/  IADD3 R176, R0, 0x1000, RZ ;  /* 0x0000100000b07810 */ /* 0x000fe20007ffe0ff */
[----:B------:R-:W1:Y:S01]  /*f950*/  LDSM.16.M88.4 R168, [R0] ;  /* 0x0000000000a8783b */ /* 0x000e620000000200 */
[C---:B------:R-:W-:Y:S02]  /*f960*/  IADD3 R187, R134.reuse, 0x3000, RZ ;  /* 0x0000300086bb7810 */ /* 0x040fe40007ffe0ff */
[C---:B------:R-:W-:Y:S01]  /*f970*/  IADD3 R184, R134.reuse, 0x2800, RZ ;  /* 0x0000280086b87810 */ /* 0x040fe20007ffe0ff */
[----:B------:R5:W1:Y:S01]  /*f980*/  LDSM.16.M88.4 R172, [R0+0x800] ;  /* 0x0008000000ac783b */ /* 0x000a620000000200 */
[C---:B------:R-:W-:Y:S02]  /*f990*/  IADD3 R183, R134.reuse, 0x2000, RZ ;  /* 0x0000200086b77810 */ /* 0x040fe40007ffe0ff */
[C---:B------:R-:W-:Y:S02]  /*f9a0*/  IADD3 R180, R134.reuse, 0x1800, RZ ;  /* 0x0000180086b47810 */ /* 0x040fe40007ffe0ff */
[C---:B------:R-:W-:Y:S02]  /*f9b0*/  IADD3 R178, R134.reuse, 0x1000, RZ ;  /* 0x0000100086b27810 */ /* 0x040fe40007ffe0ff */
[----:B-----5:R-:W-:Y:S01]  /*f9c0*/  IADD3 R0, R134, 0x800, RZ ;  /* 0x0000080086007810 */ /* 0x020fe20007ffe0ff */
[----:B------:R-:W-:-:S05]  /*f9d0*/  BRA.DIV ~URZ, `(.L_x_267) ;  /* 0x000083027f007947 */ /* 0x000fca000b800000 */
[----:B--2---:R-:W2:Y:S02]  /*f9e0*/  SHFL.IDX PT, R3, R3, RZ, 0x181f ;  /* 0x00181fff03037589 */ /* 0x004ea400000e0000 */
.L_x_347:
[----:B------:R-:W5:Y:S01]  /*f9f0*/  SHFL.IDX PT, R2, R4, RZ, 0x181f ;  /* 0x00181fff04027589 */ /* 0x000f6200000e0000 */
[----:B------:R-:W-:Y:S01]  /*fa00*/  LOP3.LUT P1, RZ, R207, 0x1, RZ, 0xc0, !PT ;  /* 0x00000001cfff7812 */ /* 0x000fe2000782c0ff */
[----:B------:R-:W-:Y:S01]  /*fa10*/  BSSY B0, `(.L_x_268) ;  /* 0x00000cf000007945 */ /* 0x000fe20003800000 */
[CC--:B-----5:R-:W-:Y:S04]  /*fa20*/  LEA R12, P0, R132.reuse, R2.reuse, 0x1 ;  /* 0x00000002840c7211 */ /* 0x0e0fe800078008ff */
[-C--:B--2---:R-:W-:Y:S02]  /*fa30*/  LEA.HI.X R13, R132, R3.reuse, R133, 0x1, P0 ;  /* 0x00000003840d7211 */ /* 0x084fe400000f0c85 */
[CC--:B------:R-:W-:Y:S05]  /*fa40*/  LEA R4, P0, R204.reuse, R2.reuse, 0x1 ;  /* 0x00000002cc047211 */ /* 0x0c0fea00078008ff */
[----:B------:R-:W-:Y:S01]  /*fa50*/  @!PT LDS RZ, [RZ] ;  /* 0x00000000fffff984 */ /* 0x000fe20000000800 */
[----:B------:R-:W-:Y:S01]  /*fa60*/  @!PT LDS RZ, [RZ] ;  /* 0x00000000fffff984 */ /* 0x000fe20000000800 */
[----:B------:R2:W-:Y:S01]  /*fa70*/  LDGSTS.E.BYPASS.LTC128B.128 [R198+0x8080], [R12.64], !P1 ;  /* 0x080800000cc67fae */ /* 0x0005e2000c901d48 */
[-C--:B------:R-:W-:Y:S05]  /*fa80*/  LEA.HI.X R5, R204, R3.reuse, R209, 0x1, P0 ;  /* 0x00000003cc057211 */ /* 0x080fea00000f0cd1 */
[----:B------:R5:W-:Y:S02]  /*fa90*/  LDGSTS.E.BYPASS.LTC128B.128 [R198+0x9080], [R4.64], !P3 ;  /* 0x0908000004c67fae */ /* 0x000be4000d901d48 */
[CC--:B-----5:R-:W-:Y:S04]  /*faa0*/  LEA R4, P0, R199.reuse, R2.reuse, 0x1 ;  /* 0x00000002c7047211 */ /* 0x0e0fe800078008ff */
[-C--:B------:R-:W-:Y:S02]  /*fab0*/  LEA.HI.X R5, R199, R3.reuse, R211, 0x1, P0 ;  /* 0x00000003c7057211 */ /* 0x080fe400000f0cd3 */
[C---:B------:R-:W-:Y:S03]  /*fac0*/  LEA R2, P0, R200.reuse, R2, 0x1 ;  /* 0x00000002c8027211 */ /* 0x040fe600078008ff */
[----:B------:R5:W-:Y:S01]  /*fad0*/  LDGSTS.E.BYPASS.LTC128B.128 [R198+0xa080], [R4.64], !P4 ;  /* 0x0a08000004c67fae */ /* 0x000be2000e101d48 */
[----:B------:R-:W-:Y:S02]  /*fae0*/  LEA.HI.X R3, R200, R3, R210, 0x1, P0 ;  /* 0x00000003c8037211 */ /* 0x000fe400000f0cd2 */
[----:B------:R-:W-:Y:S03]  /*faf0*/  ISETP.GT.AND P0, PT, R201, R213, PT ;  /* 0x000000d5c900720c */ /* 0x000fe60003f04270 */
[----:B------:R4:W-:Y:S06]  /*fb00*/  LDGSTS.E.BYPASS.LTC128B.128 [R198+0xb080], [R2.64], !P5 ;  /* 0x0b08000002c67fae */ /* 0x0009ec000e901d48 */
[----:B------:R-:W0:Y:S01]  /*fb10*/  LDGDEPBAR ;  /* 0x00000000000079af */ /* 0x000e220000000000 */
[C---:B-1---5:R-:W-:Y:S08]  /*fb20*/  HMMA.16816.F32 R4, R16.reuse, R8, RZ ;  /* 0x000000081004723c */ /* 0x062ff000000018ff */
[C---:B------:R-:W-:Y:S08]  /*fb30*/  HMMA.16816.F32 R8, R16.reuse, R10, RZ ;  /* 0x0000000a1008723c */ /* 0x040ff000000018ff */
[C---:B--23--:R-:W-:Y:S08]  /*fb40*/  HMMA.16816.F32 R12, R16.reuse, R160, RZ ;  /* 0x000000a0100c723c */ /* 0x04cff000000018ff */
[----:B------:R-:W-:Y:S01]  /*fb50*/  HMMA.16816.F32 R16, R16, R162, RZ ;  /* 0x000000a21010723c */ /* 0x000fe200000018ff */
[----:B------:R-:W-:Y:S07]  /*fb60*/  LDSM.16.M88.4 R160, [R197] ;  /* 0x00000000c5a0783b */ /* 0x000fee0000000200 */
[C---:B----4-:R-:W-:Y:S08]  /*fb70*/  HMMA.16816.F32 R4, R164.reuse, R168, R4 ;  /* 0x000000a8a404723c */ /* 0x050ff00000001804 */
[C---:B------:R-:W-:Y:S01]  /*fb80*/  HMMA.16816.F32 R8, R164.reuse, R170, R8 ;  /* 0x000000aaa408723c */ /* 0x040fe20000001808 */
[----:B------:R-:W-:Y:S07]  /*fb90*/  LDSM.16.M88.4 R168, [R0] ;  /* 0x0000000000a8783b */ /* 0x000fee0000000200 */
[C---:B------:R-:W-:Y:S08]  /*fba0*/  HMMA.16816.F32 R12, R164.reuse, R172, R12 ;  /* 0x000000aca40c723c */ /* 0x040ff0000000180c */
[----:B------:R-:W-:Y:S01]  /*fbb0*/  HMMA.16816.F32 R16, R164, R174, R16 ;  /* 0x000000aea410723c */ /* 0x000fe20000001810 */
[----:B------:R-:W1:Y:S06]  /*fbc0*/  LDSM.16.M88.4 R164, [R134] ;  /* 0x0000000086a4783b */ /* 0x000e6c0000000200 */
[----:B------:R-:W-:Y:S01]  /*fbd0*/  LDSM.16.M88.4 R172, [R188+-0x3000] ;  /* 0xffd00000bcac783b */ /* 0x000fe20000000200 */
[C---:B-1----:R-:W-:Y:S08]  /*fbe0*/  HMMA.16816.F32 R4, R160.reuse, R164, R4 ;  /* 0x000000a4a004723c */ /* 0x042ff00000001804 */
[C---:B------:R-:W-:Y:S01]  /*fbf0*/  HMMA.16816.F32 R8, R160.reuse, R166, R8 ;  /* 0x000000a6a008723c */ /* 0x040fe20000001808 */
[----:B------:R-:W1:Y:S07]  /*fc00*/  LDSM.16.M88.4 R164, [R196] ;  /* 0x00000000c4a4783b */ /* 0x000e6e0000000200 */
[C---:B------:R-:W-:Y:S08]  /*fc10*/  HMMA.16816.F32 R12, R160.reuse, R168, R12 ;  /* 0x000000a8a00c723c */ /* 0x040ff0000000180c */
[----:B------:R-:W-:Y:S01]  /*fc20*/  HMMA.16816.F32 R16, R160, R170, R16 ;  /* 0x000000aaa010723c */ /* 0x000fe20000001810 */
[----:B------:R-:W2:Y:S06]  /*fc30*/  LDSM.16.M88.4 R160, [R188+-0x2800] ;  /* 0xffd80000bca0783b */ /* 0x000eac0000000200 */
[----:B------:R-:W-:Y:S01]  /*fc40*/  LDSM.16.M88.4 R168, [R194+0x4000] ;  /* 0x00400000c2a8783b */ /* 0x000fe20000000200 */
[C---:B-1----:R-:W-:Y:S08]  /*fc50*/  HMMA.16816.F32 R4, R164.reuse, R172, R4 ;  /* 0x000000aca404723c */ /* 0x042ff00000001804 */
[C---:B------:R-:W-:Y:S01]  /*fc60*/  HMMA.16816.F32 R8, R164.reuse, R174, R8 ;  /* 0x000000aea408723c */ /* 0x040fe20000001808 */
[----:B------:R-:W1:Y:S07]  /*fc70*/  LDSM.16.M88.4 R172, [R143+0x1000] ;  /* 0x001000008fac783b */ /* 0x000e6e0000000200 */
[C---:B--2---:R-:W-:Y:S08]  /*fc80*/  HMMA.16816.F32 R12, R164.reuse, R160, R12 ;  /* 0x000000a0a40c723c */ /* 0x044ff0000000180c */
[----:B------:R-:W-:Y:S01]  /*fc90*/  HMMA.16816.F32 R16, R164, R162, R16 ;  /* 0x000000a2a410723c */ /* 0x000fe20000001810 */
[----:B------:R-:W2:Y:S06]  /*fca0*/  LDSM.16.M88.4 R160, [R143+0x1800] ;  /* 0x001800008fa0783b */ /* 0x000eac0000000200 */
[----:B------:R-:W-:Y:S01]  /*fcb0*/  LDSM.16.M88.4 R164, [R195+0x4000] ;  /* 0x00400000c3a4783b */ /* 0x000fe20000000200 */
[C---:B-1----:R-:W-:Y:S08]  /*fcc0*/  HMMA.16816.F32 R4, R168.reuse, R172, R4 ;  /* 0x000000aca804723c */ /* 0x042ff00000001804 */
[C---:B------:R-:W-:Y:S01]  /*fcd0*/  HMMA.16816.F32 R8, R168.reuse, R174, R8 ;  /* 0x000000aea808723c */ /* 0x040fe20000001808 */
[----:B------:R-:W1:Y:S07]  /*fce0*/  LDSM.16.M88.4 R172, [R176] ;  /* 0x00000000b0ac783b */ /* 0x000e6e0000000200 */
[C---:B--2---:R-:W-:Y:S08]  /*fcf0*/  HMMA.16816.F32 R12, R168.reuse, R160, R12 ;  /* 0x000000a0a80c723c */ /* 0x044ff0000000180c */
[----:B------:R-:W-:Y:S01]  /*fd00*/  HMMA.16816.F32 R16, R168, R162, R16 ;  /* 0x000000a2a810723c */ /* 0x000fe20000001810 */
[----:B------:R-:W2:Y:S06]  /*fd10*/  LDSM.16.M88.4 R160, [R177] ;  /* 0x00000000b1a0783b */ /* 0x000eac0000000200 */
[----:B------:R-:W-:Y:S06]  /*fd20*/  LDSM.16.M88.4 R176, [R178] ;  /* 0x00000000b2b0783b */ /* 0x000fec0000000200 */
[----:B------:R-:W3:Y:S01]  /*fd30*/  LDSM.16.M88.4 R168, [R197+0x4000] ;  /* 0x00400000c5a8783b */ /* 0x000ee20000000200 */
[C---:B-1----:R-:W-:Y:S08]  /*fd40*/  HMMA.16816.F32 R4, R164.reuse, R172, R4 ;  /* 0x000000aca404723c */ /* 0x042ff00000001804 */
[C---:B------:R-:W-:Y:S01]  /*fd50*/  HMMA.16816.F32 R8, R164.reuse, R174, R8 ;  /* 0x000000aea408723c */ /* 0x040fe20000001808 */
[----:B------:R-:W1:Y:S07]  /*fd60*/  LDSM.16.M88.4 R172, [R180] ;  /* 0x00000000b4ac783b */ /* 0x000e6e0000000200 */
[C---:B--2---:R-:W-:Y:S08]  /*fd70*/  HMMA.16816.F32 R12, R164.reuse, R160, R12 ;  /* 0x000000a0a40c723c */ /* 0x044ff0000000180c */
[----:B------:R-:W-:Y:S01]  /*fd80*/  HMMA.16816.F32 R16, R164, R162, R16 ;  /* 0x000000a2a410723c */ /* 0x000fe20000001810 */
[----:B------:R-:W-:Y:S06]  /*fd90*/  LDSM.16.M88.4 R160, [R196+0x4000] ;  /* 0x00400000c4a0783b */ /* 0x000fec0000000200 */
[----:B------:R-:W2:Y:S01]  /*fda0*/  LDSM.16.M88.4 R164, [R188+-0x2000] ;  /* 0xffe00000bca4783b */ /* 0x000ea20000000200 */
[C---:B---3--:R-:W-:Y:S08]  /*fdb0*/  HMMA.16816.F32 R4, R168.reuse, R176, R4 ;  /* 0x000000b0a804723c */ /* 0x048ff00000001804 */
[C---:B------:R-:W-:Y:S01]  /*fdc0*/  HMMA.16816.F32 R8, R168.reuse, R178, R8 ;  /* 0x000000b2a808723c */ /* 0x040fe20000001808 */
[----:B------:R-:W3:Y:S07]  /*fdd0*/  LDSM.16.M88.4 R176, [R188+-0x1800] ;  /* 0xffe80000bcb0783b */ /* 0x000eee0000000200 */
[C---:B-1----:R-:W-:Y:S08]  /*fde0*/  HMMA.16816.F32 R12, R168.reuse, R172, R12 ;  /* 0x000000aca80c723c */ /* 0x042ff0000000180c */
[----:B------:R-:W-:Y:S01]  /*fdf0*/  HMMA.16816.F32 R16, R168, R174, R16 ;  /* 0x000000aea810723c */ /* 0x000fe20000001810 */
[----:B------:R-:W-:Y:S06]  /*fe00*/  LDSM.16.M88.4 R168, [R194+0x8000] ;  /* 0x00800000c2a8783b */ /* 0x000fec0000000200 */
[----:B------:R-:W1:Y:S01]  /*fe10*/  LDSM.16.M88.4 R172, [R143+0x2000] ;  /* 0x002000008fac783b */ /* 0x000e620000000200 */
[C---:B--2---:R-:W-:Y:S08]  /*fe20*/  HMMA.16816.F32 R4, R160.reuse, R164, R4 ;  /* 0x000000a4a004723c */ /* 0x044ff00000001804 */
[C---:B------:R-:W-:Y:S01]  /*fe30*/  HMMA.16816.F32 R8, R160.reuse, R166, R8 ;  /* 0x000000a6a008723c */ /* 0x040fe20000001808 */
[----:B------:R-:W2:Y:S07]  /*fe40*/  LDSM.16.M88.4 R164, [R143+0x2800] ;  /* 0x002800008fa4783b */ /* 0x000eae0000000200 */
[C---:B---3--:R-:W-:Y:S08]  /*fe50*/  HMMA.16816.F32 R12, R160.reuse, R176, R12 ;  /* 0x000000b0a00c723c */ /* 0x048ff0000000180c */
[----:B------:R-:W-:Y:S01]  /*fe60*/  HMMA.16816.F32 R16, R160, R178, R16 ;  /* 0x000000b2a010723c */ /* 0x000fe20000001810 */
[----:B------:R-:W-:Y:S06]  /*fe70*/  LDSM.16.M88.4 R176, [R181] ;  /* 0x00000000b5b0783b */ /* 0x000fec0000000200 */
[----:B------:R-:W3:Y:S01]  /*fe80*/  LDSM.16.M88.4 R160, [R195+0x8000] ;  /* 0x00800000c3a0783b */ /* 0x000ee20000000200 */
[C---:B-1----:R-:W-:Y:S08]  /*fe90*/  HMMA.16816.F32 R4, R168.reuse, R172, R4 ;  /* 0x000000aca804723c */ /* 0x042ff00000001804 */
[C---:B------:R-:W-:Y:S01]  /*fea0*/  HMMA.16816.F32 R8, R168.reuse, R174, R8 ;  /* 0x000000aea808723c */ /* 0x040fe20000001808 */
[----:B------:R-:W1:Y:S07]  /*feb0*/  LDSM.16.M88.4 R172, [R182] ;  /* 0x00000000b6ac783b */ /* 0x000e6e0000000200 */
[C---:B--2---:R-:W-:Y:S08]  /*fec0*/  HMMA.16816.F32 R12, R168.reuse, R164, R12 ;  /* 0x000000a4a80c723c */ /* 0x044ff0000000180c */
[----:B------:R-:W-:Y:S01]  /*fed0*/  HMMA.16816.F32 R16, R168, R166, R16 ;  /* 0x000000a6a810723c */ /* 0x000fe20000001810 */
[----:B------:R-:W-:Y:S06]  /*fee0*/  LDSM.16.M88.4 R168, [R183] ;  /* 0x00000000b7a8783b */ /* 0x000fec0000000200 */
[----:B------:R-:W2:Y:S06]  /*fef0*/  LDSM.16.M88.4 R164, [R197+0x8000] ;  /* 0x00800000c5a4783b */ /* 0x000eac0000000200 */
[----:B------:R-:W4:Y:S01]  /*ff00*/  LDSM.16.M88.4 R180, [R184] ;  /* 0x00000000b8b4783b */ /* 0x000f220000000200 */
[C---:B---3--:R-:W-:Y:S08]  /*ff10*/  HMMA.16816.F32 R4, R160.reuse, R176, R4 ;  /* 0x000000b0a004723c */ /* 0x048ff00000001804 */
[C---:B------:R-:W-:Y:S01]  /*ff20*/  HMMA.16816.F32 R8, R160.reuse, R178, R8 ;  /* 0x000000b2a008723c */ /* 0x040fe20000001808 */
[----:B------:R-:W-:Y:S07]  /*ff30*/  LDSM.16.M88.4 R176, [R188+-0x800] ;  /* 0xfff80000bcb0783b */ /* 0x000fee0000000200 */
[C---:B-1----:R-:W-:Y:S08]  /*ff40*/  HMMA.16816.F32 R12, R160.reuse, R172, R12 ;  /* 0x000000aca00c723c */ /* 0x042ff0000000180c */
[----:B------:R-:W-:Y:S01]  /*ff50*/  HMMA.16816.F32 R16, R160, R174, R16 ;  /* 0x000000aea010723c */ /* 0x000fe20000001810 */
[----:B------:R-:W-:Y:S06]  /*ff60*/  LDSM.16.M88.4 R160, [R196+0x8000] ;  /* 0x00800000c4a0783b */ /* 0x000fec0000000200 */
[----:B------:R-:W1:Y:S01]  /*ff70*/  LDSM.16.M88.4 R172, [R188+-0x1000] ;  /* 0xfff00000bcac783b */ /* 0x000e620000000200 */
[C---:B--2---:R-:W-:Y:S08]  /*ff80*/  HMMA.16816.F32 R4, R164.reuse, R168, R4 ;  /* 0x000000a8a404723c */ /* 0x044ff00000001804 */
[C---:B------:R-:W-:Y:S01]  /*ff90*/  HMMA.16816.F32 R8, R164.reuse, R170, R8 ;  /* 0x000000aaa408723c */ /* 0x040fe20000001808 */
[----:B------:R-:W-:Y:S07]  /*ffa0*/  LDSM.16.M88.4 R168, [R143+0x3000] ;  /* 0x003000008fa8783b */ /* 0x000fee0000000200 */
[C---:B----4-:R-:W-:Y:S08]  /*ffb0*/  HMMA.16816.F32 R12, R164.reuse, R180, R12 ;  /* 0x000000b4a40c723c */ /* 0x050ff0000000180c */
[----:B------:R-:W-:Y:S01]  /*ffc0*/  HMMA.16816.F32 R16, R164, R182, R16 ;  /* 0x000000b6a410723c */ /* 0x000fe20000001810 */
[----:B------:R-:W2:Y:S06]  /*ffd0*/  LDSM.16.M88.4 R164, [R194+0xc000] ;  /* 0x00c00000c2a4783b */ /* 0x000eac0000000200 */
[----:B------:R-:W3:Y:S01]  /*ffe0*/  LDSM.16.M88.4 R180, [R143+0x3800] ;  /* 0x003800008fb4783b */ /* 0x000ee20000000200 */
[C---:B-1----:R-:W-:Y:S08]  /*fff0*/  HMMA.16816.F32 R4, R160.reuse, R172, R4 ;  /* 0x000000aca004723c */ /* 0x042ff00000001804 */
[C---:B------:R-:W-:Y:S01]  /*10000*/  HMMA.16816.F32 R8, R160.reuse, R174, R8 ;  /* 0x000000aea008723c */ /* 0x040fe20000001808 */
[----:B------:R-:W-:Y:S07]  /*10010*/  LDSM.16.M88.4 R172, [R185] ;  /* 0x00000000b9ac783b */ /* 0x000fee0000000200 */
[C---:B------:R-:W-:Y:S08]  /*10020*/  HMMA.16816.F32 R12, R160.reuse, R176, R12 ;  /* 0x000000b0a00c723c */ /* 0x040ff0000000180c */
[----:B------:R-:W-:Y:S01]  /*10030*/  HMMA.16816.F32 R16, R160, R178, R16 ;  /* 0x000000b2a010723c */ /* 0x000fe20000001810 */
[----:B------:R-:W1:Y:S06]  /*10040*/  LDSM.16.M88.4 R160, [R195+0xc000] ;  /* 0x00c00000c3a0783b */ /* 0x000e6c0000000200 */
[----:B------:R-:W4:Y:S01]  /*10050*/  LDSM.16.M88.4 R176, [R186] ;  /* 0x00000000bab0783b */ /* 0x000f220000000200 */
[C---:B--2---:R-:W-:Y:S08]  /*10060*/  HMMA.16816.F32 R4, R164.reuse, R168, R4 ;  /* 0x000000a8a404723c */ /* 0x044ff00000001804 */
[C---:B------:R-:W-:Y:S01]  /*10070*/  HMMA.16816.F32 R8, R164.reuse, R170, R8 ;  /* 0x000000aaa408723c */ /* 0x040fe20000001808 */
[----:B------:R-:W-:Y:S06]  /*10080*/  LDSM.16.M88.4 R168, [R187] ;  /* 0x00000000bba8783b */ /* 0x000fec0000000200 */
[----:B------:R-:W-:Y:S01]  /*10090*/  LDSM.16.M88.4 R184, [R188] ;  /* 0x00000000bcb8783b */ /* 0x000fe20000000200 */
[C---:B---3--:R-:W-:Y:S08]  /*100a0*/  HMMA.16816.F32 R12, R164.reuse, R180, R12 ;  /* 0x000000b4a40c723c */ /* 0x048ff0000000180c */
[----:B------:R-:W-:Y:S01]  /*100b0*/  HMMA.16816.F32 R16, R164, R182, R16 ;  /* 0x000000b6a410723c */ /* 0x000fe20000001810 */
[----:B------:R-:W2:Y:S06]  /*100c0*/  LDSM.16.M88.4 R164, [R197+0xc000] ;  /* 0x00c00000c5a4783b */ /* 0x000eac0000000200 */
[----:B------:R-:W-:Y:S01]  /*100d0*/  LDSM.16.M88.4 R180, [R196+0xc000] ;  /* 0x00c00000c4b4783b */ /* 0x000fe20000000200 */
[C---:B-1----:R-:W-:Y:S08]  /*100e0*/  HMMA.16816.F32 R4, R160.reuse, R172, R4 ;  /* 0x000000aca004723c */ /* 0x042ff00000001804 */
[C---:B------:R-:W-:Y:S01]  /*100f0*/  HMMA.16816.F32 R8, R160.reuse, R174, R8 ;  /* 0x000000aea008723c */ /* 0x040fe20000001808 */
[----:B------:R-:W1:Y:S07]  /*10100*/  LDSM.16.M88.4 R172, [R193] ;  /* 0x00000000c1ac783b */ /* 0x000e6e0000000200 */
[C---:B----4-:R-:W-:Y:S08]  /*10110*/  HMMA.16816.F32 R12, R160.reuse, R176, R12 ;  /* 0x000000b0a00c723c */ /* 0x050ff0000000180c */
[----:B------:R-:W-:Y:S01]  /*10120*/  HMMA.16816.F32 R16, R160, R178, R16 ;  /* 0x000000b2a010723c */ /* 0x000fe20000001810 */
[----:B------:R-:W3:Y:S01]  /*10130*/  LDSM.16.M88.4 R160, [R188+0x800] ;  /* 0x00080000bca0783b */ /* 0x000ee20000000200 */
[----:B------:R-:W-:Y:S05]  /*10140*/  DEPBAR.LE SB0, 0x0 ;  /* 0x000080000000791a */ /* 0x000fea0000000000 */
[----:B------:R-:W-:Y:S01]  /*10150*/  BAR.SYNC.DEFER_BLOCKING 0x0 ;  /* 0x0000000000007b1d */ /* 0x000fe20000010000 */
[C---:B--2---:R-:W-:Y:S08]  /*10160*/  HMMA.16816.F32 R4, R164.reuse, R168, R4 ;  /* 0x000000a8a404723c */ /* 0x044ff00000001804 */
[C---:B------:R-:W-:Y:S08]  /*10170*/  HMMA.16816.F32 R8, R164.reuse, R170, R8 ;  /* 0x000000aaa408723c */ /* 0x040ff00000001808 */
[C---:B-1----:R-:W-:Y:S08]  /*10180*/  HMMA.16816.F32 R12, R164.reuse, R172, R12 ;  /* 0x000000aca40c723c */ /* 0x042ff0000000180c */
[----:B------:R-:W-:Y:S08]  /*10190*/  HMMA.16816.F32 R16, R164, R174, R16 ;  /* 0x000000aea410723c */ /* 0x000ff00000001810 */
[C---:B------:R-:W-:Y:S08]  /*101a0*/  HMMA.16816.F32 R4, R180.reuse, R184, R4 ;  /* 0x000000b8b404723c */ /* 0x040ff00000001804 */
[C---:B------:R-:W-:Y:S08]  /*101b0*/  HMMA.16816.F32 R8, R180.reuse, R186, R8 ;  /* 0x000000bab408723c */ /* 0x040ff00000001808 */
[C---:B---3--:R-:W-:Y:S08]  /*101c0*/  HMMA.16816.F32 R12, R180.reuse, R160, R12 ;  /* 0x000000a0b40c723c */ /* 0x048ff0000000180c */
[----:B------:R-:W-:Y:S01]  /*101d0*/  FMUL.FTZ R0, R4, c[0x0][0x320] ;  /* 0x0000c80004007a20 */ /* 0x000fe20000410000 */
[----:B------:R-:W-:Y:S03]  /*101e0*/  HMMA.16816.F32 R16, R180, R162, R16 ;  /* 0x000000a2b410723c */ /* 0x000fe60000001810 */
[----:B------:R1:W2:Y:S02]  /*101f0*/  MUFU.TANH R168, R0 ;  /* 0x0000000000a87308 */ /* 0x0002a40000002400 */
[----:B-1----:R-:W-:Y:S08]  /*10200*/  FMUL.FTZ R0, R5, c[0x0][0x320] ;  /* 0x0000c80005007a20 */ /* 0x002ff00000410000 */
[----:B------:R1:W3:Y:S02]  /*10210*/  MUFU.TANH R167, R0 ;  /* 0x0000000000a77308 */ /* 0x0002e40000002400 */
[----:B-1----:R-:W-:Y:S08]  /*10220*/  FMUL.FTZ R0, R6, c[0x0][0x320] ;  /* 0x0000c80006007a20 */ /* 0x002ff00000410000 */
[----:B------:R1:W4:Y:S02]  /*10230*/  MUFU.TANH R169, R0 ;  /* 0x0000000000a97308 */ /* 0x0003240000002400 */
[----:B-1----:R-:W-:Y:S08]  /*10240*/  FMUL.FTZ R0, R7, c[0x0][0x320] ;  /* 0x0000c80007007a20 */ /* 0x002ff00000410000 */
[----:B------:R1:W1:Y:S02]  /*10250*/  MUFU.TANH R170, R0 ;  /* 0x0000000000aa7308 */ /* 0x0002640000002400 */
        /* <DEDUP_REMOVED lines=23> */
[----:B------:R1:W1:Y:S01]  /*103d0*/  MUFU.TANH R10, R0 ;  /* 0x00000000000a7308 */ /* 0x0002620000002400 */
[----:B------:R-:W-:-:S05]  /*103e0*/  @!P0 BRA `(.L_x_269) ;  /* 0x0000031000008947 */ /* 0x000fca0003800000 */
[----:B-1234-:R-:W-:Y:S01]  /*103f0*/  IMAD.MOV.U32 R0, RZ, RZ, 0x1 ;  /* 0x00000001ff007424 */ /* 0x01efe200078e00ff */
[----:B------:R-:W-:Y:S01]  /*10400*/  ISETP.GT.AND P0, PT, R218, 0x1f, PT ;  /* 0x0000001fda00780c */ /* 0x000fe20003f04270 */
[----:B------:R-:W-:Y:S02]  /*10410*/  IMAD R2, R201, 0x20, R226 ;  /* 0x00000020c9027824 */ /* 0x000fe400078e02e2 */
[----:B------:R-:W-:Y:S01]  /*10420*/  IMAD.MOV.U32 R202, RZ, RZ, RZ ;  /* 0x000000ffffca7224 */ /* 0x000fe200078e00ff */
[----:B------:R-:W-:Y:S02]  /*10430*/  ISETP.NE.AND P1, PT, R0, c[0x0][0x2b8], PT ;  /* 0x0000ae0000007a0c */ /* 0x000fe40003f25270 */
[----:B------:R-:W-:Y:S05]  /*10440*/  IADD3 R2, R2, -0x20, R218 ;  /* 0xffffffe002027810 */ /* 0x000fea0007ffe0da */
[----:B------:R-:W-:Y:S06]  /*10450*/  IMAD.MOV.U32 R0, RZ, RZ, R2 ;  /* 0x000000ffff007224 */ /* 0x000fec00078e0002 */
[----:B------:R-:W-:Y:S05]  /*10460*/  @P1 IMAD.HI.U32 R3, R2, c[0x0][0x2bc], RZ ;  /* 0x0000af0002031a27 */ /* 0x000fea00078e00ff */
[----:B------:R-:W-:Y:S04]  /*10470*/  @P1 SHF.R.U32.HI R0, RZ, c[0x0][0x2c0], R3 ;  /* 0x0000b000ff001a19 */ /* 0x000fe80000011603 */
[C---:B------:R-:W-:Y:S01]  /*10480*/  @!P0 IADD3 R3, P1, R0.reuse, R222, RZ ;  /* 0x000000de00038210 */ /* 0x040fe20007f3e0ff */
[----:B------:R-:W-:Y:S03]  /*10490*/  IMAD.MOV R4, RZ, RZ, -R0 ;  /* 0x000000ffff047224 */ /* 0x000fe600078e0a00 */
[----:B------:R-:W-:Y:S01]  /*104a0*/  @!P0 LEA.HI.X.SX32 R0, R0, R225, 0x1, P1 ;  /* 0x000000e100008211 */ /* 0x000fe200008f0eff */
[----:B------:R-:W-:Y:S01]  /*104b0*/  IMAD R203, R4, c[0x0][0x2b8], R2 ;  /* 0x0000ae0004cb7a24 */ /* 0x000fe200078e0202 */
[C---:B------:R-:W-:Y:S04]  /*104c0*/  @!P0 LEA R2, P1, R3.reuse, c[0x0][0x2a0], 0x2 ;  /* 0x0000a80003028a11 */ /* 0x040fe800078210ff */
[----:B------:R-:W-:Y:S02]  /*104d0*/  @!P0 LEA.HI.X R3, R3, c[0x0][0x2a4], R0, 0x2, P1 ;  /* 0x0000a90003038a11 */ /* 0x000fe400008f1400 */
[----:B------:R-:W-:Y:S03]  /*104e0*/  SHF.R.S32.HI R0, RZ, 0x1f, R203 ;  /* 0x0000001fff007819 */ /* 0x000fe600000114cb */
[----:B------:R1:W2:Y:S02]  /*104f0*/  @!P0 LDG.E R202, [R2.64] ;  /* 0x0000000802ca8981 */ /* 0x0002a4000c1e1900 */
[----:B------:R-:W-:Y:S04]  /*10500*/  IMAD R0, R0, c[0x0][0x1e0], RZ ;  /* 0x0000780000007a24 */ /* 0x000fe800078e02ff */
[C---:B------:R-:W-:Y:S02]  /*10510*/  IMAD R0, R203.reuse, c[0x0][0x1e4], R0 ;  /* 0x00007900cb007a24 */ /* 0x040fe400078e0200 */
[----:B-1----:R-:W-:Y:S04]  /*10520*/  IMAD.WIDE.U32 R2, R203, c[0x0][0x1e0], RZ ;  /* 0x00007800cb027a25 */ /* 0x002fe800078e00ff */
[----:B------:R-:W-:Y:S01]  /*10530*/  IMAD.IADD R3, R3, 0x1, R0 ;  /* 0x0000000103037824 */ /* 0x000fe200078e0200 */
[----:B--2---:R-:W-:Y:S03]  /*10540*/  SHF.R.S32.HI R0, RZ, 0x1f, R202 ;  /* 0x0000001fff007819 */ /* 0x004fe600000114ca */
[----:B------:R-:W-:Y:S04]  /*10550*/  IMAD.WIDE.U32 R2, R202, c[0x0][0x1f0], R2 ;  /* 0x00007c00ca027a25 */ /* 0x000fe800078e0002 */
[----:B------:R-:W-:Y:S01]  /*10560*/  IMAD R4, R0, c[0x0][0x1f0], RZ ;  /* 0x00007c0000047a24 */ /* 0x000fe200078e02ff */
[----:B------:R-:W-:Y:S03]  /*10570*/  IADD3 R0, P0, R220, R2, RZ ;  /* 0x00000002dc007210 */ /* 0x000fe60007f1e0ff */
[----:B------:R-:W-:Y:S05]  /*10580*/  IMAD R4, R202, c[0x0][0x1f4], R4 ;  /* 0x00007d00ca047a24 */ /* 0x000fea00078e0204 */
[----:B------:R-:W-:Y:S02]  /*10590*/  IADD3.X R2, R224, R3, R4, P0, !PT ;  /* 0x00000003e0027210 */ /* 0x000fe400007fe404 */
[C---:B------:R-:W-:Y:S04]  /*105a0*/  LEA R5, P0, R0.reuse, c[0x0][0x1c8], 0x1 ;  /* 0x0000720000057a11 */ /* 0x040fe800078008ff */
[----:B------:R-:W-:Y:S01]  /*105b0*/  LEA.HI.X R0, R0, c[0x0][0x1cc], R2, 0x1, P0 ;  /* 0x0000730000007a11 */ /* 0x000fe200000f0c02 */
[----:B------:R-:W-:-:S06]  /*105c0*/  BRA.DIV ~URZ, `(.L_x_270) ;  /* 0x000077727f007947 */ /* 0x000fcc000b800000 */
[----:B------:R1:W2:Y:S02]  /*105d0*/  SHFL.IDX PT, R4, R0, RZ, 0x181f ;  /* 0x00181fff00047589 */ /* 0x0002a400000e0000 */
.L_x_348:
[----:B------:R-:W-:-:S05]  /*105e0*/  BRA.DIV ~URZ, `(.L_x_271) ;  /* 0x000077c27f007947 */ /* 0x000fca000b800000 */
[----:B-1----:R1:W3:Y:S02]  /*105f0*/  SHFL.IDX PT, R0, R5, RZ, 0x181f ;  /* 0x00181fff05007589 */ /* 0x0022e400000e0000 */
.L_x_349:
[----:B------:R-:W-:Y:S02]  /*10600*/  LOP3.LUT P1, RZ, R207, 0x1, RZ, 0xc0, !PT ;  /* 0x00000001cfff7812 */ /* 0x000fe4000782c0ff */
[C---:B---3--:R-:W-:Y:S04]  /*10610*/  LEA R2, P0, R132.reuse, R0, 0x1 ;  /* 0x0000000084027211 */ /* 0x048fe800078008ff */
[----:B--2---:R-:W-:Y:S07]  /*10620*/  LEA.HI.X R3, R132, R4, R133, 0x1, P0 ;  /* 0x0000000484037211 */ /* 0x004fee00000f0c85 */
[----:B------:R-:W-:Y:S01]  /*10630*/  @!PT LDS RZ, [RZ] ;  /* 0x00000000fffff984 */ /* 0x000fe20000000800 */
[----:B------:R-:W-:Y:S01]  /*10640*/  @!PT LDS RZ, [RZ] ;  /* 0x00000000fffff984 */ /* 0x000fe20000000800 */
[----:B------:R-:W-:Y:S01]  /*10650*/  @!PT LDS RZ, [RZ] ;  /* 0x00000000fffff984 */ /* 0x000fe20000000800 */
[----:B------:R2:W-:Y:S02]  /*10660*/  LDGSTS.E.BYPASS.LTC128B.128 [R198+0xc080], [R2.64], !P1 ;  /* 0x0c08000002c67fae */ /* 0x0005e4000c901d48 */
[C---:B--2---:R-:W-:Y:S04]  /*10670*/  LEA R2, P0, R204.reuse, R0, 0x1 ;  /* 0x00000000cc027211 */ /* 0x044fe800078008ff */
[----:B------:R-:W-:Y:S02]  /*10680*/  LEA.HI.X R3, R204, R4, R209, 0x1, P0 ;  /* 0x00000004cc037211 */ /* 0x000fe400000f0cd1 */
[C---:B------:R-:W-:Y:S03]  /*10690*/  LEA R6, P0, R199.reuse, R0, 0x1 ;  /* 0x00000000c7067211 */ /* 0x040fe600078008ff */
[----:B------:R2:W-:Y:S01]  /*106a0*/  LDGSTS.E.BYPASS.LTC128B.128 [R198+0xd080], [R2.64], !P3 ;  /* 0x0d08000002c67fae */ /* 0x0005e2000d901d48 */
[----:B------:R-:W-:Y:S05]  /*106b0*/  LEA.HI.X R7, R199, R4, R211, 0x1, P0 ;  /* 0x00000004c7077211 */ /* 0x000fea00000f0cd3 */
[----:B------:R3:W-:Y:S01]  /*106c0*/  LDGSTS.E.BYPASS.LTC128B.128 [R198+0xe080], [R6.64], !P4 ;  /* 0x0e08000006c67fae */ /* 0x0007e2000e101d48 */
[C---:B--2---:R-:W-:Y:S04]  /*106d0*/  LEA R2, P0, R200.reuse, R0, 0x1 ;  /* 0x00000000c8027211 */ /* 0x044fe800078008ff */
[----:B------:R-:W-:Y:S05]  /*106e0*/  LEA.HI.X R3, R200, R4, R210, 0x1, P0 ;  /* 0x00000004c8037211 */ /* 0x000fea00000f0cd2 */
[----:B------:R3:W-:Y:S04]  /*106f0*/  LDGSTS.E.BYPASS.LTC128B.128 [R198+0xf080], [R2.64], !P5 ;  /* 0x0f08000002c67fae */ /* 0x0007e8000e901d48 */
.L_x_269:
[----:B--234-:R-:W-:Y:S05]  /*10700*/  BSYNC B0 ;  /* 0x0000000000007941 */ /* 0x01cfea0003800000 */
.L_x_268:
[----:B------:R-:W-:Y:S01]  /*10710*/  FMNMX.FTZ R2, R168, R136, !PT ;  /* 0x00000088a8027209 */ /* 0x000fe20007810000 */
[----:B------:R-:W0:Y:S01]  /*10720*/  LDGDEPBAR ;  /* 0x00000000000079af */ /* 0x000e220000000000 */
        /* <DEDUP_REMOVED lines=16> */
[----:B------:R-:W1:Y:S02]  /*10830*/  SHFL.BFLY PT, R0, R4, 0x2, 0x1f ;  /* 0x0c401f0004007f89 */ /* 0x000e6400000e0000 */
[----:B-1----:R-:W-:Y:S05]  /*10840*/  FMNMX.FTZ R0, R4, R0, !PT ;  /* 0x0000000004007209 */ /* 0x002fea0007810000 */
[----:B------:R-:W1:Y:S02]  /*10850*/  SHFL.BFLY PT, R2, R0, 0x1, 0x1f ;  /* 0x0c201f0000027f89 */ /* 0x000e6400000e0000 */
[----:B-1----:R-:W-:Y:S02]  /*10860*/  FMNMX.FTZ R134, R0, R2, !PT ;  /* 0x0000000200867209 */ /* 0x002fe40007810000 */
[----:B------:R-:W1:Y:S02]  /*10870*/  SHFL.BFLY PT, R0, R5, 0x2, 0x1f ;  /* 0x0c401f0005007f89 */ /* 0x000e6400000e0000 */
[----:B-1----:R-:W-:Y:S05]  /*10880*/  FMNMX.FTZ R4, R5, R0, !PT ;  /* 0x0000000005047209 */ /* 0x002fea0007810000 */
[----:B------:R1:W2:Y:S02]  /*10890*/  SHFL.BFLY PT, R0, R4, 0x1, 0x1f ;  /* 0x0c201f0004007f89 */ /* 0x0002a400000e0000 */
.L_x_350:
[----:B--2---:R-:W-:Y:S01]  /*108a0*/  FMNMX.FTZ R3, R0, R4, !PT ;  /* 0x0000000400037209 */ /* 0x004fe20007810000 */
[C---:B------:R-:W-:Y:S01]  /*108b0*/  FADD.FTZ R0, -R134.reuse, R136 ;  /* 0x0000008886007221 */ /* 0x040fe20000010100 */
[----:B------:R-:W-:Y:S01]  /*108c0*/  WARPSYNC 0xffffffff ;  /* 0xffffffff00007948 */ /* 0x000fe20003800000 */
[----:B-1----:R-:W-:Y:S01]  /*108d0*/  FMUL.FTZ R4, R134, c[0x0][0x2d0] ;  /* 0x0000b40086047a20 */ /* 0x002fe20000410000 */
[----:B------:R-:W-:Y:S01]  /*108e0*/  ISETP.GT.AND P0, PT, R201, R213, PT ;  /* 0x000000d5c900720c */ /* 0x000fe20003f04270 */
[----:B------:R-:W-:Y:S02]  /*108f0*/  FMUL.FTZ R0, R0, c[0x0][0x2d0] ;  /* 0x0000b40000007a20 */ /* 0x000fe40000410000 */
[--C-:B------:R-:W-:Y:S02]  /*10900*/  FFMA.FTZ R171, R9, c[0x0][0x2d0], -R4.reuse ;  /* 0x0000b40009ab7a23 */ /* 0x100fe40000010804 */
[----:B------:R1:W-:Y:S01]  /*10910*/  MUFU.EX2 R2, R0 ;  /* 0x0000000000027308 */ /* 0x0003e20000000800 */
[--C-:B------:R-:W-:Y:S02]  /*10920*/  FFMA.FTZ R7, R168, c[0x0][0x2d0], -R4.reuse ;  /* 0x0000b400a8077a23 */ /* 0x100fe40000010804 */
[--C-:B------:R-:W-:Y:S02]  /*10930*/  FFMA.FTZ R6, R167, c[0x0][0x2d0], -R4.reuse ;  /* 0x0000b400a7067a23 */ /* 0x100fe40000010804 */
[--C-:B------:R-:W-:Y:S02]  /*10940*/  FFMA.FTZ R167, R8, c[0x0][0x2d0], -R4.reuse ;  /* 0x0000b40008a77a23 */ /* 0x100fe40000010804 */
[--C-:B------:R-:W-:Y:S02]  /*10950*/  FFMA.FTZ R5, R164, c[0x0][0x2d0], -R4.reuse ;  /* 0x0000b400a4057a23 */ /* 0x100fe40000010804 */
[--C-:B------:R-:W-:Y:S01]  /*10960*/  FFMA.FTZ R172, R12, c[0x0][0x2d0], -R4.reuse ;  /* 0x0000b4000cac7a23 */ /* 0x100fe20000010804 */
[----:B------:R-:W-:Y:S01]  /*10970*/  MUFU.EX2 R8, R7 ;  /* 0x0000000700087308 */ /* 0x000fe20000000800 */
[--C-:B------:R-:W-:Y:S09]  /*10980*/  FFMA.FTZ R173, R160, c[0x0][0x2d0], -R4.reuse ;  /* 0x0000b400a0ad7a23 */ /* 0x100ff20000010804 */
[----:B------:R-:W-:Y:S01]  /*10990*/  MUFU.EX2 R7, R6 ;  /* 0x0000000600077308 */ /* 0x000fe20000000800 */
[----:B-1----:R-:W-:Y:S09]  /*109a0*/  FFMA.FTZ R0, R161, c[0x0][0x2d0], -R4 ;  /* 0x0000b400a1007a23 */ /* 0x002ff20000010804 */
[----:B------:R1:W-:Y:S10]  /*109b0*/  MUFU.EX2 R9, R0 ;  /* 0x0000000000097308 */ /* 0x0003f40000000800 */
[----:B------:R-:W-:Y:S01]  /*109c0*/  MUFU.EX2 R12, R5 ;  /* 0x00000005000c7308 */ /* 0x000fe20000000800 */
[----:B-1----:R-:W-:Y:S04]  /*109d0*/  FADD.FTZ R0, -R3, R137 ;  /* 0x0000008903007221 */ /* 0x002fe80000010100 */
[----:B------:R-:W-:Y:S06]  /*109e0*/  FMUL.FTZ R0, R0, c[0x0][0x2d0] ;  /* 0x0000b40000007a20 */ /* 0x000fec0000410000 */
[----:B------:R-:W1:Y:S02]  /*109f0*/  MUFU.EX2 R0, R0 ;  /* 0x0000000000007308 */ /* 0x000e640000000800 */
[----:B-1----:R-:W-:Y:S01]  /*10a00*/  FMUL.FTZ R18, R0, R146 ;  /* 0x0000009200127220 */ /* 0x002fe20000410000 */
[----:B------:R-:W-:Y:S01]  /*10a10*/  F2FP.PACK_AB R160, R7, R8 ;  /* 0x0000000807a0723e */ /* 0x000fe200000000ff */
[C---:B------:R-:W-:Y:S01]  /*10a20*/  FFMA.FTZ R4, R2.reuse, R206, R8 ;  /* 0x000000ce02047223 */ /* 0x040fe20000010008 */
[----:B------:R-:W-:Y:S01]  /*10a30*/  F2FP.PACK_AB R162, R9, R12 ;  /* 0x0000000c09a2723e */ /* 0x000fe200000000ff */
[C---:B------:R-:W-:Y:S02]  /*10a40*/  FMUL.FTZ R16, R2.reuse, R144 ;  /* 0x0000009002107220 */ /* 0x040fe40000410000 */
[----:B------:R-:W-:Y:S02]  /*10a50*/  FMUL.FTZ R17, R2, R145 ;  /* 0x0000009102117220 */ /* 0x000fe40000410000 */
[----:B------:R-:W-:Y:S02]  /*10a60*/  FMUL.FTZ R19, R0, R147 ;  /* 0x0000009300137220 */ /* 0x000fe40000410000 */
[----:B------:R-:W1:Y:S01]  /*10a70*/  LDSM.16.MT88.4 R144, [R189] ;  /* 0x00000000bd90783b */ /* 0x000e620000004200 */
[----:B------:R-:W-:Y:S02]  /*10a80*/  FADD.FTZ R6, R7, R4 ;  /* 0x0000000407067221 */ /* 0x000fe40000010000 */
[----:B------:R-:W-:Y:S02]  /*10a90*/  FMUL.FTZ R4, R3, c[0x0][0x2d0] ;  /* 0x0000b40003047a20 */ /* 0x000fe40000410000 */
[----:B------:R-:W-:Y:S02]  /*10aa0*/  FADD.FTZ R6, R12, R6 ;  /* 0x000000060c067221 */ /* 0x000fe40000010000 */
[--C-:B------:R-:W-:Y:S02]  /*10ab0*/  FFMA.FTZ R5, R169, c[0x0][0x2d0], -R4.reuse ;  /* 0x0000b400a9057a23 */ /* 0x100fe40000010804 */
[--C-:B------:R-:W-:Y:S02]  /*10ac0*/  FFMA.FTZ R7, R170, c[0x0][0x2d0], -R4.reuse ;  /* 0x0000b400aa077a23 */ /* 0x100fe40000010804 */
[--C-:B------:R-:W-:Y:S01]  /*10ad0*/  FFMA.FTZ R136, R166, c[0x0][0x2d0], -R4.reuse ;  /* 0x0000b400a6887a23 */ /* 0x100fe20000010804 */
[----:B------:R2:W3:Y:S01]  /*10ae0*/  MUFU.EX2 R161, R5 ;  /* 0x0000000500a17308 */ /* 0x0004e20000000800 */
[--C-:B------:R-:W-:Y:S02]  /*10af0*/  FFMA.FTZ R137, R165, c[0x0][0x2d0], -R4.reuse ;  /* 0x0000b400a5897a23 */ /* 0x100fe40000010804 */
[--C-:B------:R-:W-:Y:S02]  /*10b00*/  FFMA.FTZ R166, R11, c[0x0][0x2d0], -R4.reuse ;  /* 0x0000b4000ba67a23 */ /* 0x100fe40000010804 */
[--C-:B------:R-:W-:Y:S02]  /*10b10*/  FFMA.FTZ R168, R10, c[0x0][0x2d0], -R4.reuse ;  /* 0x0000b4000aa87a23 */ /* 0x100fe40000010804 */
[--C-:B------:R-:W-:Y:S02]  /*10b20*/  FFMA.FTZ R165, R14, c[0x0][0x2d0], -R4.reuse ;  /* 0x0000b4000ea57a23 */ /* 0x100fe40000010804 */
[----:B------:R-:W-:Y:S01]  /*10b30*/  FMUL.FTZ R14, R0, R150 ;  /* 0x00000096000e7220 */ /* 0x000fe20000410000 */
[----:B------:R-:W-:Y:S01]  /*10b40*/  MUFU.EX2 R174, R137 ;  /* 0x0000008900ae7308 */ /* 0x000fe20000000800 */
[----:B------:R-:W-:Y:S02]  /*10b50*/  FFMA.FTZ R164, R13, c[0x0][0x2d0], -R4 ;  /* 0x0000b4000da47a23 */ /* 0x000fe40000010804 */
[C---:B------:R-:W-:Y:S02]  /*10b60*/  FMUL.FTZ R4, R2.reuse, R156 ;  /* 0x0000009c02047220 */ /* 0x040fe40000410000 */
[----:B------:R-:W-:Y:S02]  /*10b70*/  FADD.FTZ R169, R9, R6 ;  /* 0x0000000609a97221 */ /* 0x000fe40000010000 */
[----:B------:R-:W-:Y:S02]  /*10b80*/  FMUL.FTZ R13, R2, R149 ;  /* 0x00000095020d7220 */ /* 0x000fe40000410000 */
[----:B------:R-:W-:Y:S01]  /*10b90*/  FMUL.FTZ R6, R0, R158 ;  /* 0x0000009e00067220 */ /* 0x000fe20000410000 */
[----:B------:R-:W4:Y:S01]  /*10ba0*/  MUFU.EX2 R156, R7 ;  /* 0x00000007009c7308 */ /* 0x000f220000000800 */
[C---:B------:R-:W-:Y:S02]  /*10bb0*/  FMUL.FTZ R8, R2.reuse, R152 ;  /* 0x0000009802087220 */ /* 0x040fe40000410000 */
[C---:B------:R-:W-:Y:S02]  /*10bc0*/  FMUL.FTZ R9, R2.reuse, R153 ;  /* 0x0000009902097220 */ /* 0x040fe40000410000 */
[----:B--2---:R-:W-:Y:S02]  /*10bd0*/  FMUL.FTZ R5, R2, R157 ;  /* 0x0000009d02057220 */ /* 0x004fe40000410000 */
[C---:B---3--:R-:W-:Y:S02]  /*10be0*/  FFMA.FTZ R149, R0.reuse, R205, R161 ;  /* 0x000000cd00957223 */ /* 0x048fe400000100a1 */
[C---:B------:R-:W-:Y:S01]  /*10bf0*/  FMUL.FTZ R10, R0.reuse, R154 ;  /* 0x0000009a000a7220 */ /* 0x040fe20000410000 */
[----:B------:R-:W2:Y:S01]  /*10c00*/  MUFU.EX2 R150, R136 ;  /* 0x0000008800967308 */ /* 0x000ea20000000800 */
[----:B------:R-:W-:Y:S02]  /*10c10*/  FMUL.FTZ R11, R0, R155 ;  /* 0x0000009b000b7220 */ /* 0x000fe40000410000 */
[----:B------:R-:W-:Y:S01]  /*10c20*/  FMUL.FTZ R12, R2, R148 ;  /* 0x00000094020c7220 */ /* 0x000fe20000410000 */
[----:B------:R-:W-:Y:S01]  /*10c30*/  LDSM.16.MT88.4 R152, [R189+0x800] ;  /* 0x00080000bd98783b */ /* 0x000fe20000004200 */
[----:B------:R-:W-:Y:S02]  /*10c40*/  FMUL.FTZ R15, R0, R151 ;  /* 0x00000097000f7220 */ /* 0x000fe40000410000 */
[C---:B------:R-:W-:Y:S02]  /*10c50*/  FMUL.FTZ R20, R2.reuse, R20 ;  /* 0x0000001402147220 */ /* 0x040fe40000410000 */
[----:B------:R-:W-:Y:S01]  /*10c60*/  FMUL.FTZ R21, R2, R21 ;  /* 0x0000001502157220 */ /* 0x000fe20000410000 */
[----:B------:R-:W-:Y:S01]  /*10c70*/  MUFU.EX2 R136, R173 ;  /* 0x000000ad00887308 */ /* 0x000fe20000000800 */
[C---:B------:R-:W-:Y:S02]  /*10c80*/  FMUL.FTZ R22, R0.reuse, R22 ;  /* 0x0000001600167220 */ /* 0x040fe40000410000 */
[----:B------:R-:W-:Y:S01]  /*10c90*/  FMUL.FTZ R23, R0, R23 ;  /* 0x0000001700177220 */ /* 0x000fe20000410000 */
[----:B----4-:R-:W-:Y:S01]  /*10ca0*/  F2FP.PACK_AB R161, R156, R161 ;  /* 0x000000a19ca1723e */ /* 0x010fe200000000ff */
[----:B------:R-:W-:Y:S02]  /*10cb0*/  FMUL.FTZ R7, R0, R159 ;  /* 0x0000009f00077220 */ /* 0x000fe40000410000 */
[C---:B------:R-:W-:Y:S02]  /*10cc0*/  FMUL.FTZ R24, R2.reuse, R24 ;  /* 0x0000001802187220 */ /* 0x040fe40000410000 */
[----:B------:R-:W-:Y:S01]  /*10cd0*/  FMUL.FTZ R25, R2, R25 ;  /* 0x0000001902197220 */ /* 0x000fe20000410000 */
[----:B------:R-:W-:Y:S01]  /*10ce0*/  MUFU.EX2 R170, R164 ;  /* 0x000000a400aa7308 */ /* 0x000fe20000000800 */
[C---:B------:R-:W-:Y:S02]  /*10cf0*/  FMUL.FTZ R26, R0.reuse, R26 ;  /* 0x0000001a001a7220 */ /* 0x040fe40000410000 */
[----:B------:R-:W-:Y:S01]  /*10d00*/  FMUL.FTZ R27, R0, R27 ;  /* 0x0000001b001b7220 */ /* 0x000fe20000410000 */
[----:B--2---:R-:W-:Y:S01]  /*10d10*/  F2FP.PACK_AB R163, R174, R150 ;  /* 0x00000096aea3723e */ /* 0x004fe200000000ff */
[C---:B------:R-:W-:Y:S02]  /*10d20*/  FMUL.FTZ R28, R2.reuse, R28 ;  /* 0x0000001c021c7220 */ /* 0x040fe40000410000 */
[----:B------:R-:W-:Y:S02]  /*10d30*/  FMUL.FTZ R29, R2, R29 ;  /* 0x0000001d021d7220 */ /* 0x000fe40000410000 */
[C---:B------:R-:W-:Y:S01]  /*10d40*/  FMUL.FTZ R30, R0.reuse, R30 ;  /* 0x0000001e001e7220 */ /* 0x040fe20000410000 */
[----:B------:R-:W-:Y:S01]  /*10d50*/  MUFU.EX2 R148, R171 ;  /* 0x000000ab00947308 */ /* 0x000fe20000000800 */
[C---:B-1----:R-:W-:Y:S05]  /*10d60*/  HMMA.16816.F32 R4, R160.reuse, R144, R4 ;  /* 0x00000090a004723c */ /* 0x042fea0000001804 */
[----:B------:R-:W-:Y:S02]  /*10d70*/  FMUL.FTZ R31, R0, R31 ;  /* 0x0000001f001f7220 */ /* 0x000fe40000410000 */
[C---:B------:R-:W-:Y:S01]  /*10d80*/  FMUL.FTZ R32, R2.reuse, R32 ;  /* 0x0000002002207220 */ /* 0x040fe20000410000 */
[C---:B------:R-:W-:Y:S01]  /*10d90*/  HMMA.16816.F32 R8, R160.reuse, R146, R8 ;  /* 0x00000092a008723c */ /* 0x040fe20000001808 */
[----:B------:R-:W1:Y:S01]  /*10da0*/  LDSM.16.MT88.4 R144, [R190] ;  /* 0x00000000be90783b */ /* 0x000e620000004200 */
[----:B------:R-:W-:Y:S02]  /*10db0*/  MUFU.EX2 R137, R167 ;  /* 0x000000a700897308 */ /* 0x000fe40000000800 */
[----:B------:R-:W-:Y:S02]  /*10dc0*/  FMUL.FTZ R33, R2, R33 ;  /* 0x0000002102217220 */ /* 0x000fe40000410000 */
[C---:B------:R-:W-:Y:S02]  /*10dd0*/  FMUL.FTZ R34, R0.reuse, R34 ;  /* 0x0000002200227220 */ /* 0x040fe40000410000 */
[----:B------:R-:W-:Y:S04]  /*10de0*/  FMUL.FTZ R35, R0, R35 ;  /* 0x0000002300237220 */ /* 0x000fe80000410000 */
[C---:B------:R-:W-:Y:S01]  /*10df0*/  FMUL.FTZ R36, R2.reuse, R36 ;  /* 0x0000002402247220 */ /* 0x040fe20000410000 */
[----:B------:R-:W2:Y:S01]  /*10e00*/  MUFU.EX2 R171, R165 ;  /* 0x000000a500ab7308 */ /* 0x000ea20000000800 */
        /* <DEDUP_REMOVED lines=11> */
[----:B------:R-:W-:Y:S01]  /*10ec0*/  FMUL.FTZ R48, R2, R48 ;  /* 0x0000003002307220 */ /* 0x000fe20000410000 */
[----:B--2---:R-:W-:Y:S01]  /*10ed0*/  F2FP.PACK_AB R165, R170, R171 ;  /* 0x000000abaaa5723e */ /* 0x004fe200000000ff */
[----:B------:R-:W-:Y:S02]  /*10ee0*/  FMUL.FTZ R49, R2, R49 ;  /* 0x0000003102317220 */ /* 0x000fe40000410000 */
[C---:B------:R-:W-:Y:S01]  /*10ef0*/  FMUL.FTZ R50, R0.reuse, R50 ;  /* 0x0000003200327220 */ /* 0x040fe20000410000 */
[C---:B-1----:R-:W-:Y:S03]  /*10f00*/  HMMA.16816.F32 R12, R160.reuse, R144, R12 ;  /* 0x00000090a00c723c */ /* 0x042fe6000000180c */
[----:B------:R-:W-:Y:S02]  /*10f10*/  FMUL.FTZ R51, R0, R51 ;  /* 0x0000003300337220 */ /* 0x000fe40000410000 */
[C---:B------:R-:W-:Y:S02]  /*10f20*/  FMUL.FTZ R52, R2.reuse, R52 ;  /* 0x0000003402347220 */ /* 0x040fe40000410000 */
[----:B------:R-:W-:Y:S01]  /*10f30*/  FMUL.FTZ R53, R2, R53 ;  /* 0x0000003502357220 */ /* 0x000fe20000410000 */
[C---:B------:R-:W-:Y:S01]  /*10f40*/  HMMA.16816.F32 R16, R160.reuse, R146, R16 ;  /* 0x00000092a010723c */ /* 0x040fe20000001810 */
[----:B------:R-:W1:Y:S03]  /*10f50*/  LDSM.16.MT88.4 R144, [R192] ;  /* 0x00000000c090783b */ /* 0x000e660000004200 */
[C---:B------:R-:W-:Y:S02]  /*10f60*/  FMUL.FTZ R54, R0.reuse, R54 ;  /* 0x0000003600367220 */ /* 0x040fe40000410000 */
[----:B------:R-:W-:Y:S02]  /*10f70*/  FMUL.FTZ R55, R0, R55 ;  /* 0x0000003700377220 */ /* 0x000fe40000410000 */
[C---:B------:R-:W-:Y:S04]  /*10f80*/  FMUL.FTZ R56, R2.reuse, R56 ;  /* 0x0000003802387220 */ /* 0x040fe80000410000 */
        /* <DEDUP_REMOVED lines=14> */
[----:B------:R-:W-:Y:S01]  /*11070*/  FMUL.FTZ R71, R0, R71 ;  /* 0x0000004700477220 */ /* 0x000fe20000410000 */
[C---:B-1----:R-:W-:Y:S03]  /*11080*/  HMMA.16816.F32 R20, R160.reuse, R144, R20 ;  /* 0x00000090a014723c */ /* 0x042fe60000001814 */
[C---:B------:R-:W-:Y:S02]  /*11090*/  FMUL.FTZ R72, R2.reuse, R72 ;  /* 0x0000004802487220 */ /* 0x040fe40000410000 */
[----:B------:R-:W-:Y:S02]  /*110a0*/  FMUL.FTZ R73, R2, R73 ;  /* 0x0000004902497220 */ /* 0x000fe40000410000 */
[C---:B------:R-:W-:Y:S01]  /*110b0*/  FMUL.FTZ R74, R0.reuse, R74 ;  /* 0x0000004a004a7220 */ /* 0x040fe20000410000 */
[C---:B------:R-:W-:Y:S01]  /*110c0*/  HMMA.16816.F32 R24, R160.reuse, R146, R24 ;  /* 0x00000092a018723c */ /* 0x040fe20000001818 */
[----:B------:R-:W1:Y:S03]  /*110d0*/  LDSM.16.MT88.4 R144, [R191] ;  /* 0x00000000bf90783b */ /* 0x000e660000004200 */
[----:B------:R-:W-:Y:S02]  /*110e0*/  FMUL.FTZ R75, R0, R75 ;  /* 0x0000004b004b7220 */ /* 0x000fe40000410000 */
[C---:B------:R-:W-:Y:S02]  /*110f0*/  FMUL.FTZ R76, R2.reuse, R76 ;  /* 0x0000004c024c7220 */ /* 0x040fe40000410000 */
[----:B------:R-:W-:Y:S04]  /*11100*/  FMUL.FTZ R77, R2, R77 ;  /* 0x0000004d024d7220 */ /* 0x000fe80000410000 */
        /* <DEDUP_REMOVED lines=14> */
[C---:B------:R-:W-:Y:S01]  /*111f0*/  FMUL.FTZ R92, R2.reuse, R92 ;  /* 0x0000005c025c7220 */ /* 0x040fe20000410000 */
[C---:B-1----:R-:W-:Y:S03]  /*11200*/  HMMA.16816.F32 R28, R160.reuse, R144, R28 ;  /* 0x00000090a01c723c */ /* 0x042fe6000000181c */
[----:B------:R-:W-:Y:S02]  /*11210*/  FMUL.FTZ R93, R2, R93 ;  /* 0x0000005d025d7220 */ /* 0x000fe40000410000 */
[C---:B------:R-:W-:Y:S02]  /*11220*/  FMUL.FTZ R94, R0.reuse, R94 ;  /* 0x0000005e005e7220 */ /* 0x040fe40000410000 */
[----:B------:R-:W-:Y:S01]  /*11230*/  FMUL.FTZ R95, R0, R95 ;  /* 0x0000005f005f7220 */ /* 0x000fe20000410000 */
[C---:B------:R-:W-:Y:S01]  /*11240*/  HMMA.16816.F32 R32, R160.reuse, R146, R32 ;  /* 0x00000092a020723c */ /* 0x040fe20000001820 */
[----:B------:R-:W1:Y:S03]  /*11250*/  LDSM.16.MT88.4 R144, [R189+0x1000] ;  /* 0x00100000bd90783b */ /* 0x000e660000004200 */
        /* <DEDUP_REMOVED lines=23> */
[----:B------:R-:W1:Y:S03]  /*113d0*/  LDSM.16.MT88.4 R144, [R190+0x1000] ;  /* 0x00100000be90783b */ /* 0x000e660000004200 */
        /* <DEDUP_REMOVED lines=8> */
[C---:B------:R-:W-:Y:S02]  /*11460*/  FMUL.FTZ R125, R2.reuse, R125 ;  /* 0x0000007d027d7220 */ /* 0x040fe40000410000 */
[C---:B------:R-:W-:Y:S02]  /*11470*/  FMUL.FTZ R128, R2.reuse, R128 ;  /* 0x0000008002807220 */ /* 0x040fe40000410000 */
[----:B------:R-:W-:Y:S02]  /*11480*/  FMUL.FTZ R129, R2, R129 ;  /* 0x0000008102817220 */ /* 0x000fe40000410000 */
[C---:B------:R-:W-:Y:S01]  /*11490*/  FMUL.FTZ R126, R0.reuse, R126 ;  /* 0x0000007e007e7220 */ /* 0x040fe20000410000 */
[----:B------:R-:W2:Y:S01]  /*114a0*/  MUFU.EX2 R2, R172 ;  /* 0x000000ac00027308 */ /* 0x000ea20000000800 */
[C---:B------:R-:W-:Y:S02]  /*114b0*/  FMUL.FTZ R127, R0.reuse, R127 ;  /* 0x0000007f007f7220 */ /* 0x040fe40000410000 */
[C---:B------:R-:W-:Y:S02]  /*114c0*/  FMUL.FTZ R130, R0.reuse, R130 ;  /* 0x0000008200827220 */ /* 0x040fe40000410000 */
[----:B------:R-:W-:Y:S02]  /*114d0*/  FMUL.FTZ R131, R0, R131 ;  /* 0x0000008300837220 */ /* 0x000fe40000410000 */
[----:B------:R-:W-:Y:S01]  /*114e0*/  FADD.FTZ R0, R136, R169 ;  /* 0x000000a988007221 */ /* 0x000fe20000010000 */
[C---:B-1----:R-:W-:Y:S08]  /*114f0*/  HMMA.16816.F32 R44, R160.reuse, R144, R44 ;  /* 0x00000090a02c723c */ /* 0x042ff0000000182c */
[C---:B------:R-:W-:Y:S01]  /*11500*/  HMMA.16816.F32 R48, R160.reuse, R146, R48 ;  /* 0x00000092a030723c */ /* 0x040fe20000001830 */
[----:B------:R-:W1:Y:S03]  /*11510*/  LDSM.16.MT88.4 R144, [R192+0x1000] ;  /* 0x00100000c090783b */ /* 0x000e660000004200 */
[C---:B--2---:R-:W-:Y:S01]  /*11520*/  F2FP.PACK_AB R164, R2.reuse, R136 ;  /* 0x0000008802a4723e */ /* 0x044fe200000000ff */
[----:B------:R-:W-:Y:S01]  /*11530*/  FADD.FTZ R0, R2, R0 ;  /* 0x0000000002007221 */ /* 0x000fe20000010000 */
[----:B------:R-:W-:Y:S01]  /*11540*/  MUFU.EX2 R136, R168 ;  /* 0x000000a800887308 */ /* 0x000fe20000000800 */
[----:B------:R-:W-:Y:S02]  /*11550*/  FADD.FTZ R2, R156, R149 ;  /* 0x000000959c027221 */ /* 0x000fe40000010000 */
[----:B------:R-:W-:Y:S04]  /*11560*/  FADD.FTZ R0, R148, R0 ;  /* 0x0000000094007221 */ /* 0x000fe80000010000 */
[----:B------:R-:W-:Y:S02]  /*11570*/  FADD.FTZ R206, R137, R0 ;  /* 0x0000000089ce7221 */ /* 0x000fe40000010000 */
[----:B------:R-:W-:Y:S04]  /*11580*/  FADD.FTZ R0, R150, R2 ;  /* 0x0000000296007221 */ /* 0x000fe80000010000 */
[----:B------:R-:W-:Y:S04]  /*11590*/  FADD.FTZ R0, R174, R0 ;  /* 0x00000000ae007221 */ /* 0x000fe80000010000 */
        /* <DEDUP_REMOVED lines=31> */
[----:B------:R1:W2:Y:S01]  /*11790*/  MUFU.EX2 R160, R166 ;  /* 0x000000a600a07308 */ /* 0x0002a20000000800 */
[----:B------:R-:W3:Y:S02]  /*117a0*/  LDSM.16.MT88.4 R144, [R190+0x800] ;  /* 0x00080000be90783b */ /* 0x000ee40000004200 */
[----:B-1----:R-:W-:Y:S01]  /*117b0*/  F2FP.PACK_AB R166, R137, R148 ;  /* 0x0000009489a6723e */ /* 0x002fe200000000ff */
[----:B--2---:R-:W-:Y:S01]  /*117c0*/  FADD.FTZ R2, R160, R0 ;  /* 0x00000000a0027221 */ /* 0x004fe20000010000 */
[C---:B------:R-:W-:Y:S02]  /*117d0*/  F2FP.PACK_AB R167, R136.reuse, R160 ;  /* 0x000000a088a7723e */ /* 0x040fe400000000ff */
[----:B------:R-:W-:Y:S01]  /*117e0*/  IADD3 R0, R201, -0x1, RZ ;  /* 0xffffffffc9007810 */ /* 0x000fe20007ffe0ff */
[----:B------:R-:W-:Y:S03]  /*117f0*/  FADD.FTZ R205, R136, R2 ;  /* 0x0000000288cd7221 */ /* 0x000fe60000010000 */
[----:B------:R-:W-:Y:S02]  /*11800*/  MOV R136, R134 ;  /* 0x0000008600887202 */ /* 0x000fe40000000f00 */
[----:B------:R-:W-:Y:S01]  /*11810*/  MOV R201, R0 ;  /* 0x0000000000c97202 */ /* 0x000fe20000000f00 */
[C---:B------:R-:W-:Y:S01]  /*11820*/  HMMA.16816.F32 R156, R164.reuse, R152, R4 ;  /* 0x00000098a49c723c */ /* 0x040fe20000001804 */
[----:B------:R-:W1:Y:S04]  /*11830*/  LDSM.16.MT88.4 R4, [R192+0x800] ;  /* 0x00080000c004783b */ /* 0x000e680000004200 */
[-C--:B------:R-:W-:Y:S03]  /*11840*/  MOV R137, R3.reuse ;  /* 0x0000000300897202 */ /* 0x080fe60000000f00 */
[C---:B------:R-:W-:Y:S01]  /*11850*/  HMMA.16816.F32 R152, R164.reuse, R154, R8 ;  /* 0x0000009aa498723c */ /* 0x040fe20000001808 */
[----:B------:R-:W2:Y:S07]  /*11860*/  LDSM.16.MT88.4 R8, [R191+0x800] ;  /* 0x00080000bf08783b */ /* 0x000eae0000004200 */
[C---:B---3--:R-:W-:Y:S08]  /*11870*/  HMMA.16816.F32 R148, R164.reuse, R144, R12 ;  /* 0x00000090a494723c */ /* 0x048ff0000000180c */
[C---:B------:R-:W-:Y:S08]  /*11880*/  HMMA.16816.F32 R144, R164.reuse, R146, R16 ;  /* 0x00000092a490723c */ /* 0x040ff00000001810 */
        /* <DEDUP_REMOVED lines=37> */
[C---:B------:R-:W-:Y:S08]  /*11ae0*/  HMMA.16816.F32 R120, R164.reuse, R6, R120 ;  /* 0x00000006a478723c */ /* 0x040ff00000001878 */
[C---:B--2---:R-:W-:Y:S07]  /*11af0*/  HMMA.16816.F32 R124, R164.reuse, R8, R124 ;  /* 0x00000008a47c723c */ /* 0x044fee000000187c */
[----:B------:R-:W-:Y:S01]  /*11b00*/  MOV R8, R3 ;  /* 0x0000000300087202 */ /* 0x000fe20000000f00 */
[----:B------:R-:W-:Y:S01]  /*11b10*/  HMMA.16816.F32 R128, R164, R10, R128 ;  /* 0x0000000aa480723c */ /* 0x000fe20000001880 */
[----:B------:R-:W-:Y:S07]  /*11b20*/  @!UPT UIADD3 URZ, URZ, URZ, URZ ;  /* 0x0000003f3f3ff290 */ /* 0x000fee000fffe03f */
[----:B------:R-:W-:-:S11]  /*11b30*/  @P0 BRA `(.L_x_273) ;  /* 0xffffdbe000000947 */ /* 0x000fd6000383ffff */
.L_x_266:
[----:B------:R-:W-:Y:S05]  /*11b40*/  BRA.DIV ~URZ, `(.L_x_274) ;  /* 0x000063e27f007947 */ /* 0x000fea000b800000 */
[----:B------:R1:W2:Y:S02]  /*11b50*/  SHFL.BFLY PT, R0, R206, 0x2, 0x1f ;  /* 0x0c401f00ce007f89 */ /* 0x0002a400000e0000 */
.L_x_351:
[----:B--2---:R-:W-:Y:S01]  /*11b60*/  FADD.FTZ R5, R0, R206 ;  /* 0x000000ce00057221 */ /* 0x004fe20000010000 */
[----:B------:R-:W-:Y:S05]  /*11b70*/  BRA.DIV ~URZ, `(.L_x_275) ;  /* 0x000064027f007947 */ /* 0x000fea000b800000 */
[----:B------:R-:W2:Y:S02]  /*11b80*/  SHFL.BFLY PT, R0, R5, 0x1, 0x1f ;  /* 0x0c201f0005007f89 */ /* 0x000ea400000e0000 */
[----:B--2---:R-:W-:-:S02]  /*11b90*/  FADD.FTZ R5, R5, R0 ;  /* 0x0000000005057221 */ /* 0x004fc40000010000 */
[----:B------:R-:W2:Y:S02]  /*11ba0*/  SHFL.BFLY PT, R0, R205, 0x2, 0x1f ;  /* 0x0c401f00cd007f89 */ /* 0x000ea400000e0000 */
[----:B--2---:R-:W-:-:S05]  /*11bb0*/  FADD.FTZ R4, R0, R205 ;  /* 0x000000cd00047221 */ /* 0x004fca0000010000 */
[----:B------:R2:W3:Y:S02]  /*11bc0*/  SHFL.BFLY PT, R3, R4, 0x1, 0x1f ;  /* 0x0c201f0004037f89 */ /* 0x0004e400000e0000 */
.L_x_352:
[----:B------:R-:W-:Y:S01]  /*11bd0*/  FSETP.NE.FTZ.AND P0, PT, R5, RZ, PT ;  /* 0x000000ff0500720b */ /* 0x000fe20003f15000 */
[----:B---3--:R-:W-:Y:S01]  /*11be0*/  FADD.FTZ R3, R3, R4 ;  /* 0x0000000403037221 */ /* 0x008fe20000010000 */
[----:B------:R-:W-:Y:S02]  /*11bf0*/  MOV R2, RZ ;  /* 0x000000ff00027202 */ /* 0x000fe40000000f00 */
[----:B------:R-:W-:Y:S02]  /*11c00*/  MOV R18, 0xff800000 ;  /* 0xff80000000127802 */ /* 0x000fe40000000f00 */
[----:B------:R-:W-:-:S07]  /*11c10*/  MOV R17, 0xff800000 ;  /* 0xff80000000117802 */ /* 0x000fce0000000f00 */
[----:B------:R-:W3:Y:S08]  /*11c20*/  @P0 MUFU.LG2 R0, R5 ;  /* 0x0000000500000308 */ /* 0x000ef00000000c00 */
[----:B------:R4:W5:Y:S01]  /*11c30*/  @P0 MUFU.RCP R2, R5 ;  /* 0x0000000500020308 */ /* 0x0009620000001000 */
[----:B--23--:R-:W-:Y:S01]  /*11c40*/  @P0 FMUL.FTZ R4, R0, 0.69314718246459960938 ;  /* 0x3f31721800040820 */ /* 0x00cfe20000410000 */
[----:B----4-:R-:W-:Y:S01]  /*11c50*/  @P0 MOV R5, 0x3f317218 ;  /* 0x3f31721800050802 */ /* 0x010fe20000000f00 */
[----:B-----5:R-:W-:-:S02]  /*11c60*/  FMUL.FTZ R160, R2, R100 ;  /* 0x0000006402a07220 */ /* 0x020fc40000410000 */
[C---:B------:R-:W-:Y:S02]  /*11c70*/  FMUL.FTZ R161, R2.reuse, R101 ;  /* 0x0000006502a17220 */ /* 0x040fe40000410000 */
[----:B------:R-:W-:Y:S02]  /*11c80*/  @P0 FMUL.FTZ R0, R5, c[0x0][0x2d0] ;  /* 0x0000b40005000a20 */ /* 0x000fe40000410000 */
[----:B------:R-:W-:Y:S02]  /*11c90*/  FMUL.FTZ R136, R2, R156 ;  /* 0x0000009c02887220 */ /* 0x000fe40000410000 */
[----:B------:R-:W-:Y:S01]  /*11ca0*/  @P0 FFMA.FTZ R18, R0, R134, R4 ;  /* 0x0000008600120223 */ /* 0x000fe20000010004 */
[----:B------:R-:W-:Y:S01]  /*11cb0*/  FSETP.NE.FTZ.AND P0, PT, R3, RZ, PT ;  /* 0x000000ff0300720b */ /* 0x000fe20003f15000 */
[C---:B------:R-:W-:Y:S01]  /*11cc0*/  FMUL.FTZ R137, R2.reuse, R157 ;  /* 0x0000009d02897220 */ /* 0x040fe20000410000 */
[----:B------:R-:W-:Y:S01]  /*11cd0*/  MOV R0, RZ ;  /* 0x000000ff00007202 */ /* 0x000fe20000000f00 */
[----:B------:R-:W-:-:S02]  /*11ce0*/  FMUL.FTZ R100, R2, R104 ;  /* 0x0000006802647220 */ /* 0x000fc40000410000 */
[C---:B------:R-:W-:Y:S02]  /*11cf0*/  FMUL.FTZ R101, R2.reuse, R105 ;  /* 0x0000006902657220 */ /* 0x040fe40000410000 */
[C---:B------:R-:W-:Y:S02]  /*11d00*/  FMUL.FTZ R156, R2.reuse, R20 ;  /* 0x00000014029c7220 */ /* 0x040fe40000410000 */
[C---:B------:R-:W-:Y:S02]  /*11d10*/  FMUL.FTZ R157, R2.reuse, R21 ;  /* 0x00000015029d7220 */ /* 0x040fe40000410000 */
[C---:B------:R-:W-:Y:S02]  /*11d20*/  FMUL.FTZ R104, R2.reuse, R108 ;  /* 0x0000006c02687220 */ /* 0x040fe40000410000 */
[----:B------:R-:W2:Y:S01]  /*11d30*/  @P0 MUFU.RCP R0, R3 ;  /* 0x0000000300000308 */ /* 0x000ea20000001000 */
[----:B------:R-:W-:Y:S01]  /*11d40*/  @P0 MOV R4, 0x3f317218 ;  /* 0x3f31721800040802 */ /* 0x000fe20000000f00 */
[----:B------:R-:W-:-:S02]  /*11d50*/  FMUL.FTZ R105, R2, R109 ;  /* 0x0000006d02697220 */ /* 0x000fc40000410000 */
[C---:B------:R-:W-:Y:S02]  /*11d60*/  FMUL.FTZ R108, R2.reuse, R112 ;  /* 0x00000070026c7220 */ /* 0x040fe40000410000 */
[C---:B------:R-:W-:Y:S02]  /*11d70*/  FMUL.FTZ R109, R2.reuse, R113 ;  /* 0x00000071026d7220 */ /* 0x040fe40000410000 */
[----:B------:R-:W3:Y:S01]  /*11d80*/  @P0 MUFU.LG2 R3, R3 ;  /* 0x0000000300030308 */ /* 0x000ee20000000c00 */
[C---:B------:R-:W-:Y:S02]  /*11d90*/  FMUL.FTZ R162, R2.reuse, R120 ;  /* 0x0000007802a27220 */ /* 0x040fe40000410000 */
[C---:B------:R-:W-:Y:S02]  /*11da0*/  FMUL.FTZ R163, R2.reuse, R121 ;  /* 0x0000007902a37220 */ /* 0x040fe40000410000 */
[C---:B------:R-:W-:Y:S02]  /*11db0*/  FMUL.FTZ R20, R2.reuse, R128 ;  /* 0x0000008002147220 */ /* 0x040fe40000410000 */
[----:B------:R-:W-:-:S02]  /*11dc0*/  FMUL.FTZ R21, R2, R129 ;  /* 0x0000008102157220 */ /* 0x000fc40000410000 */
[C---:B------:R-:W-:Y:S02]  /*11dd0*/  FMUL.FTZ R112, R2.reuse, R124 ;  /* 0x0000007c02707220 */ /* 0x040fe40000410000 */
[----:B------:R-:W-:Y:S02]  /*11de0*/  FMUL.FTZ R113, R2, R125 ;  /* 0x0000007d02717220 */ /* 0x000fe40000410000 */
[C---:B--2---:R-:W-:Y:S02]  /*11df0*/  FMUL.FTZ R120, R0.reuse, R146 ;  /* 0x0000009200787220 */ /* 0x044fe40000410000 */
        /* <DEDUP_REMOVED lines=11> */
[----:B---3--:R-:W-:Y:S02]  /*11eb0*/  @P0 FMUL.FTZ R3, R3, 0.69314718246459960938 ;  /* 0x3f31721803030820 */ /* 0x008fe40000410000 */
[----:B------:R-:W-:Y:S02]  /*11ec0*/  @P0 FMUL.FTZ R4, R4, c[0x0][0x2d0] ;  /* 0x0000b40004040a20 */ /* 0x000fe40000410000 */
        /* <DEDUP_REMOVED lines=55> */
[----:B------:R-:W-:Y:S02]  /*12240*/  @P0 FFMA.FTZ R17, R4, R8, R3 ;  /* 0x0000000804110223 */ /* 0x000fe40000010003 */
        /* <DEDUP_REMOVED lines=43> */
[----:B------:R-:W-:Y:S02]  /*12500*/  FMUL.FTZ R97, R2, R97 ;  /* 0x0000006102617220 */ /* 0x000fe40000410000 */
.L_x_196:
[----:B-----5:R-:W2:Y:S01]  /*12510*/  S2R R99, SR_TID.X ;  /* 0x0000000000637919 */ /* 0x020ea20000002100 */
[----:B------:R-:W-:Y:S01]  /*12520*/  BSSY B0, `(.L_x_276) ;  /* 0x0000010000007945 */ /* 0x000fe20003800000 */
[----:B--2---:R-:W-:-:S13]  /*12530*/  LOP3.LUT P0, RZ, R99, 0xff, RZ, 0xc0, !PT ;  /* 0x000000ff63ff7812 */ /* 0x004fda000780c0ff */
[----:B------:R-:W-:Y:S05]  /*12540*/  @P0 BRA `(.L_x_277) ;  /* 0x000000d000000947 */ /* 0x000fea0003800000 */
[----:B------:R-:W2:Y:S01]  /*12550*/  S2R R2, SR_LANEID ;  /* 0x0000000000027919 */ /* 0x000ea20000000000 */
[----:B------:R-:W-:Y:S01]  /*12560*/  VOTEU.ANY UR4, UPT, PT ;  /* 0x0000000000047886 */ /* 0x000fe200038e0100 */
[----:B-1----:R-:W-:Y:S01]  /*12570*/  IMAD.MOV.U32 R4, RZ, RZ, c[0x0][0x560] ;  /* 0x00015800ff047624 */ /* 0x002fe200078e00ff */
[----:B------:R-:W2:Y:S01]  /*12580*/  FLO.U32 R3, UR4 ;  /* 0x0000000400037d00 */ /* 0x000ea200080e0000 */
[----:B------:R-:W-:Y:S01]  /*12590*/  IMAD.MOV.U32 R5, RZ, RZ, c[0x0][0x564] ;  /* 0x00015900ff057624 */ /* 0x000fe200078e00ff */
[----:B--2---:R-:W-:-:S06]  /*125a0*/  ISETP.EQ.U32.AND P0, PT, R3, R2, PT ;  /* 0x000000020300720c */ /* 0x004fcc0003f02070 */
[----:B------:R-:W1:Y:S07]  /*125b0*/  POPC R2, UR4 ;  /* 0x0000000400027d09 */ /* 0x000e6e0008000000 */
[----:B-1----:R-:W2:Y:S04]  /*125c0*/  @P0 ATOMG.E.ADD.STRONG.GPU PT, R2, [R4.64], R2 ;  /* 0x00000002040209a8 */ /* 0x002ea800081ee1c8 */
[----:B--2---:R1:W2:Y:S04]  /*125d0*/  SHFL.IDX PT, R3, R2, R3, 0x1f ;  /* 0x00001f0302037589 */ /* 0x0042a800000e0000 */
[----:B-1----:R-:W1:Y:S02]  /*125e0*/  S2R R2, SR_LTMASK ;  /* 0x0000000000027919 */ /* 0x002e640000003900 */
[----:B-1----:R-:W-:-:S06]  /*125f0*/  LOP3.LUT R2, R2, UR4, RZ, 0xc0, !PT ;  /* 0x0000000402027c12 */ /* 0x002fcc000f8ec0ff */
[----:B------:R-:W2:Y:S02]  /*12600*/  POPC R2, R2 ;  /* 0x0000000200027309 */ /* 0x000ea40000000000 */
[----:B--2---:R-:W-:-:S06]  /*12610*/  IADD3 R228, R3, c[0x0][0xc], R2 ;  /* 0x0000030003e47a10 */ /* 0x004fcc0007ffe002 */
.L_x_277:
[----:B------:R-:W-:Y:S05]  /*12620*/  BSYNC B0 ;  /* 0x0000000000007941 */ /* 0x000fea0003800000 */
.L_x_276:
[----:B------:R-:W-:Y:S01]  /*12630*/  PRMT R0, R0, 0x9910, RZ ;  /* 0x0000991000007816 */ /* 0x000fe200000000ff */
[----:B------:R-:W-:Y:S01]  /*12640*/  BSSY B1, `(.L_x_278) ;  /* 0x000041e000017945 */ /* 0x000fe20003800000 */
[----:B------:R-:W-:Y:S02]  /*12650*/  IMAD.MOV.U32 R98, RZ, RZ, R228 ;  /* 0x000000ffff627224 */ /* 0x000fe400078e00e4 */
[----:B------:R-:W-:-:S13]  /*12660*/  ISETP.NE.AND P0, PT, R0, RZ, PT ;  /* 0x000000ff0000720c */ /* 0x000fda0003f05270 */
[----:B------:R-:W-:Y:S05]  /*12670*/  @!P0 BRA `(.L_x_279) ;  /* 0x000034e000008947 */ /* 0x000fea0003800000 */
[----:B------:R-:W-:Y:S01]  /*12680*/  WARPSYNC 0xffffffff ;  /* 0xffffffff00007948 */ /* 0x000fe20003800000 */
[----:B------:R-:W-:Y:S01]  /*12690*/  BAR.SYNC.DEFER_BLOCKING 0x1, 0x100 ;  /* 0x0044000000007b1d */ /* 0x000fe20000010000 */
[----:B------:R-:W-:Y:S01]  /*126a0*/  F2FP.PACK_AB R2, R137, R136 ;  /* 0x000000888902723e */ /* 0x000fe200000000ff */
[----:B------:R-:W-:Y:S01]  /*126b0*/  IMAD.MOV.U32 R12, RZ, RZ, c[0x0][0x388] ;  /* 0x0000e200ff0c7624 */ /* 0x000fe200078e00ff */
[----:B------:R-:W-:Y:S02]  /*126c0*/  F2FP.PACK_AB R0, R117, R116 ;  /* 0x000000747500723e */ /* 0x000fe400000000ff */
[----:B------:R-:W-:-:S04]  /*126d0*/  ISETP.NE.U32.AND P0, PT, RZ, c[0x0][0x508], PT ;  /* 0x00014200ff007a0c */ /* 0x000fc80003f05070 */
[----:B------:R-:W-:Y:S01]  /*126e0*/  ISETP.NE.AND.EX P1, PT, RZ, c[0x0][0x50c], PT, P0 ;  /* 0x00014300ff007a0c */ /* 0x000fe20003f25300 */
[----:B------:R2:W-:Y:S04]  /*126f0*/  STS [R236+0x80], R2 ;  /* 0x00008002ec007388 */ /* 0x0005e80000000800 */
[----:B------:R3:W-:Y:S01]  /*12700*/  STS [R236+0x480], R0 ;  /* 0x00048000ec007388 */ /* 0x0007e20000000800 */
[----:B--2---:R-:W-:Y:S02]  /*12710*/  F2FP.PACK_AB R2, R153, R152 ;  /* 0x000000989902723e */ /* 0x004fe400000000ff */
[----:B---3--:R-:W-:-:S03]  /*12720*/  F2FP.PACK_AB R0, R155, R154 ;  /* 0x0000009a9b00723e */ /* 0x008fc600000000ff */
[----:B------:R2:W-:Y:S04]  /*12730*/  STS [R237], R2 ;  /* 0x00000002ed007388 */ /* 0x0005e80000000800 */
[----:B------:R3:W-:Y:S01]  /*12740*/  STS [R237+0x400], R0 ;  /* 0x00040000ed007388 */ /* 0x0007e20000000800 */
[----:B--2---:R-:W-:Y:S02]  /*12750*/  F2FP.PACK_AB R2, R149, R148 ;  /* 0x000000949502723e */ /* 0x004fe400000000ff */
[----:B---3--:R-:W-:-:S03]  /*12760*/  F2FP.PACK_AB R0, R125, R124 ;  /* 0x0000007c7d00723e */ /* 0x008fc600000000ff */
        /* <DEDUP_REMOVED lines=114> */
[----:B------:R-:W-:Y:S02]  /*12e90*/  ISETP.NE.U32.AND P2, PT, RZ, c[0x0][0x500], PT ;  /* 0x00014000ff007a0c */ /* 0x000fe40003f45070 */
[----:B--2---:R-:W-:Y:S02]  /*12ea0*/  F2FP.PACK_AB R2, R21, R20 ;  /* 0x000000141502723e */ /* 0x004fe400000000ff */
[----:B---3--:R-:W-:-:S03]  /*12eb0*/  F2FP.PACK_AB R0, R67, R66 ;  /* 0x000000424300723e */ /* 0x008fc600000000ff */
[----:B------:R2:W-:Y:S04]  /*12ec0*/  STS [R241+0xc000], R2 ;  /* 0x00c00002f1007388 */ /* 0x0005e80000000800 */
[----:B------:R3:W-:Y:S04]  /*12ed0*/  STS [R241+0xc400], R0 ;  /* 0x00c40000f1007388 */ /* 0x0007e80000000800 */
[----:B------:R-:W-:Y:S01]  /*12ee0*/  BAR.SYNC.DEFER_BLOCKING 0x1, 0x100 ;  /* 0x0044000000007b1d */ /* 0x000fe20000010000 */
[----:B------:R-:W-:Y:S02]  /*12ef0*/  ISETP.NE.AND.EX P2, PT, RZ, c[0x0][0x504], PT, P2 ;  /* 0x00014100ff007a0c */ /* 0x000fe40003f45320 */
[----:B--2---:R-:W-:-:S04]  /*12f00*/  @P1 IADD3 R2, P0, R227, c[0x0][0x508], RZ ;  /* 0x00014200e3021a10 */ /* 0x004fc80007f1e0ff */
[----:B------:R-:W-:Y:S02]  /*12f10*/  @P1 IADD3.X R3, R232, c[0x0][0x50c], RZ, P0, !PT ;  /* 0x00014300e8031a10 */ /* 0x000fe400007fe4ff */
[----:B-1----:R-:W-:-:S03]  /*12f20*/  IADD3 R4, P0, R227, c[0x0][0x500], RZ ;  /* 0x00014000e3047a10 */ /* 0x002fc60007f1e0ff */
[----:B------:R1:W5:Y:S01]  /*12f30*/  @P1 LDG.E R12, [R2.64] ;  /* 0x00000008020c1981 */ /* 0x000362000c1e1900 */
[----:B------:R-:W-:Y:S01]  /*12f40*/  IADD3.X R5, R232, c[0x0][0x504], RZ, P0, !PT ;  /* 0x00014100e8057a10 */ /* 0x000fe200007fe4ff */
[----:B-1----:R-:W-:-:S06]  /*12f50*/  IMAD.MOV.U32 R2, RZ, RZ, RZ ;  /* 0x000000ffff027224 */ /* 0x002fcc00078e00ff */
[----:B------:R3:W5:Y:S01]  /*12f60*/  @P2 LDG.E R2, [R4.64] ;  /* 0x0000000804022981 */ /* 0x000762000c1e1900 */
[----:B------:R-:W-:-:S04]  /*12f70*/  ISETP.NE.AND P0, PT, R238, RZ, PT ;  /* 0x000000ffee00720c */ /* 0x000fc80003f05270 */
[----:B------:R-:W-:Y:S01]  /*12f80*/  SEL R3, R238, c[0x0][0x3d4], P0 ;  /* 0x0000f500ee037a07 */ /* 0x000fe20000000000 */
[----:B------:R-:W-:Y:S05]  /*12f90*/  @P1 BRA `(.L_x_280) ;  /* 0x0000004000001947 */ /* 0x000fea0003800000 */
[----:B------:R-:W-:Y:S05]  /*12fa0*/  @!P2 BRA `(.L_x_280) ;  /* 0x000000300000a947 */ /* 0x000fea0003800000 */
[----:B---3--:R1:W2:Y:S04]  /*12fb0*/  LDG.E R0, [R4.64] ;  /* 0x0000000804007981 */ /* 0x0082a8000c1e1900 */
[----:B-1----:R-:W2:Y:S02]  /*12fc0*/  LDG.E R4, [R4.64+0x4] ;  /* 0x0000040804047981 */ /* 0x002ea4000c1e1900 */
[----:B--2--5:R-:W-:Y:S02]  /*12fd0*/  IADD3 R12, -R0, R4, RZ ;  /* 0x00000004000c7210 */ /* 0x024fe40007ffe1ff */
.L_x_280:
[----:B------:R-:W2:Y:S01]  /*12fe0*/  LDL R19, [R1+0x50] ;  /* 0x0000500001137983 */ /* 0x000ea20000100800 */
[----:B------:R-:W-:Y:S01]  /*12ff0*/  IMAD.MOV.U32 R16, RZ, RZ, 0x368 ;  /* 0x00000368ff107424 */ /* 0x000fe200078e00ff */
[----:B------:R-:W-:Y:S02]  /*13000*/  ISETP.GT.AND P2, PT, R3, 0x1, PT ;  /* 0x000000010300780c */ /* 0x000fe40003f44270 */
[----:B------:R-:W-:-:S02]  /*13010*/  ISETP.NE.U32.AND P0, PT, RZ, c[0x0][0x500], PT ;  /* 0x00014000ff007a0c */ /* 0x000fc40003f05070 */
[----:B------:R-:W-:Y:S02]  /*13020*/  SEL R16, R16, 0x328, P2 ;  /* 0x0000032810107807 */ /* 0x000fe40001000000 */
[----:B------:R-:W-:Y:S02]  /*13030*/  ISETP.NE.AND.EX P0, PT, RZ, c[0x0][0x504], PT, P0 ;  /* 0x00014100ff007a0c */ /* 0x000fe40003f05300 */
[----:B------:R-:W1:Y:S01]  /*13040*/  LDC.64 R6, c[0x0][R16+0x170] ;  /* 0x00005c0010067b82 */ /* 0x000e620000000a00 */
[----:B---3--:R-:W-:Y:S02]  /*13050*/  LOP3.LUT R4, R230, 0xffff, RZ, 0xc0, !PT ;  /* 0x0000ffffe6047812 */ /* 0x008fe400078ec0ff */
[----:B------:R-:W-:Y:S02]  /*13060*/  SEL R0, R233, RZ, !P0 ;  /* 0x000000ffe9007207 */ /* 0x000fe40004000000 */
[----:B------:R-:W-:-:S03]  /*13070*/  SEL R5, R235, RZ, !P0 ;  /* 0x000000ffeb057207 */ /* 0x000fc60004000000 */
[----:B------:R-:W3:Y:S08]  /*13080*/  LDC.64 R10, c[0x0][R16+0x168] ;  /* 0x00005a00100a7b82 */ /* 0x000ef00000000a00 */
[----:B------:R-:W4:Y:S01]  /*13090*/  LDC.64 R14, c[0x0][R16+0x178] ;  /* 0x00005e00100e7b82 */ /* 0x000f220000000a00 */
[----:B-1----:R-:W-:-:S04]  /*130a0*/  IMAD R3, R7, R0, RZ ;  /* 0x0000000007037224 */ /* 0x002fc800078e02ff */
[C---:B------:R-:W-:Y:S02]  /*130b0*/  IMAD R5, R6.reuse, R5, R3 ;  /* 0x0000000506057224 */ /* 0x040fe400078e0203 */
[----:B------:R-:W-:-:S04]  /*130c0*/  IMAD.WIDE.U32 R6, R6, R0, RZ ;  /* 0x0000000006067225 */ /* 0x000fc800078e00ff */
[----:B---3--:R-:W-:-:S04]  /*130d0*/  IMAD.WIDE.U32 R8, R10, R4, RZ ;  /* 0x000000040a087225 */ /* 0x008fc800078e00ff */
[----:B------:R-:W-:Y:S01]  /*130e0*/  IMAD R3, R11, R4, RZ ;  /* 0x000000040b037224 */ /* 0x000fe200078e02ff */
[--C-:B-----5:R-:W-:Y:S01]  /*130f0*/  IADD3 R13, P1, P0, R6, R8, R2.reuse ;  /* 0x00000008060d7210 */ /* 0x120fe2000783e002 */
[----:B------:R-:W-:Y:S01]  /*13100*/  IMAD.IADD R5, R7, 0x1, R5 ;  /* 0x0000000107057824 */ /* 0x000fe200078e0205 */
[----:B------:R-:W-:Y:S01]  /*13110*/  SEL R6, R245, RZ, P2 ;  /* 0x000000fff5067207 */ /* 0x000fe20001000000 */
[----:B------:R-:W-:Y:S01]  /*13120*/  IMAD.IADD R8, R9, 0x1, R3 ;  /* 0x0000000109087824 */ /* 0x000fe200078e0203 */
[----:B------:R-:W-:Y:S01]  /*13130*/  SHF.R.S32.HI R11, RZ, 0x1f, R2 ;  /* 0x0000001fff0b7819 */ /* 0x000fe20000011402 */
[----:B------:R-:W-:Y:S02]  /*13140*/  IMAD.MOV.U32 R3, RZ, RZ, c[0x0][0x4e8] ;  /* 0x00013a00ff037624 */ /* 0x000fe400078e00ff */
[----:B----4-:R-:W-:Y:S01]  /*13150*/  IMAD R9, R15, R6, RZ ;  /* 0x000000060f097224 */ /* 0x010fe200078e02ff */
[----:B------:R-:W-:Y:S01]  /*13160*/  IADD3.X R10, R5, R8, R11, P1, P0 ;  /* 0x00000008050a7210 */ /* 0x000fe20000fe040b */
[----:B------:R-:W-:Y:S01]  /*13170*/  IMAD.WIDE.U32 R6, R14, R6, RZ ;  /* 0x000000060e067225 */ /* 0x000fe200078e00ff */
[----:B------:R-:W-:Y:S01]  /*13180*/  ISETP.NE.AND P3, PT, R3, 0x1, PT ;  /* 0x000000010300780c */ /* 0x000fe20003f65270 */
[----:B------:R-:W3:Y:S02]  /*13190*/  LDL R14, [R1+0x4c] ;  /* 0x00004c00010e7983 */ /* 0x000ee40000100800 */
[----:B------:R-:W-:-:S02]  /*131a0*/  IMAD.IADD R9, R7, 0x1, R9 ;  /* 0x0000000107097824 */ /* 0x000fc400078e0209 */
[----:B------:R-:W-:Y:S02]  /*131b0*/  IMAD R12, R12, c[0x0][0x4e8], RZ ;  /* 0x00013a000c0c7a24 */ /* 0x000fe400078e02ff */
[----:B--2---:R-:W-:-:S06]  /*131c0*/  IMAD R3, R229, 0x80, R19 ;  /* 0x00000080e5037824 */ /* 0x004fcc00078e0213 */
[----:B------:R-:W-:-:S04]  /*131d0*/  @P3 IMAD.HI.U32 R8, R3, c[0x0][0x4ec], RZ ;  /* 0x00013b0003083a27 */ /* 0x000fc800078e00ff */
[----:B------:R-:W-:Y:S01]  /*131e0*/  IMAD.MOV.U32 R5, RZ, RZ, R3 ;  /* 0x000000ffff057224 */ /* 0x000fe200078e0003 */
[----:B------:R-:W-:-:S04]  /*131f0*/  @P3 SHF.R.U32.HI R5, RZ, c[0x0][0x4f0], R8 ;  /* 0x00013c00ff053a19 */ /* 0x000fc80000011608 */
[----:B------:R-:W-:Y:S02]  /*13200*/  IADD3 R6, P1, P0, R5, R13, R6 ;  /* 0x0000000d05067210 */ /* 0x000fe4000783e006 */
[----:B------:R-:W-:-:S04]  /*13210*/  SHF.R.S32.HI R7, RZ, 0x1f, R5 ;  /* 0x0000001fff077819 */ /* 0x000fc80000011405 */
[----:B------:R-:W-:Y:S02]  /*13220*/  IADD3.X R7, R7, R10, R9, P1, P0 ;  /* 0x0000000a07077210 */ /* 0x000fe40000fe0409 */
[----:B------:R-:W1:Y:S01]  /*13230*/  LDC.64 R8, c[0x0][R16+0x160] ;  /* 0x0000580010087b82 */ /* 0x000e620000000a00 */
[----:B------:R-:W-:-:S04]  /*13240*/  IMAD.MOV R5, RZ, RZ, -R5 ;  /* 0x000000ffff057224 */ /* 0x000fc800078e0a05 */
[----:B------:R-:W-:-:S05]  /*13250*/  IMAD R5, R5, c[0x0][0x4e8], R3 ;  /* 0x00013a0005057a24 */ /* 0x000fca00078e0203 */
[----:B------:R-:W-:Y:S02]  /*13260*/  SHF.R.S32.HI R10, RZ, 0x1f, R5 ;  /* 0x0000001fff0a7819 */ /* 0x000fe40000011405 */
[----:B------:R-:W-:-:S04]  /*13270*/  SHF.R.S32.HI R19, RZ, 0x1f, R99 ;  /* 0x0000001fff137819 */ /* 0x000fc80000011463 */
[----:B------:R-:W-:-:S04]  /*13280*/  LEA.HI R19, R19, R99, RZ, 0x5 ;  /* 0x0000006313137211 */ /* 0x000fc800078f28ff */
[----:B------:R-:W-:Y:S01]  /*13290*/  LOP3.LUT R19, R19, 0xffffffe0, RZ, 0xc0, !PT ;  /* 0xffffffe013137812 */ /* 0x000fe200078ec0ff */
[----:B-1----:R-:W-:-:S04]  /*132a0*/  IMAD.WIDE.U32 R6, R8, R5, R6 ;  /* 0x0000000508067225 */ /* 0x002fc800078e0006 */
[----:B------:R-:W-:-:S04]  /*132b0*/  IMAD R5, R9, R5, RZ ;  /* 0x0000000509057224 */ /* 0x000fc800078e02ff */
[----:B------:R-:W-:Y:S02]  /*132c0*/  IMAD R5, R8, R10, R5 ;  /* 0x0000000a08057224 */ /* 0x000fe400078e0205 */
[----:B------:R-:W-:Y:S02]  /*132d0*/  IMAD.MOV.U32 R8, RZ, RZ, c[0x0][0x4a8] ;  /* 0x00012a00ff087624 */ /* 0x000fe400078e00ff */
[----:B------:R-:W-:-:S03]  /*132e0*/  IMAD.MOV.U32 R9, RZ, RZ, c[0x0][0x4ac] ;  /* 0x00012b00ff097624 */ /* 0x000fc600078e00ff */
[----:B------:R-:W-:Y:S01]  /*132f0*/  SEL R8, R8, c[0x0][0x450], P2 ;  /* 0x0001140008087a07 */ /* 0x000fe20001000000 */
[----:B------:R-:W-:Y:S01]  /*13300*/  IMAD.IADD R7, R7, 0x1, R5 ;  /* 0x0000000107077824 */ /* 0x000fe200078e0205 */
[----:B------:R-:W-:Y:S02]  /*13310*/  SEL R9, R9, c[0x0][0x454], P2 ;  /* 0x0001150009097a07 */ /* 0x000fe40001000000 */
[----:B------:R-:W-:-:S04]  /*13320*/  LEA R5, P0, R6, R8, 0x2 ;  /* 0x0000000806057211 */ /* 0x000fc800078010ff */
[----:B------:R-:W-:Y:S01]  /*13330*/  LEA.HI.X R7, R6, R9, R7, 0x2, P0 ;  /* 0x0000000906077211 */ /* 0x000fe200000f1407 */
[----:B------:R-:W-:Y:S01]  /*13340*/  SHFL.IDX PT, R8, R5, RZ, 0x1c1f ;  /* 0x001c1fff05087589 */ /* 0x000fe200000e0000 */
[----:B------:R-:W-:-:S03]  /*13350*/  IMAD.IADD R19, R99, 0x1, -R19 ;  /* 0x0000000163137824 */ /* 0x000fc600078e0a13 */
[----:B------:R-:W1:Y:S04]  /*13360*/  SHFL.IDX PT, R9, R7, RZ, 0x1c1f ;  /* 0x001c1fff07097589 */ /* 0x000e6800000e0000 */
[----:B------:R3:W-:Y:S01]  /*13370*/  SHFL.IDX PT, R6, R5, 0x1, 0x1c1f ;  /* 0x003c1f0005067f89 */ /* 0x0007e200000e0000 */
[----:B------:R-:W-:-:S03]  /*13380*/  LOP3.LUT P0, RZ, R19, 0x3, RZ, 0xc0, !PT ;  /* 0x0000000313ff7812 */ /* 0x000fc6000780c0ff */
[----:B------:R-:W2:Y:S01]  /*13390*/  SHFL.IDX PT, R7, R7, 0x1, 0x1c1f ;  /* 0x003c1f0007077f89 */ /* 0x000ea200000e0000 */
[----:B---3--:R-:W-:-:S05]  /*133a0*/  IMAD R5, R229, 0x80, R14 ;  /* 0x00000080e5057824 */ /* 0x008fca00078e020e */
[C---:B------:R-:W-:Y:S02]  /*133b0*/  IADD3 R10, R5.reuse, 0x8, RZ ;  /* 0x00000008050a7810 */ /* 0x040fe40007ffe0ff */
[-C--:B------:R-:W-:Y:S02]  /*133c0*/  ISETP.GE.OR P1, PT, R5, R12.reuse, P0 ;  /* 0x0000000c0500720c */ /* 0x080fe40000726670 */
[----:B------:R-:W-:-:S11]  /*133d0*/  ISETP.GE.OR P0, PT, R10, R12, P0 ;  /* 0x0000000c0a00720c */ /* 0x000fd60000706670 */
[----:B-1----:R1:W-:Y:S01]  /*133e0*/  @!P1 ST.E [R8.64], R18 ;  /* 0x0000001208009985 */ /* 0x0023e2000c101908 */
[----:B------:R-:W-:-:S03]  /*133f0*/  ISETP.GE.AND P1, PT, R10, R12, PT ;  /* 0x0000000c0a00720c */ /* 0x000fc60003f26270 */
[----:B--2---:R1:W-:Y:S01]  /*13400*/  @!P0 ST.E [R6.64], R17 ;  /* 0x0000001106008985 */ /* 0x0043e2000c101908 */
[----:B------:R-:W-:Y:S02]  /*13410*/  ISETP.GE.AND P0, PT, R5, R12, PT ;  /* 0x0000000c0500720c */ /* 0x000fe40003f06270 */
[----:B------:R-:W-:Y:S01]  /*13420*/  P2R R13, PR, RZ, 0x2 ;  /* 0x00000002ff0d7803 */ /* 0x000fe20000000000 */
[----:B------:R-:W-:Y:S05]  /*13430*/  @P2 BRA `(.L_x_281) ;  /* 0x0000091000002947 */ /* 0x000fea0003800000 */
[----:B------:R-:W-:Y:S01]  /*13440*/  IMAD R11, R11, c[0x0][0x3a0], RZ ;  /* 0x0000e8000b0b7a24 */ /* 0x000fe200078e02ff */
[----:B-1----:R-:W-:Y:S01]  /*13450*/  LEA R8, R229, R218, 0x7 ;  /* 0x000000dae5087211 */ /* 0x002fe200078e38ff */
[C---:B------:R-:W-:Y:S01]  /*13460*/  IMAD.WIDE.U32 R6, R2.reuse, c[0x0][0x3a0], RZ ;  /* 0x0000e80002067a25 */ /* 0x040fe200078e00ff */
[----:B------:R-:W-:Y:S01]  /*13470*/  SHF.R.S32.HI R5, RZ, 0x1f, R0 ;  /* 0x0000001fff057819 */ /* 0x000fe20000011400 */
[----:B------:R1:W2:Y:S02]  /*13480*/  LDS.128 R28, [R198+0x80] ;  /* 0x00008000c61c7984 */ /* 0x0002a40000000c00 */
[----:B------:R-:W-:-:S02]  /*13490*/  IMAD R2, R2, c[0x0][0x3a4], R11 ;  /* 0x0000e90002027a24 */ /* 0x000fc400078e020b */
[----:B------:R-:W-:Y:S01]  /*134a0*/  @P3 IMAD.HI.U32 R9, R8, c[0x0][0x4ec], RZ ;  /* 0x00013b0008093a27 */ /* 0x000fe200078e00ff */
[----:B------:R1:W3:Y:S02]  /*134b0*/  LDS.128 R44, [R198+0x1080] ;  /* 0x00108000c62c7984 */ /* 0x0002e40000000c00 */
[----:B------:R-:W-:Y:S02]  /*134c0*/  IADD3 R3, R7, R2, RZ ;  /* 0x0000000207037210 */ /* 0x000fe40007ffe0ff */
[----:B------:R-:W-:Y:S01]  /*134d0*/  MOV R2, R6 ;  /* 0x0000000600027202 */ /* 0x000fe20000000f00 */
[----:B------:R1:W4:Y:S04]  /*134e0*/  LDS.128 R60, [R198+0x2080] ;  /* 0x00208000c63c7984 */ /* 0x0003280000000c00 */
[----:B------:R-:W-:Y:S01]  /*134f0*/  IMAD.WIDE.U32 R6, R4, c[0x0][0x3e8], R2 ;  /* 0x0000fa0004067a25 */ /* 0x000fe200078e0002 */
[----:B------:R1:W1:Y:S01]  /*13500*/  LDS.128 R76, [R198+0x3080] ;  /* 0x00308000c64c7984 */ /* 0x0002620000000c00 */
[----:B------:R-:W-:-:S02]  /*13510*/  MOV R2, R8 ;  /* 0x0000000800027202 */ /* 0x000fc40000000f00 */
[----:B------:R-:W-:Y:S01]  /*13520*/  IMAD R3, R5, c[0x0][0x3f0], RZ ;  /* 0x0000fc0005037a24 */ /* 0x000fe200078e02ff */
[----:B------:R1:W1:Y:S01]  /*13530*/  LDS.128 R24, [R198+0x4080] ;  /* 0x00408000c6187984 */ /* 0x0002620000000c00 */
[----:B------:R-:W-:Y:S01]  /*13540*/  IMAD R5, R4, c[0x0][0x3ec], R7 ;  /* 0x0000fb0004057a24 */ /* 0x000fe200078e0207 */
[----:B------:R-:W-:Y:S01]  /*13550*/  MOV R4, R6 ;  /* 0x0000000600047202 */ /* 0x000fe20000000f00 */
[C---:B------:R-:W-:Y:S01]  /*13560*/  IMAD R7, R0.reuse, c[0x0][0x3f4], R3 ;  /* 0x0000fd0000077a24 */ /* 0x040fe200078e0203 */
[----:B------:R1:W1:Y:S01]  /*13570*/  LDS.128 R40, [R198+0x5080] ;  /* 0x00508000c6287984 */ /* 0x0002620000000c00 */
[----:B------:R-:W-:Y:S02]  /*13580*/  @P3 SHF.R.U32.HI R2, RZ, c[0x0][0x4f0], R9 ;  /* 0x00013c00ff023a19 */ /* 0x000fe40000011609 */
[----:B------:R-:W-:Y:S01]  /*13590*/  IMAD.WIDE.U32 R4, R0, c[0x0][0x3f0], R4 ;  /* 0x0000fc0000047a25 */ /* 0x000fe200078e0004 */
[----:B------:R1:W1:Y:S01]  /*135a0*/  LDS.128 R56, [R198+0x6080] ;  /* 0x00608000c6387984 */ /* 0x0002620000000c00 */
[----:B------:R-:W-:-:S02]  /*135b0*/  SHF.R.S32.HI R3, RZ, 0x1f, R2 ;  /* 0x0000001fff037819 */ /* 0x000fc40000011402 */
[----:B------:R-:W-:Y:S01]  /*135c0*/  IADD3 R0, -R2, RZ, RZ ;  /* 0x000000ff02007210 */ /* 0x000fe20007ffe1ff */
[----:B------:R1:W1:Y:S01]  /*135d0*/  LDS.128 R72, [R198+0x7080] ;  /* 0x00708000c6487984 */ /* 0x0002620000000c00 */
[----:B------:R-:W-:Y:S01]  /*135e0*/  IADD3 R5, R5, R7, RZ ;  /* 0x0000000705057210 */ /* 0x000fe20007ffe0ff */
[----:B------:R-:W-:Y:S02]  /*135f0*/  IMAD R3, R3, c[0x0][0x3e0], RZ ;  /* 0x0000f80003037a24 */ /* 0x000fe400078e02ff */
[----:B------:R1:W1:Y:S01]  /*13600*/  LDS.128 R20, [R198+0x8080] ;  /* 0x00808000c6147984 */ /* 0x0002620000000c00 */
[----:B------:R-:W-:Y:S02]  /*13610*/  IMAD R0, R0, c[0x0][0x4e8], R8 ;  /* 0x00013a0000007a24 */ /* 0x000fe400078e0208 */
[C---:B------:R-:W-:Y:S01]  /*13620*/  IMAD R6, R2.reuse, c[0x0][0x3e4], R3 ;  /* 0x0000f90002067a24 */ /* 0x040fe200078e0203 */
[----:B------:R1:W1:Y:S01]  /*13630*/  LDS.128 R36, [R198+0x9080] ;  /* 0x00908000c6247984 */ /* 0x0002620000000c00 */
[----:B------:R-:W-:Y:S01]  /*13640*/  IMAD.WIDE.U32 R2, R2, c[0x0][0x3e0], R4 ;  /* 0x0000f80002027a25 */ /* 0x000fe200078e0004 */
[----:B------:R-:W-:-:S02]  /*13650*/  SHF.R.S32.HI R4, RZ, 0x1f, R0 ;  /* 0x0000001fff047819 */ /* 0x000fc40000011400 */
[----:B------:R1:W1:Y:S01]  /*13660*/  LDS.128 R52, [R198+0xa080] ;  /* 0x00a08000c6347984 */ /* 0x0002620000000c00 */
[----:B------:R-:W-:Y:S02]  /*13670*/  LEA R5, R229, R208, 0x7 ;  /* 0x000000d0e5057211 */ /* 0x000fe400078e38ff */
[----:B------:R-:W-:Y:S01]  /*13680*/  IADD3 R3, R3, R6, RZ ;  /* 0x0000000603037210 */ /* 0x000fe20007ffe0ff */
[----:B------:R1:W1:Y:S01]  /*13690*/  LDS.128 R68, [R198+0xb080] ;  /* 0x00b08000c6447984 */ /* 0x0002620000000c00 */
[----:B------:R-:W-:-:S03]  /*136a0*/  IMAD R4, R4, c[0x0][0x3d8], RZ ;  /* 0x0000f60004047a24 */ /* 0x000fc600078e02ff */
[----:B------:R1:W1:Y:S01]  /*136b0*/  LDS.128 R16, [R198+0xc080] ;  /* 0x00c08000c6107984 */ /* 0x0002620000000c00 */
[----:B------:R-:W-:-:S03]  /*136c0*/  IMAD.WIDE.U32 R2, R0, c[0x0][0x3d8], R2 ;  /* 0x0000f60000027a25 */ /* 0x000fc600078e0002 */
[----:B------:R1:W1:Y:S01]  /*136d0*/  LDS.128 R32, [R198+0xd080] ;  /* 0x00d08000c6207984 */ /* 0x0002620000000c00 */
[----:B------:R-:W-:Y:S01]  /*136e0*/  IMAD R0, R0, c[0x0][0x3dc], R4 ;  /* 0x0000f70000007a24 */ /* 0x000fe200078e0204 */
[C---:B------:R-:W-:Y:S02]  /*136f0*/  LEA R14, P0, R2.reuse, c[0x0][0x380], 0x1 ;  /* 0x0000e000020e7a11 */ /* 0x040fe400078008ff */
[----:B------:R1:W1:Y:S02]  /*13700*/  LDS.128 R48, [R198+0xe080] ;  /* 0x00e08000c6307984 */ /* 0x0002640000000c00 */
[----:B------:R-:W-:Y:S02]  /*13710*/  IADD3 R0, R3, R0, RZ ;  /* 0x0000000003007210 */ /* 0x000fe40007ffe0ff */
[----:B------:R1:W1:Y:S02]  /*13720*/  LDS.128 R64, [R198+0xf080] ;  /* 0x00f08000c6407984 */ /* 0x0002640000000c00 */
[----:B------:R-:W-:Y:S01]  /*13730*/  LEA.HI.X R13, R2, c[0x0][0x384], R0, 0x1, P0 ;  /* 0x0000e100020d7a11 */ /* 0x000fe200000f0c00 */
[----:B------:R-:W-:Y:S05]  /*13740*/  BRA.DIV ~URZ, `(.L_x_282) ;  /* 0x000049227f007947 */ /* 0x000fea000b800000 */
[----:B--234-:R2:W3:Y:S02]  /*13750*/  SHFL.IDX PT, R4, R13, RZ, 0x181f ;  /* 0x00181fff0d047589 */ /* 0x01c4e400000e0000 */
.L_x_353:
[----:B------:R-:W-:Y:S05]  /*13760*/  BRA.DIV ~URZ, `(.L_x_283) ;  /* 0x000049727f007947 */ /* 0x000fea000b800000 */
[----:B------:R4:W2:Y:S02]  /*13770*/  SHFL.IDX PT, R0, R14, RZ, 0x181f ;  /* 0x00181fff0e007589 */ /* 0x0008a400000e0000 */
.L_x_354:
[----:B------:R-:W-:Y:S01]  /*13780*/  ISETP.GE.AND P0, PT, R5, R12, PT ;  /* 0x0000000c0500720c */ /* 0x000fe20003f06270 */
[----:B------:R-:W-:-:S12]  /*13790*/  BSSY B0, `(.L_x_284) ;  /* 0x0000012000007945 */ /* 0x000fd80003800000 */
[----:B------:R-:W-:Y:S05]  /*137a0*/  @P0 BRA `(.L_x_285) ;  /* 0x0000010000000947 */ /* 0x000fea0003800000 */
[----:B------:R-:W-:Y:S02]  /*137b0*/  ISETP.GE.AND P3, PT, R132, c[0x0][0x3c8], PT ;  /* 0x0000f20084007a0c */ /* 0x000fe40003f66270 */
[----:B------:R-:W-:Y:S02]  /*137c0*/  ISETP.GE.AND P2, PT, R135, c[0x0][0x3c8], PT ;  /* 0x0000f20087007a0c */ /* 0x000fe40003f46270 */
[----:B------:R-:W-:Y:S02]  /*137d0*/  ISETP.GE.AND P1, PT, R199, c[0x0][0x3c8], PT ;  /* 0x0000f200c7007a0c */ /* 0x000fe40003f26270 */
[----:B------:R-:W-:-:S07]  /*137e0*/  ISETP.GE.AND P0, PT, R200, c[0x0][0x3c8], PT ;  /* 0x0000f200c8007a0c */ /* 0x000fce0003f06270 */
[-C--:B--2---:R-:W-:Y:S02]  /*137f0*/  @!P3 LEA R10, P4, R132, R0.reuse, 0x1 ;  /* 0x00000000840ab211 */ /* 0x084fe400078808ff */
[-C--:B------:R-:W-:Y:S02]  /*13800*/  @!P2 LEA R8, P6, R204, R0.reuse, 0x1 ;  /* 0x00000000cc08a211 */ /* 0x080fe400078c08ff */
[C---:B------:R-:W-:Y:S02]  /*13810*/  @!P1 LEA R6, P5, R199.reuse, R0, 0x1 ;  /* 0x00000000c7069211 */ /* 0x040fe400078a08ff */
[----:B---3--:R-:W-:Y:S02]  /*13820*/  @!P3 LEA.HI.X R11, R132, R4, R133, 0x1, P4 ;  /* 0x00000004840bb211 */ /* 0x008fe400020f0c85 */
[----:B------:R-:W-:Y:S02]  /*13830*/  @!P0 LEA R2, P4, R200, R0, 0x1 ;  /* 0x00000000c8028211 */ /* 0x000fe400078808ff */
[-C--:B------:R-:W-:Y:S01]  /*13840*/  @!P2 LEA.HI.X R9, R204, R4.reuse, R209, 0x1, P6 ;  /* 0x00000004cc09a211 */ /* 0x080fe200030f0cd1 */
[----:B------:R2:W-:Y:S01]  /*13850*/  @!P3 ST.E.128 [R10.64], R28 ;  /* 0x0000001c0a00b985 */ /* 0x0005e2000c101d08 */
[----:B------:R-:W-:-:S02]  /*13860*/  @!P1 LEA.HI.X R7, R199, R4, R211, 0x1, P5 ;  /* 0x00000004c7079211 */ /* 0x000fc400028f0cd3 */
[----:B------:R-:W-:Y:S01]  /*13870*/  @!P0 LEA.HI.X R3, R200, R4, R210, 0x1, P4 ;  /* 0x00000004c8038211 */ /* 0x000fe200020f0cd2 */
[----:B-1----:R2:W-:Y:S04]  /*13880*/  @!P2 ST.E.128 [R8.64], R24 ;  /* 0x000000180800a985 */ /* 0x0025e8000c101d08 */
[----:B------:R2:W-:Y:S04]  /*13890*/  @!P1 ST.E.128 [R6.64], R20 ;  /* 0x0000001406009985 */ /* 0x0005e8000c101d08 */
[----:B------:R2:W-:Y:S02]  /*138a0*/  @!P0 ST.E.128 [R2.64], R16 ;  /* 0x0000001002008985 */ /* 0x0005e4000c101d08 */
.L_x_285:
[----:B------:R-:W-:Y:S05]  /*138b0*/  BSYNC B0 ;  /* 0x0000000000007941 */ /* 0x000fea0003800000 */
.L_x_284:
[----:B------:R-:W-:Y:S05]  /*138c0*/  BRA.DIV ~URZ, `(.L_x_286) ;  /* 0x000048827f007947 */ /* 0x000fea000b800000 */
[----:B---3--:R3:W4:Y:S04]  /*138d0*/  SHFL.IDX PT, R4, R13, 0x1, 0x181f ;  /* 0x00381f000d047f89 */ /* 0x00872800000e0000 */
[----:B--2---:R3:W2:Y:S02]  /*138e0*/  SHFL.IDX PT, R0, R14, 0x1, 0x181f ;  /* 0x00381f000e007f89 */ /* 0x0046a400000e0000 */
.L_x_355:
[----:B------:R-:W-:Y:S01]  /*138f0*/  IADD3 R2, R5, 0x20, RZ ;  /* 0x0000002005027810 */ /* 0x000fe20007ffe0ff */
[----:B------:R-:W-:Y:S03]  /*13900*/  BSSY B0, `(.L_x_287) ;  /* 0x0000013000007945 */ /* 0x000fe60003800000 */
[----:B------:R-:W-:-:S13]  /*13910*/  ISETP.GE.AND P0, PT, R2, R12, PT ;  /* 0x0000000c0200720c */ /* 0x000fda0003f06270 */
        /* <DEDUP_REMOVED lines=8> */
[----:B----4-:R-:W-:Y:S02]  /*139a0*/  @!P3 LEA.HI.X R11, R132, R4, R133, 0x1, P4 ;  /* 0x00000004840bb211 */ /* 0x010fe400020f0c85 */
        /* <DEDUP_REMOVED lines=8> */
.L_x_288:
[----:B------:R-:W-:Y:S05]  /*13a30*/  BSYNC B0 ;  /* 0x0000000000007941 */ /* 0x000fea0003800000 */
.L_x_287:
[----:B------:R-:W-:Y:S05]  /*13a40*/  BRA.DIV ~URZ, `(.L_x_289) ;  /* 0x000047d27f007947 */ /* 0x000fea000b800000 */
[----:B----4-:R4:W3:Y:S02]  /*13a50*/  SHFL.IDX PT, R4, R13, 0x2, 0x181f ;  /* 0x00581f000d047f89 */ /* 0x0108e400000e0000 */
.L_x_356:
[----:B------:R-:W-:Y:S05]  /*13a60*/  BRA.DIV ~URZ, `(.L_x_290) ;  /* 0x000048227f007947 */ /* 0x000fea000b800000 */
[----:B--2---:R2:W4:Y:S02]  /*13a70*/  SHFL.IDX PT, R0, R14, 0x2, 0x181f ;  /* 0x00581f000e007f89 */ /* 0x00452400000e0000 */
.L_x_357:
        /* <DEDUP_REMOVED lines=8> */
[-C--:B----4-:R-:W-:Y:S02]  /*13b00*/  @!P3 LEA R10, P4, R132, R0.reuse, 0x1 ;  /* 0x00000000840ab211 */ /* 0x090fe400078808ff */
        /* <DEDUP_REMOVED lines=11> */
.L_x_292:
[----:B------:R-:W-:Y:S05]  /*13bc0*/  BSYNC B0 ;  /* 0x0000000000007941 */ /* 0x000fea0003800000 */
.L_x_291:
[----:B------:R-:W-:Y:S05]  /*13bd0*/  BRA.DIV ~URZ, `(.L_x_293) ;  /* 0x000047227f007947 */ /* 0x000fea000b800000 */
[----:B---3--:R3:W2:Y:S04]  /*13be0*/  SHFL.IDX PT, R4, R13, 0x3, 0x181f ;  /* 0x00781f000d047f89 */ /* 0x0086a800000e0000 */
[----:B----4-:R3:W4:Y:S02]  /*13bf0*/  SHFL.IDX PT, R0, R14, 0x3, 0x181f ;  /* 0x00781f000e007f89 */ /* 0x01072400000e0000 */
.L_x_358:
[----:B------:R-:W-:-:S04]  /*13c00*/  IADD3 R2, R5, 0x60, RZ ;  /* 0x0000006005027810 */ /* 0x000fc80007ffe0ff */
[----:B------:R-:W-:-:S13]  /*13c10*/  ISETP.GE.AND P0, PT, R2, R12, PT ;  /* 0x0000000c0200720c */ /* 0x000fda0003f06270 */
[----:B------:R-:W-:Y:S05]  /*13c20*/  @P0 BRA `(.L_x_294) ;  /* 0x00002bf000000947 */ /* 0x000fea0003800000 */
[----:B------:R-:W-:Y:S02]  /*13c30*/  ISETP.GE.AND P2, PT, R132, c[0x0][0x3c8], PT ;  /* 0x0000f20084007a0c */ /* 0x000fe40003f46270 */
[----:B------:R-:W-:Y:S02]  /*13c40*/  ISETP.GE.AND P1, PT, R135, c[0x0][0x3c8], PT ;  /* 0x0000f20087007a0c */ /* 0x000fe40003f26270 */
[----:B------:R-:W-:-:S09]  /*13c50*/  ISETP.GE.AND P0, PT, R199, c[0x0][0x3c8], PT ;  /* 0x0000f200c7007a0c */ /* 0x000fd20003f06270 */
[-C--:B----4-:R-:W-:Y:S02]  /*13c60*/  @!P2 LEA R8, P5, R132, R0.reuse, 0x1 ;  /* 0x000000008408a211 */ /* 0x090fe400078a08ff */
[-C--:B------:R-:W-:Y:S02]  /*13c70*/  @!P1 LEA R6, P4, R204, R0.reuse, 0x1 ;  /* 0x00000000cc069211 */ /* 0x080fe400078808ff */
[C---:B------:R-:W-:Y:S02]  /*13c80*/  @!P0 LEA R2, P3, R199.reuse, R0, 0x1 ;  /* 0x00000000c7028211 */ /* 0x040fe400078608ff */
[-C--:B--2---:R-:W-:Y:S02]  /*13c90*/  @!P2 LEA.HI.X R9, R132, R4.reuse, R133, 0x1, P5 ;  /* 0x000000048409a211 */ /* 0x084fe400028f0c85 */
[-C--:B------:R-:W-:Y:S02]  /*13ca0*/  @!P1 LEA.HI.X R7, R204, R4.reuse, R209, 0x1, P4 ;  /* 0x00000004cc079211 */ /* 0x080fe400020f0cd1 */
[----:B------:R-:W-:Y:S01]  /*13cb0*/  @!P0 LEA.HI.X R3, R199, R4, R211, 0x1, P3 ;  /* 0x00000004c7038211 */ /* 0x000fe200018f0cd3 */
[----:B-1----:R1:W-:Y:S04]  /*13cc0*/  @!P2 ST.E.128 [R8.64], R76 ;  /* 0x0000004c0800a985 */ /* 0x0023e8000c101d08 */
[----:B------:R1:W-:Y:S04]  /*13cd0*/  @!P1 ST.E.128 [R6.64], R72 ;  /* 0x0000004806009985 */ /* 0x0003e8000c101d08 */
[----:B------:R1:W-:Y:S01]  /*13ce0*/  @!P0 ST.E.128 [R2.64], R68 ;  /* 0x0000004402008985 */ /* 0x0003e2000c101d08 */
[----:B------:R-:W-:-:S13]  /*13cf0*/  ISETP.GE.AND P0, PT, R200, c[0x0][0x3c8], PT ;  /* 0x0000f200c8007a0c */ /* 0x000fda0003f06270 */
[----:B------:R-:W-:Y:S05]  /*13d00*/  @P0 BRA `(.L_x_294) ;  /* 0x00002b1000000947 */ /* 0x000fea0003800000 */
[----:B-1----:R-:W-:-:S04]  /*13d10*/  LEA R2, P0, R200, R0, 0x1 ;  /* 0x00000000c8027211 */ /* 0x002fc800078008ff */
[----:B------:R-:W-:-:S05]  /*13d20*/  LEA.HI.X R3, R200, R4, R210, 0x1, P0 ;  /* 0x00000004c8037211 */ /* 0x000fca00000f0cd2 */
[----:B------:R1:W-:Y:S01]  /*13d30*/  ST.E.128 [R2.64], R64 ;  /* 0x0000004002007985 */ /* 0x0003e2000c101d08 */
[----:B------:R-:W-:Y:S05]  /*13d40*/  BRA `(.L_x_294) ;  /* 0x00002ad000007947 */ /* 0x000fea0003800000 */
.L_x_281:
[----:B------:R-:W-:Y:S02]  /*13d50*/  IMAD R11, R11, c[0x0][0x408], RZ ;  /* 0x000102000b0b7a24 */ /* 0x000fe400078e02ff */
[----:B-1----:R-:W-:-:S04]  /*13d60*/  IMAD.WIDE.U32 R6, R2, c[0x0][0x408], RZ ;  /* 0x0001020002067a25 */ /* 0x002fc800078e00ff */
[----:B------:R-:W-:Y:S01]  /*13d70*/  IMAD R11, R2, c[0x0][0x40c], R11 ;  /* 0x00010300020b7a24 */ /* 0x000fe200078e020b */
[----:B------:R-:W-:-:S04]  /*13d80*/  SHF.R.S32.HI R2, RZ, 0x1f, R0 ;  /* 0x0000001fff027819 */ /* 0x000fc80000011400 */
[----:B------:R-:W-:Y:S01]  /*13d90*/  IADD3 R7, R7, R11, RZ ;  /* 0x0000000b07077210 */ /* 0x000fe20007ffe0ff */
[----:B------:R-:W-:-:S04]  /*13da0*/  IMAD R2, R2, c[0x0][0x440], RZ ;  /* 0x0001100002027a24 */ /* 0x000fc800078e02ff */
[----:B------:R-:W-:-:S04]  /*13db0*/  IMAD.WIDE.U32 R6, R4, c[0x0][0x438], R6 ;  /* 0x00010e0004067a25 */ /* 0x000fc800078e0006 */
[----:B------:R-:W-:Y:S01]  /*13dc0*/  IMAD R5, R4, c[0x0][0x43c], R7 ;  /* 0x00010f0004057a24 */ /* 0x000fe200078e0207 */
[----:B------:R-:W-:-:S05]  /*13dd0*/  MOV R4, R6 ;  /* 0x0000000600047202 */ /* 0x000fca0000000f00 */
[----:B------:R-:W-:-:S04]  /*13de0*/  IMAD.WIDE.U32 R4, R0, c[0x0][0x440], R4 ;  /* 0x0001100000047a25 */ /* 0x000fc800078e0004 */
[----:B------:R-:W-:Y:S02]  /*13df0*/  IMAD R0, R0, c[0x0][0x444], R2 ;  /* 0x0001110000007a24 */ /* 0x000fe400078e0202 */
[----:B------:R-:W-:-:S03]  /*13e00*/  @P3 IMAD.HI.U32 R2, R3, c[0x0][0x4ec], RZ ;  /* 0x00013b0003023a27 */ /* 0x000fc600078e00ff */
[----:B------:R-:W-:Y:S02]  /*13e10*/  IADD3 R5, R5, R0, RZ ;  /* 0x0000000005057210 */ /* 0x000fe40007ffe0ff */
[----:B------:R-:W-:Y:S02]  /*13e20*/  MOV R0, R3 ;  /* 0x0000000300007202 */ /* 0x000fe40000000f00 */
[----:B------:R-:W-:Y:S01]  /*13e30*/  @P3 SHF.R.U32.HI R0, RZ, c[0x0][0x4f0], R2 ;  /* 0x00013c00ff003a19 */ /* 0x000fe20000011602 */
[----:B------:R-:W-:-:S03]  /*13e40*/  IMAD.WIDE.U32 R4, R245, c[0x0][0x448], R4 ;  /* 0x00011200f5047a25 */ /* 0x000fc600078e0004 */
[----:B------:R-:W-:Y:S01]  /*13e50*/  SHF.R.S32.HI R2, RZ, 0x1f, R0 ;  /* 0x0000001fff027819 */ /* 0x000fe20000011400 */
[----:B------:R-:W-:Y:S01]  /*13e60*/  IMAD R5, R245, c[0x0][0x44c], R5 ;  /* 0x00011300f5057a24 */ /* 0x000fe200078e0205 */
[----:B------:R-:W-:-:S03]  /*13e70*/  IADD3 R6, -R0, RZ, RZ ;  /* 0x000000ff00067210 */ /* 0x000fc60007ffe1ff */
[----:B------:R-:W-:Y:S02]  /*13e80*/  IMAD R7, R2, c[0x0][0x430], RZ ;  /* 0x00010c0002077a24 */ /* 0x000fe400078e02ff */
[----:B------:R-:W-:Y:S02]  /*13e90*/  IMAD R6, R6, c[0x0][0x4e8], R3 ;  /* 0x00013a0006067a24 */ /* 0x000fe400078e0203 */
[----:B------:R-:W-:-:S04]  /*13ea0*/  IMAD.WIDE.U32 R2, R0, c[0x0][0x430], R4 ;  /* 0x00010c0000027a25 */ /* 0x000fc800078e0004 */
[----:B------:R-:W-:-:S05]  /*13eb0*/  IMAD R0, R0, c[0x0][0x434], R7 ;  /* 0x00010d0000007a24 */ /* 0x000fca00078e0207 */
[----:B------:R-:W-:Y:S02]  /*13ec0*/  IADD3 R3, R3, R0, RZ ;  /* 0x0000000003037210 */ /* 0x000fe40007ffe0ff */
[----:B------:R-:W-:-:S03]  /*13ed0*/  SHF.R.S32.HI R0, RZ, 0x1f, R6 ;  /* 0x0000001fff007819 */ /* 0x000fc60000011406 */
[----:B------:R-:W-:-:S04]  /*13ee0*/  IMAD.WIDE.U32 R2, R6, c[0x0][0x428], R2 ;  /* 0x00010a0006027a25 */ /* 0x000fc800078e0002 */
[----:B------:R-:W-:Y:S01]  /*13ef0*/  IMAD R0, R0, c[0x0][0x428], RZ ;  /* 0x00010a0000007a24 */ /* 0x000fe200078e02ff */
[----:B------:R-:W-:-:S03]  /*13f00*/  LEA R12, P1, R2, c[0x0][0x400], 0x2 ;  /* 0x00010000020c7a11 */ /* 0x000fc600078210ff */
[----:B------:R-:W-:-:S05]  /*13f10*/  IMAD R6, R6, c[0x0][0x42c], R0 ;  /* 0x00010b0006067a24 */ /* 0x000fca00078e0200 */
[----:B------:R-:W-:-:S04]  /*13f20*/  IADD3 R6, R3, R6, RZ ;  /* 0x0000000603067210 */ /* 0x000fc80007ffe0ff */
[----:B------:R-:W-:Y:S01]  /*13f30*/  LEA.HI.X R5, R2, c[0x0][0x404], R6, 0x2, P1 ;  /* 0x0001010002057a11 */ /* 0x000fe200008f1406 */
[----:B------:R-:W-:Y:S05]  /*13f40*/  BRA.DIV ~URZ, `(.L_x_295) ;  /* 0x000044827f007947 */ /* 0x000fea000b800000 */
[----:B------:R1:W2:Y:S02]  /*13f50*/  SHFL.IDX PT, R4, R5, RZ, 0x1c1f ;  /* 0x001c1fff05047589 */ /* 0x0002a400000e0000 */
.L_x_359:
[----:B------:R-:W-:Y:S05]  /*13f60*/  BRA.DIV ~URZ, `(.L_x_296) ;  /* 0x000044d27f007947 */ /* 0x000fea000b800000 */
[----:B------:R3:W4:Y:S02]  /*13f70*/  SHFL.IDX PT, R0, R12, RZ, 0x1c1f ;  /* 0x001c1fff0c007589 */ /* 0x00072400000e0000 */
.L_x_360:
[----:B------:R-:W-:Y:S01]  /*13f80*/  BSSY B0, `(.L_x_297) ;  /* 0x00000d4000007945 */ /* 0x000fe20003800000 */
[----:B------:R-:W-:Y:S05]  /*13f90*/  @P0 BRA `(.L_x_298) ;  /* 0x00000d2000000947 */ /* 0x000fea0003800000 */
[C---:B------:R-:W-:Y:S02]  /*13fa0*/  ISETP.GE.AND P0, PT, R248.reuse, c[0x0][0x3c8], PT ;  /* 0x0000f200f8007a0c */ /* 0x040fe40003f06270 */
[C---:B------:R-:W-:Y:S02]  /*13fb0*/  IADD3 R8, R248.reuse, 0x8, RZ ;  /* 0x00000008f8087810 */ /* 0x040fe40007ffe0ff */
[C---:B------:R-:W-:Y:S02]  /*13fc0*/  IADD3 R9, R248.reuse, 0x8, RZ ;  /* 0x00000008f8097810 */ /* 0x040fe40007ffe0ff */
[----:B------:R-:W-:Y:S02]  /*13fd0*/  IADD3 R7, R248, 0x10, RZ ;  /* 0x00000010f8077810 */ /* 0x000fe40007ffe0ff */
[----:B------:R-:W-:-:S02]  /*13fe0*/  SHF.R.S32.HI R9, RZ, 0x1f, R9 ;  /* 0x0000001fff097819 */ /* 0x000fc40000011409 */
[C---:B------:R-:W-:Y:S02]  /*13ff0*/  IADD3 R6, R248.reuse, 0x18, RZ ;  /* 0x00000018f8067810 */ /* 0x040fe40007ffe0ff */
[----:B------:R-:W-:Y:S01]  /*14000*/  IADD3 R14, R248, 0x60, RZ ;  /* 0x00000060f80e7810 */ /* 0x000fe20007ffe0ff */
[----:B----4-:R-:W-:Y:S01]  /*14010*/  @!P0 IMAD.MOV.U32 R2, RZ, RZ, R0 ;  /* 0x000000ffff028224 */ /* 0x010fe200078e0000 */
[----:B------:R-:W-:Y:S01]  /*14020*/  ISETP.GE.AND P2, PT, R6, c[0x0][0x3c8], PT ;  /* 0x0000f20006007a0c */ /* 0x000fe20003f46270 */
[----:B--2---:R-:W-:Y:S01]  /*14030*/  @!P0 IMAD.MOV.U32 R3, RZ, RZ, R4 ;  /* 0x000000ffff038224 */ /* 0x004fe200078e0004 */
[----:B------:R-:W-:Y:S02]  /*14040*/  ISETP.GE.AND P3, PT, R14, c[0x0][0x3c8], PT ;  /* 0x0000f2000e007a0c */ /* 0x000fe40003f66270 */
[C---:B------:R-:W-:Y:S01]  /*14050*/  IADD3 R10, R248.reuse, 0x70, RZ ;  /* 0x00000070f80a7810 */ /* 0x040fe20007ffe0ff */
[C---:B------:R-:W-:Y:S01]  /*14060*/  @!P0 IMAD.WIDE R2, R248.reuse, 0x4, R2 ;  /* 0x00000004f8028825 */ /* 0x040fe200078e0202 */
[----:B------:R-:W-:-:S02]  /*14070*/  IADD3 R15, R248, 0x60, RZ ;  /* 0x00000060f80f7810 */ /* 0x000fc40007ffe0ff */
[----:B------:R-:W-:Y:S02]  /*14080*/  ISETP.GE.AND P4, PT, R10, c[0x0][0x3c8], PT ;  /* 0x0000f2000a007a0c */ /* 0x000fe40003f86270 */
[----:B------:R2:W-:Y:S01]  /*14090*/  @!P0 ST.E.64 [R2.64], R136 ;  /* 0x0000008802008985 */ /* 0x0005e2000c101b08 */
[----:B------:R-:W-:Y:S02]  /*140a0*/  ISETP.GE.AND P0, PT, R8, c[0x0][0x3c8], PT ;  /* 0x0000f20008007a0c */ /* 0x000fe40003f06270 */
[----:B------:R-:W-:Y:S02]  /*140b0*/  SHF.R.S32.HI R15, RZ, 0x1f, R15 ;  /* 0x0000001fff0f7819 */ /* 0x000fe4000001140f */
[C---:B------:R-:W-:Y:S02]  /*140c0*/  IADD3 R11, R248.reuse, 0x68, RZ ;  /* 0x00000068f80b7810 */ /* 0x040fe40007ffe0ff */
[----:B------:R-:W-:Y:S02]  /*140d0*/  IADD3 R16, R248, 0xa0, RZ ;  /* 0x000000a0f8107810 */ /* 0x000fe40007ffe0ff */
[----:B------:R-:W-:-:S02]  /*140e0*/  SHF.R.S32.HI R11, RZ, 0x1f, R11 ;  /* 0x0000001fff0b7819 */ /* 0x000fc4000001140b */
[----:B------:R-:W-:-:S03]  /*140f0*/  SHF.R.S32.HI R16, RZ, 0x1f, R16 ;  /* 0x0000001fff107819 */ /* 0x000fc60000011410 */
[----:B--2---:R-:W-:-:S04]  /*14100*/  @!P0 LEA R2, P1, R8, R0, 0x2 ;  /* 0x0000000008028211 */ /* 0x004fc800078210ff */
[----:B------:R-:W-:Y:S02]  /*14110*/  @!P0 LEA.HI.X R3, R8, R4, R9, 0x2, P1 ;  /* 0x0000000408038211 */ /* 0x000fe400008f1409 */
[C---:B------:R-:W-:Y:S02]  /*14120*/  IADD3 R8, R248.reuse, 0x10, RZ ;  /* 0x00000010f8087810 */ /* 0x040fe40007ffe0ff */
[----:B------:R-:W-:Y:S01]  /*14130*/  IADD3 R9, R248, 0x30, RZ ;  /* 0x00000030f8097810 */ /* 0x000fe20007ffe0ff */
[----:B------:R2:W-:Y:S01]  /*14140*/  @!P0 ST.E.64 [R2.64], R152 ;  /* 0x0000009802008985 */ /* 0x0005e2000c101b08 */
[----:B------:R-:W-:Y:S02]  /*14150*/  ISETP.GE.AND P0, PT, R7, c[0x0][0x3c8], PT ;  /* 0x0000f20007007a0c */ /* 0x000fe40003f06270 */
[----:B------:R-:W-:Y:S02]  /*14160*/  SHF.R.S32.HI R8, RZ, 0x1f, R8 ;  /* 0x0000001fff087819 */ /* 0x000fe40000011408 */
[----:B------:R-:W-:-:S09]  /*14170*/  SHF.R.S32.HI R9, RZ, 0x1f, R9 ;  /* 0x0000001fff097819 */ /* 0x000fd20000011409 */
[----:B--2---:R-:W-:-:S04]  /*14180*/  @!P0 LEA R2, P1, R7, R0, 0x2 ;  /* 0x0000000007028211 */ /* 0x004fc800078210ff */
[----:B------:R-:W-:Y:S02]  /*14190*/  @!P0 LEA.HI.X R3, R7, R4, R8, 0x2, P1 ;  /* 0x0000000407038211 */ /* 0x000fe400008f1408 */
[C---:B------:R-:W-:Y:S02]  /*141a0*/  IADD3 R7, R248.reuse, 0x18, RZ ;  /* 0x00000018f8077810 */ /* 0x040fe40007ffe0ff */
[----:B------:R-:W-:Y:S01]  /*141b0*/  ISETP.GE.AND P1, PT, R247, c[0x0][0x3c8], PT ;  /* 0x0000f200f7007a0c */ /* 0x000fe20003f26270 */
[----:B------:R2:W-:Y:S01]  /*141c0*/  @!P0 ST.E.64 [R2.64], R148 ;  /* 0x0000009402008985 */ /* 0x0005e2000c101b08 */
[----:B------:R-:W-:Y:S02]  /*141d0*/  SHF.R.S32.HI R7, RZ, 0x1f, R7 ;  /* 0x0000001fff077819 */ /* 0x000fe40000011407 */
[----:B------:R-:W-:Y:S02]  /*141e0*/  IADD3 R8, R248, 0x30, RZ ;  /* 0x00000030f8087810 */ /* 0x000fe40007ffe0ff */
[----:B--2---:R-:W-:-:S04]  /*141f0*/  @!P2 LEA R2, P0, R6, R0, 0x2 ;  /* 0x000000000602a211 */ /* 0x004fc800078010ff */
[----:B------:R-:W-:Y:S02]  /*14200*/  @!P2 LEA.HI.X R3, R6, R4, R7, 0x2, P0 ;  /* 0x000000040603a211 */ /* 0x000fe400000f1407 */
[----:B------:R-:W-:Y:S02]  /*14210*/  SHF.R.S32.HI R6, RZ, 0x1f, R247 ;  /* 0x0000001fff067819 */ /* 0x000fe400000114f7 */
[----:B------:R-:W-:Y:S01]  /*14220*/  IADD3 R7, R248, 0x38, RZ ;  /* 0x00000038f8077810 */ /* 0x000fe20007ffe0ff */
[----:B------:R2:W-:Y:S01]  /*14230*/  @!P2 ST.E.64 [R2.64], R144 ;  /* 0x000000900200a985 */ /* 0x0005e2000c101b08 */
[----:B------:R-:W-:Y:S02]  /*14240*/  ISETP.GE.AND P2, PT, R246, c[0x0][0x3c8], PT ;  /* 0x0000f200f6007a0c */ /* 0x000fe40003f46270 */
[----:B--2---:R-:W-:-:S04]  /*14250*/  @!P1 LEA R2, P0, R247, R0, 0x2 ;  /* 0x00000000f7029211 */ /* 0x004fc800078010ff */
[----:B------:R-:W-:Y:S02]  /*14260*/  @!P1 LEA.HI.X R3, R247, R4, R6, 0x2, P0 ;  /* 0x00000004f7039211 */ /* 0x000fe400000f1406 */
[----:B------:R-:W-:-:S03]  /*14270*/  SHF.R.S32.HI R6, RZ, 0x1f, R246 ;  /* 0x0000001fff067819 */ /* 0x000fc600000114f6 */
[----:B------:R2:W-:Y:S01]  /*14280*/  @!P1 ST.E.64 [R2.64], R156 ;  /* 0x0000009c02009985 */ /* 0x0005e2000c101b08 */
[----:B------:R-:W-:Y:S02]  /*14290*/  ISETP.GE.AND P1, PT, R8, c[0x0][0x3c8], PT ;  /* 0x0000f20008007a0c */ /* 0x000fe40003f26270 */
[----:B--2---:R-:W-:-:S04]  /*142a0*/  @!P2 LEA R2, P0, R246, R0, 0x2 ;  /* 0x00000000f602a211 */ /* 0x004fc800078010ff */
[----:B------:R-:W-:Y:S02]  /*142b0*/  @!P2 LEA.HI.X R3, R246, R4, R6, 0x2, P0 ;  /* 0x00000004f603a211 */ /* 0x000fe400000f1406 */
[----:B------:R-:W-:-:S03]  /*142c0*/  IADD3 R6, R248, 0x40, RZ ;  /* 0x00000040f8067810 */ /* 0x000fc60007ffe0ff */
[----:B------:R2:W-:Y:S01]  /*142d0*/  @!P2 ST.E.64 [R2.64], R24 ;  /* 0x000000180200a985 */ /* 0x0005e2000c101b08 */
[----:B------:R-:W-:Y:S02]  /*142e0*/  ISETP.GE.AND P2, PT, R7, c[0x0][0x3c8], PT ;  /* 0x0000f20007007a0c */ /* 0x000fe40003f46270 */
[----:B--2---:R-:W-:-:S04]  /*142f0*/  @!P1 LEA R2, P0, R8, R0, 0x2 ;  /* 0x0000000008029211 */ /* 0x004fc800078010ff */
[----:B------:R-:W-:Y:S02]  /*14300*/  @!P1 LEA.HI.X R3, R8, R4, R9, 0x2, P0 ;  /* 0x0000000408039211 */ /* 0x000fe400000f1409 */
[C---:B------:R-:W-:Y:S02]  /*14310*/  IADD3 R9, R248.reuse, 0x38, RZ ;  /* 0x00000038f8097810 */ /* 0x040fe40007ffe0ff */
[----:B------:R-:W-:Y:S01]  /*14320*/  IADD3 R8, R248, 0x48, RZ ;  /* 0x00000048f8087810 */ /* 0x000fe20007ffe0ff */
[----:B------:R2:W-:Y:S01]  /*14330*/  @!P1 ST.E.64 [R2.64], R28 ;  /* 0x0000001c02009985 */ /* 0x0005e2000c101b08 */
[----:B------:R-:W-:Y:S02]  /*14340*/  SHF.R.S32.HI R9, RZ, 0x1f, R9 ;  /* 0x0000001fff097819 */ /* 0x000fe40000011409 */
[----:B------:R-:W-:Y:S02]  /*14350*/  ISETP.GE.AND P1, PT, R6, c[0x0][0x3c8], PT ;  /* 0x0000f20006007a0c */ /* 0x000fe40003f26270 */
[----:B--2---:R-:W-:-:S04]  /*14360*/  @!P2 LEA R2, P0, R7, R0, 0x2 ;  /* 0x000000000702a211 */ /* 0x004fc800078010ff */
[----:B------:R-:W-:Y:S02]  /*14370*/  @!P2 LEA.HI.X R3, R7, R4, R9, 0x2, P0 ;  /* 0x000000040703a211 */ /* 0x000fe400000f1409 */
[C---:B------:R-:W-:Y:S02]  /*14380*/  IADD3 R9, R248.reuse, 0x40, RZ ;  /* 0x00000040f8097810 */ /* 0x040fe40007ffe0ff */
[----:B------:R-:W-:Y:S01]  /*14390*/  IADD3 R7, R248, 0x50, RZ ;  /* 0x00000050f8077810 */ /* 0x000fe20007ffe0ff */
[----:B------:R2:W-:Y:S01]  /*143a0*/  @!P2 ST.E.64 [R2.64], R32 ;  /* 0x000000200200a985 */ /* 0x0005e2000c101b08 */
[----:B------:R-:W-:Y:S02]  /*143b0*/  ISETP.GE.AND P2, PT, R8, c[0x0][0x3c8], PT ;  /* 0x0000f20008007a0c */ /* 0x000fe40003f46270 */
[----:B------:R-:W-:Y:S02]  /*143c0*/  SHF.R.S32.HI R9, RZ, 0x1f, R9 ;  /* 0x0000001fff097819 */ /* 0x000fe40000011409 */
        /* <DEDUP_REMOVED lines=23> */
[----:B------:R-:W-:-:S03]  /*14540*/  @!P3 LEA R6, P5, R14, R0, 0x2 ;  /* 0x000000000e06b211 */ /* 0x000fc600078a10ff */
[----:B------:R2:W-:Y:S01]  /*14550*/  @!P2 ST.E.64 [R2.64], R48 ;  /* 0x000000300200a985 */ /* 0x0005e2000c101b08 */
[----:B------:R-:W-:Y:S02]  /*14560*/  @!P3 LEA.HI.X R7, R14, R4, R15, 0x2, P5 ;  /* 0x000000040e07b211 */ /* 0x000fe400028f140f */
[----:B------:R-:W-:Y:S02]  /*14570*/  ISETP.GE.AND P2, PT, R8, c[0x0][0x3c8], PT ;  /* 0x0000f20008007a0c */ /* 0x000fe40003f46270 */
[C---:B------:R-:W-:Y:S01]  /*14580*/  IADD3 R14, R248.reuse, 0x80, RZ ;  /* 0x00000080f80e7810 */ /* 0x040fe20007ffe0ff */
[----:B------:R4:W-:Y:S01]  /*14590*/  @!P3 ST.E.64 [R6.64], R52 ;  /* 0x000000340600b985 */ /* 0x0009e2000c101b08 */
[----:B------:R-:W-:Y:S02]  /*145a0*/  IADD3 R15, R248, 0x70, RZ ;  /* 0x00000070f80f7810 */ /* 0x000fe40007ffe0ff */
[----:B------:R-:W-:Y:S02]  /*145b0*/  ISETP.GE.AND P3, PT, R14, c[0x0][0x3c8], PT ;  /* 0x0000f2000e007a0c */ /* 0x000fe40003f66270 */
[----:B------:R-:W-:-:S02]  /*145c0*/  SHF.R.S32.HI R15, RZ, 0x1f, R15 ;  /* 0x0000001fff0f7819 */ /* 0x000fc4000001140f */
[----:B--2---:R-:W-:-:S04]  /*145d0*/  @!P1 LEA R2, P0, R9, R0, 0x2 ;  /* 0x0000000009029211 */ /* 0x004fc800078010ff */
[----:B------:R-:W-:Y:S02]  /*145e0*/  @!P1 LEA.HI.X R3, R9, R4, R11, 0x2, P0 ;  /* 0x0000000409039211 */ /* 0x000fe400000f140b */
[----:B----4-:R-:W-:Y:S02]  /*145f0*/  @!P4 LEA R6, P5, R10, R0, 0x2 ;  /* 0x000000000a06c211 */ /* 0x010fe400078a10ff */
[C---:B------:R-:W-:Y:S01]  /*14600*/  IADD3 R9, R248.reuse, 0x88, RZ ;  /* 0x00000088f8097810 */ /* 0x040fe20007ffe0ff */
[----:B------:R2:W-:Y:S01]  /*14610*/  @!P1 ST.E.64 [R2.64], R56 ;  /* 0x0000003802009985 */ /* 0x0005e2000c101b08 */
[----:B------:R-:W-:Y:S02]  /*14620*/  IADD3 R11, R248, 0x78, RZ ;  /* 0x00000078f80b7810 */ /* 0x000fe40007ffe0ff */
[----:B------:R-:W-:Y:S02]  /*14630*/  @!P4 LEA.HI.X R7, R10, R4, R15, 0x2, P5 ;  /* 0x000000040a07c211 */ /* 0x000fe400028f140f */
[----:B------:R-:W-:-:S02]  /*14640*/  ISETP.GE.AND P1, PT, R9, c[0x0][0x3c8], PT ;  /* 0x0000f20009007a0c */ /* 0x000fc40003f26270 */
[----:B------:R-:W-:Y:S01]  /*14650*/  SHF.R.S32.HI R11, RZ, 0x1f, R11 ;  /* 0x0000001fff0b7819 */ /* 0x000fe2000001140b */
[----:B------:R4:W-:Y:S01]  /*14660*/  @!P4 ST.E.64 [R6.64], R60 ;  /* 0x0000003c0600c985 */ /* 0x0009e2000c101b08 */
[C---:B------:R-:W-:Y:S02]  /*14670*/  IADD3 R10, R248.reuse, 0x90, RZ ;  /* 0x00000090f80a7810 */ /* 0x040fe40007ffe0ff */
[----:B------:R-:W-:Y:S02]  /*14680*/  IADD3 R15, R248, 0x80, RZ ;  /* 0x00000080f80f7810 */ /* 0x000fe40007ffe0ff */
[----:B------:R-:W-:Y:S02]  /*14690*/  ISETP.GE.AND P4, PT, R10, c[0x0][0x3c8], PT ;  /* 0x0000f2000a007a0c */ /* 0x000fe40003f86270 */
[----:B------:R-:W-:Y:S02]  /*146a0*/  SHF.R.S32.HI R15, RZ, 0x1f, R15 ;  /* 0x0000001fff0f7819 */ /* 0x000fe4000001140f */
[----:B--2---:R-:W-:-:S04]  /*146b0*/  @!P2 LEA R2, P0, R8, R0, 0x2 ;  /* 0x000000000802a211 */ /* 0x004fc800078010ff */
[----:B------:R-:W-:Y:S02]  /*146c0*/  @!P2 LEA.HI.X R3, R8, R4, R11, 0x2, P0 ;  /* 0x000000040803a211 */ /* 0x000fe400000f140b */
[----:B------:R-:W-:Y:S02]  /*146d0*/  IADD3 R8, R248, 0x98, RZ ;  /* 0x00000098f8087810 */ /* 0x000fe40007ffe0ff */
[----:B----4-:R-:W-:Y:S01]  /*146e0*/  @!P3 LEA R6, P5, R14, R0, 0x2 ;  /* 0x000000000e06b211 */ /* 0x010fe200078a10ff */
[----:B------:R2:W-:Y:S01]  /*146f0*/  @!P2 ST.E.64 [R2.64], R64 ;  /* 0x000000400200a985 */ /* 0x0005e2000c101b08 */
[----:B------:R-:W-:Y:S02]  /*14700*/  IADD3 R11, R248, 0x88, RZ ;  /* 0x00000088f80b7810 */ /* 0x000fe40007ffe0ff */
[----:B------:R-:W-:Y:S02]  /*14710*/  @!P3 LEA.HI.X R7, R14, R4, R15, 0x2, P5 ;  /* 0x000000040e07b211 */ /* 0x000fe400028f140f */
[----:B------:R-:W-:-:S02]  /*14720*/  ISETP.GE.AND P2, PT, R8, c[0x0][0x3c8], PT ;  /* 0x0000f20008007a0c */ /* 0x000fc40003f46270 */
[C---:B------:R-:W-:Y:S01]  /*14730*/  IADD3 R15, R248.reuse, 0xa0, RZ ;  /* 0x000000a0f80f7810 */ /* 0x040fe20007ffe0ff */
[----:B------:R4:W-:Y:S01]  /*14740*/  @!P3 ST.E.64 [R6.64], R68 ;  /* 0x000000440600b985 */ /* 0x0009e2000c101b08 */
[----:B------:R-:W-:Y:S02]  /*14750*/  SHF.R.S32.HI R11, RZ, 0x1f, R11 ;  /* 0x0000001fff0b7819 */ /* 0x000fe4000001140b */
        /* <DEDUP_REMOVED lines=16> */
[----:B--2---:R-:W-:-:S04]  /*14860*/  @!P2 LEA R2, P0, R8, R0, 0x2 ;  /* 0x000000000802a211 */ /* 0x004fc800078010ff */
[----:B------:R-:W-:Y:S02]  /*14870*/  @!P2 LEA.HI.X R3, R8, R4, R11, 0x2, P0 ;  /* 0x000000040803a211 */ /* 0x000fe400000f140b */
[C---:B------:R-:W-:Y:S02]  /*14880*/  IADD3 R8, R248.reuse, 0xb8, RZ ;  /* 0x000000b8f8087810 */ /* 0x040fe40007ffe0ff */
[C---:B----4-:R-:W-:Y:S01]  /*14890*/  @!P3 LEA R6, P5, R15.reuse, R0, 0x2 ;  /* 0x000000000f06b211 */ /* 0x050fe200078a10ff */
[----:B------:R2:W-:Y:S01]  /*148a0*/  @!P2 ST.E.64 [R2.64], R80 ;  /* 0x000000500200a985 */ /* 0x0005e2000c101b08 */
[----:B------:R-:W-:Y:S02]  /*148b0*/  IADD3 R11, R248, 0xa8, RZ ;  /* 0x000000a8f80b7810 */ /* 0x000fe40007ffe0ff */
[----:B------:R-:W-:Y:S02]  /*148c0*/  @!P3 LEA.HI.X R7, R15, R4, R16, 0x2, P5 ;  /* 0x000000040f07b211 */ /* 0x000fe400028f1410 */
[----:B------:R-:W-:-:S02]  /*148d0*/  ISETP.GE.AND P2, PT, R8, c[0x0][0x3c8], PT ;  /* 0x0000f20008007a0c */ /* 0x000fc40003f46270 */
[----:B------:R-:W-:Y:S01]  /*148e0*/  SHF.R.S32.HI R11, RZ, 0x1f, R11 ;  /* 0x0000001fff0b7819 */ /* 0x000fe2000001140b */
[----:B------:R4:W-:Y:S01]  /*148f0*/  @!P3 ST.E.64 [R6.64], R84 ;  /* 0x000000540600b985 */ /* 0x0009e2000c101b08 */
[----:B------:R-:W-:Y:S02]  /*14900*/  ISETP.GE.AND P3, PT, R14, c[0x0][0x3c8], PT ;  /* 0x0000f2000e007a0c */ /* 0x000fe40003f66270 */
[C---:B------:R-:W-:Y:S02]  /*14910*/  IADD3 R16, R248.reuse, 0xb0, RZ ;  /* 0x000000b0f8107810 */ /* 0x040fe40007ffe0ff */
[----:B------:R-:W-:Y:S02]  /*14920*/  IADD3 R15, R248, 0xc8, RZ ;  /* 0x000000c8f80f7810 */ /* 0x000fe40007ffe0ff */
[----:B------:R-:W-:Y:S02]  /*14930*/  SHF.R.S32.HI R16, RZ, 0x1f, R16 ;  /* 0x0000001fff107819 */ /* 0x000fe40000011410 */
[----:B--2---:R-:W-:-:S04]  /*14940*/  @!P1 LEA R2, P0, R9, R0, 0x2 ;  /* 0x0000000009029211 */ /* 0x004fc800078010ff */
[----:B------:R-:W-:Y:S02]  /*14950*/  @!P1 LEA.HI.X R3, R9, R4, R11, 0x2, P0 ;  /* 0x0000000409039211 */ /* 0x000fe400000f140b */
[----:B------:R-:W-:Y:S02]  /*14960*/  IADD3 R9, R248, 0xb8, RZ ;  /* 0x000000b8f8097810 */ /* 0x000fe40007ffe0ff */
[C---:B----4-:R-:W-:Y:S01]  /*14970*/  @!P4 LEA R6, P5, R10.reuse, R0, 0x2 ;  /* 0x000000000a06c211 */ /* 0x050fe200078a10ff */
[----:B------:R2:W-:Y:S01]  /*14980*/  @!P1 ST.E.64 [R2.64], R88 ;  /* 0x0000005802009985 */ /* 0x0005e2000c101b08 */
[----:B------:R-:W-:Y:S02]  /*14990*/  SHF.R.S32.HI R9, RZ, 0x1f, R9 ;  /* 0x0000001fff097819 */ /* 0x000fe40000011409 */
[----:B------:R-:W-:Y:S02]  /*149a0*/  @!P4 LEA.HI.X R7, R10, R4, R16, 0x2, P5 ;  /* 0x000000040a07c211 */ /* 0x000fe400028f1410 */
[----:B------:R-:W-:-:S02]  /*149b0*/  IADD3 R11, R248, 0xd0, RZ ;  /* 0x000000d0f80b7810 */ /* 0x000fc40007ffe0ff */
[----:B------:R-:W-:Y:S01]  /*149c0*/  ISETP.GE.AND P1, PT, R15, c[0x0][0x3c8], PT ;  /* 0x0000f2000f007a0c */ /* 0x000fe20003f26270 */
[----:B------:R4:W-:Y:S01]  /*149d0*/  @!P4 ST.E.64 [R6.64], R92 ;  /* 0x0000005c0600c985 */ /* 0x0009e2000c101b08 */
[C---:B------:R-:W-:Y:S02]  /*149e0*/  IADD3 R16, R248.reuse, 0xc0, RZ ;  /* 0x000000c0f8107810 */ /* 0x040fe40007ffe0ff */
[----:B------:R-:W-:Y:S02]  /*149f0*/  ISETP.GE.AND P6, PT, R11, c[0x0][0x3c8], PT ;  /* 0x0000f2000b007a0c */ /* 0x000fe40003fc6270 */
[----:B------:R-:W-:Y:S02]  /*14a00*/  SHF.R.S32.HI R16, RZ, 0x1f, R16 ;  /* 0x0000001fff107819 */ /* 0x000fe40000011410 */
[----:B------:R-:W-:Y:S02]  /*14a10*/  IADD3 R10, R248, 0xd8, RZ ;  /* 0x000000d8f80a7810 */ /* 0x000fe40007ffe0ff */
[----:B------:R-:W-:-:S02]  /*14a20*/  ISETP.GE.AND P4, PT, R252, c[0x0][0x3c8], PT ;  /* 0x0000f200fc007a0c */ /* 0x000fc40003f86270 */
[----:B------:R-:W-:Y:S02]  /*14a30*/  ISETP.GE.AND P5, PT, R10, c[0x0][0x3c8], PT ;  /* 0x0000f2000a007a0c */ /* 0x000fe40003fa6270 */
[----:B--2---:R-:W-:-:S04]  /*14a40*/  @!P2 LEA R2, P0, R8, R0, 0x2 ;  /* 0x000000000802a211 */ /* 0x004fc800078010ff */
[----:B------:R-:W-:Y:S02]  /*14a50*/  @!P2 LEA.HI.X R3, R8, R4, R9, 0x2, P0 ;  /* 0x000000040803a211 */ /* 0x000fe400000f1409 */
[----:B------:R-:W-:-:S03]  /*14a60*/  @!P3 LEA R8, P0, R14, R0, 0x2 ;  /* 0x000000000e08b211 */ /* 0x000fc600078010ff */
[----:B------:R2:W-:Y:S01]  /*14a70*/  @!P2 ST.E.64 [R2.64], R96 ;  /* 0x000000600200a985 */ /* 0x0005e2000c101b08 */
[----:B------:R-:W-:Y:S02]  /*14a80*/  @!P3 LEA.HI.X R9, R14, R4, R16, 0x2, P0 ;  /* 0x000000040e09b211 */ /* 0x000fe400000f1410 */
[C---:B------:R-:W-:Y:S02]  /*14a90*/  IADD3 R16, R248.reuse, 0xc8, RZ ;  /* 0x000000c8f8107810 */ /* 0x040fe40007ffe0ff */
[----:B------:R-:W-:Y:S01]  /*14aa0*/  IADD3 R14, R248, 0xd0, RZ ;  /* 0x000000d0f80e7810 */ /* 0x000fe20007ffe0ff */
[----:B------:R-:W-:Y:S01]  /*14ab0*/  @!P3 ST.E.64 [R8.64], R160 ;  /* 0x000000a00800b985 */ /* 0x000fe2000c101b08 */
[----:B------:R-:W-:Y:S02]  /*14ac0*/  SHF.R.S32.HI R16, RZ, 0x1f, R16 ;  /* 0x0000001fff107819 */ /* 0x000fe40000011410 */
[----:B----4-:R-:W-:Y:S02]  /*14ad0*/  @!P6 LEA R6, P0, R11, R0, 0x2 ;  /* 0x000000000b06e211 */ /* 0x010fe400078010ff */
[----:B------:R-:W-:-:S04]  /*14ae0*/  SHF.R.S32.HI R14, RZ, 0x1f, R14 ;  /* 0x0000001fff0e7819 */ /* 0x000fc8000001140e */
[----:B------:R-:W-:Y:S02]  /*14af0*/  @!P6 LEA.HI.X R7, R11, R4, R14, 0x2, P0 ;  /* 0x000000040b07e211 */ /* 0x000fe400000f140e */
[----:B------:R-:W-:Y:S02]  /*14b00*/  IADD3 R11, R248, 0xd8, RZ ;  /* 0x000000d8f80b7810 */ /* 0x000fe40007ffe0ff */
[----:B------:R-:W-:Y:S02]  /*14b10*/  ISETP.GE.AND P0, PT, R249, c[0x0][0x3c8], PT ;  /* 0x0000f200f9007a0c */ /* 0x000fe40003f06270 */
[----:B------:R-:W-:Y:S02]  /*14b20*/  SHF.R.S32.HI R11, RZ, 0x1f, R11 ;  /* 0x0000001fff0b7819 */ /* 0x000fe4000001140b */
[----:B------:R-:W-:Y:S02]  /*14b30*/  SHF.R.S32.HI R14, RZ, 0x1f, R252 ;  /* 0x0000001fff0e7819 */ /* 0x000fe400000114fc */
[----:B--2---:R-:W-:-:S04]  /*14b40*/  @!P1 LEA R2, P2, R15, R0, 0x2 ;  /* 0x000000000f029211 */ /* 0x004fc800078410ff */
[----:B------:R-:W-:Y:S02]  /*14b50*/  @!P1 LEA.HI.X R3, R15, R4, R16, 0x2, P2 ;  /* 0x000000040f039211 */ /* 0x000fe400010f1410 */
[----:B------:R-:W-:Y:S02]  /*14b60*/  ISETP.GE.AND P2, PT, R251, c[0x0][0x3c8], PT ;  /* 0x0000f200fb007a0c */ /* 0x000fe40003f46270 */
[----:B------:R-:W-:Y:S01]  /*14b70*/  SHF.R.S32.HI R16, RZ, 0x1f, R251 ;  /* 0x0000001fff107819 */ /* 0x000fe200000114fb */
[----:B------:R2:W-:Y:S01]  /*14b80*/  @!P1 ST.E.64 [R2.64], R100 ;  /* 0x0000006402009985 */ /* 0x0005e2000c101b08 */
[----:B------:R-:W-:Y:S02]  /*14b90*/  ISETP.GE.AND P1, PT, R250, c[0x0][0x3c8], PT ;  /* 0x0000f200fa007a0c */ /* 0x000fe40003f26270 */
[----:B------:R-:W-:Y:S01]  /*14ba0*/  SHF.R.S32.HI R15, RZ, 0x1f, R250 ;  /* 0x0000001fff0f7819 */ /* 0x000fe200000114fa */
[----:B------:R4:W-:Y:S01]  /*14bb0*/  @!P6 ST.E.64 [R6.64], R104 ;  /* 0x000000680600e985 */ /* 0x0009e2000c101b08 */
[----:B--2---:R-:W-:-:S04]  /*14bc0*/  @!P5 LEA R2, P3, R10, R0, 0x2 ;  /* 0x000000000a02d211 */ /* 0x004fc800078610ff */
[----:B------:R-:W-:Y:S02]  /*14bd0*/  @!P5 LEA.HI.X R3, R10, R4, R11, 0x2, P3 ;  /* 0x000000040a03d211 */ /* 0x000fe400018f140b */
[CC--:B------:R-:W-:Y:S02]  /*14be0*/  @!P4 LEA R10, P6, R252.reuse, R0.reuse, 0x2 ;  /* 0x00000000fc0ac211 */ /* 0x0c0fe400078c10ff */
[C---:B------:R-:W-:Y:S01]  /*14bf0*/  @!P2 LEA R8, P3, R251.reuse, R0, 0x2 ;  /* 0x00000000fb08a211 */ /* 0x040fe200078610ff */
[----:B------:R2:W-:Y:S01]  /*14c00*/  @!P5 ST.E.64 [R2.64], R108 ;  /* 0x0000006c0200d985 */ /* 0x0005e2000c101b08 */
[----:B------:R-:W-:Y:S02]  /*14c10*/  @!P4 LEA.HI.X R11, R252, R4, R14, 0x2, P6 ;  /* 0x00000004fc0bc211 */ /* 0x000fe400030f140e */
[----:B----4-:R-:W-:Y:S02]  /*14c20*/  @!P1 LEA R6, P5, R250, R0, 0x2 ;  /* 0x00000000fa069211 */ /* 0x010fe400078a10ff */
[----:B------:R-:W-:Y:S01]  /*14c30*/  @!P2 LEA.HI.X R9, R251, R4, R16, 0x2, P3 ;  /* 0x00000004fb09a211 */ /* 0x000fe200018f1410 */
[----:B------:R4:W-:Y:S01]  /*14c40*/  @!P4 ST.E.64 [R10.64], R164 ;  /* 0x000000a40a00c985 */ /* 0x0009e2000c101b08 */
[----:B------:R-:W-:-:S02]  /*14c50*/  SHF.R.S32.HI R14, RZ, 0x1f, R249 ;  /* 0x0000001fff0e7819 */ /* 0x000fc400000114f9 */
[----:B------:R-:W-:Y:S01]  /*14c60*/  @!P1 LEA.HI.X R7, R250, R4, R15, 0x2, P5 ;  /* 0x00000004fa079211 */ /* 0x000fe200028f140f */
[----:B------:R4:W-:Y:S04]  /*14c70*/  @!P2 ST.E.64 [R8.64], R162 ;  /* 0x000000a20800a985 */ /* 0x0009e8000c101b08 */
[----:B------:R4:W-:Y:S01]  /*14c80*/  @!P1 ST.E.64 [R6.64], R112 ;  /* 0x0000007006009985 */ /* 0x0009e2000c101b08 */
[----:B--2---:R-:W-:-:S04]  /*14c90*/  @!P0 LEA R2, P3, R249, R0, 0x2 ;  /* 0x00000000f9028211 */ /* 0x004fc800078610ff */
[----:B------:R-:W-:-:S05]  /*14ca0*/  @!P0 LEA.HI.X R3, R249, R4, R14, 0x2, P3 ;  /* 0x00000004f9038211 */ /* 0x000fca00018f140e */
[----:B------:R4:W-:Y:S04]  /*14cb0*/  @!P0 ST.E.64 [R2.64], R20 ;  /* 0x0000001402008985 */ /* 0x0009e8000c101b08 */
.L_x_298:
[----:B------:R-:W-:Y:S05]  /*14cc0*/  BSYNC B0 ;  /* 0x0000000000007941 */ /* 0x000fea0003800000 */
.L_x_297:
[----:B------:R-:W-:Y:S05]  /*14cd0*/  BRA.DIV ~URZ, `(.L_x_299) ;  /* 0x000037d27f007947 */ /* 0x000fea000b800000 */
[----:B--2---:R2:W1:Y:S04]  /*14ce0*/  SHFL.IDX PT, R4, R5, 0x1, 0x1c1f ;  /* 0x003c1f0005047f89 */ /* 0x00446800000e0000 */
[----:B----4-:R2:W4:Y:S02]  /*14cf0*/  SHFL.IDX PT, R0, R12, 0x1, 0x1c1f ;  /* 0x003c1f000c007f89 */ /* 0x01052400000e0000 */
.L_x_361:
[----:B------:R-:W-:-:S13]  /*14d00*/  ISETP.NE.AND P0, PT, R13, RZ, PT ;  /* 0x000000ff0d00720c */ /* 0x000fda0003f05270 */
[----:B------:R-:W-:Y:S05]  /*14d10*/  @P0 BRA `(.L_x_294) ;  /* 0x00001b0000000947 */ /* 0x000fea0003800000 */
[C---:B------:R-:W-:Y:S02]  /*14d20*/  ISETP.GE.AND P3, PT, R248.reuse, c[0x0][0x3c8], PT ;  /* 0x0000f200f8007a0c */ /* 0x040fe40003f66270 */
[C---:B------:R-:W-:Y:S02]  /*14d30*/  IADD3 R11, R248.reuse, 0x8, RZ ;  /* 0x00000008f80b7810 */ /* 0x040fe40007ffe0ff */
[----:B--23--:R-:W-:Y:S02]  /*14d40*/  IADD3 R12, R248, 0x10, RZ ;  /* 0x00000010f80c7810 */ /* 0x00cfe40007ffe0ff */
[----:B------:R-:W-:Y:S02]  /*14d50*/  ISETP.GE.AND P2, PT, R11, c[0x0][0x3c8], PT ;  /* 0x0000f2000b007a0c */ /* 0x000fe40003f46270 */
[----:B------:R-:W-:Y:S02]  /*14d60*/  ISETP.GE.AND P1, PT, R12, c[0x0][0x3c8], PT ;  /* 0x0000f2000c007a0c */ /* 0x000fe40003f26270 */
[----:B------:R-:W-:-:S02]  /*14d70*/  IADD3 R14, R248, 0x8, RZ ;  /* 0x00000008f80e7810 */ /* 0x000fc40007ffe0ff */
[----:B------:R-:W-:Y:S01]  /*14d80*/  IADD3 R10, R248, 0x18, RZ ;  /* 0x00000018f80a7810 */ /* 0x000fe20007ffe0ff */
[----:B----4-:R-:W-:Y:S01]  /*14d90*/  @!P3 IMAD.MOV.U32 R2, RZ, RZ, R0 ;  /* 0x000000ffff02b224 */ /* 0x010fe200078e0000 */
[----:B------:R-:W-:Y:S01]  /*14da0*/  SHF.R.S32.HI R14, RZ, 0x1f, R14 ;  /* 0x0000001fff0e7819 */ /* 0x000fe2000001140e */
[----:B-1----:R-:W-:Y:S01]  /*14db0*/  @!P3 IMAD.MOV.U32 R3, RZ, RZ, R4 ;  /* 0x000000ffff03b224 */ /* 0x002fe200078e0004 */
[----:B------:R-:W-:Y:S02]  /*14dc0*/  ISETP.GE.AND P0, PT, R10, c[0x0][0x3c8], PT ;  /* 0x0000f2000a007a0c */ /* 0x000fe40003f06270 */
[C---:B------:R-:W-:Y:S01]  /*14dd0*/  IADD3 R5, R248.reuse, 0x30, RZ ;  /* 0x00000030f8057810 */ /* 0x040fe20007ffe0ff */
[----:B------:R-:W-:Y:S01]  /*14de0*/  @!P3 IMAD.WIDE R2, R248, 0x4, R2 ;  /* 0x00000004f802b825 */ /* 0x000fe200078e0202 */
[----:B------:R-:W-:Y:S02]  /*14df0*/  SHF.R.S32.HI R15, RZ, 0x1f, R246 ;  /* 0x0000001fff0f7819 */ /* 0x000fe400000114f6 */
[----:B------:R-:W-:-:S02]  /*14e00*/  @!P1 LEA R6, P4, R12, R0, 0x2 ;  /* 0x000000000c069211 */ /* 0x000fc400078810ff */
[----:B------:R1:W-:Y:S01]  /*14e10*/  @!P3 ST.E.64 [R2.64], R116 ;  /* 0x000000740200b985 */ /* 0x0003e2000c101b08 */
[----:B------:R-:W-:Y:S02]  /*14e20*/  @!P2 LEA R8, P3, R11, R0, 0x2 ;  /* 0x000000000b08a211 */ /* 0x000fe400078610ff */
[----:B------:R-:W-:Y:S02]  /*14e30*/  ISETP.GE.AND P6, PT, R5, c[0x0][0x3c8], PT ;  /* 0x0000f20005007a0c */ /* 0x000fe40003fc6270 */
[----:B------:R-:W-:Y:S02]  /*14e40*/  @!P2 LEA.HI.X R9, R11, R4, R14, 0x2, P3 ;  /* 0x000000040b09a211 */ /* 0x000fe400018f140e */
[C---:B------:R-:W-:Y:S02]  /*14e50*/  IADD3 R14, R248.reuse, 0x10, RZ ;  /* 0x00000010f80e7810 */ /* 0x040fe40007ffe0ff */
[----:B------:R-:W-:Y:S01]  /*14e60*/  IADD3 R11, R248, 0x18, RZ ;  /* 0x00000018f80b7810 */ /* 0x000fe20007ffe0ff */
[----:B------:R2:W-:Y:S01]  /*14e70*/  @!P2 ST.E.64 [R8.64], R154 ;  /* 0x0000009a0800a985 */ /* 0x0005e2000c101b08 */
[----:B------:R-:W-:-:S02]  /*14e80*/  SHF.R.S32.HI R14, RZ, 0x1f, R14 ;  /* 0x0000001fff0e7819 */ /* 0x000fc4000001140e */
[----:B------:R-:W-:Y:S02]  /*14e90*/  SHF.R.S32.HI R11, RZ, 0x1f, R11 ;  /* 0x0000001fff0b7819 */ /* 0x000fe4000001140b */
[----:B------:R-:W-:Y:S02]  /*14ea0*/  @!P1 LEA.HI.X R7, R12, R4, R14, 0x2, P4 ;  /* 0x000000040c079211 */ /* 0x000fe400020f140e */
[----:B------:R-:W-:Y:S02]  /*14eb0*/  ISETP.GE.AND P4, PT, R247, c[0x0][0x3c8], PT ;  /* 0x0000f200f7007a0c */ /* 0x000fe40003f86270 */
[C---:B------:R-:W-:Y:S01]  /*14ec0*/  IADD3 R14, R248.reuse, 0x40, RZ ;  /* 0x00000040f80e7810 */ /* 0x040fe20007ffe0ff */
[----:B------:R3:W-:Y:S01]  /*14ed0*/  @!P1 ST.E.64 [R6.64], R124 ;  /* 0x0000007c06009985 */ /* 0x0007e2000c101b08 */
[C---:B------:R-:W-:Y:S02]  /*14ee0*/  IADD3 R12, R248.reuse, 0x30, RZ ;  /* 0x00000030f80c7810 */ /* 0x040fe40007ffe0ff */
[----:B------:R-:W-:-:S02]  /*14ef0*/  IADD3 R13, R248, 0x40, RZ ;  /* 0x00000040f80d7810 */ /* 0x000fc40007ffe0ff */
[----:B------:R-:W-:Y:S02]  /*14f00*/  SHF.R.S32.HI R12, RZ, 0x1f, R12 ;  /* 0x0000001fff0c7819 */ /* 0x000fe4000001140c */
[----:B------:R-:W-:Y:S02]  /*14f10*/  SHF.R.S32.HI R13, RZ, 0x1f, R13 ;  /* 0x0000001fff0d7819 */ /* 0x000fe4000001140d */
[----:B-1----:R-:W-:-:S04]  /*14f20*/  @!P0 LEA R2, P3, R10, R0, 0x2 ;  /* 0x000000000a028211 */ /* 0x002fc800078610ff */
[----:B------:R-:W-:Y:S02]  /*14f30*/  @!P0 LEA.HI.X R3, R10, R4, R11, 0x2, P3 ;  /* 0x000000040a038211 */ /* 0x000fe400018f140b */
[----:B------:R-:W-:Y:S02]  /*14f40*/  ISETP.GE.AND P3, PT, R246, c[0x0][0x3c8], PT ;  /* 0x0000f200f6007a0c */ /* 0x000fe40003f66270 */
[----:B------:R-:W-:Y:S01]  /*14f50*/  SHF.R.S32.HI R11, RZ, 0x1f, R247 ;  /* 0x0000001fff0b7819 */ /* 0x000fe200000114f7 */
[----:B------:R1:W-:Y:S01]  /*14f60*/  @!P0 ST.E.64 [R2.64], R120 ;  /* 0x0000007802008985 */ /* 0x0003e2000c101b08 */
[C---:B--2---:R-:W-:Y:S02]  /*14f70*/  @!P4 LEA R8, P0, R247.reuse, R0, 0x2 ;  /* 0x00000000f708c211 */ /* 0x044fe400078010ff */
[----:B------:R-:W-:Y:S02]  /*14f80*/  IADD3 R10, R248, 0x38, RZ ;  /* 0x00000038f80a7810 */ /* 0x000fe40007ffe0ff */
[----:B------:R-:W-:-:S02]  /*14f90*/  @!P4 LEA.HI.X R9, R247, R4, R11, 0x2, P0 ;  /* 0x00000004f709c211 */ /* 0x000fc400000f140b */
[----:B------:R-:W-:Y:S02]  /*14fa0*/  ISETP.GE.AND P0, PT, R246, c[0x0][0x3c8], PT ;  /* 0x0000f200f6007a0c */ /* 0x000fe40003f06270 */
[----:B------:R-:W-:Y:S02]  /*14fb0*/  ISETP.GE.AND P4, PT, R14, c[0x0][0x3c8], PT ;  /* 0x0000f2000e007a0c */ /* 0x000fe40003f86270 */
[----:B---3--:R-:W-:Y:S02]  /*14fc0*/  @!P3 LEA R6, P1, R246, R0, 0x2 ;  /* 0x00000000f606b211 */ /* 0x008fe400078210ff */
[----:B------:R-:W-:Y:S02]  /*14fd0*/  ISETP.GE.AND P5, PT, R10, c[0x0][0x3c8], PT ;  /* 0x0000f2000a007a0c */ /* 0x000fe40003fa6270 */
[----:B------:R-:W-:-:S04]  /*14fe0*/  IADD3 R11, R248, 0x48, RZ ;  /* 0x00000048f80b7810 */ /* 0x000fc80007ffe0ff */
[----:B------:R-:W-:-:S05]  /*14ff0*/  ISETP.GE.AND P3, PT, R11, c[0x0][0x3c8], PT ;  /* 0x0000f2000b007a0c */ /* 0x000fca0003f66270 */
[----:B------:R-:W-:Y:S02]  /*15000*/  @!P0 LEA.HI.X R7, R246, R4, R15, 0x2, P1 ;  /* 0x00000004f6078211 */ /* 0x000fe400008f140f */
[----:B------:R-:W-:Y:S02]  /*15010*/  ISETP.GE.AND P1, PT, R247, c[0x0][0x3c8], PT ;  /* 0x0000f200f7007a0c */ /* 0x000fe40003f26270 */
[----:B------:R-:W-:Y:S02]  /*15020*/  IADD3 R15, R248, 0x58, RZ ;  /* 0x00000058f80f7810 */ /* 0x000fe40007ffe0ff */
[----:B-1----:R-:W-:-:S04]  /*15030*/  @!P6 LEA R2, P2, R5, R0, 0x2 ;  /* 0x000000000502e211 */ /* 0x002fc800078410ff */
[----:B------:R-:W-:Y:S02]  /*15040*/  @!P6 LEA.HI.X R3, R5, R4, R12, 0x2, P2 ;  /* 0x000000040503e211 */ /* 0x000fe400010f140c */
[C---:B------:R-:W-:Y:S02]  /*15050*/  IADD3 R12, R248.reuse, 0x38, RZ ;  /* 0x00000038f80c7810 */ /* 0x040fe40007ffe0ff */
[----:B------:R-:W-:Y:S01]  /*15060*/  IADD3 R5, R248, 0x50, RZ ;  /* 0x00000050f8057810 */ /* 0x000fe20007ffe0ff */
[----:B------:R1:W-:Y:S01]  /*15070*/  @!P1 ST.E.64 [R8.64], R146 ;  /* 0x0000009208009985 */ /* 0x0003e2000c101b08 */
[----:B------:R-:W-:Y:S02]  /*15080*/  SHF.R.S32.HI R12, RZ, 0x1f, R12 ;  /* 0x0000001fff0c7819 */ /* 0x000fe4000001140c */
[----:B------:R-:W-:Y:S01]  /*15090*/  ISETP.GE.AND P1, PT, R15, c[0x0][0x3c8], PT ;  /* 0x0000f2000f007a0c */ /* 0x000fe20003f26270 */
[----:B------:R2:W-:Y:S01]  /*150a0*/  @!P0 ST.E.64 [R6.64], R128 ;  /* 0x0000008006008985 */ /* 0x0005e2000c101b08 */
[----:B------:R-:W-:-:S03]  /*150b0*/  ISETP.GE.AND P2, PT, R5, c[0x0][0x3c8], PT ;  /* 0x0000f20005007a0c */ /* 0x000fc60003f46270 */
[----:B------:R3:W-:Y:S01]  /*150c0*/  @!P6 ST.E.64 [R2.64], R22 ;  /* 0x000000160200e985 */ /* 0x0007e2000c101b08 */
[-C--:B-1----:R-:W-:Y:S02]  /*150d0*/  @!P5 LEA R8, P0, R10, R0.reuse, 0x2 ;  /* 0x000000000a08d211 */ /* 0x082fe400078010ff */
[----:B--2---:R-:W-:Y:S02]  /*150e0*/  @!P4 LEA R6, P6, R14, R0, 0x2 ;  /* 0x000000000e06c211 */ /* 0x004fe400078c10ff */
[----:B------:R-:W-:Y:S02]  /*150f0*/  @!P5 LEA.HI.X R9, R10, R4, R12, 0x2, P0 ;  /* 0x000000040a09d211 */ /* 0x000fe400000f140c */
[C---:B------:R-:W-:Y:S02]  /*15100*/  IADD3 R12, R248.reuse, 0x48, RZ ;  /* 0x00000048f80c7810 */ /* 0x040fe40007ffe0ff */
[----:B------:R-:W-:Y:S01]  /*15110*/  IADD3 R10, R248, 0x60, RZ ;  /* 0x00000060f80a7810 */ /* 0x000fe20007ffe0ff */
[----:B------:R1:W-:Y:S01]  /*15120*/  @!P5 ST.E.64 [R8.64], R150 ;  /* 0x000000960800d985 */ /* 0x0003e2000c101b08 */
[----:B------:R-:W-:-:S05]  /*15130*/  SHF.R.S32.HI R12, RZ, 0x1f, R12 ;  /* 0x0000001fff0c7819 */ /* 0x000fca000001140c */
[----:B---3--:R-:W-:-:S04]  /*15140*/  P2R R2, PR, RZ, 0x40 ;  /* 0x00000040ff027803 */ /* 0x008fc80000000000 */
[----:B------:R-:W-:Y:S02]  /*15150*/  ISETP.NE.AND P0, PT, R2, RZ, PT ;  /* 0x000000ff0200720c */ /* 0x000fe40003f05270 */
[C---:B------:R-:W-:Y:S02]  /*15160*/  @!P3 LEA R2, P6, R11.reuse, R0, 0x2 ;  /* 0x000000000b02b211 */ /* 0x040fe400078c10ff */
[-C--:B------:R-:W-:Y:S02]  /*15170*/  @!P4 LEA.HI.X R7, R14, R4.reuse, R13, 0x2, P0 ;  /* 0x000000040e07c211 */ /* 0x080fe400000f140d */
[----:B------:R-:W-:Y:S02]  /*15180*/  @!P3 LEA.HI.X R3, R11, R4, R12, 0x2, P6 ;  /* 0x000000040b03b211 */ /* 0x000fe400030f140c */
[----:B------:R-:W-:Y:S01]  /*15190*/  IADD3 R12, R248, 0x50, RZ ;  /* 0x00000050f80c7810 */ /* 0x000fe20007ffe0ff */
[----:B------:R2:W-:Y:S01]  /*151a0*/  @!P4 ST.E.64 [R6.64], R34 ;  /* 0x000000220600c985 */ /* 0x0005e2000c101b08 */
[----:B------:R-:W-:-:S02]  /*151b0*/  ISETP.GE.AND P0, PT, R10, c[0x0][0x3c8], PT ;  /* 0x0000f2000a007a0c */ /* 0x000fc40003f06270 */
[----:B------:R-:W-:Y:S01]  /*151c0*/  SHF.R.S32.HI R12, RZ, 0x1f, R12 ;  /* 0x0000001fff0c7819 */ /* 0x000fe2000001140c */
[----:B------:R3:W-:Y:S01]  /*151d0*/  @!P3 ST.E.64 [R2.64], R26 ;  /* 0x0000001a0200b985 */ /* 0x0007e2000c101b08 */
[C---:B------:R-:W-:Y:S02]  /*151e0*/  IADD3 R13, R248.reuse, 0x58, RZ ;  /* 0x00000058f80d7810 */ /* 0x040fe40007ffe0ff */
[C---:B------:R-:W-:Y:S02]  /*151f0*/  IADD3 R11, R248.reuse, 0x68, RZ ;  /* 0x00000068f80b7810 */ /* 0x040fe40007ffe0ff */
[----:B------:R-:W-:Y:S02]  /*15200*/  SHF.R.S32.HI R13, RZ, 0x1f, R13 ;  /* 0x0000001fff0d7819 */ /* 0x000fe4000001140d */
[----:B-1----:R-:W-:Y:S02]  /*15210*/  @!P2 LEA R8, P3, R5, R0, 0x2 ;  /* 0x000000000508a211 */ /* 0x002fe400078610ff */
[----:B------:R-:W-:-:S02]  /*15220*/  IADD3 R14, R248, 0x70, RZ ;  /* 0x00000070f80e7810 */ /* 0x000fc40007ffe0ff */
[----:B------:R-:W-:Y:S02]  /*15230*/  @!P2 LEA.HI.X R9, R5, R4, R12, 0x2, P3 ;  /* 0x000000040509a211 */ /* 0x000fe400018f140c */
[C---:B------:R-:W-:Y:S02]  /*15240*/  IADD3 R5, R248.reuse, 0x78, RZ ;  /* 0x00000078f8057810 */ /* 0x040fe40007ffe0ff */
[----:B------:R-:W-:Y:S01]  /*15250*/  IADD3 R12, R248, 0x60, RZ ;  /* 0x00000060f80c7810 */ /* 0x000fe20007ffe0ff */
[----:B------:R1:W-:Y:S01]  /*15260*/  @!P2 ST.E.64 [R8.64], R158 ;  /* 0x0000009e0800a985 */ /* 0x0003e2000c101b08 */
[----:B------:R-:W-:Y:S02]  /*15270*/  ISETP.GE.AND P5, PT, R11, c[0x0][0x3c8], PT ;  /* 0x0000f2000b007a0c */ /* 0x000fe40003fa6270 */
[----:B------:R-:W-:Y:S02]  /*15280*/  SHF.R.S32.HI R12, RZ, 0x1f, R12 ;  /* 0x0000001fff0c7819 */ /* 0x000fe4000001140c */
[----:B------:R-:W-:-:S02]  /*15290*/  ISETP.GE.AND P4, PT, R14, c[0x0][0x3c8], PT ;  /* 0x0000f2000e007a0c */ /* 0x000fc40003f86270 */
[----:B--2---:R-:W-:-:S13]  /*152a0*/  @!P1 LEA R6, P6, R15, R0, 0x2 ;  /* 0x000000000f069211 */ /* 0x004fda00078c10ff */
[----:B---3--:R-:W-:-:S04]  /*152b0*/  P2R R2, PR, RZ, 0x40 ;  /* 0x00000040ff027803 */ /* 0x008fc80000000000 */
[----:B------:R-:W-:Y:S02]  /*152c0*/  ISETP.NE.AND P3, PT, R2, RZ, PT ;  /* 0x000000ff0200720c */ /* 0x000fe40003f65270 */
[C---:B------:R-:W-:Y:S02]  /*152d0*/  @!P0 LEA R2, P6, R10.reuse, R0, 0x2 ;  /* 0x000000000a028211 */ /* 0x040fe400078c10ff */
[-C--:B------:R-:W-:Y:S02]  /*152e0*/  @!P1 LEA.HI.X R7, R15, R4.reuse, R13, 0x2, P3 ;  /* 0x000000040f079211 */ /* 0x080fe400018f140d */
[----:B------:R-:W-:Y:S02]  /*152f0*/  ISETP.GE.AND P3, PT, R5, c[0x0][0x3c8], PT ;  /* 0x0000f20005007a0c */ /* 0x000fe40003f66270 */
[----:B------:R-:W-:Y:S01]  /*15300*/  @!P0 LEA.HI.X R3, R10, R4, R12, 0x2, P6 ;  /* 0x000000040a038211 */ /* 0x000fe200030f140c */
[----:B------:R2:W-:Y:S01]  /*15310*/  @!P1 ST.E.64 [R6.64], R42 ;  /* 0x0000002a06009985 */ /* 0x0005e2000c101b08 */
[----:B------:R-:W-:-:S02]  /*15320*/  IADD3 R12, R248, 0x68, RZ ;  /* 0x00000068f80c7810 */ /* 0x000fc40007ffe0ff */
[C---:B------:R-:W-:Y:S01]  /*15330*/  IADD3 R13, R248.reuse, 0x88, RZ ;  /* 0x00000088f80d7810 */ /* 0x040fe20007ffe0ff */
[----:B------:R3:W-:Y:S01]  /*15340*/  @!P0 ST.E.64 [R2.64], R30 ;  /* 0x0000001e02008985 */ /* 0x0007e2000c101b08 */
[C---:B-1----:R-:W-:Y:S02]  /*15350*/  @!P5 LEA R8, P0, R11.reuse, R0, 0x2 ;  /* 0x000000000b08d211 */ /* 0x042fe400078010ff */
[----:B------:R-:W-:Y:S02]  /*15360*/  SHF.R.S32.HI R12, RZ, 0x1f, R12 ;  /* 0x0000001fff0c7819 */ /* 0x000fe4000001140c */
[----:B------:R-:W-:Y:S02]  /*15370*/  IADD3 R15, R248, 0x70, RZ ;  /* 0x00000070f80f7810 */ /* 0x000fe40007ffe0ff */
[----:B------:R-:W-:Y:S02]  /*15380*/  @!P5 LEA.HI.X R9, R11, R4, R12, 0x2, P0 ;  /* 0x000000040b09d211 */ /* 0x000fe400000f140c */
[----:B------:R-:W-:-:S02]  /*15390*/  SHF.R.S32.HI R15, RZ, 0x1f, R15 ;  /* 0x0000001fff0f7819 */ /* 0x000fc4000001140f */
[C---:B------:R-:W-:Y:S01]  /*153a0*/  IADD3 R12, R248.reuse, 0x78, RZ ;  /* 0x00000078f80c7810 */ /* 0x040fe20007ffe0ff */
[----:B------:R1:W-:Y:S01]  /*153b0*/  @!P5 ST.E.64 [R8.64], R166 ;  /* 0x000000a60800d985 */ /* 0x0003e2000c101b08 */
[----:B------:R-:W-:Y:S02]  /*153c0*/  IADD3 R10, R248, 0x80, RZ ;  /* 0x00000080f80a7810 */ /* 0x000fe40007ffe0ff */
[----:B------:R-:W-:Y:S02]  /*153d0*/  SHF.R.S32.HI R12, RZ, 0x1f, R12 ;  /* 0x0000001fff0c7819 */ /* 0x000fe4000001140c */
[----:B------:R-:W-:Y:S02]  /*153e0*/  ISETP.GE.AND P2, PT, R10, c[0x0][0x3c8], PT ;  /* 0x0000f2000a007a0c */ /* 0x000fe40003f46270 */
[----:B------:R-:W-:-:S04]  /*153f0*/  IADD3 R11, R248, 0x90, RZ ;  /* 0x00000090f80b7810 */ /* 0x000fc80007ffe0ff */
[----:B------:R-:W-:Y:S02]  /*15400*/  ISETP.GE.AND P0, PT, R11, c[0x0][0x3c8], PT ;  /* 0x0000f2000b007a0c */ /* 0x000fe40003f06270 */
[CC--:B--2---:R-:W-:Y:S02]  /*15410*/  @!P4 LEA R6, P6, R14.reuse, R0.reuse, 0x2 ;  /* 0x000000000e06c211 */ /* 0x0c4fe400078c10ff */
[----:B---3--:R-:W-:Y:S02]  /*15420*/  @!P3 LEA R2, P1, R5, R0, 0x2 ;  /* 0x000000000502b211 */ /* 0x008fe400078210ff */
[----:B------:R-:W-:Y:S02]  /*15430*/  @!P4 LEA.HI.X R7, R14, R4, R15, 0x2, P6 ;  /* 0x000000040e07c211 */ /* 0x000fe400030f140f */
[C---:B------:R-:W-:Y:S02]  /*15440*/  IADD3 R14, R248.reuse, 0xa0, RZ ;  /* 0x000000a0f80e7810 */ /* 0x040fe40007ffe0ff */
[----:B------:R-:W-:Y:S01]  /*15450*/  IADD3 R15, R248, 0x88, RZ ;  /* 0x00000088f80f7810 */ /* 0x000fe20007ffe0ff */
[----:B------:R2:W-:Y:S01]  /*15460*/  @!P4 ST.E.64 [R6.64], R50 ;  /* 0x000000320600c985 */ /* 0x0005e2000c101b08 */
[----:B------:R-:W-:-:S02]  /*15470*/  ISETP.GE.AND P4, PT, R14, c[0x0][0x3c8], PT ;  /* 0x0000f2000e007a0c */ /* 0x000fc40003f86270 */
[----:B------:R-:W-:-:S03]  /*15480*/  SHF.R.S32.HI R15, RZ, 0x1f, R15 ;  /* 0x0000001fff0f7819 */ /* 0x000fc6000001140f */
[----:B------:R-:W-:Y:S02]  /*15490*/  P2R R3, PR, RZ, 0x2 ;  /* 0x00000002ff037803 */ /* 0x000fe40000000000 */
[----:B------:R-:W-:Y:S02]  /*154a0*/  ISETP.GE.AND P1, PT, R13, c[0x0][0x3c8], PT ;  /* 0x0000f2000d007a0c */ /* 0x000fe40003f26270 */
[----:B------:R-:W-:-:S04]  /*154b0*/  ISETP.NE.AND P6, PT, R3, RZ, PT ;  /* 0x000000ff0300720c */ /* 0x000fc80003fc5270 */
[----:B------:R-:W-:Y:S02]  /*154c0*/  @!P3 LEA.HI.X R3, R5, R4, R12, 0x2, P6 ;  /* 0x000000040503b211 */ /* 0x000fe400030f140c */
[C---:B------:R-:W-:Y:S02]  /*154d0*/  IADD3 R12, R248.reuse, 0x80, RZ ;  /* 0x00000080f80c7810 */ /* 0x040fe40007ffe0ff */
[----:B------:R-:W-:Y:S01]  /*154e0*/  IADD3 R5, R248, 0x98, RZ ;  /* 0x00000098f8057810 */ /* 0x000fe20007ffe0ff */
[----:B------:R3:W-:Y:S01]  /*154f0*/  @!P3 ST.E.64 [R2.64], R38 ;  /* 0x000000260200b985 */ /* 0x0007e2000c101b08 */
[----:B-1----:R-:W-:Y:S02]  /*15500*/  @!P2 LEA R8, P3, R10, R0, 0x2 ;  /* 0x000000000a08a211 */ /* 0x002fe400078610ff */
[----:B------:R-:W-:Y:S02]  /*15510*/  SHF.R.S32.HI R12, RZ, 0x1f, R12 ;  /* 0x0000001fff0c7819 */ /* 0x000fe4000001140c */
[----:B------:R-:W-:-:S02]  /*15520*/  ISETP.GE.AND P5, PT, R5, c[0x0][0x3c8], PT ;  /* 0x0000f20005007a0c */ /* 0x000fc40003fa6270 */
[----:B------:R-:W-:Y:S02]  /*15530*/  @!P2 LEA.HI.X R9, R10, R4, R12, 0x2, P3 ;  /* 0x000000040a09a211 */ /* 0x000fe400018f140c */
[C---:B------:R-:W-:Y:S02]  /*15540*/  IADD3 R12, R248.reuse, 0x90, RZ ;  /* 0x00000090f80c7810 */ /* 0x040fe40007ffe0ff */
[----:B--2---:R-:W-:Y:S01]  /*15550*/  @!P1 LEA R6, P6, R13, R0, 0x2 ;  /* 0x000000000d069211 */ /* 0x004fe200078c10ff */
[----:B------:R1:W-:Y:S01]  /*15560*/  @!P2 ST.E.64 [R8.64], R168 ;  /* 0x000000a80800a985 */ /* 0x0003e2000c101b08 */
[----:B------:R-:W-:Y:S02]  /*15570*/  SHF.R.S32.HI R12, RZ, 0x1f, R12 ;  /* 0x0000001fff0c7819 */ /* 0x000fe4000001140c */
[----:B------:R-:W-:-:S09]  /*15580*/  IADD3 R10, R248, 0xa8, RZ ;  /* 0x000000a8f80a7810 */ /* 0x000fd20007ffe0ff */
[----:B---3--:R-:W-:-:S04]  /*15590*/  P2R R2, PR, RZ, 0x40 ;  /* 0x00000040ff027803 */ /* 0x008fc80000000000 */
[----:B------:R-:W-:Y:S02]  /*155a0*/  ISETP.NE.AND P3, PT, R2, RZ, PT ;  /* 0x000000ff0200720c */ /* 0x000fe40003f65270 */
[----:B------:R-:W-:Y:S02]  /*155b0*/  @!P0 LEA R2, P6, R11, R0, 0x2 ;  /* 0x000000000b028211 */ /* 0x000fe400078c10ff */
[-C--:B------:R-:W-:Y:S02]  /*155c0*/  @!P1 LEA.HI.X R7, R13, R4.reuse, R15, 0x2, P3 ;  /* 0x000000040d079211 */ /* 0x080fe400018f140f */
[----:B------:R-:W-:Y:S02]  /*155d0*/  @!P0 LEA.HI.X R3, R11, R4, R12, 0x2, P6 ;  /* 0x000000040b038211 */ /* 0x000fe400030f140c */
[C---:B------:R-:W-:Y:S01]  /*155e0*/  IADD3 R12, R248.reuse, 0x98, RZ ;  /* 0x00000098f80c7810 */ /* 0x040fe20007ffe0ff */
[----:B------:R2:W-:Y:S01]  /*155f0*/  @!P1 ST.E.64 [R6.64], R58 ;  /* 0x0000003a06009985 */ /* 0x0005e2000c101b08 */
[----:B------:R-:W-:-:S02]  /*15600*/  IADD3 R13, R248, 0xb8, RZ ;  /* 0x000000b8f80d7810 */ /* 0x000fc40007ffe0ff */
[----:B------:R-:W-:Y:S01]  /*15610*/  ISETP.GE.AND P3, PT, R10, c[0x0][0x3c8], PT ;  /* 0x0000f2000a007a0c */ /* 0x000fe20003f66270 */
[----:B------:R3:W-:Y:S01]  /*15620*/  @!P0 ST.E.64 [R2.64], R46 ;  /* 0x0000002e02008985 */ /* 0x0007e2000c101b08 */
[----:B-1----:R-:W-:Y:S02]  /*15630*/  @!P5 LEA R8, P0, R5, R0, 0x2 ;  /* 0x000000000508d211 */ /* 0x002fe400078010ff */
[----:B------:R-:W-:Y:S02]  /*15640*/  SHF.R.S32.HI R12, RZ, 0x1f, R12 ;  /* 0x0000001fff0c7819 */ /* 0x000fe4000001140c */
[----:B------:R-:W-:Y:S02]  /*15650*/  IADD3 R15, R248, 0xa0, RZ ;  /* 0x000000a0f80f7810 */ /* 0x000fe40007ffe0ff */
[----:B------:R-:W-:Y:S02]  /*15660*/  ISETP.GE.AND P1, PT, R13, c[0x0][0x3c8], PT ;  /* 0x0000f2000d007a0c */ /* 0x000fe40003f26270 */
[----:B------:R-:W-:-:S02]  /*15670*/  @!P5 LEA.HI.X R9, R5, R4, R12, 0x2, P0 ;  /* 0x000000040509d211 */ /* 0x000fc400000f140c */
[C---:B------:R-:W-:Y:S02]  /*15680*/  IADD3 R11, R248.reuse, 0xb0, RZ ;  /* 0x000000b0f80b7810 */ /* 0x040fe40007ffe0ff */
[----:B------:R-:W-:Y:S01]  /*15690*/  SHF.R.S32.HI R15, RZ, 0x1f, R15 ;  /* 0x0000001fff0f7819 */ /* 0x000fe2000001140f */
[----:B------:R1:W-:Y:S01]  /*156a0*/  @!P5 ST.E.64 [R8.64], R170 ;  /* 0x000000aa0800d985 */ /* 0x0003e2000c101b08 */
[C---:B------:R-:W-:Y:S02]  /*156b0*/  IADD3 R12, R248.reuse, 0xa8, RZ ;  /* 0x000000a8f80c7810 */ /* 0x040fe40007ffe0ff */
[----:B------:R-:W-:Y:S02]  /*156c0*/  ISETP.GE.AND P2, PT, R11, c[0x0][0x3c8], PT ;  /* 0x0000f2000b007a0c */ /* 0x000fe40003f46270 */
[----:B------:R-:W-:Y:S02]  /*156d0*/  SHF.R.S32.HI R12, RZ, 0x1f, R12 ;  /* 0x0000001fff0c7819 */ /* 0x000fe4000001140c */
[----:B------:R-:W-:-:S02]  /*156e0*/  IADD3 R5, R248, 0xc0, RZ ;  /* 0x000000c0f8057810 */ /* 0x000fc40007ffe0ff */
[----:B--2---:R-:W-:-:S13]  /*156f0*/  @!P4 LEA R6, P6, R14, R0, 0x2 ;  /* 0x000000000e06c211 */ /* 0x004fda00078c10ff */
[----:B---3--:R-:W-:-:S04]  /*15700*/  P2R R2, PR, RZ, 0x40 ;  /* 0x00000040ff027803 */ /* 0x008fc80000000000 */
[----:B------:R-:W-:Y:S02]  /*15710*/  ISETP.NE.AND P0, PT, R2, RZ, PT ;  /* 0x000000ff0200720c */ /* 0x000fe40003f05270 */
[----:B------:R-:W-:Y:S02]  /*15720*/  @!P3 LEA R2, P6, R10, R0, 0x2 ;  /* 0x000000000a02b211 */ /* 0x000fe400078c10ff */
[-C--:B------:R-:W-:Y:S02]  /*15730*/  @!P4 LEA.HI.X R7, R14, R4.reuse, R15, 0x2, P0 ;  /* 0x000000040e07c211 */ /* 0x080fe400000f140f */
[----:B------:R-:W-:Y:S02]  /*15740*/  @!P3 LEA.HI.X R3, R10, R4, R12, 0x2, P6 ;  /* 0x000000040a03b211 */ /* 0x000fe400030f140c */
[----:B------:R-:W-:Y:S01]  /*15750*/  ISETP.GE.AND P0, PT, R5, c[0x0][0x3c8], PT ;  /* 0x0000f20005007a0c */ /* 0x000fe20003f06270 */
[----:B------:R2:W-:Y:S01]  /*15760*/  @!P4 ST.E.64 [R6.64], R70 ;  /* 0x000000460600c985 */ /* 0x0005e2000c101b08 */
[----:B------:R-:W-:-:S02]  /*15770*/  IADD3 R14, R248, 0xb0, RZ ;  /* 0x000000b0f80e7810 */ /* 0x000fc40007ffe0ff */
[----:B------:R-:W-:Y:S01]  /*15780*/  IADD3 R12, R248, 0xc8, RZ ;  /* 0x000000c8f80c7810 */ /* 0x000fe20007ffe0ff */
[----:B------:R3:W-:Y:S01]  /*15790*/  @!P3 ST.E.64 [R2.64], R54 ;  /* 0x000000360200b985 */ /* 0x0007e2000c101b08 */
[C---:B-1----:R-:W-:Y:S02]  /*157a0*/  @!P2 LEA R8, P3, R11.reuse, R0, 0x2 ;  /* 0x000000000b08a211 */ /* 0x042fe400078610ff */
[----:B------:R-:W-:Y:S02]  /*157b0*/  SHF.R.S32.HI R14, RZ, 0x1f, R14 ;  /* 0x0000001fff0e7819 */ /* 0x000fe4000001140e */
[----:B------:R-:W-:Y:S02]  /*157c0*/  ISETP.GE.AND P5, PT, R12, c[0x0][0x3c8], PT ;  /* 0x0000f2000c007a0c */ /* 0x000fe40003fa6270 */
[----:B------:R-:W-:Y:S02]  /*157d0*/  @!P2 LEA.HI.X R9, R11, R4, R14, 0x2, P3 ;  /* 0x000000040b09a211 */ /* 0x000fe400018f140e */
[----:B------:R-:W-:-:S02]  /*157e0*/  IADD3 R11, R248, 0xc0, RZ ;  /* 0x000000c0f80b7810 */ /* 0x000fc40007ffe0ff */
[C---:B------:R-:W-:Y:S01]  /*157f0*/  IADD3 R14, R248.reuse, 0xb8, RZ ;  /* 0x000000b8f80e7810 */ /* 0x040fe20007ffe0ff */
[----:B------:R-:W-:Y:S01]  /*15800*/  @!P2 ST.E.64 [R8.64], R94 ;  /* 0x0000005e0800a985 */ /* 0x000fe2000c101b08 */
[----:B------:R-:W-:Y:S02]  /*15810*/  IADD3 R10, R248, 0xd0, RZ ;  /* 0x000000d0f80a7810 */ /* 0x000fe40007ffe0ff */
[----:B------:R-:W-:Y:S02]  /*15820*/  SHF.R.S32.HI R11, RZ, 0x1f, R11 ;  /* 0x0000001fff0b7819 */ /* 0x000fe4000001140b */
[----:B------:R-:W-:Y:S02]  /*15830*/  SHF.R.S32.HI R14, RZ, 0x1f, R14 ;  /* 0x0000001fff0e7819 */ /* 0x000fe4000001140e */
[----:B------:R-:W-:Y:S02]  /*15840*/  ISETP.GE.AND P2, PT, R252, c[0x0][0x3c8], PT ;  /* 0x0000f200fc007a0c */ /* 0x000fe40003f46270 */
[----:B--2---:R-:W-:-:S02]  /*15850*/  @!P1 LEA R6, P4, R13, R0, 0x2 ;  /* 0x000000000d069211 */ /* 0x004fc400078810ff */
[----:B---3--:R-:W-:-:S11]  /*15860*/  @!P0 LEA R2, P6, R5, R0, 0x2 ;  /* 0x0000000005028211 */ /* 0x008fd600078c10ff */
[----:B------:R-:W-:Y:S02]  /*15870*/  P2R R3, PR, RZ, 0x10 ;  /* 0x00000010ff037803 */ /* 0x000fe40000000000 */
[----:B------:R-:W-:Y:S02]  /*15880*/  ISETP.GE.AND P4, PT, R10, c[0x0][0x3c8], PT ;  /* 0x0000f2000a007a0c */ /* 0x000fe40003f86270 */
[----:B------:R-:W-:Y:S02]  /*15890*/  ISETP.NE.AND P3, PT, R3, RZ, PT ;  /* 0x000000ff0300720c */ /* 0x000fe40003f65270 */
[-C--:B------:R-:W-:Y:S02]  /*158a0*/  @!P0 LEA.HI.X R3, R5, R4.reuse, R11, 0x2, P6 ;  /* 0x0000000405038211 */ /* 0x080fe400030f140b */
[----:B------:R-:W-:Y:S02]  /*158b0*/  @!P1 LEA.HI.X R7, R13, R4, R14, 0x2, P3 ;  /* 0x000000040d079211 */ /* 0x000fe400018f140e */
[----:B------:R-:W-:-:S02]  /*158c0*/  IADD3 R5, R248, 0xd8, RZ ;  /* 0x000000d8f8057810 */ /* 0x000fc40007ffe0ff */
[C---:B------:R-:W-:Y:S01]  /*158d0*/  IADD3 R13, R248.reuse, 0xc8, RZ ;  /* 0x000000c8f80d7810 */ /* 0x040fe20007ffe0ff */
[----:B------:R1:W-:Y:S01]  /*158e0*/  @!P1 ST.E.64 [R6.64], R78 ;  /* 0x0000004e06009985 */ /* 0x0003e2000c101b08 */
[----:B------:R-:W-:Y:S02]  /*158f0*/  ISETP.GE.AND P3, PT, R5, c[0x0][0x3c8], PT ;  /* 0x0000f20005007a0c */ /* 0x000fe40003f66270 */
[----:B------:R-:W-:Y:S01]  /*15900*/  SHF.R.S32.HI R13, RZ, 0x1f, R13 ;  /* 0x0000001fff0d7819 */ /* 0x000fe2000001140d */
[----:B------:R2:W-:Y:S01]  /*15910*/  @!P0 ST.E.64 [R2.64], R62 ;  /* 0x0000003e02008985 */ /* 0x0005e2000c101b08 */
[----:B------:R-:W-:Y:S02]  /*15920*/  IADD3 R11, R248, 0xd0, RZ ;  /* 0x000000d0f80b7810 */ /* 0x000fe40007ffe0ff */
[----:B------:R-:W-:Y:S02]  /*15930*/  ISETP.GE.AND P1, PT, R251, c[0x0][0x3c8], PT ;  /* 0x0000f200fb007a0c */ /* 0x000fe40003f26270 */
[----:B------:R-:W-:-:S02]  /*15940*/  SHF.R.S32.HI R11, RZ, 0x1f, R11 ;  /* 0x0000001fff0b7819 */ /* 0x000fc4000001140b */
[----:B-1----:R-:W-:-:S04]  /*15950*/  @!P5 LEA R6, P0, R12, R0, 0x2 ;  /* 0x000000000c06d211 */ /* 0x002fc800078010ff */
[----:B------:R-:W-:Y:S02]  /*15960*/  @!P5 LEA.HI.X R7, R12, R4, R13, 0x2, P0 ;  /* 0x000000040c07d211 */ /* 0x000fe400000f140d */
[----:B--2---:R-:W-:Y:S02]  /*15970*/  @!P4 LEA R2, P6, R10, R0, 0x2 ;  /* 0x000000000a02c211 */ /* 0x004fe400078c10ff */
[----:B------:R-:W-:Y:S01]  /*15980*/  ISETP.GE.AND P0, PT, R250, c[0x0][0x3c8], PT ;  /* 0x0000f200fa007a0c */ /* 0x000fe20003f06270 */
[----:B------:R-:W-:Y:S01]  /*15990*/  @!P5 ST.E.64 [R6.64], R82 ;  /* 0x000000520600d985 */ /* 0x000fe2000c101b08 */
[----:B------:R-:W-:Y:S02]  /*159a0*/  @!P4 LEA.HI.X R3, R10, R4, R11, 0x2, P6 ;  /* 0x000000040a03c211 */ /* 0x000fe400030f140b */
[-C--:B------:R-:W-:Y:S02]  /*159b0*/  @!P3 LEA R10, P5, R5, R0.reuse, 0x2 ;  /* 0x00000000050ab211 */ /* 0x080fe400078a10ff */
[----:B------:R-:W-:Y:S01]  /*159c0*/  IADD3 R12, R248, 0xd8, RZ ;  /* 0x000000d8f80c7810 */ /* 0x000fe20007ffe0ff */
[----:B------:R1:W-:Y:S01]  /*159d0*/  @!P4 ST.E.64 [R2.64], R86 ;  /* 0x000000560200c985 */ /* 0x0003e2000c101b08 */
[----:B------:R-:W-:-:S02]  /*159e0*/  @!P2 LEA R8, P6, R252, R0, 0x2 ;  /* 0x00000000fc08a211 */ /* 0x000fc400078c10ff */
[----:B------:R-:W-:Y:S02]  /*159f0*/  SHF.R.S32.HI R12, RZ, 0x1f, R12 ;  /* 0x0000001fff0c7819 */ /* 0x000fe4000001140c */
[----:B------:R-:W-:-:S04]  /*15a00*/  SHF.R.S32.HI R13, RZ, 0x1f, R252 ;  /* 0x0000001fff0d7819 */ /* 0x000fc800000114fc */
[----:B------:R-:W-:Y:S02]  /*15a10*/  @!P2 LEA.HI.X R9, R252, R4, R13, 0x2, P6 ;  /* 0x00000004fc09a211 */ /* 0x000fe400030f140d */
[----:B-1----:R-:W-:Y:S02]  /*15a20*/  P2R R2, PR, RZ, 0x20 ;  /* 0x00000020ff027803 */ /* 0x002fe40000000000 */
[----:B------:R-:W-:Y:S02]  /*15a30*/  @!P1 LEA R6, P5, R251, R0, 0x2 ;  /* 0x00000000fb069211 */ /* 0x000fe400078a10ff */
[----:B------:R-:W-:-:S04]  /*15a40*/  ISETP.NE.AND P4, PT, R2, RZ, PT ;  /* 0x000000ff0200720c */ /* 0x000fc80003f85270 */
[----:B------:R-:W-:Y:S02]  /*15a50*/  @!P3 LEA.HI.X R11, R5, R4, R12, 0x2, P4 ;  /* 0x00000004050bb211 */ /* 0x000fe400020f140c */
[----:B------:R-:W-:Y:S02]  /*15a60*/  SHF.R.S32.HI R12, RZ, 0x1f, R251 ;  /* 0x0000001fff0c7819 */ /* 0x000fe400000114fb */
[----:B------:R-:W-:Y:S01]  /*15a70*/  SHF.R.S32.HI R5, RZ, 0x1f, R250 ;  /* 0x0000001fff057819 */ /* 0x000fe200000114fa */
[----:B------:R1:W-:Y:S01]  /*15a80*/  @!P3 ST.E.64 [R10.64], R106 ;  /* 0x0000006a0a00b985 */ /* 0x0003e2000c101b08 */
[C---:B------:R-:W-:Y:S02]  /*15a90*/  @!P0 LEA R2, P4, R250.reuse, R0, 0x2 ;  /* 0x00000000fa028211 */ /* 0x040fe400078810ff */
[-C--:B------:R-:W-:Y:S01]  /*15aa0*/  @!P1 LEA.HI.X R7, R251, R4.reuse, R12, 0x2, P5 ;  /* 0x00000004fb079211 */ /* 0x080fe200028f140c */
[----:B------:R1:W-:Y:S01]  /*15ab0*/  @!P2 ST.E.64 [R8.64], R102 ;  /* 0x000000660800a985 */ /* 0x0003e2000c101b08 */
[----:B------:R-:W-:-:S03]  /*15ac0*/  @!P0 LEA.HI.X R3, R250, R4, R5, 0x2, P4 ;  /* 0x00000004fa038211 */ /* 0x000fc600020f1405 */
[----:B------:R1:W-:Y:S04]  /*15ad0*/  @!P1 ST.E.64 [R6.64], R90 ;  /* 0x0000005a06009985 */ /* 0x0003e8000c101b08 */
[----:B------:R1:W-:Y:S01]  /*15ae0*/  @!P0 ST.E.64 [R2.64], R74 ;  /* 0x0000004a02008985 */ /* 0x0003e2000c101b08 */
[----:B------:R-:W-:-:S13]  /*15af0*/  ISETP.GE.AND P0, PT, R249, c[0x0][0x3c8], PT ;  /* 0x0000f200f9007a0c */ /* 0x000fda0003f06270 */
[----:B------:R-:W-:Y:S05]  /*15b00*/  @P0 BRA `(.L_x_294) ;  /* 0x00000d1000000947 */ /* 0x000fea0003800000 */
[----:B------:R-:W-:Y:S02]  /*15b10*/  SHF.R.S32.HI R5, RZ, 0x1f, R249 ;  /* 0x0000001fff057819 */ /* 0x000fe400000114f9 */
[----:B-1----:R-:W-:-:S04]  /*15b20*/  LEA R2, P0, R249, R0, 0x2 ;  /* 0x00000000f9027211 */ /* 0x002fc800078010ff */
[----:B------:R-:W-:-:S05]  /*15b30*/  LEA.HI.X R3, R249, R4, R5, 0x2, P0 ;  /* 0x00000004f9037211 */ /* 0x000fca00000f1405 */
[----:B------:R1:W-:Y:S01]  /*15b40*/  ST.E.64 [R2.64], R66 ;  /* 0x0000004202007985 */ /* 0x0003e2000c101b08 */
[----:B------:R-:W-:Y:S05]  /*15b50*/  BRA `(.L_x_294) ;  /* 0x00000cc000007947 */ /* 0x000fea0003800000 */
.L_x_279:
[----:B------:R-:W-:Y:S01]  /*15b60*/  ISETP.NE.U32.AND P0, PT, RZ, c[0x0][0x508], PT ;  /* 0x00014200ff007a0c */ /* 0x000fe20003f05070 */
[----:B------:R-:W-:Y:S01]  /*15b70*/  IMAD.MOV.U32 R6, RZ, RZ, RZ ;  /* 0x000000ffff067224 */ /* 0x000fe200078e00ff */
[----:B------:R-:W-:Y:S01]  /*15b80*/  ISETP.NE.U32.AND P3, PT, RZ, c[0x0][0x500], PT ;  /* 0x00014000ff007a0c */ /* 0x000fe20003f65070 */
[----:B------:R-:W-:Y:S01]  /*15b90*/  IMAD.MOV.U32 R20, RZ, RZ, c[0x0][0x388] ;  /* 0x0000e200ff147624 */ /* 0x000fe200078e00ff */
[----:B------:R-:W-:Y:S02]  /*15ba0*/  ISETP.NE.AND.EX P2, PT, RZ, c[0x0][0x50c], PT, P0 ;  /* 0x00014300ff007a0c */ /* 0x000fe40003f45300 */
[----:B------:R-:W-:Y:S02]  /*15bb0*/  ISETP.NE.AND.EX P3, PT, RZ, c[0x0][0x504], PT, P3 ;  /* 0x00014100ff007a0c */ /* 0x000fe40003f65330 */
[----:B------:R-:W-:-:S04]  /*15bc0*/  IADD3 R2, P1, R227, c[0x0][0x500], RZ ;  /* 0x00014000e3027a10 */ /* 0x000fc80007f3e0ff */
[----:B------:R-:W-:-:S05]  /*15bd0*/  IADD3.X R3, R232, c[0x0][0x504], RZ, P1, !PT ;  /* 0x00014100e8037a10 */ /* 0x000fca0000ffe4ff */
[----:B-1----:R-:W-:Y:S02]  /*15be0*/  @P2 IADD3 R4, P0, R227, c[0x0][0x508], RZ ;  /* 0x00014200e3042a10 */ /* 0x002fe40007f1e0ff */
[----:B------:R1:W5:Y:S02]  /*15bf0*/  @P3 LDG.E R6, [R2.64] ;  /* 0x0000000802063981 */ /* 0x000364000c1e1900 */
[----:B------:R-:W-:-:S05]  /*15c00*/  @P2 IADD3.X R5, R232, c[0x0][0x50c], RZ, P0, !PT ;  /* 0x00014300e8052a10 */ /* 0x000fca00007fe4ff */
[----:B------:R1:W5:Y:S01]  /*15c10*/  @P2 LDG.E R20, [R4.64] ;  /* 0x0000000804142981 */ /* 0x000362000c1e1900 */
[----:B------:R-:W-:-:S04]  /*15c20*/  ISETP.NE.AND P0, PT, R238, RZ, PT ;  /* 0x000000ffee00720c */ /* 0x000fc80003f05270 */
[----:B------:R-:W-:Y:S01]  /*15c30*/  SEL R19, R238, c[0x0][0x3d4], P0 ;  /* 0x0000f500ee137a07 */ /* 0x000fe20000000000 */
[----:B------:R-:W-:Y:S05]  /*15c40*/  @P2 BRA `(.L_x_300) ;  /* 0x0000004000002947 */ /* 0x000fea0003800000 */
[----:B------:R-:W-:Y:S05]  /*15c50*/  @!P3 BRA `(.L_x_300) ;  /* 0x000000300000b947 */ /* 0x000fea0003800000 */
[----:B------:R2:W3:Y:S04]  /*15c60*/  LDG.E R0, [R2.64] ;  /* 0x0000000802007981 */ /* 0x0004e8000c1e1900 */
[----:B-12---:R-:W3:Y:S02]  /*15c70*/  LDG.E R2, [R2.64+0x4] ;  /* 0x0000040802027981 */ /* 0x006ee4000c1e1900 */
[----:B---3-5:R-:W-:Y:S02]  /*15c80*/  IADD3 R20, -R0, R2, RZ ;  /* 0x0000000200147210 */ /* 0x028fe40007ffe1ff */
.L_x_300:
[----:B-1----:R-:W1:Y:S01]  /*15c90*/  S2R R2, SR_TID.X ;  /* 0x0000000000027919 */ /* 0x002e620000002100 */
[----:B------:R-:W-:Y:S01]  /*15ca0*/  BSSY B0, `(.L_x_301) ;  /* 0x0000036000007945 */ /* 0x000fe20003800000 */
[----:B------:R-:W-:Y:S02]  /*15cb0*/  LOP3.LUT R12, R230, 0xffff, RZ, 0xc0, !PT ;  /* 0x0000ffffe60c7812 */ /* 0x000fe400078ec0ff */
[----:B------:R-:W-:-:S02]  /*15cc0*/  SEL R13, R233, RZ, !P3 ;  /* 0x000000ffe90d7207 */ /* 0x000fc40005800000 */
[----:B------:R-:W-:Y:S02]  /*15cd0*/  SEL R21, R235, RZ, !P3 ;  /* 0x000000ffeb157207 */ /* 0x000fe40005800000 */
[----:B-----5:R-:W-:Y:S02]  /*15ce0*/  SHF.R.S32.HI R18, RZ, 0x1f, R6 ;  /* 0x0000001fff127819 */ /* 0x020fe40000011406 */
[----:B-1----:R-:W-:-:S13]  /*15cf0*/  ISETP.GT.AND P0, PT, R2, 0x7f, PT ;  /* 0x0000007f0200780c */ /* 0x002fda0003f04270 */
[----:B------:R-:W-:Y:S05]  /*15d00*/  @P0 BRA `(.L_x_302) ;  /* 0x000002f000000947 */ /* 0x000fea0003800000 */
[----:B------:R-:W-:Y:S01]  /*15d10*/  IMAD R0, R20, c[0x0][0x4e8], RZ ;  /* 0x00013a0014007a24 */ /* 0x000fe200078e02ff */
[----:B------:R-:W-:-:S04]  /*15d20*/  LEA R16, R229, R2, 0x7 ;  /* 0x00000002e5107211 */ /* 0x000fc800078e38ff */
[----:B------:R-:W-:-:S13]  /*15d30*/  ISETP.GE.AND P0, PT, R16, R0, PT ;  /* 0x000000001000720c */ /* 0x000fda0003f06270 */
[----:B------:R-:W-:Y:S05]  /*15d40*/  @P0 BRA `(.L_x_302) ;  /* 0x000002b000000947 */ /* 0x000fea0003800000 */
[----:B------:R-:W-:Y:S01]  /*15d50*/  IMAD.MOV.U32 R0, RZ, RZ, 0x368 ;  /* 0x00000368ff007424 */ /* 0x000fe200078e00ff */
[----:B------:R-:W-:-:S04]  /*15d60*/  ISETP.GT.AND P2, PT, R19, 0x1, PT ;  /* 0x000000011300780c */ /* 0x000fc80003f44270 */
[----:B------:R-:W-:-:S04]  /*15d70*/  SEL R0, R0, 0x328, P2 ;  /* 0x0000032800007807 */ /* 0x000fc80001000000 */
[----:B------:R1:W2:Y:S08]  /*15d80*/  LDC.64 R8, c[0x0][R0+0x170] ;  /* 0x00005c0000087b82 */ /* 0x0002b00000000a00 */
[----:B------:R1:W3:Y:S08]  /*15d90*/  LDC.64 R4, c[0x0][R0+0x168] ;  /* 0x00005a0000047b82 */ /* 0x0002f00000000a00 */
[----:B------:R1:W4:Y:S08]  /*15da0*/  LDC.64 R14, c[0x0][R0+0x178] ;  /* 0x00005e00000e7b82 */ /* 0x0003300000000a00 */
[----:B------:R1:W5:Y:S02]  /*15db0*/  LDC.64 R10, c[0x0][R0+0x160] ;  /* 0x00005800000a7b82 */ /* 0x0003640000000a00 */
[----:B-1----:R-:W-:-:S02]  /*15dc0*/  IMAD.MOV.U32 R0, RZ, RZ, c[0x0][0x4e8] ;  /* 0x00013a00ff007624 */ /* 0x002fc400078e00ff */
[-C--:B--2---:R-:W-:Y:S02]  /*15dd0*/  IMAD R7, R9, R13.reuse, RZ ;  /* 0x0000000d09077224 */ /* 0x084fe400078e02ff */
[----:B------:R-:W-:Y:S01]  /*15de0*/  IMAD.WIDE.U32 R2, R8, R13, RZ ;  /* 0x0000000d08027225 */ /* 0x000fe200078e00ff */
[----:B------:R-:W-:Y:S02]  /*15df0*/  ISETP.NE.AND P0, PT, R0, 0x1, PT ;  /* 0x000000010000780c */ /* 0x000fe40003f05270 */
[----:B------:R-:W-:Y:S01]  /*15e00*/  MOV R0, R16 ;  /* 0x0000001000007202 */ /* 0x000fe20000000f00 */
[----:B------:R-:W-:Y:S01]  /*15e10*/  IMAD R8, R8, R21, R7 ;  /* 0x0000001508087224 */ /* 0x000fe200078e0207 */
[----:B------:R-:W-:Y:S01]  /*15e20*/  SEL R7, R245, RZ, P2 ;  /* 0x000000fff5077207 */ /* 0x000fe20001000000 */
[-C--:B---3--:R-:W-:Y:S02]  /*15e30*/  IMAD R9, R5, R12.reuse, RZ ;  /* 0x0000000c05097224 */ /* 0x088fe400078e02ff */
[----:B------:R-:W-:Y:S01]  /*15e40*/  IMAD.WIDE.U32 R4, R4, R12, RZ ;  /* 0x0000000c04047225 */ /* 0x000fe200078e00ff */
[----:B------:R-:W-:-:S03]  /*15e50*/  IADD3 R3, R3, R8, RZ ;  /* 0x0000000803037210 */ /* 0x000fc60007ffe0ff */
[----:B------:R-:W-:Y:S02]  /*15e60*/  IMAD.IADD R9, R5, 0x1, R9 ;  /* 0x0000000105097824 */ /* 0x000fe400078e0209 */
[----:B------:R-:W-:-:S04]  /*15e70*/  @P0 IMAD.HI.U32 R17, R16, c[0x0][0x4ec], RZ ;  /* 0x00013b0010110a27 */ /* 0x000fc800078e00ff */
[-C--:B----4-:R-:W-:Y:S01]  /*15e80*/  IMAD R8, R15, R7.reuse, RZ ;  /* 0x000000070f087224 */ /* 0x090fe200078e02ff */
[----:B------:R-:W-:Y:S02]  /*15e90*/  @P0 SHF.R.U32.HI R0, RZ, c[0x0][0x4f0], R17 ;  /* 0x00013c00ff000a19 */ /* 0x000fe40000011611 */
[----:B------:R-:W-:Y:S01]  /*15ea0*/  IADD3 R17, P1, P0, R2, R4, R6 ;  /* 0x0000000402117210 */ /* 0x000fe2000783e006 */
[----:B------:R-:W-:-:S03]  /*15eb0*/  IMAD.WIDE.U32 R4, R14, R7, RZ ;  /* 0x000000070e047225 */ /* 0x000fc600078e00ff */
[----:B------:R-:W-:Y:S01]  /*15ec0*/  IADD3.X R9, R3, R9, R18, P1, P0 ;  /* 0x0000000903097210 */ /* 0x000fe20000fe0412 */
[----:B------:R-:W-:Y:S01]  /*15ed0*/  IMAD.MOV R2, RZ, RZ, -R0 ;  /* 0x000000ffff027224 */ /* 0x000fe200078e0a00 */
[----:B------:R-:W-:Y:S01]  /*15ee0*/  IADD3 R5, R5, R8, RZ ;  /* 0x0000000805057210 */ /* 0x000fe20007ffe0ff */
[----:B------:R-:W-:Y:S01]  /*15ef0*/  IMAD.MOV.U32 R8, RZ, RZ, c[0x0][0x4a8] ;  /* 0x00012a00ff087624 */ /* 0x000fe200078e00ff */
[----:B------:R-:W-:Y:S01]  /*15f00*/  IADD3 R4, P1, P0, R0, R17, R4 ;  /* 0x0000001100047210 */ /* 0x000fe2000783e004 */
[----:B------:R-:W-:Y:S01]  /*15f10*/  IMAD R2, R2, c[0x0][0x4e8], R16 ;  /* 0x00013a0002027a24 */ /* 0x000fe200078e0210 */
[----:B------:R-:W-:-:S03]  /*15f20*/  SHF.R.S32.HI R3, RZ, 0x1f, R0 ;  /* 0x0000001fff037819 */ /* 0x000fc60000011400 */
[----:B-----5:R-:W-:Y:S01]  /*15f30*/  IMAD R0, R11, R2, RZ ;  /* 0x000000020b007224 */ /* 0x020fe200078e02ff */
[----:B------:R-:W-:Y:S02]  /*15f40*/  SHF.R.S32.HI R7, RZ, 0x1f, R2 ;  /* 0x0000001fff077819 */ /* 0x000fe40000011402 */
        /* <DEDUP_REMOVED lines=11> */
.L_x_302:
[----:B------:R-:W-:Y:S05]  /*16000*/  BSYNC B0 ;  /* 0x0000000000007941 */ /* 0x000fea0003800000 */
.L_x_301:
[----:B------:R-:W-:-:S13]  /*16010*/  ISETP.GT.AND P0, PT, R19, 0x1, PT ;  /* 0x000000011300780c */ /* 0x000fda0003f04270 */
[----:B------:R-:W-:Y:S05]  /*16020*/  @P0 BRA `(.L_x_294) ;  /* 0x000007f000000947 */ /* 0x000fea0003800000 */
[----:B------:R-:W-:Y:S01]  /*16030*/  MOV R2, c[0x0][0x4e8] ;  /* 0x00013a0000027a02 */ /* 0x000fe20000000f00 */
[----:B-1----:R-:W-:Y:S01]  /*16040*/  IMAD R0, R18, c[0x0][0x3a0], RZ ;  /* 0x0000e80012007a24 */ /* 0x002fe200078e02ff */
[----:B------:R-:W-:Y:S01]  /*16050*/  LEA R4, R229, R218, 0x7 ;  /* 0x000000dae5047211 */ /* 0x000fe200078e38ff */
[----:B------:R-:W-:Y:S01]  /*16060*/  IMAD R5, R21, c[0x0][0x3f0], RZ ;  /* 0x0000fc0015057a24 */ /* 0x000fe200078e02ff */
[----:B------:R-:W-:Y:S01]  /*16070*/  ISETP.NE.AND P0, PT, R2, 0x1, PT ;  /* 0x000000010200780c */ /* 0x000fe20003f05270 */
[----:B------:R-:W-:-:S04]  /*16080*/  IMAD.WIDE.U32 R2, R6, c[0x0][0x3a0], RZ ;  /* 0x0000e80006027a25 */ /* 0x000fc800078e00ff */
[----:B------:R-:W-:Y:S01]  /*16090*/  IMAD R6, R6, c[0x0][0x3a4], R0 ;  /* 0x0000e90006067a24 */ /* 0x000fe200078e0200 */
[----:B------:R-:W-:Y:S01]  /*160a0*/  MOV R0, R4 ;  /* 0x0000000400007202 */ /* 0x000fe20000000f00 */
[----:B------:R-:W-:-:S03]  /*160b0*/  IMAD R7, R13, c[0x0][0x3f4], R5 ;  /* 0x0000fd000d077a24 */ /* 0x000fc600078e0205 */
[----:B------:R-:W-:-:S03]  /*160c0*/  IADD3 R3, R3, R6, RZ ;  /* 0x0000000603037210 */ /* 0x000fc60007ffe0ff */
[----:B------:R-:W-:-:S04]  /*160d0*/  @P0 IMAD.HI.U32 R6, R4, c[0x0][0x4ec], RZ ;  /* 0x00013b0004060a27 */ /* 0x000fc800078e00ff */
[----:B------:R-:W-:Y:S01]  /*160e0*/  IMAD.WIDE.U32 R2, R12, c[0x0][0x3e8], R2 ;  /* 0x0000fa000c027a25 */ /* 0x000fe200078e0002 */
[----:B------:R-:W-:-:S03]  /*160f0*/  @P0 SHF.R.U32.HI R0, RZ, c[0x0][0x4f0], R6 ;  /* 0x00013c00ff000a19 */ /* 0x000fc60000011606 */
[----:B------:R-:W-:Y:S01]  /*16100*/  IMAD R3, R12, c[0x0][0x3ec], R3 ;  /* 0x0000fb000c037a24 */ /* 0x000fe200078e0203 */
[----:B------:R-:W-:Y:S02]  /*16110*/  SHF.R.S32.HI R6, RZ, 0x1f, R0 ;  /* 0x0000001fff067819 */ /* 0x000fe40000011400 */
[----:B------:R-:W-:Y:S01]  /*16120*/  IADD3 R5, -R0, RZ, RZ ;  /* 0x000000ff00057210 */ /* 0x000fe20007ffe1ff */
[----:B------:R-:W-:Y:S01]  /*16130*/  IMAD.WIDE.U32 R2, R13, c[0x0][0x3f0], R2 ;  /* 0x0000fc000d027a25 */ /* 0x000fe200078e0002 */
[----:B------:R-:W-:-:S03]  /*16140*/  LEA R13, R229, R208, 0x7 ;  /* 0x000000d0e50d7211 */ /* 0x000fc600078e38ff */
[----:B------:R-:W-:Y:S01]  /*16150*/  IMAD R6, R6, c[0x0][0x3e0], RZ ;  /* 0x0000f80006067a24 */ /* 0x000fe200078e02ff */
[----:B------:R-:W-:Y:S01]  /*16160*/  IADD3 R3, R3, R7, RZ ;  /* 0x0000000703037210 */ /* 0x000fe20007ffe0ff */
        /* <DEDUP_REMOVED lines=13> */
.L_x_362:
[----:B------:R-:W-:Y:S05]  /*16240*/  BRA.DIV ~URZ, `(.L_x_304) ;  /* 0x000023a27f007947 */ /* 0x000fea000b800000 */
[----:B------:R3:W4:Y:S02]  /*16250*/  SHFL.IDX PT, R0, R14, RZ, 0x181f ;  /* 0x00181fff0e007589 */ /* 0x00072400000e0000 */
.L_x_363:
[----:B------:R-:W-:Y:S01]  /*16260*/  IMAD R12, R20, c[0x0][0x4e8], RZ ;  /* 0x00013a00140c7a24 */ /* 0x000fe200078e02ff */
[----:B------:R-:W-:Y:S04]  /*16270*/  BSSY B0, `(.L_x_305) ;  /* 0x0000013000007945 */ /* 0x000fe80003800000 */
        /* <DEDUP_REMOVED lines=9> */
[----:B--2---:R-:W-:Y:S02]  /*16310*/  @!P3 LEA.HI.X R11, R132, R4, R133, 0x1, P4 ;  /* 0x00000004840bb211 */ /* 0x004fe400020f0c85 */
[----:B------:R-:W-:Y:S02]  /*16320*/  @!P0 LEA R2, P4, R200, R0, 0x1 ;  /* 0x00000000c8028211 */ /* 0x000fe400078808ff */
[-C--:B------:R-:W-:Y:S01]  /*16330*/  @!P2 LEA.HI.X R9, R204, R4.reuse, R209, 0x1, P6 ;  /* 0x00000004cc09a211 */ /* 0x080fe200030f0cd1 */
[----:B------:R2:W-:Y:S01]  /*16340*/  @!P3 ST.E.128 [R10.64], RZ ;  /* 0x000000ff0a00b985 */ /* 0x0005e2000c101d08 */
[----:B------:R-:W-:-:S02]  /*16350*/  @!P1 LEA.HI.X R7, R199, R4, R211, 0x1, P5 ;  /* 0x00000004c7079211 */ /* 0x000fc400028f0cd3 */
[----:B------:R-:W-:Y:S01]  /*16360*/  @!P0 LEA.HI.X R3, R200, R4, R210, 0x1, P4 ;  /* 0x00000004c8038211 */ /* 0x000fe200020f0cd2 */
[----:B------:R2:W-:Y:S04]  /*16370*/  @!P2 ST.E.128 [R8.64], RZ ;  /* 0x000000ff0800a985 */ /* 0x0005e8000c101d08 */
[----:B------:R2:W-:Y:S04]  /*16380*/  @!P1 ST.E.128 [R6.64], RZ ;  /* 0x000000ff06009985 */ /* 0x0005e8000c101d08 */
[----:B------:R2:W-:Y:S02]  /*16390*/  @!P0 ST.E.128 [R2.64], RZ ;  /* 0x000000ff02008985 */ /* 0x0005e4000c101d08 */
.L_x_306:
[----:B------:R-:W-:Y:S05]  /*163a0*/  BSYNC B0 ;  /* 0x0000000000007941 */ /* 0x000fea0003800000 */
.L_x_305:
[----:B------:R-:W-:Y:S05]  /*163b0*/  BRA.DIV ~URZ, `(.L_x_307) ;  /* 0x000022a27f007947 */ /* 0x000fea000b800000 */
[----:B--2---:R2:W1:Y:S04]  /*163c0*/  SHFL.IDX PT, R4, R5, 0x1, 0x181f ;  /* 0x00381f0005047f89 */ /* 0x00446800000e0000 */
[----:B----4-:R2:W4:Y:S02]  /*163d0*/  SHFL.IDX PT, R0, R14, 0x1, 0x181f ;  /* 0x00381f000e007f89 */ /* 0x01052400000e0000 */
.L_x_364:
        /* <DEDUP_REMOVED lines=11> */
[----:B-1----:R-:W-:Y:S02]  /*16490*/  @!P3 LEA.HI.X R11, R132, R4, R133, 0x1, P4 ;  /* 0x00000004840bb211 */ /* 0x002fe400020f0c85 */
        /* <DEDUP_REMOVED lines=8> */
.L_x_309:
[----:B------:R-:W-:Y:S05]  /*16520*/  BSYNC B0 ;  /* 0x0000000000007941 */ /* 0x000fea0003800000 */
.L_x_308:
[----:B------:R-:W-:Y:S05]  /*16530*/  BRA.DIV ~URZ, `(.L_x_310) ;  /* 0x000021f27f007947 */ /* 0x000fea000b800000 */
[----:B-1----:R1:W2:Y:S02]  /*16540*/  SHFL.IDX PT, R4, R5, 0x2, 0x181f ;  /* 0x00581f0005047f89 */ /* 0x0022a400000e0000 */
.L_x_365:
[----:B------:R-:W-:Y:S05]  /*16550*/  BRA.DIV ~URZ, `(.L_x_311) ;  /* 0x000022427f007947 */ /* 0x000fea000b800000 */
[----:B----4-:R4:W1:Y:S02]  /*16560*/  SHFL.IDX PT, R0, R14, 0x2, 0x181f ;  /* 0x00581f000e007f89 */ /* 0x01086400000e0000 */
.L_x_366:
        /* <DEDUP_REMOVED lines=8> */
[-C--:B-1----:R-:W-:Y:S02]  /*165f0*/  @!P3 LEA R10, P4, R132, R0.reuse, 0x1 ;  /* 0x00000000840ab211 */ /* 0x082fe400078808ff */
        /* <DEDUP_REMOVED lines=11> */
.L_x_313:
[----:B------:R-:W-:Y:S05]  /*166b0*/  BSYNC B0 ;  /* 0x0000000000007941 */ /* 0x000fea0003800000 */
.L_x_312:
[----:B------:R-:W-:Y:S05]  /*166c0*/  BRA.DIV ~URZ, `(.L_x_314) ;  /* 0x000021427f007947 */ /* 0x000fea000b800000 */
[----:B--2---:R2:W3:Y:S04]  /*166d0*/  SHFL.IDX PT, R4, R5, 0x3, 0x181f ;  /* 0x00781f0005047f89 */ /* 0x0044e800000e0000 */
[----:B-1----:R2:W1:Y:S02]  /*166e0*/  SHFL.IDX PT, R0, R14, 0x3, 0x181f ;  /* 0x00781f000e007f89 */ /* 0x00246400000e0000 */
.L_x_367:
[----:B------:R-:W-:-:S04]  /*166f0*/  IADD3 R2, R13, 0x60, RZ ;  /* 0x000000600d027810 */ /* 0x000fc80007ffe0ff */
        /* <DEDUP_REMOVED lines=9> */
[----:B---3--:R-:W-:Y:S02]  /*16790*/  @!P3 LEA.HI.X R11, R132, R4, R133, 0x1, P4 ;  /* 0x00000004840bb211 */ /* 0x008fe400020f0c85 */
        /* <DEDUP_REMOVED lines=8> */
.L_x_294:
[----:B------:R-:W-:Y:S05]  /*16820*/  BSYNC B1 ;  /* 0x0000000000017941 */ /* 0x000fea0003800000 */
.L_x_278:
[----:B-1--4-:R-:W4:Y:S02]  /*16830*/  LDL R0, [R1+0x44] ;  /* 0x0000440001007983 */ /* 0x012f240000100800 */
[----:B----4-:R-:W-:-:S13]  /*16840*/  ISETP.NE.AND P0, PT, R0, RZ, PT ;  /* 0x000000ff0000720c */ /* 0x010fda0003f05270 */
[----:B------:R-:W-:Y:S01]  /*16850*/  @P0 WARPSYNC 0xffffffff ;  /* 0xffffffff00000948 */ /* 0x000fe20003800000 */
[----:B------:R-:W-:Y:S06]  /*16860*/  @P0 BAR.SYNC.DEFER_BLOCKING 0x5, 0x100 ;  /* 0x0144000000000b1d */ /* 0x000fec0000010000 */
[----:B------:R-:W1:Y:S04]  /*16870*/  @P0 LDS.128 R228, [0x20080] ;  /* 0x02008000ffe40984 */ /* 0x000e680000000c00 */
[----:B------:R-:W-:Y:S06]  /*16880*/  @P0 BAR.ARV 0x4, 0x100 ;  /* 0x0104000000000b1d */ /* 0x000fec0000002000 */
[----:B------:R-:W-:Y:S05]  /*16890*/  @P0 BRA `(.L_x_315) ;  /* 0x00000af000000947 */ /* 0x000fea0003800000 */
[----:B------:R-:W4:Y:S01]  /*168a0*/  S2R R0, SR_TID.X ;  /* 0x0000000000007919 */ /* 0x000f220000002100 */
[----:B------:R-:W-:Y:S01]  /*168b0*/  IMAD.MOV.U32 R8, RZ, RZ, RZ ;  /* 0x000000ffff087224 */ /* 0x000fe200078e00ff */
[----:B---34-:R-:W-:-:S04]  /*168c0*/  LOP3.LUT R13, R0, 0x1f, RZ, 0xc0, !PT ;  /* 0x0000001f000d7812 */ /* 0x018fc800078ec0ff */
[----:B------:R-:W-:Y:S01]  /*168d0*/  ISETP.NE.AND P6, PT, R13, 0x1f, PT ;  /* 0x0000001f0d00780c */ /* 0x000fe20003fc5270 */
[----:B------:R-:W-:Y:S10]  /*168e0*/  BRA.DIV ~URZ, `(.L_x_316) ;  /* 0x00001ff27f007947 */ /* 0x000ff4000b800000 */
[----:B------:R3:W4:Y:S02]  /*168f0*/  SHFL.IDX PT, R9, R98, RZ, 0x1f ;  /* 0x00001fff62097589 */ /* 0x00072400000e0000 */
.L_x_368:
[----:B------:R-:W-:Y:S05]  /*16900*/  BRA.DIV ~URZ, `(.L_x_317) ;  /* 0x000020427f007947 */ /* 0x000fea000b800000 */
[----:B------:R3:W4:Y:S02]  /*16910*/  SHFL.IDX PT, R6, R98, 0x1, 0x1f ;  /* 0x00201f0062067f89 */ /* 0x00072400000e0000 */
.L_x_369:
[----:B-1----:R-:W-:Y:S02]  /*16920*/  IMAD.IADD R0, R231, 0x1, R13 ;  /* 0x00000001e7007824 */ /* 0x002fe400078e020d */
[----:B------:R-:W-:-:S03]  /*16930*/  IMAD.MOV.U32 R7, RZ, RZ, RZ ;  /* 0x000000ffff077224 */ /* 0x000fc600078e00ff */
[----:B------:R-:W-:-:S13]  /*16940*/  ISETP.GE.OR P0, PT, R0, c[0x0][0x53c], !P6 ;  /* 0x00014f0000007a0c */ /* 0x000fda0007706670 */
[----:B------:R-:W-:Y:S01]  /*16950*/  @!P0 MOV R2, 0x4 ;  /* 0x0000000400028802 */ /* 0x000fe20000000f00 */
[----:B--2---:R-:W-:-:S04]  /*16960*/  @!P0 IMAD.MOV.U32 R4, RZ, RZ, 0x4 ;  /* 0x00000004ff048424 */ /* 0x004fc800078e00ff */
[----:B------:R-:W-:-:S04]  /*16970*/  @!P0 IMAD.WIDE R4, R0, R4, c[0x0][0x580] ;  /* 0x0001600000048625 */ /* 0x000fc800078e0204 */
[----:B------:R-:W-:Y:S01]  /*16980*/  @!P0 IMAD.WIDE R2, R0, R2, c[0x0][0x578] ;  /* 0x00015e0000028625 */ /* 0x000fe200078e0202 */
[----:B------:R-:W2:Y:S04]  /*16990*/  @!P0 LDG.E R7, [R4.64] ;  /* 0x0000000804078981 */ /* 0x000ea8000c1e1900 */
[----:B------:R-:W2:Y:S01]  /*169a0*/  @!P0 LDG.E R8, [R2.64] ;  /* 0x0000000802088981 */ /* 0x000ea2000c1e1900 */
[C---:B------:R-:W-:Y:S02]  /*169b0*/  ISETP.GE.U32.AND P4, PT, R13.reuse, 0x10, PT ;  /* 0x000000100d00780c */ /* 0x040fe40003f86070 */
[C---:B------:R-:W-:Y:S02]  /*169c0*/  ISETP.GE.U32.AND P3, PT, R13.reuse, 0x8, PT ;  /* 0x000000080d00780c */ /* 0x040fe40003f66070 */
[----:B------:R-:W-:-:S02]  /*169d0*/  ISETP.GE.U32.AND P2, PT, R13, 0x4, PT ;  /* 0x000000040d00780c */ /* 0x000fc40003f46070 */
[C---:B------:R-:W-:Y:S02]  /*169e0*/  ISETP.GE.U32.AND P1, PT, R13.reuse, 0x2, PT ;  /* 0x000000020d00780c */ /* 0x040fe40003f26070 */
[----:B------:R-:W-:Y:S02]  /*169f0*/  ISETP.NE.AND P5, PT, R13, RZ, PT ;  /* 0x000000ff0d00720c */ /* 0x000fe40003fa5270 */
[----:B------:R-:W-:Y:S01]  /*16a00*/  MOV R11, RZ ;  /* 0x000000ff000b7202 */ /* 0x000fe20000000f00 */
[----:B--2---:R-:W-:Y:S01]  /*16a10*/  IMAD R0, R8, R7, RZ ;  /* 0x0000000708007224 */ /* 0x004fe200078e02ff */
[----:B------:R-:W-:Y:S07]  /*16a20*/  BRA.DIV ~URZ, `(.L_x_318) ;  /* 0x00001f927f007947 */ /* 0x000fee000b800000 */
[----:B------:R1:W2:Y:S02]  /*16a30*/  SHFL.UP PT, R4, R0, 0x1, RZ ;  /* 0x0420000000047989 */ /* 0x0002a400000e00ff */
.L_x_370:
        /* <DEDUP_REMOVED lines=16> */
.L_x_371:
[----:B--2---:R-:W-:Y:S01]  /*16b40*/  IMAD R0, R0, c[0x0][0x538], RZ ;  /* 0x00014e0000007a24 */ /* 0x004fe200078e02ff */
[----:B------:R-:W-:Y:S04]  /*16b50*/  BSSY B1, `(.L_x_320) ;  /* 0x000007e000017945 */ /* 0x000fe80003800000 */
[----:B----4-:R-:W-:-:S04]  /*16b60*/  IADD3 R6, R0, R6, RZ ;  /* 0x0000000600067210 */ /* 0x010fc80007ffe0ff */
[----:B------:R-:W-:-:S13]  /*16b70*/  ISETP.GT.AND P0, PT, R6, R9, PT ;  /* 0x000000090600720c */ /* 0x000fda0003f04270 */
[----:B------:R-:W-:Y:S05]  /*16b80*/  @P0 BRA `(.L_x_321) ;  /* 0x0000025000000947 */ /* 0x000fea0003800000 */
.L_x_325:
        /* <DEDUP_REMOVED lines=8> */
[----:B-1----:R-:W-:Y:S01]  /*16c10*/  @!P0 MOV R4, 0x4 ;  /* 0x0000000400048802 */ /* 0x002fe20000000f00 */
        /* <DEDUP_REMOVED lines=8> */
.L_x_372:
        /* <DEDUP_REMOVED lines=16> */
.L_x_373:
[----:B--2---:R-:W-:-:S05]  /*16da0*/  IMAD R0, R0, c[0x0][0x538], RZ ;  /* 0x00014e0000007a24 */ /* 0x004fca00078e02ff */
[----:B------:R-:W-:-:S04]  /*16db0*/  IADD3 R6, R0, R6, RZ ;  /* 0x0000000600067210 */ /* 0x000fc80007ffe0ff */
[----:B------:R-:W-:-:S13]  /*16dc0*/  ISETP.GT.AND P0, PT, R6, R9, PT ;  /* 0x000000090600720c */ /* 0x000fda0003f04270 */
[----:B-1-3--:R-:W-:Y:S05]  /*16dd0*/  @!P0 BRA `(.L_x_325) ;  /* 0xfffffdb000008947 */ /* 0x00afea000383ffff */
.L_x_321:
[----:B------:R-:W-:-:S05]  /*16de0*/  IADD3 R6, -R0, R6, RZ ;  /* 0x0000000600067210 */ /* 0x000fca0007ffe1ff */
[----:B------:R-:W-:-:S05]  /*16df0*/  IMAD R0, R4, c[0x0][0x538], R6 ;  /* 0x00014e0004007a24 */ /* 0x000fca00078e0206 */
[----:B------:R-:W-:Y:S01]  /*16e00*/  ISETP.GT.AND P0, PT, R0, R9, PT ;  /* 0x000000090000720c */ /* 0x000fe20003f04270 */
[----:B------:R-:W-:-:S12]  /*16e10*/  BRA.DIV ~URZ, `(.L_x_326) ;  /* 0x00001f927f007947 */ /* 0x000fd8000b800000 */
[----:B------:R-:W-:-:S04]  /*16e20*/  VOTE.ANY R0, PT, !P0 ;  /* 0x0000000000007806 */ /* 0x000fc800040e0100 */
.L_x_374:
[----:B------:R2:W4:Y:S01]  /*16e30*/  POPC R10, R0 ;  /* 0x00000000000a7309 */ /* 0x0005220000000000 */
[----:B------:R-:W-:Y:S05]  /*16e40*/  BRA.DIV ~URZ, `(.L_x_327) ;  /* 0x00001fa27f007947 */ /* 0x000fea000b800000 */
[----:B----4-:R4:W1:Y:S04]  /*16e50*/  SHFL.IDX PT, R7, R7, R10, 0x1f ;  /* 0x00001f0a07077589 */ /* 0x01086800000e0000 */
[----:B------:R4:W2:Y:S02]  /*16e60*/  SHFL.IDX PT, R5, R8, R10, 0x1f ;  /* 0x00001f0a08057589 */ /* 0x0008a400000e0000 */
.L_x_375:
[----:B------:R-:W-:Y:S01]  /*16e70*/  ISETP.NE.AND P0, PT, R0, RZ, PT ;  /* 0x000000ff0000720c */ /* 0x000fe20003f05270 */
[----:B------:R-:W-:-:S12]  /*16e80*/  BSSY B0, `(.L_x_328) ;  /* 0x0000005000007945 */ /* 0x000fd80003800000 */
[----:B------:R-:W-:Y:S05]  /*16e90*/  @!P0 BRA `(.L_x_329) ;  /* 0x0000003000008947 */ /* 0x000fea0003800000 */
[----:B--2---:R-:W-:Y:S01]  /*16ea0*/  IADD3 R0, R10, -0x1, RZ ;  /* 0xffffffff0a007810 */ /* 0x004fe20007ffe0ff */
[----:B------:R-:W-:Y:S05]  /*16eb0*/  BRA.DIV ~URZ, `(.L_x_330) ;  /* 0x000020027f007947 */ /* 0x000fea000b800000 */
[----:B------:R2:W3:Y:S02]  /*16ec0*/  SHFL.IDX PT, R11, R4, R0, 0x1f ;  /* 0x00001f00040b7589 */ /* 0x0004e400000e0000 */
.L_x_329:
[----:B------:R-:W-:Y:S05]  /*16ed0*/  BSYNC B0 ;  /* 0x0000000000007941 */ /* 0x000fea0003800000 */
.L_x_328:
[----:B-12---:R-:W-:Y:S01]  /*16ee0*/  IABS R4, R7 ;  /* 0x0000000700047213 */ /* 0x006fe20000000000 */
[----:B---3--:R-:W-:Y:S02]  /*16ef0*/  IMAD R228, R11, c[0x0][0x538], R6 ;  /* 0x00014e000be47a24 */ /* 0x008fe400078e0206 */
[----:B------:R-:W-:Y:S01]  /*16f00*/  IMAD.IADD R231, R10, 0x1, R231 ;  /* 0x000000010ae77824 */ /* 0x000fe200078e02e7 */
[----:B------:R-:W1:Y:S01]  /*16f10*/  I2F.RP R2, R4 ;  /* 0x0000000400027306 */ /* 0x000e620000209400 */
[----:B----4-:R-:W-:-:S07]  /*16f20*/  IMAD.IADD R8, R9, 0x1, -R228 ;  /* 0x0000000109087824 */ /* 0x010fce00078e0ae4 */
[----:B-1----:R-:W1:Y:S02]  /*16f30*/  MUFU.RCP R2, R2 ;  /* 0x0000000200027308 */ /* 0x002e640000001000 */
[----:B-1----:R-:W-:-:S06]  /*16f40*/  IADD3 R2, R2, 0xffffffe, RZ ;  /* 0x0ffffffe02027810 */ /* 0x002fcc0007ffe0ff */
[----:B------:R1:W2:Y:S02]  /*16f50*/  F2I.FTZ.U32.TRUNC.NTZ R3, R2 ;  /* 0x0000000200037305 */ /* 0x0002a4000021f000 */
[----:B-1----:R-:W-:Y:S01]  /*16f60*/  IABS R2, R5 ;  /* 0x0000000500027213 */ /* 0x002fe20000000000 */
[----:B--2---:R-:W-:-:S03]  /*16f70*/  IMAD.MOV R0, RZ, RZ, -R3 ;  /* 0x000000ffff007224 */ /* 0x004fc600078e0a03 */
[----:B------:R-:W-:Y:S01]  /*16f80*/  MOV R6, R2 ;  /* 0x0000000200067202 */ /* 0x000fe20000000f00 */
[----:B------:R-:W-:Y:S01]  /*16f90*/  IMAD.MOV.U32 R11, RZ, RZ, R0 ;  /* 0x000000ffff0b7224 */ /* 0x000fe200078e0000 */
[----:B------:R-:W-:Y:S01]  /*16fa0*/  IABS R0, R7 ;  /* 0x0000000700007213 */ /* 0x000fe20000000000 */
[----:B------:R-:W-:Y:S01]  /*16fb0*/  IMAD.MOV.U32 R2, RZ, RZ, RZ ;  /* 0x000000ffff027224 */ /* 0x000fe200078e00ff */
[----:B------:R-:W1:Y:S01]  /*16fc0*/  I2F.RP R12, R6 ;  /* 0x00000006000c7306 */ /* 0x000e620000209400 */
[----:B------:R-:W-:Y:S01]  /*16fd0*/  IMAD R9, R11, R4, RZ ;  /* 0x000000040b097224 */ /* 0x000fe200078e02ff */
[----:B------:R-:W-:Y:S01]  /*16fe0*/  IABS R11, R8 ;  /* 0x00000008000b7213 */ /* 0x000fe20000000000 */
[----:B------:R-:W-:Y:S02]  /*16ff0*/  IMAD.MOV R0, RZ, RZ, -R0 ;  /* 0x000000ffff007224 */ /* 0x000fe400078e0a00 */
[----:B------:R-:W-:-:S03]  /*17000*/  IMAD.HI.U32 R9, R3, R9, R2 ;  /* 0x0000000903097227 */ /* 0x000fc600078e0002 */
[----:B------:R-:W-:Y:S01]  /*17010*/  MOV R3, R0 ;  /* 0x0000000000037202 */ /* 0x000fe20000000f00 */
[----:B------:R-:W-:-:S04]  /*17020*/  IMAD.MOV.U32 R2, RZ, RZ, R11 ;  /* 0x000000ffff027224 */ /* 0x000fc800078e000b */
[----:B------:R-:W-:-:S04]  /*17030*/  IMAD.HI.U32 R0, R9, R2, RZ ;  /* 0x0000000209007227 */ /* 0x000fc800078e00ff */
[----:B------:R-:W-:Y:S02]  /*17040*/  IMAD R2, R0, R3, R2 ;  /* 0x0000000300027224 */ /* 0x000fe400078e0202 */
[----:B-1----:R-:W1:Y:S03]  /*17050*/  MUFU.RCP R3, R12 ;  /* 0x0000000c00037308 */ /* 0x002e660000001000 */
        /* <DEDUP_REMOVED lines=9> */
[----:B------:R-:W-:Y:S01]  /*170f0*/  @P2 IADD3 R0, R0, 0x1, RZ ;  /* 0x0000000100002810 */ /* 0x000fe20007ffe0ff */
[----:B-1----:R-:W-:-:S05]  /*17100*/  IMAD.MOV R2, RZ, RZ, -R3 ;  /* 0x000000ffff027224 */ /* 0x002fca00078e0a03 */
[----:B------:R-:W-:Y:S01]  /*17110*/  @!P1 IMAD.MOV R0, RZ, RZ, -R0 ;  /* 0x000000ffff009224 */ /* 0x000fe200078e0a00 */
[----:B------:R-:W-:Y:S02]  /*17120*/  MOV R4, R2 ;  /* 0x0000000200047202 */ /* 0x000fe40000000f00 */
[----:B------:R-:W-:Y:S02]  /*17130*/  IABS R2, R5 ;  /* 0x0000000500027213 */ /* 0x000fe40000000000 */
[----:B------:R-:W-:Y:S01]  /*17140*/  @!P0 LOP3.LUT R0, RZ, R7, RZ, 0x33, !PT ;  /* 0x00000007ff008212 */ /* 0x000fe200078e33ff */
[----:B------:R-:W-:Y:S02]  /*17150*/  IMAD R4, R4, R6, RZ ;  /* 0x0000000604047224 */ /* 0x000fe400078e02ff */
[----:B------:R-:W-:Y:S01]  /*17160*/  IMAD.MOV R9, RZ, RZ, -R2 ;  /* 0x000000ffff097224 */ /* 0x000fe200078e0a02 */
[----:B------:R-:W-:Y:S01]  /*17170*/  IABS R11, R0 ;  /* 0x00000000000b7213 */ /* 0x000fe20000000000 */
[----:B------:R-:W-:-:S02]  /*17180*/  IMAD.MOV.U32 R2, RZ, RZ, RZ ;  /* 0x000000ffff027224 */ /* 0x000fc400078e00ff */
[----:B------:R-:W-:Y:S02]  /*17190*/  IMAD R7, R0, R7, RZ ;  /* 0x0000000700077224 */ /* 0x000fe400078e02ff */
[----:B------:R-:W-:Y:S01]  /*171a0*/  IMAD.HI.U32 R2, R3, R4, R2 ;  /* 0x0000000403027227 */ /* 0x000fe200078e0002 */
[----:B------:R-:W-:Y:S02]  /*171b0*/  MOV R4, R9 ;  /* 0x0000000900047202 */ /* 0x000fe40000000f00 */
[----:B------:R-:W-:Y:S01]  /*171c0*/  IADD3 R229, R8, -R7, RZ ;  /* 0x8000000708e57210 */ /* 0x000fe20007ffe0ff */
[----:B------:R-:W-:-:S04]  /*171d0*/  IMAD.MOV.U32 R3, RZ, RZ, R11 ;  /* 0x000000ffff037224 */ /* 0x000fc800078e000b */
        /* <DEDUP_REMOVED lines=11> */
[----:B------:R-:W-:-:S04]  /*17290*/  @!P0 LOP3.LUT R2, RZ, R5, RZ, 0x33, !PT ;  /* 0x00000005ff028212 */ /* 0x000fc800078e33ff */
[----:B------:R-:W-:Y:S01]  /*172a0*/  IADD3 R3, -R2, RZ, RZ ;  /* 0x000000ff02037210 */ /* 0x000fe20007ffe1ff */
[----:B------:R-:W-:-:S04]  /*172b0*/  IMAD R2, R5, 0x1000000, R2 ;  /* 0x0100000005027824 */ /* 0x000fc800078e0202 */
[----:B------:R-:W-:-:S04]  /*172c0*/  IMAD R0, R5, R3, R0 ;  /* 0x0000000305007224 */ /* 0x000fc800078e0200 */
[----:B------:R-:W-:Y:S01]  /*172d0*/  IMAD R230, R0, 0x10000, R2 ;  /* 0x0001000000e67824 */ /* 0x000fe200078e0202 */
[----:B------:R-:W-:Y:S05]  /*172e0*/  BRA `(.L_x_331) ;  /* 0x0000004000007947 */ /* 0x000fea0003800000 */
.L_x_322:
[----:B------:R-:W-:Y:S01]  /*172f0*/  IMAD.MOV.U32 R228, RZ, RZ, R9 ;  /* 0x000000ffffe47224 */ /* 0x000fe200078e0009 */
[----:B------:R-:W-:Y:S01]  /*17300*/  MOV R230, RZ ;  /* 0x000000ff00e67202 */ /* 0x000fe20000000f00 */
[----:B------:R-:W-:Y:S01]  /*17310*/  IMAD.MOV.U32 R229, RZ, RZ, RZ ;  /* 0x000000ffffe57224 */ /* 0x000fe200078e00ff */
[----:B------:R-:W-:Y:S02]  /*17320*/  MOV R231, c[0x0][0x53c] ;  /* 0x00014f0000e77a02 */ /* 0x000fe40000000f00 */
.L_x_331:
[----:B------:R-:W-:Y:S05]  /*17330*/  BSYNC B1 ;  /* 0x0000000000017941 */ /* 0x000fea0003800000 */
.L_x_320:
[----:B------:R-:W-:Y:S01]  /*17340*/  WARPSYNC 0xffffffff ;  /* 0xffffffff00007948 */ /* 0x000fe20003800000 */
[----:B------:R-:W-:Y:S01]  /*17350*/  BAR.SYNC.DEFER_BLOCKING 0x4, 0x100 ;  /* 0x0104000000007b1d */ /* 0x000fe20000010000 */
[----:B------:R-:W-:-:S13]  /*17360*/  ISETP.NE.AND P0, PT, R13, RZ, PT ;  /* 0x000000ff0d00720c */ /* 0x000fda0003f05270 */
[----:B------:R2:W-:Y:S04]  /*17370*/  @!P0 STS.128 [0x20080], R228 ;  /* 0x020080e4ff008388 */ /* 0x0005e80000000c00 */
[----:B------:R-:W-:Y:S06]  /*17380*/  BAR.ARV 0x5, 0x100 ;  /* 0x0144000000007b1d */ /* 0x000fec0000002000 */
.L_x_315:
[----:B-1----:R-:W-:-:S13]  /*17390*/  ISETP.GE.AND P0, PT, R231, c[0x0][0x53c], PT ;  /* 0x00014f00e7007a0c */ /* 0x002fda0003f06270 */
[----:B--23--:R-:W-:Y:S01]  /*173a0*/  @P0 CALL.REL.NOINC `(.L_x_332) ;  /* 0x0000001000000944 */ /* 0x00cfe20003c00000 */
[----:B------:R-:W-:Y:S05]  /*173b0*/  BRA `(.L_x_333) ;  /* 0xfffea87000007947 */ /* 0x000fea000383ffff */
.L_x_332:
[----:B------:R-:W-:Y:S05]  /*173c0*/  EXIT ;  /* 0x000000000000794d */ /* 0x000fea0003800000 */
.L_x_160:
[----:B------:R-:W-:Y:S01]  /*173d0*/  IMAD.MOV.U32 R0, RZ, RZ, R5 ;  /* 0x000000ffff007224 */ /* 0x000fe200078e0005 */
[----:B------:R-:W-:Y:S02]  /*173e0*/  MOV R3, 0x1 ;  /* 0x0000000100037802 */ /* 0x000fe40000000f00 */
[----:B------:R-:W-:Y:S02]  /*173f0*/  MOV R2, 0x17410 ;  /* 0x0001741000027802 */ /* 0x000fe40000000f00 */
[----:B--2---:R-:W-:Y:S05]  /*17400*/  CALL.REL.NOINC `($__internal_6_$__cuda_sm70_shflsync_up_p) ;  /* 0x00001bf000007944 */ /* 0x004fea0003c00000 */
[----:B------:R-:W-:Y:S01]  /*17410*/  MOV R0, R4 ;  /* 0x0000000400007202 */ /* 0x000fe20000000f00 */
[----:B------:R-:W-:Y:S05]  /*17420*/  BRA `(.L_x_334) ;  /* 0xfffe902000007947 */ /* 0x000fea000383ffff */
.L_x_161:
[----:B------:R-:W-:Y:S01]  /*17430*/  IMAD.MOV.U32 R0, RZ, RZ, R5 ;  /* 0x000000ffff007224 */ /* 0x000fe200078e0005 */
[----:B------:R-:W-:Y:S02]  /*17440*/  MOV R3, 0x2 ;  /* 0x0000000200037802 */ /* 0x000fe40000000f00 */
[----:B------:R-:W-:Y:S02]  /*17450*/  MOV R2, 0x17470 ;  /* 0x0001747000027802 */ /* 0x000fe40000000f00 */
[----:B--2---:R-:W-:Y:S05]  /*17460*/  CALL.REL.NOINC `($__internal_6_$__cuda_sm70_shflsync_up_p) ;  /* 0x00001b9000007944 */ /* 0x004fea0003c00000 */
[----:B------:R-:W-:Y:S01]  /*17470*/  SEL R4, R4, RZ, P4 ;  /* 0x000000ff04047207 */ /* 0x000fe20002000000 */
[----:B------:R-:W-:Y:S01]  /*17480*/  IMAD.MOV.U32 R3, RZ, RZ, 0x4 ;  /* 0x00000004ff037424 */ /* 0x000fe200078e00ff */
[----:B------:R-:W-:-:S03]  /*17490*/  MOV R2, 0x174c0 ;  /* 0x000174c000027802 */ /* 0x000fc60000000f00 */
[----:B------:R-:W-:Y:S02]  /*174a0*/  IMAD.IADD R0, R5, 0x1, R4 ;  /* 0x0000000105007824 */ /* 0x000fe400078e0204 */
[----:B------:R-:W-:Y:S05]  /*174b0*/  CALL.REL.NOINC `($__internal_6_$__cuda_sm70_shflsync_up_p) ;  /* 0x00001b4000007944 */ /* 0x000fea0003c00000 */
        /* <DEDUP_REMOVED lines=12> */
[----:B------:R-:W-:Y:S02]  /*17580*/  MOV R15, 0x1f ;  /* 0x0000001f000f7802 */ /* 0x000fe40000000f00 */
[----:B------:R-:W-:Y:S01]  /*17590*/  MOV R2, 0x175d0 ;  /* 0x000175d000027802 */ /* 0x000fe20000000f00 */
[----:B------:R-:W-:-:S04]  /*175a0*/  IMAD.IADD R4, R0, 0x1, R4 ;  /* 0x0000000100047824 */ /* 0x000fc800078e0204 */
[----:B------:R-:W-:Y:S02]  /*175b0*/  IMAD.MOV.U32 R3, RZ, RZ, R4 ;  /* 0x000000ffff037224 */ /* 0x000fe400078e0004 */
[----:B------:R-:W-:Y:S05]  /*175c0*/  CALL.REL.NOINC `($__internal_5_$__cuda_sm70_shflsync_idx_p) ;  /* 0x000019c000007944 */ /* 0x000fea0003c00000 */
[----:B-----5:R-:W-:Y:S01]  /*175d0*/  MOV R0, R15 ;  /* 0x0000000f00007202 */ /* 0x020fe20000000f00 */
[----:B-1----:R-:W-:Y:S05]  /*175e0*/  BRA `(.L_x_335) ;  /* 0xfffe8f6000007947 */ /* 0x002fea000383ffff */
.L_x_163:
[----:B------:R-:W-:Y:S02]  /*175f0*/  SEL R0, RZ, 0x1, P0 ;  /* 0x00000001ff007807 */ /* 0x000fe40000000000 */
[----:B------:R-:W-:Y:S02]  /*17600*/  MOV R2, 0x17620 ;  /* 0x0001762000027802 */ /* 0x000fe40000000f00 */
[----:B--2---:R-:W-:Y:S05]  /*17610*/  CALL.REL.NOINC `($__internal_7_$__cuda_sm70_votesync_ballot) ;  /* 0x00001a4000007944 */ /* 0x004fea0003c00000 */
[----:B------:R-:W-:Y:S05]  /*17620*/  BRA `(.L_x_336) ;  /* 0xfffe8fb000007947 */ /* 0x000fea000383ffff */
.L_x_164:
[----:B------:R-:W-:Y:S01]  /*17630*/  IMAD.MOV.U32 R3, RZ, RZ, R8 ;  /* 0x000000ffff037224 */ /* 0x000fe200078e0008 */
[----:B---3--:R-:W-:Y:S01]  /*17640*/  MOV R179, R13 ;  /* 0x0000000d00b37202 */ /* 0x008fe20000000f00 */
[----:B------:R-:W-:Y:S01]  /*17650*/  IMAD.MOV.U32 R15, RZ, RZ, 0x1f ;  /* 0x0000001fff0f7424 */ /* 0x000fe200078e00ff */
[----:B------:R-:W-:Y:S02]  /*17660*/  MOV R2, 0x17680 ;  /* 0x0001768000027802 */ /* 0x000fe40000000f00 */
[----:B-12---:R-:W-:Y:S05]  /*17670*/  CALL.REL.NOINC `($__internal_5_$__cuda_sm70_shflsync_idx_p) ;  /* 0x0000191000007944 */ /* 0x006fea0003c00000 */
[----:B------:R-:W-:Y:S01]  /*17680*/  IMAD.MOV.U32 R11, RZ, RZ, R15 ;  /* 0x000000ffff0b7224 */ /* 0x000fe200078e000f */
[----:B------:R-:W-:Y:S01]  /*17690*/  MOV R3, R7 ;  /* 0x0000000700037202 */ /* 0x000fe20000000f00 */
[----:B------:R-:W-:Y:S01]  /*176a0*/  IMAD.MOV.U32 R6, RZ, RZ, RZ ;  /* 0x000000ffff067224 */ /* 0x000fe200078e00ff */
[----:B------:R-:W-:Y:S01]  /*176b0*/  MOV R179, R13 ;  /* 0x0000000d00b37202 */ /* 0x000fe20000000f00 */
[----:B------:R-:W-:Y:S01]  /*176c0*/  IMAD.MOV.U32 R15, RZ, RZ, 0x1f ;  /* 0x0000001fff0f7424 */ /* 0x000fe200078e00ff */
[----:B------:R-:W-:-:S02]  /*176d0*/  MOV R2, 0x176f0 ;  /* 0x000176f000027802 */ /* 0x000fc40000000f00 */
[----:B-1---5:R-:W-:Y:S05]  /*176e0*/  CALL.REL.NOINC `($__internal_5_$__cuda_sm70_shflsync_idx_p) ;  /* 0x000018a000007944 */ /* 0x022fea0003c00000 */
[----:B------:R-:W-:Y:S01]  /*176f0*/  MOV R10, R15 ;  /* 0x0000000f000a7202 */ /* 0x000fe20000000f00 */
[----:B-1---5:R-:W-:Y:S05]  /*17700*/  BRA `(.L_x_337) ;  /* 0xfffe8f2000007947 */ /* 0x022fea000383ffff */
.L_x_167:
[----:B------:R-:W-:Y:S01]  /*17710*/  IMAD.MOV.U32 R3, RZ, RZ, R4 ;  /* 0x000000ffff037224 */ /* 0x000fe200078e0004 */
[----:B------:R-:W-:-:S02]  /*17720*/  MOV R15, 0x1f ;  /* 0x0000001f000f7802 */ /* 0x000fc40000000f00 */
[----:B------:R-:W-:Y:S02]  /*17730*/  MOV R2, 0x17750 ;  /* 0x0001775000027802 */ /* 0x000fe40000000f00 */
[----:B-1234-:R-:W-:Y:S05]  /*17740*/  CALL.REL.NOINC `($__internal_5_$__cuda_sm70_shflsync_idx_p) ;  /* 0x0000184000007944 */ /* 0x01efea0003c00000 */
[----:B------:R-:W-:Y:S01]  /*17750*/  MOV R6, R15 ;  /* 0x0000000f00067202 */ /* 0x000fe20000000f00 */
[----:B-1---5:R-:W-:Y:S05]  /*17760*/  BRA `(.L_x_166) ;  /* 0xfffe8f2000007947 */ /* 0x022fea000383ffff */
.L_x_197:
[----:B------:R-:W-:Y:S01]  /*17770*/  IMAD.MOV.U32 R3, RZ, RZ, R5 ;  /* 0x000000ffff037224 */ /* 0x000fe200078e0005 */
[----:B------:R-:W-:Y:S01]  /*17780*/  MOV R179, RZ ;  /* 0x000000ff00b37202 */ /* 0x000fe20000000f00 */
[----:B------:R-:W-:Y:S01]  /*17790*/  IMAD.MOV.U32 R15, RZ, RZ, 0x181f ;  /* 0x0000181fff0f7424 */ /* 0x000fe200078e00ff */
[----:B------:R-:W-:Y:S02]  /*177a0*/  MOV R2, 0x177c0 ;  /* 0x000177c000027802 */ /* 0x000fe40000000f00 */
[----:B-----5:R-:W-:Y:S05]  /*177b0*/  CALL.REL.NOINC `($__internal_5_$__cuda_sm70_shflsync_idx_p) ;  /* 0x000017d000007944 */ /* 0x020fea0003c00000 */
[----:B------:R-:W-:Y:S01]  /*177c0*/  MOV R4, R15 ;  /* 0x0000000f00047202 */ /* 0x000fe20000000f00 */
[----:B-1---5:R-:W-:Y:S05]  /*177d0*/  BRA `(.L_x_338) ;  /* 0xfffeefc000007947 */ /* 0x022fea000383ffff */
.L_x_198:
[----:B------:R-:W-:Y:S01]  /*177e0*/  IMAD.MOV.U32 R3, RZ, RZ, R13 ;  /* 0x000000ffff037224 */ /* 0x000fe200078e000d */
[----:B------:R-:W-:Y:S01]  /*177f0*/  MOV R179, RZ ;  /* 0x000000ff00b37202 */ /* 0x000fe20000000f00 */
[----:B------:R-:W-:Y:S01]  /*17800*/  IMAD.MOV.U32 R15, RZ, RZ, 0x181f ;  /* 0x0000181fff0f7424 */ /* 0x000fe200078e00ff */
[----:B------:R-:W-:Y:S02]  /*17810*/  MOV R2, 0x17830 ;  /* 0x0001783000027802 */ /* 0x000fe40000000f00 */
[----:B-12--5:R-:W-:Y:S05]  /*17820*/  CALL.REL.NOINC `($__internal_5_$__cuda_sm70_shflsync_idx_p) ;  /* 0x0000176000007944 */ /* 0x026fea0003c00000 */
[----:B-----5:R-:W-:Y:S01]  /*17830*/  MOV R0, R15 ;  /* 0x0000000f00007202 */ /* 0x020fe20000000f00 */
[----:B-1----:R-:W-:Y:S05]  /*17840*/  BRA `(.L_x_339) ;  /* 0xfffeef7000007947 */ /* 0x002fea000383ffff */
.L_x_201:
[----:B--2---:R-:W-:Y:S01]  /*17850*/  IMAD.MOV.U32 R3, RZ, RZ, R5 ;  /* 0x000000ffff037224 */ /* 0x004fe200078e0005 */
[----:B------:R-:W-:Y:S01]  /*17860*/  MOV R179, 0x1 ;  /* 0x0000000100b37802 */ /* 0x000fe20000000f00 */
[----:B------:R-:W-:Y:S01]  /*17870*/  IMAD.MOV.U32 R15, RZ, RZ, 0x181f ;  /* 0x0000181fff0f7424 */ /* 0x000fe200078e00ff */
[----:B------:R-:W-:-:S02]  /*17880*/  MOV R2, 0x178a0 ;  /* 0x000178a000027802 */ /* 0x000fc40000000f00 */
[----:B-1-345:R-:W-:Y:S05]  /*17890*/  CALL.REL.NOINC `($__internal_5_$__cuda_sm70_shflsync_idx_p) ;  /* 0x000016f000007944 */ /* 0x03afea0003c00000 */
[----:B------:R-:W-:Y:S01]  /*178a0*/  IMAD.MOV.U32 R4, RZ, RZ, R15 ;  /* 0x000000ffff047224 */ /* 0x000fe200078e000f */
[----:B------:R-:W-:Y:S01]  /*178b0*/  MOV R179, 0x1 ;  /* 0x0000000100b37802 */ /* 0x000fe20000000f00 */
[----:B------:R-:W-:Y:S01]  /*178c0*/  IMAD.MOV.U32 R3, RZ, RZ, R13 ;  /* 0x000000ffff037224 */ /* 0x000fe200078e000d */
[----:B------:R-:W-:-:S02]  /*178d0*/  MOV R15, 0x181f ;  /* 0x0000181f000f7802 */ /* 0x000fc40000000f00 */
[----:B------:R-:W-:Y:S02]  /*178e0*/  MOV R2, 0x17900 ;  /* 0x0001790000027802 */ /* 0x000fe40000000f00 */
[----:B-1---5:R-:W-:Y:S05]  /*178f0*/  CALL.REL.NOINC `($__internal_5_$__cuda_sm70_shflsync_idx_p) ;  /* 0x0000169000007944 */ /* 0x022fea0003c00000 */
[----:B-----5:R-:W-:Y:S01]  /*17900*/  MOV R0, R15 ;  /* 0x0000000f00007202 */ /* 0x020fe20000000f00 */
[----:B-1----:R-:W-:Y:S05]  /*17910*/  BRA `(.L_x_340) ;  /* 0xfffef03000007947 */ /* 0x002fea000383ffff */
.L_x_204:
[----:B-1----:R-:W-:Y:S01]  /*17920*/  IMAD.MOV.U32 R3, RZ, RZ, R5 ;  /* 0x000000ffff037224 */ /* 0x002fe200078e0005 */
[----:B------:R-:W-:Y:S01]  /*17930*/  MOV R179, 0x2 ;  /* 0x0000000200b37802 */ /* 0x000fe20000000f00 */
[----:B------:R-:W-:Y:S01]  /*17940*/  IMAD.MOV.U32 R15, RZ, RZ, 0x181f ;  /* 0x0000181fff0f7424 */ /* 0x000fe200078e00ff */
[----:B------:R-:W-:Y:S02]  /*17950*/  MOV R2, 0x17970 ;  /* 0x0001797000027802 */ /* 0x000fe40000000f00 */
[----:B--2345:R-:W-:Y:S05]  /*17960*/  CALL.REL.NOINC `($__internal_5_$__cuda_sm70_shflsync_idx_p) ;  /* 0x0000162000007944 */ /* 0x03cfea0003c00000 */
[----:B------:R-:W-:Y:S01]  /*17970*/  MOV R4, R15 ;  /* 0x0000000f00047202 */ /* 0x000fe20000000f00 */
[----:B-1---5:R-:W-:Y:S05]  /*17980*/  BRA `(.L_x_341) ;  /* 0xfffef12000007947 */ /* 0x022fea000383ffff */
.L_x_205:
[----:B------:R-:W-:Y:S01]  /*17990*/  IMAD.MOV.U32 R3, RZ, RZ, R13 ;  /* 0x000000ffff037224 */ /* 0x000fe200078e000d */
[----:B------:R-:W-:Y:S01]  /*179a0*/  MOV R179, 0x2 ;  /* 0x0000000200b37802 */ /* 0x000fe20000000f00 */
[----:B------:R-:W-:Y:S01]  /*179b0*/  IMAD.MOV.U32 R15, RZ, RZ, 0x181f ;  /* 0x0000181fff0f7424 */ /* 0x000fe200078e00ff */
[----:B------:R-:W-:Y:S02]  /*179c0*/  MOV R2, 0x179e0 ;  /* 0x000179e000027802 */ /* 0x000fe40000000f00 */
[----:B-12345:R-:W-:Y:S05]  /*179d0*/  CALL.REL.NOINC `($__internal_5_$__cuda_sm70_shflsync_idx_p) ;  /* 0x000015b000007944 */ /* 0x03efea0003c00000 */
[----:B-----5:R-:W-:Y:S01]  /*179e0*/  MOV R0, R15 ;  /* 0x0000000f00007202 */ /* 0x020fe20000000f00 */
[----:B-1----:R-:W-:Y:S05]  /*179f0*/  BRA `(.L_x_342) ;  /* 0xfffef0d000007947 */ /* 0x002fea000383ffff */
.L_x_208:
[----:B-1----:R-:W-:Y:S01]  /*17a00*/  IMAD.MOV.U32 R3, RZ, RZ, R5 ;  /* 0x000000ffff037224 */ /* 0x002fe200078e0005 */
[----:B------:R-:W-:Y:S01]  /*17a10*/  MOV R179, 0x3 ;  /* 0x0000000300b37802 */ /* 0x000fe20000000f00 */
[----:B------:R-:W-:Y:S01]  /*17a20*/  IMAD.MOV.U32 R15, RZ, RZ, 0x181f ;  /* 0x0000181fff0f7424 */ /* 0x000fe200078e00ff */
[----:B------:R-:W-:-:S02]  /*17a30*/  MOV R2, 0x17a50 ;  /* 0x00017a5000027802 */ /* 0x000fc40000000f00 */
[----:B--2345:R-:W-:Y:S05]  /*17a40*/  CALL.REL.NOINC `($__internal_5_$__cuda_sm70_shflsync_idx_p) ;  /* 0x0000154000007944 */ /* 0x03cfea0003c00000 */
        /* <DEDUP_REMOVED lines=8> */
.L_x_263:
[----:B------:R-:W-:Y:S01]  /*17ad0*/  IMAD.MOV.U32 R3, RZ, RZ, R0 ;  /* 0x000000ffff037224 */ /* 0x000fe200078e0000 */
[----:B------:R-:W-:Y:S01]  /*17ae0*/  MOV R179, RZ ;  /* 0x000000ff00b37202 */ /* 0x000fe20000000f00 */
[----:B------:R-:W-:Y:S01]  /*17af0*/  IMAD.MOV.U32 R15, RZ, RZ, 0x181f ;  /* 0x0000181fff0f7424 */ /* 0x000fe200078e00ff */
[----:B------:R-:W-:Y:S02]  /*17b00*/  MOV R2, 0x17b20 ;  /* 0x00017b2000027802 */ /* 0x000fe40000000f00 */
[----:B------:R-:W-:Y:S05]  /*17b10*/  CALL.REL.NOINC `($__internal_5_$__cuda_sm70_shflsync_idx_p) ;  /* 0x0000147000007944 */ /* 0x000fea0003c00000 */
[----:B------:R-:W-:Y:S01]  /*17b20*/  MOV R4, R15 ;  /* 0x0000000f00047202 */ /* 0x000fe20000000f00 */
[----:B-1---5:R-:W-:Y:S05]  /*17b30*/  BRA `(.L_x_344) ;  /* 0xffff6d4000007947 */ /* 0x022fea000383ffff */
.L_x_264:
[----:B------:R-:W-:Y:S01]  /*17b40*/  IMAD.MOV.U32 R3, RZ, RZ, R5 ;  /* 0x000000ffff037224 */ /* 0x000fe200078e0005 */
[----:B------:R-:W-:Y:S01]  /*17b50*/  MOV R179, RZ ;  /* 0x000000ff00b37202 */ /* 0x000fe20000000f00 */
[----:B------:R-:W-:Y:S01]  /*17b60*/  IMAD.MOV.U32 R15, RZ, RZ, 0x181f ;  /* 0x0000181fff0f7424 */ /* 0x000fe200078e00ff */
[----:B------:R-:W-:Y:S02]  /*17b70*/  MOV R2, 0x17b90 ;  /* 0x00017b9000027802 */ /* 0x000fe40000000f00 */
[----:B-12---:R-:W-:Y:S05]  /*17b80*/  CALL.REL.NOINC `($__internal_5_$__cuda_sm70_shflsync_idx_p) ;  /* 0x0000140000007944 */ /* 0x006fea0003c00000 */
[----:B-----5:R-:W-:Y:S01]  /*17b90*/  MOV R0, R15 ;  /* 0x0000000f00007202 */ /* 0x020fe20000000f00 */
[----:B-1----:R-:W-:Y:S05]  /*17ba0*/  BRA `(.L_x_345) ;  /* 0xffff6cf000007947 */ /* 0x002fea000383ffff */
.L_x_265:
[----:B------:R-:W-:Y:S02]  /*17bb0*/  MOV R0, 0x2 ;  /* 0x0000000200007802 */ /* 0x000fe40000000f00 */
[----:B------:R-:W-:-:S02]  /*17bc0*/  MOV R2, 0x17be0 ;  /* 0x00017be000027802 */ /* 0x000fc40000000f00 */
[----:B------:R-:W-:Y:S05]  /*17bd0*/  CALL.REL.NOINC `($__internal_4_$__cuda_sm70_shflsync_bfly_p) ;  /* 0x0000135000007944 */ /* 0x000fea0003c00000 */
[----:B------:R-:W-:Y:S01]  /*17be0*/  FMNMX.FTZ R4, R4, R0, !PT ;  /* 0x0000000004047209 */ /* 0x000fe20007810000 */
[----:B------:R-:W-:Y:S01]  /*17bf0*/  IMAD.MOV.U32 R0, RZ, RZ, 0x1 ;  /* 0x00000001ff007424 */ /* 0x000fe200078e00ff */
[----:B------:R-:W-:-:S02]  /*17c00*/  MOV R2, 0x17c20 ;  /* 0x00017c2000027802 */ /* 0x000fc40000000f00 */
[----:B------:R-:W-:Y:S05]  /*17c10*/  CALL.REL.NOINC `($__internal_4_$__cuda_sm70_shflsync_bfly_p) ;  /* 0x0000131000007944 */ /* 0x000fea0003c00000 */
[----:B------:R-:W-:Y:S01]  /*17c20*/  FMNMX.FTZ R134, R4, R0, !PT ;  /* 0x0000000004867209 */ /* 0x000fe20007810000 */
[----:B------:R-:W-:Y:S01]  /*17c30*/  IMAD.MOV.U32 R4, RZ, RZ, R5 ;  /* 0x000000ffff047224 */ /* 0x000fe200078e0005 */
[----:B------:R-:W-:Y:S01]  /*17c40*/  MOV R2, 0x17c70 ;  /* 0x00017c7000027802 */ /* 0x000fe20000000f00 */
[----:B------:R-:W-:-:S02]  /*17c50*/  IMAD.MOV.U32 R0, RZ, RZ, 0x2 ;  /* 0x00000002ff007424 */ /* 0x000fc400078e00ff */
[----:B------:R-:W-:Y:S05]  /*17c60*/  CALL.REL.NOINC `($__internal_4_$__cuda_sm70_shflsync_bfly_p) ;  /* 0x000012c000007944 */ /* 0x000fea0003c00000 */
[----:B------:R-:W-:Y:S01]  /*17c70*/  FMNMX.FTZ R5, R5, R0, !PT ;  /* 0x0000000005057209 */ /* 0x000fe20007810000 */
[----:B------:R-:W-:Y:S01]  /*17c80*/  IMAD.MOV.U32 R0, RZ, RZ, 0x1 ;  /* 0x00000001ff007424 */ /* 0x000fe200078e00ff */
[----:B------:R-:W-:-:S03]  /*17c90*/  MOV R2, 0x17cc0 ;  /* 0x00017cc000027802 */ /* 0x000fc60000000f00 */
[----:B------:R-:W-:Y:S02]  /*17ca0*/  IMAD.MOV.U32 R4, RZ, RZ, R5 ;  /* 0x000000ffff047224 */ /* 0x000fe400078e0005 */
[----:B------:R-:W-:Y:S05]  /*17cb0*/  CALL.REL.NOINC `($__internal_4_$__cuda_sm70_shflsync_bfly_p) ;  /* 0x0000127000007944 */ /* 0x000fea0003c00000 */
[----:B------:R-:W-:Y:S01]  /*17cc0*/  MOV R3, R0 ;  /* 0x0000000000037202 */ /* 0x000fe20000000f00 */
[----:B------:R-:W-:Y:S05]  /*17cd0*/  BRA `(.L_x_346) ;  /* 0xffff6fd000007947 */ /* 0x000fea000383ffff */
.L_x_267:
[----:B--2---:R-:W-:Y:S01]  /*17ce0*/  MOV R15, 0x181f ;  /* 0x0000181f000f7802 */ /* 0x004fe20000000f00 */
[----:B------:R-:W-:Y:S01]  /*17cf0*/  IMAD.MOV.U32 R179, RZ, RZ, RZ ;  /* 0x000000ffffb37224 */ /* 0x000fe200078e00ff */
[----:B------:R-:W-:Y:S02]  /*17d00*/  MOV R2, 0x17d20 ;  /* 0x00017d2000027802 */ /* 0x000fe40000000f00 */
[----:B-1-34-:R-:W-:Y:S05]  /*17d10*/  CALL.REL.NOINC `($__internal_5_$__cuda_sm70_shflsync_idx_p) ;  /* 0x0000127000007944 */ /* 0x01afea0003c00000 */
[----:B------:R-:W-:Y:S01]  /*17d20*/  MOV R3, R15 ;  /* 0x0000000f00037202 */ /* 0x000fe20000000f00 */
[----:B-1---5:R-:W-:-:S05]  /*17d30*/  BRA `(.L_x_347) ;  /* 0xffff7cb000007947 */ /* 0x022fca000383ffff */
.L_x_270:
[----:B------:R-:W-:Y:S01]  /*17d40*/  MOV R179, RZ ;  /* 0x000000ff00b37202 */ /* 0x000fe20000000f00 */
[----:B------:R-:W-:Y:S01]  /*17d50*/  IMAD.MOV.U32 R3, RZ, RZ, R0 ;  /* 0x000000ffff037224 */ /* 0x000fe200078e0000 */
[----:B------:R-:W-:Y:S01]  /*17d60*/  MOV R2, 0x17d90 ;  /* 0x00017d9000027802 */ /* 0x000fe20000000f00 */
[----:B------:R-:W-:Y:S02]  /*17d70*/  IMAD.MOV.U32 R15, RZ, RZ, 0x181f ;  /* 0x0000181fff0f7424 */ /* 0x000fe400078e00ff */
[----:B------:R-:W-:Y:S05]  /*17d80*/  CALL.REL.NOINC `($__internal_5_$__cuda_sm70_shflsync_idx_p) ;  /* 0x0000120000007944 */ /* 0x000fea0003c00000 */
[----:B------:R-:W-:Y:S01]  /*17d90*/  MOV R4, R15 ;  /* 0x0000000f00047202 */ /* 0x000fe20000000f00 */
[----:B-1---5:R-:W-:-:S05]  /*17da0*/  BRA `(.L_x_348) ;  /* 0xffff883000007947 */ /* 0x022fca000383ffff */
.L_x_271:
[----:B------:R-:W-:Y:S01]  /*17db0*/  MOV R179, RZ ;  /* 0x000000ff00b37202 */ /* 0x000fe20000000f00 */
[----:B------:R-:W-:Y:S01]  /*17dc0*/  IMAD.MOV.U32 R3, RZ, RZ, R5 ;  /* 0x000000ffff037224 */ /* 0x000fe200078e0005 */
[----:B------:R-:W-:Y:S01]  /*17dd0*/  MOV R2, 0x17e00 ;  /* 0x00017e0000027802 */ /* 0x000fe20000000f00 */
[----:B------:R-:W-:Y:S02]  /*17de0*/  IMAD.MOV.U32 R15, RZ, RZ, 0x181f ;  /* 0x0000181fff0f7424 */ /* 0x000fe400078e00ff */
[----:B-12---:R-:W-:Y:S05]  /*17df0*/  CALL.REL.NOINC `($__internal_5_$__cuda_sm70_shflsync_idx_p) ;  /* 0x0000119000007944 */ /* 0x006fea0003c00000 */
[----:B-----5:R-:W-:Y:S01]  /*17e00*/  MOV R0, R15 ;  /* 0x0000000f00007202 */ /* 0x020fe20000000f00 */
[----:B-1----:R-:W-:-:S05]  /*17e10*/  BRA `(.L_x_349) ;  /* 0xffff87e000007947 */ /* 0x002fca000383ffff */
.L_x_272:
[----:B------:R-:W-:Y:S02]  /*17e20*/  MOV R0, 0x2 ;  /* 0x0000000200007802 */ /* 0x000fe40000000f00 */
[----:B------:R-:W-:Y:S02]  /*17e30*/  MOV R2, 0x17e50 ;  /* 0x00017e5000027802 */ /* 0x000fe40000000f00 */
[----:B------:R-:W-:Y:S05]  /*17e40*/  CALL.REL.NOINC `($__internal_4_$__cuda_sm70_shflsync_bfly_p) ;  /* 0x000010e000007944 */ /* 0x000fea0003c00000 */
[----:B------:R-:W-:Y:S01]  /*17e50*/  FMNMX.FTZ R4, R4, R0, !PT ;  /* 0x0000000004047209 */ /* 0x000fe20007810000 */
[----:B------:R-:W-:Y:S01]  /*17e60*/  IMAD.MOV.U32 R0, RZ, RZ, 0x1 ;  /* 0x00000001ff007424 */ /* 0x000fe200078e00ff */
[----:B------:R-:W-:Y:S02]  /*17e70*/  MOV R2, 0x17e90 ;  /* 0x00017e9000027802 */ /* 0x000fe40000000f00 */
[----:B------:R-:W-:Y:S05]  /*17e80*/  CALL.REL.NOINC `($__internal_4_$__cuda_sm70_shflsync_bfly_p) ;  /* 0x000010a000007944 */ /* 0x000fea0003c00000 */
[----:B------:R-:W-:Y:S01]  /*17e90*/  FMNMX.FTZ R134, R4, R0, !PT ;  /* 0x0000000004867209 */ /* 0x000fe20007810000 */
[----:B------:R-:W-:Y:S01]  /*17ea0*/  IMAD.MOV.U32 R4, RZ, RZ, R5 ;  /* 0x000000ffff047224 */ /* 0x000fe200078e0005 */
[----:B------:R-:W-:Y:S01]  /*17eb0*/  MOV R2, 0x17ee0 ;  /* 0x00017ee000027802 */ /* 0x000fe20000000f00 */
[----:B------:R-:W-:Y:S02]  /*17ec0*/  IMAD.MOV.U32 R0, RZ, RZ, 0x2 ;  /* 0x00000002ff007424 */ /* 0x000fe400078e00ff */
[----:B------:R-:W-:Y:S05]  /*17ed0*/  CALL.REL.NOINC `($__internal_4_$__cuda_sm70_shflsync_bfly_p) ;  /* 0x0000105000007944 */ /* 0x000fea0003c00000 */
[----:B------:R-:W-:Y:S01]  /*17ee0*/  FMNMX.FTZ R4, R5, R0, !PT ;  /* 0x0000000005047209 */ /* 0x000fe20007810000 */
[----:B------:R-:W-:Y:S01]  /*17ef0*/  IMAD.MOV.U32 R0, RZ, RZ, 0x1 ;  /* 0x00000001ff007424 */ /* 0x000fe200078e00ff */
[----:B------:R-:W-:Y:S02]  /*17f00*/  MOV R2, 0x17f20 ;  /* 0x00017f2000027802 */ /* 0x000fe40000000f00 */
[----:B------:R-:W-:Y:S05]  /*17f10*/  CALL.REL.NOINC `($__internal_4_$__cuda_sm70_shflsync_bfly_p) ;  /* 0x0000101000007944 */ /* 0x000fea0003c00000 */
[----:B------:R-:W-:-:S05]  /*17f20*/  BRA `(.L_x_350) ;  /* 0xffff897000007947 */ /* 0x000fca000383ffff */
.L_x_274:
[----:B------:R-:W-:Y:S01]  /*17f30*/  IMAD.MOV.U32 R4, RZ, RZ, R206 ;  /* 0x000000ffff047224 */ /* 0x000fe200078e00ce */
[----:B------:R-:W-:-:S02]  /*17f40*/  MOV R0, 0x2 ;  /* 0x0000000200007802 */ /* 0x000fc40000000f00 */
[----:B------:R-:W-:Y:S02]  /*17f50*/  MOV R2, 0x17f70 ;  /* 0x00017f7000027802 */ /* 0x000fe40000000f00 */
[----:B------:R-:W-:Y:S05]  /*17f60*/  CALL.REL.NOINC `($__internal_4_$__cuda_sm70_shflsync_bfly_p) ;  /* 0x00000fc000007944 */ /* 0x000fea0003c00000 */
[----:B------:R-:W-:Y:S05]  /*17f70*/  BRA `(.L_x_351) ;  /* 0xffff9be000007947 */ /* 0x000fea000383ffff */
.L_x_275:
[----:B------:R-:W-:Y:S01]  /*17f80*/  IMAD.MOV.U32 R4, RZ, RZ, R5 ;  /* 0x000000ffff047224 */ /* 0x000fe200078e0005 */
[----:B------:R-:W-:Y:S02]  /*17f90*/  MOV R0, 0x1 ;  /* 0x0000000100007802 */ /* 0x000fe40000000f00 */
[----:B------:R-:W-:Y:S02]  /*17fa0*/  MOV R2, 0x17fc0 ;  /* 0x00017fc000027802 */ /* 0x000fe40000000f00 */
[----:B-1----:R-:W-:Y:S05]  /*17fb0*/  CALL.REL.NOINC `($__internal_4_$__cuda_sm70_shflsync_bfly_p) ;  /* 0x00000f7000007944 */ /* 0x002fea0003c00000 */
[----:B------:R-:W-:Y:S01]  /*17fc0*/  FADD.FTZ R5, R5, R0 ;  /* 0x0000000005057221 */ /* 0x000fe20000010000 */
[----:B------:R-:W-:Y:S02]  /*17fd0*/  MOV R4, R205 ;  /* 0x000000cd00047202 */ /* 0x000fe40000000f00 */
[----:B------:R-:W-:Y:S02]  /*17fe0*/  MOV R0, 0x2 ;  /* 0x0000000200007802 */ /* 0x000fe40000000f00 */
[----:B------:R-:W-:Y:S02]  /*17ff0*/  MOV R2, 0x18010 ;  /* 0x0001801000027802 */ /* 0x000fe40000000f00 */
[----:B------:R-:W-:Y:S05]  /*18000*/  CALL.REL.NOINC `($__internal_4_$__cuda_sm70_shflsync_bfly_p) ;  /* 0x00000f2000007944 */ /* 0x000fea0003c00000 */
[----:B------:R-:W-:Y:S01]  /*18010*/  FADD.FTZ R4, R205, R0 ;  /* 0x00000000cd047221 */ /* 0x000fe20000010000 */
[----:B------:R-:W-:Y:S02]  /*18020*/  MOV R0, 0x1 ;  /* 0x0000000100007802 */ /* 0x000fe40000000f00 */
[----:B------:R-:W-:-:S02]  /*18030*/  MOV R2, 0x18050 ;  /* 0x0001805000027802 */ /* 0x000fc40000000f00 */
[----:B------:R-:W-:Y:S05]  /*18040*/  CALL.REL.NOINC `($__internal_4_$__cuda_sm70_shflsync_bfly_p) ;  /* 0x00000ee000007944 */ /* 0x000fea0003c00000 */
[----:B------:R-:W-:Y:S01]  /*18050*/  MOV R3, R0 ;  /* 0x0000000000037202 */ /* 0x000fe20000000f00 */
[----:B------:R-:W-:Y:S05]  /*18060*/  BRA `(.L_x_352) ;  /* 0xffff9b6000007947 */ /* 0x000fea000383ffff */
.L_x_282:
[----:B--234-:R-:W-:Y:S01]  /*18070*/  IMAD.MOV.U32 R3, RZ, RZ, R13 ;  /* 0x000000ffff037224 */ /* 0x01cfe200078e000d */
[----:B------:R-:W-:Y:S01]  /*18080*/  MOV R179, RZ ;  /* 0x000000ff00b37202 */ /* 0x000fe20000000f00 */
[----:B------:R-:W-:Y:S01]  /*18090*/  IMAD.MOV.U32 R15, RZ, RZ, 0x181f ;  /* 0x0000181fff0f7424 */ /* 0x000fe200078e00ff */
[----:B------:R-:W-:-:S02]  /*180a0*/  MOV R2, 0x180c0 ;  /* 0x000180c000027802 */ /* 0x000fc40000000f00 */
[----:B-1----:R-:W-:Y:S05]  /*180b0*/  CALL.REL.NOINC `($__internal_5_$__cuda_sm70_shflsync_idx_p) ;  /* 0x00000ed000007944 */ /* 0x002fea0003c00000 */
[----:B------:R-:W-:Y:S01]  /*180c0*/  MOV R4, R15 ;  /* 0x0000000f00047202 */ /* 0x000fe20000000f00 */
[----:B-1---5:R-:W-:Y:S05]  /*180d0*/  BRA `(.L_x_353) ;  /* 0xffffb68000007947 */ /* 0x022fea000383ffff */
.L_x_283:
[----:B------:R-:W-:Y:S01]  /*180e0*/  IMAD.MOV.U32 R3, RZ, RZ, R14 ;  /* 0x000000ffff037224 */ /* 0x000fe200078e000e */
[----:B------:R-:W-:Y:S01]  /*180f0*/  MOV R179, RZ ;  /* 0x000000ff00b37202 */ /* 0x000fe20000000f00 */
[----:B------:R-:W-:Y:S01]  /*18100*/  IMAD.MOV.U32 R15, RZ, RZ, 0x181f ;  /* 0x0000181fff0f7424 */ /* 0x000fe200078e00ff */
[----:B------:R-:W-:-:S02]  /*18110*/  MOV R2, 0x18130 ;  /* 0x0001813000027802 */ /* 0x000fc40000000f00 */
[----:B-123--:R-:W-:Y:S05]  /*18120*/  CALL.REL.NOINC `($__internal_5_$__cuda_sm70_shflsync_idx_p) ;  /* 0x00000e6000007944 */ /* 0x00efea0003c00000 */
[----:B-----5:R-:W-:Y:S01]  /*18130*/  MOV R0, R15 ;  /* 0x0000000f00007202 */ /* 0x020fe20000000f00 */
[----:B-1----:R-:W-:Y:S05]  /*18140*/  BRA `(.L_x_354) ;  /* 0xffffb63000007947 */ /* 0x002fea000383ffff */
.L_x_286:
[----:B--2---:R-:W-:Y:S01]  /*18150*/  IMAD.MOV.U32 R3, RZ, RZ, R13 ;  /* 0x000000ffff037224 */ /* 0x004fe200078e000d */
[----:B------:R-:W-:Y:S01]  /*18160*/  MOV R179, 0x1 ;  /* 0x0000000100b37802 */ /* 0x000fe20000000f00 */
[----:B------:R-:W-:Y:S01]  /*18170*/  IMAD.MOV.U32 R15, RZ, RZ, 0x181f ;  /* 0x0000181fff0f7424 */ /* 0x000fe200078e00ff */
[----:B------:R-:W-:-:S02]  /*18180*/  MOV R2, 0x181a0 ;  /* 0x000181a000027802 */ /* 0x000fc40000000f00 */
[----:B-1-34-:R-:W-:Y:S05]  /*18190*/  CALL.REL.NOINC `($__internal_5_$__cuda_sm70_shflsync_idx_p) ;  /* 0x00000df000007944 */ /* 0x01afea0003c00000 */
        /* <DEDUP_REMOVED lines=8> */
.L_x_289:
[----:B--2---:R-:W-:Y:S01]  /*18220*/  IMAD.MOV.U32 R3, RZ, RZ, R13 ;  /* 0x000000ffff037224 */ /* 0x004fe200078e000d */
[----:B------:R-:W-:Y:S01]  /*18230*/  MOV R179, 0x2 ;  /* 0x0000000200b37802 */ /* 0x000fe20000000f00 */
[----:B------:R-:W-:Y:S01]  /*18240*/  IMAD.MOV.U32 R15, RZ, RZ, 0x181f ;  /* 0x0000181fff0f7424 */ /* 0x000fe200078e00ff */
[----:B------:R-:W-:Y:S02]  /*18250*/  MOV R2, 0x18270 ;  /* 0x0001827000027802 */ /* 0x000fe40000000f00 */
[----:B-1-34-:R-:W-:Y:S05]  /*18260*/  CALL.REL.NOINC `($__internal_5_$__cuda_sm70_shflsync_idx_p) ;  /* 0x00000d2000007944 */ /* 0x01afea0003c00000 */
[----:B------:R-:W-:Y:S01]  /*18270*/  MOV R4, R15 ;  /* 0x0000000f00047202 */ /* 0x000fe20000000f00 */
[----:B-1---5:R-:W-:Y:S05]  /*18280*/  BRA `(.L_x_356) ;  /* 0xffffb7d000007947 */ /* 0x022fea000383ffff */
.L_x_290:
[----:B--2---:R-:W-:Y:S01]  /*18290*/  IMAD.MOV.U32 R3, RZ, RZ, R14 ;  /* 0x000000ffff037224 */ /* 0x004fe200078e000e */
[----:B------:R-:W-:Y:S01]  /*182a0*/  MOV R179, 0x2 ;  /* 0x0000000200b37802 */ /* 0x000fe20000000f00 */
[----:B------:R-:W-:Y:S01]  /*182b0*/  IMAD.MOV.U32 R15, RZ, RZ, 0x181f ;  /* 0x0000181fff0f7424 */ /* 0x000fe200078e00ff */
[----:B------:R-:W-:Y:S02]  /*182c0*/  MOV R2, 0x182e0 ;  /* 0x000182e000027802 */ /* 0x000fe40000000f00 */
[----:B-1-34-:R-:W-:Y:S05]  /*182d0*/  CALL.REL.NOINC `($__internal_5_$__cuda_sm70_shflsync_idx_p) ;  /* 0x00000cb000007944 */ /* 0x01afea0003c00000 */
[----:B-----5:R-:W-:Y:S01]  /*182e0*/  MOV R0, R15 ;  /* 0x0000000f00007202 */ /* 0x020fe20000000f00 */
[----:B-1----:R-:W-:Y:S05]  /*182f0*/  BRA `(.L_x_357) ;  /* 0xffffb78000007947 */ /* 0x002fea000383ffff */
.L_x_293:
[----:B---3--:R-:W-:Y:S01]  /*18300*/  IMAD.MOV.U32 R3, RZ, RZ, R13 ;  /* 0x000000ffff037224 */ /* 0x008fe200078e000d */
        /* <DEDUP_REMOVED lines=12> */
.L_x_295:
[----:B------:R-:W-:Y:S01]  /*183d0*/  IMAD.MOV.U32 R3, RZ, RZ, R5 ;  /* 0x000000ffff037224 */ /* 0x000fe200078e0005 */
[----:B------:R-:W-:Y:S01]  /*183e0*/  MOV R179, RZ ;  /* 0x000000ff00b37202 */ /* 0x000fe20000000f00 */
[----:B------:R-:W-:Y:S01]  /*183f0*/  IMAD.MOV.U32 R15, RZ, RZ, 0x1c1f ;  /* 0x00001c1fff0f7424 */ /* 0x000fe200078e00ff */
[----:B------:R-:W-:Y:S02]  /*18400*/  MOV R2, 0x18420 ;  /* 0x0001842000027802 */ /* 0x000fe40000000f00 */
[----:B------:R-:W-:Y:S05]  /*18410*/  CALL.REL.NOINC `($__internal_5_$__cuda_sm70_shflsync_idx_p) ;  /* 0x00000b7000007944 */ /* 0x000fea0003c00000 */
[----:B------:R-:W-:Y:S01]  /*18420*/  MOV R4, R15 ;  /* 0x0000000f00047202 */ /* 0x000fe20000000f00 */
[----:B-1---5:R-:W-:Y:S05]  /*18430*/  BRA `(.L_x_359) ;  /* 0xffffbb2000007947 */ /* 0x022fea000383ffff */
.L_x_296:
[----:B------:R-:W-:Y:S01]  /*18440*/  IMAD.MOV.U32 R3, RZ, RZ, R12 ;  /* 0x000000ffff037224 */ /* 0x000fe200078e000c */
[----:B------:R-:W-:Y:S01]  /*18450*/  MOV R179, RZ ;  /* 0x000000ff00b37202 */ /* 0x000fe20000000f00 */
[----:B------:R-:W-:Y:S01]  /*18460*/  IMAD.MOV.U32 R15, RZ, RZ, 0x1c1f ;  /* 0x00001c1fff0f7424 */ /* 0x000fe200078e00ff */
[----:B------:R-:W-:Y:S02]  /*18470*/  MOV R2, 0x18490 ;  /* 0x0001849000027802 */ /* 0x000fe40000000f00 */
[----:B-12---:R-:W-:Y:S05]  /*18480*/  CALL.REL.NOINC `($__internal_5_$__cuda_sm70_shflsync_idx_p) ;  /* 0x00000b0000007944 */ /* 0x006fea0003c00000 */
[----:B-----5:R-:W-:Y:S01]  /*18490*/  MOV R0, R15 ;  /* 0x0000000f00007202 */ /* 0x020fe20000000f00 */
[----:B-1----:R-:W-:Y:S05]  /*184a0*/  BRA `(.L_x_360) ;  /* 0xffffbad000007947 */ /* 0x002fea000383ffff */
.L_x_299:
[----:B----4-:R-:W-:Y:S01]  /*184b0*/  IMAD.MOV.U32 R3, RZ, RZ, R5 ;  /* 0x000000ffff037224 */ /* 0x010fe200078e0005 */
[----:B------:R-:W-:Y:S01]  /*184c0*/  MOV R179, 0x1 ;  /* 0x0000000100b37802 */ /* 0x000fe20000000f00 */
[----:B------:R-:W-:Y:S01]  /*184d0*/  IMAD.MOV.U32 R15, RZ, RZ, 0x1c1f ;  /* 0x00001c1fff0f7424 */ /* 0x000fe200078e00ff */
[----:B------:R-:W-:-:S02]  /*184e0*/  MOV R2, 0x18500 ;  /* 0x0001850000027802 */ /* 0x000fc40000000f00 */
[----:B-123--:R-:W-:Y:S05]  /*184f0*/  CALL.REL.NOINC `($__internal_5_$__cuda_sm70_shflsync_idx_p) ;  /* 0x00000a9000007944 */ /* 0x00efea0003c00000 */
        /* <DEDUP_REMOVED lines=8> */
.L_x_303:
[----:B------:R-:W-:Y:S01]  /*18580*/  IMAD.MOV.U32 R3, RZ, RZ, R5 ;  /* 0x000000ffff037224 */ /* 0x000fe200078e0005 */
[----:B------:R-:W-:Y:S01]  /*18590*/  MOV R179, RZ ;  /* 0x000000ff00b37202 */ /* 0x000fe20000000f00 */
[----:B------:R-:W-:Y:S01]  /*185a0*/  IMAD.MOV.U32 R15, RZ, RZ, 0x181f ;  /* 0x0000181fff0f7424 */ /* 0x000fe200078e00ff */
[----:B------:R-:W-:Y:S02]  /*185b0*/  MOV R2, 0x185d0 ;  /* 0x000185d000027802 */ /* 0x000fe40000000f00 */
[----:B------:R-:W-:Y:S05]  /*185c0*/  CALL.REL.NOINC `($__internal_5_$__cuda_sm70_shflsync_idx_p) ;  /* 0x000009c000007944 */ /* 0x000fea0003c00000 */
[----:B------:R-:W-:Y:S01]  /*185d0*/  MOV R4, R15 ;  /* 0x0000000f00047202 */ /* 0x000fe20000000f00 */
[----:B-1---5:R-:W-:Y:S05]  /*185e0*/  BRA `(.L_x_362) ;  /* 0xffffdc5000007947 */ /* 0x022fea000383ffff */
.L_x_304:
[----:B------:R-:W-:Y:S01]  /*185f0*/  IMAD.MOV.U32 R3, RZ, RZ, R14 ;  /* 0x000000ffff037224 */ /* 0x000fe200078e000e */
[----:B------:R-:W-:Y:S01]  /*18600*/  MOV R179, RZ ;  /* 0x000000ff00b37202 */ /* 0x000fe20000000f00 */
[----:B------:R-:W-:Y:S01]  /*18610*/  IMAD.MOV.U32 R15, RZ, RZ, 0x181f ;  /* 0x0000181fff0f7424 */ /* 0x000fe200078e00ff */
[----:B------:R-:W-:Y:S02]  /*18620*/  MOV R2, 0x18640 ;  /* 0x0001864000027802 */ /* 0x000fe40000000f00 */
[----:B-12---:R-:W-:Y:S05]  /*18630*/  CALL.REL.NOINC `($__internal_5_$__cuda_sm70_shflsync_idx_p) ;  /* 0x0000095000007944 */ /* 0x006fea0003c00000 */
[----:B-----5:R-:W-:Y:S01]  /*18640*/  MOV R0, R15 ;  /* 0x0000000f00007202 */ /* 0x020fe20000000f00 */
[----:B-1----:R-:W-:Y:S05]  /*18650*/  BRA `(.L_x_363) ;  /* 0xffffdc0000007947 */ /* 0x002fea000383ffff */
.L_x_307:
        /* <DEDUP_REMOVED lines=13> */
.L_x_310:
[----:B-1----:R-:W-:Y:S01]  /*18730*/  IMAD.MOV.U32 R3, RZ, RZ, R5 ;  /* 0x000000ffff037224 */ /* 0x002fe200078e0005 */
[----:B------:R-:W-:Y:S01]  /*18740*/  MOV R179, 0x2 ;  /* 0x0000000200b37802 */ /* 0x000fe20000000f00 */
[----:B------:R-:W-:Y:S01]  /*18750*/  IMAD.MOV.U32 R15, RZ, RZ, 0x181f ;  /* 0x0000181fff0f7424 */ /* 0x000fe200078e00ff */
[----:B------:R-:W-:Y:S02]  /*18760*/  MOV R2, 0x18780 ;  /* 0x0001878000027802 */ /* 0x000fe40000000f00 */
[----:B--234-:R-:W-:Y:S05]  /*18770*/  CALL.REL.NOINC `($__internal_5_$__cuda_sm70_shflsync_idx_p) ;  /* 0x0000081000007944 */ /* 0x01cfea0003c00000 */
[----:B------:R-:W-:Y:S01]  /*18780*/  MOV R4, R15 ;  /* 0x0000000f00047202 */ /* 0x000fe20000000f00 */
[----:B-1---5:R-:W-:Y:S05]  /*18790*/  BRA `(.L_x_365) ;  /* 0xffffddb000007947 */ /* 0x022fea000383ffff */
.L_x_311:
[----:B------:R-:W-:Y:S01]  /*187a0*/  IMAD.MOV.U32 R3, RZ, RZ, R14 ;  /* 0x000000ffff037224 */ /* 0x000fe200078e000e */
[----:B------:R-:W-:Y:S01]  /*187b0*/  MOV R179, 0x2 ;  /* 0x0000000200b37802 */ /* 0x000fe20000000f00 */
[----:B------:R-:W-:Y:S01]  /*187c0*/  IMAD.MOV.U32 R15, RZ, RZ, 0x181f ;  /* 0x0000181fff0f7424 */ /* 0x000fe200078e00ff */
[----:B------:R-:W-:Y:S02]  /*187d0*/  MOV R2, 0x187f0 ;  /* 0x000187f000027802 */ /* 0x000fe40000000f00 */
[----:B-1234-:R-:W-:Y:S05]  /*187e0*/  CALL.REL.NOINC `($__internal_5_$__cuda_sm70_shflsync_idx_p) ;  /* 0x000007a000007944 */ /* 0x01efea0003c00000 */
[----:B-----5:R-:W-:Y:S01]  /*187f0*/  MOV R0, R15 ;  /* 0x0000000f00007202 */ /* 0x020fe20000000f00 */
[----:B-1----:R-:W-:Y:S05]  /*18800*/  BRA `(.L_x_366) ;  /* 0xffffdd6000007947 */ /* 0x002fea000383ffff */
.L_x_314:
[----:B-1----:R-:W-:Y:S01]  /*18810*/  IMAD.MOV.U32 R3, RZ, RZ, R5 ;  /* 0x000000ffff037224 */ /* 0x002fe200078e0005 */
[----:B------:R-:W-:Y:S01]  /*18820*/  MOV R179, 0x3 ;  /* 0x0000000300b37802 */ /* 0x000fe20000000f00 */
[----:B------:R-:W-:Y:S01]  /*18830*/  IMAD.MOV.U32 R15, RZ, RZ, 0x181f ;  /* 0x0000181fff0f7424 */ /* 0x000fe200078e00ff */
[----:B------:R-:W-:-:S02]  /*18840*/  MOV R2, 0x18860 ;  /* 0x0001886000027802 */ /* 0x000fc40000000f00 */
[----:B--234-:R-:W-:Y:S05]  /*18850*/  CALL.REL.NOINC `($__internal_5_$__cuda_sm70_shflsync_idx_p) ;  /* 0x0000073000007944 */ /* 0x01cfea0003c00000 */
        /* <DEDUP_REMOVED lines=8> */
.L_x_316:
[----:B------:R-:W-:Y:S01]  /*188e0*/  IMAD.MOV.U32 R3, RZ, RZ, R98 ;  /* 0x000000ffff037224 */ /* 0x000fe200078e0062 */
[----:B------:R-:W-:Y:S01]  /*188f0*/  MOV R179, RZ ;  /* 0x000000ff00b37202 */ /* 0x000fe20000000f00 */
[----:B------:R-:W-:Y:S01]  /*18900*/  IMAD.MOV.U32 R15, RZ, RZ, 0x1f ;  /* 0x0000001fff0f7424 */ /* 0x000fe200078e00ff */
[----:B------:R-:W-:Y:S02]  /*18910*/  MOV R2, 0x18930 ;  /* 0x0001893000027802 */ /* 0x000fe40000000f00 */
[----:B-12---:R-:W-:Y:S05]  /*18920*/  CALL.REL.NOINC `($__internal_5_$__cuda_sm70_shflsync_idx_p) ;  /* 0x0000066000007944 */ /* 0x006fea0003c00000 */
[----:B------:R-:W-:Y:S01]  /*18930*/  MOV R9, R15 ;  /* 0x0000000f00097202 */ /* 0x000fe20000000f00 */
[----:B-1---5:R-:W-:Y:S05]  /*18940*/  BRA `(.L_x_368) ;  /* 0xffffdfb000007947 */ /* 0x022fea000383ffff */
.L_x_317:
[----:B------:R-:W-:Y:S01]  /*18950*/  IMAD.MOV.U32 R3, RZ, RZ, R98 ;  /* 0x000000ffff037224 */ /* 0x000fe200078e0062 */
[----:B------:R-:W-:Y:S01]  /*18960*/  MOV R179, 0x1 ;  /* 0x0000000100b37802 */ /* 0x000fe20000000f00 */
[----:B------:R-:W-:Y:S01]  /*18970*/  IMAD.MOV.U32 R15, RZ, RZ, 0x1f ;  /* 0x0000001fff0f7424 */ /* 0x000fe200078e00ff */
[----:B------:R-:W-:Y:S02]  /*18980*/  MOV R2, 0x189a0 ;  /* 0x000189a000027802 */ /* 0x000fe40000000f00 */
[----:B-1234-:R-:W-:Y:S05]  /*18990*/  CALL.REL.NOINC `($__internal_5_$__cuda_sm70_shflsync_idx_p) ;  /* 0x000005f000007944 */ /* 0x01efea0003c00000 */
[----:B------:R-:W-:Y:S01]  /*189a0*/  MOV R6, R15 ;  /* 0x0000000f00067202 */ /* 0x000fe20000000f00 */
[----:B-1---5:R-:W-:Y:S05]  /*189b0*/  BRA `(.L_x_369) ;  /* 0xffffdf6000007947 */ /* 0x022fea000383ffff */
.L_x_318:
[----:B------:R-:W-:Y:S02]  /*189c0*/  MOV R3, 0x1 ;  /* 0x0000000100037802 */ /* 0x000fe40000000f00 */
[----:B------:R-:W-:-:S02]  /*189d0*/  MOV R2, 0x189f0 ;  /* 0x000189f000027802 */ /* 0x000fc40000000f00 */
[----:B---34-:R-:W-:Y:S05]  /*189e0*/  CALL.REL.NOINC `($__internal_6_$__cuda_sm70_shflsync_up_p) ;  /* 0x0000061000007944 */ /* 0x018fea0003c00000 */
[----:B------:R-:W-:Y:S05]  /*189f0*/  BRA `(.L_x_370) ;  /* 0xffffe04000007947 */ /* 0x000fea000383ffff */
.L_x_319:
[----:B------:R-:W-:Y:S02]  /*18a00*/  MOV R3, 0x2 ;  /* 0x0000000200037802 */ /* 0x000fe40000000f00 */
[----:B------:R-:W-:-:S02]  /*18a10*/  MOV R2, 0x18a30 ;  /* 0x00018a3000027802 */ /* 0x000fc40000000f00 */
[----:B---34-:R-:W-:Y:S05]  /*18a20*/  CALL.REL.NOINC `($__internal_6_$__cuda_sm70_shflsync_up_p) ;  /* 0x000005d000007944 */ /* 0x018fea0003c00000 */
[----:B------:R-:W-:Y:S02]  /*18a30*/  SEL R3, R4, RZ, P1 ;  /* 0x000000ff04037207 */ /* 0x000fe40000800000 */
[----:B------:R-:W-:-:S03]  /*18a40*/  MOV R2, 0x18a80 ;  /* 0x00018a8000027802 */ /* 0x000fc60000000f00 */
[----:B------:R-:W-:Y:S02]  /*18a50*/  IMAD.IADD R0, R0, 0x1, R3 ;  /* 0x0000000100007824 */ /* 0x000fe400078e0203 */
[----:B------:R-:W-:Y:S02]  /*18a60*/  IMAD.MOV.U32 R3, RZ, RZ, 0x4 ;  /* 0x00000004ff037424 */ /* 0x000fe400078e00ff */
        /* <DEDUP_REMOVED lines=20> */
.L_x_323:
[----:B------:R-:W-:Y:S02]  /*18bb0*/  MOV R3, 0x1 ;  /* 0x0000000100037802 */ /* 0x000fe40000000f00 */
[----:B------:R-:W-:Y:S02]  /*18bc0*/  MOV R2, 0x18be0 ;  /* 0x00018be000027802 */ /* 0x000fe40000000f00 */
[----:B---3--:R-:W-:Y:S05]  /*18bd0*/  CALL.REL.NOINC `($__internal_6_$__cuda_sm70_shflsync_up_p) ;  /* 0x0000042000007944 */ /* 0x008fea0003c00000 */
[----:B------:R-:W-:Y:S01]  /*18be0*/  MOV R2, R4 ;  /* 0x0000000400027202 */ /* 0x000fe20000000f00 */
[----:B------:R-:W-:Y:S05]  /*18bf0*/  BRA `(.L_x_372) ;  /* 0xffffe0a000007947 */ /* 0x000fea000383ffff */
.L_x_324:
[----:B------:R-:W-:Y:S02]  /*18c00*/  MOV R3, 0x2 ;  /* 0x0000000200037802 */ /* 0x000fe40000000f00 */
[----:B------:R-:W-:Y:S02]  /*18c10*/  MOV R2, 0x18c30 ;  /* 0x00018c3000027802 */ /* 0x000fe40000000f00 */
[----:B---3--:R-:W-:Y:S05]  /*18c20*/  CALL.REL.NOINC `($__internal_6_$__cuda_sm70_shflsync_up_p) ;  /* 0x000003d000007944 */ /* 0x008fea0003c00000 */
        /* <DEDUP_REMOVED lines=24> */
.L_x_326:
[----:B------:R-:W-:Y:S02]  /*18db0*/  SEL R0, RZ, 0x1, P0 ;  /* 0x00000001ff007807 */ /* 0x000fe40000000000 */
[----:B------:R-:W-:Y:S02]  /*18dc0*/  MOV R2, 0x18de0 ;  /* 0x00018de000027802 */ /* 0x000fe40000000f00 */
[----:B-1-3--:R-:W-:Y:S05]  /*18dd0*/  CALL.REL.NOINC `($__internal_7_$__cuda_sm70_votesync_ballot) ;  /* 0x0000028000007944 */ /* 0x00afea0003c00000 */
[----:B------:R-:W-:Y:S05]  /*18de0*/  BRA `(.L_x_374) ;  /* 0xffffe04000007947 */ /* 0x000fea000383ffff */
.L_x_327:
[----:B------:R-:W-:Y:S01]  /*18df0*/  IMAD.MOV.U32 R3, RZ, RZ, R7 ;  /* 0x000000ffff037224 */ /* 0x000fe200078e0007 */
[----:B----4-:R-:W-:Y:S01]  /*18e00*/  MOV R179, R10 ;  /* 0x0000000a00b37202 */ /* 0x010fe20000000f00 */
[----:B------:R-:W-:Y:S01]  /*18e10*/  IMAD.MOV.U32 R15, RZ, RZ, 0x1f ;  /* 0x0000001fff0f7424 */ /* 0x000fe200078e00ff */
[----:B------:R-:W-:Y:S02]  /*18e20*/  MOV R2, 0x18e40 ;  /* 0x00018e4000027802 */ /* 0x000fe40000000f00 */
[----:B-123--:R-:W-:Y:S05]  /*18e30*/  CALL.REL.NOINC `($__internal_5_$__cuda_sm70_shflsync_idx_p) ;  /* 0x0000015000007944 */ /* 0x00efea0003c00000 */
[----:B------:R-:W-:Y:S01]  /*18e40*/  IMAD.MOV.U32 R7, RZ, RZ, R15 ;  /* 0x000000ffff077224 */ /* 0x000fe200078e000f */
[----:B------:R-:W-:Y:S01]  /*18e50*/  MOV R179, R10 ;  /* 0x0000000a00b37202 */ /* 0x000fe20000000f00 */
[----:B------:R-:W-:Y:S01]  /*18e60*/  IMAD.MOV.U32 R3, RZ, RZ, R8 ;  /* 0x000000ffff037224 */ /* 0x000fe200078e0008 */
[----:B------:R-:W-:Y:S02]  /*18e70*/  MOV R15, 0x1f ;  /* 0x0000001f000f7802 */ /* 0x000fe40000000f00 */
[----:B------:R-:W-:-:S02]  /*18e80*/  MOV R2, 0x18ea0 ;  /* 0x00018ea000027802 */ /* 0x000fc40000000f00 */
[----:B-1---5:R-:W-:Y:S05]  /*18e90*/  CALL.REL.NOINC `($__internal_5_$__cuda_sm70_shflsync_idx_p) ;  /* 0x000000f000007944 */ /* 0x022fea0003c00000 */
[----:B------:R-:W-:Y:S01]  /*18ea0*/  MOV R5, R15 ;  /* 0x0000000f00057202 */ /* 0x000fe20000000f00 */
[----:B-1---5:R-:W-:Y:S05]  /*18eb0*/  BRA `(.L_x_375) ;  /* 0xffffdfb000007947 */ /* 0x022fea000383ffff */
.L_x_330:
[----:B------:R-:W-:Y:S01]  /*18ec0*/  IMAD.MOV.U32 R3, RZ, RZ, R4 ;  /* 0x000000ffff037224 */ /* 0x000fe200078e0004 */
[----:B------:R-:W-:Y:S01]  /*18ed0*/  MOV R179, R0 ;  /* 0x0000000000b37202 */ /* 0x000fe20000000f00 */
[----:B------:R-:W-:Y:S01]  /*18ee0*/  IMAD.MOV.U32 R15, RZ, RZ, 0x1f ;  /* 0x0000001fff0f7424 */ /* 0x000fe200078e00ff */
[----:B------:R-:W-:-:S02]  /*18ef0*/  MOV R2, 0x18f10 ;  /* 0x00018f1000027802 */ /* 0x000fc40000000f00 */
[----:B-1-34-:R-:W-:Y:S05]  /*18f00*/  CALL.REL.NOINC `($__internal_5_$__cuda_sm70_shflsync_idx_p) ;  /* 0x0000008000007944 */ /* 0x01afea0003c00000 */
[----:B------:R-:W-:Y:S01]  /*18f10*/  MOV R11, R15 ;  /* 0x0000000f000b7202 */ /* 0x000fe20000000f00 */
[----:B-1---5:R-:W-:Y:S05]  /*18f20*/  BRA `(.L_x_329) ;  /* 0xffffdfa000007947 */ /* 0x022fea000383ffff */
        .weak           $__internal_4_$__cuda_sm70_shflsync_bfly_p
        .type           $__internal_4_$__cuda_sm70_shflsync_bfly_p,@function
        .size           $__internal_4_$__cuda_sm70_shflsync_bfly_p,($__internal_5_$__cuda_sm70_shflsync_idx_p - $__internal_4_$__cuda_sm70_shflsync_bfly_p)
$__internal_4_$__cuda_sm70_shflsync_bfly_p:
[----:B------:R-:W-:Y:S02]  /*18f30*/  MOV R15, 0xffffffff ;  /* 0xffffffff000f7802 */ /* 0x000fe40000000f00 */
[----:B------:R-:W-:-:S02]  /*18f40*/  MOV R3, 0x1f ;  /* 0x0000001f00037802 */ /* 0x000fc40000000f00 */
[----:B------:R-:W-:Y:S04]  /*18f50*/  WARPSYNC R15 ;  /* 0x0000000f00007348 */ /* 0x000fe80003800000 */
[----:B------:R1:W2:Y:S02]  /*18f60*/  SHFL.BFLY PT, R0, R4, R0, R3 ;  /* 0x0c00000004007389 */ /* 0x0002a400000e0003 */
[----:B-1----:R-:W-:-:S04]  /*18f70*/  MOV R3, 0x0 ;  /* 0x0000000000037802 */ /* 0x002fc80000000f00 */
[----:B--2---:R-:W-:Y:S05]  /*18f80*/  RET.REL.NODEC R2 `(_ZN7cutlass13device_kernelIN5flash19enable_sm80_to_sm89INS1_16FlashAttnFwdSm80INS1_25CollectiveMainloopFwdSm80ILi8ELi1ELb0EN4cute5tupleIJNS5_1CILi128EEENS7_ILi32EEENS7_ILi256EEEEEELi256ENS_6half_tEfNS_4arch4Sm80ELb0ELb0ELb1ELb1ELb1ELb1ELb1ELb1EEENS1_21CollectiveEpilogueFwdINS6_IJS8_SA_S9_EEENS6_IJNS7_ILi1EEESI_SI_EEESC_SE_Li256ELb1ELb1ELb1ELb0EEENS1_36VarlenDynamicPersistentTileSchedulerILi128ELi32ELi256ELi256ELb1ELb1ELb0ELb0ELb1ELb1EEEEEEEEEvNT_6ParamsE) ;  /* 0xfffe707002007950 */ /* 0x004fea0003c3ffff */
        .weak           $__internal_5_$__cuda_sm70_shflsync_idx_p
        .type           $__internal_5_$__cuda_sm70_shflsync_idx_p,@function
        .size           $__internal_5_$__cuda_sm70_shflsync_idx_p,($__internal_6_$__cuda_sm70_shflsync_up_p - $__internal_5_$__cuda_sm70_shflsync_idx_p)
$__internal_5_$__cuda_sm70_shflsync_idx_p:
[----:B------:R1:W-:Y:S02]  /*18f90*/  STL [R1+0x54], R0 ;  /* 0x0000540001007387 */ /* 0x0003e40000100800 */
[----:B-1----:R-:W-:-:S04]  /*18fa0*/  MOV R0, 0xffffffff ;  /* 0xffffffff00007802 */ /* 0x002fc80000000f00 */
[----:B------:R-:W-:Y:S04]  /*18fb0*/  WARPSYNC R0 ;  /* 0x0000000000007348 */ /* 0x000fe80003800000 */
[----:B------:R1:W2:Y:S04]  /*18fc0*/  SHFL.IDX PT, R15, R3, R179, R15 ;  /* 0x000000b3030f7389 */ /* 0x0002a800000e000f */
[----:B-1----:R1:W5:Y:S01]  /*18fd0*/  LDL.LU R0, [R1+0x54] ;  /* 0x0000540001007983 */ /* 0x0023620000300800 */
[----:B------:R-:W-:-:S04]  /*18fe0*/  MOV R3, 0x0 ;  /* 0x0000000000037802 */ /* 0x000fc80000000f00 */
[----:B--2---:R-:W-:Y:S05]  /*18ff0*/  RET.REL.NODEC R2 `(_ZN7cutlass13device_kernelIN5flash19enable_sm80_to_sm89INS1_16FlashAttnFwdSm80INS1_25CollectiveMainloopFwdSm80ILi8ELi1ELb0EN4cute5tupleIJNS5_1CILi128EEENS7_ILi32EEENS7_ILi256EEEEEELi256ENS_6half_tEfNS_4arch4Sm80ELb0ELb0ELb1ELb1ELb1ELb1ELb1ELb1EEENS1_21CollectiveEpilogueFwdINS6_IJS8_SA_S9_EEENS6_IJNS7_ILi1EEESI_SI_EEESC_SE_Li256ELb1ELb1ELb1ELb0EEENS1_36VarlenDynamicPersistentTileSchedulerILi128ELi32ELi256ELi256ELb1ELb1ELb0ELb0ELb1ELb1EEEEEEEEEvNT_6ParamsE) ;  /* 0xfffe700002007950 */ /* 0x004fea0003c3ffff */
        .weak           $__internal_6_$__cuda_sm70_shflsync_up_p
        .type           $__internal_6_$__cuda_sm70_shflsync_up_p,@function
        .size           $__internal_6_$__cuda_sm70_shflsync_up_p,($__internal_7_$__cuda_sm70_votesync_ballot - $__internal_6_$__cuda_sm70_shflsync_up_p)
$__internal_6_$__cuda_sm70_shflsync_up_p:
[----:B------:R-:W-:Y:S02]  /*19000*/  MOV R4, RZ ;  /* 0x000000ff00047202 */ /* 0x000fe40000000f00 */
[----:B------:R-:W-:-:S04]  /*19010*/  MOV R10, 0xffffffff ;  /* 0xffffffff000a7802 */ /* 0x000fc80000000f00 */
[----:B------:R-:W-:Y:S04]  /*19020*/  WARPSYNC R10 ;  /* 0x0000000a00007348 */ /* 0x000fe80003800000 */
[----:B------:R1:W2:Y:S02]  /*19030*/  SHFL.UP PT, R4, R0, R3, R4 ;  /* 0x0400000300047389 */ /* 0x0002a400000e0004 */
[----:B-1----:R-:W-:-:S04]  /*19040*/  MOV R3, 0x0 ;  /* 0x0000000000037802 */ /* 0x002fc80000000f00 */
[----:B--2---:R-:W-:Y:S05]  /*19050*/  RET.REL.NODEC R2 `(_ZN7cutlass13device_kernelIN5flash19enable_sm80_to_sm89INS1_16FlashAttnFwdSm80INS1_25CollectiveMainloopFwdSm80ILi8ELi1ELb0EN4cute5tupleIJNS5_1CILi128EEENS7_ILi32EEENS7_ILi256EEEEEELi256ENS_6half_tEfNS_4arch4Sm80ELb0ELb0ELb1ELb1ELb1ELb1ELb1ELb1EEENS1_21CollectiveEpilogueFwdINS6_IJS8_SA_S9_EEENS6_IJNS7_ILi1EEESI_SI_EEESC_SE_Li256ELb1ELb1ELb1ELb0EEENS1_36VarlenDynamicPersistentTileSchedulerILi128ELi32ELi256ELi256ELb1ELb1ELb0ELb0ELb1ELb1EEEEEEEEEvNT_6ParamsE) ;  /* 0xfffe6fa002007950 */ /* 0x004fea0003c3ffff */
        .weak           $__internal_7_$__cuda_sm70_votesync_ballot
        .type           $__internal_7_$__cuda_sm70_votesync_ballot,@function
        .size           $__internal_7_$__cuda_sm70_votesync_ballot,(.L_x_3234 - $__internal_7_$__cuda_sm70_votesync_ballot)
$__internal_7_$__cuda_sm70_votesync_ballot:
[----:B------:R-:W-:Y:S01]  /*19060*/  ISETP.NE.U32.AND P0, PT, R0, 0x1, PT ;  /* 0x000000010000780c */ /* 0x000fe20003f05070 */
[----:B------:R-:W-:-:S04]  /*19070*/  IMAD.MOV.U32 R3, RZ, RZ, -0x1 ;  /* 0xffffffffff037424 */ /* 0x000fc800078e00ff */
[----:B------:R-:W-:Y:S08]  /*19080*/  WARPSYNC R3 ;  /* 0x0000000300007348 */ /* 0x000ff00003800000 */
[----:B------:R-:W-:-:S04]  /*19090*/  VOTE.ANY R0, PT, !P0 ;  /* 0x0000000000007806 */ /* 0x000fc800040e0100 */
[----:B------:R-:W-:Y:S01]  /*190a0*/  LOP3.LUT R0, R0, R3, RZ, 0xc0, !PT ;  /* 0x0000000300007212 */ /* 0x000fe200078ec0ff */
[----:B------:R-:W-:-:S04]  /*190b0*/  IMAD.MOV.U32 R3, RZ, RZ, 0x0 ;  /* 0x00000000ff037424 */ /* 0x000fc800078e00ff */
[----:B------:R-:W-:Y:S05]  /*190c0*/  RET.REL.NODEC R2 `(_ZN7cutlass13device_kernelIN5flash19enable_sm80_to_sm89INS1_16FlashAttnFwdSm80INS1_25CollectiveMainloopFwdSm80ILi8ELi1ELb0EN4cute5tupleIJNS5_1CILi128EEENS7_ILi32EEENS7_ILi256EEEEEELi256ENS_6half_tEfNS_4arch4Sm80ELb0ELb0ELb1ELb1ELb1ELb1ELb1ELb1EEENS1_21CollectiveEpilogueFwdINS6_IJS8_SA_S9_EEENS6_IJNS7_ILi1EEESI_SI_EEESC_SE_Li256ELb1ELb1ELb1ELb0EEENS1_36VarlenDynamicPersistentTileSchedulerILi128ELi32ELi256ELi256ELb1ELb1ELb0ELb0ELb1ELb1EEEEEEEEEvNT_6ParamsE) ;  /* 0xfffe6f3002007950 */ /* 0x000fea0003c3ffff */
.L_x_376:
        /* <DEDUP_REMOVED lines=11> */
.L_x_3234:


//--------------------- .text._ZN7cutlass13device_kernelIN5flash19enable_sm80_to_sm89INS1_16FlashAttnFwdSm80INS1_25CollectiveMainloopFwdSm80ILi8ELi1ELb1EN4cute5tupleIJNS5_1CILi128EEENS7_ILi48EEENS7_ILi256EEEEEELi256ENS_6half_tEfNS_4arch4Sm80ELb0ELb1ELb1ELb0ELb1ELb0ELb1ELb1EEENS1_21CollectiveEpilogueFwdINS6_IJS8_SA_S9_EEENS6_IJNS7_ILi1EEESI_SI_EEESC_SE_Li256ELb0ELb1ELb1ELb0EEENS1_19SingleTileSchedulerILb0ELb1ELb1ELi128EEEEEEEEEvNT_6ParamsE --------------------------
	.section	.text._ZN7cutlass13device_kernelIN5flash19enable_sm80_to_sm89INS1_16FlashAttnFwdSm80INS1_25CollectiveMainloopFwdSm80ILi8ELi1ELb1EN4cute5tupleIJNS5_1CILi128EEENS7_ILi48EEENS7_ILi256EEEEEELi256ENS_6half_tEfNS_4arch4Sm80ELb0ELb1ELb1ELb0ELb1ELb0ELb1ELb1EEENS1_21CollectiveEpilogueFwdINS6_IJS8_SA_S9_EEENS6_IJNS7_ILi1EEESI_SI_EEESC_SE_Li256ELb0ELb1ELb1ELb0EEENS1_19SingleTileSchedulerILb0ELb1ELb1ELi128EEEEEEEEEvNT_6ParamsE,"ax",@progbits
	.sectioninfo	@"SHI_REGISTERS=255"
	.align	128
.text._ZN7cutlass13device_kernelIN5flash19enable_sm80_to_sm89INS1_16FlashAttnFwdSm80INS1_25CollectiveMainloopFwdSm80ILi8ELi1ELb1EN4cute5tupleIJNS5_1CILi128EEENS7_ILi48EEENS7_ILi256EEEEEELi256ENS_6half_tEfNS_4arch4Sm80ELb0ELb1ELb1ELb0ELb1ELb0ELb1ELb1EEENS1_21CollectiveEpilogueFwdINS6_IJS8_SA_S9_EEENS6_IJNS7_ILi1EEESI_SI_EEESC_SE_Li256ELb0ELb1ELb1ELb0EEENS1_19SingleTileSchedulerILb0ELb1ELb1ELi128EEEEEEEEEvNT_6ParamsE:
        .type           _ZN7cutlass13device_kernelIN5flash19enable_sm80_to_sm89INS1_16FlashAttnFwdSm80INS1_25CollectiveMainloopFwdSm80ILi8ELi1ELb1EN4cute5tupleIJNS5_1CILi128EEENS7_ILi48EEENS7_ILi256EEEEEELi256ENS_6half_tEfNS_4arch4Sm80ELb0ELb1ELb1ELb0ELb1ELb0ELb1ELb1EEENS1_21CollectiveEpilogueFwdINS6_IJS8_SA_S9_EEENS6_IJNS7_ILi1EEESI_SI_EEESC_SE_Li256ELb0ELb1ELb1ELb0EEENS1_19SingleTileSchedulerILb0ELb1ELb1ELi128EEEEEEEEEvNT_6ParamsE,@function
        .size           _ZN7cutlass13device_kernelIN5flash19enable_sm80_to_sm89INS1_16FlashAttnFwdSm80INS1_25CollectiveMainloopFwdSm80ILi8ELi1ELb1EN4cute5tupleIJNS5_1CILi128EEENS7_ILi48EEENS7_ILi256EEEEEELi256ENS_6half_tEfNS_4arch4Sm80ELb0ELb1ELb1ELb0ELb1ELb0ELb1ELb1EEENS1_21CollectiveEpilogueFwdINS6_IJS8_SA_S9_EEENS6_IJNS7_ILi1EEESI_SI_EEESC_SE_Li256ELb0ELb1ELb1ELb0EEENS1_19SingleTileSchedulerILb0ELb1ELb1ELi128EEEEEEEEEvNT_6ParamsE,(.L_x_3239 - _ZN7cutlass13device_kernelIN5flash19enable_sm80_to_sm89INS1_16FlashAttnFwdSm80INS1_25CollectiveMainloopFwdSm80ILi8ELi1ELb1EN4cute5tupleIJNS5_1CILi128EEENS7_ILi48EEENS7_ILi256EEEEEELi256ENS_6half_tEfNS_4arch4Sm80ELb0ELb1ELb1ELb0ELb1ELb0ELb1ELb1EEENS1_21CollectiveEpilogueFwdINS6_IJS8_SA_S9_EEENS6_IJNS7_ILi1EEESI_SI_EEESC_SE_Li256ELb0ELb1ELb1ELb0EEENS1_19SingleTileSchedulerILb0ELb1ELb1ELi128EEEEEEEEEvNT_6ParamsE)
        .other          _ZN7cutlass13device_kernelIN5flash19enable_sm80_to_sm89INS1_16FlashAttnFwdSm80INS1_25CollectiveMainloopFwdSm80ILi8ELi1ELb1EN4cute5tupleIJNS5_1CILi128EEENS7_ILi48EEENS7_ILi256EEEEEELi256ENS_6half_tEfNS_4arch4Sm80ELb0ELb1ELb1ELb0ELb1ELb0ELb1ELb1EEENS1_21CollectiveEpilogueFwdINS6_IJS8_SA_S9_EEENS6_IJNS7_ILi1EEESI_SI_EEESC_SE_Li256ELb0ELb1ELb1ELb0EEENS1_19SingleTileSchedulerILb0ELb1ELb1ELi128EEEEEEEEEvNT_6ParamsE,@"STO_CUDA_ENTRY STV_DEFAULT"
_ZN7cutlass13device_kernelIN5flash19enable_sm80_to_sm89INS1_16FlashAttnFwdSm80INS1_25CollectiveMainloopFwdSm80ILi8ELi1ELb1EN4cute5tupleIJNS5_1CILi128EEENS7_ILi48EEENS7_ILi256EEEEEELi256ENS_6half_tEfNS_4arch4Sm80ELb0ELb1ELb1ELb0ELb1ELb0ELb1ELb1EEENS1_21CollectiveEpilogueFwdINS6_IJS8_SA_S9_EEENS6_IJNS7_ILi1EEESI_SI_EEESC_SE_Li256ELb0ELb1ELb1ELb0EEENS1_19SingleTileSchedulerILb0ELb1ELb1ELi128EEEEEEEEEvNT_6ParamsE:
        /* <DEDUP_REMOVED lines=18> */
.L_x_377:
[----:B------:R-:W-:Y:S02]  /*0120*/  ULDC.64 UR4, c[0x0][0x550] ;  /* 0x0001540000047ab9 */ /* 0x000fe40000000a00 */
[----:B------:R-:W-:Y:S02]  /*0130*/  UISETP.NE.AND UP0, UPT, UR4, 0x1, UPT ;  /* 0x000000010400788c */ /* 0x000fe4000bf05270 */
[----:B------:R-:W-:-:S02]  /*0140*/  UIMAD.WIDE.U32 UR8, UR6, UR5, URZ ;  /* 0x00000005060872a5 */ /* 0x000fc4000f8e003f */
[----:B------:R-:W-:Y:S02]  /*0150*/  ULDC UR4, c[0x0][0x558] ;  /* 0x0001560000047ab9 */ /* 0x000fe40000000800 */
[----:B------:R-:W-:-:S05]  /*0160*/  UMOV UR11, UR6 ;  /* 0x00000006000b7c82 */ /* 0x000fca0008000000 */
[----:B------:R-:W-:-:S03]  /*0170*/  @UP0 USHF.R.U32.HI UR11, URZ, UR4, UR9 ;  /* 0x000000043f0b0299 */ /* 0x000fc60008011609 */
.L_x_378:
        /* <DEDUP_REMOVED lines=14> */
[----:B------:R-:W-:Y:S01]  /*0260*/  IMAD.U32 R3, RZ, RZ, UR5 ;  /* 0x00000005ff037e24 */ /* 0x000fe2000f8e00ff */
[----:B------:R-:W1:Y:S01]  /*0270*/  S2UR UR26, SR_CTAID.X ;  /* 0x00000000001a79c3 */ /* 0x000e620000002500 */
[----:B------:R-:W-:Y:S02]  /*0280*/  ULDC UR6, c[0x0][0x2c4] ;  /* 0x0000b10000067ab9 */ /* 0x000fe40000000800 */
[----:B------:R-:W-:Y:S01]  /*0290*/  ULDC.64 UR4, c[0x0][0x2c8] ;  /* 0x0000b20000047ab9 */ /* 0x000fe20000000a00 */
[----:B------:R-:W2:Y:S01]  /*02a0*/  @P0 LDG.E R2, [R2.64] ;  /* 0x0000001602020981 */ /* 0x000ea2000c1e1900 */
[----:B------:R-:W-:Y:S02]  /*02b0*/  UISETP.NE.AND UP1, UPT, UR6, 0x1, UPT ;  /* 0x000000010600788c */ /* 0x000fe4000bf25270 */
[----:B------:R-:W-:-:S02]  /*02c0*/  UMOV UR14, 0x1 ;  /* 0x00000001000e7882 */ /* 0x000fc40000000000 */
[----:B------:R-:W-:Y:S02]  /*02d0*/  UMOV UR10, URZ ;  /* 0x0000003f000a7c82 */ /* 0x000fe40008000000 */
[----:B------:R-:W-:Y:S02]  /*02e0*/  ULDC UR12, c[0x0][0x168] ;  /* 0x00005a00000c7ab9 */ /* 0x000fe40000000800 */
[----:B------:R-:W-:Y:S02]  /*02f0*/  UP2UR UR13, UPR, URZ, 0x2 ;  /* 0x000000023f0d7883 */ /* 0x000fe40008000000 */
[----:B-1----:R-:W-:-:S04]  /*0300*/  USHF.L.U32 UR26, UR26, 0x7, URZ ;  /* 0x000000071a1a7899 */ /* 0x002fc8000800063f */
[----:B------:R-:W-:Y:S02]  /*0310*/  @UP1 UIADD3 UR16, UR26, 0x7f, URZ ;  /* 0x0000007f1a101890 */ /* 0x000fe4000fffe03f */
[----:B------:R-:W-:Y:S02]  /*0320*/  UIADD3 UR8, UR26, 0x7f, URZ ;  /* 0x0000007f1a087890 */ /* 0x000fe4000fffe03f */
[----:B------:R-:W-:-:S03]  /*0330*/  UIMAD.WIDE.U32 UR16, UR16, UR4, URZ ;  /* 0x00000004101072a5 */ /* 0x000fc6000f8e003f */
[----:B------:R-:W-:-:S04]  /*0340*/  ULDC UR4, c[0x0][0x2ac] ;  /* 0x0000ab0000047ab9 */ /* 0x000fc80000000800 */
[----:B------:R-:W-:Y:S02]  /*0350*/  @UP1 UMOV UR9, UR17 ;  /* 0x0000001100091c82 */ /* 0x000fe40008000000 */
[----:B------:R-:W-:-:S03]  /*0360*/  @UP1 USHF.R.U32.HI UR8, URZ, UR5, UR9 ;  /* 0x000000053f081299 */ /* 0x000fc60008011609 */
[----:B------:R-:W-:Y:S02]  /*0370*/  ULDC UR9, c[0x0][0x1d0] ;  /* 0x0000740000097ab9 */ /* 0x000fe40000000800 */
[----:B------:R-:W-:-:S03]  /*0380*/  UIMAD UR9, UR4, UR9, URZ ;  /* 0x00000009040972a4 */ /* 0x000fc6000f8e023f */
[----:B------:R-:W-:Y:S02]  /*0390*/  ULDC.64 UR4, c[0x0][0x328] ;  /* 0x0000ca0000047ab9 */ /* 0x000fe40000000a00 */
[----:B------:R-:W-:Y:S02]  /*03a0*/  UISETP.LE.AND UP0, UPT, UR14, UR5, UPT ;  /* 0x000000050e00728c */ /* 0x000fe4000bf03270 */
[----:B------:R-:W-:-:S04]  /*03b0*/  UIADD3 UR12, UR9, -UR12, UR14 ;  /* 0x8000000c090c7290 */ /* 0x000fc8000fffe00e */
[----:B------:R-:W-:Y:S02]  /*03c0*/  UIADD3 UR5, UR12, UR8, URZ ;  /* 0x000000080c057290 */ /* 0x000fe4000fffe03f */
[----:B------:R-:W-:Y:S02]  /*03d0*/  UP2UR UR12, UPR, URZ, 0x1 ;  /* 0x000000013f0c7883 */ /* 0x000fe40008000000 */
[----:B------:R-:W-:Y:S01]  /*03e0*/  UIADD3 UR8, UR5, UR4, URZ ;  /* 0x0000000405087290 */ /* 0x000fe2000fffe03f */
[----:B--2---:R1:W2:Y:S01]  /*03f0*/  @P0 R2UR UR10, R2 ;  /* 0x00000000020a03c2 */ /* 0x0042a200000e0000 */
[----:B------:R-:W-:-:S13]  /*0400*/  PLOP3.LUT P0, PT, PT, PT, UP0, 0x40, 0x0 ;  /* 0x000000000000781c */ /* 0x000fda0003f0e808 */
[----:B------:R-:W-:Y:S05]  /*0410*/  @P0 BRA `(.L_x_379) ;  /* 0x0000016000000947 */ /* 0x000fea0003800000 */
[----:B------:R-:W-:Y:S01]  /*0420*/  ISETP.LT.AND P0, PT, RZ, UR5, PT ;  /* 0x00000005ff007c0c */ /* 0x000fe2000bf01270 */
[----:B------:R-:W-:-:S12]  /*0430*/  UIADD3 UR16, UR5, -0x1, URZ ;  /* 0xffffffff05107890 */ /* 0x000fd8000fffe03f */
[----:B------:R-:W-:Y:S05]  /*0440*/  @P0 BRA `(.L_x_380) ;  /* 0x0000009000000947 */ /* 0x000fea0003800000 */
[----:B------:R-:W-:Y:S02]  /*0450*/  ULDC UR4, c[0x0][0x32c] ;  /* 0x0000cb0000047ab9 */ /* 0x000fe40000000800 */
[----:B------:R-:W-:Y:S02]  /*0460*/  UISETP.NE.AND UP0, UPT, UR14, UR4, UPT ;  /* 0x000000040e00728c */ /* 0x000fe4000bf05270 */
[----:B------:R-:W-:-:S03]  /*0470*/  UIADD3 UR16, -UR5, URZ, URZ ;  /* 0x0000003f05107290 */ /* 0x000fc6000fffe13f */
[----:B------:R-:W-:Y:S02]  /*0480*/  ULDC.64 UR4, c[0x0][0x330] ;  /* 0x0000cc0000047ab9 */ /* 0x000fe40000000a00 */
[----:B------:R-:W-:-:S07]  /*0490*/  UIMAD.WIDE.U32 UR18, UR16, UR4, URZ ;  /* 0x00000004101272a5 */ /* 0x000fce000f8e003f */
[----:B------:R-:W-:Y:S02]  /*04a0*/  @UP0 UMOV UR17, UR19 ;  /* 0x0000001300110c82 */ /* 0x000fe40008000000 */
[----:B------:R-:W-:-:S04]  /*04b0*/  @UP0 USHF.R.U32.HI UR16, URZ, UR5, UR17 ;  /* 0x000000053f100299 */ /* 0x000fc80008011611 */
[----:B------:R-:W-:Y:S01]  /*04c0*/  ULOP3.LUT UR16, URZ, UR16, URZ, 0x33, !UPT ;  /* 0x000000103f107292 */ /* 0x000fe2000f8e333f */
[----:B------:R-:W-:Y:S05]  /*04d0*/  BRA `(.L_x_381) ;  /* 0x0000006000007947 */ /* 0x000fea0003800000 */
.L_x_380:
[----:B------:R-:W-:Y:S02]  /*04e0*/  ULDC UR4, c[0x0][0x32c] ;  /* 0x0000cb0000047ab9 */ /* 0x000fe40000000800 */
[----:B------:R-:W-:-:S03]  /*04f0*/  UISETP.NE.AND UP0, UPT, UR14, UR4, UPT ;  /* 0x000000040e00728c */ /* 0x000fc6000bf05270 */
[----:B------:R-:W-:Y:S02]  /*0500*/  ULDC.64 UR4, c[0x0][0x330] ;  /* 0x0000cc0000047ab9 */ /* 0x000fe40000000a00 */
[----:B------:R-:W-:-:S07]  /*0510*/  UIMAD.WIDE.U32 UR18, UR16, UR4, URZ ;  /* 0x00000004101272a5 */ /* 0x000fce000f8e003f */
[----:B------:R-:W-:Y:S02]  /*0520*/  @UP0 UMOV UR17, UR19 ;  /* 0x0000001300110c82 */ /* 0x000fe40008000000 */
[----:B------:R-:W-:Y:S02]  /*0530*/  @UP0 USHF.R.U32.HI UR16, URZ, UR5, UR17 ;  /* 0x000000053f100299 */ /* 0x000fe40008011611 */
.L_x_381:
[----:B------:R-:W-:Y:S02]  /*0540*/  ULDC UR4, c[0x0][0x32c] ;  /* 0x0000cb0000047ab9 */ /* 0x000fe40000000800 */
[----:B------:R-:W-:-:S04]  /*0550*/  UIMAD UR4, UR16, UR4, UR4 ;  /* 0x00000004100472a4 */ /* 0x000fc8000f8e0204 */
[----:B------:R-:W-:-:S04]  /*0560*/  UISETP.LT.AND UP0, UPT, UR8, UR4, UPT ;  /* 0x000000040800728c */ /* 0x000fc8000bf01270 */
[----:B------:R-:W-:Y:S02]  /*0570*/  USEL UR8, UR8, UR4, UP0 ;  /* 0x0000000408087287 */ /* 0x000fe40008000000 */
.L_x_379:
[----:B------:R-:W-:Y:S02]  /*0580*/  UISETP.NE.AND UP0, UPT, UR6, 0x1, UPT ;  /* 0x000000010600788c */ /* 0x000fe4000bf05270 */
[----:B------:R-:W-:Y:S02]  /*0590*/  UIADD3 UR14, UR9, 0x2f, URZ ;  /* 0x0000002f090e7890 */ /* 0x000fe4000fffe03f */
[----:B------:R-:W-:Y:S02]  /*05a0*/  ULDC.64 UR4, c[0x0][0x2c8] ;  /* 0x0000b20000047ab9 */ /* 0x000fe40000000a00 */
[----:B------:R-:W-:Y:S02]  /*05b0*/  UIMAD.WIDE.U32 UR18, UR26, UR4, URZ ;  /* 0x000000041a1272a5 */ /* 0x000fe4000f8e003f */
[----:B------:R-:W-:Y:S02]  /*05c0*/  UIMAD.WIDE UR20, UR14, 0x2aaaaaab, URZ ;  /* 0x2aaaaaab0e1478a5 */ /* 0x000fe4000f8e023f */
[----:B------:R-:W-:-:S02]  /*05d0*/  UIADD3 UR16, UR8, 0x2f, URZ ;  /* 0x0000002f08107890 */ /* 0x000fc4000fffe03f */
[----:B------:R-:W-:Y:S02]  /*05e0*/  UISETP.NE.AND UP1, UPT, UR12, URZ, UPT ;  /* 0x0000003f0c00728c */ /* 0x000fe4000bf25270 */
[----:B------:R-:W-:Y:S02]  /*05f0*/  UMOV UR4, UR26 ;  /* 0x0000001a00047c82 */ /* 0x000fe40008000000 */
[----:B------:R-:W-:Y:S02]  /*0600*/  UIMAD.WIDE UR16, UR16, 0x2aaaaaab, URZ ;  /* 0x2aaaaaab101078a5 */ /* 0x000fe4000f8e023f */
[----:B------:R-:W-:Y:S01]  /*0610*/  @UP0 USHF.R.U32.HI UR4, URZ, UR5, UR19 ;  /* 0x000000053f040299 */ /* 0x000fe20008011613 */
[----:B------:R-:W-:Y:S01]  /*0620*/  PLOP3.LUT P0, PT, PT, PT, UP1, 0x40, 0x0 ;  /* 0x000000000000781c */ /* 0x000fe20003f0e818 */
[----:B------:R-:W-:Y:S02]  /*0630*/  USHF.R.U32.HI UR8, URZ, 0x1f, UR17 ;  /* 0x0000001f3f087899 */ /* 0x000fe40008011611 */
[----:B------:R-:W-:-:S02]  /*0640*/  UMOV UR19, UR21 ;  /* 0x0000001500137c82 */ /* 0x000fc40008000000 */
[----:B------:R-:W-:Y:S02]  /*0650*/  USHF.R.U32.HI UR14, URZ, 0x1f, UR19 ;  /* 0x0000001f3f0e7899 */ /* 0x000fe40008011613 */
[----:B------:R-:W-:Y:S02]  /*0660*/  ULDC UR25, c[0x0][0x168] ;  /* 0x00005a0000197ab9 */ /* 0x000fe40000000800 */
[----:B------:R-:W-:Y:S02]  /*0670*/  UIADD3 UR25, UR9, -UR25, URZ ;  /* 0x8000001909197290 */ /* 0x000fe4000fffe03f */
[----:B------:R-:W-:Y:S02]  /*0680*/  ULEA.HI.SX32 UR14, UR19, UR14, 0x1d ;  /* 0x0000000e130e7291 */ /* 0x000fe4000f8fea3f */
[----:B------:R-:W-:Y:S02]  /*0690*/  ULEA.HI.SX32 UR17, UR17, UR8, 0x1d ;  /* 0x0000000811117291 */ /* 0x000fe4000f8fea3f */
[----:B------:R-:W-:-:S02]  /*06a0*/  UIADD3 UR4, UR25, UR4, URZ ;  /* 0x0000000419047290 */ /* 0x000fc4000fffe03f */
[----:B------:R-:W-:Y:S02]  /*06b0*/  UISETP.LT.AND UP0, UPT, UR14, UR17, UPT ;  /* 0x000000110e00728c */ /* 0x000fe4000bf01270 */
[----:B------:R-:W-:Y:S02]  /*06c0*/  ULDC UR5, c[0x0][0x324] ;  /* 0x0000c90000057ab9 */ /* 0x000fe40000000800 */
[----:B------:R-:W-:Y:S02]  /*06d0*/  UIADD3 UR8, UR4, -UR5, URZ ;  /* 0x8000000504087290 */ /* 0x000fe4000fffe03f */
[----:B------:R-:W-:Y:S01]  /*06e0*/  USEL UR24, UR14, UR17, UP0 ;  /* 0x000000110e187287 */ /* 0x000fe20008000000 */
[----:B------:R-:W-:Y:S05]  /*06f0*/  @P0 BRA `(.L_x_382) ;  /* 0x0000015000000947 */ /* 0x000fea0003800000 */
[----:B------:R-:W-:Y:S02]  /*0700*/  UMOV UR14, UR4 ;  /* 0x00000004000e7c82 */ /* 0x000fe40008000000 */
[----:B------:R-:W-:-:S06]  /*0710*/  UISETP.GT.AND UP0, UPT, UR14, -0x1, UPT ;  /* 0xffffffff0e00788c */ /* 0x000fcc000bf04270 */
[----:B------:R-:W-:-:S13]  /*0720*/  PLOP3.LUT P0, PT, PT, PT, UP0, 0x80, 0x0 ;  /* 0x000000000000781c */ /* 0x000fda0003f0f008 */
[----:B------:R-:W-:Y:S05]  /*0730*/  @P0 BRA `(.L_x_383) ;  /* 0x0000008000000947 */ /* 0x000fea0003800000 */
[----:B------:R-:W-:Y:S02]  /*0740*/  ULDC UR4, c[0x0][0x32c] ;  /* 0x0000cb0000047ab9 */ /* 0x000fe40000000800 */
[----:B------:R-:W-:Y:S02]  /*0750*/  UISETP.NE.AND UP0, UPT, UR4, 0x1, UPT ;  /* 0x000000010400788c */ /* 0x000fe4000bf05270 */
[----:B------:R-:W-:Y:S02]  /*0760*/  ULOP3.LUT UR14, URZ, UR14, URZ, 0x33, !UPT ;  /* 0x0000000e3f0e7292 */ /* 0x000fe4000f8e333f */
[----:B------:R-:W-:Y:S02]  /*0770*/  ULDC.64 UR4, c[0x0][0x330] ;  /* 0x0000cc0000047ab9 */ /* 0x000fe40000000a00 */
[----:B------:R-:W-:-:S05]  /*0780*/  UIMAD.WIDE.U32 UR16, UR14, UR4, URZ ;  /* 0x000000040e1072a5 */ /* 0x000fca000f8e003f */
[----:B------:R-:W-:-:S04]  /*0790*/  @UP0 USHF.R.U32.HI UR14, URZ, UR5, UR17 ;  /* 0x000000053f0e0299 */ /* 0x000fc80008011611 */
[----:B------:R-:W-:Y:S01]  /*07a0*/  ULOP3.LUT UR14, URZ, UR14, URZ, 0x33, !UPT ;  /* 0x0000000e3f0e7292 */ /* 0x000fe2000f8e333f */
[----:B------:R-:W-:Y:S05]  /*07b0*/  BRA `(.L_x_384) ;  /* 0x0000005000007947 */ /* 0x000fea0003800000 */
.L_x_383:
[----:B------:R-:W-:Y:S02]  /*07c0*/  ULDC UR4, c[0x0][0x32c] ;  /* 0x0000cb0000047ab9 */ /* 0x000fe40000000800 */
[----:B------:R-:W-:-:S03]  /*07d0*/  UISETP.NE.AND UP0, UPT, UR4, 0x1, UPT ;  /* 0x000000010400788c */ /* 0x000fc6000bf05270 */
[----:B------:R-:W-:Y:S02]  /*07e0*/  ULDC.64 UR4, c[0x0][0x330] ;  /* 0x0000cc0000047ab9 */ /* 0x000fe40000000a00 */
[----:B------:R-:W-:-:S06]  /*07f0*/  UIMAD.WIDE.U32 UR16, UR14, UR4, URZ ;  /* 0x000000040e1072a5 */ /* 0x000fcc000f8e003f */
[----:B------:R-:W-:Y:S02]  /*0800*/  @UP0 USHF.R.U32.HI UR14, URZ, UR5, UR17 ;  /* 0x000000053f0e0299 */ /* 0x000fe40008011611 */
.L_x_384:
[----:B------:R-:W-:Y:S02]  /*0810*/  ULDC UR4, c[0x0][0x32c] ;  /* 0x0000cb0000047ab9 */ /* 0x000fe40000000800 */
[----:B------:R-:W-:-:S04]  /*0820*/  UIMAD UR4, UR14, UR4, URZ ;  /* 0x000000040e0472a4 */ /* 0x000fc8000f8e023f */
[----:B------:R-:W-:-:S04]  /*0830*/  UISETP.LT.AND UP0, UPT, UR8, UR4, UPT ;  /* 0x000000040800728c */ /* 0x000fc8000bf01270 */
[----:B------:R-:W-:-:S04]  /*0840*/  USEL UR8, UR8, UR4, !UP0 ;  /* 0x0000000408087287 */ /* 0x000fc8000c000000 */
.L_x_382:
[----:B------:R-:W-:-:S04]  /*0850*/  UIMAD.WIDE UR4, UR8, 0x2aaaaaab, URZ ;  /* 0x2aaaaaab080478a5 */ /* 0x000fc8000f8e023f */
[----:B------:R-:W-:-:S04]  /*0860*/  USHF.R.U32.HI UR4, URZ, 0x1f, UR5 ;  /* 0x0000001f3f047899 */ /* 0x000fc80008011605 */
[----:B------:R-:W-:-:S03]  /*0870*/  ULEA.HI.SX32 UR4, UR5, UR4, 0x1d ;  /* 0x0000000405047291 */ /* 0x000fc6000f8fea3f */
[----:B------:R-:W-:Y:S02]  /*0880*/  ULDC UR5, c[0x0][0x338] ;  /* 0x0000ce0000057ab9 */ /* 0x000fe40000000800 */
[----:B------:R-:W-:-:S04]  /*0890*/  UISETP.LT.AND UP0, UPT, URZ, UR4, UPT ;  /* 0x000000043f00728c */ /* 0x000fc8000bf01270 */
[----:B------:R-:W-:Y:S02]  /*08a0*/  USEL UR8, URZ, UR4, !UP0 ;  /* 0x000000043f087287 */ /* 0x000fe4000c000000 */
[----:B------:R-:W-:Y:S02]  /*08b0*/  USHF.R.U32.HI UR4, URZ, 0x10, UR7 ;  /* 0x000000103f047899 */ /* 0x000fe40008011607 */
[----:B------:R-:W-:Y:S02]  /*08c0*/  UISETP.GT.AND UP0, UPT, UR24, UR8, UPT ;  /* 0x000000081800728c */ /* 0x000fe4000bf04270 */
[----:B------:R-:W-:-:S04]  /*08d0*/  UISETP.NE.AND UP1, UPT, UR4, URZ, UPT ;  /* 0x0000003f0400728c */ /* 0x000fc8000bf25270 */
[----:B------:R-:W-:Y:S01]  /*08e0*/  PLOP3.LUT P0, PT, PT, PT, UP0, 0x80, 0x0 ;  /* 0x000000000000781c */ /* 0x000fe20003f0f008 */
[----:B------:R-:W-:-:S03]  /*08f0*/  USEL UR5, UR4, UR5, UP1 ;  /* 0x0000000504057287 */ /* 0x000fc60008800000 */
[----:B------:R-:W-:-:S09]  /*0900*/  UMOV UR4, URZ ;  /* 0x0000003f00047c82 */ /* 0x000fd20008000000 */
[----:B------:R-:W-:Y:S05]  /*0910*/  @!P0 BRA `(.L_x_385) ;  /* 0x0000023000008947 */ /* 0x000fea0003800000 */
[----:B------:R-:W-:Y:S01]  /*0920*/  IMAD.U32 R0, RZ, RZ, UR5 ;  /* 0x00000005ff007e24 */ /* 0x000fe2000f8e00ff */
[----:B------:R-:W-:Y:S02]  /*0930*/  UIADD3 UR18, UR5, -0x1, UR24 ;  /* 0xffffffff05127890 */ /* 0x000fe4000fffe018 */
[----:B------:R-:W-:Y:S02]  /*0940*/  UMOV UR20, URZ ;  /* 0x0000003f00147c82 */ /* 0x000fe40008000000 */
[-C--:B-1----:R-:W-:Y:S01]  /*0950*/  IABS R2, R0.reuse ;  /* 0x0000000000027213 */ /* 0x082fe20000000000 */
[----:B------:R-:W-:Y:S01]  /*0960*/  UIADD3 UR18, -UR8, UR18, URZ ;  /* 0x0000001208127290 */ /* 0x000fe2000fffe13f */
[----:B------:R-:W-:Y:S02]  /*0970*/  IABS R0, R0 ;  /* 0x0000000000007213 */ /* 0x000fe40000000000 */
[----:B------:R-:W1:Y:S03]  /*0980*/  R2UR UR17, R2 ;  /* 0x00000000021173c2 */ /* 0x000e6600000e0000 */
[----:B------:R-:W-:-:S05]  /*0990*/  IMAD.MOV R0, RZ, RZ, -R0 ;  /* 0x000000ffff007224 */ /* 0x000fca00078e0a00 */
[----:B------:R-:W3:Y:S01]  /*09a0*/  R2UR UR14, R0 ;  /* 0x00000000000e73c2 */ /* 0x000ee200000e0000 */
[----:B-1----:R-:W1:Y:S08]  /*09b0*/  I2F.RP R2, UR17 ;  /* 0x0000001100027d06 */ /* 0x002e700008209400 */
[----:B-1----:R-:W1:Y:S02]  /*09c0*/  MUFU.RCP R2, R2 ;  /* 0x0000000200027308 */ /* 0x002e640000001000 */
[----:B-1----:R-:W-:-:S06]  /*09d0*/  IADD3 R2, R2, 0xffffffe, RZ ;  /* 0x0ffffffe02027810 */ /* 0x002fcc0007ffe0ff */
[----:B------:R-:W1:Y:S02]  /*09e0*/  F2I.FTZ.U32.TRUNC.NTZ R2, R2 ;  /* 0x0000000200027305 */ /* 0x000e64000021f000 */
[----:B-1----:R1:W4:Y:S02]  /*09f0*/  R2UR UR21, R2 ;  /* 0x00000000021573c2 */ /* 0x00232400000e0000 */
[----:B-1----:R-:W-:Y:S01]  /*0a00*/  IMAD.U32 R2, RZ, RZ, UR18 ;  /* 0x00000012ff027e24 */ /* 0x002fe2000f8e00ff */
[----:B----4-:R-:W-:Y:S02]  /*0a10*/  UIADD3 UR4, URZ, -UR21, URZ ;  /* 0x800000153f047290 */ /* 0x010fe4000fffe03f */
[----:B------:R-:W-:Y:S02]  /*0a20*/  ULOP3.LUT UR18, UR18, UR5, URZ, 0x3c, !UPT ;  /* 0x0000000512127292 */ /* 0x000fe4000f8e3c3f */
[----:B------:R-:W-:Y:S01]  /*0a30*/  IABS R2, R2 ;  /* 0x0000000200027213 */ /* 0x000fe20000000000 */
[----:B------:R-:W-:-:S03]  /*0a40*/  UIMAD UR4, UR4, UR17, URZ ;  /* 0x00000011040472a4 */ /* 0x000fc6000f8e023f */
[----:B------:R-:W1:Y:S01]  /*0a50*/  R2UR UR16, R2 ;  /* 0x00000000021073c2 */ /* 0x000e6200000e0000 */
[----:B------:R-:W-:-:S07]  /*0a60*/  UIMAD.WIDE.U32 UR20, UR21, UR4, UR20 ;  /* 0x00000004151472a5 */ /* 0x000fce000f8e0014 */
[----:B------:R-:W-:Y:S02]  /*0a70*/  UMOV UR19, UR21 ;  /* 0x0000001500137c82 */ /* 0x000fe40008000000 */
[----:B-1----:R-:W-:-:S07]  /*0a80*/  UIMAD.WIDE.U32 UR20, UR19, UR16, URZ ;  /* 0x00000010131472a5 */ /* 0x002fce000f8e003f */
[----:B------:R-:W-:Y:S02]  /*0a90*/  UMOV UR19, UR21 ;  /* 0x0000001500137c82 */ /* 0x000fe40008000000 */
[----:B---3--:R-:W-:-:S04]  /*0aa0*/  UIMAD UR14, UR19, UR14, UR16 ;  /* 0x0000000e130e72a4 */ /* 0x008fc8000f8e0210 */
[----:B------:R-:W-:-:S11]  /*0ab0*/  UISETP.GT.U32.AND UP0, UPT, UR17, UR14, UPT ;  /* 0x0000000e1100728c */ /* 0x000fd6000bf04070 */
[----:B------:R-:W-:Y:S02]  /*0ac0*/  @!UP0 UIADD3 UR14, UR14, -UR17, URZ ;  /* 0x800000110e0e8290 */ /* 0x000fe4000fffe03f */
[----:B------:R-:W-:Y:S02]  /*0ad0*/  @!UP0 UIADD3 UR19, UR19, 0x1, URZ ;  /* 0x0000000113138890 */ /* 0x000fe4000fffe03f */
[----:B------:R-:W-:Y:S02]  /*0ae0*/  UISETP.GE.U32.AND UP1, UPT, UR14, UR17, UPT ;  /* 0x000000110e00728c */ /* 0x000fe4000bf26070 */
[----:B------:R-:W-:-:S09]  /*0af0*/  UISETP.GE.AND UP0, UPT, UR18, URZ, UPT ;  /* 0x0000003f1200728c */ /* 0x000fd2000bf06270 */
[----:B------:R-:W-:Y:S02]  /*0b00*/  @UP1 UIADD3 UR19, UR19, 0x1, URZ ;  /* 0x0000000113131890 */ /* 0x000fe4000fffe03f */
[----:B------:R-:W-:-:S05]  /*0b10*/  UISETP.NE.AND UP1, UPT, UR5, URZ, UPT ;  /* 0x0000003f0500728c */ /* 0x000fca000bf25270 */
[----:B------:R-:W-:Y:S02]  /*0b20*/  UMOV UR4, UR19 ;  /* 0x0000001300047c82 */ /* 0x000fe40008000000 */
[----:B------:R-:W-:-:S04]  /*0b30*/  @!UP0 UIADD3 UR4, -UR4, URZ, URZ ;  /* 0x0000003f04048290 */ /* 0x000fc8000fffe13f */
[----:B------:R-:W-:Y:S02]  /*0b40*/  @!UP1 ULOP3.LUT UR4, URZ, UR5, URZ, 0x33, !UPT ;  /* 0x000000053f049292 */ /* 0x000fe4000f8e333f */
.L_x_385:
[----:B------:R-:W-:Y:S01]  /*0b50*/  ULOP3.LUT UR7, UR7, 0xffff, URZ, 0xc0, !UPT ;  /* 0x0000ffff07077892 */ /* 0x000fe2000f8ec03f */
[----:B------:R-:W-:Y:S01]  /*0b60*/  PLOP3.LUT P2, PT, PT, PT, PT, 0x80, 0x0 ;  /* 0x000000000000781c */ /* 0x000fe20003f4f070 */
[----:B------:R-:W-:Y:S01]  /*0b70*/  IMAD.MOV.U32 R6, RZ, RZ, RZ ;  /* 0x000000ffff067224 */ /* 0x000fe200078e00ff */
[----:B------:R-:W-:Y:S01]  /*0b80*/  CS2R R130, SRZ ;  /* 0x0000000000827805 */ /* 0x000fe2000001ff00 */
[----:B------:R-:W-:Y:S01]  /*0b90*/  UIMAD UR8, UR7, UR4, UR8 ;  /* 0x00000004070872a4 */ /* 0x000fe2000f8e0208 */
[----:B------:R-:W-:Y:S01]  /*0ba0*/  IMAD.MOV.U32 R4, RZ, RZ, RZ ;  /* 0x000000ffff047224 */ /* 0x000fe200078e00ff */
        /* <DEDUP_REMOVED lines=72> */
[----:B------:R-:W-:Y:S02]  /*1030*/  UISETP.NE.AND.EX UP0, UPT, URZ, UR5, UPT, UP0 ;  /* 0x000000053f00728c */ /* 0x000fe4000bf05300 */
[----:B------:R-:W-:-:S04]  /*1040*/  UISETP.NE.AND UP1, UPT, UR13, URZ, UPT ;  /* 0x0000003f0d00728c */ /* 0x000fc8000bf25270 */
[----:B------:R-:W-:-:S05]  /*1050*/  PLOP3.LUT P0, PT, PT, PT, UP0, 0x80, 0x0 ;  /* 0x000000000000781c */ /* 0x000fca0003f0f008 */
[----:B------:R-:W-:Y:S02]  /*1060*/  @UP0 UMOV UR4, 0x4 ;  /* 0x0000000400040882 */ /* 0x000fe40000000000 */
[----:B------:R-:W-:-:S06]  /*1070*/  @UP0 UIMAD.WIDE UR4, UR15, UR4, UR16 ;  /* 0x000000040f0402a5 */ /* 0x000fcc000f8e0210 */
[----:B-1----:R-:W-:Y:S02]  /*1080*/  IMAD.U32 R2, RZ, RZ, UR4 ;  /* 0x00000004ff027e24 */ /* 0x002fe4000f8e00ff */
[----:B------:R-:W-:Y:S01]  /*1090*/  IMAD.U32 R3, RZ, RZ, UR5 ;  /* 0x00000005ff037e24 */ /* 0x000fe2000f8e00ff */
[----:B------:R-:W-:Y:S02]  /*10a0*/  UMOV UR14, 0x30 ;  /* 0x00000030000e7882 */ /* 0x000fe40000000000 */
[----:B------:R-:W-:Y:S02]  /*10b0*/  UIMAD UR17, UR24, UR14, -0x30 ;  /* 0xffffffd0181174a4 */ /* 0x000fe4000f8e020e */
[----:B------:R-:W-:Y:S01]  /*10c0*/  UIMAD UR27, UR24, -0x30, UR14 ;  /* 0xffffffd0181b78a4 */ /* 0x000fe2000f8e020e */
[----:B------:R1:W3:Y:S01]  /*10d0*/  @P0 LDG.E R0, [R2.64] ;  /* 0x0000001602000981 */ /* 0x0002e2000c1e1900 */
[----:B------:R-:W-:Y:S01]  /*10e0*/  IMAD.MOV.U32 R4, RZ, RZ, c[0x0][0x2b8] ;  /* 0x0000ae00ff047624 */ /* 0x000fe200078e00ff */
[----:B------:R-:W-:Y:S01]  /*10f0*/  ULDC.64 UR4, c[0x0][0x2b0] ;  /* 0x0000ac0000047ab9 */ /* 0x000fe20000000a00 */
[----:B------:R-:W-:Y:S01]  /*1100*/  IMAD.MOV.U32 R31, RZ, RZ, RZ ;  /* 0x000000ffff1f7224 */ /* 0x000fe200078e00ff */
[----:B------:R-:W-:Y:S02]  /*1110*/  BAR.SYNC.DEFER_BLOCKING 0x0 ;  /* 0x0000000000007b1d */ /* 0x000fe40000010000 */
[----:B------:R-:W-:-:S02]  /*1120*/  ISETP.NE.AND P1, PT, R4, 0x1, PT ;  /* 0x000000010400780c */ /* 0x000fc40003f25270 */
[----:B-1----:R-:W-:Y:S01]  /*1130*/  SHF.R.S32.HI R2, RZ, 0x1f, R156 ;  /* 0x0000001fff027819 */ /* 0x002fe2000001149c */
[----:B------:R-:W-:Y:S01]  /*1140*/  USHF.R.S32.HI UR19, URZ, 0x1f, UR15 ;  /* 0x0000001f3f137899 */ /* 0x000fe2000801140f */
[----:B---3--:R1:W3:Y:S02]  /*1150*/  @P0 R2UR UR16, R0 ;  /* 0x00000000001003c2 */ /* 0x0082e400000e0000 */
[----:B---3--:R-:W-:Y:S02]  /*1160*/  @!UP0 UMOV UR16, UR15 ;  /* 0x0000000f00108c82 */ /* 0x008fe40008000000 */
[----:B------:R-:W-:Y:S02]  /*1170*/  USHF.R.S32.HI UR7, URZ, 0x1f, UR16 ;  /* 0x0000001f3f077899 */ /* 0x000fe40008011410 */
[----:B------:R-:W-:Y:S02]  /*1180*/  UIMAD.WIDE.U32 UR20, UR16, UR4, URZ ;  /* 0x00000004101472a5 */ /* 0x000fe4000f8e003f */
[----:B------:R-:W-:-:S04]  /*1190*/  UIMAD UR7, UR7, UR4, URZ ;  /* 0x00000004070772a4 */ /* 0x000fc8000f8e023f */
[----:B------:R-:W-:Y:S01]  /*11a0*/  UIMAD UR7, UR16, UR5, UR7 ;  /* 0x00000005100772a4 */ /* 0x000fe2000f8e0207 */
[----:B-1----:R-:W-:-:S03]  /*11b0*/  LEA.HI R0, R2, R156, RZ, 0x3 ;  /* 0x0000009c02007211 */ /* 0x002fc600078f18ff */
[----:B------:R-:W-:Y:S02]  /*11c0*/  UIADD3 UR7, UR21, UR7, URZ ;  /* 0x0000000715077290 */ /* 0x000fe4000fffe03f */
[----:B------:R-:W-:Y:S01]  /*11d0*/  USHF.R.S32.HI UR16, URZ, 0x1f, UR11 ;  /* 0x0000001f3f107899 */ /* 0x000fe2000801140b */
[----:B------:R-:W-:Y:S01]  /*11e0*/  LOP3.LUT R10, R0, 0xfffffff8, RZ, 0xc0, !PT ;  /* 0xfffffff8000a7812 */ /* 0x000fe200078ec0ff */
[----:B------:R-:W-:Y:S01]  /*11f0*/  ULDC.64 UR4, c[0x0][0x1b8] ;  /* 0x00006e0000047ab9 */ /* 0x000fe20000000a00 */
[----:B------:R-:W-:-:S03]  /*1200*/  SHF.R.S32.HI R30, RZ, 0x3, R0 ;  /* 0x00000003ff1e7819 */ /* 0x000fc60000011400 */
[----:B------:R-:W-:-:S04]  /*1210*/  IMAD.IADD R10, R156, 0x1, -R10 ;  /* 0x000000019c0a7824 */ /* 0x000fc800078e0a0a */
[----:B------:R-:W-:-:S05]  /*1220*/  IMAD R32, R10, 0x20, R30 ;  /* 0x000000200a207824 */ /* 0x000fca00078e021e */
[----:B------:R-:W-:Y:S01]  /*1230*/  IADD3 R0, R32, UR17, RZ ;  /* 0x0000001120007c10 */ /* 0x000fe2000fffe0ff */
[----:B------:R-:W-:Y:S02]  /*1240*/  UIMAD UR18, UR16, UR4, URZ ;  /* 0x00000004101272a4 */ /* 0x000fe4000f8e023f */
[----:B------:R-:W-:Y:S01]  /*1250*/  UIMAD.WIDE.U32 UR28, UR11, UR4, URZ ;  /* 0x000000040b1c72a5 */ /* 0x000fe2000f8e003f */
[----:B------:R-:W-:Y:S01]  /*1260*/  ISETP.GE.AND P0, PT, R0, UR9, PT ;  /* 0x0000000900007c0c */ /* 0x000fe2000bf06270 */
[----:B------:R-:W-:Y:S01]  /*1270*/  IMAD.SHL.U32 R16, R30, 0x40, RZ ;  /* 0x000000401e107824 */ /* 0x000fe200078e00ff */
[----:B--2---:R-:W-:Y:S01]  /*1280*/  IADD3 R0, R0, UR10, RZ ;  /* 0x0000000a00007c10 */ /* 0x004fe2000fffe0ff */
[----:B------:R-:W-:Y:S01]  /*1290*/  IMAD.SHL.U32 R40, R10, 0x8, RZ ;  /* 0x000000080a287824 */ /* 0x000fe200078e00ff */
[----:B------:R-:W-:Y:S01]  /*12a0*/  ISETP.GT.OR P0, PT, R32, 0x2f, P0 ;  /* 0x0000002f2000780c */ /* 0x000fe20000704670 */
[----:B------:R-:W-:Y:S02]  /*12b0*/  STL [R1+0x20], R32 ;  /* 0x0000202001007387 */ /* 0x000fe40000100800 */
        /* <DEDUP_REMOVED lines=8> */
[----:B------:R-:W-:Y:S01]  /*1340*/  PLOP3.LUT P1, PT, PT, PT, UP1, 0x80, 0x0 ;  /* 0x000000000000781c */ /* 0x000fe20003f2f018 */
[----:B------:R-:W-:Y:S01]  /*1350*/  UIMAD UR18, UR11, UR5, UR18 ;  /* 0x000000050b1272a4 */ /* 0x000fe2000f8e0212 */
[----:B------:R-:W-:Y:S01]  /*1360*/  PLOP3.LUT P0, PT, PT, PT, UP1, 0x80, 0x0 ;  /* 0x000000000000781c */ /* 0x000fe20003f0f018 */
[----:B------:R-:W-:Y:S01]  /*1370*/  IMAD.MOV R5, RZ, RZ, -R5 ;  /* 0x000000ffff057224 */ /* 0x000fe200078e0a05 */
[----:B------:R-:W-:Y:S01]  /*1380*/  IADD3 R3, R32, UR26, RZ ;  /* 0x0000001a20037c10 */ /* 0x000fe2000fffe0ff */
[----:B------:R-:W-:Y:S01]  /*1390*/  ULDC.64 UR4, c[0x0][0x1c0] ;  /* 0x0000700000047ab9 */ /* 0x000fe20000000a00 */
[----:B------:R-:W-:Y:S01]  /*13a0*/  LOP3.LUT R16, R16, 0x1c0, RZ, 0xc0, !PT ;  /* 0x000001c010107812 */ /* 0x000fe200078ec0ff */
[----:B------:R-:W-:Y:S01]  /*13b0*/  UIADD3 UR29, UR29, UR18, URZ ;  /* 0x000000121d1d7290 */ /* 0x000fe2000fffe03f */
[C---:B------:R-:W-:Y:S01]  /*13c0*/  IADD3 R14, R40.reuse, 0x80, RZ ;  /* 0x00000080280e7810 */ /* 0x040fe20007ffe0ff */
[----:B------:R-:W-:Y:S01]  /*13d0*/  UIMAD UR19, UR19, UR4, URZ ;  /* 0x00000004131372a4 */ /* 0x000fe2000f8e023f */
[C---:B------:R-:W-:Y:S01]  /*13e0*/  IADD3 R13, R40.reuse, 0xc0, RZ ;  /* 0x000000c0280d7810 */ /* 0x040fe20007ffe0ff */
[----:B------:R-:W-:Y:S01]  /*13f0*/  UIMAD.WIDE.U32 UR28, UR15, UR4, UR28 ;  /* 0x000000040f1c72a5 */ /* 0x000fe2000f8e001c */
[----:B------:R-:W-:Y:S01]  /*1400*/  SHF.R.S32.HI R11, RZ, 0x1f, R14 ;  /* 0x0000001fff0b7819 */ /* 0x000fe2000001140e */
[----:B------:R-:W-:Y:S01]  /*1410*/  @P1 IMAD.HI.U32 R4, R3, c[0x0][0x2c8], RZ ;  /* 0x0000b20003041a27 */ /* 0x000fe200078e00ff */
[----:B------:R-:W-:Y:S01]  /*1420*/  UIMAD UR5, UR15, UR5, UR19 ;  /* 0x000000050f0572a4 */ /* 0x000fe2000f8e0213 */
[----:B------:R-:W-:Y:S01]  /*1430*/  ISETP.GE.AND P3, PT, R40, c[0x0][0x198], PT ;  /* 0x0000660028007a0c */ /* 0x000fe20003f66270 */
[----:B------:R-:W-:Y:S01]  /*1440*/  BSSY B0, `(.L_x_387) ;  /* 0x000013c000007945 */ /* 0x000fe20003800000 */
[----:B------:R-:W-:Y:S01]  /*1450*/  IMAD.U32 R9, RZ, RZ, UR29 ;  /* 0x0000001dff097e24 */ /* 0x000fe2000f8e00ff */
[----:B------:R-:W-:Y:S01]  /*1460*/  UIADD3 UR5, UR29, UR5, URZ ;  /* 0x000000051d057290 */ /* 0x000fe2000fffe03f */
[----:B------:R-:W-:Y:S01]  /*1470*/  IMAD.U32 R8, RZ, RZ, UR28 ;  /* 0x0000001cff087e24 */ /* 0x000fe2000f8e00ff */
[----:B------:R-:W-:Y:S01]  /*1480*/  ULDC UR15, c[0x0][0x168] ;  /* 0x00005a00000f7ab9 */ /* 0x000fe20000000800 */
[----:B------:R-:W-:Y:S01]  /*1490*/  LEA.HI R11, R11, R14, RZ, 0x3 ;  /* 0x0000000e0b0b7211 */ /* 0x000fe200078f18ff */
[----:B------:R-:W-:Y:S01]  /*14a0*/  UIMAD UR15, UR6, UR15, URZ ;  /* 0x0000000f060f72a4 */ /* 0x000fe2000f8e023f */
[----:B------:R-:W-:Y:S01]  /*14b0*/  ISETP.GE.AND P5, PT, R14, c[0x0][0x198], PT ;  /* 0x000066000e007a0c */ /* 0x000fe20003fa6270 */
[----:B-1----:R-:W-:Y:S01]  /*14c0*/  IMAD.MOV.U32 R7, RZ, RZ, R3 ;  /* 0x000000ffff077224 */ /* 0x002fe200078e0003 */
[----:B------:R-:W-:Y:S01]  /*14d0*/  @P0 SHF.R.U32.HI R7, RZ, c[0x0][0x2cc], R4 ;  /* 0x0000b300ff070a19 */ /* 0x000fe20000011604 */
[----:B------:R-:W-:Y:S01]  /*14e0*/  IMAD.U32 R9, RZ, RZ, UR5 ;  /* 0x00000005ff097e24 */ /* 0x000fe2000f8e00ff */
[----:B------:R-:W-:Y:S01]  /*14f0*/  ISETP.GE.AND P6, PT, R13, c[0x0][0x198], PT ;  /* 0x000066000d007a0c */ /* 0x000fe20003fc6270 */
[----:B------:R-:W-:Y:S01]  /*1500*/  IMAD R36, R5, c[0x0][0x2b8], R0 ;  /* 0x0000ae0005247a24 */ /* 0x000fe200078e0200 */
[--C-:B------:R-:W-:Y:S01]  /*1510*/  SHF.R.S32.HI R6, RZ, 0x1f, R7.reuse ;  /* 0x0000001fff067819 */ /* 0x100fe20000011407 */
[----:B------:R-:W-:Y:S01]  /*1520*/  IMAD.MOV R4, RZ, RZ, -R7 ;  /* 0x000000ffff047224 */ /* 0x000fe200078e0a07 */
[----:B------:R-:W-:Y:S01]  /*1530*/  LOP3.LUT R34, R11, 0xfffffff8, RZ, 0xc0, !PT ;  /* 0xfffffff80b227812 */ /* 0x000fe200078ec0ff */
[----:B------:R-:W-:Y:S01]  /*1540*/  IMAD.WIDE.U32 R8, R7, c[0x0][0x1b0], R8 ;  /* 0x00006c0007087a25 */ /* 0x000fe200078e0008 */
[----:B------:R-:W-:Y:S01]  /*1550*/  ULDC.64 UR4, c[0x0][0x1e8] ;  /* 0x00007a0000047ab9 */ /* 0x000fe20000000a00 */
[----:B------:R-:W-:Y:S01]  /*1560*/  SHF.R.S32.HI R12, RZ, 0x1f, R40 ;  /* 0x0000001fff0c7819 */ /* 0x000fe20000011428 */
[----:B------:R-:W-:Y:S01]  /*1570*/  UIMAD UR6, UR16, UR4, URZ ;  /* 0x00000004100672a4 */ /* 0x000fe2000f8e023f */
[----:B------:R-:W-:Y:S01]  /*1580*/  IMAD R4, R4, c[0x0][0x2c4], R3 ;  /* 0x0000b10004047a24 */ /* 0x000fe200078e0203 */
[----:B------:R-:W-:Y:S01]  /*1590*/  UIMAD.WIDE.U32 UR18, UR11, UR4, URZ ;  /* 0x000000040b1272a5 */ /* 0x000fe2000f8e003f */
[----:B------:R-:W-:Y:S01]  /*15a0*/  IMAD R6, R6, c[0x0][0x1b0], RZ ;  /* 0x00006c0006067a24 */ /* 0x000fe200078e02ff */
[----:B------:R-:W-:-:S02]  /*15b0*/  UIMAD UR6, UR11, UR5, UR6 ;  /* 0x000000050b0672a4 */ /* 0x000fc4000f8e0206 */
[----:B------:R-:W-:Y:S01]  /*15c0*/  SHF.R.S32.HI R3, RZ, 0x1f, R4 ;  /* 0x0000001fff037819 */ /* 0x000fe20000011404 */
[----:B------:R-:W-:Y:S01]  /*15d0*/  IMAD R6, R7, c[0x0][0x1b4], R6 ;  /* 0x00006d0007067a24 */ /* 0x000fe200078e0206 */
[----:B------:R-:W-:Y:S02]  /*15e0*/  UIADD3 UR6, UR19, UR6, URZ ;  /* 0x0000000613067290 */ /* 0x000fe4000fffe03f */
[----:B------:R-:W-:Y:S01]  /*15f0*/  UIADD3 UR28, UR27, UR9, URZ ;  /* 0x000000091b1c7290 */ /* 0x000fe2000fffe03f */
[----:B------:R-:W-:Y:S01]  /*1600*/  IMAD.IADD R7, R9, 0x1, R6 ;  /* 0x0000000109077824 */ /* 0x000fe200078e0206 */
[----:B------:R-:W-:Y:S01]  /*1610*/  IADD3 R9, R40, 0x40, RZ ;  /* 0x0000004028097810 */ /* 0x000fe20007ffe0ff */
[----:B------:R-:W-:Y:S01]  /*1620*/  IMAD R3, R3, c[0x0][0x1a8], RZ ;  /* 0x00006a0003037a24 */ /* 0x000fe200078e02ff */
[----:B------:R-:W-:Y:S01]  /*1630*/  UISETP.LT.AND UP0, UPT, UR28, 0x30, UPT ;  /* 0x000000301c00788c */ /* 0x000fe2000bf01270 */
[----:B------:R-:W-:Y:S01]  /*1640*/  IMAD.MOV.U32 R6, RZ, RZ, R8 ;  /* 0x000000ffff067224 */ /* 0x000fe200078e0008 */
[----:B------:R-:W-:Y:S01]  /*1650*/  LEA.HI R8, R2, R156, RZ, 0x6 ;  /* 0x0000009c02087211 */ /* 0x000fe200078f30ff */
[C---:B------:R-:W-:Y:S01]  /*1660*/  IMAD R3, R4.reuse, c[0x0][0x1ac], R3 ;  /* 0x00006b0004037a24 */ /* 0x040fe200078e0203 */
[----:B------:R-:W-:Y:S01]  /*1670*/  SHF.R.S32.HI R15, RZ, 0x1f, R9 ;  /* 0x0000001fff0f7819 */ /* 0x000fe20000011409 */
[----:B------:R-:W-:Y:S01]  /*1680*/  IMAD.WIDE.U32 R6, R4, c[0x0][0x1a8], R6 ;  /* 0x00006a0004067a25 */ /* 0x000fe200078e0006 */
[----:B------:R-:W-:Y:S01]  /*1690*/  SHF.R.U32.HI R4, RZ, 0x3, R16 ;  /* 0x00000003ff047819 */ /* 0x000fe20000011610 */
[----:B------:R-:W-:Y:S01]  /*16a0*/  USEL UR4, UR28, 0x30, UP0 ;  /* 0x000000301c047887 */ /* 0x000fe20008000000 */
[----:B------:R-:W-:Y:S01]  /*16b0*/  LOP3.LUT R16, R16, 0x38, R40, 0xf8, !PT ;  /* 0x0000003810107812 */ /* 0x000fe200078ef828 */
[----:B------:R-:W-:Y:S01]  /*16c0*/  IMAD.IADD R3, R7, 0x1, R3 ;  /* 0x0000000107037824 */ /* 0x000fe200078e0203 */
[----:B------:R-:W-:Y:S01]  /*16d0*/  LEA R20, P0, R6, c[0x0][0x160], 0x1 ;  /* 0x0000580006147a11 */ /* 0x000fe200078008ff */
[----:B------:R-:W-:Y:S01]  /*16e0*/  IMAD.SHL.U32 R8, R8, 0x8, RZ ;  /* 0x0000000808087824 */ /* 0x000fe200078e00ff */
[----:B------:R-:W-:-:S02]  /*16f0*/  LOP3.LUT R16, R16, R4, RZ, 0x3c, !PT ;  /* 0x0000000410107212 */ /* 0x000fc400078e3cff */
[----:B------:R-:W-:Y:S01]  /*1700*/  LEA.HI.X R3, R6, c[0x0][0x164], R3, 0x1, P0 ;  /* 0x0000590006037a11 */ /* 0x000fe200000f0c03 */
[----:B------:R-:W-:Y:S01]  /*1710*/  SHFL.IDX PT, R22, R20, 0x1, 0x181f ;  /* 0x00381f0014167f89 */ /* 0x000fe200000e0000 */
[----:B------:R-:W-:Y:S02]  /*1720*/  IADD3 R4, R30, UR26, RZ ;  /* 0x0000001a1e047c10 */ /* 0x000fe4000fffe0ff */
[----:B------:R-:W-:Y:S01]  /*1730*/  LOP3.LUT R16, R16, 0xfffffe00, R8, 0xf8, !PT ;  /* 0xfffffe0010107812 */ /* 0x000fe200078ef808 */
[----:B------:R-:W-:Y:S01]  /*1740*/  SHFL.IDX PT, R6, R20, RZ, 0x181f ;  /* 0x00181fff14067589 */ /* 0x000fe200000e0000 */
[----:B------:R-:W-:Y:S02]  /*1750*/  ISETP.GE.AND P0, PT, R4, UR15, PT ;  /* 0x0000000f04007c0c */ /* 0x000fe4000bf06270 */
[----:B------:R-:W-:Y:S01]  /*1760*/  SHF.R.S32.HI R8, RZ, 0x1f, R13 ;  /* 0x0000001fff087819 */ /* 0x000fe2000001140d */
[----:B------:R-:W1:Y:S01]  /*1770*/  SHFL.IDX PT, R7, R3, RZ, 0x181f ;  /* 0x00181fff03077589 */ /* 0x000e6200000e0000 */
[----:B------:R-:W-:Y:S01]  /*1780*/  LEA.HI R15, R15, R9, RZ, 0x3 ;  /* 0x000000090f0f7211 */ /* 0x000fe200078f18ff */
[----:B------:R-:W-:Y:S01]  /*1790*/  IMAD.SHL.U32 R41, R16, 0x2, RZ ;  /* 0x0000000210297824 */ /* 0x000fe200078e00ff */
[----:B------:R-:W-:Y:S01]  /*17a0*/  ISETP.GE.AND P4, PT, R9, c[0x0][0x198], PT ;  /* 0x0000660009007a0c */ /* 0x000fe20003f86270 */
[----:B------:R-:W3:Y:S01]  /*17b0*/  SHFL.IDX PT, R23, R3, 0x1, 0x181f ;  /* 0x00381f0003177f89 */ /* 0x000ee200000e0000 */
[----:B------:R-:W-:-:S02]  /*17c0*/  LEA.HI R8, R8, R13, RZ, 0x3 ;  /* 0x0000000d08087211 */ /* 0x000fc400078f18ff */
[----:B------:R-:W-:Y:S01]  /*17d0*/  LOP3.LUT R35, R15, 0xfffffff8, RZ, 0xc0, !PT ;  /* 0xfffffff80f237812 */ /* 0x000fe200078ec0ff */
[----:B------:R-:W-:Y:S01]  /*17e0*/  SHFL.IDX PT, R21, R3, 0x3, 0x181f ;  /* 0x00781f0003157f89 */ /* 0x000fe200000e0000 */
[----:B------:R-:W-:Y:S02]  /*17f0*/  LOP3.LUT R33, R8, 0xfffffff8, RZ, 0xc0, !PT ;  /* 0xfffffff808217812 */ /* 0x000fe400078ec0ff */
[----:B------:R-:W-:-:S04]  /*1800*/  IADD3 R0, R4, 0x20, RZ ;  /* 0x0000002004007810 */ /* 0x000fc80007ffe0ff */
[----:B------:R-:W-:Y:S02]  /*1810*/  ISETP.GE.AND P1, PT, R0, UR15, PT ;  /* 0x0000000f00007c0c */ /* 0x000fe4000bf26270 */
[C---:B------:R-:W-:Y:S02]  /*1820*/  IADD3 R0, R4.reuse, 0x40, RZ ;  /* 0x0000004004007810 */ /* 0x040fe40007ffe0ff */
[----:B------:R-:W-:-:S04]  /*1830*/  IADD3 R4, R4, 0x60, RZ ;  /* 0x0000006004047810 */ /* 0x000fc80007ffe0ff */
[----:B------:R-:W-:Y:S01]  /*1840*/  ISETP.GE.AND P2, PT, R4, UR15, PT ;  /* 0x0000000f04007c0c */ /* 0x000fe2000bf46270 */
[----:B-1----:R-:W-:-:S04]  /*1850*/  @!P0 IMAD.WIDE R16, R40, 0x2, R6 ;  /* 0x0000000228108825 */ /* 0x002fc800078e0206 */
[--C-:B------:R-:W-:Y:S01]  /*1860*/  @!P0 IMAD.WIDE R18, R35, 0x2, R6.reuse ;  /* 0x0000000223128825 */ /* 0x100fe200078e0206 */
[----:B------:R1:W-:Y:S03]  /*1870*/  @!P0 LDGSTS.E.BYPASS.LTC128B.128 [R41+0x100], [R16.64], !P3 ;  /* 0x0010000010298fae */ /* 0x0003e6000d901d56 */
[--C-:B------:R-:W-:Y:S01]  /*1880*/  @!P0 IMAD.WIDE R24, R34, 0x2, R6.reuse ;  /* 0x0000000222188825 */ /* 0x100fe200078e0206 */
[----:B------:R4:W-:Y:S03]  /*1890*/  @!P0 LDGSTS.E.BYPASS.LTC128B.128 [R41+0x4100], [R18.64], !P4 ;  /* 0x0410000012298fae */ /* 0x0009e6000e101d56 */
[----:B------:R-:W-:Y:S01]  /*18a0*/  @!P0 IMAD.WIDE R6, R33, 0x2, R6 ;  /* 0x0000000221068825 */ /* 0x000fe200078e0206 */
[----:B------:R5:W-:Y:S03]  /*18b0*/  @!P0 LDGSTS.E.BYPASS.LTC128B.128 [R41+0x8100], [R24.64], !P5 ;  /* 0x0810000018298fae */ /* 0x000be6000e901d56 */
[----:B---3--:R-:W-:Y:S01]  /*18c0*/  @!P1 IMAD.WIDE R26, R40, 0x2, R22 ;  /* 0x00000002281a9825 */ /* 0x008fe200078e0216 */
[----:B------:R3:W-:Y:S01]  /*18d0*/  @!P0 LDGSTS.E.BYPASS.LTC128B.128 [R41+0xc100], [R6.64], !P6 ;  /* 0x0c10000006298fae */ /* 0x0007e2000f101d56 */
[----:B------:R-:W-:-:S02]  /*18e0*/  ISETP.GE.AND P0, PT, R0, UR15, PT ;  /* 0x0000000f00007c0c */ /* 0x000fc4000bf06270 */
[----:B------:R-:W-:Y:S01]  /*18f0*/  @!P1 IMAD.WIDE R28, R34, 0x2, R22 ;  /* 0x00000002221c9825 */ /* 0x000fe200078e0216 */
[----:B------:R3:W-:Y:S01]  /*1900*/  @!P1 LDGSTS.E.BYPASS.LTC128B.128 [R41+0x1100], [R26.64], !P3 ;  /* 0x011000001a299fae */ /* 0x0007e2000d901d56 */
[----:B-1----:R-:W-:Y:S02]  /*1910*/  SHF.R.S32.HI R16, RZ, 0x1f, R36 ;  /* 0x0000001fff107819 */ /* 0x002fe40000011424 */
[----:B----4-:R-:W-:-:S04]  /*1920*/  IMAD.WIDE.U32 R18, R36, c[0x0][0x1e0], RZ ;  /* 0x0000780024127a25 */ /* 0x010fc800078e00ff */
[----:B-----5:R-:W-:-:S04]  /*1930*/  @!P1 IMAD.WIDE R24, R35, 0x2, R22 ;  /* 0x0000000223189825 */ /* 0x020fc800078e0216 */
[----:B---3--:R-:W-:Y:S01]  /*1940*/  IMAD R6, R16, c[0x0][0x1e0], RZ ;  /* 0x0000780010067a24 */ /* 0x008fe200078e02ff */
[----:B------:R1:W-:Y:S01]  /*1950*/  @!P1 LDGSTS.E.BYPASS.LTC128B.128 [R41+0x5100], [R24.64], !P4 ;  /* 0x0510000018299fae */ /* 0x0003e2000e101d56 */
[----:B------:R-:W-:-:S03]  /*1960*/  @!P1 IMAD.WIDE R22, R33, 0x2, R22 ;  /* 0x0000000221169825 */ /* 0x000fc600078e0216 */
[----:B------:R3:W-:Y:S01]  /*1970*/  @!P1 LDGSTS.E.BYPASS.LTC128B.128 [R41+0x9100], [R28.64], !P5 ;  /* 0x091000001c299fae */ /* 0x0007e2000e901d56 */
[----:B------:R-:W-:Y:S02]  /*1980*/  IMAD R6, R36, c[0x0][0x1e4], R6 ;  /* 0x0000790024067a24 */ /* 0x000fe400078e0206 */
[----:B------:R-:W-:Y:S01]  /*1990*/  IMAD R16, R16, c[0x0][0x208], RZ ;  /* 0x0000820010107a24 */ /* 0x000fe200078e02ff */
[----:B------:R4:W-:Y:S01]  /*19a0*/  @!P1 LDGSTS.E.BYPASS.LTC128B.128 [R41+0xd100], [R22.64], !P6 ;  /* 0x0d10000016299fae */ /* 0x0009e2000f101d56 */
[----:B------:R-:W-:Y:S02]  /*19b0*/  IMAD.IADD R7, R19, 0x1, R6 ;  /* 0x0000000113077824 */ /* 0x000fe400078e0206 */
[----:B------:R-:W-:Y:S01]  /*19c0*/  IMAD.MOV.U32 R6, RZ, RZ, R18 ;  /* 0x000000ffff067224 */ /* 0x000fe200078e0012 */
[----:B------:R-:W-:Y:S01]  /*19d0*/  SHFL.IDX PT, R19, R3, 0x2, 0x181f ;  /* 0x00581f0003137f89 */ /* 0x000fe200000e0000 */
[----:B------:R-:W-:-:S03]  /*19e0*/  IMAD R16, R36, c[0x0][0x20c], R16 ;  /* 0x0000830024107a24 */ /* 0x000fc600078e0210 */
[----:B------:R-:W4:Y:S04]  /*19f0*/  SHFL.IDX PT, R18, R20, 0x2, 0x181f ;  /* 0x00581f0014127f89 */ /* 0x000f2800000e0000 */
[----:B------:R-:W1:Y:S01]  /*1a00*/  SHFL.IDX PT, R20, R20, 0x3, 0x181f ;  /* 0x00781f0014147f89 */ /* 0x000e6200000e0000 */
[----:B----4-:R-:W-:-:S04]  /*1a10*/  @!P0 IMAD.WIDE R22, R35, 0x2, R18 ;  /* 0x0000000223168825 */ /* 0x010fc800078e0212 */
[----:B------:R-:W-:-:S04]  /*1a20*/  @!P0 IMAD.WIDE R26, R33, 0x2, R18 ;  /* 0x00000002211a8825 */ /* 0x000fc800078e0212 */
[----:B-1----:R-:W-:Y:S01]  /*1a30*/  @!P2 IMAD.WIDE R24, R40, 0x2, R20 ;  /* 0x000000022818a825 */ /* 0x002fe200078e0214 */
[----:B--2---:R-:W-:-:S03]  /*1a40*/  SHF.R.S32.HI R0, RZ, 0x1f, R31 ;  /* 0x0000001fff007819 */ /* 0x004fc6000001141f */
[C---:B------:R-:W-:Y:S01]  /*1a50*/  IMAD.WIDE.U32 R6, R31.reuse, c[0x0][0x1f0], R6 ;  /* 0x00007c001f067a25 */ /* 0x040fe200078e0006 */
[----:B------:R-:W-:Y:S03]  /*1a60*/  STL [R1+0x8], R31 ;  /* 0x0000081f01007387 */ /* 0x000fe60000100800 */
[C---:B------:R-:W-:Y:S01]  /*1a70*/  IMAD R5, R0.reuse, c[0x0][0x1f0], RZ ;  /* 0x00007c0000057a24 */ /* 0x040fe200078e02ff */
[----:B------:R-:W-:Y:S01]  /*1a80*/  STL [R1+0x24], R40 ;  /* 0x0000242801007387 */ /* 0x000fe20000100800 */
[----:B------:R-:W-:Y:S02]  /*1a90*/  IMAD R11, R0, c[0x0][0x218], RZ ;  /* 0x00008600000b7a24 */ /* 0x000fe400078e02ff */
[C---:B------:R-:W-:Y:S01]  /*1aa0*/  IMAD R3, R31.reuse, c[0x0][0x1f4], R5 ;  /* 0x00007d001f037a24 */ /* 0x040fe200078e0205 */
[----:B------:R-:W-:Y:S01]  /*1ab0*/  IADD3 R5, P1, R6, UR18, RZ ;  /* 0x0000001206057c10 */ /* 0x000fe2000ff3e0ff */
[----:B------:R-:W-:Y:S01]  /*1ac0*/  IMAD R11, R31, c[0x0][0x21c], R11 ;  /* 0x000087001f0b7a24 */ /* 0x000fe200078e020b */
[----:B------:R-:W-:Y:S01]  /*1ad0*/  STL [R1+0x1c], R41 ;  /* 0x00001c2901007387 */ /* 0x000fe20000100800 */
[----:B------:R-:W-:Y:S01]  /*1ae0*/  IMAD.SHL.U32 R0, R30, 0x8, RZ ;  /* 0x000000081e007824 */ /* 0x000fe200078e00ff */
[----:B------:R-:W-:-:S02]  /*1af0*/  IADD3.X R3, R7, UR6, R3, P1, !PT ;  /* 0x0000000607037c10 */ /* 0x000fc40008ffe403 */
[C---:B------:R-:W-:Y:S01]  /*1b00*/  LEA R6, P1, R5.reuse, c[0x0][0x1c8], 0x1 ;  /* 0x0000720005067a11 */ /* 0x040fe200078208ff */
[----:B------:R-:W-:Y:S03]  /*1b10*/  STL [R1+0x18], R35 ;  /* 0x0000182301007387 */ /* 0x000fe60000100800 */
[----:B------:R-:W-:Y:S01]  /*1b20*/  LEA.HI.X R3, R5, c[0x0][0x1cc], R3, 0x1, P1 ;  /* 0x0000730005037a11 */ /* 0x000fe200008f0c03 */
[--C-:B------:R-:W-:Y:S01]  /*1b30*/  @!P0 IMAD.WIDE R4, R40, 0x2, R18.reuse ;  /* 0x0000000228048825 */ /* 0x100fe200078e0212 */
[----:B------:R-:W-:Y:S04]  /*1b40*/  STL [R1+0x14], R34 ;  /* 0x0000142201007387 */ /* 0x000fe80000100800 */
[----:B------:R1:W-:Y:S04]  /*1b50*/  @!P0 LDGSTS.E.BYPASS.LTC128B.128 [R41+0x2100], [R4.64], !P3 ;  /* 0x0210000004298fae */ /* 0x0003e8000d901d56 */
[----:B------:R2:W-:Y:S04]  /*1b60*/  @!P0 LDGSTS.E.BYPASS.LTC128B.128 [R41+0x6100], [R22.64], !P4 ;  /* 0x0610000016298fae */ /* 0x0005e8000e101d56 */
[----:B------:R-:W-:Y:S04]  /*1b70*/  SHFL.IDX PT, R7, R3, 0x1, 0x181f ;  /* 0x00381f0003077f89 */ /* 0x000fe800000e0000 */
[----:B------:R-:W-:Y:S04]  /*1b80*/  STL [R1+0x10], R33 ;  /* 0x0000102101007387 */ /* 0x000fe80000100800 */
[----:B------:R-:W-:Y:S01]  /*1b90*/  STL [R1+0xc], R36 ;  /* 0x00000c2401007387 */ /* 0x000fe20000100800 */
[----:B-1----:R-:W-:-:S03]  /*1ba0*/  @!P0 IMAD.WIDE R4, R34, 0x2, R18 ;  /* 0x0000000222048825 */ /* 0x002fc600078e0212 */
[----:B------:R-:W-:Y:S01]  /*1bb0*/  SHFL.IDX PT, R18, R6, RZ, 0x181f ;  /* 0x00181fff06127589 */ /* 0x000fe200000e0000 */
[----:B--2---:R-:W-:-:S03]  /*1bc0*/  IMAD.WIDE.U32 R22, R36, c[0x0][0x208], RZ ;  /* 0x0000820024167a25 */ /* 0x004fc600078e00ff */
[----:B------:R-:W1:Y:S01]  /*1bd0*/  SHFL.IDX PT, R19, R3, RZ, 0x181f ;  /* 0x00181fff03137589 */ /* 0x000e6200000e0000 */
[----:B------:R-:W-:-:S03]  /*1be0*/  IMAD.IADD R17, R23, 0x1, R16 ;  /* 0x0000000117117824 */ /* 0x000fc600078e0210 */
[----:B------:R2:W-:Y:S01]  /*1bf0*/  @!P0 LDGSTS.E.BYPASS.LTC128B.128 [R41+0xa100], [R4.64], !P5 ;  /* 0x0a10000004298fae */ /* 0x0005e2000e901d56 */
[----:B------:R-:W-:-:S03]  /*1c00*/  IMAD.MOV.U32 R16, RZ, RZ, R22 ;  /* 0x000000ffff107224 */ /* 0x000fc600078e0016 */
[----:B------:R4:W-:Y:S01]  /*1c10*/  @!P0 LDGSTS.E.BYPASS.LTC128B.128 [R41+0xe100], [R26.64], !P6 ;  /* 0x0e1000001a298fae */ /* 0x0009e2000f101d56 */
[----:B------:R-:W-:Y:S01]  /*1c20*/  ISETP.GE.AND P6, PT, R9, c[0x0][0x1d4], PT ;  /* 0x0000750009007a0c */ /* 0x000fe20003fc6270 */
[----:B------:R-:W-:Y:S02]  /*1c30*/  IMAD.WIDE.U32 R16, R31, c[0x0][0x218], R16 ;  /* 0x000086001f107a25 */ /* 0x000fe400078e0010 */
[----:B------:R5:W-:Y:S01]  /*1c40*/  @!P2 LDGSTS.E.BYPASS.LTC128B.128 [R41+0x3100], [R24.64], !P3 ;  /* 0x031000001829afae */ /* 0x000be2000d901d56 */
[----:B------:R-:W-:-:S03]  /*1c50*/  ISETP.GE.AND P3, PT, R40, c[0x0][0x1d4], PT ;  /* 0x0000750028007a0c */ /* 0x000fc60003f66270 */
[----:B------:R-:W1:Y:S01]  /*1c60*/  SHFL.IDX PT, R6, R6, 0x1, 0x181f ;  /* 0x00381f0006067f89 */ /* 0x000e6200000e0000 */
[----:B--2---:R-:W-:Y:S01]  /*1c70*/  IADD3 R4, -R30, UR4, RZ ;  /* 0x000000041e047c10 */ /* 0x004fe2000fffe1ff */
[----:B------:R-:W-:Y:S02]  /*1c80*/  ULDC.64 UR4, c[0x0][0x210] ;  /* 0x0000840000047ab9 */ /* 0x000fe40000000a00 */
[----:B------:R-:W-:Y:S01]  /*1c90*/  UIMAD.WIDE.U32 UR14, UR11, UR4, URZ ;  /* 0x000000040b0e72a5 */ /* 0x000fe2000f8e003f */
[--C-:B----4-:R-:W-:Y:S01]  /*1ca0*/  @!P2 IMAD.WIDE R26, R35, 0x2, R20.reuse ;  /* 0x00000002231aa825 */ /* 0x110fe200078e0214 */
[C---:B------:R-:W-:Y:S01]  /*1cb0*/  ISETP.GE.AND P1, PT, R4.reuse, 0x1, PT ;  /* 0x000000010400780c */ /* 0x040fe20003f26270 */
[----:B------:R-:W-:Y:S01]  /*1cc0*/  UIMAD UR4, UR16, UR4, URZ ;  /* 0x00000004100472a4 */ /* 0x000fe2000f8e023f */
[----:B------:R-:W-:Y:S01]  /*1cd0*/  ISETP.GT.AND P0, PT, R4, 0x20, PT ;  /* 0x000000200400780c */ /* 0x000fe20003f04270 */
[--C-:B-----5:R-:W-:Y:S01]  /*1ce0*/  @!P2 IMAD.WIDE R24, R34, 0x2, R20.reuse ;  /* 0x000000022218a825 */ /* 0x120fe200078e0214 */
[----:B------:R2:W-:Y:S01]  /*1cf0*/  @!P2 LDGSTS.E.BYPASS.LTC128B.128 [R41+0x7100], [R26.64], !P4 ;  /* 0x071000001a29afae */ /* 0x0005e2000e101d56 */
[----:B------:R-:W-:Y:S01]  /*1d00*/  ISETP.GE.AND P4, PT, R13, c[0x0][0x198], PT ;  /* 0x000066000d007a0c */ /* 0x000fe20003f86270 */
[----:B------:R-:W-:Y:S01]  /*1d10*/  UIMAD UR4, UR11, UR5, UR4 ;  /* 0x000000050b0472a4 */ /* 0x000fe2000f8e0204 */
[----:B------:R-:W-:Y:S01]  /*1d20*/  @!P2 IMAD.WIDE R20, R33, 0x2, R20 ;  /* 0x000000022114a825 */ /* 0x000fe200078e0214 */
[----:B------:R4:W-:Y:S01]  /*1d30*/  @!P2 LDGSTS.E.BYPASS.LTC128B.128 [R41+0xb100], [R24.64], !P5 ;  /* 0x0b1000001829afae */ /* 0x0009e2000e901d56 */
[----:B------:R-:W-:Y:S01]  /*1d40*/  ISETP.GE.AND P5, PT, R14, c[0x0][0x1d4], PT ;  /* 0x000075000e007a0c */ /* 0x000fe20003fa6270 */
[----:B------:R-:W-:-:S02]  /*1d50*/  UIADD3 UR16, UR15, UR4, URZ ;  /* 0x000000040f107290 */ /* 0x000fc4000fffe03f */
[----:B------:R-:W-:Y:S01]  /*1d60*/  UIADD3 UR4, UR24, -0x1, URZ ;  /* 0xffffffff18047890 */ /* 0x000fe2000fffe03f */
[----:B-1----:R-:W-:-:S05]  /*1d70*/  @P1 IMAD.WIDE R4, R35, 0x2, R18 ;  /* 0x0000000223041825 */ /* 0x002fca00078e0212 */
[----:B------:R1:W-:Y:S01]  /*1d80*/  @!P2 LDGSTS.E.BYPASS.LTC128B.128 [R41+0xf100], [R20.64], !P4 ;  /* 0x0f1000001429afae */ /* 0x0003e2000e101d56 */
[----:B------:R-:W-:-:S03]  /*1d90*/  ISETP.GE.AND P4, PT, R13, c[0x0][0x1d4], PT ;  /* 0x000075000d007a0c */ /* 0x000fc60003f86270 */
[----:B------:R-:W0:Y:S01]  /*1da0*/  LDGDEPBAR ;  /* 0x00000000000079af */ /* 0x000e220000000000 */
[----:B-1----:R-:W-:-:S05]  /*1db0*/  @P1 IMAD.WIDE R20, R40, 0x2, R18 ;  /* 0x0000000228141825 */ /* 0x002fca00078e0212 */
[----:B------:R1:W-:Y:S04]  /*1dc0*/  @P1 LDGSTS.E.BYPASS.LTC128B.128 [R41+0x10100], [R20.64], !P3 ;  /* 0x1010000014291fae */ /* 0x0003e8000d901d56 */
[----:B------:R5:W-:Y:S01]  /*1dd0*/  @P1 LDGSTS.E.BYPASS.LTC128B.128 [R41+0x11900], [R4.64], !P6 ;  /* 0x1190000004291fae */ /* 0x000be2000f101d56 */
[----:B-1----:R-:W-:-:S04]  /*1de0*/  @P1 IMAD.WIDE R20, R34, 0x2, R18 ;  /* 0x0000000222141825 */ /* 0x002fc800078e0212 */
[----:B------:R-:W-:Y:S01]  /*1df0*/  @P1 IMAD.WIDE R18, R33, 0x2, R18 ;  /* 0x0000000221121825 */ /* 0x000fe200078e0212 */
[----:B-----5:R-:W-:Y:S01]  /*1e00*/  LEA.HI R5, R2, R156, RZ, 0x4 ;  /* 0x0000009c02057211 */ /* 0x020fe200078f20ff */
[----:B------:R1:W-:Y:S04]  /*1e10*/  @P1 LDGSTS.E.BYPASS.LTC128B.128 [R41+0x13100], [R20.64], !P5 ;  /* 0x1310000014291fae */ /* 0x0003e8000e901d56 */
[----:B------:R5:W-:Y:S01]  /*1e20*/  @P1 LDGSTS.E.BYPASS.LTC128B.128 [R41+0x14900], [R18.64], !P4 ;  /* 0x1490000012291fae */ /* 0x000be2000e101d56 */
[----:B------:R-:W-:-:S04]  /*1e30*/  IADD3 R15, P1, R16, UR14, RZ ;  /* 0x0000000e100f7c10 */ /* 0x000fc8000ff3e0ff */
[----:B------:R-:W-:Y:S01]  /*1e40*/  IADD3.X R11, R17, UR16, R11, P1, !PT ;  /* 0x00000010110b7c10 */ /* 0x000fe20008ffe40b */
[----:B------:R-:W-:Y:S01]  /*1e50*/  @P0 IMAD.WIDE R16, R40, 0x2, R6 ;  /* 0x0000000228100825 */ /* 0x000fe200078e0206 */
[----:B------:R-:W-:-:S04]  /*1e60*/  LEA R8, P1, R15, c[0x0][0x1f8], 0x1 ;  /* 0x00007e000f087a11 */ /* 0x000fc800078208ff */
[----:B------:R2:W-:Y:S01]  /*1e70*/  @P0 LDGSTS.E.BYPASS.LTC128B.128 [R41+0x11100], [R16.64], !P3 ;  /* 0x1110000010290fae */ /* 0x0005e2000d901d56 */
[----:B------:R-:W-:Y:S02]  /*1e80*/  LEA.HI.X R11, R15, c[0x0][0x1fc], R11, 0x1, P1 ;  /* 0x00007f000f0b7a11 */ /* 0x000fe400008f0c0b */
[----:B-1----:R-:W-:Y:S02]  /*1e90*/  SHF.R.S32.HI R20, RZ, 0x4, R5 ;  /* 0x00000004ff147819 */ /* 0x002fe40000011405 */
[C---:B-----5:R-:W-:Y:S01]  /*1ea0*/  LOP3.LUT R18, R5.reuse, 0xfffffff0, RZ, 0xc0, !PT ;  /* 0xfffffff005127812 */ /* 0x060fe200078ec0ff */
[----:B------:R-:W-:Y:S01]  /*1eb0*/  IMAD.SHL.U32 R19, R10, 0x40, RZ ;  /* 0x000000400a137824 */ /* 0x000fe200078e00ff */
[----:B------:R-:W-:-:S03]  /*1ec0*/  LEA.HI R5, R5, R20, RZ, 0x1 ;  /* 0x0000001405057211 */ /* 0x000fc600078f08ff */
[----:B------:R-:W-:Y:S01]  /*1ed0*/  IMAD.IADD R18, R156, 0x1, -R18 ;  /* 0x000000019c127824 */ /* 0x000fe200078e0a12 */
[----:B------:R-:W-:Y:S02]  /*1ee0*/  LOP3.LUT R19, R19, 0x1c0, RZ, 0xc0, !PT ;  /* 0x000001c013137812 */ /* 0x000fe400078ec0ff */
[----:B------:R-:W-:Y:S02]  /*1ef0*/  LOP3.LUT R5, R5, 0xfffffffe, RZ, 0xc0, !PT ;  /* 0xfffffffe05057812 */ /* 0x000fe400078ec0ff */
[----:B------:R-:W-:Y:S01]  /*1f00*/  SHF.R.S32.HI R4, RZ, 0x1f, R18 ;  /* 0x0000001fff047819 */ /* 0x000fe20000011412 */
[----:B--2---:R-:W-:Y:S01]  /*1f10*/  @P0 IMAD.WIDE R16, R34, 0x2, R6 ;  /* 0x0000000222100825 */ /* 0x004fe200078e0206 */
[----:B------:R-:W-:Y:S02]  /*1f20*/  LOP3.LUT R0, R19, 0x8, R0, 0xf8, !PT ;  /* 0x0000000813007812 */ /* 0x000fe400078ef800 */
[----:B------:R-:W-:Y:S01]  /*1f30*/  LEA.HI R4, R4, R18, RZ, 0x3 ;  /* 0x0000001204047211 */ /* 0x000fe200078f18ff */
[----:B------:R-:W-:Y:S01]  /*1f40*/  IMAD.IADD R5, R20, 0x1, -R5 ;  /* 0x0000000114057824 */ /* 0x000fe200078e0a05 */
[----:B------:R-:W-:-:S02]  /*1f50*/  SHF.R.U32.HI R19, RZ, 0x3, R19 ;  /* 0x00000003ff137819 */ /* 0x000fc40000011613 */
[C---:B------:R-:W-:Y:S01]  /*1f60*/  LOP3.LUT R3, R4.reuse, 0xfffffff8, RZ, 0xc0, !PT ;  /* 0xfffffff804037812 */ /* 0x040fe200078ec0ff */
[----:B------:R-:W-:Y:S01]  /*1f70*/  IMAD.SHL.U32 R4, R4, 0x40, RZ ;  /* 0x0000004004047824 */ /* 0x000fe200078e00ff */
[----:B------:R-:W-:-:S03]  /*1f80*/  LOP3.LUT R0, R0, R19, RZ, 0x3c, !PT ;  /* 0x0000001300007212 */ /* 0x000fc600078e3cff */
[----:B------:R-:W-:Y:S02]  /*1f90*/  IMAD.IADD R3, R18, 0x1, -R3 ;  /* 0x0000000112037824 */ /* 0x000fe400078e0a03 */
[----:B------:R-:W-:-:S04]  /*1fa0*/  @P0 IMAD.WIDE R18, R35, 0x2, R6 ;  /* 0x0000000223120825 */ /* 0x000fc800078e0206 */
[----:B------:R-:W-:Y:S01]  /*1fb0*/  @P0 IMAD.WIDE R6, R33, 0x2, R6 ;  /* 0x0000000221060825 */ /* 0x000fe200078e0206 */
[----:B------:R1:W-:Y:S03]  /*1fc0*/  @P0 LDGSTS.E.BYPASS.LTC128B.128 [R41+0x12900], [R18.64], !P6 ;  /* 0x1290000012290fae */ /* 0x0003e6000f101d56 */
[----:B------:R-:W-:Y:S01]  /*1fd0*/  IMAD.SHL.U32 R15, R3, 0x40, RZ ;  /* 0x00000040030f7824 */ /* 0x000fe200078e00ff */
[----:B------:R2:W-:Y:S01]  /*1fe0*/  @P0 LDGSTS.E.BYPASS.LTC128B.128 [R41+0x14100], [R16.64], !P5 ;  /* 0x1410000010290fae */ /* 0x0005e2000e901d56 */
[C---:B------:R-:W-:Y:S02]  /*1ff0*/  IMAD R0, R5.reuse, 0x200, R0 ;  /* 0x0000020005007824 */ /* 0x040fe400078e0200 */
[----:B------:R-:W-:Y:S01]  /*2000*/  IMAD.SHL.U32 R5, R5, 0x8, RZ ;  /* 0x0000000805057824 */ /* 0x000fe200078e00ff */
[----:B------:R5:W-:Y:S01]  /*2010*/  @P0 LDGSTS.E.BYPASS.LTC128B.128 [R41+0x15900], [R6.64], !P4 ;  /* 0x1590000006290fae */ /* 0x000be2000e101d56 */
[----:B------:R-:W-:Y:S01]  /*2020*/  LOP3.LUT R15, R15, 0x1c0, RZ, 0xc0, !PT ;  /* 0x000001c00f0f7812 */ /* 0x000fe200078ec0ff */
[----:B------:R-:W-:Y:S01]  /*2030*/  IMAD.SHL.U32 R21, R0, 0x2, RZ ;  /* 0x0000000200157824 */ /* 0x000fe200078e00ff */
[----:B------:R-:W-:Y:S01]  /*2040*/  LOP3.LUT P0, RZ, R10, 0x2, RZ, 0xc0, !PT ;  /* 0x000000020aff7812 */ /* 0x000fe2000780c0ff */
[----:B------:R-:W0:Y:S01]  /*2050*/  LDGDEPBAR ;  /* 0x00000000000079af */ /* 0x000e220000000000 */
[----:B------:R-:W-:-:S02]  /*2060*/  LOP3.LUT R5, R15, 0x8, R5, 0xf8, !PT ;  /* 0x000000080f057812 */ /* 0x000fc400078ef805 */
[----:B------:R-:W-:Y:S01]  /*2070*/  SHF.R.U32.HI R15, RZ, 0x3, R15 ;  /* 0x00000003ff0f7819 */ /* 0x000fe2000001160f */
[----:B------:R-:W-:Y:S01]  /*2080*/  STL [R1+0x4], R21 ;  /* 0x0000041501007387 */ /* 0x000fe20000100800 */
[----:B------:R-:W-:Y:S01]  /*2090*/  R2P PR, R3, 0x6 ;  /* 0x0000000603007804 */ /* 0x000fe20000000000 */
[----:B------:R-:W-:Y:S01]  /*20a0*/  IMAD.MOV.U32 R3, RZ, RZ, 0x20 ;  /* 0x00000020ff037424 */ /* 0x000fe200078e00ff */
[----:B------:R-:W-:Y:S02]  /*20b0*/  LOP3.LUT R5, R5, R15, RZ, 0x3c, !PT ;  /* 0x0000000f05057212 */ /* 0x000fe400078e3cff */
[----:B------:R-:W-:Y:S02]  /*20c0*/  IADD3 R0, R21, 0x10100, RZ ;  /* 0x0001010015007810 */ /* 0x000fe40007ffe0ff */
[----:B------:R-:W-:Y:S01]  /*20d0*/  LOP3.LUT R5, R5, 0xfffffe00, R4, 0xf8, !PT ;  /* 0xfffffe0005057812 */ /* 0x000fe200078ef804 */
[----:B------:R-:W-:Y:S01]  /*20e0*/  IMAD.MOV.U32 R4, RZ, RZ, 0x10 ;  /* 0x00000010ff047424 */ /* 0x000fe200078e00ff */
[----:B------:R-:W-:Y:S01]  /*20f0*/  SEL R3, R3, 0xffffffe0, !P2 ;  /* 0xffffffe003037807 */ /* 0x000fe20005000000 */
[----:B-1----:R-:W-:Y:S01]  /*2100*/  SHFL.IDX PT, R18, R8, RZ, 0x181f ;  /* 0x00181fff08127589 */ /* 0x002fe200000e0000 */
[----:B----4-:R-:W-:-:S02]  /*2110*/  IADD3 R24, R21, 0x10120, RZ ;  /* 0x0001012015187810 */ /* 0x010fc40007ffe0ff */
[----:B------:R-:W-:Y:S01]  /*2120*/  SEL R4, R4, 0xfffffff0, !P1 ;  /* 0xfffffff004047807 */ /* 0x000fe20004800000 */
[----:B------:R-:W2:Y:S01]  /*2130*/  SHFL.IDX PT, R19, R11, RZ, 0x181f ;  /* 0x00181fff0b137589 */ /* 0x000ea200000e0000 */
[----:B------:R-:W-:Y:S02]  /*2140*/  @P0 IADD3 R24, R0, -0x20, RZ ;  /* 0xffffffe000180810 */ /* 0x000fe40007ffe0ff */
[----:B------:R-:W-:Y:S02]  /*2150*/  IADD3 R0, -R30, UR28, RZ ;  /* 0x0000001c1e007c10 */ /* 0x000fe4000fffe1ff */
[----:B-----5:R-:W-:Y:S01]  /*2160*/  LEA.HI R7, R2, R156, RZ, 0x5 ;  /* 0x0000009c02077211 */ /* 0x020fe200078f28ff */
[----:B------:R-:W-:-:S04]  /*2170*/  DEPBAR.LE SB0, 0x1 ;  /* 0x000080400000791a */ /* 0x000fc80000000000 */
[----:B------:R-:W-:Y:S01]  /*2180*/  SHF.R.S32.HI R6, RZ, 0x5, R7 ;  /* 0x00000005ff067819 */ /* 0x000fe20000011407 */
[----:B------:R-:W-:Y:S01]  /*2190*/  STL [R1], R24 ;  /* 0x0000001801007387 */ /* 0x000fe20000100800 */
[----:B------:R-:W-:Y:S02]  /*21a0*/  ISETP.GE.AND P3, PT, R40, c[0x0][0x1d4], PT ;  /* 0x0000750028007a0c */ /* 0x000fe40003f66270 */
[----:B------:R-:W-:Y:S01]  /*21b0*/  ISETP.GE.AND P1, PT, R9, c[0x0][0x1d4], PT ;  /* 0x0000750009007a0c */ /* 0x000fe20003f26270 */
[----:B------:R-:W-:Y:S01]  /*21c0*/  IMAD R220, R6, 0x400, R5 ;  /* 0x0000040006dc7824 */ /* 0x000fe200078e0205 */
[----:B------:R-:W-:Y:S01]  /*21d0*/  BAR.SYNC.DEFER_BLOCKING 0x0 ;  /* 0x0000000000007b1d */ /* 0x000fe20000010000 */
[----:B------:R-:W-:Y:S02]  /*21e0*/  ISETP.LT.OR P0, PT, R0, 0x1, P3 ;  /* 0x000000010000780c */ /* 0x000fe40001f01670 */
[----:B------:R-:W-:Y:S02]  /*21f0*/  ISETP.GE.AND P2, PT, R14, c[0x0][0x1d4], PT ;  /* 0x000075000e007a0c */ /* 0x000fe40003f46270 */
[C---:B------:R-:W-:Y:S01]  /*2200*/  LEA R228, R220.reuse, 0x100, 0x1 ;  /* 0x00000100dce47811 */ /* 0x040fe200078e08ff */
[----:B------:R-:W-:Y:S01]  /*2210*/  IMAD.SHL.U32 R220, R220, 0x2, RZ ;  /* 0x00000002dcdc7824 */ /* 0x000fe200078e00ff */
[----:B------:R-:W-:Y:S01]  /*2220*/  SHF.R.S32.HI R14, RZ, 0x1f, R35 ;  /* 0x0000001fff0e7819 */ /* 0x000fe20000011423 */
[----:B--2---:R-:W-:Y:S01]  /*2230*/  IMAD.WIDE R16, R40, 0x2, R18 ;  /* 0x0000000228107825 */ /* 0x004fe200078e0212 */
[----:B------:R1:W-:Y:S01]  /*2240*/  STL [R1+0x3c], R12 ;  /* 0x00003c0c01007387 */ /* 0x0003e20000100800 */
[----:B------:R-:W-:-:S02]  /*2250*/  IADD3 R247, R24, 0x800, RZ ;  /* 0x0000080018f77810 */ /* 0x000fc40007ffe0ff */
[--C-:B------:R-:W-:Y:S01]  /*2260*/  IMAD R224, R4, 0x2, R228.reuse ;  /* 0x0000000204e07824 */ /* 0x100fe200078e02e4 */
[----:B------:R2:W-:Y:S01]  /*2270*/  STL [R1+0x30], R14 ;  /* 0x0000300e01007387 */ /* 0x0005e20000100800 */
[C---:B------:R-:W-:Y:S01]  /*2280*/  IMAD R228, R3.reuse, 0x2, R228 ;  /* 0x0000000203e47824 */ /* 0x040fe200078e02e4 */
[----:B------:R-:W-:Y:S01]  /*2290*/  IADD3 R246, R24, 0x1000, RZ ;  /* 0x0000100018f67810 */ /* 0x000fe20007ffe0ff */
[----:B------:R-:W-:Y:S01]  /*22a0*/  IMAD R232, R3, 0x2, R224 ;  /* 0x0000000203e87824 */ /* 0x000fe200078e02e0 */
[----:B------:R-:W-:Y:S01]  /*22b0*/  ISETP.GT.AND P3, PT, R32, 0x2f, PT ;  /* 0x0000002f2000780c */ /* 0x000fe20003f64270 */
[----:B------:R2:W4:Y:S04]  /*22c0*/  LDSM.16.M88.4 R160, [R220+0x100] ;  /* 0x00010000dca0783b */ /* 0x0005280000000200 */
[----:B------:R2:W2:Y:S04]  /*22d0*/  LDSM.16.M88.4 R188, [R220+0x4100] ;  /* 0x00410000dcbc783b */ /* 0x0004a80000000200 */
[----:B------:R2:W2:Y:S01]  /*22e0*/  LDSM.16.M88.4 R204, [R220+0x8100] ;  /* 0x00810000dccc783b */ /* 0x0004a20000000200 */
[----:B-1----:R-:W-:-:S03]  /*22f0*/  SHF.R.S32.HI R12, RZ, 0x1f, R33 ;  /* 0x0000001fff0c7819 */ /* 0x002fc60000011421 */
[----:B------:R1:W1:Y:S04]  /*2300*/  LDSM.16.M88.4 R164, [R224] ;  /* 0x00000000e0a4783b */ /* 0x0002680000000200 */
[----:B------:R1:W1:Y:S04]  /*2310*/  LDSM.16.M88.4 R192, [R224+0x4000] ;  /* 0x00400000e0c0783b */ /* 0x0002680000000200 */
[----:B------:R1:W1:Y:S04]  /*2320*/  LDSM.16.M88.4 R208, [R224+0x8000] ;  /* 0x00800000e0d0783b */ /* 0x0002680000000200 */
[----:B------:R1:W1:Y:S04]  /*2330*/  LDSM.16.M88.4 R180, [R228] ;  /* 0x00000000e4b4783b */ /* 0x0002680000000200 */
[----:B------:R1:W1:Y:S04]  /*2340*/  LDSM.16.M88.4 R196, [R228+0x4000] ;  /* 0x00400000e4c4783b */ /* 0x0002680000000200 */
[----:B------:R1:W1:Y:S04]  /*2350*/  LDSM.16.M88.4 R212, [R228+0x8000] ;  /* 0x00800000e4d4783b */ /* 0x0002680000000200 */
[----:B------:R1:W1:Y:S04]  /*2360*/  LDSM.16.M88.4 R184, [R232] ;  /* 0x00000000e8b8783b */ /* 0x0002680000000200 */
[----:B------:R1:W1:Y:S04]  /*2370*/  LDSM.16.M88.4 R200, [R232+0x4000] ;  /* 0x00400000e8c8783b */ /* 0x0002680000000200 */
[----:B------:R1:W1:Y:S04]  /*2380*/  LDSM.16.M88.4 R216, [R232+0x8000] ;  /* 0x00800000e8d8783b */ /* 0x0002680000000200 */
[----:B------:R-:W1:Y:S04]  /*2390*/  LDSM.16.M88.4 R220, [R220+0xc100] ;  /* 0x00c10000dcdc783b */ /* 0x000e680000000200 */
[----:B------:R-:W1:Y:S04]  /*23a0*/  LDSM.16.M88.4 R224, [R224+0xc000] ;  /* 0x00c00000e0e0783b */ /* 0x000e680000000200 */
[----:B------:R-:W1:Y:S04]  /*23b0*/  LDSM.16.M88.4 R228, [R228+0xc000] ;  /* 0x00c00000e4e4783b */ /* 0x000e680000000200 */
[----:B------:R-:W1:Y:S04]  /*23c0*/  LDSM.16.M88.4 R232, [R232+0xc000] ;  /* 0x00c00000e8e8783b */ /* 0x000e680000000200 */
[----:B------:R-:W-:Y:S06]  /*23d0*/  BAR.SYNC.DEFER_BLOCKING 0x0 ;  /* 0x0000000000007b1d */ /* 0x000fec0000010000 */
[----:B------:R-:W-:-:S04]  /*23e0*/  DEPBAR.LE SB0, 0x0 ;  /* 0x000080000000791a */ /* 0x000fc80000000000 */
[----:B------:R-:W-:Y:S06]  /*23f0*/  BAR.SYNC.DEFER_BLOCKING 0x0 ;  /* 0x0000000000007b1d */ /* 0x000fec0000010000 */
[----:B------:R1:W1:Y:S04]  /*2400*/  LDSM.16.M88.4 R44, [R21+0x10100] ;  /* 0x01010000152c783b */ /* 0x0002680000000200 */
[----:B------:R1:W1:Y:S04]  /*2410*/  LDSM.16.M88.4 R36, [R21+0x10900] ;  /* 0x010900001524783b */ /* 0x0002680000000200 */
[----:B---3--:R3:W1:Y:S04]  /*2420*/  LDSM.16.M88.4 R28, [R21+0x11100] ;  /* 0x01110000151c783b */ /* 0x0086680000000200 */
[----:B------:R3:W1:Y:S04]  /*2430*/  LDSM.16.M88.4 R56, [R24] ;  /* 0x000000001838783b */ /* 0x0006680000000200 */
[----:B------:R3:W1:Y:S04]  /*2440*/  LDSM.16.M88.4 R20, [R24+0x800] ;  /* 0x000800001814783b */ /* 0x0006680000000200 */
[----:B------:R3:W1:Y:S04]  /*2450*/  LDSM.16.M88.4 R48, [R24+0x1000] ;  /* 0x001000001830783b */ /* 0x0006680000000200 */
[----:B------:R-:W-:Y:S01]  /*2460*/  @!PT LDS RZ, [RZ] ;  /* 0x00000000fffff984 */ /* 0x000fe20000000800 */
[----:B------:R-:W-:Y:S01]  /*2470*/  @!PT LDS RZ, [RZ] ;  /* 0x00000000fffff984 */ /* 0x000fe20000000800 */
[----:B------:R-:W-:Y:S01]  /*2480*/  @!PT LDS RZ, [RZ] ;  /* 0x00000000fffff984 */ /* 0x000fe20000000800 */
[----:B------:R5:W-:Y:S01]  /*2490*/  LDGSTS.E.BYPASS.LTC128B.128 [R41+0x100], [R16.64], !P0 ;  /* 0x0010000010297fae */ /* 0x000be2000c101d56 */
[----:B------:R-:W-:-:S02]  /*24a0*/  ISETP.LT.OR P0, PT, R0, 0x1, P1 ;  /* 0x000000010000780c */ /* 0x000fc40000f01670 */
[----:B------:R-:W-:Y:S02]  /*24b0*/  ISETP.GE.AND P1, PT, R13, c[0x0][0x1d4], PT ;  /* 0x000075000d007a0c */ /* 0x000fe40003f26270 */
[----:B------:R-:W-:-:S05]  /*24c0*/  SHF.R.S32.HI R13, RZ, 0x1f, R34 ;  /* 0x0000001fff0d7819 */ /* 0x000fca0000011422 */
[----:B------:R3:W-:Y:S04]  /*24d0*/  STL [R1+0x2c], R13 ;  /* 0x00002c0d01007387 */ /* 0x0007e80000100800 */
[----:B------:R3:W-:Y:S01]  /*24e0*/  STL [R1+0x28], R12 ;  /* 0x0000280c01007387 */ /* 0x0007e20000100800 */
[----:B-----5:R-:W-:-:S05]  /*24f0*/  IMAD.WIDE R16, R35, 0x2, R18 ;  /* 0x0000000223107825 */ /* 0x020fca00078e0212 */
[----:B------:R5:W-:Y:S01]  /*2500*/  LDGSTS.E.BYPASS.LTC128B.128 [R41+0x1900], [R16.64], !P0 ;  /* 0x0190000010297fae */ /* 0x000be2000c101d56 */
[----:B------:R-:W-:Y:S01]  /*2510*/  ISETP.LT.OR P0, PT, R0, 0x1, P2 ;  /* 0x000000010000780c */ /* 0x000fe20001701670 */
[----:B-----5:R-:W-:-:S04]  /*2520*/  IMAD.WIDE R16, R34, 0x2, R18 ;  /* 0x0000000222107825 */ /* 0x020fc800078e0212 */
[----:B------:R-:W-:-:S08]  /*2530*/  IMAD.WIDE R18, R33, 0x2, R18 ;  /* 0x0000000221127825 */ /* 0x000fd000078e0212 */
[----:B------:R3:W-:Y:S01]  /*2540*/  LDGSTS.E.BYPASS.LTC128B.128 [R41+0x3100], [R16.64], !P0 ;  /* 0x0310000010297fae */ /* 0x0007e2000c101d56 */
[----:B------:R-:W-:-:S13]  /*2550*/  ISETP.LT.OR P0, PT, R0, 0x1, P1 ;  /* 0x000000010000780c */ /* 0x000fda0000f01670 */
[----:B------:R3:W-:Y:S01]  /*2560*/  LDGSTS.E.BYPASS.LTC128B.128 [R41+0x4900], [R18.64], !P0 ;  /* 0x0490000012297fae */ /* 0x0007e2000c101d56 */
[----:B------:R-:W-:-:S13]  /*2570*/  ISETP.GT.AND P0, PT, R156, 0x7f, PT ;  /* 0x0000007f9c00780c */ /* 0x000fda0003f04270 */
[----:B------:R-:W-:Y:S05]  /*2580*/  @P0 BRA `(.L_x_388) ;  /* 0x0000027000000947 */ /* 0x000fea0003800000 */
[----:B-12-4-:R-:W-:Y:S05]  /*2590*/  BRA.DIV ~URZ, `(.L_x_389) ;  /* 0x000116227f007947 */ /* 0x016fea000b800000 */
[----:B------:R-:W1:Y:S04]  /*25a0*/  SHFL.IDX PT, R11, R11, 0x1, 0x181f ;  /* 0x00381f000b0b7f89 */ /* 0x000e6800000e0000 */
[----:B------:R-:W2:Y:S02]  /*25b0*/  SHFL.IDX PT, R8, R8, 0x1, 0x181f ;  /* 0x00381f0008087f89 */ /* 0x000ea400000e0000 */
.L_x_445:
[----:B---3--:R-:W3:Y:S04]  /*25c0*/  LDL R16, [R1+0x14] ;  /* 0x0000140001107983 */ /* 0x008ee80000100800 */
[----:B------:R-:W4:Y:S04]  /*25d0*/  LDL R17, [R1+0x2c] ;  /* 0x00002c0001117983 */ /* 0x000f280000100800 */
[----:B------:R-:W5:Y:S04]  /*25e0*/  LDL R18, [R1+0x1c] ;  /* 0x00001c0001127983 */ /* 0x000f680000100800 */
[----:B--2---:R-:W2:Y:S04]  /*25f0*/  LDL R19, [R1+0x10] ;  /* 0x0000100001137983 */ /* 0x004ea80000100800 */
[----:B------:R-:W2:Y:S01]  /*2600*/  LDL R24, [R1+0x28] ;  /* 0x0000280001187983 */ /* 0x000ea20000100800 */
[----:B------:R-:W-:-:S02]  /*2610*/  SHF.R.S32.HI R12, RZ, 0x1f, R9 ;  /* 0x0000001fff0c7819 */ /* 0x000fc40000011409 */
[----:B------:R-:W-:Y:S02]  /*2620*/  SHF.R.S32.HI R13, RZ, 0x1f, R9 ;  /* 0x0000001fff0d7819 */ /* 0x000fe40000011409 */
[-C--:B------:R-:W-:Y:S02]  /*2630*/  LEA.HI R12, R12, R9.reuse, RZ, 0x3 ;  /* 0x000000090c0c7211 */ /* 0x080fe400078f18ff */
[----:B------:R-:W-:Y:S02]  /*2640*/  LEA.HI R13, R13, R9, RZ, 0x3 ;  /* 0x000000090d0d7211 */ /* 0x000fe400078f18ff */
[----:B------:R-:W-:Y:S02]  /*2650*/  LOP3.LUT R12, R12, 0xfffffff8, RZ, 0xc0, !PT ;  /* 0xfffffff80c0c7812 */ /* 0x000fe400078ec0ff */
[----:B------:R-:W-:Y:S02]  /*2660*/  LOP3.LUT R13, R13, 0xfffffff8, RZ, 0xc0, !PT ;  /* 0xfffffff80d0d7812 */ /* 0x000fe400078ec0ff */
[----:B------:R-:W-:-:S02]  /*2670*/  LEA R14, P0, R12, R8, 0x1 ;  /* 0x000000080c0e7211 */ /* 0x000fc400078008ff */
[----:B------:R-:W-:Y:S01]  /*2680*/  SHF.R.S32.HI R13, RZ, 0x1f, R13 ;  /* 0x0000001fff0d7819 */ /* 0x000fe2000001140d */
[C---:B------:R-:W-:Y:S02]  /*2690*/  IMAD.SHL.U32 R25, R10.reuse, 0x8, RZ ;  /* 0x000000080a197824 */ /* 0x040fe400078e00ff */
[----:B------:R-:W-:Y:S01]  /*26a0*/  IMAD.SHL.U32 R26, R10, 0x8, RZ ;  /* 0x000000080a1a7824 */ /* 0x000fe200078e00ff */
[----:B-1----:R-:W-:-:S04]  /*26b0*/  LEA.HI.X R15, R12, R11, R13, 0x1, P0 ;  /* 0x0000000b0c0f7211 */ /* 0x002fc800000f0c0d */
[----:B------:R-:W-:Y:S02]  /*26c0*/  SHF.R.S32.HI R26, RZ, 0x1f, R26 ;  /* 0x0000001fff1a7819 */ /* 0x000fe4000001141a */
[----:B---3--:R-:W-:-:S04]  /*26d0*/  LEA R12, P0, R16, R8, 0x1 ;  /* 0x00000008100c7211 */ /* 0x008fc800078008ff */
[----:B----4-:R-:W-:Y:S02]  /*26e0*/  LEA.HI.X R13, R16, R11, R17, 0x1, P0 ;  /* 0x0000000b100d7211 */ /* 0x010fe400000f0c11 */
[----:B------:R-:W-:-:S04]  /*26f0*/  LEA R16, P0, R25, R8, 0x1 ;  /* 0x0000000819107211 */ /* 0x000fc800078008ff */
[C---:B------:R-:W-:Y:S02]  /*2700*/  LEA.HI.X R17, R25.reuse, R11, R26, 0x1, P0 ;  /* 0x0000000b19117211 */ /* 0x040fe400000f0c1a */
[----:B------:R-:W-:-:S04]  /*2710*/  ISETP.GE.AND P0, PT, R25, c[0x0][0x1d4], PT ;  /* 0x0000750019007a0c */ /* 0x000fc80003f06270 */
[----:B------:R-:W-:-:S13]  /*2720*/  ISETP.LT.OR P0, PT, R0, 0x21, P0 ;  /* 0x000000210000780c */ /* 0x000fda0000701670 */
[----:B------:R-:W-:Y:S01]  /*2730*/  @!PT LDS RZ, [RZ] ;  /* 0x00000000fffff984 */ /* 0x000fe20000000800 */
[----:B------:R-:W-:Y:S01]  /*2740*/  @!PT LDS RZ, [RZ] ;  /* 0x00000000fffff984 */ /* 0x000fe20000000800 */
[----:B------:R-:W-:Y:S01]  /*2750*/  @!PT LDS RZ, [RZ] ;  /* 0x00000000fffff984 */ /* 0x000fe20000000800 */
[----:B-----5:R2:W-:Y:S02]  /*2760*/  LDGSTS.E.BYPASS.LTC128B.128 [R18+0x1100], [R16.64], !P0 ;  /* 0x0110000010127fae */ /* 0x0205e4000c101d56 */
[----:B--2---:R-:W-:-:S04]  /*2770*/  LEA R16, P0, R19, R8, 0x1 ;  /* 0x0000000813107211 */ /* 0x004fc800078008ff */
[----:B------:R-:W-:Y:S02]  /*2780*/  LEA.HI.X R17, R19, R11, R24, 0x1, P0 ;  /* 0x0000000b13117211 */ /* 0x000fe400000f0c18 */
[----:B------:R-:W-:-:S04]  /*2790*/  ISETP.GE.AND P0, PT, R9, c[0x0][0x1d4], PT ;  /* 0x0000750009007a0c */ /* 0x000fc80003f06270 */
[----:B------:R-:W-:-:S13]  /*27a0*/  ISETP.LT.OR P0, PT, R0, 0x21, P0 ;  /* 0x000000210000780c */ /* 0x000fda0000701670 */
[----:B------:R1:W-:Y:S01]  /*27b0*/  LDGSTS.E.BYPASS.LTC128B.128 [R18+0x2900], [R14.64], !P0 ;  /* 0x029000000e127fae */ /* 0x0003e2000c101d56 */
[----:B------:R-:W-:-:S13]  /*27c0*/  ISETP.LT.OR P0, PT, R0, 0x21, P2 ;  /* 0x000000210000780c */ /* 0x000fda0001701670 */
[----:B------:R1:W-:Y:S01]  /*27d0*/  LDGSTS.E.BYPASS.LTC128B.128 [R18+0x4100], [R12.64], !P0 ;  /* 0x041000000c127fae */ /* 0x0003e2000c101d56 */
[----:B------:R-:W-:-:S13]  /*27e0*/  ISETP.LT.OR P0, PT, R0, 0x21, P1 ;  /* 0x000000210000780c */ /* 0x000fda0000f01670 */
[----:B------:R1:W-:Y:S02]  /*27f0*/  LDGSTS.E.BYPASS.LTC128B.128 [R18+0x5900], [R16.64], !P0 ;  /* 0x0590000010127fae */ /* 0x0003e4000c101d56 */
.L_x_388:
[----:B-12-4-:R-:W-:Y:S05]  /*2800*/  BSYNC B0 ;  /* 0x0000000000007941 */ /* 0x016fea0003800000 */
.L_x_387:
[----:B------:R-:W2:Y:S04]  /*2810*/  LDL R61, [R1+0x4] ;  /* 0x00000400013d7983 */ /* 0x000ea80000100800 */
[----:B------:R-:W4:Y:S01]  /*2820*/  LDL R60, [R1] ;  /* 0x00000000013c7983 */ /* 0x000f220000100800 */
[----:B------:R-:W-:Y:S01]  /*2830*/  IMAD.MOV.U32 R0, RZ, RZ, 0x40 ;  /* 0x00000040ff007424 */ /* 0x000fe200078e00ff */
[----:B------:R-:W-:Y:S02]  /*2840*/  LOP3.LUT P0, RZ, R10, 0x4, RZ, 0xc0, !PT ;  /* 0x000000040aff7812 */ /* 0x000fe4000780c0ff */
[----:B------:R-:W0:Y:S01]  /*2850*/  LDGDEPBAR ;  /* 0x00000000000079af */ /* 0x000e220000000000 */
[----:B------:R-:W-:Y:S01]  /*2860*/  WARPSYNC 0xffffffff ;  /* 0xffffffff00007948 */ /* 0x000fe20003800000 */
[----:B------:R-:W-:Y:S01]  /*2870*/  SEL R0, R0, 0xffffffc0, !P0 ;  /* 0xffffffc000007807 */ /* 0x000fe20004000000 */
[----:B---3--:R-:W-:Y:S01]  /*2880*/  HMMA.16816.F32 R12, R160, R44, RZ ;  /* 0x0000002ca00c723c */ /* 0x008fe200000018ff */
[----:B------:R-:W-:-:S06]  /*2890*/  UISETP.GT.AND UP0, UPT, UR4, UR8, UPT ;  /* 0x000000080400728c */ /* 0x000fcc000bf04270 */
[----:B------:R-:W-:Y:S01]  /*28a0*/  PLOP3.LUT P0, PT, PT, PT, UP0, 0x40, 0x0 ;  /* 0x000000000000781c */ /* 0x000fe20003f0e808 */
[C---:B------:R-:W-:Y:S08]  /*28b0*/  HMMA.16816.F32 R44, R160.reuse, R46, RZ ;  /* 0x0000002ea02c723c */ /* 0x040ff000000018ff */
[----:B------:R-:W-:Y:S08]  /*28c0*/  HMMA.16816.F32 R40, R160, R36, RZ ;  /* 0x00000024a028723c */ /* 0x000ff000000018ff */
[C---:B------:R-:W-:Y:S08]  /*28d0*/  HMMA.16816.F32 R12, R164.reuse, R56, R12 ;  /* 0x00000038a40c723c */ /* 0x040ff0000000180c */
[----:B------:R-:W-:Y:S08]  /*28e0*/  HMMA.16816.F32 R44, R164, R58, R44 ;  /* 0x0000003aa42c723c */ /* 0x000ff0000000182c */
[C---:B------:R-:W-:Y:S08]  /*28f0*/  HMMA.16816.F32 R36, R160.reuse, R38, RZ ;  /* 0x00000026a024723c */ /* 0x040ff000000018ff */
[C---:B------:R-:W-:Y:S08]  /*2900*/  HMMA.16816.F32 R32, R160.reuse, R28, RZ ;  /* 0x0000001ca020723c */ /* 0x040ff000000018ff */
[----:B------:R-:W-:Y:S08]  /*2910*/  HMMA.16816.F32 R28, R160, R30, RZ ;  /* 0x0000001ea01c723c */ /* 0x000ff000000018ff */
[C---:B------:R-:W-:Y:S08]  /*2920*/  HMMA.16816.F32 R40, R164.reuse, R20, R40 ;  /* 0x00000014a428723c */ /* 0x040ff00000001828 */
[C---:B------:R-:W-:Y:S08]  /*2930*/  HMMA.16816.F32 R36, R164.reuse, R22, R36 ;  /* 0x00000016a424723c */ /* 0x040ff00000001824 */
[C---:B------:R-:W-:Y:S08]  /*2940*/  HMMA.16816.F32 R32, R164.reuse, R48, R32 ;  /* 0x00000030a420723c */ /* 0x040ff00000001820 */
[----:B------:R-:W-:Y:S01]  /*2950*/  HMMA.16816.F32 R28, R164, R50, R28 ;  /* 0x00000032a41c723c */ /* 0x000fe2000000181c */
[--C-:B--2---:R-:W-:Y:S01]  /*2960*/  IMAD.IADD R251, R61, 0x1, R0.reuse ;  /* 0x000000013dfb7824 */ /* 0x104fe200078e0200 */
[----:B------:R-:W-:Y:S01]  /*2970*/  LDSM.16.M88.4 R56, [R61+0x11900] ;  /* 0x011900003d38783b */ /* 0x000fe20000000200 */
[----:B----4-:R-:W-:-:S03]  /*2980*/  IMAD.IADD R245, R60, 0x1, R0 ;  /* 0x000000013cf57824 */ /* 0x010fc600078e0200 */
[----:B------:R-:W1:Y:S01]  /*2990*/  LDSM.16.M88.4 R52, [R251+0x10100] ;  /* 0x01010000fb34783b */ /* 0x000e620000000200 */
[C---:B------:R-:W-:Y:S02]  /*29a0*/  IADD3 R244, R60.reuse, 0x1800, RZ ;  /* 0x000018003cf47810 */ /* 0x040fe40007ffe0ff */
[C---:B------:R-:W-:Y:S01]  /*29b0*/  IADD3 R243, R60.reuse, 0x2000, RZ ;  /* 0x000020003cf37810 */ /* 0x040fe20007ffe0ff */
[----:B------:R-:W-:Y:S01]  /*29c0*/  LDSM.16.M88.4 R24, [R245] ;  /* 0x00000000f518783b */ /* 0x000fe20000000200 */
[C---:B------:R-:W-:Y:S02]  /*29d0*/  IADD3 R242, R60.reuse, 0x2800, RZ ;  /* 0x000028003cf27810 */ /* 0x040fe40007ffe0ff */
[C---:B------:R-:W-:Y:S01]  /*29e0*/  IADD3 R241, R60.reuse, 0x3000, RZ ;  /* 0x000030003cf17810 */ /* 0x040fe20007ffe0ff */
[----:B------:R-:W2:Y:S01]  /*29f0*/  LDSM.16.M88.4 R8, [R251+0x10900] ;  /* 0x01090000fb08783b */ /* 0x000ea20000000200 */
[C---:B------:R-:W-:Y:S02]  /*2a00*/  IADD3 R240, R60.reuse, 0x3800, RZ ;  /* 0x000038003cf07810 */ /* 0x040fe40007ffe0ff */
[C---:B------:R-:W-:Y:S01]  /*2a10*/  IADD3 R239, R60.reuse, 0x4000, RZ ;  /* 0x000040003cef7810 */ /* 0x040fe20007ffe0ff */
[----:B------:R-:W3:Y:S01]  /*2a20*/  LDSM.16.M88.4 R16, [R251+0x11100] ;  /* 0x01110000fb10783b */ /* 0x000ee20000000200 */
[----:B------:R-:W-:-:S02]  /*2a30*/  IADD3 R238, R60, 0x4800, RZ ;  /* 0x000048003cee7810 */ /* 0x000fc40007ffe0ff */
[C---:B------:R-:W-:Y:S01]  /*2a40*/  IADD3 R237, R60.reuse, 0x5000, RZ ;  /* 0x000050003ced7810 */ /* 0x040fe20007ffe0ff */
[----:B------:R-:W4:Y:S01]  /*2a50*/  LDSM.16.M88.4 R20, [R245+0x800] ;  /* 0x00080000f514783b */ /* 0x000f220000000200 */
[----:B------:R-:W-:-:S03]  /*2a60*/  IADD3 R236, R60, 0x5800, RZ ;  /* 0x000058003cec7810 */ /* 0x000fc60007ffe0ff */
[----:B------:R-:W5:Y:S01]  /*2a70*/  LDSM.16.M88.4 R48, [R245+0x1000] ;  /* 0x00100000f530783b */ /* 0x000f620000000200 */
[C---:B-1----:R-:W-:Y:S08]  /*2a80*/  HMMA.16816.F32 R12, R180.reuse, R52, R12 ;  /* 0x00000034b40c723c */ /* 0x042ff0000000180c */
[C---:B------:R-:W-:Y:S01]  /*2a90*/  HMMA.16816.F32 R44, R180.reuse, R54, R44 ;  /* 0x00000036b42c723c */ /* 0x040fe2000000182c */
[----:B------:R-:W1:Y:S07]  /*2aa0*/  LDSM.16.M88.4 R52, [R60+0x1800] ;  /* 0x001800003c34783b */ /* 0x000e6e0000000200 */
[----:B--2---:R-:W-:Y:S08]  /*2ab0*/  HMMA.16816.F32 R40, R180, R8, R40 ;  /* 0x00000008b428723c */ /* 0x004ff00000001828 */
[C---:B------:R-:W-:Y:S08]  /*2ac0*/  HMMA.16816.F32 R12, R184.reuse, R24, R12 ;  /* 0x00000018b80c723c */ /* 0x040ff0000000180c */
[----:B------:R-:W-:Y:S01]  /*2ad0*/  HMMA.16816.F32 R44, R184, R26, R44 ;  /* 0x0000001ab82c723c */ /* 0x000fe2000000182c */
[----:B------:R-:W-:Y:S07]  /*2ae0*/  LDSM.16.M88.4 R24, [R251+0x11900] ;  /* 0x01190000fb18783b */ /* 0x000fee0000000200 */
[C---:B------:R-:W-:Y:S01]  /*2af0*/  HMMA.16816.F32 R36, R180.reuse, R10, R36 ;  /* 0x0000000ab424723c */ /* 0x040fe20000001824 */
[----:B------:R-:W2:Y:S07]  /*2b00*/  LDSM.16.M88.4 R8, [R61+0x12100] ;  /* 0x012100003d08783b */ /* 0x000eae0000000200 */
[C---:B---3--:R-:W-:Y:S08]  /*2b10*/  HMMA.16816.F32 R32, R180.reuse, R16, R32 ;  /* 0x00000010b420723c */ /* 0x048ff00000001820 */
[----:B------:R-:W-:Y:S01]  /*2b20*/  HMMA.16816.F32 R28, R180, R18, R28 ;  /* 0x00000012b41c723c */ /* 0x000fe2000000181c */
[----:B------:R-:W3:Y:S07]  /*2b30*/  LDSM.16.M88.4 R16, [R61+0x12900] ;  /* 0x012900003d10783b */ /* 0x000eee0000000200 */
[C---:B------:R-:W-:Y:S08]  /*2b40*/  HMMA.16816.F32 R12, R188.reuse, R56, R12 ;  /* 0x00000038bc0c723c */ /* 0x040ff0000000180c */
[----:B------:R-:W-:Y:S01]  /*2b50*/  HMMA.16816.F32 R44, R188, R58, R44 ;  /* 0x0000003abc2c723c */ /* 0x000fe2000000182c */
[----:B------:R-:W-:Y:S07]  /*2b60*/  LDSM.16.M88.4 R56, [R245+0x1800] ;  /* 0x00180000f538783b */ /* 0x000fee0000000200 */
[C---:B----4-:R-:W-:Y:S08]  /*2b70*/  HMMA.16816.F32 R40, R184.reuse, R20, R40 ;  /* 0x00000014b828723c */ /* 0x050ff00000001828 */
[C---:B------:R-:W-:Y:S01]  /*2b80*/  HMMA.16816.F32 R36, R184.reuse, R22, R36 ;  /* 0x00000016b824723c */ /* 0x040fe20000001824 */
[----:B------:R-:W4:Y:S07]  /*2b90*/  LDSM.16.M88.4 R20, [R60+0x2000] ;  /* 0x002000003c14783b */ /* 0x000f2e0000000200 */
[C---:B-----5:R-:W-:Y:S08]  /*2ba0*/  HMMA.16816.F32 R32, R184.reuse, R48, R32 ;  /* 0x00000030b820723c */ /* 0x060ff00000001820 */
[----:B------:R-:W-:Y:S01]  /*2bb0*/  HMMA.16816.F32 R28, R184, R50, R28 ;  /* 0x00000032b81c723c */ /* 0x000fe2000000181c */
[----:B------:R-:W5:Y:S07]  /*2bc0*/  LDSM.16.M88.4 R48, [R60+0x2800] ;  /* 0x002800003c30783b */ /* 0x000f6e0000000200 */
[C---:B-1----:R-:W-:Y:S08]  /*2bd0*/  HMMA.16816.F32 R12, R192.reuse, R52, R12 ;  /* 0x00000034c00c723c */ /* 0x042ff0000000180c */
[----:B------:R-:W-:Y:S01]  /*2be0*/  HMMA.16816.F32 R44, R192, R54, R44 ;  /* 0x00000036c02c723c */ /* 0x000fe2000000182c */
[----:B------:R-:W-:Y:S07]  /*2bf0*/  LDSM.16.M88.4 R52, [R61+0x13100] ;  /* 0x013100003d34783b */ /* 0x000fee0000000200 */
[C---:B--2---:R-:W-:Y:S08]  /*2c00*/  HMMA.16816.F32 R40, R188.reuse, R8, R40 ;  /* 0x00000008bc28723c */ /* 0x044ff00000001828 */
[C---:B------:R-:W-:Y:S01]  /*2c10*/  HMMA.16816.F32 R36, R188.reuse, R10, R36 ;  /* 0x0000000abc24723c */ /* 0x040fe20000001824 */
[----:B------:R-:W1:Y:S07]  /*2c20*/  LDSM.16.M88.4 R8, [R251+0x12100] ;  /* 0x01210000fb08783b */ /* 0x000e6e0000000200 */
[C---:B---3--:R-:W-:Y:S08]  /*2c30*/  HMMA.16816.F32 R32, R188.reuse, R16, R32 ;  /* 0x00000010bc20723c */ /* 0x048ff00000001820 */
[----:B------:R-:W-:Y:S01]  /*2c40*/  HMMA.16816.F32 R28, R188, R18, R28 ;  /* 0x00000012bc1c723c */ /* 0x000fe2000000181c */
[----:B------:R-:W2:Y:S07]  /*2c50*/  LDSM.16.M88.4 R16, [R251+0x12900] ;  /* 0x01290000fb10783b */ /* 0x000eae0000000200 */
[C---:B------:R-:W-:Y:S08]  /*2c60*/  HMMA.16816.F32 R12, R196.reuse, R24, R12 ;  /* 0x00000018c40c723c */ /* 0x040ff0000000180c */
[----:B------:R-:W-:Y:S01]  /*2c70*/  HMMA.16816.F32 R44, R196, R26, R44 ;  /* 0x0000001ac42c723c */ /* 0x000fe2000000182c */
[----:B------:R-:W-:Y:S07]  /*2c80*/  LDSM.16.M88.4 R24, [R60+0x3000] ;  /* 0x003000003c18783b */ /* 0x000fee0000000200 */
[C---:B----4-:R-:W-:Y:S08]  /*2c90*/  HMMA.16816.F32 R40, R192.reuse, R20, R40 ;  /* 0x00000014c028723c */ /* 0x050ff00000001828 */
[C---:B------:R-:W-:Y:S01]  /*2ca0*/  HMMA.16816.F32 R36, R192.reuse, R22, R36 ;  /* 0x00000016c024723c */ /* 0x040fe20000001824 */
[----:B------:R-:W3:Y:S07]  /*2cb0*/  LDSM.16.M88.4 R20, [R245+0x2000] ;  /* 0x00200000f514783b */ /* 0x000eee0000000200 */
[C---:B-----5:R-:W-:Y:S08]  /*2cc0*/  HMMA.16816.F32 R32, R192.reuse, R48, R32 ;  /* 0x00000030c020723c */ /* 0x060ff00000001820 */
[----:B------:R-:W-:Y:S01]  /*2cd0*/  HMMA.16816.F32 R28, R192, R50, R28 ;  /* 0x00000032c01c723c */ /* 0x000fe2000000181c */
[----:B------:R-:W4:Y:S07]  /*2ce0*/  LDSM.16.M88.4 R48, [R245+0x2800] ;  /* 0x00280000f530783b */ /* 0x000f2e0000000200 */
[C---:B------:R-:W-:Y:S08]  /*2cf0*/  HMMA.16816.F32 R12, R200.reuse, R56, R12 ;  /* 0x00000038c80c723c */ /* 0x040ff0000000180c */
[----:B------:R-:W-:Y:S01]  /*2d00*/  HMMA.16816.F32 R44, R200, R58, R44 ;  /* 0x0000003ac82c723c */ /* 0x000fe2000000182c */
[----:B------:R-:W-:Y:S07]  /*2d10*/  LDSM.16.M88.4 R56, [R251+0x13100] ;  /* 0x01310000fb38783b */ /* 0x000fee0000000200 */
[C---:B-1----:R-:W-:Y:S08]  /*2d20*/  HMMA.16816.F32 R40, R196.reuse, R8, R40 ;  /* 0x00000008c428723c */ /* 0x042ff00000001828 */
[C---:B------:R-:W-:Y:S01]  /*2d30*/  HMMA.16816.F32 R36, R196.reuse, R10, R36 ;  /* 0x0000000ac424723c */ /* 0x040fe20000001824 */
[----:B------:R-:W1:Y:S07]  /*2d40*/  LDSM.16.M88.4 R8, [R61+0x13900] ;  /* 0x013900003d08783b */ /* 0x000e6e0000000200 */
[C---:B--2---:R-:W-:Y:S08]  /*2d50*/  HMMA.16816.F32 R32, R196.reuse, R16, R32 ;  /* 0x00000010c420723c */ /* 0x044ff00000001820 */
[----:B------:R-:W-:Y:S01]  /*2d60*/  HMMA.16816.F32 R28, R196, R18, R28 ;  /* 0x00000012c41c723c */ /* 0x000fe2000000181c */
[----:B------:R-:W2:Y:S07]  /*2d70*/  LDSM.16.M88.4 R16, [R61+0x14100] ;  /* 0x014100003d10783b */ /* 0x000eae0000000200 */
[C---:B------:R-:W-:Y:S08]  /*2d80*/  HMMA.16816.F32 R12, R204.reuse, R52, R12 ;  /* 0x00000034cc0c723c */ /* 0x040ff0000000180c */
[----:B------:R-:W-:Y:S01]  /*2d90*/  HMMA.16816.F32 R44, R204, R54, R44 ;  /* 0x00000036cc2c723c */ /* 0x000fe2000000182c */
[----:B------:R-:W-:Y:S07]  /*2da0*/  LDSM.16.M88.4 R52, [R245+0x3000] ;  /* 0x00300000f534783b */ /* 0x000fee0000000200 */
[C---:B---3--:R-:W-:Y:S08]  /*2db0*/  HMMA.16816.F32 R40, R200.reuse, R20, R40 ;  /* 0x00000014c828723c */ /* 0x048ff00000001828 */
[C---:B------:R-:W-:Y:S01]  /*2dc0*/  HMMA.16816.F32 R36, R200.reuse, R22, R36 ;  /* 0x00000016c824723c */ /* 0x040fe20000001824 */
[----:B------:R-:W3:Y:S07]  /*2dd0*/  LDSM.16.M88.4 R20, [R60+0x3800] ;  /* 0x003800003c14783b */ /* 0x000eee0000000200 */
[C---:B----4-:R-:W-:Y:S08]  /*2de0*/  HMMA.16816.F32 R32, R200.reuse, R48, R32 ;  /* 0x00000030c820723c */ /* 0x050ff00000001820 */
        /* <DEDUP_REMOVED lines=29> */
[C---:B---3--:R-:W-:Y:S08]  /*2fc0*/  HMMA.16816.F32 R12, R220.reuse, R20, R12 ;  /* 0x00000014dc0c723c */ /* 0x048ff0000000180c */
[----:B------:R-:W-:Y:S01]  /*2fd0*/  HMMA.16816.F32 R44, R220, R22, R44 ;  /* 0x00000016dc2c723c */ /* 0x000fe2000000182c */
[----:B------:R-:W-:Y:S07]  /*2fe0*/  LDSM.16.M88.4 R20, [R251+0x15100] ;  /* 0x01510000fb14783b */ /* 0x000fee0000000200 */
[C---:B------:R-:W-:Y:S08]  /*2ff0*/  HMMA.16816.F32 R40, R216.reuse, R24, R40 ;  /* 0x00000018d828723c */ /* 0x040ff00000001828 */
[C---:B------:R-:W-:Y:S01]  /*3000*/  HMMA.16816.F32 R36, R216.reuse, R26, R36 ;  /* 0x0000001ad824723c */ /* 0x040fe20000001824 */
[----:B------:R-:W3:Y:S07]  /*3010*/  LDSM.16.M88.4 R24, [R251+0x14900] ;  /* 0x01490000fb18783b */ /* 0x000eee0000000200 */
[C---:B----4-:R-:W-:Y:S08]  /*3020*/  HMMA.16816.F32 R32, R216.reuse, R48, R32 ;  /* 0x00000030d820723c */ /* 0x050ff00000001820 */
[----:B------:R-:W-:Y:S01]  /*3030*/  HMMA.16816.F32 R28, R216, R50, R28 ;  /* 0x00000032d81c723c */ /* 0x000fe2000000181c */
[----:B------:R-:W4:Y:S07]  /*3040*/  LDSM.16.M88.4 R48, [R60+0x5800] ;  /* 0x005800003c30783b */ /* 0x000f2e0000000200 */
[C---:B------:R-:W-:Y:S08]  /*3050*/  HMMA.16816.F32 R12, R224.reuse, R56, R12 ;  /* 0x00000038e00c723c */ /* 0x040ff0000000180c */
[----:B------:R-:W-:Y:S08]  /*3060*/  HMMA.16816.F32 R44, R224, R58, R44 ;  /* 0x0000003ae02c723c */ /* 0x000ff0000000182c */
[C---:B-1----:R-:W-:Y:S08]  /*3070*/  HMMA.16816.F32 R40, R220.reuse, R8, R40 ;  /* 0x00000008dc28723c */ /* 0x042ff00000001828 */
[C---:B------:R-:W-:Y:S01]  /*3080*/  HMMA.16816.F32 R36, R220.reuse, R10, R36 ;  /* 0x0000000adc24723c */ /* 0x040fe20000001824 */
[----:B------:R-:W1:Y:S07]  /*3090*/  LDSM.16.M88.4 R8, [R245+0x4800] ;  /* 0x00480000f508783b */ /* 0x000e6e0000000200 */
[C---:B--2---:R-:W-:Y:S08]  /*30a0*/  HMMA.16816.F32 R32, R220.reuse, R16, R32 ;  /* 0x00000010dc20723c */ /* 0x044ff00000001820 */
[----:B------:R-:W-:Y:S01]  /*30b0*/  HMMA.16816.F32 R28, R220, R18, R28 ;  /* 0x00000012dc1c723c */ /* 0x000fe2000000181c */
[----:B------:R-:W2:Y:S07]  /*30c0*/  LDSM.16.M88.4 R16, [R251+0x15900] ;  /* 0x01590000fb10783b */ /* 0x000eae0000000200 */
[C---:B---3--:R-:W-:Y:S08]  /*30d0*/  HMMA.16816.F32 R12, R228.reuse, R24, R12 ;  /* 0x00000018e40c723c */ /* 0x048ff0000000180c */
[----:B------:R-:W-:Y:S08]  /*30e0*/  HMMA.16816.F32 R44, R228, R26, R44 ;  /* 0x0000001ae42c723c */ /* 0x000ff0000000182c */
[C---:B------:R-:W-:Y:S08]  /*30f0*/  HMMA.16816.F32 R40, R224.reuse, R52, R40 ;  /* 0x00000034e028723c */ /* 0x040ff00000001828 */
[C---:B------:R-:W-:Y:S08]  /*3100*/  HMMA.16816.F32 R36, R224.reuse, R54, R36 ;  /* 0x00000036e024723c */ /* 0x040ff00000001824 */
[C---:B----4-:R-:W-:Y:S01]  /*3110*/  HMMA.16816.F32 R52, R224.reuse, R48, R32 ;  /* 0x00000030e034723c */ /* 0x050fe20000001820 */
[----:B------:R-:W3:Y:S07]  /*3120*/  LDSM.16.M88.4 R32, [R245+0x5000] ;  /* 0x00500000f520783b */ /* 0x000eee0000000200 */
[----:B------:R-:W-:Y:S01]  /*3130*/  HMMA.16816.F32 R48, R224, R50, R28 ;  /* 0x00000032e030723c */ /* 0x000fe2000000181c */
[----:B------:R-:W4:Y:S01]  /*3140*/  LDSM.16.M88.4 R28, [R245+0x5800] ;  /* 0x00580000f51c783b */ /* 0x000f220000000200 */
[----:B------:R-:W-:-:S06]  /*3150*/  DEPBAR.LE SB0, 0x0 ;  /* 0x000080000000791a */ /* 0x000fcc0000000000 */
[C---:B-1----:R-:W-:Y:S08]  /*3160*/  HMMA.16816.F32 R12, R232.reuse, R8, R12 ;  /* 0x00000008e80c723c */ /* 0x042ff0000000180c */
[----:B------:R-:W-:Y:S08]  /*3170*/  HMMA.16816.F32 R44, R232, R10, R44 ;  /* 0x0000000ae82c723c */ /* 0x000ff0000000182c */
[C---:B------:R-:W-:Y:S08]  /*3180*/  HMMA.16816.F32 R40, R228.reuse, R20, R40 ;  /* 0x00000014e428723c */ /* 0x040ff00000001828 */
[----:B------:R-:W-:Y:S01]  /*3190*/  HMMA.16816.F32 R36, R228, R22, R36 ;  /* 0x00000016e424723c */ /* 0x000fe20000001824 */
[----:B------:R-:W-:-:S02]  /*31a0*/  FMUL.FTZ R0, R12, c[0x0][0x320] ;  /* 0x0000c8000c007a20 */ /* 0x000fc40000410000 */
[----:B------:R-:W-:Y:S02]  /*31b0*/  FMUL.FTZ R9, R14, c[0x0][0x320] ;  /* 0x0000c8000e097a20 */ /* 0x000fe40000410000 */
[----:B------:R-:W-:Y:S02]  /*31c0*/  FMUL.FTZ R15, R15, c[0x0][0x320] ;  /* 0x0000c8000f0f7a20 */ /* 0x000fe40000410000 */
[----:B------:R-:W-:Y:S01]  /*31d0*/  FMUL.FTZ R13, R13, c[0x0][0x320] ;  /* 0x0000c8000d0d7a20 */ /* 0x000fe20000410000 */
[C---:B--2---:R-:W-:Y:S01]  /*31e0*/  HMMA.16816.F32 R52, R228.reuse, R16, R52 ;  /* 0x00000010e434723c */ /* 0x044fe20000001834 */
[----:B------:R-:W1:Y:S06]  /*31f0*/  MUFU.TANH R0, R0 ;  /* 0x0000000000007308 */ /* 0x000e6c0000002400 */
[----:B------:R-:W-:Y:S01]  /*3200*/  FMUL.FTZ R17, R44, c[0x0][0x320] ;  /* 0x0000c8002c117a20 */ /* 0x000fe20000410000 */
[----:B------:R-:W-:Y:S01]  /*3210*/  HMMA.16816.F32 R48, R228, R18, R48 ;  /* 0x00000012e430723c */ /* 0x000fe20000001830 */
[----:B------:R-:W-:Y:S01]  /*3220*/  FMUL.FTZ R16, R45, c[0x0][0x320] ;  /* 0x0000c8002d107a20 */ /* 0x000fe20000410000 */
[----:B------:R2:W1:Y:S06]  /*3230*/  MUFU.TANH R18, R13 ;  /* 0x0000000d00127308 */ /* 0x00046c0000002400 */
[C---:B---3--:R-:W-:Y:S02]  /*3240*/  HMMA.16816.F32 R40, R232.reuse, R32, R40 ;  /* 0x00000020e828723c */ /* 0x048fe40000001828 */
[----:B------:R-:W3:Y:S06]  /*3250*/  MUFU.TANH R9, R9 ;  /* 0x0000000900097308 */ /* 0x000eec0000002400 */
[C---:B------:R-:W-:Y:S02]  /*3260*/  HMMA.16816.F32 R36, R232.reuse, R34, R36 ;  /* 0x00000022e824723c */ /* 0x040fe40000001824 */
[----:B------:R-:W1:Y:S06]  /*3270*/  MUFU.TANH R15, R15 ;  /* 0x0000000f000f7308 */ /* 0x000e6c0000002400 */
[C---:B----4-:R-:W-:Y:S02]  /*3280*/  HMMA.16816.F32 R52, R232.reuse, R28, R52 ;  /* 0x0000001ce834723c */ /* 0x050fe40000001834 */
[----:B------:R-:W4:Y:S06]  /*3290*/  MUFU.TANH R17, R17 ;  /* 0x0000001100117308 */ /* 0x000f2c0000002400 */
[----:B------:R-:W-:Y:S02]  /*32a0*/  HMMA.16816.F32 R48, R232, R30, R48 ;  /* 0x0000001ee830723c */ /* 0x000fe40000001830 */
[----:B------:R-:W1:Y:S01]  /*32b0*/  MUFU.TANH R16, R16 ;  /* 0x0000001000107308 */ /* 0x000e620000002400 */
[----:B------:R-:W-:Y:S06]  /*32c0*/  BAR.SYNC.DEFER_BLOCKING 0x0 ;  /* 0x0000000000007b1d */ /* 0x000fec0000010000 */
[----:B------:R-:W-:Y:S05]  /*32d0*/  @P0 BRA `(.L_x_390) ;  /* 0x000005e000000947 */ /* 0x000fea0003800000 */
[----:B--23--:R-:W2:Y:S01]  /*32e0*/  S2R R71, SR_TID.X ;  /* 0x0000000000477919 */ /* 0x00cea20000002100 */
[----:B------:R-:W-:-:S02]  /*32f0*/  IMAD.MOV.U32 R70, RZ, RZ, c[0x0][0x2b8] ;  /* 0x0000ae00ff467624 */ /* 0x000fc400078e00ff */
[----:B------:R-:W-:Y:S01]  /*3300*/  IMAD.U32 R8, RZ, RZ, UR10 ;  /* 0x0000000aff087e24 */ /* 0x000fe2000f8e00ff */
[----:B------:R-:W3:Y:S02]  /*3310*/  LDL R67, [R1+0x3c] ;  /* 0x00003c0001437983 */ /* 0x000ee40000100800 */
[----:B------:R-:W-:Y:S02]  /*3320*/  ISETP.NE.AND P1, PT, R70, 0x1, PT ;  /* 0x000000014600780c */ /* 0x000fe40003f25270 */
[----:B------:R4:W5:Y:S04]  /*3330*/  LDL R64, [R1+0x2c] ;  /* 0x00002c0001407983 */ /* 0x0009680000100800 */
[----:B------:R4:W5:Y:S04]  /*3340*/  LDL R65, [R1+0x18] ;  /* 0x0000180001417983 */ /* 0x0009680000100800 */
[----:B------:R4:W5:Y:S04]  /*3350*/  LDL R66, [R1+0x30] ;  /* 0x0000300001427983 */ /* 0x0009680000100800 */
[----:B------:R4:W5:Y:S01]  /*3360*/  LDL R60, [R1+0x1c] ;  /* 0x00001c00013c7983 */ /* 0x0009620000100800 */
[----:B--2---:R-:W-:-:S03]  /*3370*/  LEA.HI R68, R2, R71, RZ, 0x3 ;  /* 0x0000004702447211 */ /* 0x004fc600078f18ff */
[----:B------:R4:W5:Y:S01]  /*3380*/  LDL R61, [R1+0x10] ;  /* 0x00001000013d7983 */ /* 0x0009620000100800 */
[----:B------:R-:W-:Y:S02]  /*3390*/  LEA.HI R69, R2, R71, RZ, 0x3 ;  /* 0x0000004702457211 */ /* 0x000fe400078f18ff */
[----:B------:R-:W-:Y:S01]  /*33a0*/  LOP3.LUT R68, R68, 0xfffffff8, RZ, 0xc0, !PT ;  /* 0xfffffff844447812 */ /* 0x000fe200078ec0ff */
[----:B------:R4:W5:Y:S01]  /*33b0*/  LDL R62, [R1+0x28] ;  /* 0x00002800013e7983 */ /* 0x0009620000100800 */
[----:B------:R-:W-:-:S03]  /*33c0*/  SHF.R.S32.HI R69, RZ, 0x3, R69 ;  /* 0x00000003ff457819 */ /* 0x000fc60000011445 */
[----:B------:R-:W-:Y:S01]  /*33d0*/  IMAD.IADD R68, R71, 0x1, -R68 ;  /* 0x0000000147447824 */ /* 0x000fe200078e0a44 */
[----:B------:R4:W5:Y:S03]  /*33e0*/  LDL R63, [R1+0x14] ;  /* 0x00001400013f7983 */ /* 0x0009660000100800 */
[----:B------:R-:W-:-:S05]  /*33f0*/  IMAD R68, R68, 0x20, R69 ;  /* 0x0000002044447824 */ /* 0x000fca00078e0245 */
[----:B------:R-:W-:-:S04]  /*3400*/  IADD3 R8, R68, UR17, R8 ;  /* 0x0000001144087c10 */ /* 0x000fc8000fffe008 */
[----:B------:R-:W-:-:S05]  /*3410*/  IADD3 R8, R8, -0x30, RZ ;  /* 0xffffffd008087810 */ /* 0x000fca0007ffe0ff */
[----:B------:R-:W-:-:S04]  /*3420*/  @P1 IMAD.HI.U32 R11, R8, c[0x0][0x2bc], RZ ;  /* 0x0000af00080b1a27 */ /* 0x000fc800078e00ff */
[----:B------:R-:W-:Y:S01]  /*3430*/  IMAD.MOV.U32 R10, RZ, RZ, R8 ;  /* 0x000000ffff0a7224 */ /* 0x000fe200078e0008 */
[----:B------:R-:W-:-:S04]  /*3440*/  @P1 SHF.R.U32.HI R10, RZ, c[0x0][0x2c0], R11 ;  /* 0x0000b000ff0a1a19 */ /* 0x000fc8000001160b */
[----:B------:R-:W-:-:S04]  /*3450*/  @!P3 IADD3 R13, P0, R10, UR20, RZ ;  /* 0x000000140a0dbc10 */ /* 0x000fc8000ff1e0ff */
[----:B------:R-:W-:Y:S02]  /*3460*/  @!P3 LEA.HI.X.SX32 R11, R10, UR7, 0x1, P0 ;  /* 0x000000070a0bbc11 */ /* 0x000fe400080f0eff */
[----:B------:R-:W-:Y:S01]  /*3470*/  @!P3 LEA R12, P0, R13, c[0x0][0x2a0], 0x2 ;  /* 0x0000a8000d0cba11 */ /* 0x000fe200078010ff */
[----:B------:R-:W-:-:S03]  /*3480*/  IMAD.MOV.U32 R14, RZ, RZ, RZ ;  /* 0x000000ffff0e7224 */ /* 0x000fc600078e00ff */
[----:B------:R-:W-:-:S05]  /*3490*/  @!P3 LEA.HI.X R13, R13, c[0x0][0x2a4], R11, 0x2, P0 ;  /* 0x0000a9000d0dba11 */ /* 0x000fca00000f140b */
[----:B------:R2:W4:Y:S01]  /*34a0*/  @!P3 LDG.E R14, [R12.64] ;  /* 0x000000160c0eb981 */ /* 0x000522000c1e1900 */
[----:B------:R-:W-:-:S03]  /*34b0*/  IMAD.MOV R10, RZ, RZ, -R10 ;  /* 0x000000ffff0a7224 */ /* 0x000fc600078e0a0a */
[----:B------:R-:W1:Y:S01]  /*34c0*/  S2R R69, SR_TID.X ;  /* 0x0000000000457919 */ /* 0x000e620000002100 */
[----:B------:R-:W-:-:S05]  /*34d0*/  IMAD R19, R10, c[0x0][0x2b8], R8 ;  /* 0x0000ae000a137a24 */ /* 0x000fca00078e0208 */
[----:B------:R-:W-:-:S05]  /*34e0*/  SHF.R.S32.HI R8, RZ, 0x1f, R19 ;  /* 0x0000001fff087819 */ /* 0x000fca0000011413 */
[----:B------:R-:W-:-:S04]  /*34f0*/  IMAD R8, R8, c[0x0][0x1e0], RZ ;  /* 0x0000780008087a24 */ /* 0x000fc800078e02ff */
[C---:B------:R-:W-:Y:S02]  /*3500*/  IMAD R8, R19.reuse, c[0x0][0x1e4], R8 ;  /* 0x0000790013087a24 */ /* 0x040fe400078e0208 */
[----:B--2---:R-:W-:-:S04]  /*3510*/  IMAD.WIDE.U32 R12, R19, c[0x0][0x1e0], RZ ;  /* 0x00007800130c7a25 */ /* 0x004fc800078e00ff */
[----:B------:R-:W-:Y:S01]  /*3520*/  IMAD.IADD R13, R13, 0x1, R8 ;  /* 0x000000010d0d7824 */ /* 0x000fe200078e0208 */
[----:B------:R-:W-:Y:S01]  /*3530*/  STL [R1+0xc], R19 ;  /* 0x00000c1301007387 */ /* 0x000fe20000100800 */
[----:B------:R-:W-:Y:S01]  /*3540*/  BSSY B0, `(.L_x_391) ;  /* 0x0000024000007945 */ /* 0x000fe20003800000 */
[----:B---3--:R-:W-:Y:S01]  /*3550*/  IMAD.MOV.U32 R68, RZ, RZ, R67 ;  /* 0x000000ffff447224 */ /* 0x008fe200078e0043 */
[----:B-1----:R-:W-:-:S04]  /*3560*/  LEA.HI R67, R2, R69, RZ, 0x3 ;  /* 0x0000004502437211 */ /* 0x002fc800078f18ff */
[----:B------:R-:W-:-:S05]  /*3570*/  LOP3.LUT R67, R67, 0xfffffff8, RZ, 0xc0, !PT ;  /* 0xfffffff843437812 */ /* 0x000fca00078ec0ff */
[----:B------:R-:W-:-:S04]  /*3580*/  IMAD.IADD R67, R69, 0x1, -R67 ;  /* 0x0000000145437824 */ /* 0x000fc800078e0a43 */
[----:B------:R-:W-:-:S05]  /*3590*/  IMAD.SHL.U32 R67, R67, 0x8, RZ ;  /* 0x0000000843437824 */ /* 0x000fca00078e00ff */
[----:B------:R-:W-:Y:S02]  /*35a0*/  ISETP.GE.AND P1, PT, R67, c[0x0][0x1d4], PT ;  /* 0x0000750043007a0c */ /* 0x000fe40003f26270 */
[----:B----4-:R-:W-:Y:S01]  /*35b0*/  SHF.R.S32.HI R10, RZ, 0x1f, R14 ;  /* 0x0000001fff0a7819 */ /* 0x010fe2000001140e */
[----:B------:R-:W-:-:S04]  /*35c0*/  IMAD.WIDE.U32 R12, R14, c[0x0][0x1f0], R12 ;  /* 0x00007c000e0c7a25 */ /* 0x000fc800078e000c */
[----:B------:R-:W-:Y:S01]  /*35d0*/  IMAD R10, R10, c[0x0][0x1f0], RZ ;  /* 0x00007c000a0a7a24 */ /* 0x000fe200078e02ff */
[----:B------:R1:W-:Y:S03]  /*35e0*/  STL [R1+0x8], R14 ;  /* 0x0000080e01007387 */ /* 0x0003e60000100800 */
[----:B------:R-:W-:Y:S01]  /*35f0*/  IMAD R10, R14, c[0x0][0x1f4], R10 ;  /* 0x00007d000e0a7a24 */ /* 0x000fe200078e020a */
[----:B------:R-:W-:-:S04]  /*3600*/  IADD3 R8, P0, R12, UR18, RZ ;  /* 0x000000120c087c10 */ /* 0x000fc8000ff1e0ff */
[----:B------:R-:W-:Y:S02]  /*3610*/  IADD3.X R12, R13, UR6, R10, P0, !PT ;  /* 0x000000060d0c7c10 */ /* 0x000fe400087fe40a */
[----:B------:R-:W-:-:S04]  /*3620*/  LEA R10, P0, R8, c[0x0][0x1c8], 0x1 ;  /* 0x00007200080a7a11 */ /* 0x000fc800078008ff */
[----:B------:R-:W-:Y:S02]  /*3630*/  LEA.HI.X R8, R8, c[0x0][0x1cc], R12, 0x1, P0 ;  /* 0x0000730008087a11 */ /* 0x000fe400000f0c0c */
[----:B-1----:R-:W-:-:S04]  /*3640*/  LEA.HI R14, R2, R69, RZ, 0x3 ;  /* 0x00000045020e7211 */ /* 0x002fc800078f18ff */
[----:B------:R-:W-:-:S04]  /*3650*/  SHF.R.S32.HI R14, RZ, 0x3, R14 ;  /* 0x00000003ff0e7819 */ /* 0x000fc8000001140e */
[----:B------:R-:W-:-:S04]  /*3660*/  IADD3 R13, -R14, 0x30, RZ ;  /* 0x000000300e0d7810 */ /* 0x000fc80007ffe1ff */
[----:B------:R-:W-:Y:S01]  /*3670*/  ISETP.GE.AND P0, PT, R13, 0x1, PT ;  /* 0x000000010d00780c */ /* 0x000fe20003f06270 */
[----:B------:R1:W2:Y:S04]  /*3680*/  SHFL.IDX PT, R11, R10, RZ, 0x181f ;  /* 0x00181fff0a0b7589 */ /* 0x0002a800000e0000 */
[----:B------:R1:W3:Y:S08]  /*3690*/  SHFL.IDX PT, R12, R8, RZ, 0x181f ;  /* 0x00181fff080c7589 */ /* 0x0002f000000e0000 */
[----:B------:R-:W-:Y:S05]  /*36a0*/  @!P0 BRA `(.L_x_392) ;  /* 0x000000d000008947 */ /* 0x000fea0003800000 */
[----:B--2---:R-:W-:-:S04]  /*36b0*/  LEA R24, P0, R67, R11, 0x1 ;  /* 0x0000000b43187211 */ /* 0x004fc800078008ff */
[----:B---3--:R-:W-:Y:S02]  /*36c0*/  LEA.HI.X R25, R67, R12, R68, 0x1, P0 ;  /* 0x0000000c43197211 */ /* 0x008fe400000f0c44 */
[----:B-----5:R-:W-:-:S03]  /*36d0*/  LEA R22, P0, R65, R11, 0x1 ;  /* 0x0000000b41167211 */ /* 0x020fc600078008ff */
[----:B------:R-:W-:Y:S01]  /*36e0*/  @!PT LDS RZ, [RZ] ;  /* 0x00000000fffff984 */ /* 0x000fe20000000800 */
[----:B------:R2:W-:Y:S01]  /*36f0*/  LDGSTS.E.BYPASS.LTC128B.128 [R60+0x10100], [R24.64], !P1 ;  /* 0x10100000183c7fae */ /* 0x0005e2000c901d56 */
[----:B------:R-:W-:Y:S02]  /*3700*/  LEA.HI.X R23, R65, R12, R66, 0x1, P0 ;  /* 0x0000000c41177211 */ /* 0x000fe400000f0c42 */
[----:B------:R-:W-:-:S03]  /*3710*/  LEA R20, P0, R63, R11, 0x1 ;  /* 0x0000000b3f147211 */ /* 0x000fc600078008ff */
[----:B------:R2:W-:Y:S01]  /*3720*/  LDGSTS.E.BYPASS.LTC128B.128 [R60+0x11900], [R22.64], !P6 ;  /* 0x11900000163c7fae */ /* 0x0005e2000f101d56 */
[----:B------:R-:W-:Y:S02]  /*3730*/  LEA.HI.X R21, R63, R12, R64, 0x1, P0 ;  /* 0x0000000c3f157211 */ /* 0x000fe400000f0c40 */
[----:B------:R-:W-:-:S03]  /*3740*/  LEA R26, P0, R61, R11, 0x1 ;  /* 0x0000000b3d1a7211 */ /* 0x000fc600078008ff */
[----:B------:R2:W-:Y:S01]  /*3750*/  LDGSTS.E.BYPASS.LTC128B.128 [R60+0x13100], [R20.64], !P5 ;  /* 0x13100000143c7fae */ /* 0x0005e2000e901d56 */
[----:B------:R-:W-:-:S05]  /*3760*/  LEA.HI.X R27, R61, R12, R62, 0x1, P0 ;  /* 0x0000000c3d1b7211 */ /* 0x000fca00000f0c3e */
[----:B------:R2:W-:Y:S04]  /*3770*/  LDGSTS.E.BYPASS.LTC128B.128 [R60+0x14900], [R26.64], !P4 ;  /* 0x149000001a3c7fae */ /* 0x0005e8000e101d56 */
.L_x_392:
[----:B------:R-:W-:Y:S05]  /*3780*/  BSYNC B0 ;  /* 0x0000000000007941 */ /* 0x000fea0003800000 */
.L_x_391:
[----:B------:R-:W-:Y:S01]  /*3790*/  ISETP.GE.AND P0, PT, R13, 0x21, PT ;  /* 0x000000210d00780c */ /* 0x000fe20003f06270 */
[----:B-1----:R-:W1:Y:S01]  /*37a0*/  SHFL.IDX PT, R8, R8, 0x1, 0x181f ;  /* 0x00381f0008087f89 */ /* 0x002e6200000e0000 */
[----:B------:R-:W-:Y:S03]  /*37b0*/  BSSY B0, `(.L_x_390) ;  /* 0x0000010000007945 */ /* 0x000fe60003800000 */
[----:B------:R-:W4:Y:S08]  /*37c0*/  SHFL.IDX PT, R10, R10, 0x1, 0x181f ;  /* 0x00381f000a0a7f89 */ /* 0x000f3000000e0000 */
[----:B------:R-:W-:Y:S05]  /*37d0*/  @!P0 BRA `(.L_x_393) ;  /* 0x000000d000008947 */ /* 0x000fea0003800000 */
[----:B--2-4-:R-:W-:-:S04]  /*37e0*/  LEA R22, P0, R67, R10, 0x1 ;  /* 0x0000000a43167211 */ /* 0x014fc800078008ff */
[----:B-1----:R-:W-:Y:S02]  /*37f0*/  LEA.HI.X R23, R67, R8, R68, 0x1, P0 ;  /* 0x0000000843177211 */ /* 0x002fe400000f0c44 */
[----:B-----5:R-:W-:-:S03]  /*3800*/  LEA R20, P0, R65, R10, 0x1 ;  /* 0x0000000a41147211 */ /* 0x020fc600078008ff */
[----:B------:R-:W-:Y:S01]  /*3810*/  @!PT LDS RZ, [RZ] ;  /* 0x00000000fffff984 */ /* 0x000fe20000000800 */
[----:B------:R1:W-:Y:S01]  /*3820*/  LDGSTS.E.BYPASS.LTC128B.128 [R60+0x11100], [R22.64], !P1 ;  /* 0x11100000163c7fae */ /* 0x0003e2000c901d56 */
[----:B------:R-:W-:Y:S02]  /*3830*/  LEA.HI.X R21, R65, R8, R66, 0x1, P0 ;  /* 0x0000000841157211 */ /* 0x000fe400000f0c42 */
[----:B---3--:R-:W-:-:S03]  /*3840*/  LEA R12, P0, R63, R10, 0x1 ;  /* 0x0000000a3f0c7211 */ /* 0x008fc600078008ff */
[----:B------:R1:W-:Y:S01]  /*3850*/  LDGSTS.E.BYPASS.LTC128B.128 [R60+0x12900], [R20.64], !P6 ;  /* 0x12900000143c7fae */ /* 0x0003e2000f101d56 */
[----:B------:R-:W-:Y:S02]  /*3860*/  LEA.HI.X R13, R63, R8, R64, 0x1, P0 ;  /* 0x000000083f0d7211 */ /* 0x000fe400000f0c40 */
[----:B------:R-:W-:-:S03]  /*3870*/  LEA R10, P0, R61, R10, 0x1 ;  /* 0x0000000a3d0a7211 */ /* 0x000fc600078008ff */
[----:B------:R1:W-:Y:S01]  /*3880*/  LDGSTS.E.BYPASS.LTC128B.128 [R60+0x14100], [R12.64], !P5 ;  /* 0x141000000c3c7fae */ /* 0x0003e2000e901d56 */
[----:B------:R-:W-:-:S05]  /*3890*/  LEA.HI.X R11, R61, R8, R62, 0x1, P0 ;  /* 0x000000083d0b7211 */ /* 0x000fca00000f0c3e */
[----:B------:R1:W-:Y:S04]  /*38a0*/  LDGSTS.E.BYPASS.LTC128B.128 [R60+0x15900], [R10.64], !P4 ;  /* 0x159000000a3c7fae */ /* 0x0003e8000e101d56 */
.L_x_393:
[----:B------:R-:W-:Y:S05]  /*38b0*/  BSYNC B0 ;  /* 0x0000000000007941 */ /* 0x000fea0003800000 */
.L_x_390:
[----:B-123--:R-:W1:Y:S01]  /*38c0*/  S2R R12, SR_TID.X ;  /* 0x00000000000c7919 */ /* 0x00ee620000002100 */
[----:B------:R-:W-:Y:S01]  /*38d0*/  LOP3.LUT R7, R7, 0xffffffe0, RZ, 0xc0, !PT ;  /* 0xffffffe007077812 */ /* 0x000fe200078ec0ff */
[----:B------:R-:W-:Y:S01]  /*38e0*/  UISETP.NE.AND UP0, UPT, UR13, URZ, UPT ;  /* 0x0000003f0d00728c */ /* 0x000fe2000bf05270 */
[----:B------:R-:W-:Y:S01]  /*38f0*/  SHF.R.S32.HI R11, RZ, 0x1f, R6 ;  /* 0x0000001fff0b7819 */ /* 0x000fe20000011406 */
[----:B------:R-:W-:Y:S01]  /*3900*/  IMAD.U32 R13, RZ, RZ, UR28 ;  /* 0x0000001cff0d7e24 */ /* 0x000fe2000f8e00ff */
[----:B------:R-:W-:Y:S01]  /*3910*/  ULDC UR17, c[0x0][0x324] ;  /* 0x0000c90000117ab9 */ /* 0x000fe20000000800 */
[----:B------:R-:W-:Y:S01]  /*3920*/  FMUL.FTZ R14, R40, c[0x0][0x320] ;  /* 0x0000c800280e7a20 */ /* 0x000fe20000410000 */
[----:B------:R-:W-:Y:S01]  /*3930*/  LEA.HI R11, R11, R6, RZ, 0x3 ;  /* 0x000000060b0b7211 */ /* 0x000fe200078f18ff */
[----:B------:R-:W-:Y:S01]  /*3940*/  FMUL.FTZ R52, R52, c[0x0][0x320] ;  /* 0x0000c80034347a20 */ /* 0x000fe20000410000 */
[----:B------:R-:W-:Y:S01]  /*3950*/  PLOP3.LUT P0, PT, PT, PT, UP0, 0x80, 0x0 ;  /* 0x000000000000781c */ /* 0x000fe20003f0f008 */
[----:B------:R-:W-:Y:S01]  /*3960*/  FMUL.FTZ R53, R53, c[0x0][0x320] ;  /* 0x0000c80035357a20 */ /* 0x000fe20000410000 */
[----:B------:R-:W-:Y:S01]  /*3970*/  LOP3.LUT R11, R11, 0xffffff8, RZ, 0xc0, !PT ;  /* 0x0ffffff80b0b7812 */ /* 0x000fe200078ec0ff */
[----:B------:R-:W-:Y:S01]  /*3980*/  FMUL.FTZ R48, R48, c[0x0][0x320] ;  /* 0x0000c80030307a20 */ /* 0x000fe20000410000 */
[----:B------:R2:W3:Y:S01]  /*3990*/  MUFU.TANH R127, R52 ;  /* 0x00000034007f7308 */ /* 0x0004e20000002400 */
[----:B------:R-:W-:Y:S01]  /*39a0*/  FMUL.FTZ R49, R49, c[0x0][0x320] ;  /* 0x0000c80031317a20 */ /* 0x000fe20000410000 */
[----:B------:R-:W-:Y:S01]  /*39b0*/  ULDC UR5, c[0x0][0x2ac] ;  /* 0x0000ab0000057ab9 */ /* 0x000fe20000000800 */
[----:B------:R-:W-:Y:S01]  /*39c0*/  IMAD.IADD R11, R6, 0x1, -R11 ;  /* 0x00000001060b7824 */ /* 0x000fe200078e0a0b */
[----:B------:R-:W-:Y:S01]  /*39d0*/  ULDC UR4, c[0x0][0x1d0] ;  /* 0x0000740000047ab9 */ /* 0x000fe20000000800 */
[----:B------:R-:W0:Y:S01]  /*39e0*/  LDGDEPBAR ;  /* 0x00000000000079af */ /* 0x000e220000000000 */
[----:B------:R-:W-:-:S02]  /*39f0*/  ULOP3.LUT UR17, URZ, UR17, URZ, 0x33, !UPT ;  /* 0x000000113f117292 */ /* 0x000fc4000f8e333f */
[----:B------:R2:W4:Y:S01]  /*3a00*/  MUFU.TANH R126, R53 ;  /* 0x00000035007e7308 */ /* 0x0005220000002400 */
[----:B------:R-:W-:Y:S01]  /*3a10*/  UIMAD UR4, UR5, UR4, UR27 ;  /* 0x00000004050472a4 */ /* 0x000fe2000f8e021b */
[----:B-1----:R-:W-:Y:S01]  /*3a20*/  LEA.HI R8, R2, R12, RZ, 0x2 ;  /* 0x0000000c02087211 */ /* 0x002fe200078f10ff */
[----:B------:R-:W-:-:S03]  /*3a30*/  IMAD.IADD R7, R12, 0x1, -R7 ;  /* 0x000000010c077824 */ /* 0x000fc600078e0a07 */
[----:B------:R-:W-:Y:S02]  /*3a40*/  LOP3.LUT R8, R8, 0xfffffffc, RZ, 0xc0, !PT ;  /* 0xfffffffc08087812 */ /* 0x000fe400078ec0ff */
[----:B------:R2:W1:Y:S01]  /*3a50*/  MUFU.TANH R125, R48 ;  /* 0x00000030007d7308 */ /* 0x0004620000002400 */
[----:B----4-:R-:W-:Y:S02]  /*3a60*/  SHF.R.S32.HI R10, RZ, 0x1f, R7 ;  /* 0x0000001fff0a7819 */ /* 0x010fe40000011407 */
[----:B------:R-:W-:Y:S02]  /*3a70*/  IMAD.IADD R8, R12, 0x1, -R8 ;  /* 0x000000010c087824 */ /* 0x000fe400078e0a08 */
[----:B------:R-:W-:-:S03]  /*3a80*/  LEA.HI R10, R10, R7, RZ, 0x2 ;  /* 0x000000070a0a7211 */ /* 0x000fc600078f10ff */
[----:B------:R2:W4:Y:S01]  /*3a90*/  MUFU.TANH R124, R49 ;  /* 0x00000031007c7308 */ /* 0x0005220000002400 */
[----:B------:R-:W-:Y:S02]  /*3aa0*/  LEA.HI R2, R8, R8, RZ, 0x1 ;  /* 0x0000000808027211 */ /* 0x000fe400078f08ff */
[----:B------:R-:W-:Y:S02]  /*3ab0*/  LEA.HI.SX32 R6, R10, UR26, 0x1e ;  /* 0x0000001a0a067c11 */ /* 0x000fe4000f8ff2ff */
[----:B------:R-:W-:Y:S02]  /*3ac0*/  LOP3.LUT R2, R2, 0x1ffffffe, RZ, 0xc0, !PT ;  /* 0x1ffffffe02027812 */ /* 0x000fe400078ec0ff */
[----:B------:R-:W-:Y:S01]  /*3ad0*/  LOP3.LUT R10, R10, 0x7ffffffc, RZ, 0xc0, !PT ;  /* 0x7ffffffc0a0a7812 */ /* 0x000fe200078ec0ff */
[----:B------:R-:W-:Y:S01]  /*3ae0*/  IMAD R6, R11, 0x10, R6 ;  /* 0x000000100b067824 */ /* 0x000fe200078e0206 */
[----:B------:R-:W1:Y:S01]  /*3af0*/  MUFU.TANH R14, R14 ;  /* 0x0000000e000e7308 */ /* 0x000e620000002400 */
[----:B------:R-:W-:-:S02]  /*3b00*/  IMAD.IADD R2, R8, 0x1, -R2 ;  /* 0x0000000108027824 */ /* 0x000fc400078e0a02 */
[----:B------:R-:W-:Y:S02]  /*3b10*/  IMAD.IADD R7, R7, 0x1, -R10 ;  /* 0x0000000107077824 */ /* 0x000fe400078e0a0a */
[----:B------:R-:W-:Y:S02]  /*3b20*/  IMAD R12, R2, 0x8, R6 ;  /* 0x00000008020c7824 */ /* 0x000fe400078e0206 */
[----:B------:R-:W-:Y:S02]  /*3b30*/  IMAD.SHL.U32 R20, R7, 0x2, RZ ;  /* 0x0000000207147824 */ /* 0x000fe400078e00ff */
[----:B------:R-:W-:Y:S01]  /*3b40*/  @P0 IMAD.HI.U32 R6, R12, c[0x0][0x2c8], RZ ;  /* 0x0000b2000c060a27 */ /* 0x000fe200078e00ff */
[----:B------:R-:W-:Y:S01]  /*3b50*/  PLOP3.LUT P0, PT, PT, PT, UP0, 0x80, 0x0 ;  /* 0x000000000000781c */ /* 0x000fe20003f0f008 */
[----:B------:R-:W-:Y:S01]  /*3b60*/  UISETP.NE.AND UP0, UPT, UR12, URZ, UPT ;  /* 0x0000003f0c00728c */ /* 0x000fe2000bf05270 */
[----:B------:R1:W-:Y:S01]  /*3b70*/  STL [R1+0x34], R12 ;  /* 0x0000340c01007387 */ /* 0x0003e20000100800 */
[----:B------:R-:W-:Y:S01]  /*3b80*/  IMAD.MOV.U32 R2, RZ, RZ, R12 ;  /* 0x000000ffff027224 */ /* 0x000fe200078e000c */
[----:B------:R-:W-:Y:S01]  /*3b90*/  IADD3 R13, -R20, 0x1, R13 ;  /* 0x00000001140d7810 */ /* 0x000fe20007ffe10d */
[----:B------:R-:W-:Y:S01]  /*3ba0*/  FMUL.FTZ R11, R36, c[0x0][0x320] ;  /* 0x0000c800240b7a20 */ /* 0x000fe20000410000 */
[C---:B------:R-:W-:Y:S01]  /*3bb0*/  IADD3 R10, -R20.reuse, UR4, RZ ;  /* 0x00000004140a7c10 */ /* 0x040fe2000fffe1ff */
[----:B------:R-:W-:Y:S01]  /*3bc0*/  FMUL.FTZ R8, R37, c[0x0][0x320] ;  /* 0x0000c80025087a20 */ /* 0x000fe20000410000 */
[----:B------:R-:W-:Y:S01]  /*3bd0*/  IADD3 R13, R13, -c[0x0][0x168], RZ ;  /* 0x80005a000d0d7a10 */ /* 0x000fe20007ffe0ff */
[----:B------:R-:W-:Y:S01]  /*3be0*/  STL [R1+0x38], R20 ;  /* 0x0000381401007387 */ /* 0x000fe20000100800 */
[----:B------:R-:W-:Y:S01]  /*3bf0*/  IADD3 R7, -R20, UR27, RZ ;  /* 0x0000001b14077c10 */ /* 0x000fe2000fffe1ff */
[----:B------:R-:W1:Y:S02]  /*3c00*/  MUFU.TANH R11, R11 ;  /* 0x0000000b000b7308 */ /* 0x000e640000002400 */
[----:B------:R-:W-:-:S02]  /*3c10*/  @P0 SHF.R.U32.HI R2, RZ, c[0x0][0x2cc], R6 ;  /* 0x0000b300ff020a19 */ /* 0x000fc40000011606 */
[----:B------:R-:W-:Y:S02]  /*3c20*/  PLOP3.LUT P0, PT, PT, PT, UP0, 0x40, 0x0 ;  /* 0x000000000000781c */ /* 0x000fe40003f0e808 */
[C---:B------:R-:W-:Y:S01]  /*3c30*/  IADD3 R6, R13.reuse, c[0x0][0x328], RZ ;  /* 0x0000ca000d067a10 */ /* 0x040fe20007ffe0ff */
[----:B------:R-:W2:Y:S01]  /*3c40*/  SHFL.IDX PT, R19, R2, RZ, 0x1c1f ;  /* 0x001c1fff02137589 */ /* 0x000ea200000e0000 */
[----:B------:R-:W2:Y:S01]  /*3c50*/  MUFU.TANH R8, R8 ;  /* 0x0000000800087308 */ /* 0x000ea20000002400 */
[----:B------:R-:W-:Y:S01]  /*3c60*/  IADD3 R13, R13, UR17, RZ ;  /* 0x000000110d0d7c10 */ /* 0x000fe2000fffe0ff */
[----:B-1----:R-:W-:-:S06]  /*3c70*/  FMUL.FTZ R12, R41, c[0x0][0x320] ;  /* 0x0000c800290c7a20 */ /* 0x002fcc0000410000 */
[----:B------:R-:W1:Y:S01]  /*3c80*/  MUFU.TANH R12, R12 ;  /* 0x0000000c000c7308 */ /* 0x000e620000002400 */
[--C-:B--2---:R-:W-:Y:S02]  /*3c90*/  IMAD.IADD R21, R6, 0x1, R19.reuse ;  /* 0x0000000106157824 */ /* 0x104fe400078e0213 */
[----:B------:R-:W-:-:S03]  /*3ca0*/  IMAD.IADD R20, R13, 0x1, R19 ;  /* 0x000000010d147824 */ /* 0x000fc600078e0213 */
[----:B------:R-:W-:Y:S01]  /*3cb0*/  IMNMX R21, R21, R10, PT ;  /* 0x0000000a15157217 */ /* 0x000fe20003800200 */
[----:B------:R-:W-:Y:S05]  /*3cc0*/  @P0 BRA `(.L_x_394) ;  /* 0x0000015000000947 */ /* 0x000fea0003800000 */
[----:B---34-:R-:W-:Y:S01]  /*3cd0*/  IMAD.U32 R22, RZ, RZ, UR9 ;  /* 0x00000009ff167e24 */ /* 0x018fe2000f8e00ff */
[----:B------:R-:W-:Y:S04]  /*3ce0*/  BSSY B0, `(.L_x_395) ;  /* 0x000000f000007945 */ /* 0x000fe80003800000 */
[----:B------:R-:W-:-:S04]  /*3cf0*/  IADD3 R22, R22, -c[0x0][0x168], R19 ;  /* 0x80005a0016167a10 */ /* 0x000fc80007ffe013 */
[----:B------:R-:W-:-:S13]  /*3d00*/  ISETP.GT.AND P0, PT, R22, -0x1, PT ;  /* 0xffffffff1600780c */ /* 0x000fda0003f04270 */
[----:B------:R-:W-:Y:S05]  /*3d10*/  @P0 BRA `(.L_x_396) ;  /* 0x0000007000000947 */ /* 0x000fea0003800000 */
[----:B------:R-:W-:Y:S01]  /*3d20*/  IMAD.MOV.U32 R19, RZ, RZ, c[0x0][0x32c] ;  /* 0x0000cb00ff137624 */ /* 0x000fe200078e00ff */
[----:B------:R-:W-:-:S04]  /*3d30*/  LOP3.LUT R22, RZ, R22, RZ, 0x33, !PT ;  /* 0x00000016ff167212 */ /* 0x000fc800078e33ff */
[----:B------:R-:W-:-:S13]  /*3d40*/  ISETP.NE.AND P0, PT, R19, 0x1, PT ;  /* 0x000000011300780c */ /* 0x000fda0003f05270 */
[----:B------:R-:W-:-:S05]  /*3d50*/  @P0 IMAD.HI.U32 R19, R22, c[0x0][0x330], RZ ;  /* 0x0000cc0016130a27 */ /* 0x000fca00078e00ff */
[----:B------:R-:W-:-:S04]  /*3d60*/  @P0 SHF.R.U32.HI R22, RZ, c[0x0][0x334], R19 ;  /* 0x0000cd00ff160a19 */ /* 0x000fc80000011613 */
[----:B------:R-:W-:Y:S01]  /*3d70*/  LOP3.LUT R22, RZ, R22, RZ, 0x33, !PT ;  /* 0x00000016ff167212 */ /* 0x000fe200078e33ff */
[----:B------:R-:W-:Y:S05]  /*3d80*/  BRA `(.L_x_397) ;  /* 0x0000004000007947 */ /* 0x000fea0003800000 */
.L_x_396:
[----:B------:R-:W-:-:S04]  /*3d90*/  MOV R19, c[0x0][0x32c] ;  /* 0x0000cb0000137a02 */ /* 0x000fc80000000f00 */
[----:B------:R-:W-:-:S13]  /*3da0*/  ISETP.NE.AND P0, PT, R19, 0x1, PT ;  /* 0x000000011300780c */ /* 0x000fda0003f05270 */
[----:B------:R-:W-:-:S05]  /*3db0*/  @P0 IMAD.HI.U32 R19, R22, c[0x0][0x330], RZ ;  /* 0x0000cc0016130a27 */ /* 0x000fca00078e00ff */
[----:B------:R-:W-:Y:S02]  /*3dc0*/  @P0 SHF.R.U32.HI R22, RZ, c[0x0][0x334], R19 ;  /* 0x0000cd00ff160a19 */ /* 0x000fe40000011613 */
.L_x_397:
[----:B------:R-:W-:Y:S05]  /*3dd0*/  BSYNC B0 ;  /* 0x0000000000007941 */ /* 0x000fea0003800000 */
.L_x_395:
[----:B------:R-:W-:-:S05]  /*3de0*/  IMAD R22, R22, c[0x0][0x32c], R7 ;  /* 0x0000cb0016167a24 */ /* 0x000fca00078e0207 */
[----:B------:R-:W-:Y:S02]  /*3df0*/  IADD3 R19, R22, c[0x0][0x32c], RZ ;  /* 0x0000cb0016137a10 */ /* 0x000fe40007ffe0ff */
[----:B------:R-:W-:Y:S02]  /*3e00*/  IMNMX R20, R20, R22, !PT ;  /* 0x0000001614147217 */ /* 0x000fe40007800200 */
[----:B------:R-:W-:Y:S02]  /*3e10*/  IMNMX R21, R21, R19, PT ;  /* 0x0000001315157217 */ /* 0x000fe40003800200 */
.L_x_394:
[----:B---34-:R-:W-:Y:S01]  /*3e20*/  UISETP.GE.AND UP0, UPT, UR27, 0x1, UPT ;  /* 0x000000011b00788c */ /* 0x018fe2000bf06270 */
[----:B------:R-:W-:Y:S01]  /*3e30*/  FMUL.FTZ R22, R42, c[0x0][0x320] ;  /* 0x0000c8002a167a20 */ /* 0x000fe20000410000 */
[----:B------:R-:W-:Y:S01]  /*3e40*/  UISETP.GE.AND UP6, UPT, UR27, 0x12, UPT ;  /* 0x000000121b00788c */ /* 0x000fe2000bfc6270 */
[----:B------:R-:W-:Y:S01]  /*3e50*/  FMUL.FTZ R24, R46, c[0x0][0x320] ;  /* 0x0000c8002e187a20 */ /* 0x000fe20000410000 */
[----:B------:R-:W-:Y:S01]  /*3e60*/  UP2UR UR30, UPR, URZ, 0x1 ;  /* 0x000000013f1e7883 */ /* 0x000fe20008000000 */
[----:B------:R-:W-:Y:S01]  /*3e70*/  FMUL.FTZ R55, R55, c[0x0][0x320] ;  /* 0x0000c80037377a20 */ /* 0x000fe20000410000 */
[----:B------:R-:W-:Y:S01]  /*3e80*/  PLOP3.LUT P0, PT, PT, PT, UP0, 0x40, 0x0 ;  /* 0x000000000000781c */ /* 0x000fe20003f0e808 */
[----:B------:R-:W-:Y:S01]  /*3e90*/  UISETP.GE.AND UP0, UPT, UR27, 0x2, UPT ;  /* 0x000000021b00788c */ /* 0x000fe2000bf06270 */
[----:B------:R-:W-:Y:S01]  /*3ea0*/  FMUL.FTZ R50, R50, c[0x0][0x320] ;  /* 0x0000c80032327a20 */ /* 0x000fe20000410000 */
[----:B------:R-:W-:Y:S01]  /*3eb0*/  UISETP.GE.AND UP5, UPT, UR27, 0x19, UPT ;  /* 0x000000191b00788c */ /* 0x000fe2000bfa6270 */
[----:B------:R-:W-:Y:S01]  /*3ec0*/  ISETP.GT.AND P0, PT, R20, RZ, P0 ;  /* 0x000000ff1400720c */ /* 0x000fe20000704270 */
[----:B------:R-:W-:Y:S01]  /*3ed0*/  UP2UR UR29, UPR, URZ, 0x1 ;  /* 0x000000013f1d7883 */ /* 0x000fe20008000000 */
[----:B------:R-:W-:Y:S01]  /*3ee0*/  FMUL.FTZ R51, R51, c[0x0][0x320] ;  /* 0x0000c80033337a20 */ /* 0x000fe20000410000 */
[----:B------:R-:W-:Y:S01]  /*3ef0*/  UISETP.GE.AND UP4, UPT, UR27, 0x1a, UPT ;  /* 0x0000001a1b00788c */ /* 0x000fe2000bf86270 */
[----:B------:R-:W-:Y:S01]  /*3f00*/  ISETP.LT.OR P0, PT, R21, 0x1, P0 ;  /* 0x000000011500780c */ /* 0x000fe20000701670 */
[----:B------:R-:W-:Y:S01]  /*3f10*/  UISETP.GE.AND UP3, UPT, UR27, 0x21, UPT ;  /* 0x000000211b00788c */ /* 0x000fe2000bf66270 */
[----:B------:R-:W-:Y:S01]  /*3f20*/  FMUL.FTZ R43, R43, c[0x0][0x320] ;  /* 0x0000c8002b2b7a20 */ /* 0x000fe20000410000 */
[----:B------:R-:W-:Y:S01]  /*3f30*/  UISETP.GE.AND UP2, UPT, UR27, 0x22, UPT ;  /* 0x000000221b00788c */ /* 0x000fe2000bf46270 */
[----:B------:R-:W-:Y:S01]  /*3f40*/  FSEL R19, R0, -INF , !P0 ;  /* 0xff80000000137808 */ /* 0x000fe20004000000 */
[----:B------:R-:W-:Y:S01]  /*3f50*/  UISETP.GE.AND UP1, UPT, UR27, 0x29, UPT ;  /* 0x000000291b00788c */ /* 0x000fe2000bf26270 */
[----:B------:R-:W-:Y:S01]  /*3f60*/  PLOP3.LUT P0, PT, PT, PT, UP0, 0x40, 0x0 ;  /* 0x000000000000781c */ /* 0x000fe20003f0e808 */
[----:B------:R-:W-:Y:S01]  /*3f70*/  UISETP.GE.AND UP0, UPT, UR27, 0x9, UPT ;  /* 0x000000091b00788c */ /* 0x000fe2000bf06270 */
[----:B------:R-:W-:Y:S01]  /*3f80*/  FMUL.FTZ R0, R39, c[0x0][0x320] ;  /* 0x0000c80027007a20 */ /* 0x000fe20000410000 */
[----:B------:R-:W-:Y:S01]  /*3f90*/  UP2UR UR31, UPR, URZ, 0x40 ;  /* 0x000000403f1f7883 */ /* 0x000fe20008000000 */
[----:B------:R-:W-:Y:S01]  /*3fa0*/  ISETP.GT.AND P0, PT, R20, 0x1, P0 ;  /* 0x000000011400780c */ /* 0x000fe20000704270 */
[----:B------:R-:W-:Y:S01]  /*3fb0*/  UP2UR UR28, UPR, URZ, 0x1 ;  /* 0x000000013f1c7883 */ /* 0x000fe20008000000 */
[----:B------:R-:W-:Y:S01]  /*3fc0*/  FMUL.FTZ R54, R54, c[0x0][0x320] ;  /* 0x0000c80036367a20 */ /* 0x000fe20000410000 */
[----:B------:R2:W3:Y:S01]  /*3fd0*/  MUFU.TANH R159, R55 ;  /* 0x00000037009f7308 */ /* 0x0004e20000002400 */
[----:B------:R-:W-:Y:S01]  /*3fe0*/  ISETP.LT.OR P0, PT, R21, 0x2, P0 ;  /* 0x000000021500780c */ /* 0x000fe20000701670 */
[----:B------:R-:W-:-:S03]  /*3ff0*/  FMUL.FTZ R47, R47, c[0x0][0x320] ;  /* 0x0000c8002f2f7a20 */ /* 0x000fc60000410000 */
[----:B------:R-:W-:Y:S02]  /*4000*/  FSEL R18, R18, -INF , !P0 ;  /* 0xff80000012127808 */ /* 0x000fe40004000000 */
[----:B------:R-:W-:Y:S01]  /*4010*/  PLOP3.LUT P0, PT, PT, PT, UP0, 0x40, 0x0 ;  /* 0x000000000000781c */ /* 0x000fe20003f0e808 */
[----:B------:R-:W-:Y:S01]  /*4020*/  UISETP.GE.AND UP0, UPT, UR27, 0xa, UPT ;  /* 0x0000000a1b00788c */ /* 0x000fe2000bf06270 */
[----:B------:R-:W4:Y:S02]  /*4030*/  MUFU.TANH R0, R0 ;  /* 0x0000000000007308 */ /* 0x000f240000002400 */
[----:B------:R-:W-:Y:S01]  /*4040*/  ISETP.GT.AND P0, PT, R20, 0x8, P0 ;  /* 0x000000081400780c */ /* 0x000fe20000704270 */
[----:B------:R-:W-:-:S03]  /*4050*/  UP2UR UR5, UPR, URZ, 0x1 ;  /* 0x000000013f057883 */ /* 0x000fc60008000000 */
[----:B------:R-:W-:Y:S02]  /*4060*/  ISETP.LT.OR P0, PT, R21, 0x9, P0 ;  /* 0x000000091500780c */ /* 0x000fe40000701670 */
[----:B------:R2:W1:Y:S02]  /*4070*/  MUFU.TANH R158, R50 ;  /* 0x00000032009e7308 */ /* 0x0004640000002400 */
[----:B------:R-:W-:Y:S02]  /*4080*/  FSEL R17, R17, -INF , !P0 ;  /* 0xff80000011117808 */ /* 0x000fe40004000000 */
[----:B------:R-:W-:Y:S01]  /*4090*/  PLOP3.LUT P0, PT, PT, PT, UP0, 0x40, 0x0 ;  /* 0x000000000000781c */ /* 0x000fe20003f0e808 */
[----:B------:R-:W-:-:S03]  /*40a0*/  UISETP.GE.AND UP0, UPT, UR27, 0x11, UPT ;  /* 0x000000111b00788c */ /* 0x000fc6000bf06270 */
[----:B------:R-:W-:Y:S01]  /*40b0*/  ISETP.GT.AND P0, PT, R20, 0x9, P0 ;  /* 0x000000091400780c */ /* 0x000fe20000704270 */
[----:B------:R-:W-:Y:S01]  /*40c0*/  UP2UR UR4, UPR, URZ, 0x1 ;  /* 0x000000013f047883 */ /* 0x000fe20008000000 */
[----:B------:R2:W1:Y:S02]  /*40d0*/  MUFU.TANH R157, R51 ;  /* 0x00000033009d7308 */ /* 0x0004640000002400 */
[----:B------:R-:W-:-:S04]  /*40e0*/  ISETP.LT.OR P0, PT, R21, 0xa, P0 ;  /* 0x0000000a1500780c */ /* 0x000fc80000701670 */
[----:B------:R-:W-:Y:S02]  /*40f0*/  FSEL R16, R16, -INF , !P0 ;  /* 0xff80000010107808 */ /* 0x000fe40004000000 */
[----:B------:R-:W-:Y:S01]  /*4100*/  PLOP3.LUT P0, PT, PT, PT, UP0, 0x40, 0x0 ;  /* 0x000000000000781c */ /* 0x000fe20003f0e808 */
[----:B------:R-:W-:Y:S01]  /*4110*/  UISETP.GE.AND UP0, UPT, UR27, 0x2a, UPT ;  /* 0x0000002a1b00788c */ /* 0x000fe2000bf06270 */
[----:B------:R-:W1:Y:S02]  /*4120*/  MUFU.TANH R22, R22 ;  /* 0x0000001600167308 */ /* 0x000e640000002400 */
[----:B------:R-:W-:-:S04]  /*4130*/  ISETP.GT.AND P0, PT, R20, 0x10, P0 ;  /* 0x000000101400780c */ /* 0x000fc80000704270 */
[----:B------:R-:W-:Y:S02]  /*4140*/  ISETP.LT.OR P0, PT, R21, 0x11, P0 ;  /* 0x000000111500780c */ /* 0x000fe40000701670 */
[----:B------:R-:W1:Y:S02]  /*4150*/  MUFU.TANH R24, R24 ;  /* 0x0000001800187308 */ /* 0x000e640000002400 */
[----:B------:R-:W-:Y:S02]  /*4160*/  FSEL R14, R14, -INF , !P0 ;  /* 0xff8000000e0e7808 */ /* 0x000fe40004000000 */
[----:B------:R-:W-:Y:S01]  /*4170*/  PLOP3.LUT P0, PT, PT, PT, UP6, 0x40, 0x0 ;  /* 0x000000000000781c */ /* 0x000fe20003f0e868 */
[----:B------:R-:W-:-:S03]  /*4180*/  UISETP.NE.AND UP6, UPT, UR12, URZ, UPT ;  /* 0x0000003f0c00728c */ /* 0x000fc6000bfc5270 */
[----:B------:R-:W-:Y:S01]  /*4190*/  ISETP.GT.AND P0, PT, R20, 0x11, P0 ;  /* 0x000000111400780c */ /* 0x000fe20000704270 */
[----:B------:R2:W1:Y:S03]  /*41a0*/  MUFU.TANH R170, R43 ;  /* 0x0000002b00aa7308 */ /* 0x0004660000002400 */
[----:B------:R-:W-:-:S04]  /*41b0*/  ISETP.LT.OR P0, PT, R21, 0x12, P0 ;  /* 0x000000121500780c */ /* 0x000fc80000701670 */
[----:B-1----:R-:W-:Y:S01]  /*41c0*/  FSEL R12, R12, -INF , !P0 ;  /* 0xff8000000c0c7808 */ /* 0x002fe20004000000 */
[----:B------:R2:W1:Y:S01]  /*41d0*/  MUFU.TANH R168, R54 ;  /* 0x0000003600a87308 */ /* 0x0004620000002400 */
[----:B------:R-:W-:-:S04]  /*41e0*/  PLOP3.LUT P0, PT, PT, PT, UP5, 0x40, 0x0 ;  /* 0x000000000000781c */ /* 0x000fc80003f0e858 */
[----:B------:R-:W-:-:S04]  /*41f0*/  ISETP.GT.AND P0, PT, R20, 0x18, P0 ;  /* 0x000000181400780c */ /* 0x000fc80000704270 */
[----:B------:R-:W-:-:S04]  /*4200*/  ISETP.LT.OR P0, PT, R21, 0x19, P0 ;  /* 0x000000191500780c */ /* 0x000fc80000701670 */
[----:B------:R-:W-:Y:S02]  /*4210*/  FSEL R11, R11, -INF , !P0 ;  /* 0xff8000000b0b7808 */ /* 0x000fe40004000000 */
        /* <DEDUP_REMOVED lines=17> */
[----:B------:R-:W-:Y:S02]  /*4330*/  ISETP.GT.AND P0, PT, R20, 0x29, P0 ;  /* 0x000000291400780c */ /* 0x000fe40000704270 */
[----:B------:R-:W1:Y:S02]  /*4340*/  SHFL.IDX PT, R20, R2, 0x1, 0x1c1f ;  /* 0x003c1f0002147f89 */ /* 0x000e6400000e0000 */
[----:B------:R-:W-:Y:S01]  /*4350*/  ISETP.LT.OR P0, PT, R21, 0x2a, P0 ;  /* 0x0000002a1500780c */ /* 0x000fe20000701670 */
[----:B------:R-:W-:-:S03]  /*4360*/  FMUL.FTZ R21, R38, c[0x0][0x320] ;  /* 0x0000c80026157a20 */ /* 0x000fc60000410000 */
[----:B------:R-:W-:Y:S02]  /*4370*/  FSEL R124, R124, -INF , !P0 ;  /* 0xff8000007c7c7808 */ /* 0x000fe40004000000 */
[----:B------:R-:W-:Y:S01]  /*4380*/  PLOP3.LUT P0, PT, PT, PT, UP6, 0x40, 0x0 ;  /* 0x000000000000781c */ /* 0x000fe20003f0e868 */
[----:B------:R-:W2:Y:S01]  /*4390*/  MUFU.TANH R21, R21 ;  /* 0x0000001500157308 */ /* 0x000ea20000002400 */
[----:B------:R-:W-:Y:S01]  /*43a0*/  UISETP.NE.AND UP6, UPT, UR31, URZ, UPT ;  /* 0x0000003f1f00728c */ /* 0x000fe2000bfc5270 */
[----:B-1----:R-:W-:-:S06]  /*43b0*/  IMAD.IADD R2, R6, 0x1, R20 ;  /* 0x0000000106027824 */ /* 0x002fcc00078e0214 */
[----:B------:R1:W1:Y:S01]  /*43c0*/  MUFU.TANH R6, R47 ;  /* 0x0000002f00067308 */ /* 0x0002620000002400 */
[----:B------:R-:W-:Y:S01]  /*43d0*/  IMAD.IADD R23, R13, 0x1, R20 ;  /* 0x000000010d177824 */ /* 0x000fe200078e0214 */
[----:B------:R-:W-:Y:S02]  /*43e0*/  IMNMX R2, R2, R10, PT ;  /* 0x0000000a02027217 */ /* 0x000fe40003800200 */
[----:B------:R-:W-:Y:S05]  /*43f0*/  @P0 BRA `(.L_x_398) ;  /* 0x0000015000000947 */ /* 0x000fea0003800000 */
[----:B--234-:R-:W-:Y:S01]  /*4400*/  IMAD.U32 R10, RZ, RZ, UR9 ;  /* 0x00000009ff0a7e24 */ /* 0x01cfe2000f8e00ff */
        /* <DEDUP_REMOVED lines=11> */
.L_x_400:
[----:B------:R-:W-:-:S04]  /*44c0*/  MOV R10, c[0x0][0x32c] ;  /* 0x0000cb00000a7a02 */ /* 0x000fc80000000f00 */
[----:B------:R-:W-:-:S13]  /*44d0*/  ISETP.NE.AND P0, PT, R10, 0x1, PT ;  /* 0x000000010a00780c */ /* 0x000fda0003f05270 */
[----:B------:R-:W-:-:S05]  /*44e0*/  @P0 IMAD.HI.U32 R10, R20, c[0x0][0x330], RZ ;  /* 0x0000cc00140a0a27 */ /* 0x000fca00078e00ff */
[----:B------:R-:W-:Y:S02]  /*44f0*/  @P0 SHF.R.U32.HI R20, RZ, c[0x0][0x334], R10 ;  /* 0x0000cd00ff140a19 */ /* 0x000fe4000001160a */
.L_x_401:
[----:B------:R-:W-:Y:S05]  /*4500*/  BSYNC B0 ;  /* 0x0000000000007941 */ /* 0x000fea0003800000 */
.L_x_399:
[----:B------:R-:W-:-:S05]  /*4510*/  IMAD R20, R20, c[0x0][0x32c], R7 ;  /* 0x0000cb0014147a24 */ /* 0x000fca00078e0207 */
[----:B------:R-:W-:Y:S02]  /*4520*/  IADD3 R7, R20, c[0x0][0x32c], RZ ;  /* 0x0000cb0014077a10 */ /* 0x000fe40007ffe0ff */
[----:B------:R-:W-:Y:S02]  /*4530*/  IMNMX R23, R23, R20, !PT ;  /* 0x0000001417177217 */ /* 0x000fe40007800200 */
[----:B------:R-:W-:Y:S02]  /*4540*/  IMNMX R2, R2, R7, PT ;  /* 0x0000000702027217 */ /* 0x000fe40003800200 */
.L_x_398:
[----:B--234-:R-:W-:Y:S01]  /*4550*/  UP2UR UR27, UPR, URZ, 0x10 ;  /* 0x000000103f1b7883 */ /* 0x01cfe20008000000 */
[----:B------:R-:W-:Y:S01]  /*4560*/  IMAD.SHL.U32 R252, R5, 0x2, RZ ;  /* 0x0000000205fc7824 */ /* 0x000fe200078e00ff */
[----:B------:R-:W-:Y:S02]  /*4570*/  UISETP.NE.AND UP4, UPT, UR30, URZ, UPT ;  /* 0x0000003f1e00728c */ /* 0x000fe4000bf85270 */
[----:B------:R-:W-:Y:S01]  /*4580*/  UP2UR UR30, UPR, URZ, 0x8 ;  /* 0x000000083f1e7883 */ /* 0x000fe20008000000 */
[--C-:B------:R-:W-:Y:S01]  /*4590*/  IMAD R250, R4, 0x2, R252.reuse ;  /* 0x0000000204fa7824 */ /* 0x100fe200078e02fc */
[----:B------:R-:W-:Y:S01]  /*45a0*/  UISETP.NE.AND UP3, UPT, UR29, URZ, UPT ;  /* 0x0000003f1d00728c */ /* 0x000fe2000bf65270 */
[----:B------:R-:W-:Y:S01]  /*45b0*/  LDSM.16.MT88.4 R136, [R252+0x100] ;  /* 0x00010000fc88783b */ /* 0x000fe20000004200 */
[----:B------:R-:W-:Y:S01]  /*45c0*/  PLOP3.LUT P0, PT, PT, PT, UP4, 0x40, 0x0 ;  /* 0x000000000000781c */ /* 0x000fe20003f0e848 */
[----:B------:R-:W-:Y:S01]  /*45d0*/  UP2UR UR29, UPR, URZ, 0x4 ;  /* 0x000000043f1d7883 */ /* 0x000fe20008000000 */
[----:B------:R-:W-:Y:S01]  /*45e0*/  IMAD R249, R3, 0x2, R252 ;  /* 0x0000000203f97824 */ /* 0x000fe200078e02fc */
[----:B------:R-:W-:Y:S01]  /*45f0*/  UISETP.NE.AND UP2, UPT, UR28, URZ, UPT ;  /* 0x0000003f1c00728c */ /* 0x000fe2000bf45270 */
[----:B------:R-:W-:Y:S01]  /*4600*/  ISETP.GT.AND P0, PT, R23, RZ, P0 ;  /* 0x000000ff1700720c */ /* 0x000fe20000704270 */
[----:B------:R-:W-:Y:S01]  /*4610*/  UP2UR UR28, UPR, URZ, 0x2 ;  /* 0x000000023f1c7883 */ /* 0x000fe20008000000 */
[----:B------:R-:W-:Y:S01]  /*4620*/  IMAD R248, R3, 0x2, R250 ;  /* 0x0000000203f87824 */ /* 0x000fe200078e02fa */
[----:B------:R-:W-:Y:S01]  /*4630*/  UISETP.NE.AND UP1, UPT, UR5, URZ, UPT ;  /* 0x0000003f0500728c */ /* 0x000fe2000bf25270 */
[----:B------:R-:W-:Y:S01]  /*4640*/  ISETP.LT.OR P0, PT, R2, 0x1, P0 ;  /* 0x000000010200780c */ /* 0x000fe20000701670 */
[----:B------:R-:W-:Y:S01]  /*4650*/  UP2UR UR5, UPR, URZ, 0x1 ;  /* 0x000000013f057883 */ /* 0x000fe20008000000 */
[----:B------:R-:W-:Y:S01]  /*4660*/  LDSM.16.MT88.4 R40, [R252+0x1900] ;  /* 0x00190000fc28783b */ /* 0x000fe20000004200 */
[----:B------:R-:W-:Y:S01]  /*4670*/  UISETP.NE.AND UP0, UPT, UR4, URZ, UPT ;  /* 0x0000003f0400728c */ /* 0x000fe2000bf05270 */
[----:B------:R-:W-:Y:S01]  /*4680*/  FSEL R20, R9, -INF , !P0 ;  /* 0xff80000009147808 */ /* 0x000fe20004000000 */
[----:B------:R-:W-:Y:S01]  /*4690*/  UISETP.NE.AND UP4, UPT, UR27, URZ, UPT ;  /* 0x0000003f1b00728c */ /* 0x000fe2000bf85270 */
[----:B------:R-:W-:Y:S01]  /*46a0*/  PLOP3.LUT P0, PT, PT, PT, UP3, 0x40, 0x0 ;  /* 0x000000000000781c */ /* 0x000fe20003f0e838 */
[----:B------:R-:W-:Y:S01]  /*46b0*/  UISETP.NE.AND UP3, UPT, UR30, URZ, UPT ;  /* 0x0000003f1e00728c */ /* 0x000fe2000bf65270 */
[----:B------:R-:W-:Y:S01]  /*46c0*/  LDSM.16.MT88.4 R56, [R249+0x1900] ;  /* 0x00190000f938783b */ /* 0x000fe20000004200 */
[----:B------:R-:W-:Y:S01]  /*46d0*/  UIADD3 UR24, UR24, -0x2, URZ ;  /* 0xfffffffe18187890 */ /* 0x000fe2000fffe03f */
[----:B------:R-:W-:-:S02]  /*46e0*/  ISETP.GT.AND P0, PT, R23, 0x1, P0 ;  /* 0x000000011700780c */ /* 0x000fc40000704270 */
[----:B------:R-:W-:Y:S02]  /*46f0*/  LDSM.16.MT88.4 R48, [R250+0x1900] ;  /* 0x00190000fa30783b */ /* 0x000fe40000004200 */
[----:B------:R-:W-:Y:S02]  /*4700*/  ISETP.LT.OR P0, PT, R2, 0x2, P0 ;  /* 0x000000020200780c */ /* 0x000fe40000701670 */
[----:B------:R-:W-:Y:S02]  /*4710*/  LDSM.16.MT88.4 R88, [R249+0x3100] ;  /* 0x00310000f958783b */ /* 0x000fe40000004200 */
[----:B------:R-:W-:Y:S02]  /*4720*/  FSEL R15, R15, -INF , !P0 ;  /* 0xff8000000f0f7808 */ /* 0x000fe40004000000 */
[----:B------:R-:W-:Y:S01]  /*4730*/  PLOP3.LUT P0, PT, PT, PT, UP2, 0x40, 0x0 ;  /* 0x000000000000781c */ /* 0x000fe20003f0e828 */
[----:B------:R-:W-:Y:S01]  /*4740*/  UISETP.NE.AND UP2, UPT, UR29, URZ, UPT ;  /* 0x0000003f1d00728c */ /* 0x000fe2000bf45270 */
[----:B-----5:R-:W-:Y:S02]  /*4750*/  LDSM.16.MT88.4 R64, [R248+0x1900] ;  /* 0x00190000f840783b */ /* 0x020fe40000004200 */
[----:B------:R-:W-:-:S02]  /*4760*/  ISETP.GT.AND P0, PT, R23, 0x8, P0 ;  /* 0x000000081700780c */ /* 0x000fc40000704270 */
[----:B------:R-:W-:Y:S02]  /*4770*/  LDSM.16.MT88.4 R104, [R252+0x4900] ;  /* 0x00490000fc68783b */ /* 0x000fe40000004200 */
[----:B------:R-:W-:Y:S02]  /*4780*/  ISETP.LT.OR P0, PT, R2, 0x9, P0 ;  /* 0x000000090200780c */ /* 0x000fe40000701670 */
[----:B------:R-:W-:Y:S02]  /*4790*/  LDSM.16.MT88.4 R96, [R248+0x3100] ;  /* 0x00310000f860783b */ /* 0x000fe40000004200 */
[----:B------:R-:W-:Y:S02]  /*47a0*/  FSEL R13, R24, -INF , !P0 ;  /* 0xff800000180d7808 */ /* 0x000fe40004000000 */
[----:B------:R-:W-:Y:S01]  /*47b0*/  PLOP3.LUT P0, PT, PT, PT, UP1, 0x40, 0x0 ;  /* 0x000000000000781c */ /* 0x000fe20003f0e818 */
[----:B------:R-:W-:Y:S01]  /*47c0*/  UISETP.NE.AND UP1, UPT, UR28, URZ, UPT ;  /* 0x0000003f1c00728c */ /* 0x000fe2000bf25270 */
[----:B------:R-:W-:Y:S02]  /*47d0*/  LDSM.16.MT88.4 R112, [R250+0x4900] ;  /* 0x00490000fa70783b */ /* 0x000fe40000004200 */
[----:B------:R-:W-:-:S02]  /*47e0*/  ISETP.GT.AND P0, PT, R23, 0x9, P0 ;  /* 0x000000091700780c */ /* 0x000fc40000704270 */
[----:B------:R-:W-:Y:S02]  /*47f0*/  LDSM.16.MT88.4 R32, [R248+0x100] ;  /* 0x00010000f820783b */ /* 0x000fe40000004200 */
[----:B------:R-:W-:Y:S02]  /*4800*/  ISETP.LT.OR P0, PT, R2, 0xa, P0 ;  /* 0x0000000a0200780c */ /* 0x000fe40000701670 */
[----:B------:R-:W-:Y:S02]  /*4810*/  LDSM.16.MT88.4 R80, [R250+0x3100] ;  /* 0x00310000fa50783b */ /* 0x000fe40000004200 */
[----:B-1----:R-:W-:Y:S02]  /*4820*/  FSEL R10, R6, -INF , !P0 ;  /* 0xff800000060a7808 */ /* 0x002fe40004000000 */
[----:B------:R-:W-:Y:S01]  /*4830*/  PLOP3.LUT P0, PT, PT, PT, UP0, 0x40, 0x0 ;  /* 0x000000000000781c */ /* 0x000fe20003f0e808 */
[----:B------:R-:W-:Y:S01]  /*4840*/  UISETP.NE.AND UP0, UPT, UR5, URZ, UPT ;  /* 0x0000003f0500728c */ /* 0x000fe2000bf05270 */
[----:B------:R-:W-:Y:S02]  /*4850*/  LDSM.16.MT88.4 R152, [R249+0x100] ;  /* 0x00010000f998783b */ /* 0x000fe40000004200 */
[----:B------:R-:W-:Y:S01]  /*4860*/  ISETP.GT.AND P0, PT, R23, 0x10, P0 ;  /* 0x000000101700780c */ /* 0x000fe20000704270 */
[----:B------:R-:W-:Y:S01]  /*4870*/  ULDC.64 UR4, c[0x0][0x2c8] ;  /* 0x0000b20000047ab9 */ /* 0x000fe20000000a00 */
[----:B------:R-:W-:Y:S01]  /*4880*/  LDSM.16.MT88.4 R144, [R250+0x100] ;  /* 0x00010000fa90783b */ /* 0x000fe20000004200 */
[----:B------:R-:W-:Y:S01]  /*4890*/  UIMAD.WIDE.U32 UR28, UR26, UR4, URZ ;  /* 0x000000041a1c72a5 */ /* 0x000fe2000f8e003f */
[----:B------:R-:W-:-:S02]  /*48a0*/  ISETP.LT.OR P0, PT, R2, 0x11, P0 ;  /* 0x000000110200780c */ /* 0x000fc40000701670 */
[----:B------:R-:W-:Y:S02]  /*48b0*/  LDSM.16.MT88.4 R72, [R252+0x3100] ;  /* 0x00310000fc48783b */ /* 0x000fe40000004200 */
[----:B------:R-:W-:Y:S02]  /*48c0*/  FSEL R9, R22, -INF , !P0 ;  /* 0xff80000016097808 */ /* 0x000fe40004000000 */
[----:B------:R-:W-:Y:S01]  /*48d0*/  PLOP3.LUT P0, PT, PT, PT, UP6, 0x40, 0x0 ;  /* 0x000000000000781c */ /* 0x000fe20003f0e868 */
[----:B------:R-:W-:Y:S01]  /*48e0*/  LDSM.16.MT88.4 R24, [R250+0x900] ;  /* 0x00090000fa18783b */ /* 0x000fe20000004200 */
[----:B------:R-:W-:Y:S02]  /*48f0*/  UISETP.NE.AND UP6, UPT, UR12, URZ, UPT ;  /* 0x0000003f0c00728c */ /* 0x000fe4000bfc5270 */
[----:B------:R-:W-:-:S04]  /*4900*/  ISETP.GT.AND P0, PT, R23, 0x11, P0 ;  /* 0x000000111700780c */ /* 0x000fc80000704270 */
[----:B------:R-:W-:-:S04]  /*4910*/  ISETP.LT.OR P0, PT, R2, 0x12, P0 ;  /* 0x000000120200780c */ /* 0x000fc80000701670 */
[----:B------:R-:W-:Y:S02]  /*4920*/  FSEL R170, R170, -INF , !P0 ;  /* 0xff800000aaaa7808 */ /* 0x000fe40004000000 */
[----:B------:R-:W-:Y:S01]  /*4930*/  PLOP3.LUT P0, PT, PT, PT, UP5, 0x40, 0x0 ;  /* 0x000000000000781c */ /* 0x000fe20003f0e858 */
[----:B------:R-:W-:-:S03]  /*4940*/  UISETP.NE.AND UP5, UPT, UR13, URZ, UPT ;  /* 0x0000003f0d00728c */ /* 0x000fc6000bfa5270 */
[----:B------:R-:W-:-:S04]  /*4950*/  ISETP.GT.AND P0, PT, R23, 0x18, P0 ;  /* 0x000000181700780c */ /* 0x000fc80000704270 */
[----:B------:R-:W-:-:S04]  /*4960*/  ISETP.LT.OR P0, PT, R2, 0x19, P0 ;  /* 0x000000190200780c */ /* 0x000fc80000701670 */
[----:B------:R-:W-:Y:S01]  /*4970*/  FSEL R7, R21, -INF , !P0 ;  /* 0xff80000015077808 */ /* 0x000fe20004000000 */
[----:B------:R-:W-:Y:S01]  /*4980*/  @UP5 UMOV UR27, UR29 ;  /* 0x0000001d001b5c82 */ /* 0x000fe20008000000 */
[----:B------:R-:W-:Y:S01]  /*4990*/  PLOP3.LUT P0, PT, PT, PT, UP4, 0x40, 0x0 ;  /* 0x000000000000781c */ /* 0x000fe20003f0e848 */
[----:B------:R-:W-:Y:S01]  /*49a0*/  @UP5 USHF.R.U32.HI UR26, URZ, UR5, UR27 ;  /* 0x000000053f1a5299 */ /* 0x000fe2000801161b */
[----:B------:R-:W-:Y:S02]  /*49b0*/  FMNMX.FTZ R21, R20, R15, !PT ;  /* 0x0000000f14157209 */ /* 0x000fe40007810000 */
[----:B------:R-:W-:Y:S01]  /*49c0*/  ISETP.GT.AND P0, PT, R23, 0x19, P0 ;  /* 0x000000191700780c */ /* 0x000fe20000704270 */
[----:B------:R-:W-:Y:S01]  /*49d0*/  UIADD3 UR4, UR25, UR26, URZ ;  /* 0x0000001a19047290 */ /* 0x000fe2000fffe03f */
[----:B------:R-:W-:Y:S02]  /*49e0*/  FMNMX.FTZ R21, R13, R21, !PT ;  /* 0x000000150d157209 */ /* 0x000fe40007810000 */
[----:B------:R-:W-:Y:S01]  /*49f0*/  ISETP.LT.OR P0, PT, R2, 0x1a, P0 ;  /* 0x0000001a0200780c */ /* 0x000fe20000701670 */
[----:B------:R-:W-:Y:S01]  /*4a00*/  ULDC UR25, c[0x0][0x328] ;  /* 0x0000ca0000197ab9 */ /* 0x000fe20000000800 */
[----:B------:R-:W-:Y:S01]  /*4a10*/  FMNMX.FTZ R21, R10, R21, !PT ;  /* 0x000000150a157209 */ /* 0x000fe20007810000 */
[----:B------:R-:W-:Y:S01]  /*4a20*/  UIADD3 UR25, UR4, UR25, URZ ;  /* 0x0000001904197290 */ /* 0x000fe2000fffe03f */
[----:B------:R-:W-:-:S02]  /*4a30*/  FSEL R6, R0, -INF , !P0 ;  /* 0xff80000000067808 */ /* 0x000fc40004000000 */
[----:B------:R-:W-:Y:S02]  /*4a40*/  PLOP3.LUT P0, PT, PT, PT, UP3, 0x40, 0x0 ;  /* 0x000000000000781c */ /* 0x000fe40003f0e838 */
[----:B------:R-:W-:Y:S02]  /*4a50*/  FMNMX.FTZ R0, R19, R18, !PT ;  /* 0x0000001213007209 */ /* 0x000fe40007810000 */
[----:B------:R-:W-:Y:S02]  /*4a60*/  ISETP.GT.AND P0, PT, R23, 0x20, P0 ;  /* 0x000000201700780c */ /* 0x000fe40000704270 */
[----:B------:R-:W-:Y:S02]  /*4a70*/  FMNMX.FTZ R0, R17, R0, !PT ;  /* 0x0000000011007209 */ /* 0x000fe40007810000 */
[----:B------:R-:W-:Y:S02]  /*4a80*/  ISETP.LT.OR P0, PT, R2, 0x21, P0 ;  /* 0x000000210200780c */ /* 0x000fe40000701670 */
[----:B------:R-:W-:-:S02]  /*4a90*/  FMNMX.FTZ R0, R16, R0, !PT ;  /* 0x0000000010007209 */ /* 0x000fc40007810000 */
[----:B------:R-:W-:Y:S02]  /*4aa0*/  FSEL R168, R168, -INF , !P0 ;  /* 0xff800000a8a87808 */ /* 0x000fe40004000000 */
[----:B------:R-:W-:Y:S02]  /*4ab0*/  PLOP3.LUT P0, PT, PT, PT, UP2, 0x40, 0x0 ;  /* 0x000000000000781c */ /* 0x000fe40003f0e828 */
[----:B------:R-:W-:Y:S02]  /*4ac0*/  FMNMX.FTZ R0, R14, R0, !PT ;  /* 0x000000000e007209 */ /* 0x000fe40007810000 */
[----:B------:R-:W-:Y:S02]  /*4ad0*/  ISETP.GT.AND P0, PT, R23, 0x21, P0 ;  /* 0x000000211700780c */ /* 0x000fe40000704270 */
[----:B------:R-:W-:Y:S02]  /*4ae0*/  FMNMX.FTZ R0, R12, R0, !PT ;  /* 0x000000000c007209 */ /* 0x000fe40007810000 */
[----:B------:R-:W-:-:S02]  /*4af0*/  ISETP.LT.OR P0, PT, R2, 0x22, P0 ;  /* 0x000000220200780c */ /* 0x000fc40000701670 */
[----:B------:R-:W-:Y:S02]  /*4b00*/  FMNMX.FTZ R0, R11, R0, !PT ;  /* 0x000000000b007209 */ /* 0x000fe40007810000 */
[----:B------:R-:W-:Y:S02]  /*4b10*/  FSEL R159, R159, -INF , !P0 ;  /* 0xff8000009f9f7808 */ /* 0x000fe40004000000 */
[----:B------:R-:W-:Y:S02]  /*4b20*/  PLOP3.LUT P0, PT, PT, PT, UP1, 0x40, 0x0 ;  /* 0x000000000000781c */ /* 0x000fe40003f0e818 */
[----:B------:R-:W-:Y:S02]  /*4b30*/  FMNMX.FTZ R0, R8, R0, !PT ;  /* 0x0000000008007209 */ /* 0x000fe40007810000 */
[----:B------:R-:W-:Y:S02]  /*4b40*/  ISETP.GT.AND P0, PT, R23, 0x28, P0 ;  /* 0x000000281700780c */ /* 0x000fe40000704270 */
[----:B------:R-:W-:-:S02]  /*4b50*/  FMNMX.FTZ R0, R127, R0, !PT ;  /* 0x000000007f007209 */ /* 0x000fc40007810000 */
[----:B------:R-:W-:Y:S02]  /*4b60*/  ISETP.LT.OR P0, PT, R2, 0x29, P0 ;  /* 0x000000290200780c */ /* 0x000fe40000701670 */
[----:B------:R-:W-:Y:S02]  /*4b70*/  FMNMX.FTZ R0, R126, R0, !PT ;  /* 0x000000007e007209 */ /* 0x000fe40007810000 */
[----:B------:R-:W-:Y:S02]  /*4b80*/  FSEL R158, R158, -INF , !P0 ;  /* 0xff8000009e9e7808 */ /* 0x000fe40004000000 */
[----:B------:R-:W-:Y:S02]  /*4b90*/  PLOP3.LUT P0, PT, PT, PT, UP0, 0x40, 0x0 ;  /* 0x000000000000781c */ /* 0x000fe40003f0e808 */
[----:B------:R-:W-:Y:S02]  /*4ba0*/  FMNMX.FTZ R0, R125, R0, !PT ;  /* 0x000000007d007209 */ /* 0x000fe40007810000 */
[----:B------:R-:W-:-:S02]  /*4bb0*/  ISETP.GT.AND P0, PT, R23, 0x29, P0 ;  /* 0x000000291700780c */ /* 0x000fc40000704270 */
[----:B------:R-:W-:Y:S02]  /*4bc0*/  FMNMX.FTZ R0, R124, R0, !PT ;  /* 0x000000007c007209 */ /* 0x000fe40007810000 */
[----:B------:R-:W-:Y:S02]  /*4bd0*/  ISETP.LT.OR P0, PT, R2, 0x2a, P0 ;  /* 0x0000002a0200780c */ /* 0x000fe40000701670 */
[----:B------:R-:W-:Y:S01]  /*4be0*/  FMNMX.FTZ R21, R9, R21, !PT ;  /* 0x0000001509157209 */ /* 0x000fe20007810000 */
[----:B------:R-:W1:Y:S01]  /*4bf0*/  SHFL.BFLY PT, R2, R0, 0x2, 0x1f ;  /* 0x0c401f0000027f89 */ /* 0x000e6200000e0000 */
[----:B------:R-:W-:Y:S02]  /*4c00*/  FSEL R157, R157, -INF , !P0 ;  /* 0xff8000009d9d7808 */ /* 0x000fe40004000000 */
[----:B------:R-:W-:-:S04]  /*4c10*/  FMNMX.FTZ R21, R170, R21, !PT ;  /* 0x00000015aa157209 */ /* 0x000fc80007810000 */
[----:B------:R-:W-:-:S04]  /*4c20*/  FMNMX.FTZ R21, R7, R21, !PT ;  /* 0x0000001507157209 */ /* 0x000fc80007810000 */
[----:B------:R-:W-:-:S04]  /*4c30*/  FMNMX.FTZ R21, R6, R21, !PT ;  /* 0x0000001506157209 */ /* 0x000fc80007810000 */
[----:B------:R-:W-:-:S04]  /*4c40*/  FMNMX.FTZ R21, R168, R21, !PT ;  /* 0x00000015a8157209 */ /* 0x000fc80007810000 */
[----:B------:R-:W-:-:S04]  /*4c50*/  FMNMX.FTZ R21, R159, R21, !PT ;  /* 0x000000159f157209 */ /* 0x000fc80007810000 */
[----:B------:R-:W-:Y:S02]  /*4c60*/  FMNMX.FTZ R21, R158, R21, !PT ;  /* 0x000000159e157209 */ /* 0x000fe40007810000 */
[----:B-1----:R-:W-:Y:S02]  /*4c70*/  FMNMX.FTZ R0, R0, R2, !PT ;  /* 0x0000000200007209 */ /* 0x002fe40007810000 */
[----:B------:R-:W-:-:S03]  /*4c80*/  FMNMX.FTZ R21, R157, R21, !PT ;  /* 0x000000159d157209 */ /* 0x000fc60007810000 */
[----:B------:R-:W1:Y:S02]  /*4c90*/  SHFL.BFLY PT, R2, R0, 0x1, 0x1f ;  /* 0x0c201f0000027f89 */ /* 0x000e6400000e0000 */
[----:B-1----:R-:W-:Y:S02]  /*4ca0*/  FMNMX.FTZ R0, R0, R2, !PT ;  /* 0x0000000200007209 */ /* 0x002fe40007810000 */
[----:B------:R-:W1:Y:S02]  /*4cb0*/  SHFL.BFLY PT, R2, R21, 0x2, 0x1f ;  /* 0x0c401f0015027f89 */ /* 0x000e6400000e0000 */
[C---:B------:R-:W-:Y:S01]  /*4cc0*/  FSETP.NEU.FTZ.AND P0, PT, R0.reuse, -INF , PT ;  /* 0xff8000000000780b */ /* 0x040fe20003f1d000 */
[----:B------:R-:W-:-:S05]  /*4cd0*/  FMUL.FTZ R174, R0, c[0x0][0x2d0] ;  /* 0x0000b40000ae7a20 */ /* 0x000fca0000410000 */
[----:B------:R-:W-:-:S05]  /*4ce0*/  FSEL R174, R174, RZ, P0 ;  /* 0x000000ffaeae7208 */ /* 0x000fca0000000000 */
[--C-:B------:R-:W-:Y:S02]  /*4cf0*/  FFMA.FTZ R123, R19, c[0x0][0x2d0], -R174.reuse ;  /* 0x0000b400137b7a23 */ /* 0x100fe400000108ae */
[--C-:B------:R-:W-:Y:S02]  /*4d00*/  FFMA.FTZ R122, R18, c[0x0][0x2d0], -R174.reuse ;  /* 0x0000b400127a7a23 */ /* 0x100fe400000108ae */
[--C-:B------:R-:W-:Y:S02]  /*4d10*/  FFMA.FTZ R121, R17, c[0x0][0x2d0], -R174.reuse ;  /* 0x0000b40011797a23 */ /* 0x100fe400000108ae */
[--C-:B------:R-:W-:Y:S01]  /*4d20*/  FFMA.FTZ R120, R16, c[0x0][0x2d0], -R174.reuse ;  /* 0x0000b40010787a23 */ /* 0x100fe200000108ae */
[----:B------:R-:W-:Y:S01]  /*4d30*/  MUFU.EX2 R123, R123 ;  /* 0x0000007b007b7308 */ /* 0x000fe20000000800 */
[--C-:B------:R-:W-:Y:S01]  /*4d40*/  FFMA.FTZ R173, R11, c[0x0][0x2d0], -R174.reuse ;  /* 0x0000b4000bad7a23 */ /* 0x100fe200000108ae */
[----:B------:R-:W-:Y:S01]  /*4d50*/  LDSM.16.MT88.4 R16, [R248+0x900] ;  /* 0x00090000f810783b */ /* 0x000fe20000004200 */
[--C-:B------:R-:W-:Y:S01]  /*4d60*/  FFMA.FTZ R172, R8, c[0x0][0x2d0], -R174.reuse ;  /* 0x0000b40008ac7a23 */ /* 0x100fe200000108ae */
[----:B-1----:R-:W-:Y:S01]  /*4d70*/  FMNMX.FTZ R21, R21, R2, !PT ;  /* 0x0000000215157209 */ /* 0x002fe20007810000 */
[----:B------:R-:W-:-:S02]  /*4d80*/  FFMA.FTZ R119, R14, c[0x0][0x2d0], -R174 ;  /* 0x0000b4000e777a23 */ /* 0x000fc400000108ae */
[----:B------:R-:W-:Y:S01]  /*4d90*/  FFMA.FTZ R116, R12, c[0x0][0x2d0], -R174 ;  /* 0x0000b4000c747a23 */ /* 0x000fe200000108ae */
[----:B------:R-:W1:Y:S01]  /*4da0*/  MUFU.EX2 R122, R122 ;  /* 0x0000007a007a7308 */ /* 0x000e620000000800 */
[----:B------:R-:W2:Y:S07]  /*4db0*/  SHFL.BFLY PT, R2, R21, 0x1, 0x1f ;  /* 0x0c201f0015027f89 */ /* 0x000eae00000e0000 */
[----:B------:R-:W-:Y:S08]  /*4dc0*/  MUFU.EX2 R121, R121 ;  /* 0x0000007900797308 */ /* 0x000ff00000000800 */
[----:B------:R-:W3:Y:S01]  /*4dd0*/  MUFU.EX2 R120, R120 ;  /* 0x0000007800787308 */ /* 0x000ee20000000800 */
[----:B-1----:R-:W-:Y:S01]  /*4de0*/  F2FP.PACK_AB R128, R122, R123 ;  /* 0x0000007b7a80723e */ /* 0x002fe200000000ff */
[----:B------:R-:W-:-:S06]  /*4df0*/  FADD.FTZ R122, R123, R122 ;  /* 0x0000007a7b7a7221 */ /* 0x000fcc0000010000 */
[----:B------:R-:W-:Y:S01]  /*4e00*/  MUFU.EX2 R119, R119 ;  /* 0x0000007700777308 */ /* 0x000fe20000000800 */
[----:B--2---:R-:W-:-:S04]  /*4e10*/  FMNMX.FTZ R2, R2, R21, !PT ;  /* 0x0000001502027209 */ /* 0x004fc80007810000 */
[C---:B------:R-:W-:Y:S01]  /*4e20*/  FSETP.NEU.FTZ.AND P0, PT, R2.reuse, -INF , PT ;  /* 0xff8000000200780b */ /* 0x040fe20003f1d000 */
[----:B------:R-:W-:Y:S01]  /*4e30*/  FMUL.FTZ R169, R2, c[0x0][0x2d0] ;  /* 0x0000b40002a97a20 */ /* 0x000fe20000410000 */
[----:B---3--:R-:W-:Y:S01]  /*4e40*/  F2FP.PACK_AB R130, R120, R121 ;  /* 0x000000797882723e */ /* 0x008fe200000000ff */
[----:B------:R-:W1:Y:S01]  /*4e50*/  MUFU.EX2 R116, R116 ;  /* 0x0000007400747308 */ /* 0x000e620000000800 */
[----:B------:R-:W-:Y:S02]  /*4e60*/  FADD.FTZ R121, R121, R122 ;  /* 0x0000007a79797221 */ /* 0x000fe40000010000 */
[----:B------:R-:W-:Y:S02]  /*4e70*/  FSEL R169, R169, RZ, P0 ;  /* 0x000000ffa9a97208 */ /* 0x000fe40000000000 */
[----:B------:R-:W-:-:S03]  /*4e80*/  PLOP3.LUT P0, PT, PT, PT, UP6, 0x40, 0x0 ;  /* 0x000000000000781c */ /* 0x000fc60003f0e868 */
[--C-:B------:R-:W-:Y:S01]  /*4e90*/  FFMA.FTZ R118, R20, c[0x0][0x2d0], -R169.reuse ;  /* 0x0000b40014767a23 */ /* 0x100fe200000108a9 */
[----:B------:R-:W-:Y:S01]  /*4ea0*/  MUFU.EX2 R173, R173 ;  /* 0x000000ad00ad7308 */ /* 0x000fe20000000800 */
[--C-:B------:R-:W-:Y:S01]  /*4eb0*/  FFMA.FTZ R117, R15, c[0x0][0x2d0], -R169.reuse ;  /* 0x0000b4000f757a23 */ /* 0x100fe200000108a9 */
[----:B------:R-:W-:Y:S01]  /*4ec0*/  LDSM.16.MT88.4 R20, [R249+0x900] ;  /* 0x00090000f914783b */ /* 0x000fe20000004200 */
[--C-:B------:R-:W-:Y:S02]  /*4ed0*/  FFMA.FTZ R175, R13, c[0x0][0x2d0], -R169.reuse ;  /* 0x0000b4000daf7a23 */ /* 0x100fe400000108a9 */
[--C-:B------:R-:W-:Y:S01]  /*4ee0*/  FFMA.FTZ R176, R10, c[0x0][0x2d0], -R169.reuse ;  /* 0x0000b4000ab07a23 */ /* 0x100fe200000108a9 */
[----:B------:R-:W-:Y:S01]  /*4ef0*/  LDSM.16.MT88.4 R12, [R250+0x2100] ;  /* 0x00210000fa0c783b */ /* 0x000fe20000004200 */
[--C-:B------:R-:W-:Y:S01]  /*4f00*/  FFMA.FTZ R171, R9, c[0x0][0x2d0], -R169.reuse ;  /* 0x0000b40009ab7a23 */ /* 0x100fe200000108a9 */
[----:B------:R-:W-:Y:S01]  /*4f10*/  MUFU.EX2 R118, R118 ;  /* 0x0000007600767308 */ /* 0x000fe20000000800 */
[--C-:B------:R-:W-:Y:S01]  /*4f20*/  FFMA.FTZ R170, R170, c[0x0][0x2d0], -R169.reuse ;  /* 0x0000b400aaaa7a23 */ /* 0x100fe200000108a9 */
[----:B------:R-:W2:Y:S01]  /*4f30*/  LDSM.16.MT88.4 R8, [R252+0x900] ;  /* 0x00090000fc08783b */ /* 0x000ea20000004200 */
[--C-:B------:R-:W-:Y:S01]  /*4f40*/  FFMA.FTZ R156, R6, c[0x0][0x2d0], -R169.reuse ;  /* 0x0000b400069c7a23 */ /* 0x100fe200000108a9 */
[----:B-1----:R-:W-:Y:S01]  /*4f50*/  F2FP.PACK_AB R4, R116, R119 ;  /* 0x000000777404723e */ /* 0x002fe200000000ff */
[----:B------:R-:W-:-:S03]  /*4f60*/  FFMA.FTZ R7, R7, c[0x0][0x2d0], -R169 ;  /* 0x0000b40007077a23 */ /* 0x000fc600000108a9 */
[----:B------:R-:W1:Y:S08]  /*4f70*/  MUFU.EX2 R117, R117 ;  /* 0x0000007500757308 */ /* 0x000e700000000800 */
[----:B------:R-:W-:Y:S08]  /*4f80*/  MUFU.EX2 R175, R175 ;  /* 0x000000af00af7308 */ /* 0x000ff00000000800 */
[----:B------:R-:W3:Y:S01]  /*4f90*/  MUFU.EX2 R176, R176 ;  /* 0x000000b000b07308 */ /* 0x000ee20000000800 */
[----:B-1----:R-:W-:-:S07]  /*4fa0*/  F2FP.PACK_AB R129, R117, R118 ;  /* 0x000000767581723e */ /* 0x002fce00000000ff */
[----:B------:R-:W1:Y:S01]  /*4fb0*/  MUFU.EX2 R172, R172 ;  /* 0x000000ac00ac7308 */ /* 0x000e620000000800 */
[----:B---3--:R-:W-:-:S07]  /*4fc0*/  F2FP.PACK_AB R131, R176, R175 ;  /* 0x000000afb083723e */ /* 0x008fce00000000ff */
[----:B------:R-:W-:Y:S01]  /*4fd0*/  MUFU.EX2 R171, R171 ;  /* 0x000000ab00ab7308 */ /* 0x000fe20000000800 */
[----:B------:R-:W-:Y:S01]  /*4fe0*/  HMMA.16816.F32 R132, R128, R136, RZ ;  /* 0x000000888084723c */ /* 0x000fe200000018ff */
[----:B-1----:R-:W-:-:S06]  /*4ff0*/  F2FP.PACK_AB R6, R172, R173 ;  /* 0x000000adac06723e */ /* 0x002fcc00000000ff */
[----:B------:R-:W1:Y:S01]  /*5000*/  MUFU.EX2 R170, R170 ;  /* 0x000000aa00aa7308 */ /* 0x000e620000000800 */
[C---:B------:R-:W-:Y:S07]  /*5010*/  HMMA.16816.F32 R136, R128.reuse, R138, RZ ;  /* 0x0000008a8088723c */ /* 0x040fee00000018ff */
[----:B------:R-:W-:Y:S01]  /*5020*/  MUFU.EX2 R3, R7 ;  /* 0x0000000700037308 */ /* 0x000fe20000000800 */
[C---:B------:R-:W-:Y:S07]  /*5030*/  HMMA.16816.F32 R36, R128.reuse, R40, RZ ;  /* 0x000000288024723c */ /* 0x040fee00000018ff */
[----:B------:R-:W3:Y:S01]  /*5040*/  MUFU.EX2 R156, R156 ;  /* 0x0000009c009c7308 */ /* 0x000ee20000000800 */
[----:B-1----:R-:W-:Y:S01]  /*5050*/  F2FP.PACK_AB R5, R170, R171 ;  /* 0x000000abaa05723e */ /* 0x002fe200000000ff */
[C---:B------:R-:W-:Y:S08]  /*5060*/  HMMA.16816.F32 R40, R128.reuse, R42, RZ ;  /* 0x0000002a8028723c */ /* 0x040ff000000018ff */
[----:B------:R-:W-:Y:S01]  /*5070*/  HMMA.16816.F32 R52, R128, R56, RZ ;  /* 0x000000388034723c */ /* 0x000fe200000018ff */
[----:B---3--:R-:W-:-:S07]  /*5080*/  F2FP.PACK_AB R7, R156, R3 ;  /* 0x000000039c07723e */ /* 0x008fce00000000ff */
[----:B------:R-:W-:Y:S08]  /*5090*/  HMMA.16816.F32 R56, R128, R58, RZ ;  /* 0x0000003a8038723c */ /* 0x000ff000000018ff */
[C---:B--2---:R-:W-:Y:S08]  /*50a0*/  HMMA.16816.F32 R132, R4.reuse, R8, R132 ;  /* 0x000000080484723c */ /* 0x044ff00000001884 */
[----:B------:R-:W-:Y:S01]  /*50b0*/  HMMA.16816.F32 R136, R4, R10, R136 ;  /* 0x0000000a0488723c */ /* 0x000fe20000001888 */
[----:B------:R-:W1:Y:S07]  /*50c0*/  LDSM.16.MT88.4 R8, [R252+0x2100] ;  /* 0x00210000fc08783b */ /* 0x000e6e0000004200 */
[C---:B------:R-:W-:Y:S08]  /*50d0*/  HMMA.16816.F32 R44, R128.reuse, R48, RZ ;  /* 0x00000030802c723c */ /* 0x040ff000000018ff */
[C---:B------:R-:W-:Y:S08]  /*50e0*/  HMMA.16816.F32 R48, R128.reuse, R50, RZ ;  /* 0x000000328030723c */ /* 0x040ff000000018ff */
[----:B------:R-:W-:Y:S08]  /*50f0*/  HMMA.16816.F32 R84, R128, R88, RZ ;  /* 0x000000588054723c */ /* 0x000ff000000018ff */
[C---:B------:R-:W-:Y:S08]  /*5100*/  HMMA.16816.F32 R44, R4.reuse, R12, R44 ;  /* 0x0000000c042c723c */ /* 0x040ff0000000182c */
[C---:B------:R-:W-:Y:S01]  /*5110*/  HMMA.16816.F32 R48, R4.reuse, R14, R48 ;  /* 0x0000000e0430723c */ /* 0x040fe20000001830 */
[----:B------:R-:W2:Y:S07]  /*5120*/  LDSM.16.MT88.4 R12, [R248+0x2100] ;  /* 0x00210000f80c783b */ /* 0x000eae0000004200 */
[C---:B-1----:R-:W-:Y:S08]  /*5130*/  HMMA.16816.F32 R36, R4.reuse, R8, R36 ;  /* 0x000000080424723c */ /* 0x042ff00000001824 */
[----:B------:R-:W-:Y:S01]  /*5140*/  HMMA.16816.F32 R40, R4, R10, R40 ;  /* 0x0000000a0428723c */ /* 0x000fe20000001828 */
[----:B------:R-:W1:Y:S07]  /*5150*/  LDSM.16.MT88.4 R8, [R249+0x2100] ;  /* 0x00210000f908783b */ /* 0x000e6e0000004200 */
[C---:B------:R-:W-:Y:S08]  /*5160*/  HMMA.16816.F32 R88, R128.reuse, R90, RZ ;  /* 0x0000005a8058723c */ /* 0x040ff000000018ff */
[C---:B------:R-:W-:Y:S08]  /*5170*/  HMMA.16816.F32 R60, R128.reuse, R64, RZ ;  /* 0x00000040803c723c */ /* 0x040ff000000018ff */
[C---:B------:R-:W-:Y:S08]  /*5180*/  HMMA.16816.F32 R64, R128.reuse, R66, RZ ;  /* 0x000000428040723c */ /* 0x040ff000000018ff */
[----:B------:R-:W-:Y:S08]  /*5190*/  HMMA.16816.F32 R100, R128, R104, RZ ;  /* 0x000000688064723c */ /* 0x000ff000000018ff */
[C---:B--2---:R-:W-:Y:S08]  /*51a0*/  HMMA.16816.F32 R60, R4.reuse, R12, R60 ;  /* 0x0000000c043c723c */ /* 0x044ff0000000183c */
[C---:B-1----:R-:W-:Y:S08]  /*51b0*/  HMMA.16816.F32 R52, R4.reuse, R8, R52 ;  /* 0x000000080434723c */ /* 0x042ff00000001834 */
[C---:B------:R-:W-:Y:S01]  /*51c0*/  HMMA.16816.F32 R56, R4.reuse, R10, R56 ;  /* 0x0000000a0438723c */ /* 0x040fe20000001838 */
[----:B------:R-:W1:Y:S07]  /*51d0*/  LDSM.16.MT88.4 R8, [R249+0x3900] ;  /* 0x00390000f908783b */ /* 0x000e6e0000004200 */
[----:B------:R-:W-:Y:S01]  /*51e0*/  HMMA.16816.F32 R64, R4, R14, R64 ;  /* 0x0000000e0440723c */ /* 0x000fe20000001840 */
[----:B------:R-:W2:Y:S07]  /*51f0*/  LDSM.16.MT88.4 R12, [R248+0x3900] ;  /* 0x00390000f80c783b */ /* 0x000eae0000004200 */
[C---:B------:R-:W-:Y:S08]  /*5200*/  HMMA.16816.F32 R104, R128.reuse, R106, RZ ;  /* 0x0000006a8068723c */ /* 0x040ff000000018ff */
[C---:B------:R-:W-:Y:S08]  /*5210*/  HMMA.16816.F32 R92, R128.reuse, R96, RZ ;  /* 0x00000060805c723c */ /* 0x040ff000000018ff */
[C---:B------:R-:W-:Y:S08]  /*5220*/  HMMA.16816.F32 R96, R128.reuse, R98, RZ ;  /* 0x000000628060723c */ /* 0x040ff000000018ff */
[----:B------:R-:W-:Y:S08]  /*5230*/  HMMA.16816.F32 R108, R128, R112, RZ ;  /* 0x00000070806c723c */ /* 0x000ff000000018ff */
[C---:B-1----:R-:W-:Y:S08]  /*5240*/  HMMA.16816.F32 R84, R4.reuse, R8, R84 ;  /* 0x000000080454723c */ /* 0x042ff00000001854 */
[C---:B------:R-:W-:Y:S01]  /*5250*/  HMMA.16816.F32 R88, R4.reuse, R10, R88 ;  /* 0x0000000a0458723c */ /* 0x040fe20000001858 */
[----:B------:R-:W1:Y:S07]  /*5260*/  LDSM.16.MT88.4 R8, [R252+0x5100] ;  /* 0x00510000fc08783b */ /* 0x000e6e0000004200 */
[----:B--2---:R-:W-:Y:S07]  /*5270*/  HMMA.16816.F32 R96, R4, R14, R96 ;  /* 0x0000000e0460723c */ /* 0x004fee0000001860 */
[----:B------:R-:W-:Y:S01]  /*5280*/  FADD.FTZ R14, R120, R121 ;  /* 0x00000079780e7221 */ /* 0x000fe20000010000 */
[----:B------:R-:W-:Y:S01]  /*5290*/  HMMA.16816.F32 R112, R128, R114, RZ ;  /* 0x000000728070723c */ /* 0x000fe200000018ff */
[----:B------:R-:W2:Y:S02]  /*52a0*/  LDSM.16.MT88.4 R120, [R249+0x4900] ;  /* 0x00490000f978783b */ /* 0x000ea40000004200 */
[----:B------:R-:W-:-:S04]  /*52b0*/  FADD.FTZ R14, R119, R14 ;  /* 0x0000000e770e7221 */ /* 0x000fc80000010000 */
[----:B------:R-:W-:Y:S01]  /*52c0*/  FADD.FTZ R14, R116, R14 ;  /* 0x0000000e740e7221 */ /* 0x000fe20000010000 */
[----:B------:R-:W-:Y:S03]  /*52d0*/  HMMA.16816.F32 R28, R128, R32, RZ ;  /* 0x00000020801c723c */ /* 0x000fe600000018ff */
[----:B------:R-:W-:-:S04]  /*52e0*/  FADD.FTZ R173, R173, R14 ;  /* 0x0000000eadad7221 */ /* 0x000fc80000010000 */
[----:B------:R-:W-:Y:S01]  /*52f0*/  FADD.FTZ R173, R172, R173 ;  /* 0x000000adacad7221 */ /* 0x000fe20000010000 */
[----:B------:R-:W-:Y:S07]  /*5300*/  HMMA.16816.F32 R92, R4, R12, R92 ;  /* 0x0000000c045c723c */ /* 0x000fee000000185c */
[----:B------:R-:W-:Y:S01]  /*5310*/  FADD.FTZ R12, R118, R117 ;  /* 0x00000075760c7221 */ /* 0x000fe20000010000 */
[----:B------:R-:W-:Y:S01]  /*5320*/  HMMA.16816.F32 R32, R128, R34, RZ ;  /* 0x000000228020723c */ /* 0x000fe200000018ff */
[----:B------:R-:W-:-:S02]  /*5330*/  FFMA.FTZ R13, R126, c[0x0][0x2d0], -R174 ;  /* 0x0000b4007e0d7a23 */ /* 0x000fc400000108ae */
[----:B------:R-:W-:Y:S02]  /*5340*/  FADD.FTZ R175, R175, R12 ;  /* 0x0000000cafaf7221 */ /* 0x000fe40000010000 */
[----:B------:R-:W-:Y:S02]  /*5350*/  FFMA.FTZ R12, R127, c[0x0][0x2d0], -R174 ;  /* 0x0000b4007f0c7a23 */ /* 0x000fe400000108ae */
[----:B------:R-:W-:Y:S01]  /*5360*/  FADD.FTZ R176, R176, R175 ;  /* 0x000000afb0b07221 */ /* 0x000fe20000010000 */
[----:B-1----:R-:W-:Y:S03]  /*5370*/  HMMA.16816.F32 R100, R4, R8, R100 ;  /* 0x000000080464723c */ /* 0x002fe60000001864 */
[----:B------:R-:W-:-:S04]  /*5380*/  FADD.FTZ R176, R171, R176 ;  /* 0x000000b0abb07221 */ /* 0x000fc80000010000 */
[----:B------:R-:W-:Y:S01]  /*5390*/  FADD.FTZ R170, R170, R176 ;  /* 0x000000b0aaaa7221 */ /* 0x000fe20000010000 */
[----:B------:R-:W-:Y:S01]  /*53a0*/  HMMA.16816.F32 R104, R4, R10, R104 ;  /* 0x0000000a0468723c */ /* 0x000fe20000001868 */
[----:B------:R-:W1:Y:S02]  /*53b0*/  LDSM.16.MT88.4 R8, [R250+0x5100] ;  /* 0x00510000fa08783b */ /* 0x000e640000004200 */
[----:B------:R-:W-:-:S04]  /*53c0*/  FADD.FTZ R170, R3, R170 ;  /* 0x000000aa03aa7221 */ /* 0x000fc80000010000 */
[----:B------:R-:W-:Y:S01]  /*53d0*/  FADD.FTZ R156, R156, R170 ;  /* 0x000000aa9c9c7221 */ /* 0x000fe20000010000 */
[C---:B--2---:R-:W-:Y:S08]  /*53e0*/  HMMA.16816.F32 R116, R128.reuse, R120, RZ ;  /* 0x000000788074723c */ /* 0x044ff000000018ff */
        /* <DEDUP_REMOVED lines=8> */
[C---:B------:R-:W-:Y:S08]  /*5470*/  HMMA.16816.F32 R148, R128.reuse, R152, RZ ;  /* 0x000000988094723c */ /* 0x040ff000000018ff */
[----:B------:R-:W-:Y:S08]  /*5480*/  HMMA.16816.F32 R152, R128, R154, RZ ;  /* 0x0000009a8098723c */ /* 0x000ff000000018ff */
[----:B--2---:R-:W-:Y:S07]  /*5490*/  HMMA.16816.F32 R76, R4, R16, R76 ;  /* 0x00000010044c723c */ /* 0x004fee000000184c */
[--C-:B------:R-:W-:Y:S01]  /*54a0*/  FFMA.FTZ R17, R125, c[0x0][0x2d0], -R174.reuse ;  /* 0x0000b4007d117a23 */ /* 0x100fe200000108ae */
[----:B------:R-:W-:Y:S01]  /*54b0*/  HMMA.16816.F32 R140, R128, R144, RZ ;  /* 0x00000090808c723c */ /* 0x000fe200000018ff */
[----:B------:R-:W-:-:S04]  /*54c0*/  FFMA.FTZ R16, R124, c[0x0][0x2d0], -R174 ;  /* 0x0000b4007c107a23 */ /* 0x000fc800000108ae */
[----:B------:R-:W-:Y:S03]  /*54d0*/  MUFU.EX2 R17, R17 ;  /* 0x0000001100117308 */ /* 0x000fe60000000800 */
[----:B------:R-:W-:Y:S05]  /*54e0*/  HMMA.16816.F32 R68, R128, R72, RZ ;  /* 0x000000488044723c */ /* 0x000fea00000018ff */
[----:B------:R-:W-:Y:S03]  /*54f0*/  MUFU.EX2 R16, R16 ;  /* 0x0000001000107308 */ /* 0x000fe60000000800 */
[C---:B-1----:R-:W-:Y:S08]  /*5500*/  HMMA.16816.F32 R116, R4.reuse, R8, R116 ;  /* 0x000000080474723c */ /* 0x042ff00000001874 */
[----:B------:R-:W-:Y:S01]  /*5510*/  HMMA.16816.F32 R120, R4, R10, R120 ;  /* 0x0000000a0478723c */ /* 0x000fe20000001878 */
[----:B------:R-:W1:Y:S07]  /*5520*/  LDSM.16.MT88.4 R8, [R248+0x4900] ;  /* 0x00490000f808783b */ /* 0x000e6e0000004200 */
[C---:B------:R-:W-:Y:S08]  /*5530*/  HMMA.16816.F32 R144, R128.reuse, R146, RZ ;  /* 0x000000928090723c */ /* 0x040ff000000018ff */
[C---:B------:R-:W-:Y:S08]  /*5540*/  HMMA.16816.F32 R72, R128.reuse, R74, RZ ;  /* 0x0000004a8048723c */ /* 0x040ff000000018ff */
[----:B------:R-:W-:Y:S08]  /*5550*/  HMMA.16816.F32 R80, R128, R82, RZ ;  /* 0x000000528050723c */ /* 0x000ff000000018ff */
[C---:B------:R-:W-:Y:S08]  /*5560*/  HMMA.16816.F32 R148, R4.reuse, R20, R148 ;  /* 0x000000140494723c */ /* 0x040ff00000001894 */
[----:B------:R-:W-:Y:S01]  /*5570*/  HMMA.16816.F32 R152, R4, R22, R152 ;  /* 0x000000160498723c */ /* 0x000fe20000001898 */
[----:B------:R-:W2:Y:S07]  /*5580*/  LDSM.16.MT88.4 R20, [R252+0x3900] ;  /* 0x00390000fc14783b */ /* 0x000eae0000004200 */
[C---:B-1----:R-:W-:Y:S08]  /*5590*/  HMMA.16816.F32 R124, R128.reuse, R8, RZ ;  /* 0x00000008807c723c */ /* 0x042ff000000018ff */
[----:B------:R-:W-:Y:S01]  /*55a0*/  HMMA.16816.F32 R128, R128, R10, RZ ;  /* 0x0000000a8080723c */ /* 0x000fe200000018ff */
[----:B------:R-:W1:Y:S07]  /*55b0*/  LDSM.16.MT88.4 R8, [R248+0x5100] ;  /* 0x00510000f808783b */ /* 0x000e6e0000004200 */
[C---:B------:R-:W-:Y:S08]  /*55c0*/  HMMA.16816.F32 R140, R4.reuse, R24, R140 ;  /* 0x00000018048c723c */ /* 0x040ff0000000188c */
[C---:B------:R-:W-:Y:S08]  /*55d0*/  HMMA.16816.F32 R144, R4.reuse, R26, R144 ;  /* 0x0000001a0490723c */ /* 0x040ff00000001890 */
[C---:B------:R-:W-:Y:S07]  /*55e0*/  HMMA.16816.F32 R80, R4.reuse, R18, R80 ;  /* 0x000000120450723c */ /* 0x040fee0000001850 */
[--C-:B------:R-:W-:Y:S01]  /*55f0*/  FFMA.FTZ R18, R168, c[0x0][0x2d0], -R169.reuse ;  /* 0x0000b400a8127a23 */ /* 0x100fe200000108a9 */
[----:B--2---:R-:W-:Y:S01]  /*5600*/  HMMA.16816.F32 R68, R4, R20, R68 ;  /* 0x000000140444723c */ /* 0x004fe20000001844 */
[----:B------:R-:W-:-:S04]  /*5610*/  FFMA.FTZ R19, R159, c[0x0][0x2d0], -R169 ;  /* 0x0000b4009f137a23 */ /* 0x000fc800000108a9 */
[----:B------:R-:W2:Y:S02]  /*5620*/  MUFU.EX2 R18, R18 ;  /* 0x0000001200127308 */ /* 0x000ea40000000800 */
[--C-:B------:R-:W-:Y:S01]  /*5630*/  FFMA.FTZ R21, R158, c[0x0][0x2d0], -R169.reuse ;  /* 0x0000b4009e157a23 */ /* 0x100fe200000108a9 */
[----:B------:R-:W-:Y:S01]  /*5640*/  HMMA.16816.F32 R72, R4, R22, R72 ;  /* 0x000000160448723c */ /* 0x000fe20000001848 */
[----:B------:R-:W-:-:S04]  /*5650*/  FFMA.FTZ R20, R157, c[0x0][0x2d0], -R169 ;  /* 0x0000b4009d147a23 */ /* 0x000fc800000108a9 */
[----:B------:R-:W3:Y:S03]  /*5660*/  MUFU.EX2 R19, R19 ;  /* 0x0000001300137308 */ /* 0x000ee60000000800 */
[C---:B-1----:R-:W-:Y:S05]  /*5670*/  HMMA.16816.F32 R124, R4.reuse, R8, R124 ;  /* 0x00000008047c723c */ /* 0x042fea000000187c */
[----:B------:R-:W-:Y:S01]  /*5680*/  MUFU.EX2 R21, R21 ;  /* 0x0000001500157308 */ /* 0x000fe20000000800 */
[----:B--2---:R-:W-:Y:S02]  /*5690*/  FADD.FTZ R156, R18, R156 ;  /* 0x0000009c129c7221 */ /* 0x004fe40000010000 */
[----:B------:R-:W-:Y:S01]  /*56a0*/  HMMA.16816.F32 R128, R4, R10, R128 ;  /* 0x0000000a0480723c */ /* 0x000fe20000001880 */
[----:B------:R-:W1:Y:S04]  /*56b0*/  LDSM.16.MT88.4 R8, [R250+0x1100] ;  /* 0x00110000fa08783b */ /* 0x000e680000004200 */
[----:B------:R-:W2:Y:S01]  /*56c0*/  MUFU.EX2 R4, R12 ;  /* 0x0000000c00047308 */ /* 0x000ea20000000800 */
[----:B---3--:R-:W-:Y:S01]  /*56d0*/  FADD.FTZ R156, R19, R156 ;  /* 0x0000009c139c7221 */ /* 0x008fe20000010000 */
[----:B------:R-:W-:-:S06]  /*56e0*/  F2FP.PACK_AB R6, R16, R17 ;  /* 0x000000111006723e */ /* 0x000fcc00000000ff */
[----:B------:R3:W4:Y:S08]  /*56f0*/  MUFU.EX2 R5, R13 ;  /* 0x0000000d00057308 */ /* 0x0007300000000800 */
[----:B------:R-:W1:Y:S01]  /*5700*/  MUFU.EX2 R20, R20 ;  /* 0x0000001400147308 */ /* 0x000e620000000800 */
[----:B--2---:R-:W-:Y:S01]  /*5710*/  FADD.FTZ R3, R4, R173 ;  /* 0x000000ad04037221 */ /* 0x004fe20000010000 */
[----:B---3--:R-:W2:Y:S03]  /*5720*/  LDSM.16.MT88.4 R12, [R252+0x1100] ;  /* 0x00110000fc0c783b */ /* 0x008ea60000004200 */
[C---:B----4-:R-:W-:Y:S01]  /*5730*/  FADD.FTZ R3, R5.reuse, R3 ;  /* 0x0000000305037221 */ /* 0x050fe20000010000 */
[----:B------:R-:W-:-:S02]  /*5740*/  F2FP.PACK_AB R4, R5, R4 ;  /* 0x000000040504723e */ /* 0x000fc400000000ff */
[----:B------:R-:W-:Y:S01]  /*5750*/  F2FP.PACK_AB R5, R19, R18 ;  /* 0x000000121305723e */ /* 0x000fe200000000ff */
[----:B------:R-:W-:Y:S01]  /*5760*/  FADD.FTZ R3, R17, R3 ;  /* 0x0000000311037221 */ /* 0x000fe20000010000 */
[----:B-1----:R-:W-:Y:S01]  /*5770*/  F2FP.PACK_AB R7, R20, R21 ;  /* 0x000000151407723e */ /* 0x002fe200000000ff */
[----:B------:R-:W-:-:S06]  /*5780*/  FADD.FTZ R21, R21, R156 ;  /* 0x0000009c15157221 */ /* 0x000fcc0000010000 */
[C---:B------:R-:W-:Y:S08]  /*5790*/  HMMA.16816.F32 R140, R4.reuse, R8, R140 ;  /* 0x00000008048c723c */ /* 0x040ff0000000188c */
        /* <DEDUP_REMOVED lines=43> */
[C---:B--2---:R-:W-:Y:S08]  /*5a50*/  HMMA.16816.F32 R116, R4.reuse, R12, R116 ;  /* 0x0000000c0474723c */ /* 0x044ff00000001874 */
[----:B------:R-:W-:Y:S07]  /*5a60*/  HMMA.16816.F32 R120, R4, R14, R120 ;  /* 0x0000000e0478723c */ /* 0x000fee0000001878 */
[----:B------:R-:W-:-:S02]  /*5a70*/  FADD.FTZ R4, R16, R3 ;  /* 0x0000000310047221 */ /* 0x000fc40000010000 */
[----:B------:R-:W-:-:S03]  /*5a80*/  FADD.FTZ R3, R20, R21 ;  /* 0x0000001514037221 */ /* 0x000fc60000010000 */
[----:B------:R1:W-:Y:S04]  /*5a90*/  STL [R1+0x44], R4 ;  /* 0x0000440401007387 */ /* 0x0003e80000100800 */
[----:B------:R1:W-:Y:S01]  /*5aa0*/  STL [R1+0x40], R3 ;  /* 0x0000400301007387 */ /* 0x0003e20000100800 */
[----:B------:R-:W-:Y:S05]  /*5ab0*/  @P0 BRA `(.L_x_402) ;  /* 0x0000018000000947 */ /* 0x000fea0003800000 */
[----:B------:R-:W-:Y:S01]  /*5ac0*/  ISETP.LT.AND P0, PT, RZ, UR4, PT ;  /* 0x00000004ff007c0c */ /* 0x000fe2000bf01270 */
[----:B------:R-:W-:-:S12]  /*5ad0*/  UIADD3 UR26, UR4, -0x1, URZ ;  /* 0xffffffff041a7890 */ /* 0x000fd8000fffe03f */
[----:B------:R-:W-:Y:S05]  /*5ae0*/  @P0 BRA `(.L_x_403) ;  /* 0x000000a000000947 */ /* 0x000fea0003800000 */
[----:B------:R-:W-:Y:S02]  /*5af0*/  UMOV UR26, 0x1 ;  /* 0x00000001001a7882 */ /* 0x000fe40000000000 */
        /* <DEDUP_REMOVED lines=9> */
.L_x_403:
[----:B------:R-:W-:Y:S02]  /*5b90*/  UMOV UR5, 0x1 ;  /* 0x0000000100057882 */ /* 0x000fe40000000000 */
[----:B------:R-:W-:Y:S02]  /*5ba0*/  ULDC UR4, c[0x0][0x32c] ;  /* 0x0000cb0000047ab9 */ /* 0x000fe40000000800 */
[----:B------:R-:W-:-:S03]  /*5bb0*/  UISETP.NE.AND UP0, UPT, UR5, UR4, UPT ;  /* 0x000000040500728c */ /* 0x000fc6000bf05270 */
[----:B------:R-:W-:Y:S02]  /*5bc0*/  ULDC.64 UR4, c[0x0][0x330] ;  /* 0x0000cc0000047ab9 */ /* 0x000fe40000000a00 */
[----:B------:R-:W-:-:S07]  /*5bd0*/  UIMAD.WIDE.U32 UR28, UR26, UR4, URZ ;  /* 0x000000041a1c72a5 */ /* 0x000fce000f8e003f */
[----:B------:R-:W-:Y:S02]  /*5be0*/  @UP0 UMOV UR27, UR29 ;  /* 0x0000001d001b0c82 */ /* 0x000fe40008000000 */
[----:B------:R-:W-:Y:S02]  /*5bf0*/  @UP0 USHF.R.U32.HI UR26, URZ, UR5, UR27 ;  /* 0x000000053f1a0299 */ /* 0x000fe4000801161b */
.L_x_404:
[----:B------:R-:W-:Y:S02]  /*5c00*/  ULDC UR4, c[0x0][0x32c] ;  /* 0x0000cb0000047ab9 */ /* 0x000fe40000000800 */
[----:B------:R-:W-:-:S04]  /*5c10*/  UIMAD UR4, UR26, UR4, UR4 ;  /* 0x000000041a0472a4 */ /* 0x000fc8000f8e0204 */
[----:B------:R-:W-:-:S04]  /*5c20*/  UISETP.LT.AND UP0, UPT, UR25, UR4, UPT ;  /* 0x000000041900728c */ /* 0x000fc8000bf01270 */
[----:B------:R-:W-:-:S04]  /*5c30*/  USEL UR25, UR25, UR4, UP0 ;  /* 0x0000000419197287 */ /* 0x000fc80008000000 */
.L_x_402:
[----:B------:R-:W-:-:S04]  /*5c40*/  UIMAD.WIDE UR4, UR25, 0x2aaaaaab, URZ ;  /* 0x2aaaaaab190478a5 */ /* 0x000fc8000f8e023f */
[----:B------:R-:W-:-:S04]  /*5c50*/  USHF.R.U32.HI UR4, URZ, 0x1f, UR5 ;  /* 0x0000001f3f047899 */ /* 0x000fc80008011605 */
[----:B------:R-:W-:-:S04]  /*5c60*/  ULEA.HI.SX32 UR4, UR5, UR4, 0x1d ;  /* 0x0000000405047291 */ /* 0x000fc8000f8fea3f */
[----:B------:R-:W-:-:S04]  /*5c70*/  UISETP.LT.AND UP0, UPT, UR8, UR4, UPT ;  /* 0x000000040800728c */ /* 0x000fc8000bf01270 */
[----:B------:R-:W-:-:S04]  /*5c80*/  USEL UR4, UR8, UR4, !UP0 ;  /* 0x0000000408047287 */ /* 0x000fc8000c000000 */
[----:B------:R-:W-:-:S06]  /*5c90*/  UISETP.GE.AND UP0, UPT, UR24, UR4, UPT ;  /* 0x000000041800728c */ /* 0x000fcc000bf06270 */
[----:B------:R-:W-:-:S13]  /*5ca0*/  PLOP3.LUT P0, PT, PT, PT, UP0, 0x40, 0x0 ;  /* 0x000000000000781c */ /* 0x000fda0003f0e808 */
[----:B------:R-:W-:Y:S05]  /*5cb0*/  @P0 BRA `(.L_x_405) ;  /* 0x00003f8000000947 */ /* 0x000fea0003800000 */
[----:B------:R-:W2:Y:S04]  /*5cc0*/  LDL R5, [R1+0x24] ;  /* 0x0000240001057983 */ /* 0x000ea80000100800 */
[----:B-1----:R-:W3:Y:S04]  /*5cd0*/  LDL R4, [R1+0x30] ;  /* 0x0000300001047983 */ /* 0x002ee80000100800 */
[----:B------:R-:W4:Y:S04]  /*5ce0*/  LDL R3, [R1+0x18] ;  /* 0x0000180001037983 */ /* 0x000f280000100800 */
[----:B------:R-:W5:Y:S01]  /*5cf0*/  LDL R7, [R1+0x3c] ;  /* 0x00003c0001077983 */ /* 0x000f620000100800 */
[----:B------:R-:W-:Y:S01]  /*5d00*/  MOV R156, R2 ;  /* 0x00000002009c7202 */ /* 0x000fe20000000f00 */
[----:B------:R-:W-:Y:S01]  /*5d10*/  UMOV UR5, UR24 ;  /* 0x0000001800057c82 */ /* 0x000fe20008000000 */
[----:B--2---:R-:W-:Y:S01]  /*5d20*/  IMAD.MOV.U32 R6, RZ, RZ, R5 ;  /* 0x000000ffff067224 */ /* 0x004fe200078e0005 */
[----:B---3--:R-:W-:Y:S01]  /*5d30*/  MOV R5, R4 ;  /* 0x0000000400057202 */ /* 0x008fe20000000f00 */
[----:B----4-:R-:W-:-:S02]  /*5d40*/  IMAD.MOV.U32 R4, RZ, RZ, R3 ;  /* 0x000000ffff047224 */ /* 0x010fc400078e0003 */
[----:B------:R-:W-:Y:S01]  /*5d50*/  IMAD.MOV.U32 R3, RZ, RZ, R0 ;  /* 0x000000ffff037224 */ /* 0x000fe200078e0000 */
[C---:B-----5:R-:W-:Y:S02]  /*5d60*/  SHF.L.U64.HI R0, R6.reuse, 0x1, R7 ;  /* 0x0000000106007819 */ /* 0x060fe40000010207 */
[----:B------:R-:W-:Y:S02]  /*5d70*/  SHF.L.U32 R6, R6, 0x1, RZ ;  /* 0x0000000106067819 */ /* 0x000fe400000006ff */
[C---:B------:R-:W-:Y:S01]  /*5d80*/  SHF.L.U64.HI R2, R4.reuse, 0x1, R5 ;  /* 0x0000000104027819 */ /* 0x040fe20000010205 */
[----:B------:R1:W-:Y:S04]  /*5d90*/  STL [R1+0x48], R0 ;  /* 0x0000480001007387 */ /* 0x0003e80000100800 */
[----:B------:R2:W-:Y:S04]  /*5da0*/  STL [R1+0x4c], R6 ;  /* 0x00004c0601007387 */ /* 0x0005e80000100800 */
[----:B------:R2:W-:Y:S01]  /*5db0*/  STL [R1+0x50], R2 ;  /* 0x0000500201007387 */ /* 0x0005e20000100800 */
[----:B-1----:R-:W-:-:S05]  /*5dc0*/  IMAD.SHL.U32 R0, R4, 0x2, RZ ;  /* 0x0000000204007824 */ /* 0x002fca00078e00ff */
[----:B------:R2:W-:Y:S02]  /*5dd0*/  STL [R1+0x54], R0 ;  /* 0x0000540001007387 */ /* 0x0005e40000100800 */
.L_x_418:
[----:B--2---:R-:W2:Y:S01]  /*5de0*/  LDL R2, [R1+0x4] ;  /* 0x0000040001027983 */ /* 0x004ea20000100800 */
[----:B------:R-:W-:Y:S04]  /*5df0*/  DEPBAR.LE SB0, 0x0 ;  /* 0x000080000000791a */ /* 0x000fe80000000000 */
[----:B------:R-:W3:Y:S01]  /*5e00*/  LDL R0, [R1] ;  /* 0x0000000001007983 */ /* 0x000ee20000100800 */
[----:B------:R-:W-:Y:S03]  /*5e10*/  UISETP.GT.AND UP0, UPT, UR8, UR5, UPT ;  /* 0x000000050800728c */ /* 0x000fe6000bf04270 */
[----:B------:R-:W-:Y:S03]  /*5e20*/  BAR.SYNC.DEFER_BLOCKING 0x0 ;  /* 0x0000000000007b1d */ /* 0x000fe60000010000 */
[----:B------:R-:W-:Y:S03]  /*5e30*/  PLOP3.LUT P0, PT, PT, PT, UP0, 0x80, 0x0 ;  /* 0x000000000000781c */ /* 0x000fe60003f0f008 */
[----:B------:R1:W4:Y:S04]  /*5e40*/  LDSM.16.M88.4 R172, [R247] ;  /* 0x00000000f7ac783b */ /* 0x0003280000000200 */
[----:B------:R1:W1:Y:S04]  /*5e50*/  LDSM.16.M88.4 R176, [R246] ;  /* 0x00000000f6b0783b */ /* 0x0002680000000200 */
[----:B--2---:R2:W1:Y:S04]  /*5e60*/  LDSM.16.M88.4 R8, [R2+0x10100] ;  /* 0x010100000208783b */ /* 0x0044680000000200 */
[----:B------:R2:W1:Y:S04]  /*5e70*/  LDSM.16.M88.4 R16, [R2+0x10900] ;  /* 0x010900000210783b */ /* 0x0004680000000200 */
[----:B------:R2:W1:Y:S04]  /*5e80*/  LDSM.16.M88.4 R24, [R2+0x11100] ;  /* 0x011100000218783b */ /* 0x0004680000000200 */
[----:B---3--:R2:W3:Y:S01]  /*5e90*/  LDSM.16.M88.4 R168, [R0] ;  /* 0x0000000000a8783b */ /* 0x0084e20000000200 */
[----:B------:R-:W-:-:S05]  /*5ea0*/  @P0 BRA `(.L_x_406) ;  /* 0x000004b000000947 */ /* 0x000fca0003800000 */
[----:B--2-4-:R-:W2:Y:S01]  /*5eb0*/  LDL R0, [R1+0xc] ;  /* 0x00000c0001007983 */ /* 0x014ea20000100800 */
[----:B------:R-:W-:Y:S03]  /*5ec0*/  BSSY B0, `(.L_x_406) ;  /* 0x0000049000007945 */ /* 0x000fe60003800000 */
[----:B------:R-:W4:Y:S04]  /*5ed0*/  LDL R12, [R1+0x8] ;  /* 0x00000800010c7983 */ /* 0x000f280000100800 */
[----:B------:R-:W5:Y:S04]  /*5ee0*/  LDL R7, [R1+0x24] ;  /* 0x0000240001077983 */ /* 0x000f680000100800 */
[----:B---3--:R-:W3:Y:S04]  /*5ef0*/  LDL R158, [R1+0x4c] ;  /* 0x00004c00019e7983 */ /* 0x008ee80000100800 */
        /* <DEDUP_REMOVED lines=8> */
[----:B--2---:R-:W-:Y:S01]  /*5f80*/  IMAD.WIDE.U32 R4, R0, c[0x0][0x208], RZ ;  /* 0x0000820000047a25 */ /* 0x004fe200078e00ff */
[----:B------:R-:W-:Y:S05]  /*5f90*/  SHF.R.S32.HI R2, RZ, 0x1f, R0 ;  /* 0x0000001fff027819 */ /* 0x000fea0000011400 */
[----:B------:R-:W-:Y:S01]  /*5fa0*/  IMAD R2, R2, c[0x0][0x208], RZ ;  /* 0x0000820002027a24 */ /* 0x000fe200078e02ff */
[----:B-----5:R-:W-:Y:S03]  /*5fb0*/  ISETP.GE.AND P1, PT, R7, c[0x0][0x1d4], PT ;  /* 0x0000750007007a0c */ /* 0x020fe60003f26270 */
[----:B------:R-:W-:Y:S01]  /*5fc0*/  IMAD R2, R0, c[0x0][0x20c], R2 ;  /* 0x0000830000027a24 */ /* 0x000fe200078e0202 */
[----:B----4-:R-:W-:Y:S03]  /*5fd0*/  SHF.R.S32.HI R0, RZ, 0x1f, R12 ;  /* 0x0000001fff007819 */ /* 0x010fe6000001140c */
[----:B------:R-:W-:Y:S02]  /*5fe0*/  IMAD.IADD R5, R5, 0x1, R2 ;  /* 0x0000000105057824 */ /* 0x000fe400078e0202 */
[----:B------:R-:W-:Y:S02]  /*5ff0*/  IMAD R0, R0, c[0x0][0x218], RZ ;  /* 0x0000860000007a24 */ /* 0x000fe400078e02ff */
[C---:B------:R-:W-:Y:S04]  /*6000*/  IMAD.WIDE.U32 R4, R12.reuse, c[0x0][0x218], R4 ;  /* 0x000086000c047a25 */ /* 0x040fe800078e0004 */
[----:B------:R-:W-:Y:S01]  /*6010*/  IMAD R0, R12, c[0x0][0x21c], R0 ;  /* 0x000087000c007a24 */ /* 0x000fe200078e0200 */
[----:B------:R-:W-:Y:S04]  /*6020*/  IADD3 R15, P0, R4, UR14, RZ ;  /* 0x0000000e040f7c10 */ /* 0x000fe8000ff1e0ff */
[----:B------:R-:W-:Y:S02]  /*6030*/  IADD3.X R4, R5, UR16, R0, P0, !PT ;  /* 0x0000001005047c10 */ /* 0x000fe400087fe400 */
[C---:B------:R-:W-:Y:S04]  /*6040*/  LEA R0, P0, R15.reuse, c[0x0][0x1f8], 0x1 ;  /* 0x00007e000f007a11 */ /* 0x040fe800078008ff */
[----:B------:R-:W-:Y:S01]  /*6050*/  LEA.HI.X R15, R15, c[0x0][0x1fc], R4, 0x1, P0 ;  /* 0x00007f000f0f7a11 */ /* 0x000fe200000f0c04 */
[----:B------:R-:W2:Y:S01]  /*6060*/  SHFL.IDX PT, R12, R0, RZ, 0x181f ;  /* 0x00181fff000c7589 */ /* 0x000ea200000e0000 */
[----:B---3--:R-:W-:Y:S03]  /*6070*/  SHF.L.U64.HI R2, R6, 0x1, R20 ;  /* 0x0000000106027819 */ /* 0x008fe60000010214 */
[----:B------:R-:W3:Y:S01]  /*6080*/  SHFL.IDX PT, R7, R15, RZ, 0x181f ;  /* 0x00181fff0f077589 */ /* 0x000ee200000e0000 */
[C---:B--2---:R-:W-:Y:S05]  /*6090*/  IADD3 R4, P0, R12.reuse, R158, RZ ;  /* 0x0000009e0c047210 */ /* 0x044fea0007f1e0ff */
[C---:B---3--:R-:W-:Y:S05]  /*60a0*/  IMAD.X R5, R7.reuse, 0x1, R157, P0 ;  /* 0x0000000107057824 */ /* 0x048fea00000e069d */
[----:B------:R-:W-:Y:S01]  /*60b0*/  @!PT LDS RZ, [RZ] ;  /* 0x00000000fffff984 */ /* 0x000fe20000000800 */
[----:B------:R2:W-:Y:S02]  /*60c0*/  LDGSTS.E.BYPASS.LTC128B.128 [R14+0x100], [R4.64], !P1 ;  /* 0x00100000040e7fae */ /* 0x0005e4000c901d56 */
[----:B--2---:R-:W-:Y:S02]  /*60d0*/  IADD3 R4, P0, R12, R22, RZ ;  /* 0x000000160c047210 */ /* 0x004fe40007f1e0ff */
[----:B------:R-:W2:Y:S03]  /*60e0*/  S2R R22, SR_TID.X ;  /* 0x0000000000167919 */ /* 0x000ea60000002100 */
[----:B------:R-:W-:Y:S05]  /*60f0*/  IMAD.X R5, R7, 0x1, R21, P0 ;  /* 0x0000000107057824 */ /* 0x000fea00000e0615 */
[----:B------:R3:W-:Y:S01]  /*6100*/  LDGSTS.E.BYPASS.LTC128B.128 [R14+0x1900], [R4.64], !P6 ;  /* 0x01900000040e7fae */ /* 0x0007e2000f101d56 */
[----:B--2---:R-:W-:Y:S01]  /*6110*/  ISETP.GT.AND P1, PT, R22, 0x7f, PT ;  /* 0x0000007f1600780c */ /* 0x004fe20003f24270 */
[----:B---3--:R-:W-:Y:S01]  /*6120*/  IMAD.SHL.U32 R4, R6, 0x2, RZ ;  /* 0x0000000206047824 */ /* 0x008fe200078e00ff */
[C---:B------:R-:W-:Y:S01]  /*6130*/  SHF.L.U64.HI R5, R13.reuse, 0x1, R23 ;  /* 0x000000010d057819 */ /* 0x040fe20000010217 */
[----:B------:R-:W-:Y:S03]  /*6140*/  IMAD.SHL.U32 R6, R13, 0x2, RZ ;  /* 0x000000020d067824 */ /* 0x000fe600078e00ff */
[C---:B------:R-:W-:Y:S05]  /*6150*/  IADD3 R20, P0, R12.reuse, R4, RZ ;  /* 0x000000040c147210 */ /* 0x040fea0007f1e0ff */
[C---:B------:R-:W-:Y:S01]  /*6160*/  IMAD.X R21, R7.reuse, 0x1, R2, P0 ;  /* 0x0000000107157824 */ /* 0x040fe200000e0602 */
[----:B------:R-:W-:Y:S04]  /*6170*/  IADD3 R12, P0, R12, R6, RZ ;  /* 0x000000060c0c7210 */ /* 0x000fe80007f1e0ff */
[----:B------:R2:W-:Y:S01]  /*6180*/  LDGSTS.E.BYPASS.LTC128B.128 [R14+0x3100], [R20.64], !P5 ;  /* 0x03100000140e7fae */ /* 0x0005e2000e901d56 */
[----:B------:R-:W-:Y:S05]  /*6190*/  IMAD.X R13, R7, 0x1, R5, P0 ;  /* 0x00000001070d7824 */ /* 0x000fea00000e0605 */
[----:B------:R2:W-:Y:S01]  /*61a0*/  LDGSTS.E.BYPASS.LTC128B.128 [R14+0x4900], [R12.64], !P4 ;  /* 0x049000000c0e7fae */ /* 0x0005e2000e101d56 */
[----:B------:R-:W-:-:S05]  /*61b0*/  @P1 BRA `(.L_x_407) ;  /* 0x0000019000001947 */ /* 0x000fca0003800000 */
[----:B------:R-:W-:-:S05]  /*61c0*/  BRA.DIV ~URZ, `(.L_x_408) ;  /* 0x0000dac27f007947 */ /* 0x000fca000b800000 */
[----:B------:R3:W4:Y:S04]  /*61d0*/  SHFL.IDX PT, R7, R15, 0x1, 0x181f ;  /* 0x00381f000f077f89 */ /* 0x00072800000e0000 */
[----:B--2---:R3:W2:Y:S02]  /*61e0*/  SHFL.IDX PT, R13, R0, 0x1, 0x181f ;  /* 0x00381f00000d7f89 */ /* 0x0046a400000e0000 */
.L_x_446:
[----:B---3--:R-:W3:Y:S04]  /*61f0*/  LDL R15, [R1+0x24] ;  /* 0x00002400010f7983 */ /* 0x008ee80000100800 */
[----:B------:R-:W5:Y:S04]  /*6200*/  LDL R14, [R1+0x4c] ;  /* 0x00004c00010e7983 */ /* 0x000f680000100800 */
[----:B----4-:R-:W4:Y:S04]  /*6210*/  LDL R21, [R1+0x48] ;  /* 0x0000480001157983 */ /* 0x010f280000100800 */
[----:B--2---:R-:W2:Y:S04]  /*6220*/  LDL R0, [R1+0x1c] ;  /* 0x00001c0001007983 */ /* 0x004ea80000100800 */
[----:B------:R-:W2:Y:S04]  /*6230*/  LDL R20, [R1+0x54] ;  /* 0x0000540001147983 */ /* 0x000ea80000100800 */
[----:B------:R-:W2:Y:S01]  /*6240*/  LDL R12, [R1+0x50] ;  /* 0x00005000010c7983 */ /* 0x000ea20000100800 */
[----:B---3--:R-:W-:Y:S02]  /*6250*/  ISETP.GE.AND P1, PT, R15, c[0x0][0x1d4], PT ;  /* 0x000075000f007a0c */ /* 0x008fe40003f26270 */
[----:B-----5:R-:W-:Y:S05]  /*6260*/  IADD3 R14, P0, R13, R14, RZ ;  /* 0x0000000e0d0e7210 */ /* 0x020fea0007f1e0ff */
[----:B----4-:R-:W-:Y:S06]  /*6270*/  IMAD.X R15, R7, 0x1, R21, P0 ;  /* 0x00000001070f7824 */ /* 0x010fec00000e0615 */
[----:B------:R-:W-:Y:S01]  /*6280*/  @!PT LDS RZ, [RZ] ;  /* 0x00000000fffff984 */ /* 0x000fe20000000800 */
[----:B------:R-:W-:Y:S01]  /*6290*/  @!PT LDS RZ, [RZ] ;  /* 0x00000000fffff984 */ /* 0x000fe20000000800 */
[----:B------:R-:W-:Y:S01]  /*62a0*/  @!PT LDS RZ, [RZ] ;  /* 0x00000000fffff984 */ /* 0x000fe20000000800 */
[----:B--2---:R2:W-:Y:S02]  /*62b0*/  LDGSTS.E.BYPASS.LTC128B.128 [R0+0x1100], [R14.64], !P1 ;  /* 0x011000000e007fae */ /* 0x0045e4000c901d56 */
[----:B--2---:R-:W-:Y:S05]  /*62c0*/  IADD3 R14, P0, R13, R20, RZ ;  /* 0x000000140d0e7210 */ /* 0x004fea0007f1e0ff */
[----:B------:R-:W-:Y:S01]  /*62d0*/  IMAD.X R15, R7, 0x1, R12, P0 ;  /* 0x00000001070f7824 */ /* 0x000fe200000e060c */
[----:B------:R-:W-:Y:S04]  /*62e0*/  IADD3 R20, P0, R13, R4, RZ ;  /* 0x000000040d147210 */ /* 0x000fe80007f1e0ff */
[----:B------:R2:W-:Y:S01]  /*62f0*/  LDGSTS.E.BYPASS.LTC128B.128 [R0+0x2900], [R14.64], !P6 ;  /* 0x029000000e007fae */ /* 0x0005e2000f101d56 */
[----:B------:R-:W-:Y:S01]  /*6300*/  IMAD.X R21, R7, 0x1, R2, P0 ;  /* 0x0000000107157824 */ /* 0x000fe200000e0602 */
[----:B------:R-:W-:Y:S04]  /*6310*/  IADD3 R6, P0, R13, R6, RZ ;  /* 0x000000060d067210 */ /* 0x000fe80007f1e0ff */
[----:B------:R2:W-:Y:S01]  /*6320*/  LDGSTS.E.BYPASS.LTC128B.128 [R0+0x4100], [R20.64], !P5 ;  /* 0x0410000014007fae */ /* 0x0005e2000e901d56 */
[----:B------:R-:W-:Y:S05]  /*6330*/  IMAD.X R7, R7, 0x1, R5, P0 ;  /* 0x0000000107077824 */ /* 0x000fea00000e0605 */
[----:B------:R2:W-:Y:S03]  /*6340*/  LDGSTS.E.BYPASS.LTC128B.128 [R0+0x5900], [R6.64], !P4 ;  /* 0x0590000006007fae */ /* 0x0005e6000e101d56 */
.L_x_407:
[----:B------:R-:W-:Y:S05]  /*6350*/  BSYNC B0 ;  /* 0x0000000000007941 */ /* 0x000fea0003800000 */
.L_x_406:
[----:B--2-4-:R-:W2:Y:S04]  /*6360*/  LDL R0, [R1+0x4] ;  /* 0x0000040001007983 */ /* 0x014ea80000100800 */
[----:B------:R-:W0:Y:S01]  /*6370*/  LDGDEPBAR ;  /* 0x00000000000079af */ /* 0x000e220000000000 */
[----:B------:R-:W-:Y:S01]  /*6380*/  WARPSYNC 0xffffffff ;  /* 0xffffffff00007948 */ /* 0x000fe20003800000 */
[C---:B-1----:R-:W-:Y:S01]  /*6390*/  HMMA.16816.F32 R4, R160.reuse, R8, RZ ;  /* 0x00000008a004723c */ /* 0x042fe200000018ff */
[----:B------:R-:W-:Y:S06]  /*63a0*/  UISETP.GT.AND UP0, UPT, UR5, UR8, UPT ;  /* 0x000000080500728c */ /* 0x000fec000bf04270 */
[----:B------:R-:W-:Y:S01]  /*63b0*/  PLOP3.LUT P0, PT, PT, PT, UP0, 0x40, 0x0 ;  /* 0x000000000000781c */ /* 0x000fe20003f0e808 */
[C---:B------:R-:W-:Y:S08]  /*63c0*/  HMMA.16816.F32 R8, R160.reuse, R10, RZ ;  /* 0x0000000aa008723c */ /* 0x040ff000000018ff */
[C---:B------:R-:W-:Y:S08]  /*63d0*/  HMMA.16816.F32 R12, R160.reuse, R16, RZ ;  /* 0x00000010a00c723c */ /* 0x040ff000000018ff */
[C---:B------:R-:W-:Y:S08]  /*63e0*/  HMMA.16816.F32 R16, R160.reuse, R18, RZ ;  /* 0x00000012a010723c */ /* 0x040ff000000018ff */
[C---:B------:R-:W-:Y:S08]  /*63f0*/  HMMA.16816.F32 R20, R160.reuse, R24, RZ ;  /* 0x00000018a014723c */ /* 0x040ff000000018ff */
[----:B------:R-:W-:Y:S08]  /*6400*/  HMMA.16816.F32 R24, R160, R26, RZ ;  /* 0x0000001aa018723c */ /* 0x000ff000000018ff */
[C---:B---3--:R-:W-:Y:S08]  /*6410*/  HMMA.16816.F32 R4, R164.reuse, R168, R4 ;  /* 0x000000a8a404723c */ /* 0x048ff00000001804 */
[C---:B------:R-:W-:Y:S01]  /*6420*/  HMMA.16816.F32 R8, R164.reuse, R170, R8 ;  /* 0x000000aaa408723c */ /* 0x040fe20000001808 */
[----:B------:R-:W1:Y:S07]  /*6430*/  LDSM.16.M88.4 R168, [R251+0x10100] ;  /* 0x01010000fba8783b */ /* 0x000e6e0000000200 */
[C---:B------:R-:W-:Y:S08]  /*6440*/  HMMA.16816.F32 R12, R164.reuse, R172, R12 ;  /* 0x000000aca40c723c */ /* 0x040ff0000000180c */
[C---:B------:R-:W-:Y:S01]  /*6450*/  HMMA.16816.F32 R16, R164.reuse, R174, R16 ;  /* 0x000000aea410723c */ /* 0x040fe20000001810 */
[----:B------:R-:W3:Y:S07]  /*6460*/  LDSM.16.M88.4 R172, [R251+0x10900] ;  /* 0x01090000fbac783b */ /* 0x000eee0000000200 */
[C---:B------:R-:W-:Y:S08]  /*6470*/  HMMA.16816.F32 R20, R164.reuse, R176, R20 ;  /* 0x000000b0a414723c */ /* 0x040ff00000001814 */
[----:B------:R-:W-:Y:S08]  /*6480*/  HMMA.16816.F32 R24, R164, R178, R24 ;  /* 0x000000b2a418723c */ /* 0x000ff00000001818 */
[C---:B-1----:R-:W-:Y:S08]  /*6490*/  HMMA.16816.F32 R4, R180.reuse, R168, R4 ;  /* 0x000000a8b404723c */ /* 0x042ff00000001804 */
[C---:B------:R-:W-:Y:S01]  /*64a0*/  HMMA.16816.F32 R8, R180.reuse, R170, R8 ;  /* 0x000000aab408723c */ /* 0x040fe20000001808 */
[----:B------:R-:W1:Y:S07]  /*64b0*/  LDSM.16.M88.4 R168, [R251+0x11100] ;  /* 0x01110000fba8783b */ /* 0x000e6e0000000200 */
[C---:B---3--:R-:W-:Y:S08]  /*64c0*/  HMMA.16816.F32 R12, R180.reuse, R172, R12 ;  /* 0x000000acb40c723c */ /* 0x048ff0000000180c */
[C---:B------:R-:W-:Y:S01]  /*64d0*/  HMMA.16816.F32 R16, R180.reuse, R174, R16 ;  /* 0x000000aeb410723c */ /* 0x040fe20000001810 */
[----:B------:R-:W3:Y:S07]  /*64e0*/  LDSM.16.M88.4 R172, [R245] ;  /* 0x00000000f5ac783b */ /* 0x000eee0000000200 */
[C---:B-1----:R-:W-:Y:S08]  /*64f0*/  HMMA.16816.F32 R20, R180.reuse, R168, R20 ;  /* 0x000000a8b414723c */ /* 0x042ff00000001814 */
[----:B------:R-:W-:Y:S01]  /*6500*/  HMMA.16816.F32 R24, R180, R170, R24 ;  /* 0x000000aab418723c */ /* 0x000fe20000001818 */
[----:B------:R-:W1:Y:S07]  /*6510*/  LDSM.16.M88.4 R168, [R245+0x800] ;  /* 0x00080000f5a8783b */ /* 0x000e6e0000000200 */
[C---:B---3--:R-:W-:Y:S08]  /*6520*/  HMMA.16816.F32 R4, R184.reuse, R172, R4 ;  /* 0x000000acb804723c */ /* 0x048ff00000001804 */
[C---:B------:R-:W-:Y:S01]  /*6530*/  HMMA.16816.F32 R8, R184.reuse, R174, R8 ;  /* 0x000000aeb808723c */ /* 0x040fe20000001808 */
[----:B------:R-:W3:Y:S07]  /*6540*/  LDSM.16.M88.4 R172, [R245+0x1000] ;  /* 0x00100000f5ac783b */ /* 0x000eee0000000200 */
[C---:B-1----:R-:W-:Y:S08]  /*6550*/  HMMA.16816.F32 R12, R184.reuse, R168, R12 ;  /* 0x000000a8b80c723c */ /* 0x042ff0000000180c */
[C---:B------:R-:W-:Y:S08]  /*6560*/  HMMA.16816.F32 R16, R184.reuse, R170, R16 ;  /* 0x000000aab810723c */ /* 0x040ff00000001810 */
[C---:B---3--:R-:W-:Y:S08]  /*6570*/  HMMA.16816.F32 R20, R184.reuse, R172, R20 ;  /* 0x000000acb814723c */ /* 0x048ff00000001814 */
[----:B------:R-:W-:Y:S01]  /*6580*/  HMMA.16816.F32 R24, R184, R174, R24 ;  /* 0x000000aeb818723c */ /* 0x000fe20000001818 */
[----:B--2---:R-:W1:Y:S08]  /*6590*/  LDSM.16.M88.4 R168, [R0+0x11900] ;  /* 0x0119000000a8783b */ /* 0x004e700000000200 */
[----:B------:R-:W2:Y:S01]  /*65a0*/  LDSM.16.M88.4 R172, [R0+0x12100] ;  /* 0x0121000000ac783b */ /* 0x000ea20000000200 */
        /* <DEDUP_REMOVED lines=8> */
[----:B------:R-:W1:Y:S07]  /*6630*/  LDSM.16.M88.4 R168, [R243] ;  /* 0x00000000f3a8783b */ /* 0x000e6e0000000200 */
[C---:B--2---:R-:W-:Y:S08]  /*6640*/  HMMA.16816.F32 R4, R192.reuse, R172, R4 ;  /* 0x000000acc004723c */ /* 0x044ff00000001804 */
[C---:B------:R-:W-:Y:S01]  /*6650*/  HMMA.16816.F32 R8, R192.reuse, R174, R8 ;  /* 0x000000aec008723c */ /* 0x040fe20000001808 */
[----:B------:R-:W2:Y:S07]  /*6660*/  LDSM.16.M88.4 R172, [R242] ;  /* 0x00000000f2ac783b */ /* 0x000eae0000000200 */
        /* <DEDUP_REMOVED lines=88> */
[C---:B------:R-:W-:Y:S11]  /*6bf0*/  HMMA.16816.F32 R8, R232.reuse, R174, R8 ;  /* 0x000000aee808723c */ /* 0x040ff60000001808 */
[----:B------:R-:W-:Y:S05]  /*6c00*/  @!UPT UIADD3 URZ, URZ, URZ, URZ ;  /* 0x0000003f3f3ff290 */ /* 0x000fea000fffe03f */
[----:B------:R-:W-:Y:S02]  /*6c10*/  FMUL.FTZ R6, R6, c[0x0][0x320] ;  /* 0x0000c80006067a20 */ /* 0x000fe40000410000 */
[----:B------:R-:W-:Y:S02]  /*6c20*/  FMUL.FTZ R7, R7, c[0x0][0x320] ;  /* 0x0000c80007077a20 */ /* 0x000fe40000410000 */
[----:B------:R-:W2:Y:S01]  /*6c30*/  MUFU.TANH R158, R6 ;  /* 0x00000006009e7308 */ /* 0x000ea20000002400 */
[----:B------:R-:W-:Y:S02]  /*6c40*/  FMUL.FTZ R0, R4, c[0x0][0x320] ;  /* 0x0000c80004007a20 */ /* 0x000fe40000410000 */
[----:B------:R-:W-:Y:S02]  /*6c50*/  FMUL.FTZ R2, R5, c[0x0][0x320] ;  /* 0x0000c80005027a20 */ /* 0x000fe40000410000 */
[----:B------:R-:W-:Y:S01]  /*6c60*/  FMUL.FTZ R9, R9, c[0x0][0x320] ;  /* 0x0000c80009097a20 */ /* 0x000fe20000410000 */
[C---:B-1----:R-:W-:Y:S03]  /*6c70*/  HMMA.16816.F32 R12, R232.reuse, R168, R12 ;  /* 0x000000a8e80c723c */ /* 0x042fe6000000180c */
[----:B------:R-:W-:Y:S01]  /*6c80*/  FMUL.FTZ R11, R11, c[0x0][0x320] ;  /* 0x0000c8000b0b7a20 */ /* 0x000fe20000410000 */
[----:B------:R1:W3:Y:S01]  /*6c90*/  MUFU.TANH R157, R7 ;  /* 0x00000007009d7308 */ /* 0x0002e20000002400 */
[----:B------:R-:W-:Y:S02]  /*6ca0*/  FMUL.FTZ R8, R8, c[0x0][0x320] ;  /* 0x0000c80008087a20 */ /* 0x000fe40000410000 */
[----:B------:R-:W-:Y:S01]  /*6cb0*/  FMUL.FTZ R10, R10, c[0x0][0x320] ;  /* 0x0000c8000a0a7a20 */ /* 0x000fe20000410000 */
[C---:B------:R-:W-:Y:S06]  /*6cc0*/  HMMA.16816.F32 R16, R232.reuse, R170, R16 ;  /* 0x000000aae810723c */ /* 0x040fec0000001810 */
[----:B------:R4:W2:Y:S10]  /*6cd0*/  MUFU.TANH R159, R9 ;  /* 0x00000009009f7308 */ /* 0x0008b40000002400 */
[----:B------:R5:W2:Y:S01]  /*6ce0*/  MUFU.TANH R169, R11 ;  /* 0x0000000b00a97308 */ /* 0x000aa20000002400 */
[----:B------:R-:W-:Y:S01]  /*6cf0*/  FMUL.FTZ R15, R15, c[0x0][0x320] ;  /* 0x0000c8000f0f7a20 */ /* 0x000fe20000410000 */
[----:B-1----:R-:W1:Y:S01]  /*6d00*/  LDSM.16.M88.4 R4, [R245+0x5800] ;  /* 0x00580000f504783b */ /* 0x002e620000000200 */
[----:B------:R-:W-:Y:S05]  /*6d10*/  DEPBAR.LE SB0, 0x0 ;  /* 0x000080000000791a */ /* 0x000fea0000000000 */
[----:B------:R-:W-:Y:S02]  /*6d20*/  FMUL.FTZ R18, R18, c[0x0][0x320] ;  /* 0x0000c80012127a20 */ /* 0x000fe40000410000 */
[----:B------:R-:W1:Y:S01]  /*6d30*/  MUFU.TANH R0, R0 ;  /* 0x0000000000007308 */ /* 0x000e620000002400 */
[----:B------:R-:W-:Y:S01]  /*6d40*/  FMUL.FTZ R19, R19, c[0x0][0x320] ;  /* 0x0000c80013137a20 */ /* 0x000fe20000410000 */
[----:B------:R-:W-:Y:S01]  /*6d50*/  BAR.SYNC.DEFER_BLOCKING 0x0 ;  /* 0x0000000000007b1d */ /* 0x000fe20000010000 */
[----:B----4-:R-:W-:Y:S02]  /*6d60*/  FMUL.FTZ R9, R14, c[0x0][0x320] ;  /* 0x0000c8000e097a20 */ /* 0x010fe40000410000 */
[----:B------:R-:W-:Y:S05]  /*6d70*/  FMUL.FTZ R14, R17, c[0x0][0x320] ;  /* 0x0000c800110e7a20 */ /* 0x000fea0000410000 */
[----:B------:R-:W4:Y:S01]  /*6d80*/  MUFU.TANH R2, R2 ;  /* 0x0000000200027308 */ /* 0x000f220000002400 */
[----:B-----5:R-:W-:Y:S02]  /*6d90*/  FMUL.FTZ R11, R12, c[0x0][0x320] ;  /* 0x0000c8000c0b7a20 */ /* 0x020fe40000410000 */
[----:B------:R-:W-:Y:S02]  /*6da0*/  FMUL.FTZ R12, R13, c[0x0][0x320] ;  /* 0x0000c8000d0c7a20 */ /* 0x000fe40000410000 */
[----:B------:R-:W-:Y:S05]  /*6db0*/  FMUL.FTZ R13, R16, c[0x0][0x320] ;  /* 0x0000c800100d7a20 */ /* 0x000fea0000410000 */
[----:B------:R-:W2:Y:S10]  /*6dc0*/  MUFU.TANH R8, R8 ;  /* 0x0000000800087308 */ /* 0x000eb40000002400 */
[----:B------:R-:W2:Y:S01]  /*6dd0*/  MUFU.TANH R10, R10 ;  /* 0x0000000a000a7308 */ /* 0x000ea20000002400 */
[C---:B-1----:R-:W-:Y:S09]  /*6de0*/  HMMA.16816.F32 R20, R232.reuse, R4, R20 ;  /* 0x00000004e814723c */ /* 0x042ff20000001814 */
[----:B------:R-:W1:Y:S01]  /*6df0*/  MUFU.TANH R11, R11 ;  /* 0x0000000b000b7308 */ /* 0x000e620000002400 */
[----:B------:R-:W-:Y:S09]  /*6e00*/  HMMA.16816.F32 R24, R232, R6, R24 ;  /* 0x00000006e818723c */ /* 0x000ff20000001818 */
[----:B------:R-:W1:Y:S05]  /*6e10*/  MUFU.TANH R12, R12 ;  /* 0x0000000c000c7308 */ /* 0x000e6a0000002400 */
[----:B------:R-:W-:Y:S05]  /*6e20*/  FMUL.FTZ R5, R22, c[0x0][0x320] ;  /* 0x0000c80016057a20 */ /* 0x000fea0000410000 */
[----:B------:R-:W1:Y:S01]  /*6e30*/  MUFU.TANH R9, R9 ;  /* 0x0000000900097308 */ /* 0x000e620000002400 */
[----:B------:R-:W-:Y:S02]  /*6e40*/  FMUL.FTZ R4, R23, c[0x0][0x320] ;  /* 0x0000c80017047a20 */ /* 0x000fe40000410000 */
[----:B------:R-:W-:Y:S02]  /*6e50*/  FMUL.FTZ R20, R20, c[0x0][0x320] ;  /* 0x0000c80014147a20 */ /* 0x000fe40000410000 */
[----:B------:R-:W-:Y:S02]  /*6e60*/  FMUL.FTZ R21, R21, c[0x0][0x320] ;  /* 0x0000c80015157a20 */ /* 0x000fe40000410000 */
[----:B------:R-:W-:Y:S02]  /*6e70*/  FMUL.FTZ R16, R25, c[0x0][0x320] ;  /* 0x0000c80019107a20 */ /* 0x000fe40000410000 */
[----:B------:R-:W-:Y:S01]  /*6e80*/  FMUL.FTZ R7, R26, c[0x0][0x320] ;  /* 0x0000c8001a077a20 */ /* 0x000fe20000410000 */
[----:B------:R1:W1:Y:S01]  /*6e90*/  MUFU.TANH R179, R15 ;  /* 0x0000000f00b37308 */ /* 0x0002620000002400 */
[----:B------:R-:W-:Y:S02]  /*6ea0*/  FMUL.FTZ R6, R27, c[0x0][0x320] ;  /* 0x0000c8001b067a20 */ /* 0x000fe40000410000 */
[----:B------:R-:W-:Y:S07]  /*6eb0*/  FMUL.FTZ R24, R24, c[0x0][0x320] ;  /* 0x0000c80018187a20 */ /* 0x000fee0000410000 */
[----:B------:R-:W1:Y:S10]  /*6ec0*/  MUFU.TANH R13, R13 ;  /* 0x0000000d000d7308 */ /* 0x000e740000002400 */
[----:B------:R-:W1:Y:S10]  /*6ed0*/  MUFU.TANH R14, R14 ;  /* 0x0000000e000e7308 */ /* 0x000e740000002400 */
[----:B------:R1:W1:Y:S10]  /*6ee0*/  MUFU.TANH R178, R18 ;  /* 0x0000001200b27308 */ /* 0x0002740000002400 */
[----:B------:R1:W1:Y:S10]  /*6ef0*/  MUFU.TANH R176, R19 ;  /* 0x0000001300b07308 */ /* 0x0002740000002400 */
[----:B------:R1:W1:Y:S10]  /*6f00*/  MUFU.TANH R175, R20 ;  /* 0x0000001400af7308 */ /* 0x0002740000002400 */
[----:B------:R1:W1:Y:S10]  /*6f10*/  MUFU.TANH R174, R21 ;  /* 0x0000001500ae7308 */ /* 0x0002740000002400 */
[----:B------:R-:W1:Y:S10]  /*6f20*/  MUFU.TANH R5, R5 ;  /* 0x0000000500057308 */ /* 0x000e740000002400 */
[----:B------:R-:W1:Y:S10]  /*6f30*/  MUFU.TANH R4, R4 ;  /* 0x0000000400047308 */ /* 0x000e740000002400 */
[----:B------:R1:W1:Y:S10]  /*6f40*/  MUFU.TANH R173, R24 ;  /* 0x0000001800ad7308 */ /* 0x0002740000002400 */
[----:B------:R-:W1:Y:S10]  /*6f50*/  MUFU.TANH R16, R16 ;  /* 0x0000001000107308 */ /* 0x000e740000002400 */
[----:B------:R-:W1:Y:S10]  /*6f60*/  MUFU.TANH R7, R7 ;  /* 0x0000000700077308 */ /* 0x000e740000002400 */
[----:B------:R-:W1:Y:S01]  /*6f70*/  MUFU.TANH R6, R6 ;  /* 0x0000000600067308 */ /* 0x000e620000002400 */
[----:B------:R-:W-:-:S05]  /*6f80*/  @P0 BRA `(.L_x_409) ;  /* 0x0000051000000947 */ /* 0x000fca0003800000 */
[----:B--234-:R-:W2:Y:S01]  /*6f90*/  LDL R177, [R1+0x20] ;  /* 0x0000200001b17983 */ /* 0x01cea20000100800 */
[----:B------:R-:W-:Y:S01]  /*6fa0*/  IMAD.MOV.U32 R172, RZ, RZ, c[0x0][0x2b8] ;  /* 0x0000ae00ffac7624 */ /* 0x000fe200078e00ff */
[----:B------:R-:W-:Y:S01]  /*6fb0*/  UIMAD UR24, UR5, 0x30, UR10 ;  /* 0x00000030051878a4 */ /* 0x000fe2000f8e020a */
[----:B-1----:R-:W-:Y:S01]  /*6fc0*/  IMAD.MOV.U32 R21, RZ, RZ, RZ ;  /* 0x000000ffff157224 */ /* 0x002fe200078e00ff */
[----:B------:R1:W-:Y:S02]  /*6fd0*/  STL [R1+0x58], R0 ;  /* 0x0000580001007387 */ /* 0x0003e40000100800 */
[----:B------:R-:W-:Y:S02]  /*6fe0*/  ISETP.NE.AND P1, PT, R172, 0x1, PT ;  /* 0x00000001ac00780c */ /* 0x000fe40003f25270 */
[----:B------:R-:W3:Y:S01]  /*6ff0*/  LDL R22, [R1+0x24] ;  /* 0x0000240001167983 */ /* 0x000ee20000100800 */
[----:B------:R-:W-:Y:S03]  /*7000*/  IMAD.U32 R15, RZ, RZ, UR24 ;  /* 0x00000018ff0f7e24 */ /* 0x000fe6000f8e00ff */
[----:B------:R-:W4:Y:S04]  /*7010*/  LDL R170, [R1+0x48] ;  /* 0x0000480001aa7983 */ /* 0x000f280000100800 */
[----:B------:R-:W4:Y:S04]  /*7020*/  LDL R171, [R1+0x54] ;  /* 0x0000540001ab7983 */ /* 0x000f280000100800 */
[----:B------:R-:W4:Y:S04]  /*7030*/  LDL R172, [R1+0x50] ;  /* 0x0000500001ac7983 */ /* 0x000f280000100800 */
[----:B------:R-:W2:Y:S04]  /*7040*/  S2R R24, SR_TID.X ;  /* 0x0000000000187919 */ /* 0x000ea80000002100 */
[----:B-1----:R-:W4:Y:S01]  /*7050*/  LDL R0, [R1+0x4c] ;  /* 0x00004c0001007983 */ /* 0x002f220000100800 */
[----:B--2---:R-:W-:Y:S03]  /*7060*/  IADD3 R15, R15, -0x30, R177 ;  /* 0xffffffd00f0f7810 */ /* 0x004fe60007ffe0b1 */
[----:B------:R-:W2:Y:S02]  /*7070*/  LDL R177, [R1+0x1c] ;  /* 0x00001c0001b17983 */ /* 0x000ea40000100800 */
[----:B------:R-:W-:Y:S01]  /*7080*/  @P1 IMAD.HI.U32 R18, R15, c[0x0][0x2bc], RZ ;  /* 0x0000af000f121a27 */ /* 0x000fe200078e00ff */
[----:B---3--:R-:W-:Y:S03]  /*7090*/  ISETP.GE.AND P2, PT, R22, c[0x0][0x1d4], PT ;  /* 0x0000750016007a0c */ /* 0x008fe60003f46270 */
        /* <DEDUP_REMOVED lines=8> */
[----:B------:R1:W-:Y:S01]  /*7120*/  STL [R1+0xc], R23 ;  /* 0x00000c1701007387 */ /* 0x0003e20000100800 */
[----:B------:R-:W-:Y:S03]  /*7130*/  SHF.R.S32.HI R15, RZ, 0x1f, R23 ;  /* 0x0000001fff0f7819 */ /* 0x000fe60000011417 */
[----:B------:R3:W2:Y:S02]  /*7140*/  @!P3 LDG.E R21, [R18.64] ;  /* 0x000000161215b981 */ /* 0x0006a4000c1e1900 */
[----:B------:R-:W-:Y:S04]  /*7150*/  IMAD R15, R15, c[0x0][0x1e0], RZ ;  /* 0x000078000f0f7a24 */ /* 0x000fe800078e02ff */
[C---:B------:R-:W-:Y:S02]  /*7160*/  IMAD R15, R23.reuse, c[0x0][0x1e4], R15 ;  /* 0x00007900170f7a24 */ /* 0x040fe400078e020f */
[----:B---3--:R-:W-:Y:S01]  /*7170*/  IMAD.WIDE.U32 R18, R23, c[0x0][0x1e0], RZ ;  /* 0x0000780017127a25 */ /* 0x008fe200078e00ff */
[----:B-1----:R-:W-:Y:S03]  /*7180*/  SHF.R.S32.HI R23, RZ, 0x1f, R24 ;  /* 0x0000001fff177819 */ /* 0x002fe60000011418 */
[----:B------:R-:W-:Y:S01]  /*7190*/  IMAD.IADD R19, R19, 0x1, R15 ;  /* 0x0000000113137824 */ /* 0x000fe200078e020f */
[----:B------:R-:W-:Y:S04]  /*71a0*/  LEA.HI R23, R23, R24, RZ, 0x3 ;  /* 0x0000001817177211 */ /* 0x000fe800078f18ff */
[----:B------:R-:W-:Y:S01]  /*71b0*/  SHF.R.S32.HI R23, RZ, 0x3, R23 ;  /* 0x00000003ff177819 */ /* 0x000fe20000011417 */
[----:B--2---:R1:W-:Y:S01]  /*71c0*/  STL [R1+0x8], R21 ;  /* 0x0000081501007387 */ /* 0x0043e20000100800 */
[----:B------:R-:W-:Y:S01]  /*71d0*/  SHF.R.S32.HI R15, RZ, 0x1f, R21 ;  /* 0x0000001fff0f7819 */ /* 0x000fe20000011415 */
[----:B------:R-:W-:Y:S02]  /*71e0*/  IMAD.WIDE.U32 R18, R21, c[0x0][0x1f0], R18 ;  /* 0x00007c0015127a25 */ /* 0x000fe400078e0012 */
[----:B------:R-:W2:Y:S02]  /*71f0*/  LDL R168, [R1+0x2c] ;  /* 0x00002c0001a87983 */ /* 0x000ea40000100800 */
[----:B------:R-:W-:Y:S01]  /*7200*/  IMAD R15, R15, c[0x0][0x1f0], RZ ;  /* 0x00007c000f0f7a24 */ /* 0x000fe200078e02ff */
[----:B------:R-:W-:Y:S01]  /*7210*/  IADD3 R18, P0, R18, UR18, RZ ;  /* 0x0000001212127c10 */ /* 0x000fe2000ff1e0ff */
[----:B------:R-:W3:Y:S02]  /*7220*/  LDL R26, [R1+0x10] ;  /* 0x00001000011a7983 */ /* 0x000ee40000100800 */
[----:B------:R-:W-:Y:S02]  /*7230*/  IMAD R15, R21, c[0x0][0x1f4], R15 ;  /* 0x00007d00150f7a24 */ /* 0x000fe400078e020f */
[----:B------:R-:W2:Y:S03]  /*7240*/  LDL R27, [R1+0x28] ;  /* 0x00002800011b7983 */ /* 0x000ea60000100800 */
[----:B------:R-:W-:Y:S02]  /*7250*/  IADD3.X R15, R19, UR6, R15, P0, !PT ;  /* 0x00000006130f7c10 */ /* 0x000fe400087fe40f */
[C---:B------:R-:W-:Y:S04]  /*7260*/  LEA R17, P0, R18.reuse, c[0x0][0x1c8], 0x1 ;  /* 0x0000720012117a11 */ /* 0x040fe800078008ff */
[----:B------:R-:W-:Y:S01]  /*7270*/  LEA.HI.X R15, R18, c[0x0][0x1cc], R15, 0x1, P0 ;  /* 0x00007300120f7a11 */ /* 0x000fe200000f0c0f */
[----:B------:R-:W4:Y:S01]  /*7280*/  SHFL.IDX PT, R19, R17, RZ, 0x181f ;  /* 0x00181fff11137589 */ /* 0x000f2200000e0000 */
[----:B------:R-:W-:Y:S03]  /*7290*/  IADD3 R18, -R23, 0x30, RZ ;  /* 0x0000003017127810 */ /* 0x000fe60007ffe1ff */
[----:B-1----:R-:W2:Y:S01]  /*72a0*/  LDL R21, [R1+0x14] ;  /* 0x0000140001157983 */ /* 0x002ea20000100800 */
[----:B------:R-:W-:Y:S03]  /*72b0*/  ISETP.GE.AND P0, PT, R18, 0x1, PT ;  /* 0x000000011200780c */ /* 0x000fe60003f06270 */
[----:B------:R-:W1:Y:S04]  /*72c0*/  SHFL.IDX PT, R20, R15, RZ, 0x181f ;  /* 0x00181fff0f147589 */ /* 0x000e6800000e0000 */
[----:B------:R-:W2:Y:S04]  /*72d0*/  SHFL.IDX PT, R17, R17, 0x1, 0x181f ;  /* 0x00381f0011117f89 */ /* 0x000ea800000e0000 */
[----:B------:R-:W2:Y:S02]  /*72e0*/  SHFL.IDX PT, R15, R15, 0x1, 0x181f ;  /* 0x00381f000f0f7f89 */ /* 0x000ea400000e0000 */
[C---:B----4-:R-:W-:Y:S05]  /*72f0*/  @P0 IADD3 R22, P1, R19.reuse, R0, RZ ;  /* 0x0000000013160210 */ /* 0x050fea0007f3e0ff */
[C---:B-1----:R-:W-:Y:S05]  /*7300*/  @P0 IMAD.X R23, R20.reuse, 0x1, R170, P1 ;  /* 0x0000000114170824 */ /* 0x042fea00008e06aa */
[----:B------:R1:W-:Y:S02]  /*7310*/  @P0 LDGSTS.E.BYPASS.LTC128B.128 [R177+0x10100], [R22.64], !P2 ;  /* 0x1010000016b10fae */ /* 0x0003e4000d101d56 */
[----:B-1----:R-:W-:Y:S05]  /*7320*/  @P0 IADD3 R22, P1, R19, R171, RZ ;  /* 0x000000ab13160210 */ /* 0x002fea0007f3e0ff */
[----:B------:R-:W-:Y:S05]  /*7330*/  @P0 IMAD.X R23, R20, 0x1, R172, P1 ;  /* 0x0000000114170824 */ /* 0x000fea00008e06ac */
[----:B------:R2:W-:Y:S02]  /*7340*/  @P0 LDGSTS.E.BYPASS.LTC128B.128 [R177+0x11900], [R22.64], !P6 ;  /* 0x1190000016b10fae */ /* 0x0005e4000f101d56 */
[CC--:B--2---:R-:W-:Y:S04]  /*7350*/  @P0 LEA R22, P1, R21.reuse, R19.reuse, 0x1 ;  /* 0x0000001315160211 */ /* 0x0c4fe800078208ff */
[-C--:B------:R-:W-:Y:S02]  /*7360*/  @P0 LEA.HI.X R23, R21, R20.reuse, R168, 0x1, P1 ;  /* 0x0000001415170211 */ /* 0x080fe400008f0ca8 */
[C---:B---3--:R-:W-:Y:S03]  /*7370*/  @P0 LEA R24, P1, R26.reuse, R19, 0x1 ;  /* 0x000000131a180211 */ /* 0x048fe600078208ff */
[----:B------:R1:W-:Y:S01]  /*7380*/  @P0 LDGSTS.E.BYPASS.LTC128B.128 [R177+0x13100], [R22.64], !P5 ;  /* 0x1310000016b10fae */ /* 0x0003e2000e901d56 */
[--C-:B------:R-:W-:Y:S05]  /*7390*/  @P0 LEA.HI.X R25, R26, R20, R27.reuse, 0x1, P1 ;  /* 0x000000141a190211 */ /* 0x100fea00008f0c1b */
[----:B------:R1:W-:Y:S01]  /*73a0*/  @P0 LDGSTS.E.BYPASS.LTC128B.128 [R177+0x14900], [R24.64], !P4 ;  /* 0x1490000018b10fae */ /* 0x0003e2000e101d56 */
[----:B------:R-:W-:Y:S11]  /*73b0*/  ISETP.GE.AND P0, PT, R18, 0x21, PT ;  /* 0x000000211200780c */ /* 0x000ff60003f06270 */
[----:B------:R-:W-:Y:S02]  /*73c0*/  @!UPT UIADD3 URZ, URZ, URZ, URZ ;  /* 0x0000003f3f3ff290 */ /* 0x000fe4000fffe03f */
[----:B------:R-:W-:Y:S02]  /*73d0*/  @P0 IADD3 R18, P1, R17, R0, RZ ;  /* 0x0000000011120210 */ /* 0x000fe40007f3e0ff */
[----:B------:R1:W5:Y:S03]  /*73e0*/  LDL.LU R0, [R1+0x58] ;  /* 0x0000580001007983 */ /* 0x0003660000300800 */
[----:B------:R-:W-:Y:S05]  /*73f0*/  @P0 IMAD.X R19, R15, 0x1, R170, P1 ;  /* 0x000000010f130824 */ /* 0x000fea00008e06aa */
[----:B------:R2:W-:Y:S02]  /*7400*/  @P0 LDGSTS.E.BYPASS.LTC128B.128 [R177+0x11100], [R18.64], !P2 ;  /* 0x1110000012b10fae */ /* 0x0005e4000d101d56 */
[----:B--2---:R-:W-:Y:S05]  /*7410*/  @P0 IADD3 R18, P1, R17, R171, RZ ;  /* 0x000000ab11120210 */ /* 0x004fea0007f3e0ff */
[----:B------:R-:W-:Y:S05]  /*7420*/  @P0 IMAD.X R19, R15, 0x1, R172, P1 ;  /* 0x000000010f130824 */ /* 0x000fea00008e06ac */
[----:B------:R2:W-:Y:S02]  /*7430*/  @P0 LDGSTS.E.BYPASS.LTC128B.128 [R177+0x12900], [R18.64], !P6 ;  /* 0x1290000012b10fae */ /* 0x0005e4000f101d56 */
[C---:B--2---:R-:W-:Y:S04]  /*7440*/  @P0 LEA R18, P1, R21.reuse, R17, 0x1 ;  /* 0x0000001115120211 */ /* 0x044fe800078208ff */
[----:B------:R-:W-:Y:S02]  /*7450*/  @P0 LEA.HI.X R19, R21, R15, R168, 0x1, P1 ;  /* 0x0000000f15130211 */ /* 0x000fe400008f0ca8 */
[C---:B------:R-:W-:Y:S03]  /*7460*/  @P0 LEA R20, P1, R26.reuse, R17, 0x1 ;  /* 0x000000111a140211 */ /* 0x040fe600078208ff */
[----:B------:R1:W-:Y:S01]  /*7470*/  @P0 LDGSTS.E.BYPASS.LTC128B.128 [R177+0x14100], [R18.64], !P5 ;  /* 0x1410000012b10fae */ /* 0x0003e2000e901d56 */
[----:B------:R-:W-:Y:S05]  /*7480*/  @P0 LEA.HI.X R21, R26, R15, R27, 0x1, P1 ;  /* 0x0000000f1a150211 */ /* 0x000fea00008f0c1b */
[----:B------:R1:W-:Y:S04]  /*7490*/  @P0 LDGSTS.E.BYPASS.LTC128B.128 [R177+0x15900], [R20.64], !P4 ;  /* 0x1590000014b10fae */ /* 0x0003e8000e101d56 */
.L_x_409:
[----:B--234-:R-:W2:Y:S01]  /*74a0*/  LDL R17, [R1+0x34] ;  /* 0x0000340001117983 */ /* 0x01cea20000100800 */
[----:B------:R-:W-:Y:S02]  /*74b0*/  UISETP.NE.AND UP1, UPT, UR13, URZ, UPT ;  /* 0x0000003f0d00728c */ /* 0x000fe4000bf25270 */
[----:B------:R-:W-:Y:S01]  /*74c0*/  UIMAD UR24, UR5, -0x30, URZ ;  /* 0xffffffd0051878a4 */ /* 0x000fe2000f8e023f */
[----:B------:R-:W3:Y:S01]  /*74d0*/  LDL R26, [R1+0x38] ;  /* 0x00003800011a7983 */ /* 0x000ee20000100800 */
[----:B------:R-:W-:Y:S02]  /*74e0*/  UISETP.NE.AND UP0, UPT, UR12, URZ, UPT ;  /* 0x0000003f0c00728c */ /* 0x000fe4000bf05270 */
[----:B------:R-:W-:Y:S01]  /*74f0*/  PLOP3.LUT P0, PT, PT, PT, UP1, 0x80, 0x0 ;  /* 0x000000000000781c */ /* 0x000fe20003f0f018 */
[----:B------:R-:W0:Y:S11]  /*7500*/  LDGDEPBAR ;  /* 0x00000000000079af */ /* 0x000e360000000000 */
[----:B------:R-:W-:Y:S01]  /*7510*/  @!UPT UIADD3 URZ, URZ, URZ, URZ ;  /* 0x0000003f3f3ff290 */ /* 0x000fe2000fffe03f */
[----:B-12---:R-:W-:Y:S01]  /*7520*/  @P0 IMAD.HI.U32 R15, R17, c[0x0][0x2c8], RZ ;  /* 0x0000b200110f0a27 */ /* 0x006fe200078e00ff */
[----:B------:R-:W-:Y:S03]  /*7530*/  PLOP3.LUT P0, PT, PT, PT, UP1, 0x80, 0x0 ;  /* 0x000000000000781c */ /* 0x000fe60003f0f018 */
[----:B------:R-:W-:Y:S02]  /*7540*/  IMAD.MOV.U32 R23, RZ, RZ, R17 ;  /* 0x000000ffff177224 */ /* 0x000fe400078e0011 */
[----:B------:R-:W-:Y:S08]  /*7550*/  IMAD.MOV.U32 R17, RZ, RZ, c[0x0][0x2ac] ;  /* 0x0000ab00ff117624 */ /* 0x000ff000078e00ff */
[----:B------:R-:W-:Y:S01]  /*7560*/  @P0 SHF.R.U32.HI R23, RZ, c[0x0][0x2cc], R15 ;  /* 0x0000b300ff170a19 */ /* 0x000fe2000001160f */
[----:B------:R-:W-:Y:S01]  /*7570*/  IMAD.U32 R15, RZ, RZ, UR24 ;  /* 0x00000018ff0f7e24 */ /* 0x000fe2000f8e00ff */
[----:B------:R-:W-:Y:S03]  /*7580*/  PLOP3.LUT P0, PT, PT, PT, UP0, 0x40, 0x0 ;  /* 0x000000000000781c */ /* 0x000fe60003f0e808 */
[----:B------:R-:W1:Y:S01]  /*7590*/  SHFL.IDX PT, R18, R23, RZ, 0x1c1f ;  /* 0x001c1fff17127589 */ /* 0x000e6200000e0000 */
[----:B---3--:R-:W-:Y:S05]  /*75a0*/  IADD3 R15, -R26, 0x1, R15 ;  /* 0x000000011a0f7810 */ /* 0x008fea0007ffe10f */
[----:B------:R-:W-:Y:S05]  /*75b0*/  IMAD R15, R17, c[0x0][0x1d0], R15 ;  /* 0x00007400110f7a24 */ /* 0x000fea00078e020f */
[----:B------:R-:W-:Y:S04]  /*75c0*/  IADD3 R15, R15, -c[0x0][0x168], RZ ;  /* 0x80005a000f0f7a10 */ /* 0x000fe80007ffe0ff */
[C---:B------:R-:W-:Y:S02]  /*75d0*/  IADD3 R22, R15.reuse, c[0x0][0x328], RZ ;  /* 0x0000ca000f167a10 */ /* 0x040fe40007ffe0ff */
[----:B------:R-:W-:Y:S03]  /*75e0*/  IADD3 R15, R15, UR17, RZ ;  /* 0x000000110f0f7c10 */ /* 0x000fe6000fffe0ff */
[--C-:B-1----:R-:W-:Y:S02]  /*75f0*/  IMAD.IADD R25, R22, 0x1, R18.reuse ;  /* 0x0000000116197824 */ /* 0x102fe400078e0212 */
[----:B------:R-:W-:Y:S01]  /*7600*/  IMAD.IADD R24, R15, 0x1, R18 ;  /* 0x000000010f187824 */ /* 0x000fe200078e0212 */
[----:B------:R-:W-:-:S05]  /*7610*/  @P0 BRA `(.L_x_410) ;  /* 0x000001a000000947 */ /* 0x000fca0003800000 */
[----:B------:R-:W-:Y:S01]  /*7620*/  MOV R17, c[0x0][0x2ac] ;  /* 0x0000ab0000117a02 */ /* 0x000fe20000000f00 */
[----:B------:R-:W-:Y:S04]  /*7630*/  BSSY B0, `(.L_x_411) ;  /* 0x0000013000007945 */ /* 0x000fe80003800000 */
[----:B------:R-:W-:Y:S05]  /*7640*/  IMAD R18, R17, c[0x0][0x1d0], R18 ;  /* 0x0000740011127a24 */ /* 0x000fea00078e0212 */
[----:B------:R-:W-:Y:S04]  /*7650*/  IADD3 R18, R18, -c[0x0][0x168], RZ ;  /* 0x80005a0012127a10 */ /* 0x000fe80007ffe0ff */
[----:B------:R-:W-:Y:S11]  /*7660*/  ISETP.GT.AND P0, PT, R18, -0x1, PT ;  /* 0xffffffff1200780c */ /* 0x000ff60003f04270 */
[----:B------:R-:W-:Y:S02]  /*7670*/  @!UPT UIADD3 URZ, URZ, URZ, URZ ;  /* 0x0000003f3f3ff290 */ /* 0x000fe4000fffe03f */
[----:B------:R-:W-:-:S05]  /*7680*/  @P0 BRA `(.L_x_412) ;  /* 0x0000008000000947 */ /* 0x000fca0003800000 */
[----:B------:R-:W-:Y:S01]  /*7690*/  LOP3.LUT R18, RZ, R18, RZ, 0x33, !PT ;  /* 0x00000012ff127212 */ /* 0x000fe200078e33ff */
[----:B------:R-:W-:Y:S05]  /*76a0*/  IMAD.MOV.U32 R17, RZ, RZ, c[0x0][0x32c] ;  /* 0x0000cb00ff117624 */ /* 0x000fea00078e00ff */
[----:B------:R-:W-:Y:S11]  /*76b0*/  ISETP.NE.AND P0, PT, R17, 0x1, PT ;  /* 0x000000011100780c */ /* 0x000ff60003f05270 */
[----:B------:R-:W-:Y:S02]  /*76c0*/  @!UPT UIADD3 URZ, URZ, URZ, URZ ;  /* 0x0000003f3f3ff290 */ /* 0x000fe4000fffe03f */
[----:B------:R-:W-:Y:S05]  /*76d0*/  @P0 IMAD.HI.U32 R17, R18, c[0x0][0x330], RZ ;  /* 0x0000cc0012110a27 */ /* 0x000fea00078e00ff */
[----:B------:R-:W-:Y:S04]  /*76e0*/  @P0 SHF.R.U32.HI R18, RZ, c[0x0][0x334], R17 ;  /* 0x0000cd00ff120a19 */ /* 0x000fe80000011611 */
[----:B------:R-:W-:Y:S01]  /*76f0*/  LOP3.LUT R18, RZ, R18, RZ, 0x33, !PT ;  /* 0x00000012ff127212 */ /* 0x000fe200078e33ff */
[----:B------:R-:W-:-:S05]  /*7700*/  BRA `(.L_x_413) ;  /* 0x0000005000007947 */ /* 0x000fca0003800000 */
.L_x_412:
[----:B------:R-:W-:Y:S04]  /*7710*/  MOV R17, c[0x0][0x32c] ;  /* 0x0000cb0000117a02 */ /* 0x000fe80000000f00 */
[----:B------:R-:W-:Y:S11]  /*7720*/  ISETP.NE.AND P0, PT, R17, 0x1, PT ;  /* 0x000000011100780c */ /* 0x000ff60003f05270 */
[----:B------:R-:W-:Y:S02]  /*7730*/  @!UPT UIADD3 URZ, URZ, URZ, URZ ;  /* 0x0000003f3f3ff290 */ /* 0x000fe4000fffe03f */
[----:B------:R-:W-:Y:S05]  /*7740*/  @P0 IMAD.HI.U32 R17, R18, c[0x0][0x330], RZ ;  /* 0x0000cc0012110a27 */ /* 0x000fea00078e00ff */
[----:B------:R-:W-:Y:S02]  /*7750*/  @P0 SHF.R.U32.HI R18, RZ, c[0x0][0x334], R17 ;  /* 0x0000cd00ff120a19 */ /* 0x000fe40000011611 */
.L_x_413:
[----:B------:R-:W-:Y:S05]  /*7760*/  BSYNC B0 ;  /* 0x0000000000007941 */ /* 0x000fea0003800000 */
.L_x_411:
[----:B------:R-:W-:Y:S05]  /*7770*/  IADD3 R17, -R26, UR24, RZ ;  /* 0x000000181a117c10 */ /* 0x000fea000fffe1ff */
[----:B------:R-:W-:Y:S05]  /*7780*/  IMAD R17, R18, c[0x0][0x32c], R17 ;  /* 0x0000cb0012117a24 */ /* 0x000fea00078e0211 */
[----:B------:R-:W-:Y:S02]  /*7790*/  IMNMX R24, R24, R17, !PT ;  /* 0x0000001118187217 */ /* 0x000fe40007800200 */
[----:B------:R-:W-:Y:S04]  /*77a0*/  IADD3 R17, R17, c[0x0][0x32c], RZ ;  /* 0x0000cb0011117a10 */ /* 0x000fe80007ffe0ff */
[----:B------:R-:W-:Y:S02]  /*77b0*/  IMNMX R25, R25, R17, PT ;  /* 0x0000001119197217 */ /* 0x000fe40003800200 */
.L_x_410:
[----:B------:R-:W-:Y:S02]  /*77c0*/  UISETP.GE.AND UP0, UPT, UR24, 0x1, UPT ;  /* 0x000000011800788c */ /* 0x000fe4000bf06270 */
[----:B------:R-:W-:Y:S02]  /*77d0*/  UISETP.GE.AND UP6, UPT, UR24, 0x12, UPT ;  /* 0x000000121800788c */ /* 0x000fe4000bfc6270 */
[----:B------:R-:W-:Y:S02]  /*77e0*/  UP2UR UR29, UPR, URZ, 0x1 ;  /* 0x000000013f1d7883 */ /* 0x000fe40008000000 */
[----:B------:R-:W-:Y:S01]  /*77f0*/  PLOP3.LUT P0, PT, PT, PT, UP0, 0x40, 0x0 ;  /* 0x000000000000781c */ /* 0x000fe20003f0e808 */
[----:B------:R-:W-:Y:S02]  /*7800*/  UISETP.GE.AND UP0, UPT, UR24, 0x2, UPT ;  /* 0x000000021800788c */ /* 0x000fe4000bf06270 */
[----:B------:R-:W-:Y:S01]  /*7810*/  UISETP.GE.AND UP5, UPT, UR24, 0x19, UPT ;  /* 0x000000191800788c */ /* 0x000fe2000bfa6270 */
[----:B------:R-:W-:Y:S01]  /*7820*/  ISETP.GT.AND P0, PT, R24, RZ, P0 ;  /* 0x000000ff1800720c */ /* 0x000fe20000704270 */
[----:B------:R-:W-:Y:S02]  /*7830*/  UP2UR UR28, UPR, URZ, 0x1 ;  /* 0x000000013f1c7883 */ /* 0x000fe40008000000 */
[----:B------:R-:W-:Y:S01]  /*7840*/  UISETP.GE.AND UP4, UPT, UR24, 0x1a, UPT ;  /* 0x0000001a1800788c */ /* 0x000fe2000bf86270 */
[C---:B------:R-:W-:Y:S01]  /*7850*/  ISETP.LT.OR P0, PT, R25.reuse, 0x1, P0 ;  /* 0x000000011900780c */ /* 0x040fe20000701670 */
[----:B------:R-:W-:Y:S02]  /*7860*/  UISETP.GE.AND UP3, UPT, UR24, 0x21, UPT ;  /* 0x000000211800788c */ /* 0x000fe4000bf66270 */
[----:B------:R-:W-:Y:S01]  /*7870*/  UISETP.GE.AND UP2, UPT, UR24, 0x22, UPT ;  /* 0x000000221800788c */ /* 0x000fe2000bf46270 */
[----:B-----5:R-:W-:Y:S01]  /*7880*/  FSEL R17, R0, -INF , !P0 ;  /* 0xff80000000117808 */ /* 0x020fe20004000000 */
[----:B------:R-:W-:Y:S01]  /*7890*/  UISETP.GE.AND UP1, UPT, UR24, 0x29, UPT ;  /* 0x000000291800788c */ /* 0x000fe2000bf26270 */
[----:B------:R-:W-:Y:S01]  /*78a0*/  PLOP3.LUT P0, PT, PT, PT, UP0, 0x40, 0x0 ;  /* 0x000000000000781c */ /* 0x000fe20003f0e808 */
[----:B------:R-:W-:Y:S01]  /*78b0*/  UISETP.GE.AND UP0, UPT, UR24, 0x9, UPT ;  /* 0x000000091800788c */ /* 0x000fe2000bf06270 */
[----:B------:R-:W1:Y:S01]  /*78c0*/  SHFL.IDX PT, R0, R23, 0x1, 0x1c1f ;  /* 0x003c1f0017007f89 */ /* 0x000e6200000e0000 */
[----:B------:R-:W-:Y:S01]  /*78d0*/  UP2UR UR30, UPR, URZ, 0x40 ;  /* 0x000000403f1e7883 */ /* 0x000fe20008000000 */
[----:B------:R-:W-:Y:S01]  /*78e0*/  ISETP.GT.AND P0, PT, R24, 0x1, P0 ;  /* 0x000000011800780c */ /* 0x000fe20000704270 */
[----:B------:R-:W-:Y:S03]  /*78f0*/  UP2UR UR27, UPR, URZ, 0x1 ;  /* 0x000000013f1b7883 */ /* 0x000fe60008000000 */
[C---:B------:R-:W-:Y:S04]  /*7900*/  ISETP.LT.OR P0, PT, R25.reuse, 0x2, P0 ;  /* 0x000000021900780c */ /* 0x040fe80000701670 */
[----:B------:R-:W-:Y:S02]  /*7910*/  FSEL R21, R2, -INF , !P0 ;  /* 0xff80000002157808 */ /* 0x000fe40004000000 */
[----:B------:R-:W-:Y:S01]  /*7920*/  PLOP3.LUT P0, PT, PT, PT, UP0, 0x40, 0x0 ;  /* 0x000000000000781c */ /* 0x000fe20003f0e808 */
[----:B------:R-:W-:Y:S03]  /*7930*/  UISETP.GE.AND UP0, UPT, UR24, 0xa, UPT ;  /* 0x0000000a1800788c */ /* 0x000fe6000bf06270 */
[----:B------:R-:W-:Y:S01]  /*7940*/  ISETP.GT.AND P0, PT, R24, 0x8, P0 ;  /* 0x000000081800780c */ /* 0x000fe20000704270 */
[----:B------:R-:W-:Y:S03]  /*7950*/  UP2UR UR26, UPR, URZ, 0x1 ;  /* 0x000000013f1a7883 */ /* 0x000fe60008000000 */
[----:B------:R-:W-:Y:S04]  /*7960*/  ISETP.LT.OR P0, PT, R25, 0x9, P0 ;  /* 0x000000091900780c */ /* 0x000fe80000701670 */
[----:B------:R-:W-:Y:S01]  /*7970*/  FSEL R8, R8, -INF , !P0 ;  /* 0xff80000008087808 */ /* 0x000fe20004000000 */
[--C-:B-1----:R-:W-:Y:S01]  /*7980*/  IMAD.IADD R15, R15, 0x1, R0.reuse ;  /* 0x000000010f0f7824 */ /* 0x102fe200078e0200 */
[----:B------:R-:W-:Y:S01]  /*7990*/  PLOP3.LUT P0, PT, PT, PT, UP0, 0x40, 0x0 ;  /* 0x000000000000781c */ /* 0x000fe20003f0e808 */
[----:B------:R-:W-:Y:S03]  /*79a0*/  UISETP.GE.AND UP0, UPT, UR24, 0x11, UPT ;  /* 0x000000111800788c */ /* 0x000fe6000bf06270 */
[C---:B------:R-:W-:Y:S01]  /*79b0*/  ISETP.GT.AND P0, PT, R24.reuse, 0x9, P0 ;  /* 0x000000091800780c */ /* 0x040fe20000704270 */
[----:B------:R-:W-:Y:S03]  /*79c0*/  UP2UR UR25, UPR, URZ, 0x1 ;  /* 0x000000013f197883 */ /* 0x000fe60008000000 */
[----:B------:R-:W-:Y:S04]  /*79d0*/  ISETP.LT.OR P0, PT, R25, 0xa, P0 ;  /* 0x0000000a1900780c */ /* 0x000fe80000701670 */
[----:B------:R-:W-:Y:S02]  /*79e0*/  FSEL R159, R159, -INF , !P0 ;  /* 0xff8000009f9f7808 */ /* 0x000fe40004000000 */
[----:B------:R-:W-:Y:S01]  /*79f0*/  PLOP3.LUT P0, PT, PT, PT, UP0, 0x40, 0x0 ;  /* 0x000000000000781c */ /* 0x000fe20003f0e808 */
[----:B------:R-:W-:Y:S03]  /*7a00*/  UISETP.GE.AND UP0, UPT, UR24, 0x2a, UPT ;  /* 0x0000002a1800788c */ /* 0x000fe6000bf06270 */
[C---:B------:R-:W-:Y:S04]  /*7a10*/  ISETP.GT.AND P0, PT, R24.reuse, 0x10, P0 ;  /* 0x000000101800780c */ /* 0x040fe80000704270 */
[----:B------:R-:W-:Y:S04]  /*7a20*/  ISETP.LT.OR P0, PT, R25, 0x11, P0 ;  /* 0x000000111900780c */ /* 0x000fe80000701670 */
[----:B------:R-:W-:Y:S02]  /*7a30*/  FSEL R20, R11, -INF , !P0 ;  /* 0xff8000000b147808 */ /* 0x000fe40004000000 */
[----:B------:R-:W-:Y:S01]  /*7a40*/  PLOP3.LUT P0, PT, PT, PT, UP6, 0x40, 0x0 ;  /* 0x000000000000781c */ /* 0x000fe20003f0e868 */
[----:B------:R-:W-:Y:S03]  /*7a50*/  UISETP.NE.AND UP6, UPT, UR12, URZ, UPT ;  /* 0x0000003f0c00728c */ /* 0x000fe6000bfc5270 */
[----:B------:R-:W-:Y:S04]  /*7a60*/  ISETP.GT.AND P0, PT, R24, 0x11, P0 ;  /* 0x000000111800780c */ /* 0x000fe80000704270 */
[C---:B------:R-:W-:Y:S04]  /*7a70*/  ISETP.LT.OR P0, PT, R25.reuse, 0x12, P0 ;  /* 0x000000121900780c */ /* 0x040fe80000701670 */
[----:B------:R-:W-:Y:S02]  /*7a80*/  FSEL R19, R12, -INF , !P0 ;  /* 0xff8000000c137808 */ /* 0x000fe40004000000 */
[----:B------:R-:W-:Y:S04]  /*7a90*/  PLOP3.LUT P0, PT, PT, PT, UP5, 0x40, 0x0 ;  /* 0x000000000000781c */ /* 0x000fe80003f0e858 */
[C---:B------:R-:W-:Y:S04]  /*7aa0*/  ISETP.GT.AND P0, PT, R24.reuse, 0x18, P0 ;  /* 0x000000181800780c */ /* 0x040fe80000704270 */
[----:B------:R-:W-:Y:S04]  /*7ab0*/  ISETP.LT.OR P0, PT, R25, 0x19, P0 ;  /* 0x000000191900780c */ /* 0x000fe80000701670 */
[----:B------:R-:W-:Y:S02]  /*7ac0*/  FSEL R18, R13, -INF , !P0 ;  /* 0xff8000000d127808 */ /* 0x000fe40004000000 */
[----:B------:R-:W-:Y:S04]  /*7ad0*/  PLOP3.LUT P0, PT, PT, PT, UP4, 0x40, 0x0 ;  /* 0x000000000000781c */ /* 0x000fe80003f0e848 */
        /* <DEDUP_REMOVED lines=17> */
[----:B------:R-:W-:Y:S04]  /*7bf0*/  ISETP.LT.OR P0, PT, R25, 0x2a, P0 ;  /* 0x0000002a1900780c */ /* 0x000fe80000701670 */
[----:B------:R-:W-:Y:S01]  /*7c00*/  FSEL R11, R16, -INF , !P0 ;  /* 0xff800000100b7808 */ /* 0x000fe20004000000 */
[----:B------:R-:W-:Y:S01]  /*7c10*/  IMAD.IADD R16, R22, 0x1, R0 ;  /* 0x0000000116107824 */ /* 0x000fe200078e0200 */
[----:B------:R-:W-:Y:S01]  /*7c20*/  PLOP3.LUT P0, PT, PT, PT, UP6, 0x40, 0x0 ;  /* 0x000000000000781c */ /* 0x000fe20003f0e868 */
[----:B------:R-:W-:Y:S11]  /*7c30*/  UISETP.NE.AND UP6, UPT, UR30, URZ, UPT ;  /* 0x0000003f1e00728c */ /* 0x000ff6000bfc5270 */
[----:B------:R-:W-:Y:S01]  /*7c40*/  @!UPT UIADD3 URZ, URZ, URZ, URZ ;  /* 0x0000003f3f3ff290 */ /* 0x000fe2000fffe03f */
        /* <DEDUP_REMOVED lines=9> */
[----:B------:R-:W-:Y:S05]  /*7ce0*/  IMAD.MOV.U32 R0, RZ, RZ, 0x1 ;  /* 0x00000001ff007424 */ /* 0x000fea00078e00ff */
[----:B------:R-:W-:Y:S11]  /*7cf0*/  ISETP.NE.AND P0, PT, R0, c[0x0][0x32c], PT ;  /* 0x0000cb0000007a0c */ /* 0x000ff60003f05270 */
[----:B------:R-:W-:Y:S02]  /*7d00*/  @!UPT UIADD3 URZ, URZ, URZ, URZ ;  /* 0x0000003f3f3ff290 */ /* 0x000fe4000fffe03f */
[----:B------:R-:W-:Y:S05]  /*7d10*/  @P0 IMAD.HI.U32 R0, R2, c[0x0][0x330], RZ ;  /* 0x0000cc0002000a27 */ /* 0x000fea00078e00ff */
[----:B------:R-:W-:Y:S04]  /*7d20*/  @P0 SHF.R.U32.HI R2, RZ, c[0x0][0x334], R0 ;  /* 0x0000cd00ff020a19 */ /* 0x000fe80000011600 */
[----:B------:R-:W-:Y:S01]  /*7d30*/  LOP3.LUT R2, RZ, R2, RZ, 0x33, !PT ;  /* 0x00000002ff027212 */ /* 0x000fe200078e33ff */
[----:B------:R-:W-:-:S05]  /*7d40*/  BRA `(.L_x_417) ;  /* 0x0000005000007947 */ /* 0x000fca0003800000 */
.L_x_416:
[----:B------:R-:W-:Y:S04]  /*7d50*/  MOV R0, 0x1 ;  /* 0x0000000100007802 */ /* 0x000fe80000000f00 */
[----:B------:R-:W-:Y:S11]  /*7d60*/  ISETP.NE.AND P0, PT, R0, c[0x0][0x32c], PT ;  /* 0x0000cb0000007a0c */ /* 0x000ff60003f05270 */
[----:B------:R-:W-:Y:S02]  /*7d70*/  @!UPT UIADD3 URZ, URZ, URZ, URZ ;  /* 0x0000003f3f3ff290 */ /* 0x000fe4000fffe03f */
[----:B------:R-:W-:Y:S05]  /*7d80*/  @P0 IMAD.HI.U32 R0, R2, c[0x0][0x330], RZ ;  /* 0x0000cc0002000a27 */ /* 0x000fea00078e00ff */
[----:B------:R-:W-:Y:S02]  /*7d90*/  @P0 SHF.R.U32.HI R2, RZ, c[0x0][0x334], R0 ;  /* 0x0000cd00ff020a19 */ /* 0x000fe40000011600 */
.L_x_417:
[----:B------:R-:W-:Y:S05]  /*7da0*/  BSYNC B0 ;  /* 0x0000000000007941 */ /* 0x000fea0003800000 */
.L_x_415:
[----:B------:R-:W-:Y:S05]  /*7db0*/  IADD3 R0, -R26, UR24, RZ ;  /* 0x000000181a007c10 */ /* 0x000fea000fffe1ff */
[----:B------:R-:W-:Y:S05]  /*7dc0*/  IMAD R0, R2, c[0x0][0x32c], R0 ;  /* 0x0000cb0002007a24 */ /* 0x000fea00078e0200 */
[----:B------:R-:W-:Y:S02]  /*7dd0*/  IMNMX R15, R15, R0, !PT ;  /* 0x000000000f0f7217 */ /* 0x000fe40007800200 */
[----:B------:R-:W-:Y:S04]  /*7de0*/  IADD3 R0, R0, c[0x0][0x32c], RZ ;  /* 0x0000cb0000007a10 */ /* 0x000fe80007ffe0ff */
[----:B------:R-:W-:Y:S02]  /*7df0*/  IMNMX R16, R16, R0, PT ;  /* 0x0000000010107217 */ /* 0x000fe40003800200 */
.L_x_414:
[----:B------:R-:W-:Y:S01]  /*7e00*/  FMNMX.FTZ R0, R17, R3, !PT ;  /* 0x0000000311007209 */ /* 0x000fe20007810000 */
[----:B------:R-:W-:Y:S01]  /*7e10*/  UP2UR UR24, UPR, URZ, 0x10 ;  /* 0x000000103f187883 */ /* 0x000fe20008000000 */
[----:B------:R-:W2:Y:S01]  /*7e20*/  LDL.LU R26, [R1+0x44] ;  /* 0x00004400011a7983 */ /* 0x000ea20000300800 */
[----:B------:R-:W-:Y:S01]  /*7e30*/  UISETP.NE.AND UP4, UPT, UR29, URZ, UPT ;  /* 0x0000003f1d00728c */ /* 0x000fe2000bf85270 */
[----:B------:R-:W-:Y:S01]  /*7e40*/  FMNMX.FTZ R0, R21, R0, !PT ;  /* 0x0000000015007209 */ /* 0x000fe20007810000 */
[----:B------:R-:W-:Y:S02]  /*7e50*/  UP2UR UR29, UPR, URZ, 0x8 ;  /* 0x000000083f1d7883 */ /* 0x000fe40008000000 */
        /* <DEDUP_REMOVED lines=20> */
[----:B-1----:R-:W-:Y:S04]  /*7fa0*/  FMNMX.FTZ R0, R0, R2, !PT ;  /* 0x0000000200007209 */ /* 0x002fe80007810000 */
[C---:B------:R-:W-:Y:S01]  /*7fb0*/  FSETP.NEU.FTZ.AND P0, PT, R0.reuse, -INF , PT ;  /* 0xff8000000000780b */ /* 0x040fe20003f1d000 */
[C---:B------:R-:W-:Y:S03]  /*7fc0*/  FMUL.FTZ R172, R0.reuse, c[0x0][0x2d0] ;  /* 0x0000b40000ac7a20 */ /* 0x040fe60000410000 */
[----:B------:R-:W-:Y:S02]  /*7fd0*/  FSEL R2, R0, RZ, P0 ;  /* 0x000000ff00027208 */ /* 0x000fe40000000000 */
[----:B------:R-:W-:Y:S02]  /*7fe0*/  FSEL R172, R172, RZ, P0 ;  /* 0x000000ffacac7208 */ /* 0x000fe40000000000 */
[----:B------:R-:W-:Y:S01]  /*7ff0*/  PLOP3.LUT P0, PT, PT, PT, UP4, 0x40, 0x0 ;  /* 0x000000000000781c */ /* 0x000fe20003f0e848 */
[----:B------:R-:W-:Y:S01]  /*8000*/  UISETP.NE.AND UP4, UPT, UR24, URZ, UPT ;  /* 0x0000003f1800728c */ /* 0x000fe2000bf85270 */
[----:B------:R-:W-:Y:S01]  /*8010*/  FADD.FTZ R2, -R2, R3 ;  /* 0x0000000302027221 */ /* 0x000fe20000010100 */
[----:B------:R-:W-:Y:S01]  /*8020*/  UIADD3 UR24, UR5, -0x1, URZ ;  /* 0xffffffff05187890 */ /* 0x000fe2000fffe03f */
[----:B------:R-:W-:Y:S01]  /*8030*/  ISETP.GT.AND P0, PT, R15, RZ, P0 ;  /* 0x000000ff0f00720c */ /* 0x000fe20000704270 */
[--C-:B------:R-:W-:Y:S02]  /*8040*/  FFMA.FTZ R23, R14, c[0x0][0x2d0], -R172.reuse ;  /* 0x0000b4000e177a23 */ /* 0x100fe400000108ac */
[--C-:B------:R-:W-:Y:S01]  /*8050*/  FFMA.FTZ R171, R20, c[0x0][0x2d0], -R172.reuse ;  /* 0x0000b40014ab7a23 */ /* 0x100fe200000108ac */
[----:B------:R-:W-:Y:S01]  /*8060*/  ISETP.LT.OR P0, PT, R16, 0x1, P0 ;  /* 0x000000011000780c */ /* 0x000fe20000701670 */
[--C-:B------:R-:W-:Y:S02]  /*8070*/  FFMA.FTZ R25, R19, c[0x0][0x2d0], -R172.reuse ;  /* 0x0000b40013197a23 */ /* 0x100fe400000108ac */
[--C-:B------:R-:W-:Y:S01]  /*8080*/  FFMA.FTZ R24, R18, c[0x0][0x2d0], -R172.reuse ;  /* 0x0000b40012187a23 */ /* 0x100fe200000108ac */
[----:B------:R-:W-:Y:S01]  /*8090*/  FSEL R14, R158, -INF , !P0 ;  /* 0xff8000009e0e7808 */ /* 0x000fe20004000000 */
[--C-:B------:R-:W-:Y:S01]  /*80a0*/  FFMA.FTZ R13, R21, c[0x0][0x2d0], -R172.reuse ;  /* 0x0000b400150d7a23 */ /* 0x100fe200000108ac */
[----:B------:R-:W-:Y:S01]  /*80b0*/  PLOP3.LUT P0, PT, PT, PT, UP3, 0x40, 0x0 ;  /* 0x000000000000781c */ /* 0x000fe20003f0e838 */
[--C-:B------:R-:W-:Y:S01]  /*80c0*/  FFMA.FTZ R17, R17, c[0x0][0x2d0], -R172.reuse ;  /* 0x0000b40011117a23 */ /* 0x100fe200000108ac */
[----:B------:R-:W-:Y:S01]  /*80d0*/  UISETP.NE.AND UP3, UPT, UR29, URZ, UPT ;  /* 0x0000003f1d00728c */ /* 0x000fe2000bf65270 */
[--C-:B------:R-:W-:Y:S01]  /*80e0*/  FFMA.FTZ R12, R8, c[0x0][0x2d0], -R172.reuse ;  /* 0x0000b400080c7a23 */ /* 0x100fe200000108ac */
[----:B------:R-:W-:Y:S01]  /*80f0*/  ISETP.GT.AND P0, PT, R15, 0x1, P0 ;  /* 0x000000010f00780c */ /* 0x000fe20000704270 */
[--C-:B------:R-:W-:Y:S01]  /*8100*/  FFMA.FTZ R8, R159, c[0x0][0x2d0], -R172.reuse ;  /* 0x0000b4009f087a23 */ /* 0x100fe200000108ac */
[----:B------:R-:W-:Y:S01]  /*8110*/  MUFU.EX2 R13, R13 ;  /* 0x0000000d000d7308 */ /* 0x000fe20000000800 */
[--C-:B------:R-:W-:Y:S01]  /*8120*/  FFMA.FTZ R175, R175, c[0x0][0x2d0], -R172.reuse ;  /* 0x0000b400afaf7a23 */ /* 0x100fe200000108ac */
[----:B------:R-:W-:Y:S01]  /*8130*/  ISETP.LT.OR P0, PT, R16, 0x2, P0 ;  /* 0x000000021000780c */ /* 0x000fe20000701670 */
[--C-:B------:R-:W-:Y:S02]  /*8140*/  FFMA.FTZ R174, R174, c[0x0][0x2d0], -R172.reuse ;  /* 0x0000b400aeae7a23 */ /* 0x100fe400000108ac */
[--C-:B------:R-:W-:Y:S02]  /*8150*/  FFMA.FTZ R173, R173, c[0x0][0x2d0], -R172.reuse ;  /* 0x0000b400adad7a23 */ /* 0x100fe400000108ac */
[----:B------:R-:W-:Y:S01]  /*8160*/  FFMA.FTZ R172, R11, c[0x0][0x2d0], -R172 ;  /* 0x0000b4000bac7a23 */ /* 0x000fe200000108ac */
[----:B------:R-:W-:Y:S01]  /*8170*/  FSEL R11, R157, -INF , !P0 ;  /* 0xff8000009d0b7808 */ /* 0x000fe20004000000 */
[----:B------:R-:W-:Y:S01]  /*8180*/  FMUL.FTZ R2, R2, c[0x0][0x2d0] ;  /* 0x0000b40002027a20 */ /* 0x000fe20000410000 */
[----:B------:R-:W-:Y:S01]  /*8190*/  PLOP3.LUT P0, PT, PT, PT, UP2, 0x40, 0x0 ;  /* 0x000000000000781c */ /* 0x000fe20003f0e828 */
[----:B------:R-:W-:Y:S01]  /*81a0*/  UISETP.NE.AND UP2, UPT, UR28, URZ, UPT ;  /* 0x0000003f1c00728c */ /* 0x000fe2000bf45270 */
[----:B------:R-:W1:Y:S02]  /*81b0*/  MUFU.EX2 R17, R17 ;  /* 0x0000001100117308 */ /* 0x000e640000000800 */
[C---:B------:R-:W-:Y:S04]  /*81c0*/  ISETP.GT.AND P0, PT, R15.reuse, 0x8, P0 ;  /* 0x000000080f00780c */ /* 0x040fe80000704270 */
[----:B------:R-:W-:Y:S04]  /*81d0*/  ISETP.LT.OR P0, PT, R16, 0x9, P0 ;  /* 0x000000091000780c */ /* 0x000fe80000701670 */
[----:B------:R-:W-:Y:S01]  /*81e0*/  FSEL R10, R10, -INF , !P0 ;  /* 0xff8000000a0a7808 */ /* 0x000fe20004000000 */
[----:B------:R-:W-:Y:S01]  /*81f0*/  MUFU.EX2 R12, R12 ;  /* 0x0000000c000c7308 */ /* 0x000fe20000000800 */
[----:B------:R-:W-:Y:S01]  /*8200*/  PLOP3.LUT P0, PT, PT, PT, UP1, 0x40, 0x0 ;  /* 0x000000000000781c */ /* 0x000fe20003f0e818 */
[----:B------:R-:W-:Y:S03]  /*8210*/  UISETP.NE.AND UP1, UPT, UR27, URZ, UPT ;  /* 0x0000003f1b00728c */ /* 0x000fe6000bf25270 */
[----:B------:R-:W-:Y:S04]  /*8220*/  ISETP.GT.AND P0, PT, R15, 0x9, P0 ;  /* 0x000000090f00780c */ /* 0x000fe80000704270 */
[C---:B------:R-:W-:Y:S01]  /*8230*/  ISETP.LT.OR P0, PT, R16.reuse, 0xa, P0 ;  /* 0x0000000a1000780c */ /* 0x040fe20000701670 */
[----:B------:R-:W3:Y:S03]  /*8240*/  MUFU.EX2 R8, R8 ;  /* 0x0000000800087308 */ /* 0x000ee60000000800 */
[----:B------:R-:W-:Y:S02]  /*8250*/  FSEL R169, R169, -INF , !P0 ;  /* 0xff800000a9a97808 */ /* 0x000fe40004000000 */
[----:B------:R-:W-:Y:S01]  /*8260*/  PLOP3.LUT P0, PT, PT, PT, UP0, 0x40, 0x0 ;  /* 0x000000000000781c */ /* 0x000fe20003f0e808 */
[----:B------:R-:W-:Y:S01]  /*8270*/  UISETP.NE.AND UP0, UPT, UR26, URZ, UPT ;  /* 0x0000003f1a00728c */ /* 0x000fe2000bf05270 */
[----:B-1----:R-:W-:Y:S02]  /*8280*/  F2FP.PACK_AB R168, R13, R17 ;  /* 0x000000110da8723e */ /* 0x002fe400000000ff */
[----:B------:R-:W-:Y:S01]  /*8290*/  ISETP.GT.AND P0, PT, R15, 0x10, P0 ;  /* 0x000000100f00780c */ /* 0x000fe20000704270 */
[----:B------:R-:W-:Y:S03]  /*82a0*/  MUFU.EX2 R172, R172 ;  /* 0x000000ac00ac7308 */ /* 0x000fe60000000800 */
[----:B------:R-:W-:Y:S04]  /*82b0*/  ISETP.LT.OR P0, PT, R16, 0x11, P0 ;  /* 0x000000111000780c */ /* 0x000fe80000701670 */
[----:B------:R-:W-:Y:S02]  /*82c0*/  FSEL R22, R9, -INF , !P0 ;  /* 0xff80000009167808 */ /* 0x000fe40004000000 */
[----:B------:R-:W-:Y:S01]  /*82d0*/  PLOP3.LUT P0, PT, PT, PT, UP6, 0x40, 0x0 ;  /* 0x000000000000781c */ /* 0x000fe20003f0e868 */
[----:B------:R-:W-:Y:S03]  /*82e0*/  MUFU.EX2 R175, R175 ;  /* 0x000000af00af7308 */ /* 0x000fe60000000800 */
[----:B------:R-:W-:Y:S02]  /*82f0*/  ISETP.GT.AND P0, PT, R15, 0x11, P0 ;  /* 0x000000110f00780c */ /* 0x000fe40000704270 */
[----:B---3--:R-:W-:Y:S02]  /*8300*/  F2FP.PACK_AB R170, R8, R12 ;  /* 0x0000000c08aa723e */ /* 0x008fe400000000ff */
[C---:B------:R-:W-:Y:S03]  /*8310*/  ISETP.LT.OR P0, PT, R16.reuse, 0x12, P0 ;  /* 0x000000121000780c */ /* 0x040fe60000701670 */
[----:B------:R-:W-:Y:S01]  /*8320*/  MUFU.EX2 R174, R174 ;  /* 0x000000ae00ae7308 */ /* 0x000fe20000000800 */
[----:B------:R-:W-:Y:S02]  /*8330*/  FSEL R179, R179, -INF , !P0 ;  /* 0xff800000b3b37808 */ /* 0x000fe40004000000 */
[----:B------:R-:W-:Y:S04]  /*8340*/  PLOP3.LUT P0, PT, PT, PT, UP5, 0x40, 0x0 ;  /* 0x000000000000781c */ /* 0x000fe80003f0e858 */
[C---:B------:R-:W-:Y:S03]  /*8350*/  ISETP.GT.AND P0, PT, R15.reuse, 0x18, P0 ;  /* 0x000000180f00780c */ /* 0x040fe60000704270 */
[----:B------:R-:W-:Y:S01]  /*8360*/  MUFU.EX2 R173, R173 ;  /* 0x000000ad00ad7308 */ /* 0x000fe20000000800 */
[----:B------:R-:W-:Y:S04]  /*8370*/  ISETP.LT.OR P0, PT, R16, 0x19, P0 ;  /* 0x000000191000780c */ /* 0x000fe80000701670 */
        /* <DEDUP_REMOVED lines=17> */
[----:B------:R-:W-:Y:S01]  /*8490*/  PLOP3.LUT P0, PT, PT, PT, UP0, 0x40, 0x0 ;  /* 0x000000000000781c */ /* 0x000fe20003f0e808 */
[----:B------:R-:W-:Y:S03]  /*84a0*/  UISETP.GT.AND UP0, UPT, UR5, UR4, UPT ;  /* 0x000000040500728c */ /* 0x000fe6000bf04270 */
[----:B------:R-:W-:Y:S01]  /*84b0*/  ISETP.GT.AND P0, PT, R15, 0x29, P0 ;  /* 0x000000290f00780c */ /* 0x000fe20000704270 */
[----:B------:R-:W-:Y:S03]  /*84c0*/  UMOV UR5, UR24 ;  /* 0x0000001800057c82 */ /* 0x000fe60008000000 */
[----:B------:R-:W-:Y:S04]  /*84d0*/  ISETP.LT.OR P0, PT, R16, 0x2a, P0 ;  /* 0x0000002a1000780c */ /* 0x000fe80000701670 */
[----:B------:R-:W-:Y:S02]  /*84e0*/  FSEL R3, R6, -INF , !P0 ;  /* 0xff80000006037808 */ /* 0x000fe40004000000 */
[----:B------:R-:W1:Y:S02]  /*84f0*/  MUFU.EX2 R6, R2 ;  /* 0x0000000200067308 */ /* 0x000e640000000800 */
[----:B-1----:R-:W-:Y:S01]  /*8500*/  FMUL.FTZ R20, R6, R148 ;  /* 0x0000009406147220 */ /* 0x002fe20000410000 */
[----:B------:R-:W-:Y:S01]  /*8510*/  FMNMX.FTZ R2, R14, R156, !PT ;  /* 0x0000009c0e027209 */ /* 0x000fe20007810000 */
[----:B------:R-:W3:Y:S01]  /*8520*/  LDL.LU R148, [R1+0x40] ;  /* 0x0000400001947983 */ /* 0x000ee20000300800 */
[C---:B--2---:R-:W-:Y:S02]  /*8530*/  FFMA.FTZ R5, R6.reuse, R26, R17 ;  /* 0x0000001a06057223 */ /* 0x044fe40000010011 */
[----:B------:R-:W-:Y:S01]  /*8540*/  FMNMX.FTZ R2, R11, R2, !PT ;  /* 0x000000020b027209 */ /* 0x000fe20007810000 */
[----:B------:R-:W-:Y:S01]  /*8550*/  FMUL.FTZ R9, R6, R137 ;  /* 0x0000008906097220 */ /* 0x000fe20000410000 */
[----:B------:R-:W-:Y:S01]  /*8560*/  MOV R137, R22 ;  /* 0x0000001600897202 */ /* 0x000fe20000000f00 */
[----:B------:R-:W-:Y:S01]  /*8570*/  FADD.FTZ R5, R13, R5 ;  /* 0x000000050d057221 */ /* 0x000fe20000010000 */
[----:B------:R-:W-:Y:S01]  /*8580*/  FMNMX.FTZ R2, R10, R2, !PT ;  /* 0x000000020a027209 */ /* 0x000fe20007810000 */
[----:B------:R-:W-:Y:S02]  /*8590*/  FMUL.FTZ R13, R6, R141 ;  /* 0x0000008d060d7220 */ /* 0x000fe40000410000 */
[----:B------:R-:W-:Y:S01]  /*85a0*/  FADD.FTZ R5, R12, R5 ;  /* 0x000000050c057221 */ /* 0x000fe20000010000 */
[----:B------:R-:W-:Y:S01]  /*85b0*/  FMNMX.FTZ R2, R169, R2, !PT ;  /* 0x00000002a9027209 */ /* 0x000fe20007810000 */
[----:B------:R-:W-:Y:S01]  /*85c0*/  FMUL.FTZ R12, R6, R140 ;  /* 0x0000008c060c7220 */ /* 0x000fe20000410000 */
[----:B------:R-:W-:Y:S01]  /*85d0*/  MOV R140, R24 ;  /* 0x00000018008c7202 */ /* 0x000fe20000000f00 */
[----:B------:R-:W-:Y:S01]  /*85e0*/  FADD.FTZ R177, R8, R5 ;  /* 0x0000000508b17221 */ /* 0x000fe20000010000 */
[----:B------:R-:W-:Y:S01]  /*85f0*/  FMNMX.FTZ R2, R22, R2, !PT ;  /* 0x0000000216027209 */ /* 0x000fe20007810000 */
[C---:B------:R-:W-:Y:S02]  /*8600*/  FMUL.FTZ R8, R6.reuse, R136 ;  /* 0x0000008806087220 */ /* 0x040fe40000410000 */
[C---:B------:R-:W-:Y:S01]  /*8610*/  FMUL.FTZ R5, R6.reuse, R133 ;  /* 0x0000008506057220 */ /* 0x040fe20000410000 */
[----:B------:R-:W-:Y:S01]  /*8620*/  FMNMX.FTZ R2, R179, R2, !PT ;  /* 0x00000002b3027209 */ /* 0x000fe20007810000 */
[C---:B------:R-:W-:Y:S01]  /*8630*/  FMUL.FTZ R16, R6.reuse, R144 ;  /* 0x0000009006107220 */ /* 0x040fe20000410000 */
[----:B------:R-:W-:Y:S01]  /*8640*/  MOV R133, R25 ;  /* 0x0000001900857202 */ /* 0x000fe20000000f00 */
[----:B------:R-:W-:Y:S01]  /*8650*/  FMUL.FTZ R25, R6, R153 ;  /* 0x0000009906197220 */ /* 0x000fe20000410000 */
[----:B------:R-:W-:Y:S01]  /*8660*/  FMNMX.FTZ R2, R178, R2, !PT ;  /* 0x00000002b2027209 */ /* 0x000fe20007810000 */
[C---:B------:R-:W-:Y:S01]  /*8670*/  FMUL.FTZ R17, R6.reuse, R145 ;  /* 0x0000009106117220 */ /* 0x040fe20000410000 */
[----:B------:R-:W-:Y:S01]  /*8680*/  MOV R145, R23 ;  /* 0x0000001700917202 */ /* 0x000fe20000000f00 */
[----:B------:R-:W-:Y:S01]  /*8690*/  FMUL.FTZ R21, R6, R149 ;  /* 0x0000009506157220 */ /* 0x000fe20000410000 */
[----:B------:R-:W-:Y:S01]  /*86a0*/  FMNMX.FTZ R2, R176, R2, !PT ;  /* 0x00000002b0027209 */ /* 0x000fe20007810000 */
[C---:B------:R-:W-:Y:S01]  /*86b0*/  FMUL.FTZ R24, R6.reuse, R152 ;  /* 0x0000009806187220 */ /* 0x040fe20000410000 */
[----:B------:R-:W-:Y:S01]  /*86c0*/  MOV R149, R133 ;  /* 0x0000008500957202 */ /* 0x000fe20000000f00 */
[C---:B------:R-:W-:Y:S01]  /*86d0*/  FMUL.FTZ R28, R6.reuse, R28 ;  /* 0x0000001c061c7220 */ /* 0x040fe20000410000 */
[----:B------:R-:W-:Y:S01]  /*86e0*/  FMNMX.FTZ R2, R159, R2, !PT ;  /* 0x000000029f027209 */ /* 0x000fe20007810000 */
[C---:B------:R-:W-:Y:S01]  /*86f0*/  FMUL.FTZ R29, R6.reuse, R29 ;  /* 0x0000001d061d7220 */ /* 0x040fe20000410000 */
[----:B------:R-:W-:Y:S01]  /*8700*/  MOV R152, R171 ;  /* 0x000000ab00987202 */ /* 0x000fe20000000f00 */
[----:B------:R-:W-:Y:S01]  /*8710*/  FMUL.FTZ R32, R6, R32 ;  /* 0x0000002006207220 */ /* 0x000fe20000410000 */
[----:B------:R-:W-:Y:S01]  /*8720*/  FMNMX.FTZ R2, R158, R2, !PT ;  /* 0x000000029e027209 */ /* 0x000fe20007810000 */
[C---:B------:R-:W-:Y:S02]  /*8730*/  FMUL.FTZ R33, R6.reuse, R33 ;  /* 0x0000002106217220 */ /* 0x040fe40000410000 */
[C---:B------:R-:W-:Y:S01]  /*8740*/  FMUL.FTZ R36, R6.reuse, R36 ;  /* 0x0000002406247220 */ /* 0x040fe20000410000 */
[----:B------:R-:W-:Y:S01]  /*8750*/  FMNMX.FTZ R2, R157, R2, !PT ;  /* 0x000000029d027209 */ /* 0x000fe20007810000 */
[C---:B------:R-:W-:Y:S02]  /*8760*/  FMUL.FTZ R37, R6.reuse, R37 ;  /* 0x0000002506257220 */ /* 0x040fe40000410000 */
[C---:B------:R-:W-:Y:S01]  /*8770*/  FMUL.FTZ R40, R6.reuse, R40 ;  /* 0x0000002806287220 */ /* 0x040fe20000410000 */
[----:B------:R-:W-:Y:S01]  /*8780*/  FMNMX.FTZ R2, R3, R2, !PT ;  /* 0x0000000203027209 */ /* 0x000fe20007810000 */
[C---:B------:R-:W-:Y:S02]  /*8790*/  FMUL.FTZ R41, R6.reuse, R41 ;  /* 0x0000002906297220 */ /* 0x040fe40000410000 */
[C---:B------:R-:W-:Y:S02]  /*87a0*/  FMUL.FTZ R44, R6.reuse, R44 ;  /* 0x0000002c062c7220 */ /* 0x040fe40000410000 */
[----:B------:R-:W1:Y:S01]  /*87b0*/  SHFL.BFLY PT, R4, R2, 0x2, 0x1f ;  /* 0x0c401f0002047f89 */ /* 0x000e6200000e0000 */
        /* <DEDUP_REMOVED lines=11> */
[----:B------:R-:W-:Y:S01]  /*8870*/  FMUL.FTZ R68, R6, R68 ;  /* 0x0000004406447220 */ /* 0x000fe20000410000 */
[----:B-1----:R-:W-:Y:S01]  /*8880*/  FMNMX.FTZ R4, R2, R4, !PT ;  /* 0x0000000402047209 */ /* 0x002fe20007810000 */
        /* <DEDUP_REMOVED lines=17> */
[----:B------:R-:W-:Y:S01]  /*89a0*/  FMUL.FTZ R97, R6, R97 ;  /* 0x0000006106617220 */ /* 0x000fe20000410000 */
[----:B------:R-:W-:Y:S01]  /*89b0*/  FSETP.NEU.FTZ.AND P0, PT, R2, -INF , PT ;  /* 0xff8000000200780b */ /* 0x000fe20003f1d000 */
[C---:B------:R-:W-:Y:S02]  /*89c0*/  FMUL.FTZ R100, R6.reuse, R100 ;  /* 0x0000006406647220 */ /* 0x040fe40000410000 */
[----:B------:R-:W-:Y:S01]  /*89d0*/  FMUL.FTZ R101, R6, R101 ;  /* 0x0000006506657220 */ /* 0x000fe20000410000 */
[----:B------:R-:W-:Y:S01]  /*89e0*/  FSEL R7, R2, RZ, P0 ;  /* 0x000000ff02077208 */ /* 0x000fe20000000000 */
[C---:B------:R-:W-:Y:S02]  /*89f0*/  FMUL.FTZ R104, R6.reuse, R104 ;  /* 0x0000006806687220 */ /* 0x040fe40000410000 */
[----:B------:R-:W-:Y:S02]  /*8a00*/  FMUL.FTZ R105, R6, R105 ;  /* 0x0000006906697220 */ /* 0x000fe40000410000 */
[----:B------:R-:W-:Y:S02]  /*8a10*/  FADD.FTZ R7, -R7, R156 ;  /* 0x0000009c07077221 */ /* 0x000fe40000010100 */
[----:B------:R-:W-:Y:S02]  /*8a20*/  FMUL.FTZ R156, R2, c[0x0][0x2d0] ;  /* 0x0000b400029c7a20 */ /* 0x000fe40000410000 */
[----:B------:R-:W-:Y:S02]  /*8a30*/  FMUL.FTZ R7, R7, c[0x0][0x2d0] ;  /* 0x0000b40007077a20 */ /* 0x000fe40000410000 */
[----:B------:R-:W-:Y:S01]  /*8a40*/  FMUL.FTZ R108, R6, R108 ;  /* 0x0000006c066c7220 */ /* 0x000fe20000410000 */
[----:B------:R-:W-:Y:S01]  /*8a50*/  FSEL R156, R156, RZ, P0 ;  /* 0x000000ff9c9c7208 */ /* 0x000fe20000000000 */
[----:B------:R-:W1:Y:S01]  /*8a60*/  MUFU.EX2 R132, R7 ;  /* 0x0000000700847308 */ /* 0x000e620000000800 */
[C---:B------:R-:W-:Y:S01]  /*8a70*/  FMUL.FTZ R109, R6.reuse, R109 ;  /* 0x0000006d066d7220 */ /* 0x040fe20000410000 */
[----:B------:R-:W-:Y:S01]  /*8a80*/  PLOP3.LUT P0, PT, PT, PT, UP0, 0x80, 0x0 ;  /* 0x000000000000781c */ /* 0x000fe20003f0f008 */
[----:B------:R-:W-:Y:S02]  /*8a90*/  FMUL.FTZ R112, R6, R112 ;  /* 0x0000007006707220 */ /* 0x000fe40000410000 */
[--C-:B------:R-:W-:Y:S02]  /*8aa0*/  FFMA.FTZ R136, R14, c[0x0][0x2d0], -R156.reuse ;  /* 0x0000b4000e887a23 */ /* 0x100fe4000001089c */
[C---:B------:R-:W-:Y:S02]  /*8ab0*/  FMUL.FTZ R113, R6.reuse, R113 ;  /* 0x0000007106717220 */ /* 0x040fe40000410000 */
[C---:B------:R-:W-:Y:S02]  /*8ac0*/  FMUL.FTZ R116, R6.reuse, R116 ;  /* 0x0000007406747220 */ /* 0x040fe40000410000 */
[----:B------:R-:W-:Y:S01]  /*8ad0*/  MUFU.EX2 R136, R136 ;  /* 0x0000008800887308 */ /* 0x000fe20000000800 */
[C---:B------:R-:W-:Y:S02]  /*8ae0*/  FMUL.FTZ R117, R6.reuse, R117 ;  /* 0x0000007506757220 */ /* 0x040fe40000410000 */
[C---:B------:R-:W-:Y:S02]  /*8af0*/  FMUL.FTZ R120, R6.reuse, R120 ;  /* 0x0000007806787220 */ /* 0x040fe40000410000 */
[C---:B------:R-:W-:Y:S02]  /*8b00*/  FMUL.FTZ R121, R6.reuse, R121 ;  /* 0x0000007906797220 */ /* 0x040fe40000410000 */
[C---:B------:R-:W-:Y:S02]  /*8b10*/  FMUL.FTZ R124, R6.reuse, R124 ;  /* 0x0000007c067c7220 */ /* 0x040fe40000410000 */
[----:B------:R-:W-:Y:S02]  /*8b20*/  FMUL.FTZ R125, R6, R125 ;  /* 0x0000007d067d7220 */ /* 0x000fe40000410000 */
[--C-:B------:R-:W-:Y:S02]  /*8b30*/  FFMA.FTZ R144, R11, c[0x0][0x2d0], -R156.reuse ;  /* 0x0000b4000b907a23 */ /* 0x100fe4000001089c */
[C---:B-1----:R-:W-:Y:S02]  /*8b40*/  FMUL.FTZ R7, R132.reuse, R135 ;  /* 0x0000008784077220 */ /* 0x042fe40000410000 */
        /* <DEDUP_REMOVED lines=14> */
[----:B------:R1:W2:Y:S01]  /*8c30*/  MUFU.EX2 R150, R152 ;  /* 0x0000009800967308 */ /* 0x0002a20000000800 */
        /* <DEDUP_REMOVED lines=11> */
[C---:B------:R-:W-:Y:S01]  /*8cf0*/  FMUL.FTZ R58, R132.reuse, R58 ;  /* 0x0000003a843a7220 */ /* 0x040fe20000410000 */
[----:B-1----:R-:W-:Y:S01]  /*8d00*/  LDSM.16.MT88.4 R152, [R249+0x1100] ;  /* 0x00110000f998783b */ /* 0x002fe20000004200 */
        /* <DEDUP_REMOVED lines=36> */
[----:B------:R-:W-:Y:S02]  /*8f50*/  FMUL.FTZ R131, R132, R131 ;  /* 0x0000008384837220 */ /* 0x000fe40000410000 */
[C---:B------:R-:W-:Y:S02]  /*8f60*/  FMUL.FTZ R128, R6.reuse, R128 ;  /* 0x0000008006807220 */ /* 0x040fe40000410000 */
[----:B------:R-:W-:Y:S02]  /*8f70*/  FMUL.FTZ R129, R6, R129 ;  /* 0x0000008106817220 */ /* 0x000fe40000410000 */
[----:B------:R-:W-:Y:S02]  /*8f80*/  FMUL.FTZ R6, R132, R134 ;  /* 0x0000008684067220 */ /* 0x000fe40000410000 */
[--C-:B------:R-:W-:Y:S02]  /*8f90*/  FFMA.FTZ R141, R10, c[0x0][0x2d0], -R156.reuse ;  /* 0x0000b4000a8d7a23 */ /* 0x100fe4000001089c */
[----:B------:R-:W-:Y:S02]  /*8fa0*/  FMUL.FTZ R10, R132, R138 ;  /* 0x0000008a840a7220 */ /* 0x000fe40000410000 */
[--C-:B------:R-:W-:Y:S02]  /*8fb0*/  FFMA.FTZ R147, R179, c[0x0][0x2d0], -R156.reuse ;  /* 0x0000b400b3937a23 */ /* 0x100fe4000001089c */
[----:B------:R-:W1:Y:S01]  /*8fc0*/  MUFU.EX2 R141, R141 ;  /* 0x0000008d008d7308 */ /* 0x000e620000000800 */
[----:B------:R-:W-:Y:S02]  /*8fd0*/  FFMA.FTZ R149, R178, c[0x0][0x2d0], -R156 ;  /* 0x0000b400b2957a23 */ /* 0x000fe4000001089c */
[----:B--2---:R-:W-:Y:S07]  /*8fe0*/  FADD.FTZ R177, R150, R177 ;  /* 0x000000b196b17221 */ /* 0x004fee0000010000 */
[----:B------:R-:W-:Y:S01]  /*8ff0*/  MUFU.EX2 R147, R147 ;  /* 0x0000009300937308 */ /* 0x000fe20000000800 */
[----:B---3--:R-:W-:Y:S01]  /*9000*/  FFMA.FTZ R142, R132, R148, R136 ;  /* 0x00000094848e7223 */ /* 0x008fe20000010088 */
[----:B------:R-:W-:Y:S01]  /*9010*/  MOV R148, R145 ;  /* 0x0000009100947202 */ /* 0x000fe20000000f00 */
[----:B------:R-:W2:Y:S01]  /*9020*/  LDSM.16.MT88.4 R132, [R252+0x100] ;  /* 0x00010000fc84783b */ /* 0x000ea20000004200 */
[----:B------:R-:W-:Y:S01]  /*9030*/  MOV R145, R140 ;  /* 0x0000008c00917202 */ /* 0x000fe20000000f00 */
[----:B------:R-:W-:Y:S01]  /*9040*/  FFMA.FTZ R140, R169, c[0x0][0x2d0], -R156 ;  /* 0x0000b400a98c7a23 */ /* 0x000fe2000001089c */
[C---:B------:R-:W-:Y:S04]  /*9050*/  F2FP.PACK_AB R169, R144.reuse, R136 ;  /* 0x0000008890a9723e */ /* 0x040fe800000000ff */
[----:B------:R3:W-:Y:S01]  /*9060*/  MUFU.EX2 R146, R148 ;  /* 0x0000009400927308 */ /* 0x0007e20000000800 */
[----:B------:R-:W-:Y:S02]  /*9070*/  FADD.FTZ R142, R144, R142 ;  /* 0x0000008e908e7221 */ /* 0x000fe40000010000 */
[----:B------:R-:W-:Y:S02]  /*9080*/  FADD.FTZ R144, R143, R177 ;  /* 0x000000b18f907221 */ /* 0x000fe40000010000 */
[----:B-1----:R-:W-:Y:S05]  /*9090*/  FADD.FTZ R142, R141, R142 ;  /* 0x0000008e8d8e7221 */ /* 0x002fea0000010000 */
[----:B------:R-:W1:Y:S10]  /*90a0*/  MUFU.EX2 R140, R140 ;  /* 0x0000008c008c7308 */ /* 0x000e740000000800 */
[----:B------:R-:W4:Y:S01]  /*90b0*/  MUFU.EX2 R145, R145 ;  /* 0x0000009100917308 */ /* 0x000f220000000800 */
[----:B---3--:R-:W-:Y:S02]  /*90c0*/  FFMA.FTZ R148, R137, c[0x0][0x2d0], -R156 ;  /* 0x0000b40089947a23 */ /* 0x008fe4000001089c */
[----:B------:R-:W-:Y:S07]  /*90d0*/  LDSM.16.MT88.4 R136, [R252+0x900] ;  /* 0x00090000fc88783b */ /* 0x000fee0000004200 */
[----:B------:R-:W3:Y:S01]  /*90e0*/  MUFU.EX2 R148, R148 ;  /* 0x0000009400947308 */ /* 0x000ee20000000800 */
[C---:B-1----:R-:W-:Y:S09]  /*90f0*/  F2FP.PACK_AB R171, R140.reuse, R141 ;  /* 0x0000008d8cab723e */ /* 0x042ff200000000ff */
[----:B------:R-:W1:Y:S01]  /*9100*/  MUFU.EX2 R149, R149 ;  /* 0x0000009500957308 */ /* 0x000e620000000800 */
[C---:B--2---:R-:W-:Y:S05]  /*9110*/  HMMA.16816.F32 R4, R168.reuse, R132, R4 ;  /* 0x00000084a804723c */ /* 0x044fea0000001804 */
[----:B----4-:R-:W-:Y:S03]  /*9120*/  FADD.FTZ R144, R145, R144 ;  /* 0x0000009091907221 */ /* 0x010fe60000010000 */
[C---:B------:R-:W-:Y:S01]  /*9130*/  HMMA.16816.F32 R8, R168.reuse, R134, R8 ;  /* 0x00000086a808723c */ /* 0x040fe20000001808 */
[----:B------:R-:W2:Y:S07]  /*9140*/  LDSM.16.MT88.4 R132, [R250+0x100] ;  /* 0x00010000fa84783b */ /* 0x000eae0000004200 */
[C---:B--2---:R-:W-:Y:S08]  /*9150*/  HMMA.16816.F32 R12, R168.reuse, R132, R12 ;  /* 0x00000084a80c723c */ /* 0x044ff0000000180c */
        /* <DEDUP_REMOVED lines=41> */
[C---:B--2---:R-:W-:Y:S07]  /*93f0*/  HMMA.16816.F32 R124, R168.reuse, R132, R124 ;  /* 0x00000084a87c723c */ /* 0x044fee000000187c */
[----:B------:R-:W-:Y:S01]  /*9400*/  F2FP.PACK_AB R132, R143, R150 ;  /* 0x000000968f84723e */ /* 0x000fe200000000ff */
[----:B------:R-:W-:Y:S04]  /*9410*/  HMMA.16816.F32 R128, R168, R134, R128 ;  /* 0x00000086a880723c */ /* 0x000fe80000001880 */
[----:B---3--:R-:W-:Y:S01]  /*9420*/  F2FP.PACK_AB R133, R147, R148 ;  /* 0x000000949385723e */ /* 0x008fe200000000ff */
[----:B------:R-:W-:Y:S02]  /*9430*/  FADD.FTZ R150, R140, R142 ;  /* 0x0000008e8c967221 */ /* 0x000fe40000010000 */
[----:B------:R-:W-:Y:S01]  /*9440*/  FFMA.FTZ R168, R176, c[0x0][0x2d0], -R156 ;  /* 0x0000b400b0a87a23 */ /* 0x000fe2000001089c */
[C---:B------:R-:W-:Y:S01]  /*9450*/  F2FP.PACK_AB R134, R146.reuse, R145 ;  /* 0x000000919286723e */ /* 0x040fe200000000ff */
[----:B------:R-:W-:Y:S03]  /*9460*/  LDSM.16.MT88.4 R140, [R248+0x5100] ;  /* 0x00510000f88c783b */ /* 0x000fe60000004200 */
[----:B------:R-:W-:Y:S01]  /*9470*/  FADD.FTZ R176, R146, R144 ;  /* 0x0000009092b07221 */ /* 0x000fe20000010000 */
[----:B------:R-:W2:Y:S01]  /*9480*/  MUFU.EX2 R168, R168 ;  /* 0x000000a800a87308 */ /* 0x000ea20000000800 */
[----:B------:R-:W-:Y:S02]  /*9490*/  FADD.FTZ R148, R148, R150 ;  /* 0x0000009694947221 */ /* 0x000fe40000010000 */
[----:B------:R-:W-:Y:S02]  /*94a0*/  FFMA.FTZ R169, R159, c[0x0][0x2d0], -R156 ;  /* 0x0000b4009fa97a23 */ /* 0x000fe4000001089c */
[----:B------:R-:W-:Y:S02]  /*94b0*/  FADD.FTZ R148, R147, R148 ;  /* 0x0000009493947221 */ /* 0x000fe40000010000 */
[----:B------:R-:W-:Y:S01]  /*94c0*/  LDSM.16.MT88.4 R144, [R250+0x1100] ;  /* 0x00110000fa90783b */ /* 0x000fe20000004200 */
[--C-:B------:R-:W-:Y:S01]  /*94d0*/  FFMA.FTZ R170, R158, c[0x0][0x2d0], -R156.reuse ;  /* 0x0000b4009eaa7a23 */ /* 0x100fe2000001089c */
[----:B------:R-:W-:Y:S01]  /*94e0*/  F2FP.PACK_AB R158, R172, R173 ;  /* 0x000000adac9e723e */ /* 0x000fe200000000ff */
[--C-:B------:R-:W-:Y:S01]  /*94f0*/  FFMA.FTZ R171, R157, c[0x0][0x2d0], -R156.reuse ;  /* 0x0000b4009dab7a23 */ /* 0x100fe2000001089c */
[----:B------:R-:W3:Y:S01]  /*9500*/  MUFU.EX2 R169, R169 ;  /* 0x000000a900a97308 */ /* 0x000ee20000000800 */
[----:B------:R-:W-:Y:S02]  /*9510*/  FFMA.FTZ R156, R3, c[0x0][0x2d0], -R156 ;  /* 0x0000b400039c7a23 */ /* 0x000fe4000001089c */
[----:B-1----:R-:W-:Y:S02]  /*9520*/  FADD.FTZ R177, R149, R148 ;  /* 0x0000009495b17221 */ /* 0x002fe40000010000 */
[----:B------:R-:W-:Y:S04]  /*9530*/  FADD.FTZ R176, R175, R176 ;  /* 0x000000b0afb07221 */ /* 0x000fe80000010000 */
[----:B------:R-:W-:Y:S01]  /*9540*/  FADD.FTZ R176, R174, R176 ;  /* 0x000000b0aeb07221 */ /* 0x000fe20000010000 */
[----:B------:R1:W-:Y:S01]  /*9550*/  MUFU.EX2 R3, R156 ;  /* 0x0000009c00037308 */ /* 0x0003e20000000800 */
[C---:B--2---:R-:W-:Y:S02]  /*9560*/  F2FP.PACK_AB R135, R168.reuse, R149 ;  /* 0x00000095a887723e */ /* 0x044fe400000000ff */
[----:B------:R-:W-:Y:S02]  /*9570*/  FADD.FTZ R173, R173, R176 ;  /* 0x000000b0adad7221 */ /* 0x000fe40000010000 */
[----:B------:R-:W-:Y:S03]  /*9580*/  FADD.FTZ R177, R168, R177 ;  /* 0x000000b1a8b17221 */ /* 0x000fe60000010000 */
[C---:B------:R-:W-:Y:S02]  /*9590*/  HMMA.16816.F32 R4, R132.reuse, R136, R4 ;  /* 0x000000888404723c */ /* 0x040fe40000001804 */
[----:B------:R-:W2:Y:S03]  /*95a0*/  MUFU.EX2 R170, R170 ;  /* 0x000000aa00aa7308 */ /* 0x000ea60000000800 */
[----:B---3--:R-:W-:Y:S03]  /*95b0*/  FADD.FTZ R177, R169, R177 ;  /* 0x000000b1a9b17221 */ /* 0x008fe60000010000 */
[C---:B------:R-:W-:Y:S01]  /*95c0*/  HMMA.16816.F32 R8, R132.reuse, R138, R8 ;  /* 0x0000008a8408723c */ /* 0x040fe20000001808 */
[----:B------:R-:W3:Y:S03]  /*95d0*/  LDSM.16.MT88.4 R136, [R250+0x900] ;  /* 0x00090000fa88783b */ /* 0x000ee60000004200 */
[----:B------:R-:W4:Y:S01]  /*95e0*/  MUFU.EX2 R171, R171 ;  /* 0x000000ab00ab7308 */ /* 0x000f220000000800 */
[----:B-1----:R-:W-:Y:S02]  /*95f0*/  F2FP.PACK_AB R156, R174, R175 ;  /* 0x000000afae9c723e */ /* 0x002fe400000000ff */
[C---:B--2---:R-:W-:Y:S01]  /*9600*/  F2FP.PACK_AB R157, R170.reuse, R169 ;  /* 0x000000a9aa9d723e */ /* 0x044fe200000000ff */
[----:B------:R-:W-:Y:S01]  /*9610*/  FADD.FTZ R170, R170, R177 ;  /* 0x000000b1aaaa7221 */ /* 0x000fe20000010000 */
[----:B----4-:R-:W-:Y:S03]  /*9620*/  F2FP.PACK_AB R159, R3, R171 ;  /* 0x000000ab039f723e */ /* 0x010fe600000000ff */
[----:B------:R-:W-:Y:S01]  /*9630*/  FADD.FTZ R170, R171, R170 ;  /* 0x000000aaabaa7221 */ /* 0x000fe20000010000 */
[C---:B---3--:R-:W-:Y:S08]  /*9640*/  HMMA.16816.F32 R12, R132.reuse, R136, R12 ;  /* 0x00000088840c723c */ /* 0x048ff0000000180c */
        /* <DEDUP_REMOVED lines=41> */
[C---:B------:R-:W-:Y:S08]  /*98e0*/  HMMA.16816.F32 R124, R132.reuse, R140, R124 ;  /* 0x0000008c847c723c */ /* 0x040ff0000000187c */
[----:B------:R-:W-:Y:S08]  /*98f0*/  HMMA.16816.F32 R128, R132, R142, R128 ;  /* 0x0000008e8480723c */ /* 0x000ff00000001880 */
[C---:B-1----:R-:W-:Y:S01]  /*9900*/  HMMA.16816.F32 R132, R156.reuse, R136, R4 ;  /* 0x000000889c84723c */ /* 0x042fe20000001804 */
[----:B------:R-:W1:Y:S07]  /*9910*/  LDSM.16.MT88.4 R4, [R248+0x1100] ;  /* 0x00110000f804783b */ /* 0x000e6e0000004200 */
[C---:B------:R-:W-:Y:S01]  /*9920*/  HMMA.16816.F32 R136, R156.reuse, R138, R8 ;  /* 0x0000008a9c88723c */ /* 0x040fe20000001808 */
[----:B------:R-:W2:Y:S07]  /*9930*/  LDSM.16.MT88.4 R8, [R252+0x2900] ;  /* 0x00290000fc08783b */ /* 0x000eae0000004200 */
[C---:B------:R-:W-:Y:S01]  /*9940*/  HMMA.16816.F32 R140, R156.reuse, R144, R12 ;  /* 0x000000909c8c723c */ /* 0x040fe2000000180c */
[----:B------:R-:W3:Y:S07]  /*9950*/  LDSM.16.MT88.4 R12, [R250+0x2900] ;  /* 0x00290000fa0c783b */ /* 0x000eee0000004200 */
[C---:B------:R-:W-:Y:S08]  /*9960*/  HMMA.16816.F32 R144, R156.reuse, R146, R16 ;  /* 0x000000929c90723c */ /* 0x040ff00000001810 */
[C---:B------:R-:W-:Y:S08]  /*9970*/  HMMA.16816.F32 R148, R156.reuse, R152, R20 ;  /* 0x000000989c94723c */ /* 0x040ff00000001814 */
[C---:B------:R-:W-:Y:S08]  /*9980*/  HMMA.16816.F32 R152, R156.reuse, R154, R24 ;  /* 0x0000009a9c98723c */ /* 0x040ff00000001818 */
        /* <DEDUP_REMOVED lines=31> */
[C---:B------:R-:W-:Y:S08]  /*9b80*/  HMMA.16816.F32 R112, R156.reuse, R10, R112 ;  /* 0x0000000a9c70723c */ /* 0x040ff00000001870 */
[C---:B---3--:R-:W-:Y:S08]  /*9b90*/  HMMA.16816.F32 R116, R156.reuse, R12, R116 ;  /* 0x0000000c9c74723c */ /* 0x048ff00000001874 */
[C---:B------:R-:W-:Y:S08]  /*9ba0*/  HMMA.16816.F32 R120, R156.reuse, R14, R120 ;  /* 0x0000000e9c78723c */ /* 0x040ff00000001878 */
[C---:B-1----:R-:W-:Y:S07]  /*9bb0*/  HMMA.16816.F32 R124, R156.reuse, R4, R124 ;  /* 0x000000049c7c723c */ /* 0x042fee000000187c */
[----:B------:R-:W-:Y:S01]  /*9bc0*/  FADD.FTZ R5, R172, R173 ;  /* 0x000000adac057221 */ /* 0x000fe20000010000 */
[----:B------:R-:W-:Y:S04]  /*9bd0*/  HMMA.16816.F32 R128, R156, R6, R128 ;  /* 0x000000069c80723c */ /* 0x000fe80000001880 */
[----:B------:R1:W-:Y:S01]  /*9be0*/  STL [R1+0x44], R5 ;  /* 0x0000440501007387 */ /* 0x0003e20000100800 */
[----:B------:R-:W-:Y:S01]  /*9bf0*/  FADD.FTZ R4, R3, R170 ;  /* 0x000000aa03047221 */ /* 0x000fe20000010000 */
[----:B------:R-:W-:Y:S02]  /*9c00*/  MOV R3, R0 ;  /* 0x0000000000037202 */ /* 0x000fe40000000f00 */
[----:B------:R-:W-:Y:S02]  /*9c10*/  MOV R156, R2 ;  /* 0x00000002009c7202 */ /* 0x000fe40000000f00 */
[----:B------:R1:W-:Y:S02]  /*9c20*/  STL [R1+0x40], R4 ;  /* 0x0000400401007387 */ /* 0x0003e40000100800 */
[----:B-1----:R-:W-:-:S05]  /*9c30*/  @P0 BRA `(.L_x_418) ;  /* 0xffffc1a000000947 */ /* 0x002fca000383ffff */
.L_x_405:
[----:B------:R-:W2:Y:S01]  /*9c40*/  S2UR UR28, SR_CTAID.X ;  /* 0x00000000001c79c3 */ /* 0x000ea20000002500 */
[----:B------:R-:W-:-:S02]  /*9c50*/  UISETP.NE.AND UP1, UPT, UR13, URZ, UPT ;  /* 0x0000003f0d00728c */ /* 0x000fc4000bf25270 */
[----:B------:R-:W-:Y:S02]  /*9c60*/  UISETP.NE.AND UP0, UPT, UR12, URZ, UPT ;  /* 0x0000003f0c00728c */ /* 0x000fe4000bf05270 */
[----:B------:R-:W-:Y:S02]  /*9c70*/  UMOV UR27, 0x1 ;  /* 0x00000001001b7882 */ /* 0x000fe40000000000 */
[----:B------:R-:W-:Y:S02]  /*9c80*/  ULDC UR25, c[0x0][0x168] ;  /* 0x00005a0000197ab9 */ /* 0x000fe40000000800 */
[----:B------:R-:W-:Y:S01]  /*9c90*/  ULDC.64 UR4, c[0x0][0x2c8] ;  /* 0x0000b20000047ab9 */ /* 0x000fe20000000a00 */
[----:B------:R-:W-:Y:S01]  /*9ca0*/  PLOP3.LUT P0, PT, PT, PT, UP0, 0x40, 0x0 ;  /* 0x000000000000781c */ /* 0x000fe20003f0e808 */
[----:B------:R-:W-:Y:S02]  /*9cb0*/  UIADD3 UR25, UR27, -UR25, URZ ;  /* 0x800000191b197290 */ /* 0x000fe4000fffe03f */
[----:B------:R-:W-:-:S02]  /*9cc0*/  ULDC UR26, c[0x0][0x2ac] ;  /* 0x0000ab00001a7ab9 */ /* 0x000fc40000000800 */
[----:B--2---:R-:W-:-:S04]  /*9cd0*/  ULEA UR28, UR28, 0x7f, 0x7 ;  /* 0x0000007f1c1c7891 */ /* 0x004fc8000f8e383f */
[----:B------:R-:W-:-:S03]  /*9ce0*/  UIMAD.WIDE.U32 UR30, UR28, UR4, URZ ;  /* 0x000000041c1e72a5 */ /* 0x000fc6000f8e003f */
[----:B------:R-:W-:Y:S02]  /*9cf0*/  ULDC UR4, c[0x0][0x1d0] ;  /* 0x0000740000047ab9 */ /* 0x000fe40000000800 */
[----:B------:R-:W-:Y:S02]  /*9d00*/  UIMAD UR4, UR26, UR4, UR25 ;  /* 0x000000041a0472a4 */ /* 0x000fe4000f8e0219 */
[----:B------:R-:W-:Y:S02]  /*9d10*/  @UP1 USHF.R.U32.HI UR28, URZ, UR5, UR31 ;  /* 0x000000053f1c1299 */ /* 0x000fe4000801161f */
[----:B------:R-:W-:Y:S02]  /*9d20*/  ULDC UR25, c[0x0][0x324] ;  /* 0x0000c90000197ab9 */ /* 0x000fe40000000800 */
[----:B------:R-:W-:-:S04]  /*9d30*/  UIADD3 UR26, UR4, UR28, URZ ;  /* 0x0000001c041a7290 */ /* 0x000fc8000fffe03f */
[----:B------:R-:W-:Y:S01]  /*9d40*/  UIADD3 UR25, UR26, -UR25, URZ ;  /* 0x800000191a197290 */ /* 0x000fe2000fffe03f */
[----:B------:R-:W-:Y:S05]  /*9d50*/  @P0 BRA `(.L_x_419) ;  /* 0x0000016000000947 */ /* 0x000fea0003800000 */
[----:B------:R-:W-:-:S06]  /*9d60*/  UISETP.GT.AND UP0, UPT, UR26, -0x1, UPT ;  /* 0xffffffff1a00788c */ /* 0x000fcc000bf04270 */
[----:B------:R-:W-:-:S13]  /*9d70*/  PLOP3.LUT P0, PT, PT, PT, UP0, 0x80, 0x0 ;  /* 0x000000000000781c */ /* 0x000fda0003f0f008 */
[----:B------:R-:W-:Y:S05]  /*9d80*/  @P0 BRA `(.L_x_420) ;  /* 0x0000009000000947 */ /* 0x000fea0003800000 */
[----:B------:R-:W-:Y:S02]  /*9d90*/  ULDC UR4, c[0x0][0x32c] ;  /* 0x0000cb0000047ab9 */ /* 0x000fe40000000800 */
[----:B------:R-:W-:Y:S02]  /*9da0*/  UISETP.NE.AND UP0, UPT, UR27, UR4, UPT ;  /* 0x000000041b00728c */ /* 0x000fe4000bf05270 */
[----:B------:R-:W-:Y:S02]  /*9db0*/  ULOP3.LUT UR26, URZ, UR26, URZ, 0x33, !UPT ;  /* 0x0000001a3f1a7292 */ /* 0x000fe4000f8e333f */
[----:B------:R-:W-:Y:S02]  /*9dc0*/  ULDC.64 UR4, c[0x0][0x330] ;  /* 0x0000cc0000047ab9 */ /* 0x000fe40000000a00 */
[----:B------:R-:W-:-:S07]  /*9dd0*/  UIMAD.WIDE.U32 UR28, UR26, UR4, URZ ;  /* 0x000000041a1c72a5 */ /* 0x000fce000f8e003f */
[----:B------:R-:W-:Y:S02]  /*9de0*/  @UP0 UMOV UR27, UR29 ;  /* 0x0000001d001b0c82 */ /* 0x000fe40008000000 */
[----:B------:R-:W-:-:S04]  /*9df0*/  @UP0 USHF.R.U32.HI UR26, URZ, UR5, UR27 ;  /* 0x000000053f1a0299 */ /* 0x000fc8000801161b */
[----:B------:R-:W-:Y:S01]  /*9e00*/  ULOP3.LUT UR26, URZ, UR26, URZ, 0x33, !UPT ;  /* 0x0000001a3f1a7292 */ /* 0x000fe2000f8e333f */
[----:B------:R-:W-:Y:S05]  /*9e10*/  BRA `(.L_x_421) ;  /* 0x0000006000007947 */ /* 0x000fea0003800000 */
.L_x_420:
[----:B------:R-:W-:Y:S02]  /*9e20*/  ULDC UR4, c[0x0][0x32c] ;  /* 0x0000cb0000047ab9 */ /* 0x000fe40000000800 */
[----:B------:R-:W-:-:S03]  /*9e30*/  UISETP.NE.AND UP0, UPT, UR27, UR4, UPT ;  /* 0x000000041b00728c */ /* 0x000fc6000bf05270 */
[----:B------:R-:W-:Y:S02]  /*9e40*/  ULDC.64 UR4, c[0x0][0x330] ;  /* 0x0000cc0000047ab9 */ /* 0x000fe40000000a00 */
[----:B------:R-:W-:-:S07]  /*9e50*/  UIMAD.WIDE.U32 UR28, UR26, UR4, URZ ;  /* 0x000000041a1c72a5 */ /* 0x000fce000f8e003f */
[----:B------:R-:W-:Y:S02]  /*9e60*/  @UP0 UMOV UR27, UR29 ;  /* 0x0000001d001b0c82 */ /* 0x000fe40008000000 */
[----:B------:R-:W-:Y:S02]  /*9e70*/  @UP0 USHF.R.U32.HI UR26, URZ, UR5, UR27 ;  /* 0x000000053f1a0299 */ /* 0x000fe4000801161b */
.L_x_421:
[----:B------:R-:W-:Y:S02]  /*9e80*/  ULDC UR4, c[0x0][0x32c] ;  /* 0x0000cb0000047ab9 */ /* 0x000fe40000000800 */
[----:B------:R-:W-:-:S04]  /*9e90*/  UIMAD UR4, UR26, UR4, URZ ;  /* 0x000000041a0472a4 */ /* 0x000fc8000f8e023f */
[----:B------:R-:W-:-:S04]  /*9ea0*/  UISETP.LT.AND UP0, UPT, UR25, UR4, UPT ;  /* 0x000000041900728c */ /* 0x000fc8000bf01270 */
[----:B------:R-:W-:-:S04]  /*9eb0*/  USEL UR25, UR25, UR4, !UP0 ;  /* 0x0000000419197287 */ /* 0x000fc8000c000000 */
.L_x_419:
[----:B------:R-:W-:-:S04]  /*9ec0*/  UIADD3 UR25, UR25, 0x2f, URZ ;  /* 0x0000002f19197890 */ /* 0x000fc8000fffe03f */
        /* <DEDUP_REMOVED lines=9> */
[----:B------:R-:W2:Y:S04]  /*9f60*/  LDL R5, [R1+0x24] ;  /* 0x0000240001057983 */ /* 0x000ea80000100800 */
[----:B-1----:R-:W3:Y:S04]  /*9f70*/  LDL R4, [R1+0x30] ;  /* 0x0000300001047983 */ /* 0x002ee80000100800 */
[----:B------:R-:W3:Y:S01]  /*9f80*/  LDL R3, [R1+0x18] ;  /* 0x0000180001037983 */ /* 0x000ee20000100800 */
[C---:B--2---:R-:W-:Y:S01]  /*9f90*/  SHF.L.U64.HI R179, R5.reuse, 0x1, R6 ;  /* 0x0000000105b37819 */ /* 0x044fe20000010206 */
[----:B------:R-:W-:Y:S01]  /*9fa0*/  IMAD.SHL.U32 R178, R5, 0x2, RZ ;  /* 0x0000000205b27824 */ /* 0x000fe200078e00ff */
[C---:B---3--:R-:W-:Y:S01]  /*9fb0*/  SHF.L.U64.HI R177, R3.reuse, 0x1, R4 ;  /* 0x0000000103b17819 */ /* 0x048fe20000010204 */
[----:B------:R-:W-:-:S02]  /*9fc0*/  IMAD.SHL.U32 R176, R3, 0x2, RZ ;  /* 0x0000000203b07824 */ /* 0x000fc400078e00ff */
.L_x_427:
[----:B------:R-:W2:Y:S01]  /*9fd0*/  LDL R4, [R1+0x4] ;  /* 0x0000040001047983 */ /* 0x000ea20000100800 */
[----:B------:R-:W-:Y:S04]  /*9fe0*/  DEPBAR.LE SB0, 0x0 ;  /* 0x000080000000791a */ /* 0x000fe80000000000 */
[----:B------:R-:W3:Y:S01]  /*9ff0*/  LDL R3, [R1] ;  /* 0x0000000001037983 */ /* 0x000ee20000100800 */
[----:B------:R-:W-:Y:S03]  /*a000*/  UISETP.GT.AND UP0, UPT, UR8, UR24, UPT ;  /* 0x000000180800728c */ /* 0x000fe6000bf04270 */
[----:B------:R-:W-:Y:S03]  /*a010*/  BAR.SYNC.DEFER_BLOCKING 0x0 ;  /* 0x0000000000007b1d */ /* 0x000fe60000010000 */
[----:B------:R-:W-:Y:S03]  /*a020*/  PLOP3.LUT P0, PT, PT, PT, UP0, 0x80, 0x0 ;  /* 0x000000000000781c */ /* 0x000fe60003f0f008 */
[----:B------:R-:W1:Y:S04]  /*a030*/  LDSM.16.M88.4 R168, [R247] ;  /* 0x00000000f7a8783b */ /* 0x000e680000000200 */
[----:B------:R-:W4:Y:S04]  /*a040*/  LDSM.16.M88.4 R172, [R246] ;  /* 0x00000000f6ac783b */ /* 0x000f280000000200 */
[----:B--2---:R-:W2:Y:S04]  /*a050*/  LDSM.16.M88.4 R8, [R4+0x10100] ;  /* 0x010100000408783b */ /* 0x004ea80000000200 */
[----:B------:R-:W1:Y:S04]  /*a060*/  LDSM.16.M88.4 R16, [R4+0x10900] ;  /* 0x010900000410783b */ /* 0x000e680000000200 */
[----:B------:R-:W1:Y:S04]  /*a070*/  LDSM.16.M88.4 R24, [R4+0x11100] ;  /* 0x011100000418783b */ /* 0x000e680000000200 */
[----:B---3--:R3:W1:Y:S02]  /*a080*/  LDSM.16.M88.4 R156, [R3] ;  /* 0x00000000039c783b */ /* 0x0086640000000200 */
[----:B---3--:R-:W-:Y:S01]  /*a090*/  MOV R3, R0 ;  /* 0x0000000000037202 */ /* 0x008fe20000000f00 */
[----:B------:R-:W-:-:S05]  /*a0a0*/  @P0 BRA `(.L_x_423) ;  /* 0x0000043000000947 */ /* 0x000fca0003800000 */
[----:B----4-:R-:W3:Y:S01]  /*a0b0*/  LDL R4, [R1+0xc] ;  /* 0x00000c0001047983 */ /* 0x010ee20000100800 */
[----:B------:R-:W-:Y:S03]  /*a0c0*/  BSSY B0, `(.L_x_423) ;  /* 0x0000041000007945 */ /* 0x000fe60003800000 */
[----:B------:R-:W4:Y:S04]  /*a0d0*/  LDL R14, [R1+0x8] ;  /* 0x00000800010e7983 */ /* 0x000f280000100800 */
[----:B------:R-:W5:Y:S04]  /*a0e0*/  LDL R12, [R1+0x24] ;  /* 0x00002400010c7983 */ /* 0x000f680000100800 */
[----:B--2---:R-:W2:Y:S04]  /*a0f0*/  LDL R13, [R1+0x1c] ;  /* 0x00001c00010d7983 */ /* 0x004ea80000100800 */
[----:B------:R-:W2:Y:S04]  /*a100*/  LDL R21, [R1+0x10] ;  /* 0x0000100001157983 */ /* 0x000ea80000100800 */
[----:B------:R-:W2:Y:S01]  /*a110*/  LDL R23, [R1+0x28] ;  /* 0x0000280001177983 */ /* 0x000ea20000100800 */
[----:B---3--:R-:W-:Y:S01]  /*a120*/  SHF.R.S32.HI R5, RZ, 0x1f, R4 ;  /* 0x0000001fff057819 */ /* 0x008fe20000011404 */
[----:B------:R-:W-:Y:S04]  /*a130*/  IMAD.WIDE.U32 R6, R4, c[0x0][0x208], RZ ;  /* 0x0000820004067a25 */ /* 0x000fe800078e00ff */
        /* <DEDUP_REMOVED lines=8> */
[----:B------:R-:W-:Y:S01]  /*a1c0*/  IADD3 R15, P0, R6, UR14, RZ ;  /* 0x0000000e060f7c10 */ /* 0x000fe2000ff1e0ff */
[----:B------:R-:W3:Y:S03]  /*a1d0*/  LDL R14, [R1+0x14] ;  /* 0x00001400010e7983 */ /* 0x000ee60000100800 */
[----:B------:R-:W-:Y:S02]  /*a1e0*/  IADD3.X R4, R7, UR16, R4, P0, !PT ;  /* 0x0000001007047c10 */ /* 0x000fe400087fe404 */
[C---:B------:R-:W-:Y:S04]  /*a1f0*/  LEA R20, P0, R15.reuse, c[0x0][0x1f8], 0x1 ;  /* 0x00007e000f147a11 */ /* 0x040fe800078008ff */
[----:B------:R-:W-:Y:S01]  /*a200*/  LEA.HI.X R15, R15, c[0x0][0x1fc], R4, 0x1, P0 ;  /* 0x00007f000f0f7a11 */ /* 0x000fe200000f0c04 */
[----:B------:R-:W4:Y:S04]  /*a210*/  SHFL.IDX PT, R22, R20, RZ, 0x181f ;  /* 0x00181fff14167589 */ /* 0x000f2800000e0000 */
[----:B------:R-:W5:Y:S01]  /*a220*/  SHFL.IDX PT, R12, R15, RZ, 0x181f ;  /* 0x00181fff0f0c7589 */ /* 0x000f6200000e0000 */
[----:B----4-:R-:W-:Y:S05]  /*a230*/  IADD3 R6, P0, R22, R178, RZ ;  /* 0x000000b216067210 */ /* 0x010fea0007f1e0ff */
[----:B-----5:R-:W-:Y:S01]  /*a240*/  IMAD.X R7, R12, 0x1, R179, P0 ;  /* 0x000000010c077824 */ /* 0x020fe200000e06b3 */
[----:B------:R-:W-:Y:S04]  /*a250*/  IADD3 R4, P0, R22, R176, RZ ;  /* 0x000000b016047210 */ /* 0x000fe80007f1e0ff */
[----:B------:R-:W-:Y:S01]  /*a260*/  @!PT LDS RZ, [RZ] ;  /* 0x00000000fffff984 */ /* 0x000fe20000000800 */
[----:B--2---:R2:W-:Y:S01]  /*a270*/  LDGSTS.E.BYPASS.LTC128B.128 [R13+0x100], [R6.64], !P1 ;  /* 0x00100000060d7fae */ /* 0x0045e2000c901d56 */
[----:B------:R-:W-:Y:S05]  /*a280*/  IMAD.X R5, R12, 0x1, R177, P0 ;  /* 0x000000010c057824 */ /* 0x000fea00000e06b1 */
[----:B------:R4:W-:Y:S04]  /*a290*/  LDGSTS.E.BYPASS.LTC128B.128 [R13+0x1900], [R4.64], !P6 ;  /* 0x01900000040d7fae */ /* 0x0009e8000f101d56 */
[----:B--2---:R-:W2:Y:S01]  /*a2a0*/  LDL R7, [R1+0x2c] ;  /* 0x00002c0001077983 */ /* 0x004ea20000100800 */
[----:B---3--:R-:W-:Y:S05]  /*a2b0*/  IMAD.SHL.U32 R6, R14, 0x2, RZ ;  /* 0x000000020e067824 */ /* 0x008fea00078e00ff */
[----:B----4-:R-:W-:Y:S02]  /*a2c0*/  IADD3 R4, P0, R22, R6, RZ ;  /* 0x0000000616047210 */ /* 0x010fe40007f1e0ff */
[----:B--2---:R-:W-:Y:S02]  /*a2d0*/  SHF.L.U64.HI R7, R14, 0x1, R7 ;  /* 0x000000010e077819 */ /* 0x004fe40000010207 */
[----:B------:R-:W2:Y:S03]  /*a2e0*/  S2R R14, SR_TID.X ;  /* 0x00000000000e7919 */ /* 0x000ea60000002100 */
[----:B------:R-:W-:Y:S05]  /*a2f0*/  IMAD.X R5, R12, 0x1, R7, P0 ;  /* 0x000000010c057824 */ /* 0x000fea00000e0607 */
[----:B------:R3:W-:Y:S01]  /*a300*/  LDGSTS.E.BYPASS.LTC128B.128 [R13+0x3100], [R4.64], !P5 ;  /* 0x03100000040d7fae */ /* 0x0007e2000e901d56 */
[----:B--2---:R-:W-:Y:S01]  /*a310*/  ISETP.GT.AND P1, PT, R14, 0x7f, PT ;  /* 0x0000007f0e00780c */ /* 0x004fe20003f24270 */
[C---:B---3--:R-:W-:Y:S01]  /*a320*/  IMAD.SHL.U32 R4, R21.reuse, 0x2, RZ ;  /* 0x0000000215047824 */ /* 0x048fe200078e00ff */
[----:B------:R-:W-:Y:S04]  /*a330*/  SHF.L.U64.HI R5, R21, 0x1, R23 ;  /* 0x0000000115057819 */ /* 0x000fe80000010217 */
[----:B------:R-:W-:Y:S05]  /*a340*/  IADD3 R22, P0, R22, R4, RZ ;  /* 0x0000000416167210 */ /* 0x000fea0007f1e0ff */
[----:B------:R-:W-:Y:S05]  /*a350*/  IMAD.X R23, R12, 0x1, R5, P0 ;  /* 0x000000010c177824 */ /* 0x000fea00000e0605 */
[----:B------:R2:W-:Y:S01]  /*a360*/  LDGSTS.E.BYPASS.LTC128B.128 [R13+0x4900], [R22.64], !P4 ;  /* 0x04900000160d7fae */ /* 0x0005e2000e101d56 */
[----:B------:R-:W-:-:S05]  /*a370*/  @P1 BRA `(.L_x_424) ;  /* 0x0000015000001947 */ /* 0x000fca0003800000 */
[----:B------:R-:W-:-:S05]  /*a380*/  BRA.DIV ~URZ, `(.L_x_425) ;  /* 0x000099b27f007947 */ /* 0x000fca000b800000 */
[----:B------:R3:W4:Y:S04]  /*a390*/  SHFL.IDX PT, R21, R15, 0x1, 0x181f ;  /* 0x00381f000f157f89 */ /* 0x00072800000e0000 */
[----:B--2---:R3:W2:Y:S02]  /*a3a0*/  SHFL.IDX PT, R13, R20, 0x1, 0x181f ;  /* 0x00381f00140d7f89 */ /* 0x0046a400000e0000 */
.L_x_447:
[----:B------:R-:W5:Y:S04]  /*a3b0*/  LDL R14, [R1+0x24] ;  /* 0x00002400010e7983 */ /* 0x000f680000100800 */
[----:B---3--:R-:W3:Y:S01]  /*a3c0*/  LDL R12, [R1+0x1c] ;  /* 0x00001c00010c7983 */ /* 0x008ee20000100800 */
[----:B-----5:R-:W-:Y:S02]  /*a3d0*/  ISETP.GE.AND P1, PT, R14, c[0x0][0x1d4], PT ;  /* 0x000075000e007a0c */ /* 0x020fe40003f26270 */
[----:B--2---:R-:W-:Y:S05]  /*a3e0*/  IADD3 R14, P0, R13, R178, RZ ;  /* 0x000000b20d0e7210 */ /* 0x004fea0007f1e0ff */
[----:B----4-:R-:W-:Y:S06]  /*a3f0*/  IMAD.X R15, R21, 0x1, R179, P0 ;  /* 0x00000001150f7824 */ /* 0x010fec00000e06b3 */
[----:B------:R-:W-:Y:S01]  /*a400*/  @!PT LDS RZ, [RZ] ;  /* 0x00000000fffff984 */ /* 0x000fe20000000800 */
[----:B------:R-:W-:Y:S01]  /*a410*/  @!PT LDS RZ, [RZ] ;  /* 0x00000000fffff984 */ /* 0x000fe20000000800 */
[----:B------:R-:W-:Y:S01]  /*a420*/  @!PT LDS RZ, [RZ] ;  /* 0x00000000fffff984 */ /* 0x000fe20000000800 */
[----:B---3--:R2:W-:Y:S02]  /*a430*/  LDGSTS.E.BYPASS.LTC128B.128 [R12+0x1100], [R14.64], !P1 ;  /* 0x011000000e0c7fae */ /* 0x0085e4000c901d56 */
        /* <DEDUP_REMOVED lines=9> */
.L_x_424:
[----:B------:R-:W-:Y:S05]  /*a4d0*/  BSYNC B0 ;  /* 0x0000000000007941 */ /* 0x000fea0003800000 */
.L_x_423:
[----:B----4-:R-:W0:Y:S01]  /*a4e0*/  LDGDEPBAR ;  /* 0x00000000000079af */ /* 0x010e220000000000 */
[----:B------:R-:W-:Y:S01]  /*a4f0*/  WARPSYNC 0xffffffff ;  /* 0xffffffff00007948 */ /* 0x000fe20003800000 */
[C---:B--2---:R-:W-:Y:S01]  /*a500*/  HMMA.16816.F32 R4, R160.reuse, R8, RZ ;  /* 0x00000008a004723c */ /* 0x044fe200000018ff */
[----:B------:R-:W-:Y:S06]  /*a510*/  UISETP.GT.AND UP0, UPT, UR24, UR8, UPT ;  /* 0x000000081800728c */ /* 0x000fec000bf04270 */
[----:B------:R-:W-:Y:S01]  /*a520*/  PLOP3.LUT P0, PT, PT, PT, UP0, 0x40, 0x0 ;  /* 0x000000000000781c */ /* 0x000fe20003f0e808 */
[C---:B------:R-:W-:Y:S08]  /*a530*/  HMMA.16816.F32 R8, R160.reuse, R10, RZ ;  /* 0x0000000aa008723c */ /* 0x040ff000000018ff */
[C---:B-1----:R-:W-:Y:S08]  /*a540*/  HMMA.16816.F32 R12, R160.reuse, R16, RZ ;  /* 0x00000010a00c723c */ /* 0x042ff000000018ff */
[C---:B------:R-:W-:Y:S08]  /*a550*/  HMMA.16816.F32 R16, R160.reuse, R18, RZ ;  /* 0x00000012a010723c */ /* 0x040ff000000018ff */
[C---:B------:R-:W-:Y:S08]  /*a560*/  HMMA.16816.F32 R20, R160.reuse, R24, RZ ;  /* 0x00000018a014723c */ /* 0x040ff000000018ff */
[----:B------:R-:W-:Y:S08]  /*a570*/  HMMA.16816.F32 R24, R160, R26, RZ ;  /* 0x0000001aa018723c */ /* 0x000ff000000018ff */
[C---:B------:R-:W-:Y:S08]  /*a580*/  HMMA.16816.F32 R4, R164.reuse, R156, R4 ;  /* 0x0000009ca404723c */ /* 0x040ff00000001804 */
[C---:B------:R-:W-:Y:S01]  /*a590*/  HMMA.16816.F32 R8, R164.reuse, R158, R8 ;  /* 0x0000009ea408723c */ /* 0x040fe20000001808 */
[----:B------:R-:W1:Y:S07]  /*a5a0*/  LDSM.16.M88.4 R156, [R251+0x10100] ;  /* 0x01010000fb9c783b */ /* 0x000e6e0000000200 */
[C---:B------:R-:W-:Y:S08]  /*a5b0*/  HMMA.16816.F32 R12, R164.reuse, R168, R12 ;  /* 0x000000a8a40c723c */ /* 0x040ff0000000180c */
[C---:B------:R-:W-:Y:S01]  /*a5c0*/  HMMA.16816.F32 R16, R164.reuse, R170, R16 ;  /* 0x000000aaa410723c */ /* 0x040fe20000001810 */
[----:B------:R-:W2:Y:S07]  /*a5d0*/  LDSM.16.M88.4 R168, [R251+0x10900] ;  /* 0x01090000fba8783b */ /* 0x000eae0000000200 */
[C---:B------:R-:W-:Y:S01]  /*a5e0*/  HMMA.16816.F32 R20, R164.reuse, R172, R20 ;  /* 0x000000aca414723c */ /* 0x040fe20000001814 */
[----:B------:R-:W3:Y:S07]  /*a5f0*/  LDL R173, [R1+0x4] ;  /* 0x0000040001ad7983 */ /* 0x000eee0000100800 */
[----:B------:R-:W-:Y:S08]  /*a600*/  HMMA.16816.F32 R24, R164, R174, R24 ;  /* 0x000000aea418723c */ /* 0x000ff00000001818 */
        /* <DEDUP_REMOVED lines=13> */
[C---:B------:R-:W-:Y:S08]  /*a6e0*/  HMMA.16816.F32 R16, R184.reuse, R158, R16 ;  /* 0x0000009eb810723c */ /* 0x040ff00000001810 */
[C---:B--2---:R-:W-:Y:S08]  /*a6f0*/  HMMA.16816.F32 R20, R184.reuse, R168, R20 ;  /* 0x000000a8b814723c */ /* 0x044ff00000001814 */
[----:B------:R-:W-:Y:S01]  /*a700*/  HMMA.16816.F32 R24, R184, R170, R24 ;  /* 0x000000aab818723c */ /* 0x000fe20000001818 */
[----:B---3--:R-:W1:Y:S08]  /*a710*/  LDSM.16.M88.4 R156, [R173+0x11900] ;  /* 0x01190000ad9c783b */ /* 0x008e700000000200 */
        /* <DEDUP_REMOVED lines=107> */
[----:B------:R-:W-:Y:S01]  /*add0*/  FMUL.FTZ R7, R7, c[0x0][0x320] ;  /* 0x0000c80007077a20 */ /* 0x000fe20000410000 */
[C---:B-1----:R-:W-:Y:S03]  /*ade0*/  HMMA.16816.F32 R12, R232.reuse, R156, R12 ;  /* 0x0000009ce80c723c */ /* 0x042fe6000000180c */
[----:B------:R-:W-:Y:S03]  /*adf0*/  FMUL.FTZ R8, R8, c[0x0][0x320] ;  /* 0x0000c80008087a20 */ /* 0x000fe60000410000 */
[----:B------:R-:W1:Y:S01]  /*ae00*/  MUFU.TANH R170, R5 ;  /* 0x0000000500aa7308 */ /* 0x000e620000002400 */
[----:B------:R-:W-:Y:S01]  /*ae10*/  FMUL.FTZ R9, R9, c[0x0][0x320] ;  /* 0x0000c80009097a20 */ /* 0x000fe20000410000 */
[C---:B------:R-:W-:Y:S08]  /*ae20*/  HMMA.16816.F32 R16, R232.reuse, R158, R16 ;  /* 0x0000009ee810723c */ /* 0x040ff00000001810 */
[----:B------:R-:W3:Y:S08]  /*ae30*/  MUFU.TANH R173, R6 ;  /* 0x0000000600ad7308 */ /* 0x000ef00000002400 */
[----:B------:R-:W-:Y:S02]  /*ae40*/  FMUL.FTZ R12, R12, c[0x0][0x320] ;  /* 0x0000c8000c0c7a20 */ /* 0x000fe40000410000 */
[----:B------:R4:W1:Y:S01]  /*ae50*/  MUFU.TANH R174, R7 ;  /* 0x0000000700ae7308 */ /* 0x0008620000002400 */
[----:B------:R-:W-:Y:S09]  /*ae60*/  FMUL.FTZ R13, R13, c[0x0][0x320] ;  /* 0x0000c8000d0d7a20 */ /* 0x000ff20000410000 */
[----:B------:R5:W1:Y:S10]  /*ae70*/  MUFU.TANH R171, R8 ;  /* 0x0000000800ab7308 */ /* 0x000a740000002400 */
[----:B------:R1:W1:Y:S01]  /*ae80*/  MUFU.TANH R156, R9 ;  /* 0x00000009009c7308 */ /* 0x0002620000002400 */
[----:B----4-:R-:W4:Y:S01]  /*ae90*/  LDSM.16.M88.4 R4, [R245+0x5800] ;  /* 0x00580000f504783b */ /* 0x010f220000000200 */
[----:B------:R-:W-:Y:S08]  /*aea0*/  DEPBAR.LE SB0, 0x0 ;  /* 0x000080000000791a */ /* 0x000ff00000000000 */
[----:B------:R2:W2:Y:S01]  /*aeb0*/  MUFU.TANH R158, R12 ;  /* 0x0000000c009e7308 */ /* 0x0004a20000002400 */
[----:B------:R-:W-:Y:S01]  /*aec0*/  BAR.SYNC.DEFER_BLOCKING 0x0 ;  /* 0x0000000000007b1d */ /* 0x000fe20000010000 */
[----:B-----5:R-:W-:Y:S02]  /*aed0*/  FMUL.FTZ R8, R11, c[0x0][0x320] ;  /* 0x0000c8000b087a20 */ /* 0x020fe40000410000 */
[----:B------:R-:W-:Y:S06]  /*aee0*/  FMUL.FTZ R11, R14, c[0x0][0x320] ;  /* 0x0000c8000e0b7a20 */ /* 0x000fec0000410000 */
[----:B------:R5:W3:Y:S01]  /*aef0*/  MUFU.TANH R157, R13 ;  /* 0x0000000d009d7308 */ /* 0x000ae20000002400 */
[----:B-1----:R-:W-:Y:S02]  /*af00*/  FMUL.FTZ R9, R10, c[0x0][0x320] ;  /* 0x0000c8000a097a20 */ /* 0x002fe40000410000 */
[----:B------:R-:W-:Y:S02]  /*af10*/  FMUL.FTZ R10, R15, c[0x0][0x320] ;  /* 0x0000c8000f0a7a20 */ /* 0x000fe40000410000 */
[----:B------:R-:W-:Y:S05]  /*af20*/  FMUL.FTZ R15, R16, c[0x0][0x320] ;  /* 0x0000c800100f7a20 */ /* 0x000fea0000410000 */
[----:B------:R-:W1:Y:S01]  /*af30*/  MUFU.TANH R9, R9 ;  /* 0x0000000900097308 */ /* 0x000e620000002400 */
[----:B------:R-:W-:Y:S02]  /*af40*/  FMUL.FTZ R16, R17, c[0x0][0x320] ;  /* 0x0000c80011107a20 */ /* 0x000fe40000410000 */
[----:B--2---:R-:W-:Y:S07]  /*af50*/  FMUL.FTZ R12, R19, c[0x0][0x320] ;  /* 0x0000c800130c7a20 */ /* 0x004fee0000410000 */
[----:B------:R-:W2:Y:S01]  /*af60*/  MUFU.TANH R8, R8 ;  /* 0x0000000800087308 */ /* 0x000ea20000002400 */
[C---:B----4-:R-:W-:Y:S05]  /*af70*/  HMMA.16816.F32 R20, R232.reuse, R4, R20 ;  /* 0x00000004e814723c */ /* 0x050fea0000001814 */
[----:B-----5:R-:W-:Y:S04]  /*af80*/  FMUL.FTZ R13, R18, c[0x0][0x320] ;  /* 0x0000c800120d7a20 */ /* 0x020fe80000410000 */
[----:B------:R-:W4:Y:S01]  /*af90*/  MUFU.TANH R11, R11 ;  /* 0x0000000b000b7308 */ /* 0x000f220000002400 */
        /* <DEDUP_REMOVED lines=9> */
[----:B------:R-:W1:Y:S01]  /*b030*/  MUFU.TANH R16, R16 ;  /* 0x0000001000107308 */ /* 0x000e620000002400 */
[----:B------:R-:W-:Y:S02]  /*b040*/  FMUL.FTZ R5, R26, c[0x0][0x320] ;  /* 0x0000c8001a057a20 */ /* 0x000fe40000410000 */
[----:B------:R-:W-:Y:S07]  /*b050*/  FMUL.FTZ R4, R27, c[0x0][0x320] ;  /* 0x0000c8001b047a20 */ /* 0x000fee0000410000 */
[----:B------:R-:W1:Y:S10]  /*b060*/  MUFU.TANH R13, R13 ;  /* 0x0000000d000d7308 */ /* 0x000e740000002400 */
[----:B------:R-:W1:Y:S10]  /*b070*/  MUFU.TANH R12, R12 ;  /* 0x0000000c000c7308 */ /* 0x000e740000002400 */
[----:B------:R1:W1:Y:S10]  /*b080*/  MUFU.TANH R172, R20 ;  /* 0x0000001400ac7308 */ /* 0x0002740000002400 */
[----:B------:R-:W1:Y:S10]  /*b090*/  MUFU.TANH R7, R7 ;  /* 0x0000000700077308 */ /* 0x000e740000002400 */
[----:B------:R1:W1:Y:S10]  /*b0a0*/  MUFU.TANH R175, R22 ;  /* 0x0000001600af7308 */ /* 0x0002740000002400 */
[----:B------:R-:W1:Y:S10]  /*b0b0*/  MUFU.TANH R14, R14 ;  /* 0x0000000e000e7308 */ /* 0x000e740000002400 */
[----:B------:R-:W1:Y:S10]  /*b0c0*/  MUFU.TANH R18, R18 ;  /* 0x0000001200127308 */ /* 0x000e740000002400 */
[----:B------:R-:W1:Y:S10]  /*b0d0*/  MUFU.TANH R17, R17 ;  /* 0x0000001100117308 */ /* 0x000e740000002400 */
[----:B------:R-:W1:Y:S10]  /*b0e0*/  MUFU.TANH R5, R5 ;  /* 0x0000000500057308 */ /* 0x000e740000002400 */
[----:B------:R-:W1:Y:S01]  /*b0f0*/  MUFU.TANH R4, R4 ;  /* 0x0000000400047308 */ /* 0x000e620000002400 */
[----:B------:R-:W-:-:S05]  /*b100*/  @P0 BRA `(.L_x_426) ;  /* 0x000004d000000947 */ /* 0x000fca0003800000 */
[----:B--234-:R-:W2:Y:S01]  /*b110*/  LDL R169, [R1+0x20] ;  /* 0x0000200001a97983 */ /* 0x01cea20000100800 */
[----:B------:R-:W-:Y:S01]  /*b120*/  IMAD.MOV.U32 R159, RZ, RZ, c[0x0][0x2b8] ;  /* 0x0000ae00ff9f7624 */ /* 0x000fe200078e00ff */
[----:B------:R-:W-:Y:S02]  /*b130*/  UIMAD UR5, UR24, 0x30, UR10 ;  /* 0x00000030180578a4 */ /* 0x000fe4000f8e020a */
[----:B------:R-:W3:Y:S02]  /*b140*/  S2R R26, SR_TID.X ;  /* 0x00000000001a7919 */ /* 0x000ee40000002100 */
[----:B------:R-:W-:Y:S02]  /*b150*/  ISETP.NE.AND P1, PT, R159, 0x1, PT ;  /* 0x000000019f00780c */ /* 0x000fe40003f25270 */
[----:B------:R4:W-:Y:S01]  /*b160*/  STL [R1+0x58], R0 ;  /* 0x0000580001007387 */ /* 0x0009e20000100800 */
[----:B------:R-:W-:Y:S03]  /*b170*/  IMAD.U32 R6, RZ, RZ, UR5 ;  /* 0x00000005ff067e24 */ /* 0x000fe6000f8e00ff */
[----:B------:R-:W2:Y:S01]  /*b180*/  LDL R24, [R1+0x24] ;  /* 0x0000240001187983 */ /* 0x000ea20000100800 */
[----:B----4-:R-:W-:Y:S01]  /*b190*/  IMAD.MOV.U32 R0, RZ, RZ, RZ ;  /* 0x000000ffff007224 */ /* 0x010fe200078e00ff */
[----:B--2---:R-:W-:Y:S02]  /*b1a0*/  ISETP.GE.AND P2, PT, R24, c[0x0][0x1d4], PT ;  /* 0x0000750018007a0c */ /* 0x004fe40003f46270 */
[----:B------:R-:W-:Y:S02]  /*b1b0*/  IADD3 R6, R6, -0x30, R169 ;  /* 0xffffffd006067810 */ /* 0x000fe40007ffe0a9 */
[----:B------:R-:W2:Y:S01]  /*b1c0*/  LDL R169, [R1+0x1c] ;  /* 0x00001c0001a97983 */ /* 0x000ea20000100800 */
[----:B---3--:R-:W-:Y:S02]  /*b1d0*/  SHF.R.S32.HI R25, RZ, 0x1f, R26 ;  /* 0x0000001fff197819 */ /* 0x008fe4000001141a */
[----:B-1----:R-:W-:Y:S02]  /*b1e0*/  @P1 IMAD.HI.U32 R20, R6, c[0x0][0x2bc], RZ ;  /* 0x0000af0006141a27 */ /* 0x002fe400078e00ff */
[----:B------:R-:W-:Y:S02]  /*b1f0*/  LEA.HI R25, R25, R26, RZ, 0x3 ;  /* 0x0000001a19197211 */ /* 0x000fe400078f18ff */
[----:B------:R-:W-:Y:S01]  /*b200*/  IMAD.MOV.U32 R19, RZ, RZ, R6 ;  /* 0x000000ffff137224 */ /* 0x000fe200078e0006 */
[----:B------:R-:W-:Y:S02]  /*b210*/  @P1 SHF.R.U32.HI R19, RZ, c[0x0][0x2c0], R20 ;  /* 0x0000b000ff131a19 */ /* 0x000fe40000011614 */
[----:B------:R-:W-:Y:S02]  /*b220*/  SHF.R.S32.HI R25, RZ, 0x3, R25 ;  /* 0x00000003ff197819 */ /* 0x000fe40000011419 */
        /* <DEDUP_REMOVED lines=8> */
[----:B------:R3:W4:Y:S02]  /*b2b0*/  @!P3 LDG.E R0, [R20.64] ;  /* 0x000000161400b981 */ /* 0x000724000c1e1900 */
[----:B------:R-:W-:Y:S04]  /*b2c0*/  IMAD R6, R6, c[0x0][0x1e0], RZ ;  /* 0x0000780006067a24 */ /* 0x000fe800078e02ff */
[C---:B------:R-:W-:Y:S02]  /*b2d0*/  IMAD R6, R23.reuse, c[0x0][0x1e4], R6 ;  /* 0x0000790017067a24 */ /* 0x040fe400078e0206 */
[----:B---3--:R-:W-:Y:S04]  /*b2e0*/  IMAD.WIDE.U32 R20, R23, c[0x0][0x1e0], RZ ;  /* 0x0000780017147a25 */ /* 0x008fe800078e00ff */
[----:B------:R-:W-:Y:S01]  /*b2f0*/  IMAD.IADD R21, R21, 0x1, R6 ;  /* 0x0000000115157824 */ /* 0x000fe200078e0206 */
[----:B----4-:R3:W-:Y:S01]  /*b300*/  STL [R1+0x8], R0 ;  /* 0x0000080001007387 */ /* 0x0107e20000100800 */
[----:B------:R-:W-:Y:S02]  /*b310*/  SHF.R.S32.HI R6, RZ, 0x1f, R0 ;  /* 0x0000001fff067819 */ /* 0x000fe40000011400 */
[----:B------:R-:W-:Y:S01]  /*b320*/  IMAD.WIDE.U32 R20, R0, c[0x0][0x1f0], R20 ;  /* 0x00007c0000147a25 */ /* 0x000fe200078e0014 */
[----:B-1----:R-:W4:Y:S03]  /*b330*/  LDL R23, [R1+0x14] ;  /* 0x0000140001177983 */ /* 0x002f260000100800 */
[----:B------:R-:W-:Y:S01]  /*b340*/  IMAD R6, R6, c[0x0][0x1f0], RZ ;  /* 0x00007c0006067a24 */ /* 0x000fe200078e02ff */
[----:B------:R-:W-:Y:S01]  /*b350*/  IADD3 R20, P0, R20, UR18, RZ ;  /* 0x0000001214147c10 */ /* 0x000fe2000ff1e0ff */
[----:B------:R-:W4:Y:S02]  /*b360*/  LDL R159, [R1+0x10] ;  /* 0x00001000019f7983 */ /* 0x000f240000100800 */
[----:B------:R-:W-:Y:S05]  /*b370*/  IMAD R6, R0, c[0x0][0x1f4], R6 ;  /* 0x00007d0000067a24 */ /* 0x000fea00078e0206 */
[----:B------:R-:W-:Y:S02]  /*b380*/  IADD3.X R6, R21, UR6, R6, P0, !PT ;  /* 0x0000000615067c10 */ /* 0x000fe400087fe406 */
[C---:B------:R-:W-:Y:S04]  /*b390*/  LEA R19, P0, R20.reuse, c[0x0][0x1c8], 0x1 ;  /* 0x0000720014137a11 */ /* 0x040fe800078008ff */
[----:B------:R-:W-:Y:S01]  /*b3a0*/  LEA.HI.X R6, R20, c[0x0][0x1cc], R6, 0x1, P0 ;  /* 0x0000730014067a11 */ /* 0x000fe200000f0c06 */
[----:B------:R-:W1:Y:S01]  /*b3b0*/  SHFL.IDX PT, R21, R19, RZ, 0x181f ;  /* 0x00181fff13157589 */ /* 0x000e6200000e0000 */
[----:B------:R-:W-:Y:S03]  /*b3c0*/  IADD3 R20, -R25, 0x30, RZ ;  /* 0x0000003019147810 */ /* 0x000fe60007ffe1ff */
[----:B---3--:R-:W3:Y:S01]  /*b3d0*/  LDL R0, [R1+0x2c] ;  /* 0x00002c0001007983 */ /* 0x008ee20000100800 */
[----:B------:R-:W-:Y:S03]  /*b3e0*/  ISETP.GE.AND P0, PT, R20, 0x1, PT ;  /* 0x000000011400780c */ /* 0x000fe60003f06270 */
[----:B------:R-:W2:Y:S04]  /*b3f0*/  SHFL.IDX PT, R22, R6, RZ, 0x181f ;  /* 0x00181fff06167589 */ /* 0x000ea800000e0000 */
[----:B------:R-:W3:Y:S04]  /*b400*/  SHFL.IDX PT, R19, R19, 0x1, 0x181f ;  /* 0x00381f0013137f89 */ /* 0x000ee800000e0000 */
[----:B------:R-:W3:Y:S02]  /*b410*/  SHFL.IDX PT, R6, R6, 0x1, 0x181f ;  /* 0x00381f0006067f89 */ /* 0x000ee400000e0000 */
[C---:B-1----:R-:W-:Y:S05]  /*b420*/  @P0 IADD3 R24, P1, R21.reuse, R178, RZ ;  /* 0x000000b215180210 */ /* 0x042fea0007f3e0ff */
[C---:B--2---:R-:W-:Y:S05]  /*b430*/  @P0 IMAD.X R25, R22.reuse, 0x1, R179, P1 ;  /* 0x0000000116190824 */ /* 0x044fea00008e06b3 */
[----:B------:R1:W-:Y:S02]  /*b440*/  @P0 LDGSTS.E.BYPASS.LTC128B.128 [R169+0x10100], [R24.64], !P2 ;  /* 0x1010000018a90fae */ /* 0x0003e4000d101d56 */
[----:B-1----:R-:W-:Y:S05]  /*b450*/  @P0 IADD3 R24, P1, R21, R176, RZ ;  /* 0x000000b015180210 */ /* 0x002fea0007f3e0ff */
[----:B------:R-:W-:Y:S05]  /*b460*/  @P0 IMAD.X R25, R22, 0x1, R177, P1 ;  /* 0x0000000116190824 */ /* 0x000fea00008e06b1 */
[----:B------:R4:W-:Y:S02]  /*b470*/  @P0 LDGSTS.E.BYPASS.LTC128B.128 [R169+0x11900], [R24.64], !P6 ;  /* 0x1190000018a90fae */ /* 0x0009e4000f101d56 */
[CC--:B----4-:R-:W-:Y:S04]  /*b480*/  @P0 LEA R24, P1, R23.reuse, R21.reuse, 0x1 ;  /* 0x0000001517180211 */ /* 0x0d0fe800078208ff */
[-CC-:B---3--:R-:W-:Y:S02]  /*b490*/  @P0 LEA.HI.X R25, R23, R22.reuse, R0.reuse, 0x1, P1 ;  /* 0x0000001617190211 */ /* 0x188fe400008f0c00 */
[C---:B------:R-:W-:Y:S03]  /*b4a0*/  @P0 LEA R26, P1, R159.reuse, R21, 0x1 ;  /* 0x000000159f1a0211 */ /* 0x040fe600078208ff */
[----:B------:R1:W-:Y:S04]  /*b4b0*/  @P0 LDGSTS.E.BYPASS.LTC128B.128 [R169+0x13100], [R24.64], !P5 ;  /* 0x1310000018a90fae */ /* 0x0003e8000e901d56 */
[----:B-1----:R-:W2:Y:S02]  /*b4c0*/  LDL R25, [R1+0x28] ;  /* 0x0000280001197983 */ /* 0x002ea40000100800 */
[----:B--2---:R-:W-:Y:S05]  /*b4d0*/  @P0 LEA.HI.X R27, R159, R22, R25, 0x1, P1 ;  /* 0x000000169f1b0211 */ /* 0x004fea00008f0c19 */
[----:B------:R1:W-:Y:S01]  /*b4e0*/  @P0 LDGSTS.E.BYPASS.LTC128B.128 [R169+0x14900], [R26.64], !P4 ;  /* 0x149000001aa90fae */ /* 0x0003e2000e101d56 */
[----:B------:R-:W-:Y:S11]  /*b4f0*/  ISETP.GE.AND P0, PT, R20, 0x21, PT ;  /* 0x000000211400780c */ /* 0x000ff60003f06270 */
[----:B------:R-:W-:Y:S02]  /*b500*/  @!UPT UIADD3 URZ, URZ, URZ, URZ ;  /* 0x0000003f3f3ff290 */ /* 0x000fe4000fffe03f */
[C---:B------:R-:W-:Y:S05]  /*b510*/  @P0 IADD3 R20, P1, R19.reuse, R178, RZ ;  /* 0x000000b213140210 */ /* 0x040fea0007f3e0ff */
[C---:B------:R-:W-:Y:S05]  /*b520*/  @P0 IMAD.X R21, R6.reuse, 0x1, R179, P1 ;  /* 0x0000000106150824 */ /* 0x040fea00008e06b3 */
[----:B------:R2:W-:Y:S02]  /*b530*/  @P0 LDGSTS.E.BYPASS.LTC128B.128 [R169+0x11100], [R20.64], !P2 ;  /* 0x1110000014a90fae */ /* 0x0005e4000d101d56 */
[----:B--2---:R-:W-:Y:S05]  /*b540*/  @P0 IADD3 R20, P1, R19, R176, RZ ;  /* 0x000000b013140210 */ /* 0x004fea0007f3e0ff */
[----:B------:R-:W-:Y:S05]  /*b550*/  @P0 IMAD.X R21, R6, 0x1, R177, P1 ;  /* 0x0000000106150824 */ /* 0x000fea00008e06b1 */
[----:B------:R2:W-:Y:S02]  /*b560*/  @P0 LDGSTS.E.BYPASS.LTC128B.128 [R169+0x12900], [R20.64], !P6 ;  /* 0x1290000014a90fae */ /* 0x0005e4000f101d56 */
[CC--:B--2---:R-:W-:Y:S04]  /*b570*/  @P0 LEA R20, P1, R23.reuse, R19.reuse, 0x1 ;  /* 0x0000001317140211 */ /* 0x0c4fe800078208ff */
[-C--:B------:R-:W-:Y:S02]  /*b580*/  @P0 LEA.HI.X R21, R23, R6.reuse, R0, 0x1, P1 ;  /* 0x0000000617150211 */ /* 0x080fe400008f0c00 */
[----:B------:R1:W5:Y:S01]  /*b590*/  LDL.LU R0, [R1+0x58] ;  /* 0x0000580001007983 */ /* 0x0003620000300800 */
[C---:B------:R-:W-:Y:S03]  /*b5a0*/  @P0 LEA R22, P1, R159.reuse, R19, 0x1 ;  /* 0x000000139f160211 */ /* 0x040fe600078208ff */
[----:B------:R1:W-:Y:S01]  /*b5b0*/  @P0 LDGSTS.E.BYPASS.LTC128B.128 [R169+0x14100], [R20.64], !P5 ;  /* 0x1410000014a90fae */ /* 0x0003e2000e901d56 */
[----:B------:R-:W-:Y:S05]  /*b5c0*/  @P0 LEA.HI.X R23, R159, R6, R25, 0x1, P1 ;  /* 0x000000069f170211 */ /* 0x000fea00008f0c19 */
[----:B------:R1:W-:Y:S04]  /*b5d0*/  @P0 LDGSTS.E.BYPASS.LTC128B.128 [R169+0x15900], [R22.64], !P4 ;  /* 0x1590000016a90fae */ /* 0x0003e8000e101d56 */
.L_x_426:
[----:B-1234-:R-:W2:Y:S01]  /*b5e0*/  LDL.LU R23, [R1+0x44] ;  /* 0x0000440001177983 */ /* 0x01eea20000300800 */
[----:B-----5:R-:W-:Y:S01]  /*b5f0*/  FMNMX.FTZ R0, R168, R0, !PT ;  /* 0x00000000a8007209 */ /* 0x020fe20007810000 */
[----:B------:R-:W-:Y:S02]  /*b600*/  UISETP.GT.AND UP0, UPT, UR24, UR4, UPT ;  /* 0x000000041800728c */ /* 0x000fe4000bf04270 */
[----:B------:R-:W0:Y:S01]  /*b610*/  LDGDEPBAR ;  /* 0x00000000000079af */ /* 0x000e220000000000 */
[----:B------:R-:W-:Y:S01]  /*b620*/  FMNMX.FTZ R0, R170, R0, !PT ;  /* 0x00000000aa007209 */ /* 0x000fe20007810000 */
[----:B------:R-:W-:Y:S02]  /*b630*/  UIADD3 UR5, UR24, -0x1, URZ ;  /* 0xffffffff18057890 */ /* 0x000fe4000fffe03f */
[----:B------:R-:W-:Y:S02]  /*b640*/  PLOP3.LUT P0, PT, PT, PT, UP0, 0x80, 0x0 ;  /* 0x000000000000781c */ /* 0x000fe40003f0f008 */
[----:B------:R-:W-:Y:S03]  /*b650*/  FMNMX.FTZ R0, R171, R0, !PT ;  /* 0x00000000ab007209 */ /* 0x000fe60007810000 */
[----:B------:R-:W-:Y:S01]  /*b660*/  UMOV UR24, UR5 ;  /* 0x0000000500187c82 */ /* 0x000fe20008000000 */
        /* <DEDUP_REMOVED lines=13> */
[C---:B------:R-:W-:Y:S02]  /*b740*/  FMUL.FTZ R169, R0.reuse, c[0x0][0x2d0] ;  /* 0x0000b40000a97a20 */ /* 0x040fe40000410000 */
[----:B------:R-:W-:Y:S02]  /*b750*/  FADD.FTZ R3, -R0, R3 ;  /* 0x0000000300037221 */ /* 0x000fe40000010100 */
[--C-:B------:R-:W-:Y:S02]  /*b760*/  FFMA.FTZ R168, R168, c[0x0][0x2d0], -R169.reuse ;  /* 0x0000b400a8a87a23 */ /* 0x100fe400000108a9 */
[--C-:B------:R-:W-:Y:S02]  /*b770*/  FFMA.FTZ R19, R170, c[0x0][0x2d0], -R169.reuse ;  /* 0x0000b400aa137a23 */ /* 0x100fe400000108a9 */
[--C-:B------:R-:W-:Y:S02]  /*b780*/  FFMA.FTZ R20, R171, c[0x0][0x2d0], -R169.reuse ;  /* 0x0000b400ab147a23 */ /* 0x100fe400000108a9 */
[--C-:B------:R-:W-:Y:S01]  /*b790*/  FFMA.FTZ R156, R156, c[0x0][0x2d0], -R169.reuse ;  /* 0x0000b4009c9c7a23 */ /* 0x100fe200000108a9 */
[----:B------:R-:W-:Y:S01]  /*b7a0*/  MUFU.EX2 R168, R168 ;  /* 0x000000a800a87308 */ /* 0x000fe20000000800 */
[--C-:B------:R-:W-:Y:S02]  /*b7b0*/  FFMA.FTZ R22, R158, c[0x0][0x2d0], -R169.reuse ;  /* 0x0000b4009e167a23 */ /* 0x100fe400000108a9 */
[--C-:B------:R-:W-:Y:S02]  /*b7c0*/  FFMA.FTZ R21, R157, c[0x0][0x2d0], -R169.reuse ;  /* 0x0000b4009d157a23 */ /* 0x100fe400000108a9 */
[--C-:B------:R-:W-:Y:S02]  /*b7d0*/  FFMA.FTZ R24, R15, c[0x0][0x2d0], -R169.reuse ;  /* 0x0000b4000f187a23 */ /* 0x100fe400000108a9 */
[--C-:B------:R-:W-:Y:S01]  /*b7e0*/  FFMA.FTZ R25, R16, c[0x0][0x2d0], -R169.reuse ;  /* 0x0000b40010197a23 */ /* 0x100fe200000108a9 */
[----:B------:R-:W-:Y:S01]  /*b7f0*/  MOV R16, R22 ;  /* 0x0000001600107202 */ /* 0x000fe20000000f00 */
[--C-:B------:R-:W-:Y:S01]  /*b800*/  FFMA.FTZ R172, R172, c[0x0][0x2d0], -R169.reuse ;  /* 0x0000b400acac7a23 */ /* 0x100fe200000108a9 */
[----:B------:R-:W-:Y:S01]  /*b810*/  MUFU.EX2 R19, R19 ;  /* 0x0000001300137308 */ /* 0x000fe20000000800 */
[--C-:B------:R-:W-:Y:S02]  /*b820*/  FFMA.FTZ R171, R7, c[0x0][0x2d0], -R169.reuse ;  /* 0x0000b40007ab7a23 */ /* 0x100fe400000108a9 */
[--C-:B------:R-:W-:Y:S02]  /*b830*/  FFMA.FTZ R170, R18, c[0x0][0x2d0], -R169.reuse ;  /* 0x0000b40012aa7a23 */ /* 0x100fe400000108a9 */
[----:B------:R-:W-:Y:S02]  /*b840*/  FFMA.FTZ R169, R17, c[0x0][0x2d0], -R169 ;  /* 0x0000b40011a97a23 */ /* 0x000fe400000108a9 */
[----:B------:R-:W3:Y:S01]  /*b850*/  LDL.LU R17, [R1+0x40] ;  /* 0x0000400001117983 */ /* 0x000ee20000300800 */
[----:B------:R-:W-:Y:S02]  /*b860*/  FMUL.FTZ R3, R3, c[0x0][0x2d0] ;  /* 0x0000b40003037a20 */ /* 0x000fe40000410000 */
[----:B------:R-:W-:Y:S10]  /*b870*/  MUFU.EX2 R20, R20 ;  /* 0x0000001400147308 */ /* 0x000ff40000000800 */
[----:B------:R-:W1:Y:S10]  /*b880*/  MUFU.EX2 R6, R3 ;  /* 0x0000000300067308 */ /* 0x000e740000000800 */
[----:B------:R4:W2:Y:S10]  /*b890*/  MUFU.EX2 R158, R156 ;  /* 0x0000009c009e7308 */ /* 0x0008b40000000800 */
[----:B------:R-:W-:Y:S01]  /*b8a0*/  MUFU.EX2 R169, R169 ;  /* 0x000000a900a97308 */ /* 0x000fe20000000800 */
[C---:B-1----:R-:W-:Y:S02]  /*b8b0*/  FMUL.FTZ R28, R6.reuse, R28 ;  /* 0x0000001c061c7220 */ /* 0x042fe40000410000 */
[C---:B------:R-:W-:Y:S02]  /*b8c0*/  FMUL.FTZ R29, R6.reuse, R29 ;  /* 0x0000001d061d7220 */ /* 0x040fe40000410000 */
[C---:B------:R-:W-:Y:S02]  /*b8d0*/  FMUL.FTZ R32, R6.reuse, R32 ;  /* 0x0000002006207220 */ /* 0x040fe40000410000 */
[C---:B------:R-:W-:Y:S03]  /*b8e0*/  FMUL.FTZ R33, R6.reuse, R33 ;  /* 0x0000002106217220 */ /* 0x040fe60000410000 */
[----:B------:R-:W-:Y:S01]  /*b8f0*/  MUFU.EX2 R171, R171 ;  /* 0x000000ab00ab7308 */ /* 0x000fe20000000800 */
[C---:B------:R-:W-:Y:S01]  /*b900*/  FMUL.FTZ R36, R6.reuse, R36 ;  /* 0x0000002406247220 */ /* 0x040fe20000410000 */
[C---:B----4-:R-:W-:Y:S01]  /*b910*/  F2FP.PACK_AB R156, R19.reuse, R168 ;  /* 0x000000a8139c723e */ /* 0x050fe200000000ff */
        /* <DEDUP_REMOVED lines=48> */
[----:B------:R-:W-:Y:S04]  /*bc20*/  FADD.FTZ R3, R19, R3 ;  /* 0x0000000313037221 */ /* 0x000fe80000010000 */
[----:B------:R-:W-:Y:S04]  /*bc30*/  FADD.FTZ R3, R20, R3 ;  /* 0x0000000314037221 */ /* 0x000fe80000010000 */
[C---:B------:R-:W-:Y:S01]  /*bc40*/  FADD.FTZ R22, R158.reuse, R3 ;  /* 0x000000039e167221 */ /* 0x040fe20000010000 */
[----:B------:R-:W-:Y:S02]  /*bc50*/  FMNMX.FTZ R3, R173, R2, !PT ;  /* 0x00000002ad037209 */ /* 0x000fe40007810000 */
[----:B------:R-:W-:Y:S01]  /*bc60*/  F2FP.PACK_AB R158, R158, R20 ;  /* 0x000000149e9e723e */ /* 0x000fe200000000ff */
[----:B------:R-:W-:Y:S01]  /*bc70*/  FMUL.FTZ R20, R6, R148 ;  /* 0x0000009406147220 */ /* 0x000fe20000410000 */
        /* <DEDUP_REMOVED lines=18> */
[----:B------:R-:W-:Y:S02]  /*bda0*/  FMUL.FTZ R2, R2, c[0x0][0x2d0] ;  /* 0x0000b40002027a20 */ /* 0x000fe40000410000 */
[--C-:B------:R-:W-:Y:S02]  /*bdb0*/  FFMA.FTZ R15, R174, c[0x0][0x2d0], -R168.reuse ;  /* 0x0000b400ae0f7a23 */ /* 0x100fe400000108a8 */
[----:B------:R-:W-:Y:S01]  /*bdc0*/  MUFU.EX2 R7, R7 ;  /* 0x0000000700077308 */ /* 0x000fe20000000800 */
[--C-:B------:R-:W-:Y:S02]  /*bdd0*/  FFMA.FTZ R18, R9, c[0x0][0x2d0], -R168.reuse ;  /* 0x0000b40009127a23 */ /* 0x100fe400000108a8 */
[--C-:B------:R-:W-:Y:S02]  /*bde0*/  FFMA.FTZ R159, R8, c[0x0][0x2d0], -R168.reuse ;  /* 0x0000b400089f7a23 */ /* 0x100fe400000108a8 */
[--C-:B------:R-:W-:Y:S02]  /*bdf0*/  FFMA.FTZ R19, R11, c[0x0][0x2d0], -R168.reuse ;  /* 0x0000b4000b137a23 */ /* 0x100fe400000108a8 */
[--C-:B------:R-:W-:Y:S02]  /*be00*/  FFMA.FTZ R27, R10, c[0x0][0x2d0], -R168.reuse ;  /* 0x0000b4000a1b7a23 */ /* 0x100fe400000108a8 */
[--C-:B------:R-:W-:Y:S01]  /*be10*/  FFMA.FTZ R26, R13, c[0x0][0x2d0], -R168.reuse ;  /* 0x0000b4000d1a7a23 */ /* 0x100fe200000108a8 */
[----:B------:R-:W3:Y:S01]  /*be20*/  MUFU.EX2 R2, R2 ;  /* 0x0000000200027308 */ /* 0x000ee20000000800 */
[--C-:B------:R-:W-:Y:S01]  /*be30*/  FFMA.FTZ R23, R12, c[0x0][0x2d0], -R168.reuse ;  /* 0x0000b4000c177a23 */ /* 0x100fe200000108a8 */
[----:B------:R-:W-:Y:S01]  /*be40*/  MOV R148, R19 ;  /* 0x0000001300947202 */ /* 0x000fe20000000f00 */
[--C-:B------:R-:W-:Y:S02]  /*be50*/  FFMA.FTZ R173, R5, c[0x0][0x2d0], -R168.reuse ;  /* 0x0000b40005ad7a23 */ /* 0x100fe400000108a8 */
[--C-:B------:R-:W-:Y:S02]  /*be60*/  FFMA.FTZ R175, R175, c[0x0][0x2d0], -R168.reuse ;  /* 0x0000b400afaf7a23 */ /* 0x100fe400000108a8 */
[--C-:B------:R-:W-:Y:S01]  /*be70*/  FFMA.FTZ R174, R14, c[0x0][0x2d0], -R168.reuse ;  /* 0x0000b4000eae7a23 */ /* 0x100fe200000108a8 */
[----:B------:R-:W-:Y:S01]  /*be80*/  MOV R14, R25 ;  /* 0x00000019000e7202 */ /* 0x000fe20000000f00 */
[----:B------:R-:W-:Y:S01]  /*be90*/  FFMA.FTZ R168, R4, c[0x0][0x2d0], -R168 ;  /* 0x0000b40004a87a23 */ /* 0x000fe200000108a8 */
[----:B------:R-:W1:Y:S01]  /*bea0*/  MUFU.EX2 R15, R15 ;  /* 0x0000000f000f7308 */ /* 0x000e620000000800 */
[C---:B------:R-:W-:Y:S02]  /*beb0*/  FMUL.FTZ R5, R6.reuse, R133 ;  /* 0x0000008506057220 */ /* 0x040fe40000410000 */
[C---:B------:R-:W-:Y:S01]  /*bec0*/  FMUL.FTZ R8, R6.reuse, R136 ;  /* 0x0000008806087220 */ /* 0x040fe20000410000 */
[----:B------:R-:W-:Y:S01]  /*bed0*/  MOV R136, R26 ;  /* 0x0000001a00887202 */ /* 0x000fe20000000f00 */
[C---:B------:R-:W-:Y:S01]  /*bee0*/  FMUL.FTZ R9, R6.reuse, R137 ;  /* 0x0000008906097220 */ /* 0x040fe20000410000 */
[----:B------:R-:W-:Y:S01]  /*bef0*/  MOV R137, R27 ;  /* 0x0000001b00897202 */ /* 0x000fe20000000f00 */
[C---:B------:R-:W-:Y:S02]  /*bf00*/  FMUL.FTZ R12, R6.reuse, R140 ;  /* 0x0000008c060c7220 */ /* 0x040fe40000410000 */
[C---:B------:R-:W-:Y:S01]  /*bf10*/  FMUL.FTZ R13, R6.reuse, R141 ;  /* 0x0000008d060d7220 */ /* 0x040fe20000410000 */
[----:B------:R-:W-:Y:S01]  /*bf20*/  MOV R141, R16 ;  /* 0x00000010008d7202 */ /* 0x000fe20000000f00 */
[C---:B------:R-:W-:Y:S01]  /*bf30*/  FMUL.FTZ R16, R6.reuse, R144 ;  /* 0x0000009006107220 */ /* 0x040fe20000410000 */
[----:B------:R-:W-:Y:S01]  /*bf40*/  MUFU.EX2 R168, R168 ;  /* 0x000000a800a87308 */ /* 0x000fe20000000800 */
[----:B------:R-:W-:Y:S01]  /*bf50*/  FMUL.FTZ R25, R6, R153 ;  /* 0x0000009906197220 */ /* 0x000fe20000410000 */
[----:B------:R-:W-:Y:S01]  /*bf60*/  MOV R153, R23 ;  /* 0x0000001700997202 */ /* 0x000fe20000000f00 */
[C---:B---3--:R-:W-:Y:S02]  /*bf70*/  FFMA.FTZ R4, R2.reuse, R17, R7 ;  /* 0x0000001102047223 */ /* 0x048fe40000010007 */
[C---:B------:R-:W-:Y:S02]  /*bf80*/  FMUL.FTZ R10, R2.reuse, R138 ;  /* 0x0000008a020a7220 */ /* 0x040fe40000410000 */
[C---:B------:R-:W-:Y:S02]  /*bf90*/  FMUL.FTZ R19, R2.reuse, R147 ;  /* 0x0000009302137220 */ /* 0x040fe40000410000 */
[C---:B------:R-:W-:Y:S01]  /*bfa0*/  FMUL.FTZ R26, R2.reuse, R154 ;  /* 0x0000009a021a7220 */ /* 0x040fe20000410000 */
[----:B------:R-:W2:Y:S01]  /*bfb0*/  MUFU.EX2 R141, R141 ;  /* 0x0000008d008d7308 */ /* 0x000ea20000000800 */
[----:B------:R-:W-:Y:S01]  /*bfc0*/  FMUL.FTZ R27, R2, R155 ;  /* 0x0000009b021b7220 */ /* 0x000fe20000410000 */
[C---:B-1----:R-:W-:Y:S01]  /*bfd0*/  F2FP.PACK_AB R157, R15.reuse, R7 ;  /* 0x000000070f9d723e */ /* 0x042fe200000000ff */
[----:B------:R-:W-:Y:S01]  /*bfe0*/  FADD.FTZ R11, R15, R4 ;  /* 0x000000040f0b7221 */ /* 0x000fe20000010000 */
[----:B------:R-:W-:Y:S01]  /*bff0*/  MOV R15, R24 ;  /* 0x00000018000f7202 */ /* 0x000fe20000000f00 */
[----:B------:R-:W-:Y:S01]  /*c000*/  FMUL.FTZ R4, R6, R132 ;  /* 0x0000008406047220 */ /* 0x000fe20000410000 */
[----:B------:R-:W-:Y:S01]  /*c010*/  MOV R132, R21 ;  /* 0x0000001500847202 */ /* 0x000fe20000000f00 */
[----:B------:R-:W-:Y:S01]  /*c020*/  FMUL.FTZ R7, R2, R135 ;  /* 0x0000008702077220 */ /* 0x000fe20000410000 */
[----:B------:R-:W-:Y:S01]  /*c030*/  MOV R140, R15 ;  /* 0x0000000f008c7202 */ /* 0x000fe20000000f00 */
[C---:B------:R-:W-:Y:S01]  /*c040*/  FMUL.FTZ R17, R6.reuse, R145 ;  /* 0x0000009106117220 */ /* 0x040fe20000410000 */
        /* <DEDUP_REMOVED lines=11> */
[C---:B------:R-:W-:Y:S02]  /*c100*/  FMUL.FTZ R15, R2.reuse, R143 ;  /* 0x0000008f020f7220 */ /* 0x040fe40000410000 */
[C---:B------:R-:W-:Y:S02]  /*c110*/  FMUL.FTZ R18, R2.reuse, R146 ;  /* 0x0000009202127220 */ /* 0x040fe40000410000 */
[C---:B------:R-:W-:Y:S02]  /*c120*/  FMUL.FTZ R22, R2.reuse, R150 ;  /* 0x0000009602167220 */ /* 0x040fe40000410000 */
[C---:B------:R-:W-:Y:S02]  /*c130*/  FMUL.FTZ R23, R2.reuse, R151 ;  /* 0x0000009702177220 */ /* 0x040fe40000410000 */
[C---:B------:R-:W-:Y:S01]  /*c140*/  FMUL.FTZ R30, R2.reuse, R30 ;  /* 0x0000001e021e7220 */ /* 0x040fe20000410000 */
[----:B------:R-:W1:Y:S01]  /*c150*/  MUFU.EX2 R143, R138 ;  /* 0x0000008a008f7308 */ /* 0x000e620000000800 */
        /* <DEDUP_REMOVED lines=17> */
[----:B------:R-:W3:Y:S01]  /*c270*/  MUFU.EX2 R140, R140 ;  /* 0x0000008c008c7308 */ /* 0x000ee20000000800 */
[C---:B------:R-:W-:Y:S02]  /*c280*/  FMUL.FTZ R62, R2.reuse, R62 ;  /* 0x0000003e023e7220 */ /* 0x040fe40000410000 */
[C---:B------:R-:W-:Y:S02]  /*c290*/  FMUL.FTZ R63, R2.reuse, R63 ;  /* 0x0000003f023f7220 */ /* 0x040fe40000410000 */
[C---:B------:R-:W-:Y:S02]  /*c2a0*/  FMUL.FTZ R66, R2.reuse, R66 ;  /* 0x0000004202427220 */ /* 0x040fe40000410000 */
[C---:B------:R-:W-:Y:S02]  /*c2b0*/  FMUL.FTZ R67, R2.reuse, R67 ;  /* 0x0000004302437220 */ /* 0x040fe40000410000 */
[C---:B------:R-:W-:Y:S01]  /*c2c0*/  FMUL.FTZ R70, R2.reuse, R70 ;  /* 0x0000004602467220 */ /* 0x040fe20000410000 */
[----:B------:R4:W-:Y:S01]  /*c2d0*/  MUFU.EX2 R150, R153 ;  /* 0x0000009900967308 */ /* 0x0009e20000000800 */
        /* <DEDUP_REMOVED lines=35> */
[----:B------:R3:W3:Y:S01]  /*c510*/  MUFU.EX2 R2, R132 ;  /* 0x0000008400027308 */ /* 0x0006e20000000800 */
[----:B--2---:R-:W-:Y:S02]  /*c520*/  FADD.FTZ R146, R141, R152 ;  /* 0x000000988d927221 */ /* 0x004fe40000010000 */
[----:B----4-:R-:W-:Y:S02]  /*c530*/  LDSM.16.MT88.4 R152, [R249+0x1100] ;  /* 0x00110000f998783b */ /* 0x010fe40000004200 */
[----:B-1----:R-:W-:Y:S04]  /*c540*/  FADD.FTZ R146, R143, R146 ;  /* 0x000000928f927221 */ /* 0x002fe80000010000 */
[----:B---3--:R-:W-:Y:S04]  /*c550*/  FADD.FTZ R146, R140, R146 ;  /* 0x000000928c927221 */ /* 0x008fe80000010000 */
[----:B------:R-:W-:Y:S01]  /*c560*/  FADD.FTZ R146, R142, R146 ;  /* 0x000000928e927221 */ /* 0x000fe20000010000 */
[----:B------:R-:W1:Y:S01]  /*c570*/  LDSM.16.MT88.4 R132, [R252+0x100] ;  /* 0x00010000fc84783b */ /* 0x000e620000004200 */
[----:B------:R-:W-:Y:S01]  /*c580*/  F2FP.PACK_AB R159, R145, R2 ;  /* 0x00000002919f723e */ /* 0x000fe200000000ff */
[----:B------:R-:W-:Y:S02]  /*c590*/  FADD.FTZ R144, R2, R144 ;  /* 0x0000009002907221 */ /* 0x000fe40000010000 */
[----:B------:R2:W3:Y:S04]  /*c5a0*/  MUFU.EX2 R2, R137 ;  /* 0x0000008900027308 */ /* 0x0004e80000000800 */
[----:B--2---:R-:W-:Y:S01]  /*c5b0*/  LDSM.16.MT88.4 R136, [R252+0x900] ;  /* 0x00090000fc88783b */ /* 0x004fe20000004200 */
        /* <DEDUP_REMOVED lines=48> */
[----:B------:R1:W2:Y:S03]  /*c8c0*/  MUFU.EX2 R156, R172 ;  /* 0x000000ac009c7308 */ /* 0x0002a60000000800 */
[----:B---3--:R-:W-:Y:S03]  /*c8d0*/  F2FP.PACK_AB R133, R2, R148 ;  /* 0x000000940285723e */ /* 0x008fe600000000ff */
[----:B------:R-:W-:Y:S02]  /*c8e0*/  F2FP.PACK_AB R134, R142, R140 ;  /* 0x0000008c8e86723e */ /* 0x000fe400000000ff */
[----:B------:R-:W3:Y:S02]  /*c8f0*/  LDSM.16.MT88.4 R140, [R250+0x900] ;  /* 0x00090000fa8c783b */ /* 0x000ee40000004200 */
[----:B------:R4:W2:Y:S01]  /*c900*/  MUFU.EX2 R158, R170 ;  /* 0x000000aa009e7308 */ /* 0x0008a20000000800 */
[----:B------:R-:W-:Y:S02]  /*c910*/  F2FP.PACK_AB R135, R150, R149 ;  /* 0x000000959687723e */ /* 0x000fe400000000ff */
[----:B------:R-:W-:Y:S02]  /*c920*/  F2FP.PACK_AB R157, R174, R175 ;  /* 0x000000afae9d723e */ /* 0x000fe400000000ff */
[----:B------:R-:W-:Y:S03]  /*c930*/  F2FP.PACK_AB R159, R168, R173 ;  /* 0x000000ada89f723e */ /* 0x000fe600000000ff */
[C---:B------:R-:W-:Y:S05]  /*c940*/  HMMA.16816.F32 R4, R132.reuse, R136, R4 ;  /* 0x000000888404723c */ /* 0x040fea0000001804 */
[----:B-1----:R-:W-:Y:S03]  /*c950*/  MOV R172, R150 ;  /* 0x0000009600ac7202 */ /* 0x002fe60000000f00 */
[C---:B------:R-:W-:Y:S01]  /*c960*/  HMMA.16816.F32 R8, R132.reuse, R138, R8 ;  /* 0x0000008a8408723c */ /* 0x040fe20000001808 */
[----:B------:R-:W1:Y:S03]  /*c970*/  LDSM.16.MT88.4 R136, [R249+0x900] ;  /* 0x00090000f988783b */ /* 0x000e660000004200 */
[----:B----4-:R-:W-:Y:S04]  /*c980*/  MOV R170, R149 ;  /* 0x0000009500aa7202 */ /* 0x010fe80000000f00 */
[C---:B---3--:R-:W-:Y:S08]  /*c990*/  HMMA.16816.F32 R12, R132.reuse, R140, R12 ;  /* 0x0000008c840c723c */ /* 0x048ff0000000180c */
[C---:B------:R-:W-:Y:S01]  /*c9a0*/  HMMA.16816.F32 R16, R132.reuse, R142, R16 ;  /* 0x0000008e8410723c */ /* 0x040fe20000001810 */
[----:B------:R-:W3:Y:S07]  /*c9b0*/  LDSM.16.MT88.4 R140, [R248+0x900] ;  /* 0x00090000f88c783b */ /* 0x000eee0000004200 */
[C---:B-1----:R-:W-:Y:S08]  /*c9c0*/  HMMA.16816.F32 R20, R132.reuse, R136, R20 ;  /* 0x000000888414723c */ /* 0x042ff00000001814 */
[C---:B------:R-:W-:Y:S01]  /*c9d0*/  HMMA.16816.F32 R24, R132.reuse, R138, R24 ;  /* 0x0000008a8418723c */ /* 0x040fe20000001818 */
[----:B------:R-:W1:Y:S07]  /*c9e0*/  LDSM.16.MT88.4 R136, [R252+0x2100] ;  /* 0x00210000fc88783b */ /* 0x000e6e0000004200 */
        /* <DEDUP_REMOVED lines=36> */
[C---:B---3--:R-:W-:Y:S07]  /*cc30*/  HMMA.16816.F32 R124, R132.reuse, R140, R124 ;  /* 0x0000008c847c723c */ /* 0x048fee000000187c */
[----:B--2---:R-:W-:Y:S01]  /*cc40*/  FADD.FTZ R141, R156, R146 ;  /* 0x000000929c8d7221 */ /* 0x004fe20000010000 */
[----:B------:R-:W-:Y:S04]  /*cc50*/  HMMA.16816.F32 R128, R132, R142, R128 ;  /* 0x0000008e8480723c */ /* 0x000fe80000001880 */
[C---:B------:R-:W-:Y:S01]  /*cc60*/  FADD.FTZ R141, R171.reuse, R141 ;  /* 0x0000008dab8d7221 */ /* 0x040fe20000010000 */
[----:B------:R-:W-:Y:S01]  /*cc70*/  F2FP.PACK_AB R156, R171, R156 ;  /* 0x0000009cab9c723e */ /* 0x000fe200000000ff */
[----:B------:R-:W-:Y:S02]  /*cc80*/  FADD.FTZ R140, R145, R144 ;  /* 0x00000090918c7221 */ /* 0x000fe40000010000 */
[----:B------:R-:W-:Y:S01]  /*cc90*/  FADD.FTZ R141, R158, R141 ;  /* 0x0000008d9e8d7221 */ /* 0x000fe20000010000 */
[----:B------:R-:W2:Y:S03]  /*cca0*/  LDSM.16.MT88.4 R144, [R250+0x1100] ;  /* 0x00110000fa90783b */ /* 0x000ea60000004200 */
[C---:B------:R-:W-:Y:S01]  /*ccb0*/  FADD.FTZ R132, R169.reuse, R141 ;  /* 0x0000008da9847221 */ /* 0x040fe20000010000 */
[----:B------:R-:W-:Y:S01]  /*ccc0*/  F2FP.PACK_AB R158, R169, R158 ;  /* 0x0000009ea99e723e */ /* 0x000fe200000000ff */
[----:B------:R-:W-:Y:S03]  /*ccd0*/  FADD.FTZ R169, R148, R140 ;  /* 0x0000008c94a97221 */ /* 0x000fe60000010000 */
[----:B------:R1:W-:Y:S01]  /*cce0*/  STL [R1+0x44], R132 ;  /* 0x0000448401007387 */ /* 0x0003e20000100800 */
[----:B------:R-:W-:Y:S04]  /*ccf0*/  FADD.FTZ R169, R2, R169 ;  /* 0x000000a902a97221 */ /* 0x000fe80000010000 */
[----:B------:R-:W-:Y:S04]  /*cd00*/  FADD.FTZ R2, R170, R169 ;  /* 0x000000a9aa027221 */ /* 0x000fe80000010000 */
[----:B------:R-:W-:Y:S04]  /*cd10*/  FADD.FTZ R2, R172, R2 ;  /* 0x00000002ac027221 */ /* 0x000fe80000010000 */
[----:B------:R-:W-:Y:S04]  /*cd20*/  FADD.FTZ R2, R175, R2 ;  /* 0x00000002af027221 */ /* 0x000fe80000010000 */
[----:B------:R-:W-:Y:S01]  /*cd30*/  FADD.FTZ R174, R174, R2 ;  /* 0x00000002aeae7221 */ /* 0x000fe20000010000 */
[----:B------:R-:W-:Y:S03]  /*cd40*/  MOV R2, R3 ;  /* 0x0000000300027202 */ /* 0x000fe60000000f00 */
[----:B------:R-:W-:Y:S01]  /*cd50*/  FADD.FTZ R174, R173, R174 ;  /* 0x000000aeadae7221 */ /* 0x000fe20000010000 */
[C---:B-1----:R-:W-:Y:S01]  /*cd60*/  HMMA.16816.F32 R132, R156.reuse, R136, R4 ;  /* 0x000000889c84723c */ /* 0x042fe20000001804 */
[----:B------:R-:W1:Y:S07]  /*cd70*/  LDSM.16.MT88.4 R4, [R248+0x1100] ;  /* 0x00110000f804783b */ /* 0x000e6e0000004200 */
[C---:B------:R-:W-:Y:S01]  /*cd80*/  HMMA.16816.F32 R136, R156.reuse, R138, R8 ;  /* 0x0000008a9c88723c */ /* 0x040fe20000001808 */
[----:B------:R-:W3:Y:S07]  /*cd90*/  LDSM.16.MT88.4 R8, [R252+0x2900] ;  /* 0x00290000fc08783b */ /* 0x000eee0000004200 */
[C---:B--2---:R-:W-:Y:S01]  /*cda0*/  HMMA.16816.F32 R140, R156.reuse, R144, R12 ;  /* 0x000000909c8c723c */ /* 0x044fe2000000180c */
[----:B------:R-:W2:Y:S07]  /*cdb0*/  LDSM.16.MT88.4 R12, [R250+0x2900] ;  /* 0x00290000fa0c783b */ /* 0x000eae0000004200 */
[C---:B------:R-:W-:Y:S08]  /*cdc0*/  HMMA.16816.F32 R144, R156.reuse, R146, R16 ;  /* 0x000000929c90723c */ /* 0x040ff00000001810 */
[C---:B------:R-:W-:Y:S08]  /*cdd0*/  HMMA.16816.F32 R148, R156.reuse, R152, R20 ;  /* 0x000000989c94723c */ /* 0x040ff00000001814 */
[C---:B------:R-:W-:Y:S08]  /*cde0*/  HMMA.16816.F32 R152, R156.reuse, R154, R24 ;  /* 0x0000009a9c98723c */ /* 0x040ff00000001818 */
[C---:B-1----:R-:W-:Y:S08]  /*cdf0*/  HMMA.16816.F32 R28, R156.reuse, R4, R28 ;  /* 0x000000049c1c723c */ /* 0x042ff0000000181c */
[C---:B------:R-:W-:Y:S01]  /*ce00*/  HMMA.16816.F32 R32, R156.reuse, R6, R32 ;  /* 0x000000069c20723c */ /* 0x040fe20000001820 */
[----:B------:R-:W1:Y:S07]  /*ce10*/  LDSM.16.MT88.4 R4, [R249+0x2900] ;  /* 0x00290000f904783b */ /* 0x000e6e0000004200 */
[C---:B---3--:R-:W-:Y:S08]  /*ce20*/  HMMA.16816.F32 R36, R156.reuse, R8, R36 ;  /* 0x000000089c24723c */ /* 0x048ff00000001824 */
[C---:B------:R-:W-:Y:S01]  /*ce30*/  HMMA.16816.F32 R40, R156.reuse, R10, R40 ;  /* 0x0000000a9c28723c */ /* 0x040fe20000001828 */
[----:B------:R-:W3:Y:S07]  /*ce40*/  LDSM.16.MT88.4 R8, [R248+0x2900] ;  /* 0x00290000f808783b */ /* 0x000eee0000004200 */
[C---:B--2---:R-:W-:Y:S08]  /*ce50*/  HMMA.16816.F32 R44, R156.reuse, R12, R44 ;  /* 0x0000000c9c2c723c */ /* 0x044ff0000000182c */
[C---:B------:R-:W-:Y:S01]  /*ce60*/  HMMA.16816.F32 R48, R156.reuse, R14, R48 ;  /* 0x0000000e9c30723c */ /* 0x040fe20000001830 */
[----:B------:R-:W2:Y:S07]  /*ce70*/  LDSM.16.MT88.4 R12, [R252+0x4100] ;  /* 0x00410000fc0c783b */ /* 0x000eae0000004200 */
        /* <DEDUP_REMOVED lines=22> */
[C---:B------:R-:W-:Y:S08]  /*cfe0*/  HMMA.16816.F32 R112, R156.reuse, R10, R112 ;  /* 0x0000000a9c70723c */ /* 0x040ff00000001870 */
[C---:B--2---:R-:W-:Y:S08]  /*cff0*/  HMMA.16816.F32 R116, R156.reuse, R12, R116 ;  /* 0x0000000c9c74723c */ /* 0x044ff00000001874 */
[C---:B------:R-:W-:Y:S08]  /*d000*/  HMMA.16816.F32 R120, R156.reuse, R14, R120 ;  /* 0x0000000e9c78723c */ /* 0x040ff00000001878 */
[C---:B-1----:R-:W-:Y:S07]  /*d010*/  HMMA.16816.F32 R124, R156.reuse, R4, R124 ;  /* 0x000000049c7c723c */ /* 0x042fee000000187c */
[----:B------:R-:W-:Y:S01]  /*d020*/  FADD.FTZ R4, R168, R174 ;  /* 0x000000aea8047221 */ /* 0x000fe20000010000 */
[----:B------:R-:W-:Y:S04]  /*d030*/  HMMA.16816.F32 R128, R156, R6, R128 ;  /* 0x000000069c80723c */ /* 0x000fe80000001880 */
[----:B------:R1:W-:Y:S04]  /*d040*/  STL [R1+0x40], R4 ;  /* 0x0000400401007387 */ /* 0x0003e80000100800 */
[----:B-1----:R-:W-:-:S05]  /*d050*/  @P0 BRA `(.L_x_427) ;  /* 0xffffcf7000000947 */ /* 0x002fca000383ffff */
.L_x_422:
[----:B------:R-:W-:-:S06]  /*d060*/  UISETP.GE.AND UP0, UPT, UR24, UR8, UPT ;  /* 0x000000081800728c */ /* 0x000fcc000bf06270 */
[----:B------:R-:W-:-:S13]  /*d070*/  PLOP3.LUT P0, PT, PT, PT, UP0, 0x40, 0x0 ;  /* 0x000000000000781c */ /* 0x000fda0003f0e808 */
[----:B------:R-:W-:Y:S05]  /*d080*/  @P0 BRA `(.L_x_428) ;  /* 0x00003ec000000947 */ /* 0x000fea0003800000 */
[----:B-1----:R-:W1:Y:S04]  /*d090*/  S2R R3, SR_TID.X ;  /* 0x0000000000037919 */ /* 0x002e680000002100 */
[----:B------:R-:W2:Y:S01]  /*d0a0*/  LDL.LU R4, [R1+0x3c] ;  /* 0x00003c0001047983 */ /* 0x000ea20000300800 */
[----:B-1----:R-:W-:-:S04]  /*d0b0*/  SHF.R.S32.HI R5, RZ, 0x1f, R3 ;  /* 0x0000001fff057819 */ /* 0x002fc80000011403 */
[----:B------:R-:W-:Y:S02]  /*d0c0*/  LEA.HI R5, R5, R3, RZ, 0x3 ;  /* 0x0000000305057211 */ /* 0x000fe400078f18ff */
[----:B------:R-:W2:Y:S02]  /*d0d0*/  LDL R3, [R1+0x24] ;  /* 0x0000240001037983 */ /* 0x000ea40000100800 */
[----:B------:R-:W-:-:S04]  /*d0e0*/  SHF.R.S32.HI R5, RZ, 0x3, R5 ;  /* 0x00000003ff057819 */ /* 0x000fc80000011405 */
[----:B------:R-:W-:Y:S01]  /*d0f0*/  IADD3 R6, -R5, 0x30, RZ ;  /* 0x0000003005067810 */ /* 0x000fe20007ffe1ff */
[----:B------:R-:W-:Y:S01]  /*d100*/  IMAD.MOV.U32 R156, RZ, RZ, R2 ;  /* 0x000000ffff9c7224 */ /* 0x000fe200078e0002 */
[C---:B--2---:R-:W-:Y:S01]  /*d110*/  SHF.L.U64.HI R5, R3.reuse, 0x1, R4 ;  /* 0x0000000103057819 */ /* 0x044fe20000010204 */
[----:B------:R-:W-:-:S04]  /*d120*/  IMAD.SHL.U32 R4, R3, 0x2, RZ ;  /* 0x0000000203047824 */ /* 0x000fc800078e00ff */
[----:B------:R1:W-:Y:S04]  /*d130*/  STL [R1+0x48], R5 ;  /* 0x0000480501007387 */ /* 0x0003e80000100800 */
[----:B------:R1:W-:Y:S01]  /*d140*/  STL [R1+0x3c], R4 ;  /* 0x00003c0401007387 */ /* 0x0003e20000100800 */
[----:B------:R-:W-:-:S03]  /*d150*/  IMAD.MOV.U32 R3, RZ, RZ, R0 ;  /* 0x000000ffff037224 */ /* 0x000fc600078e0000 */
.L_x_441:
[----:B------:R-:W2:Y:S01]  /*d160*/  LDL R0, [R1+0xc] ;  /* 0x00000c0001007983 */ /* 0x000ea20000100800 */
[----:B------:R-:W-:Y:S04]  /*d170*/  DEPBAR.LE SB0, 0x0 ;  /* 0x000080000000791a */ /* 0x000fe80000000000 */
[----:B------:R-:W3:Y:S01]  /*d180*/  LDL R9, [R1+0x3c] ;  /* 0x00003c0001097983 */ /* 0x000ee20000100800 */
[----:B------:R-:W-:Y:S03]  /*d190*/  BSSY B0, `(.L_x_429) ;  /* 0x0000055000007945 */ /* 0x000fe60003800000 */
[----:B------:R-:W4:Y:S04]  /*d1a0*/  LDL R6, [R1+0x8] ;  /* 0x0000080001067983 */ /* 0x000f280000100800 */
[----:B------:R-:W5:Y:S04]  /*d1b0*/  LDL R8, [R1+0x48] ;  /* 0x0000480001087983 */ /* 0x000f680000100800 */
[----:B------:R-:W2:Y:S04]  /*d1c0*/  LDL R157, [R1+0x24] ;  /* 0x00002400019d7983 */ /* 0x000ea80000100800 */
[----:B------:R-:W2:Y:S04]  /*d1d0*/  LDL R7, [R1+0x4] ;  /* 0x0000040001077983 */ /* 0x000ea80000100800 */
[----:B------:R-:W3:Y:S04]  /*d1e0*/  LDL R14, [R1+0x1c] ;  /* 0x00001c00010e7983 */ /* 0x000ee80000100800 */
[----:B------:R-:W3:Y:S04]  /*d1f0*/  LDL R23, [R1] ;  /* 0x0000000001177983 */ /* 0x000ee80000100800 */
[----:B------:R-:W5:Y:S04]  /*d200*/  LDL R21, [R1+0x18] ;  /* 0x0000180001157983 */ /* 0x000f680000100800 */
[----:B------:R-:W5:Y:S04]  /*d210*/  LDL R22, [R1+0x30] ;  /* 0x0000300001167983 */ /* 0x000f680000100800 */
[----:B------:R-:W5:Y:S04]  /*d220*/  LDL R20, [R1+0x2c] ;  /* 0x00002c0001147983 */ /* 0x000f680000100800 */
[----:B------:R-:W-:Y:S06]  /*d230*/  BAR.SYNC.DEFER_BLOCKING 0x0 ;  /* 0x0000000000007b1d */ /* 0x000fec0000010000 */
[----:B------:R-:W-:Y:S04]  /*d240*/  LDSM.16.M88.4 R172, [R247] ;  /* 0x00000000f7ac783b */ /* 0x000fe80000000200 */
[----:B------:R-:W-:Y:S04]  /*d250*/  LDSM.16.M88.4 R176, [R246] ;  /* 0x00000000f6b0783b */ /* 0x000fe80000000200 */
[----:B--2---:R-:W-:Y:S01]  /*d260*/  LDSM.16.M88.4 R16, [R7+0x10900] ;  /* 0x010900000710783b */ /* 0x004fe20000000200 */
[----:B------:R-:W-:Y:S01]  /*d270*/  SHF.R.S32.HI R2, RZ, 0x1f, R0 ;  /* 0x0000001fff027819 */ /* 0x000fe20000011400 */
[----:B-1----:R-:W-:Y:S01]  /*d280*/  IMAD.WIDE.U32 R4, R0, c[0x0][0x208], RZ ;  /* 0x0000820000047a25 */ /* 0x002fe200078e00ff */
[----:B------:R-:W-:Y:S01]  /*d290*/  ISETP.GE.AND P1, PT, R157, c[0x0][0x1d4], PT ;  /* 0x000075009d007a0c */ /* 0x000fe20003f26270 */
[----:B------:R-:W-:Y:S02]  /*d2a0*/  LDSM.16.M88.4 R24, [R7+0x11100] ;  /* 0x011100000718783b */ /* 0x000fe40000000200 */
[----:B------:R-:W-:Y:S02]  /*d2b0*/  IMAD R2, R2, c[0x0][0x208], RZ ;  /* 0x0000820002027a24 */ /* 0x000fe400078e02ff */
[----:B---3--:R-:W-:Y:S02]  /*d2c0*/  LDSM.16.M88.4 R168, [R23] ;  /* 0x0000000017a8783b */ /* 0x008fe40000000200 */
[----:B------:R-:W-:Y:S01]  /*d2d0*/  IMAD R2, R0, c[0x0][0x20c], R2 ;  /* 0x0000830000027a24 */ /* 0x000fe200078e0202 */
[----:B----4-:R-:W-:Y:S01]  /*d2e0*/  SHF.R.S32.HI R0, RZ, 0x1f, R6 ;  /* 0x0000001fff007819 */ /* 0x010fe20000011406 */
[----:B-----5:R-:W-:Y:S02]  /*d2f0*/  IMAD.SHL.U32 R159, R21, 0x2, RZ ;  /* 0x00000002159f7824 */ /* 0x020fe400078e00ff */
[----:B------:R-:W-:Y:S02]  /*d300*/  IMAD.IADD R5, R5, 0x1, R2 ;  /* 0x0000000105057824 */ /* 0x000fe400078e0202 */
[----:B------:R-:W2:Y:S01]  /*d310*/  LDL R2, [R1+0x10] ;  /* 0x0000100001027983 */ /* 0x000ea20000100800 */
[----:B------:R-:W-:Y:S01]  /*d320*/  IMAD R0, R0, c[0x0][0x218], RZ ;  /* 0x0000860000007a24 */ /* 0x000fe200078e02ff */
[----:B------:R-:W-:Y:S01]  /*d330*/  SHF.L.U64.HI R21, R21, 0x1, R22 ;  /* 0x0000000115157819 */ /* 0x000fe20000010216 */
[C---:B------:R-:W-:Y:S04]  /*d340*/  IMAD.WIDE.U32 R4, R6.reuse, c[0x0][0x218], R4 ;  /* 0x0000860006047a25 */ /* 0x040fe800078e0004 */
[----:B------:R-:W-:Y:S01]  /*d350*/  IMAD R0, R6, c[0x0][0x21c], R0 ;  /* 0x0000870006007a24 */ /* 0x000fe200078e0200 */
[----:B------:R-:W-:Y:S04]  /*d360*/  IADD3 R15, P0, R4, UR14, RZ ;  /* 0x0000000e040f7c10 */ /* 0x000fe8000ff1e0ff */
[----:B------:R-:W-:Y:S02]  /*d370*/  IADD3.X R0, R5, UR16, R0, P0, !PT ;  /* 0x0000001005007c10 */ /* 0x000fe400087fe400 */
[C---:B------:R-:W-:Y:S04]  /*d380*/  LEA R4, P0, R15.reuse, c[0x0][0x1f8], 0x1 ;  /* 0x00007e000f047a11 */ /* 0x040fe800078008ff */
[----:B------:R-:W-:Y:S01]  /*d390*/  LEA.HI.X R15, R15, c[0x0][0x1fc], R0, 0x1, P0 ;  /* 0x00007f000f0f7a11 */ /* 0x000fe200000f0c00 */
[----:B------:R-:W1:Y:S04]  /*d3a0*/  SHFL.IDX PT, R6, R4, RZ, 0x181f ;  /* 0x00181fff04067589 */ /* 0x000e6800000e0000 */
[----:B------:R-:W3:Y:S04]  /*d3b0*/  LDL R0, [R1+0x14] ;  /* 0x0000140001007983 */ /* 0x000ee80000100800 */
[----:B------:R-:W4:Y:S01]  /*d3c0*/  SHFL.IDX PT, R5, R15, RZ, 0x181f ;  /* 0x00181fff0f057589 */ /* 0x000f2200000e0000 */
[C---:B-1----:R-:W-:Y:S05]  /*d3d0*/  IADD3 R12, P0, R6.reuse, R9, RZ ;  /* 0x00000009060c7210 */ /* 0x042fea0007f1e0ff */
[C---:B----4-:R-:W-:Y:S02]  /*d3e0*/  IMAD.X R13, R5.reuse, 0x1, R8, P0 ;  /* 0x00000001050d7824 */ /* 0x050fe400000e0608 */
[----:B------:R1:W4:Y:S04]  /*d3f0*/  LDSM.16.M88.4 R8, [R7+0x10100] ;  /* 0x010100000708783b */ /* 0x0003280000000200 */
[----:B------:R-:W-:Y:S01]  /*d400*/  @!PT LDS RZ, [RZ] ;  /* 0x00000000fffff984 */ /* 0x000fe20000000800 */
[----:B------:R-:W-:Y:S01]  /*d410*/  @!PT LDS RZ, [RZ] ;  /* 0x00000000fffff984 */ /* 0x000fe20000000800 */
[----:B------:R-:W-:Y:S01]  /*d420*/  @!PT LDS RZ, [RZ] ;  /* 0x00000000fffff984 */ /* 0x000fe20000000800 */
[----:B------:R5:W-:Y:S04]  /*d430*/  LDGSTS.E.BYPASS.LTC128B.128 [R14+0x100], [R12.64], !P1 ;  /* 0x001000000c0e7fae */ /* 0x000be8000c901d56 */
[----:B-1----:R-:W4:Y:S04]  /*d440*/  LDL R7, [R1+0x28] ;  /* 0x0000280001077983 */ /* 0x002f280000100800 */
[----:B------:R1:W-:Y:S01]  /*d450*/  STL [R1+0x4c], R21 ;  /* 0x00004c1501007387 */ /* 0x0003e20000100800 */
[----:B-----5:R-:W-:Y:S05]  /*d460*/  IADD3 R12, P0, R6, R159, RZ ;  /* 0x0000009f060c7210 */ /* 0x020fea0007f1e0ff */
[C---:B------:R-:W-:Y:S05]  /*d470*/  IMAD.X R13, R5.reuse, 0x1, R21, P0 ;  /* 0x00000001050d7824 */ /* 0x040fea00000e0615 */
[----:B------:R5:W-:Y:S01]  /*d480*/  LDGSTS.E.BYPASS.LTC128B.128 [R14+0x1900], [R12.64], !P6 ;  /* 0x019000000c0e7fae */ /* 0x000be2000f101d56 */
[C---:B---3--:R-:W-:Y:S01]  /*d490*/  SHF.L.U64.HI R158, R0.reuse, 0x1, R20 ;  /* 0x00000001009e7819 */ /* 0x048fe20000010214 */
[----:B------:R-:W-:Y:S02]  /*d4a0*/  IMAD.SHL.U32 R157, R0, 0x2, RZ ;  /* 0x00000002009d7824 */ /* 0x000fe400078e00ff */
[----:B------:R-:W3:Y:S01]  /*d4b0*/  S2R R20, SR_TID.X ;  /* 0x0000000000147919 */ /* 0x000ee20000002100 */
[----:B--2---:R-:W-:Y:S02]  /*d4c0*/  IMAD.SHL.U32 R0, R2, 0x2, RZ ;  /* 0x0000000202007824 */ /* 0x004fe400078e00ff */
[C---:B-----5:R-:W-:Y:S05]  /*d4d0*/  IADD3 R12, P0, R6.reuse, R157, RZ ;  /* 0x0000009d060c7210 */ /* 0x060fea0007f1e0ff */
[C---:B------:R-:W-:Y:S01]  /*d4e0*/  IMAD.X R13, R5.reuse, 0x1, R158, P0 ;  /* 0x00000001050d7824 */ /* 0x040fe200000e069e */
[----:B------:R-:W-:Y:S04]  /*d4f0*/  IADD3 R6, P0, R6, R0, RZ ;  /* 0x0000000006067210 */ /* 0x000fe80007f1e0ff */
[----:B------:R1:W-:Y:S01]  /*d500*/  LDGSTS.E.BYPASS.LTC128B.128 [R14+0x3100], [R12.64], !P5 ;  /* 0x031000000c0e7fae */ /* 0x0003e2000e901d56 */
[----:B---3--:R-:W-:Y:S02]  /*d510*/  ISETP.GT.AND P1, PT, R20, 0x7f, PT ;  /* 0x0000007f1400780c */ /* 0x008fe40003f24270 */
[----:B----4-:R-:W-:Y:S05]  /*d520*/  SHF.L.U64.HI R2, R2, 0x1, R7 ;  /* 0x0000000102027819 */ /* 0x010fea0000010207 */
[----:B------:R-:W-:Y:S05]  /*d530*/  IMAD.X R7, R5, 0x1, R2, P0 ;  /* 0x0000000105077824 */ /* 0x000fea00000e0602 */
[----:B------:R1:W-:Y:S01]  /*d540*/  LDGSTS.E.BYPASS.LTC128B.128 [R14+0x4900], [R6.64], !P4 ;  /* 0x04900000060e7fae */ /* 0x0003e2000e101d56 */
[----:B------:R-:W-:-:S05]  /*d550*/  @P1 BRA `(.L_x_430) ;  /* 0x0000018000001947 */ /* 0x000fca0003800000 */
[----:B------:R-:W-:-:S05]  /*d560*/  BRA.DIV ~URZ, `(.L_x_431) ;  /* 0x000068827f007947 */ /* 0x000fca000b800000 */
[----:B------:R2:W3:Y:S04]  /*d570*/  SHFL.IDX PT, R5, R15, 0x1, 0x181f ;  /* 0x00381f000f057f89 */ /* 0x0004e800000e0000 */
[----:B-1----:R2:W1:Y:S02]  /*d580*/  SHFL.IDX PT, R13, R4, 0x1, 0x181f ;  /* 0x00381f00040d7f89 */ /* 0x00246400000e0000 */
.L_x_448:
[----:B------:R-:W4:Y:S04]  /*d590*/  LDL R7, [R1+0x24] ;  /* 0x0000240001077983 */ /* 0x000f280000100800 */
[----:B------:R-:W5:Y:S04]  /*d5a0*/  LDL R6, [R1+0x3c] ;  /* 0x00003c0001067983 */ /* 0x000f680000100800 */
[----:B--2---:R-:W2:Y:S04]  /*d5b0*/  LDL R14, [R1+0x48] ;  /* 0x00004800010e7983 */ /* 0x004ea80000100800 */
[----:B---3--:R-:W3:Y:S04]  /*d5c0*/  LDL R12, [R1+0x1c] ;  /* 0x00001c00010c7983 */ /* 0x008ee80000100800 */
[----:B------:R-:W3:Y:S01]  /*d5d0*/  LDL R4, [R1+0x4c] ;  /* 0x00004c0001047983 */ /* 0x000ee20000100800 */
[----:B----4-:R-:W-:Y:S02]  /*d5e0*/  ISETP.GE.AND P1, PT, R7, c[0x0][0x1d4], PT ;  /* 0x0000750007007a0c */ /* 0x010fe40003f26270 */
[----:B-1---5:R-:W-:Y:S05]  /*d5f0*/  IADD3 R6, P0, R13, R6, RZ ;  /* 0x000000060d067210 */ /* 0x022fea0007f1e0ff */
[----:B--2---:R-:W-:Y:S06]  /*d600*/  IMAD.X R7, R5, 0x1, R14, P0 ;  /* 0x0000000105077824 */ /* 0x004fec00000e060e */
[----:B------:R-:W-:Y:S01]  /*d610*/  @!PT LDS RZ, [RZ] ;  /* 0x00000000fffff984 */ /* 0x000fe20000000800 */
[----:B------:R-:W-:Y:S01]  /*d620*/  @!PT LDS RZ, [RZ] ;  /* 0x00000000fffff984 */ /* 0x000fe20000000800 */
[----:B------:R-:W-:Y:S01]  /*d630*/  @!PT LDS RZ, [RZ] ;  /* 0x00000000fffff984 */ /* 0x000fe20000000800 */
[----:B---3--:R1:W-:Y:S02]  /*d640*/  LDGSTS.E.BYPASS.LTC128B.128 [R12+0x1100], [R6.64], !P1 ;  /* 0x01100000060c7fae */ /* 0x0083e4000c901d56 */
[----:B-1----:R-:W-:Y:S05]  /*d650*/  IADD3 R6, P0, R13, R159, RZ ;  /* 0x0000009f0d067210 */ /* 0x002fea0007f1e0ff */
[----:B------:R-:W-:Y:S05]  /*d660*/  IMAD.X R7, R5, 0x1, R4, P0 ;  /* 0x0000000105077824 */ /* 0x000fea00000e0604 */
[----:B------:R1:W-:Y:S02]  /*d670*/  LDGSTS.E.BYPASS.LTC128B.128 [R12+0x2900], [R6.64], !P6 ;  /* 0x02900000060c7fae */ /* 0x0003e4000f101d56 */
[----:B-1----:R-:W-:Y:S05]  /*d680*/  IADD3 R6, P0, R13, R157, RZ ;  /* 0x0000009d0d067210 */ /* 0x002fea0007f1e0ff */
[----:B------:R-:W-:Y:S01]  /*d690*/  IMAD.X R7, R5, 0x1, R158, P0 ;  /* 0x0000000105077824 */ /* 0x000fe200000e069e */
[----:B------:R-:W-:Y:S04]  /*d6a0*/  IADD3 R4, P0, R13, R0, RZ ;  /* 0x000000000d047210 */ /* 0x000fe80007f1e0ff */
[----:B------:R1:W-:Y:S01]  /*d6b0*/  LDGSTS.E.BYPASS.LTC128B.128 [R12+0x4100], [R6.64], !P5 ;  /* 0x04100000060c7fae */ /* 0x0003e2000e901d56 */
[----:B------:R-:W-:Y:S05]  /*d6c0*/  IMAD.X R5, R5, 0x1, R2, P0 ;  /* 0x0000000105057824 */ /* 0x000fea00000e0602 */
[----:B------:R1:W-:Y:S03]  /*d6d0*/  LDGSTS.E.BYPASS.LTC128B.128 [R12+0x5900], [R4.64], !P4 ;  /* 0x05900000040c7fae */ /* 0x0003e6000e101d56 */
.L_x_430:
[----:B------:R-:W-:Y:S05]  /*d6e0*/  BSYNC B0 ;  /* 0x0000000000007941 */ /* 0x000fea0003800000 */
.L_x_429:
        /* <DEDUP_REMOVED lines=147> */
[----:B------:R-:W1:Y:S01]  /*e020*/  MUFU.TANH R173, R5 ;  /* 0x0000000500ad7308 */ /* 0x000e620000002400 */
[----:B------:R-:W-:Y:S02]  /*e030*/  FMUL.FTZ R8, R8, c[0x0][0x320] ;  /* 0x0000c80008087a20 */ /* 0x000fe40000410000 */
[----:B------:R-:W-:Y:S01]  /*e040*/  FMUL.FTZ R10, R10, c[0x0][0x320] ;  /* 0x0000c8000a0a7a20 */ /* 0x000fe20000410000 */
[C---:B------:R-:W-:Y:S06]  /*e050*/  HMMA.16816.F32 R16, R232.reuse, R170, R16 ;  /* 0x000000aae810723c */ /* 0x040fec0000001810 */
[----:B------:R-:W3:Y:S10]  /*e060*/  MUFU.TANH R177, R6 ;  /* 0x0000000600b17308 */ /* 0x000ef40000002400 */
[----:B------:R4:W1:Y:S01]  /*e070*/  MUFU.TANH R176, R7 ;  /* 0x0000000700b07308 */ /* 0x0008620000002400 */
[----:B------:R-:W-:Y:S07]  /*e080*/  FMUL.FTZ R15, R15, c[0x0][0x320] ;  /* 0x0000c8000f0f7a20 */ /* 0x000fee0000410000 */
[----:B------:R-:W-:Y:S02]  /*e090*/  FMUL.FTZ R18, R18, c[0x0][0x320] ;  /* 0x0000c80012127a20 */ /* 0x000fe40000410000 */
[----:B------:R5:W1:Y:S10]  /*e0a0*/  MUFU.TANH R168, R9 ;  /* 0x0000000900a87308 */ /* 0x000a740000002400 */
[----:B------:R1:W1:Y:S01]  /*e0b0*/  MUFU.TANH R169, R11 ;  /* 0x0000000b00a97308 */ /* 0x0002620000002400 */
[----:B----4-:R-:W4:Y:S01]  /*e0c0*/  LDSM.16.M88.4 R4, [R245+0x5800] ;  /* 0x00580000f504783b */ /* 0x010f220000000200 */
[----:B------:R-:W-:Y:S08]  /*e0d0*/  DEPBAR.LE SB0, 0x0 ;  /* 0x000080000000791a */ /* 0x000ff00000000000 */
[----:B------:R-:W2:Y:S01]  /*e0e0*/  MUFU.TANH R179, R15 ;  /* 0x0000000f00b37308 */ /* 0x000ea20000002400 */
[----:B------:R-:W-:Y:S01]  /*e0f0*/  BAR.SYNC.DEFER_BLOCKING 0x0 ;  /* 0x0000000000007b1d */ /* 0x000fe20000010000 */
[----:B-----5:R-:W-:Y:S02]  /*e100*/  FMUL.FTZ R9, R14, c[0x0][0x320] ;  /* 0x0000c8000e097a20 */ /* 0x020fe40000410000 */
[----:B------:R-:W-:Y:S06]  /*e110*/  FMUL.FTZ R14, R17, c[0x0][0x320] ;  /* 0x0000c800110e7a20 */ /* 0x000fec0000410000 */
[----:B------:R5:W2:Y:S01]  /*e120*/  MUFU.TANH R178, R18 ;  /* 0x0000001200b27308 */ /* 0x000aa20000002400 */
[----:B-1----:R-:W-:Y:S02]  /*e130*/  FMUL.FTZ R11, R12, c[0x0][0x320] ;  /* 0x0000c8000c0b7a20 */ /* 0x002fe40000410000 */
[----:B------:R-:W-:Y:S02]  /*e140*/  FMUL.FTZ R12, R13, c[0x0][0x320] ;  /* 0x0000c8000d0c7a20 */ /* 0x000fe40000410000 */
[----:B------:R-:W-:Y:S05]  /*e150*/  FMUL.FTZ R13, R16, c[0x0][0x320] ;  /* 0x0000c800100d7a20 */ /* 0x000fea0000410000 */
[----:B------:R-:W1:Y:S10]  /*e160*/  MUFU.TANH R8, R8 ;  /* 0x0000000800087308 */ /* 0x000e740000002400 */
[----:B------:R-:W1:Y:S01]  /*e170*/  MUFU.TANH R10, R10 ;  /* 0x0000000a000a7308 */ /* 0x000e620000002400 */
[C---:B----4-:R-:W-:Y:S09]  /*e180*/  HMMA.16816.F32 R20, R232.reuse, R4, R20 ;  /* 0x00000004e814723c */ /* 0x050ff20000001814 */
[----:B------:R-:W4:Y:S03]  /*e190*/  MUFU.TANH R11, R11 ;  /* 0x0000000b000b7308 */ /* 0x000f260000002400 */
[----:B------:R-:W-:Y:S01]  /*e1a0*/  FMUL.FTZ R4, R19, c[0x0][0x320] ;  /* 0x0000c80013047a20 */ /* 0x000fe20000410000 */
[----:B------:R-:W-:Y:S06]  /*e1b0*/  HMMA.16816.F32 R24, R232, R6, R24 ;  /* 0x00000006e818723c */ /* 0x000fec0000001818 */
[----:B------:R-:W1:Y:S06]  /*e1c0*/  MUFU.TANH R12, R12 ;  /* 0x0000000c000c7308 */ /* 0x000e6c0000002400 */
[----:B------:R-:W-:Y:S04]  /*e1d0*/  FMUL.FTZ R16, R20, c[0x0][0x320] ;  /* 0x0000c80014107a20 */ /* 0x000fe80000410000 */
[----:B------:R-:W1:Y:S01]  /*e1e0*/  MUFU.TANH R9, R9 ;  /* 0x0000000900097308 */ /* 0x000e620000002400 */
[----:B------:R-:W-:Y:S02]  /*e1f0*/  FMUL.FTZ R17, R21, c[0x0][0x320] ;  /* 0x0000c80015117a20 */ /* 0x000fe40000410000 */
[----:B------:R-:W-:Y:S02]  /*e200*/  FMUL.FTZ R6, R22, c[0x0][0x320] ;  /* 0x0000c80016067a20 */ /* 0x000fe40000410000 */
[----:B------:R-:W-:Y:S03]  /*e210*/  FMUL.FTZ R5, R23, c[0x0][0x320] ;  /* 0x0000c80017057a20 */ /* 0x000fe60000410000 */
[----:B-----5:R-:W-:Y:S02]  /*e220*/  FMUL.FTZ R18, R24, c[0x0][0x320] ;  /* 0x0000c80018127a20 */ /* 0x020fe40000410000 */
[----:B------:R-:W-:Y:S01]  /*e230*/  FMUL.FTZ R19, R25, c[0x0][0x320] ;  /* 0x0000c80019137a20 */ /* 0x000fe20000410000 */
[----:B------:R-:W1:Y:S01]  /*e240*/  MUFU.TANH R13, R13 ;  /* 0x0000000d000d7308 */ /* 0x000e620000002400 */
[----:B------:R-:W-:Y:S02]  /*e250*/  FMUL.FTZ R15, R26, c[0x0][0x320] ;  /* 0x0000c8001a0f7a20 */ /* 0x000fe40000410000 */
[----:B------:R-:W-:Y:S07]  /*e260*/  FMUL.FTZ R7, R27, c[0x0][0x320] ;  /* 0x0000c8001b077a20 */ /* 0x000fee0000410000 */
        /* <DEDUP_REMOVED lines=13> */
[----:B------:R-:W-:Y:S01]  /*e340*/  UIMAD UR4, UR24, 0x30, UR10 ;  /* 0x00000030180478a4 */ /* 0x000fe2000f8e020a */
[----:B------:R-:W-:Y:S01]  /*e350*/  IMAD.MOV.U32 R25, RZ, RZ, RZ ;  /* 0x000000ffff197224 */ /* 0x000fe200078e00ff */
[----:B------:R-:W3:Y:S02]  /*e360*/  LDL R171, [R1+0x24] ;  /* 0x0000240001ab7983 */ /* 0x000ee40000100800 */
[----:B------:R-:W-:Y:S02]  /*e370*/  ISETP.NE.AND P1, PT, R174, 0x1, PT ;  /* 0x00000001ae00780c */ /* 0x000fe40003f25270 */
[----:B------:R-:W4:Y:S01]  /*e380*/  LDL.LU R26, [R1+0x4c] ;  /* 0x00004c00011a7983 */ /* 0x000f220000300800 */
[----:B------:R-:W-:Y:S03]  /*e390*/  IMAD.U32 R20, RZ, RZ, UR4 ;  /* 0x00000004ff147e24 */ /* 0x000fe6000f8e00ff */
[----:B------:R-:W5:Y:S04]  /*e3a0*/  LDL R170, [R1+0x3c] ;  /* 0x00003c0001aa7983 */ /* 0x000f680000100800 */
[----:B------:R-:W4:Y:S01]  /*e3b0*/  LDL R174, [R1+0x48] ;  /* 0x0000480001ae7983 */ /* 0x000f220000100800 */
[----:B--2---:R-:W-:Y:S03]  /*e3c0*/  IADD3 R20, R20, -0x30, R175 ;  /* 0xffffffd014147810 */ /* 0x004fe60007ffe0af */
[----:B------:R-:W2:Y:S01]  /*e3d0*/  LDL R175, [R1+0x1c] ;  /* 0x00001c0001af7983 */ /* 0x000ea20000100800 */
[----:B---3--:R-:W-:Y:S01]  /*e3e0*/  ISETP.GE.AND P2, PT, R171, c[0x0][0x1d4], PT ;  /* 0x00007500ab007a0c */ /* 0x008fe20003f46270 */
        /* <DEDUP_REMOVED lines=14> */
[----:B---3--:R-:W-:Y:S04]  /*e4d0*/  IMAD.WIDE.U32 R22, R27, c[0x0][0x1e0], RZ ;  /* 0x000078001b167a25 */ /* 0x008fe800078e00ff */
[----:B------:R-:W-:Y:S01]  /*e4e0*/  IMAD.IADD R23, R23, 0x1, R20 ;  /* 0x0000000117177824 */ /* 0x000fe200078e0214 */
[----:B--2---:R2:W-:Y:S01]  /*e4f0*/  STL [R1+0x8], R25 ;  /* 0x0000081901007387 */ /* 0x0045e20000100800 */
[----:B------:R-:W-:Y:S02]  /*e500*/  SHF.R.S32.HI R20, RZ, 0x1f, R25 ;  /* 0x0000001fff147819 */ /* 0x000fe40000011419 */
[C---:B------:R-:W-:Y:S04]  /*e510*/  IMAD.WIDE.U32 R22, R25.reuse, c[0x0][0x1f0], R22 ;  /* 0x00007c0019167a25 */ /* 0x040fe800078e0016 */
[----:B------:R-:W-:Y:S01]  /*e520*/  IMAD R20, R20, c[0x0][0x1f0], RZ ;  /* 0x00007c0014147a24 */ /* 0x000fe200078e02ff */
[----:B------:R-:W-:Y:S03]  /*e530*/  IADD3 R22, P0, R22, UR18, RZ ;  /* 0x0000001216167c10 */ /* 0x000fe6000ff1e0ff */
[----:B------:R-:W-:Y:S05]  /*e540*/  IMAD R20, R25, c[0x0][0x1f4], R20 ;  /* 0x00007d0019147a24 */ /* 0x000fea00078e0214 */
[----:B------:R-:W-:Y:S02]  /*e550*/  IADD3.X R20, R23, UR6, R20, P0, !PT ;  /* 0x0000000617147c10 */ /* 0x000fe400087fe414 */
[C---:B------:R-:W-:Y:S04]  /*e560*/  LEA R21, P0, R22.reuse, c[0x0][0x1c8], 0x1 ;  /* 0x0000720016157a11 */ /* 0x040fe800078008ff */
[----:B------:R-:W-:Y:S02]  /*e570*/  LEA.HI.X R20, R22, c[0x0][0x1cc], R20, 0x1, P0 ;  /* 0x0000730016147a11 */ /* 0x000fe400000f0c14 */
[----:B------:R-:W5:Y:S04]  /*e580*/  SHFL.IDX PT, R22, R21, RZ, 0x181f ;  /* 0x00181fff15167589 */ /* 0x000f6800000e0000 */
[----:B--2---:R-:W2:Y:S04]  /*e590*/  S2R R25, SR_TID.X ;  /* 0x0000000000197919 */ /* 0x004ea80000002100 */
[----:B------:R-:W4:Y:S04]  /*e5a0*/  SHFL.IDX PT, R23, R20, RZ, 0x181f ;  /* 0x00181fff14177589 */ /* 0x000f2800000e0000 */
[----:B------:R-:W3:Y:S04]  /*e5b0*/  SHFL.IDX PT, R21, R21, 0x1, 0x181f ;  /* 0x00381f0015157f89 */ /* 0x000ee800000e0000 */
[----:B------:R-:W1:Y:S01]  /*e5c0*/  SHFL.IDX PT, R20, R20, 0x1, 0x181f ;  /* 0x00381f0014147f89 */ /* 0x000e6200000e0000 */
[----:B--2---:R-:W-:Y:S04]  /*e5d0*/  SHF.R.S32.HI R27, RZ, 0x1f, R25 ;  /* 0x0000001fff1b7819 */ /* 0x004fe80000011419 */
[----:B------:R-:W-:Y:S04]  /*e5e0*/  LEA.HI R27, R27, R25, RZ, 0x3 ;  /* 0x000000191b1b7211 */ /* 0x000fe800078f18ff */
[----:B------:R-:W-:Y:S04]  /*e5f0*/  SHF.R.S32.HI R27, RZ, 0x3, R27 ;  /* 0x00000003ff1b7819 */ /* 0x000fe8000001141b */
[----:B------:R-:W-:Y:S04]  /*e600*/  IADD3 R27, -R27, 0x30, RZ ;  /* 0x000000301b1b7810 */ /* 0x000fe80007ffe1ff */
[----:B------:R-:W-:Y:S11]  /*e610*/  ISETP.GE.AND P1, PT, R27, 0x1, PT ;  /* 0x000000011b00780c */ /* 0x000ff60003f26270 */
[----:B------:R-:W-:Y:S02]  /*e620*/  @!UPT UIADD3 URZ, URZ, URZ, URZ ;  /* 0x0000003f3f3ff290 */ /* 0x000fe4000fffe03f */
[C---:B-----5:R-:W-:Y:S05]  /*e630*/  @P1 IADD3 R24, P0, R22.reuse, R170, RZ ;  /* 0x000000aa16181210 */ /* 0x060fea0007f1e0ff */
[C---:B----4-:R-:W-:Y:S05]  /*e640*/  @P1 IMAD.X R25, R23.reuse, 0x1, R174, P0 ;  /* 0x0000000117191824 */ /* 0x050fea00000e06ae */
[----:B------:R2:W-:Y:S02]  /*e650*/  @P1 LDGSTS.E.BYPASS.LTC128B.128 [R175+0x10100], [R24.64], !P2 ;  /* 0x1010000018af1fae */ /* 0x0005e4000d101d56 */
[C---:B--2---:R-:W-:Y:S05]  /*e660*/  @P1 IADD3 R24, P0, R22.reuse, R159, RZ ;  /* 0x0000009f16181210 */ /* 0x044fea0007f1e0ff */
[C---:B------:R-:W-:Y:S05]  /*e670*/  @P1 IMAD.X R25, R23.reuse, 0x1, R26, P0 ;  /* 0x0000000117191824 */ /* 0x040fea00000e061a */
[----:B------:R2:W-:Y:S02]  /*e680*/  @P1 LDGSTS.E.BYPASS.LTC128B.128 [R175+0x11900], [R24.64], !P6 ;  /* 0x1190000018af1fae */ /* 0x0005e4000f101d56 */
[C---:B--2---:R-:W-:Y:S05]  /*e690*/  @P1 IADD3 R24, P0, R22.reuse, R157, RZ ;  /* 0x0000009d16181210 */ /* 0x044fea0007f1e0ff */
[C---:B------:R-:W-:Y:S01]  /*e6a0*/  @P1 IMAD.X R25, R23.reuse, 0x1, R158, P0 ;  /* 0x0000000117191824 */ /* 0x040fe200000e069e */
[----:B------:R-:W-:Y:S04]  /*e6b0*/  @P1 IADD3 R22, P0, R22, R0, RZ ;  /* 0x0000000016161210 */ /* 0x000fe80007f1e0ff */
[----:B------:R3:W-:Y:S01]  /*e6c0*/  @P1 LDGSTS.E.BYPASS.LTC128B.128 [R175+0x13100], [R24.64], !P5 ;  /* 0x1310000018af1fae */ /* 0x0007e2000e901d56 */
[----:B------:R-:W-:Y:S01]  /*e6d0*/  @P1 IMAD.X R23, R23, 0x1, R2, P0 ;  /* 0x0000000117171824 */ /* 0x000fe200000e0602 */
[----:B------:R-:W-:Y:S04]  /*e6e0*/  ISETP.GE.AND P0, PT, R27, 0x21, PT ;  /* 0x000000211b00780c */ /* 0x000fe80003f06270 */
[----:B------:R2:W-:Y:S09]  /*e6f0*/  @P1 LDGSTS.E.BYPASS.LTC128B.128 [R175+0x14900], [R22.64], !P4 ;  /* 0x1490000016af1fae */ /* 0x0005f2000e101d56 */
[C---:B---3--:R-:W-:Y:S05]  /*e700*/  @P0 IADD3 R24, P2, R21.reuse, R159, RZ ;  /* 0x0000009f15180210 */ /* 0x048fea0007f5e0ff */
[C---:B-1----:R-:W-:Y:S01]  /*e710*/  @P0 IMAD.X R25, R20.reuse, 0x1, R26, P2 ;  /* 0x0000000114190824 */ /* 0x042fe200010e061a */
[C---:B------:R-:W-:Y:S02]  /*e720*/  @P0 IADD3 R26, P2, R21.reuse, R157, RZ ;  /* 0x0000009d151a0210 */ /* 0x040fe40007f5e0ff */
[----:B--2---:R-:W-:Y:S03]  /*e730*/  @P0 IADD3 R22, P1, R21, R170, RZ ;  /* 0x000000aa15160210 */ /* 0x004fe60007f3e0ff */
[C---:B------:R-:W-:Y:S01]  /*e740*/  @P0 IMAD.X R27, R20.reuse, 0x1, R158, P2 ;  /* 0x00000001141b0824 */ /* 0x040fe200010e069e */
[----:B------:R-:W-:Y:S01]  /*e750*/  ISETP.GE.AND P2, PT, R171, c[0x0][0x1d4], PT ;  /* 0x00007500ab007a0c */ /* 0x000fe20003f46270 */
[C---:B------:R-:W-:Y:S01]  /*e760*/  @P0 IMAD.X R23, R20.reuse, 0x1, R174, P1 ;  /* 0x0000000114170824 */ /* 0x040fe200008e06ae */
[----:B------:R-:W-:Y:S05]  /*e770*/  @P0 IADD3 R158, P1, R21, R0, RZ ;  /* 0x00000000159e0210 */ /* 0x000fea0007f3e0ff */
[----:B------:R-:W-:Y:S06]  /*e780*/  @P0 IMAD.X R159, R20, 0x1, R2, P1 ;  /* 0x00000001149f0824 */ /* 0x000fec00008e0602 */
[----:B------:R1:W-:Y:S04]  /*e790*/  @P0 LDGSTS.E.BYPASS.LTC128B.128 [R175+0x11100], [R22.64], !P2 ;  /* 0x1110000016af0fae */ /* 0x0003e8000d101d56 */
[----:B------:R1:W-:Y:S04]  /*e7a0*/  @P0 LDGSTS.E.BYPASS.LTC128B.128 [R175+0x12900], [R24.64], !P6 ;  /* 0x1290000018af0fae */ /* 0x0003e8000f101d56 */
[----:B------:R1:W-:Y:S04]  /*e7b0*/  @P0 LDGSTS.E.BYPASS.LTC128B.128 [R175+0x14100], [R26.64], !P5 ;  /* 0x141000001aaf0fae */ /* 0x0003e8000e901d56 */
[----:B------:R1:W-:Y:S02]  /*e7c0*/  @P0 LDGSTS.E.BYPASS.LTC128B.128 [R175+0x15900], [R158.64], !P4 ;  /* 0x159000009eaf0fae */ /* 0x0003e4000e101d56 */
.L_x_432:
        /* <DEDUP_REMOVED lines=8> */
[----:B--2---:R-:W-:Y:S01]  /*e850*/  @P0 IMAD.HI.U32 R0, R2, c[0x0][0x2c8], RZ ;  /* 0x0000b20002000a27 */ /* 0x004fe200078e00ff */
[----:B------:R-:W-:Y:S03]  /*e860*/  PLOP3.LUT P0, PT, PT, PT, UP1, 0x80, 0x0 ;  /* 0x000000000000781c */ /* 0x000fe60003f0f018 */
[----:B-1----:R-:W-:Y:S02]  /*e870*/  IMAD.MOV.U32 R25, RZ, RZ, R2 ;  /* 0x000000ffff197224 */ /* 0x002fe400078e0002 */
[----:B------:R-:W-:Y:S05]  /*e880*/  IMAD.U32 R2, RZ, RZ, UR4 ;  /* 0x00000004ff027e24 */ /* 0x000fea000f8e00ff */
[----:B---3--:R-:W-:Y:S03]  /*e890*/  IADD3 R2, -R20, 0x1, R2 ;  /* 0x0000000114027810 */ /* 0x008fe60007ffe102 */
[----:B------:R-:W-:Y:S01]  /*e8a0*/  @P0 SHF.R.U32.HI R25, RZ, c[0x0][0x2cc], R0 ;  /* 0x0000b300ff190a19 */ /* 0x000fe20000011600 */
[----:B------:R-:W-:Y:S01]  /*e8b0*/  IMAD.U32 R0, RZ, RZ, UR9 ;  /* 0x00000009ff007e24 */ /* 0x000fe2000f8e00ff */
[----:B------:R-:W-:Y:S03]  /*e8c0*/  PLOP3.LUT P0, PT, PT, PT, UP0, 0x40, 0x0 ;  /* 0x000000000000781c */ /* 0x000fe60003f0e808 */
[----:B------:R-:W1:Y:S01]  /*e8d0*/  SHFL.IDX PT, R21, R25, RZ, 0x1c1f ;  /* 0x001c1fff19157589 */ /* 0x000e6200000e0000 */
[----:B------:R-:W-:Y:S04]  /*e8e0*/  IADD3 R0, R2, -c[0x0][0x168], R0 ;  /* 0x80005a0002007a10 */ /* 0x000fe80007ffe000 */
[C---:B------:R-:W-:Y:S02]  /*e8f0*/  IADD3 R24, R0.reuse, c[0x0][0x328], RZ ;  /* 0x0000ca0000187a10 */ /* 0x040fe40007ffe0ff */
[----:B------:R-:W-:Y:S02]  /*e900*/  IADD3 R2, R0, UR17, RZ ;  /* 0x0000001100027c10 */ /* 0x000fe4000fffe0ff */
[----:B------:R-:W-:Y:S01]  /*e910*/  IADD3 R0, -R20, UR4, RZ ;  /* 0x0000000414007c10 */ /* 0x000fe2000fffe1ff */
        /* <DEDUP_REMOVED lines=18> */
.L_x_435:
[----:B------:R-:W-:Y:S04]  /*ea40*/  MOV R20, c[0x0][0x32c] ;  /* 0x0000cb0000147a02 */ /* 0x000fe80000000f00 */
[----:B------:R-:W-:Y:S11]  /*ea50*/  ISETP.NE.AND P0, PT, R20, 0x1, PT ;  /* 0x000000011400780c */ /* 0x000ff60003f05270 */
[----:B------:R-:W-:Y:S02]  /*ea60*/  @!UPT UIADD3 URZ, URZ, URZ, URZ ;  /* 0x0000003f3f3ff290 */ /* 0x000fe4000fffe03f */
[----:B------:R-:W-:Y:S05]  /*ea70*/  @P0 IMAD.HI.U32 R20, R21, c[0x0][0x330], RZ ;  /* 0x0000cc0015140a27 */ /* 0x000fea00078e00ff */
[----:B------:R-:W-:Y:S02]  /*ea80*/  @P0 SHF.R.U32.HI R21, RZ, c[0x0][0x334], R20 ;  /* 0x0000cd00ff150a19 */ /* 0x000fe40000011614 */
.L_x_436:
[----:B------:R-:W-:Y:S05]  /*ea90*/  BSYNC B0 ;  /* 0x0000000000007941 */ /* 0x000fea0003800000 */
.L_x_434:
[----:B------:R-:W-:Y:S05]  /*eaa0*/  IMAD R20, R21, c[0x0][0x32c], R0 ;  /* 0x0000cb0015147a24 */ /* 0x000fea00078e0200 */
[----:B------:R-:W-:Y:S02]  /*eab0*/  IMNMX R26, R26, R20, !PT ;  /* 0x000000141a1a7217 */ /* 0x000fe40007800200 */
[----:B------:R-:W-:Y:S04]  /*eac0*/  IADD3 R20, R20, c[0x0][0x32c], RZ ;  /* 0x0000cb0014147a10 */ /* 0x000fe80007ffe0ff */
[----:B------:R-:W-:Y:S02]  /*ead0*/  IMNMX R27, R27, R20, PT ;  /* 0x000000141b1b7217 */ /* 0x000fe40003800200 */
.L_x_433:
        /* <DEDUP_REMOVED lines=12> */
[----:B------:R-:W-:Y:S01]  /*eba0*/  FSEL R23, R172, -INF , !P0 ;  /* 0xff800000ac177808 */ /* 0x000fe20004000000 */
[----:B------:R-:W-:Y:S01]  /*ebb0*/  UISETP.GE.AND UP1, UPT, UR4, 0x29, UPT ;  /* 0x000000290400788c */ /* 0x000fe2000bf26270 */
[----:B------:R-:W-:Y:S01]  /*ebc0*/  PLOP3.LUT P0, PT, PT, PT, UP0, 0x40, 0x0 ;  /* 0x000000000000781c */ /* 0x000fe20003f0e808 */
[----:B------:R-:W-:Y:S02]  /*ebd0*/  UISETP.GE.AND UP0, UPT, UR4, 0x9, UPT ;  /* 0x000000090400788c */ /* 0x000fe4000bf06270 */
[----:B------:R-:W-:Y:S01]  /*ebe0*/  UP2UR UR29, UPR, URZ, 0x40 ;  /* 0x000000403f1d7883 */ /* 0x000fe20008000000 */
[C---:B------:R-:W-:Y:S01]  /*ebf0*/  ISETP.GT.AND P0, PT, R26.reuse, 0x1, P0 ;  /* 0x000000011a00780c */ /* 0x040fe20000704270 */
[----:B------:R-:W-:Y:S03]  /*ec00*/  UP2UR UR26, UPR, URZ, 0x1 ;  /* 0x000000013f1a7883 */ /* 0x000fe60008000000 */
[----:B------:R-:W-:Y:S04]  /*ec10*/  ISETP.LT.OR P0, PT, R27, 0x2, P0 ;  /* 0x000000021b00780c */ /* 0x000fe80000701670 */
[----:B------:R-:W-:Y:S02]  /*ec20*/  FSEL R22, R173, -INF , !P0 ;  /* 0xff800000ad167808 */ /* 0x000fe40004000000 */
[----:B------:R-:W-:Y:S01]  /*ec30*/  PLOP3.LUT P0, PT, PT, PT, UP0, 0x40, 0x0 ;  /* 0x000000000000781c */ /* 0x000fe20003f0e808 */
[----:B------:R-:W-:Y:S03]  /*ec40*/  UISETP.GE.AND UP0, UPT, UR4, 0xa, UPT ;  /* 0x0000000a0400788c */ /* 0x000fe6000bf06270 */
        /* <DEDUP_REMOVED lines=20> */
[----:B------:R-:W-:Y:S01]  /*ed90*/  PLOP3.LUT P0, PT, PT, PT, UP5, 0x40, 0x0 ;  /* 0x000000000000781c */ /* 0x000fe20003f0e858 */
[----:B------:R-:W1:Y:S03]  /*eda0*/  SHFL.IDX PT, R12, R25, 0x1, 0x1c1f ;  /* 0x003c1f00190c7f89 */ /* 0x000e6600000e0000 */
        /* <DEDUP_REMOVED lines=8> */
[----:B------:R-:W-:Y:S04]  /*ee30*/  ISETP.GT.AND P0, PT, R26, 0x20, P0 ;  /* 0x000000201a00780c */ /* 0x000fe80000704270 */
[C---:B------:R-:W-:Y:S04]  /*ee40*/  ISETP.LT.OR P0, PT, R27.reuse, 0x21, P0 ;  /* 0x000000211b00780c */ /* 0x040fe80000701670 */
[----:B------:R-:W-:Y:S01]  /*ee50*/  FSEL R175, R16, -INF , !P0 ;  /* 0xff80000010af7808 */ /* 0x000fe20004000000 */
[--C-:B-1----:R-:W-:Y:S01]  /*ee60*/  IMAD.IADD R16, R2, 0x1, R12.reuse ;  /* 0x0000000102107824 */ /* 0x102fe200078e020c */
[----:B------:R-:W-:Y:S04]  /*ee70*/  PLOP3.LUT P0, PT, PT, PT, UP2, 0x40, 0x0 ;  /* 0x000000000000781c */ /* 0x000fe80003f0e828 */
[----:B------:R-:W-:Y:S04]  /*ee80*/  ISETP.GT.AND P0, PT, R26, 0x21, P0 ;  /* 0x000000211a00780c */ /* 0x000fe80000704270 */
[----:B------:R-:W-:Y:S04]  /*ee90*/  ISETP.LT.OR P0, PT, R27, 0x22, P0 ;  /* 0x000000221b00780c */ /* 0x000fe80000701670 */
[----:B------:R-:W-:Y:S01]  /*eea0*/  FSEL R174, R17, -INF , !P0 ;  /* 0xff80000011ae7808 */ /* 0x000fe20004000000 */
[----:B------:R-:W-:Y:S01]  /*eeb0*/  IMAD.IADD R17, R24, 0x1, R12 ;  /* 0x0000000118117824 */ /* 0x000fe200078e020c */
[----:B------:R-:W-:Y:S04]  /*eec0*/  PLOP3.LUT P0, PT, PT, PT, UP1, 0x40, 0x0 ;  /* 0x000000000000781c */ /* 0x000fe80003f0e818 */
[----:B------:R-:W-:Y:S04]  /*eed0*/  ISETP.GT.AND P0, PT, R26, 0x28, P0 ;  /* 0x000000281a00780c */ /* 0x000fe80000704270 */
[C---:B------:R-:W-:Y:S04]  /*eee0*/  ISETP.LT.OR P0, PT, R27.reuse, 0x29, P0 ;  /* 0x000000291b00780c */ /* 0x040fe80000701670 */
[----:B------:R-:W-:Y:S02]  /*eef0*/  FSEL R173, R18, -INF , !P0 ;  /* 0xff80000012ad7808 */ /* 0x000fe40004000000 */
[----:B------:R-:W-:Y:S04]  /*ef00*/  PLOP3.LUT P0, PT, PT, PT, UP0, 0x40, 0x0 ;  /* 0x000000000000781c */ /* 0x000fe80003f0e808 */
[----:B------:R-:W-:Y:S04]  /*ef10*/  ISETP.GT.AND P0, PT, R26, 0x29, P0 ;  /* 0x000000291a00780c */ /* 0x000fe80000704270 */
[----:B------:R-:W-:Y:S04]  /*ef20*/  ISETP.LT.OR P0, PT, R27, 0x2a, P0 ;  /* 0x0000002a1b00780c */ /* 0x000fe80000701670 */
[----:B------:R-:W-:Y:S02]  /*ef30*/  FSEL R19, R19, -INF , !P0 ;  /* 0xff80000013137808 */ /* 0x000fe40004000000 */
        /* <DEDUP_REMOVED lines=19> */
.L_x_439:
[----:B------:R-:W-:Y:S04]  /*f070*/  MOV R2, 0x1 ;  /* 0x0000000100027802 */ /* 0x000fe80000000f00 */
[----:B------:R-:W-:Y:S11]  /*f080*/  ISETP.NE.AND P0, PT, R2, c[0x0][0x32c], PT ;  /* 0x0000cb0002007a0c */ /* 0x000ff60003f05270 */
[----:B------:R-:W-:Y:S02]  /*f090*/  @!UPT UIADD3 URZ, URZ, URZ, URZ ;  /* 0x0000003f3f3ff290 */ /* 0x000fe4000fffe03f */
[----:B------:R-:W-:Y:S05]  /*f0a0*/  @P0 IMAD.HI.U32 R2, R12, c[0x0][0x330], RZ ;  /* 0x0000cc000c020a27 */ /* 0x000fea00078e00ff */
[----:B------:R-:W-:Y:S02]  /*f0b0*/  @P0 SHF.R.U32.HI R12, RZ, c[0x0][0x334], R2 ;  /* 0x0000cd00ff0c0a19 */ /* 0x000fe40000011602 */
.L_x_440:
[----:B------:R-:W-:Y:S05]  /*f0c0*/  BSYNC B0 ;  /* 0x0000000000007941 */ /* 0x000fea0003800000 */
.L_x_438:
[----:B------:R-:W-:Y:S05]  /*f0d0*/  IMAD R0, R12, c[0x0][0x32c], R0 ;  /* 0x0000cb000c007a24 */ /* 0x000fea00078e0200 */
[----:B------:R-:W-:Y:S02]  /*f0e0*/  IMNMX R16, R16, R0, !PT ;  /* 0x0000000010107217 */ /* 0x000fe40007800200 */
[----:B------:R-:W-:Y:S04]  /*f0f0*/  IADD3 R0, R0, c[0x0][0x32c], RZ ;  /* 0x0000cb0000007a10 */ /* 0x000fe80007ffe0ff */
[----:B------:R-:W-:Y:S02]  /*f100*/  IMNMX R17, R17, R0, PT ;  /* 0x0000000011117217 */ /* 0x000fe40003800200 */
.L_x_437:
        /* <DEDUP_REMOVED lines=39> */
[----:B------:R-:W-:Y:S02]  /*f380*/  FMUL.FTZ R2, R2, c[0x0][0x2d0] ;  /* 0x0000b40002027a20 */ /* 0x000fe40000410000 */
[--C-:B------:R-:W-:Y:S01]  /*f390*/  FFMA.FTZ R27, R20, c[0x0][0x2d0], -R172.reuse ;  /* 0x0000b400141b7a23 */ /* 0x100fe200000108ac */
[----:B------:R-:W-:Y:S01]  /*f3a0*/  FSEL R14, R177, -INF , !P0 ;  /* 0xff800000b10e7808 */ /* 0x000fe20004000000 */
[--C-:B------:R-:W-:Y:S01]  /*f3b0*/  FFMA.FTZ R18, R23, c[0x0][0x2d0], -R172.reuse ;  /* 0x0000b40017127a23 */ /* 0x100fe200000108ac */
[----:B------:R-:W-:Y:S01]  /*f3c0*/  PLOP3.LUT P0, PT, PT, PT, UP3, 0x40, 0x0 ;  /* 0x000000000000781c */ /* 0x000fe20003f0e838 */
[----:B------:R-:W-:Y:S01]  /*f3d0*/  UISETP.NE.AND UP3, UPT, UR28, URZ, UPT ;  /* 0x0000003f1c00728c */ /* 0x000fe2000bf65270 */
[--C-:B------:R-:W-:Y:S02]  /*f3e0*/  FFMA.FTZ R13, R22, c[0x0][0x2d0], -R172.reuse ;  /* 0x0000b400160d7a23 */ /* 0x100fe400000108ac */
[----:B------:R-:W-:Y:S01]  /*f3f0*/  ISETP.GT.AND P0, PT, R16, 0x1, P0 ;  /* 0x000000011000780c */ /* 0x000fe20000704270 */
[----:B------:R-:W-:Y:S01]  /*f400*/  MUFU.EX2 R18, R18 ;  /* 0x0000001200127308 */ /* 0x000fe20000000800 */
[--C-:B------:R-:W-:Y:S02]  /*f410*/  FFMA.FTZ R12, R8, c[0x0][0x2d0], -R172.reuse ;  /* 0x0000b400080c7a23 */ /* 0x100fe400000108ac */
[----:B------:R-:W-:Y:S01]  /*f420*/  ISETP.LT.OR P0, PT, R17, 0x2, P0 ;  /* 0x000000021100780c */ /* 0x000fe20000701670 */
[--C-:B------:R-:W-:Y:S02]  /*f430*/  FFMA.FTZ R8, R168, c[0x0][0x2d0], -R172.reuse ;  /* 0x0000b400a8087a23 */ /* 0x100fe400000108ac */
[--C-:B------:R-:W-:Y:S01]  /*f440*/  FFMA.FTZ R171, R21, c[0x0][0x2d0], -R172.reuse ;  /* 0x0000b40015ab7a23 */ /* 0x100fe200000108ac */
[----:B------:R-:W-:Y:S01]  /*f450*/  FSEL R11, R176, -INF , !P0 ;  /* 0xff800000b00b7808 */ /* 0x000fe20004000000 */
[--C-:B------:R-:W-:Y:S01]  /*f460*/  FFMA.FTZ R175, R175, c[0x0][0x2d0], -R172.reuse ;  /* 0x0000b400afaf7a23 */ /* 0x100fe200000108ac */
[----:B------:R-:W-:Y:S01]  /*f470*/  PLOP3.LUT P0, PT, PT, PT, UP2, 0x40, 0x0 ;  /* 0x000000000000781c */ /* 0x000fe20003f0e828 */
[----:B------:R-:W-:Y:S01]  /*f480*/  UISETP.NE.AND UP2, UPT, UR27, URZ, UPT ;  /* 0x0000003f1b00728c */ /* 0x000fe2000bf45270 */
[----:B------:R-:W1:Y:S01]  /*f490*/  MUFU.EX2 R13, R13 ;  /* 0x0000000d000d7308 */ /* 0x000e620000000800 */
[--C-:B------:R-:W-:Y:S01]  /*f4a0*/  FFMA.FTZ R174, R174, c[0x0][0x2d0], -R172.reuse ;  /* 0x0000b400aeae7a23 */ /* 0x100fe200000108ac */
[----:B------:R-:W-:Y:S01]  /*f4b0*/  ISETP.GT.AND P0, PT, R16, 0x8, P0 ;  /* 0x000000081000780c */ /* 0x000fe20000704270 */
[--C-:B------:R-:W-:Y:S02]  /*f4c0*/  FFMA.FTZ R173, R173, c[0x0][0x2d0], -R172.reuse ;  /* 0x0000b400adad7a23 */ /* 0x100fe400000108ac */
[----:B------:R-:W-:Y:S01]  /*f4d0*/  FFMA.FTZ R172, R19, c[0x0][0x2d0], -R172 ;  /* 0x0000b40013ac7a23 */ /* 0x000fe200000108ac */
[C---:B------:R-:W-:Y:S04]  /*f4e0*/  ISETP.LT.OR P0, PT, R17.reuse, 0x9, P0 ;  /* 0x000000091100780c */ /* 0x040fe80000701670 */
[----:B------:R-:W-:Y:S01]  /*f4f0*/  FSEL R10, R10, -INF , !P0 ;  /* 0xff8000000a0a7808 */ /* 0x000fe20004000000 */
[----:B------:R-:W-:Y:S01]  /*f500*/  MUFU.EX2 R12, R12 ;  /* 0x0000000c000c7308 */ /* 0x000fe20000000800 */
[----:B------:R-:W-:Y:S01]  /*f510*/  PLOP3.LUT P0, PT, PT, PT, UP1, 0x40, 0x0 ;  /* 0x000000000000781c */ /* 0x000fe20003f0e818 */
[----:B------:R-:W-:Y:S03]  /*f520*/  UISETP.NE.AND UP1, UPT, UR26, URZ, UPT ;  /* 0x0000003f1a00728c */ /* 0x000fe6000bf25270 */
[C---:B------:R-:W-:Y:S04]  /*f530*/  ISETP.GT.AND P0, PT, R16.reuse, 0x9, P0 ;  /* 0x000000091000780c */ /* 0x040fe80000704270 */
[----:B------:R-:W-:Y:S01]  /*f540*/  ISETP.LT.OR P0, PT, R17, 0xa, P0 ;  /* 0x0000000a1100780c */ /* 0x000fe20000701670 */
[----:B------:R-:W-:Y:S03]  /*f550*/  MUFU.EX2 R8, R8 ;  /* 0x0000000800087308 */ /* 0x000fe60000000800 */
[----:B------:R-:W-:Y:S02]  /*f560*/  FSEL R169, R169, -INF , !P0 ;  /* 0xff800000a9a97808 */ /* 0x000fe40004000000 */
[----:B------:R-:W-:Y:S01]  /*f570*/  PLOP3.LUT P0, PT, PT, PT, UP0, 0x40, 0x0 ;  /* 0x000000000000781c */ /* 0x000fe20003f0e808 */
[----:B------:R-:W-:Y:S01]  /*f580*/  UISETP.NE.AND UP0, UPT, UR25, URZ, UPT ;  /* 0x0000003f1900728c */ /* 0x000fe2000bf05270 */
[----:B-1----:R-:W-:Y:S02]  /*f590*/  F2FP.PACK_AB R168, R13, R18 ;  /* 0x000000120da8723e */ /* 0x002fe400000000ff */
[C---:B------:R-:W-:Y:S01]  /*f5a0*/  ISETP.GT.AND P0, PT, R16.reuse, 0x10, P0 ;  /* 0x000000101000780c */ /* 0x040fe20000704270 */
[----:B------:R-:W-:Y:S03]  /*f5b0*/  MUFU.EX2 R172, R172 ;  /* 0x000000ac00ac7308 */ /* 0x000fe60000000800 */
[----:B------:R-:W-:Y:S04]  /*f5c0*/  ISETP.LT.OR P0, PT, R17, 0x11, P0 ;  /* 0x000000111100780c */ /* 0x000fe80000701670 */
[----:B------:R-:W-:Y:S02]  /*f5d0*/  FSEL R24, R9, -INF , !P0 ;  /* 0xff80000009187808 */ /* 0x000fe40004000000 */
[----:B------:R-:W-:Y:S01]  /*f5e0*/  PLOP3.LUT P0, PT, PT, PT, UP6, 0x40, 0x0 ;  /* 0x000000000000781c */ /* 0x000fe20003f0e868 */
[----:B------:R-:W-:Y:S03]  /*f5f0*/  MUFU.EX2 R175, R175 ;  /* 0x000000af00af7308 */ /* 0x000fe60000000800 */
[C---:B------:R-:W-:Y:S04]  /*f600*/  ISETP.GT.AND P0, PT, R16.reuse, 0x11, P0 ;  /* 0x000000111000780c */ /* 0x040fe80000704270 */
[----:B------:R-:W-:Y:S03]  /*f610*/  ISETP.LT.OR P0, PT, R17, 0x12, P0 ;  /* 0x000000121100780c */ /* 0x000fe60000701670 */
[----:B------:R-:W-:Y:S01]  /*f620*/  MUFU.EX2 R174, R174 ;  /* 0x000000ae00ae7308 */ /* 0x000fe20000000800 */
[----:B------:R-:W-:Y:S02]  /*f630*/  FSEL R179, R179, -INF , !P0 ;  /* 0xff800000b3b37808 */ /* 0x000fe40004000000 */
[----:B------:R-:W-:Y:S04]  /*f640*/  PLOP3.LUT P0, PT, PT, PT, UP5, 0x40, 0x0 ;  /* 0x000000000000781c */ /* 0x000fe80003f0e858 */
[----:B------:R-:W-:Y:S03]  /*f650*/  ISETP.GT.AND P0, PT, R16, 0x18, P0 ;  /* 0x000000181000780c */ /* 0x000fe60000704270 */
[----:B------:R-:W-:Y:S01]  /*f660*/  MUFU.EX2 R173, R173 ;  /* 0x000000ad00ad7308 */ /* 0x000fe20000000800 */
[C---:B------:R-:W-:Y:S04]  /*f670*/  ISETP.LT.OR P0, PT, R17.reuse, 0x19, P0 ;  /* 0x000000191100780c */ /* 0x040fe80000701670 */
        /* <DEDUP_REMOVED lines=8> */
[----:B------:R-:W-:Y:S02]  /*f700*/  FSEL R159, R6, -INF , !P0 ;  /* 0xff800000069f7808 */ /* 0x000fe40004000000 */
[----:B------:R-:W1:Y:S01]  /*f710*/  MUFU.EX2 R6, R2 ;  /* 0x0000000200067308 */ /* 0x000e620000000800 */
[----:B------:R-:W-:Y:S04]  /*f720*/  PLOP3.LUT P0, PT, PT, PT, UP2, 0x40, 0x0 ;  /* 0x000000000000781c */ /* 0x000fe80003f0e828 */
[C---:B------:R-:W-:Y:S04]  /*f730*/  ISETP.GT.AND P0, PT, R16.reuse, 0x21, P0 ;  /* 0x000000211000780c */ /* 0x040fe80000704270 */
[----:B------:R-:W-:Y:S04]  /*f740*/  ISETP.LT.OR P0, PT, R17, 0x22, P0 ;  /* 0x000000221100780c */ /* 0x000fe80000701670 */
[----:B------:R-:W-:Y:S02]  /*f750*/  FSEL R158, R5, -INF , !P0 ;  /* 0xff800000059e7808 */ /* 0x000fe40004000000 */
[----:B------:R-:W-:Y:S04]  /*f760*/  PLOP3.LUT P0, PT, PT, PT, UP1, 0x40, 0x0 ;  /* 0x000000000000781c */ /* 0x000fe80003f0e818 */
[----:B------:R-:W-:Y:S04]  /*f770*/  ISETP.GT.AND P0, PT, R16, 0x28, P0 ;  /* 0x000000281000780c */ /* 0x000fe80000704270 */
[----:B------:R-:W-:Y:S01]  /*f780*/  ISETP.LT.OR P0, PT, R17, 0x29, P0 ;  /* 0x000000291100780c */ /* 0x000fe20000701670 */
[----:B-1----:R-:W-:Y:S01]  /*f790*/  FMUL.FTZ R20, R6, R148 ;  /* 0x0000009406147220 */ /* 0x002fe20000410000 */
[----:B------:R-:W-:Y:S01]  /*f7a0*/  FMNMX.FTZ R2, R14, R156, !PT ;  /* 0x0000009c0e027209 */ /* 0x000fe20007810000 */
[----:B------:R-:W3:Y:S01]  /*f7b0*/  LDL.LU R148, [R1+0x40] ;  /* 0x0000400001947983 */ /* 0x000ee20000300800 */
[----:B------:R-:W-:Y:S01]  /*f7c0*/  FSEL R157, R15, -INF , !P0 ;  /* 0xff8000000f9d7808 */ /* 0x000fe20004000000 */
[C---:B------:R-:W-:Y:S01]  /*f7d0*/  FMUL.FTZ R9, R6.reuse, R137 ;  /* 0x0000008906097220 */ /* 0x040fe20000410000 */
[----:B------:R-:W-:Y:S01]  /*f7e0*/  FMNMX.FTZ R2, R11, R2, !PT ;  /* 0x000000020b027209 */ /* 0x000fe20007810000 */
[C---:B------:R-:W-:Y:S01]  /*f7f0*/  FMUL.FTZ R21, R6.reuse, R149 ;  /* 0x0000009506157220 */ /* 0x040fe20000410000 */
[----:B------:R-:W-:Y:S01]  /*f800*/  PLOP3.LUT P0, PT, PT, PT, UP0, 0x40, 0x0 ;  /* 0x000000000000781c */ /* 0x000fe20003f0e808 */
[----:B------:R-:W-:Y:S01]  /*f810*/  FMUL.FTZ R28, R6, R28 ;  /* 0x0000001c061c7220 */ /* 0x000fe20000410000 */
[----:B------:R-:W-:Y:S01]  /*f820*/  FMNMX.FTZ R2, R10, R2, !PT ;  /* 0x000000020a027209 */ /* 0x000fe20007810000 */
[----:B------:R-:W-:Y:S01]  /*f830*/  FMUL.FTZ R29, R6, R29 ;  /* 0x0000001d061d7220 */ /* 0x000fe20000410000 */
[----:B------:R-:W-:Y:S01]  /*f840*/  ISETP.GT.AND P0, PT, R16, 0x29, P0 ;  /* 0x000000291000780c */ /* 0x000fe20000704270 */
[C---:B------:R-:W-:Y:S01]  /*f850*/  FMUL.FTZ R16, R6.reuse, R144 ;  /* 0x0000009006107220 */ /* 0x040fe20000410000 */
[----:B------:R-:W-:Y:S01]  /*f860*/  FMNMX.FTZ R2, R169, R2, !PT ;  /* 0x00000002a9027209 */ /* 0x000fe20007810000 */
[C---:B------:R-:W-:Y:S01]  /*f870*/  FMUL.FTZ R32, R6.reuse, R32 ;  /* 0x0000002006207220 */ /* 0x040fe20000410000 */
[----:B------:R-:W-:Y:S01]  /*f880*/  ISETP.LT.OR P0, PT, R17, 0x2a, P0 ;  /* 0x0000002a1100780c */ /* 0x000fe20000701670 */
[----:B------:R-:W-:Y:S01]  /*f890*/  FMUL.FTZ R17, R6, R145 ;  /* 0x0000009106117220 */ /* 0x000fe20000410000 */
[----:B------:R-:W-:Y:S01]  /*f8a0*/  FMNMX.FTZ R2, R24, R2, !PT ;  /* 0x0000000218027209 */ /* 0x000fe20007810000 */
[C---:B------:R-:W-:Y:S01]  /*f8b0*/  FMUL.FTZ R33, R6.reuse, R33 ;  /* 0x0000002106217220 */ /* 0x040fe20000410000 */
[----:B------:R-:W-:Y:S01]  /*f8c0*/  FSEL R3, R7, -INF , !P0 ;  /* 0xff80000007037808 */ /* 0x000fe20004000000 */
        /* <DEDUP_REMOVED lines=15> */
[----:B------:R-:W-:Y:S01]  /*f9c0*/  UISETP.GT.AND UP0, UPT, UR24, UR8, UPT ;  /* 0x000000081800728c */ /* 0x000fe2000bf04270 */
[----:B------:R-:W-:Y:S01]  /*f9d0*/  FMUL.FTZ R48, R6, R48 ;  /* 0x0000003006307220 */ /* 0x000fe20000410000 */
[----:B------:R-:W-:Y:S01]  /*f9e0*/  FMNMX.FTZ R2, R158, R2, !PT ;  /* 0x000000029e027209 */ /* 0x000fe20007810000 */
[----:B--2---:R-:W-:Y:S01]  /*f9f0*/  FFMA.FTZ R5, R6, R170, R18 ;  /* 0x000000aa06057223 */ /* 0x004fe20000010012 */
[----:B------:R-:W-:Y:S01]  /*fa00*/  F2FP.PACK_AB R170, R8, R12 ;  /* 0x0000000c08aa723e */ /* 0x000fe200000000ff */
[C---:B------:R-:W-:Y:S01]  /*fa10*/  FMUL.FTZ R49, R6.reuse, R49 ;  /* 0x0000003106317220 */ /* 0x040fe20000410000 */
[----:B------:R-:W-:Y:S01]  /*fa20*/  FMNMX.FTZ R2, R157, R2, !PT ;  /* 0x000000029d027209 */ /* 0x000fe20007810000 */
[----:B------:R-:W-:Y:S01]  /*fa30*/  FADD.FTZ R5, R13, R5 ;  /* 0x000000050d057221 */ /* 0x000fe20000010000 */
[----:B------:R-:W-:Y:S01]  /*fa40*/  UMOV UR24, UR4 ;  /* 0x0000000400187c82 */ /* 0x000fe20008000000 */
[----:B------:R-:W-:Y:S01]  /*fa50*/  FMUL.FTZ R13, R6, R141 ;  /* 0x0000008d060d7220 */ /* 0x000fe20000410000 */
[----:B------:R-:W-:Y:S01]  /*fa60*/  FMNMX.FTZ R2, R3, R2, !PT ;  /* 0x0000000203027209 */ /* 0x000fe20007810000 */
[----:B------:R-:W-:Y:S02]  /*fa70*/  FADD.FTZ R5, R12, R5 ;  /* 0x000000050c057221 */ /* 0x000fe40000010000 */
[----:B------:R-:W-:Y:S01]  /*fa80*/  FMUL.FTZ R12, R6, R140 ;  /* 0x0000008c060c7220 */ /* 0x000fe20000410000 */
[----:B------:R-:W-:Y:S01]  /*fa90*/  MOV R140, R26 ;  /* 0x0000001a008c7202 */ /* 0x000fe20000000f00 */
[----:B------:R-:W1:Y:S01]  /*faa0*/  SHFL.BFLY PT, R4, R2, 0x2, 0x1f ;  /* 0x0c401f0002047f89 */ /* 0x000e6200000e0000 */
[----:B------:R-:W-:Y:S02]  /*fab0*/  FADD.FTZ R177, R8, R5 ;  /* 0x0000000508b17221 */ /* 0x000fe40000010000 */
[C---:B------:R-:W-:Y:S02]  /*fac0*/  FMUL.FTZ R8, R6.reuse, R136 ;  /* 0x0000008806087220 */ /* 0x040fe40000410000 */
[C---:B------:R-:W-:Y:S01]  /*fad0*/  FMUL.FTZ R5, R6.reuse, R133 ;  /* 0x0000008506057220 */ /* 0x040fe20000410000 */
[----:B------:R-:W-:Y:S01]  /*fae0*/  MOV R133, R27 ;  /* 0x0000001b00857202 */ /* 0x000fe20000000f00 */
[C---:B------:R-:W-:Y:S02]  /*faf0*/  FMUL.FTZ R52, R6.reuse, R52 ;  /* 0x0000003406347220 */ /* 0x040fe40000410000 */
[C---:B------:R-:W-:Y:S01]  /*fb00*/  FMUL.FTZ R53, R6.reuse, R53 ;  /* 0x0000003506357220 */ /* 0x040fe20000410000 */
[----:B------:R-:W-:Y:S01]  /*fb10*/  MOV R149, R133 ;  /* 0x0000008500957202 */ /* 0x000fe20000000f00 */
        /* <DEDUP_REMOVED lines=323> */
.L_x_428:
[----:B------:R-:W2:Y:S04]  /*10f50*/  LDL.LU R6, [R1+0x44] ;  /* 0x0000440001067983 */ /* 0x000ea80000300800 */
[----:B-1----:R-:W3:Y:S01]  /*10f60*/  LDL.LU R4, [R1+0x40] ;  /* 0x0000400001047983 */ /* 0x002ee20000300800 */
[----:B------:R-:W-:-:S03]  /*10f70*/  PLOP3.LUT P2, PT, PT, PT, PT, 0x8, 0x0 ;  /* 0x000000000000781c */ /* 0x000fc60003f4e170 */
        /* <DEDUP_REMOVED lines=13> */
[----:B------:R-:W-:-:S03]  /*11050*/  @P1 MOV R8, 0x3f317218 ;  /* 0x3f31721800081802 */ /* 0x000fc60000000f00 */
[----:B------:R-:W-:Y:S02]  /*11060*/  @P0 MOV R10, 0x3f317218 ;  /* 0x3f317218000a0802 */ /* 0x000fe40000000f00 */
[----:B------:R-:W-:Y:S02]  /*11070*/  @P1 FMUL.FTZ R8, R8, c[0x0][0x2d0] ;  /* 0x0000b40008081a20 */ /* 0x000fe40000410000 */
[----:B------:R-:W2:Y:S08]  /*11080*/  @P0 MUFU.LG2 R7, R4 ;  /* 0x0000000400070308 */ /* 0x000eb00000000c00 */
[----:B------:R-:W3:Y:S01]  /*11090*/  @P1 MUFU.LG2 R5, R5 ;  /* 0x0000000500051308 */ /* 0x000ee20000000c00 */
[----:B-1----:R-:W-:-:S02]  /*110a0*/  FMUL.FTZ R132, R6, R132 ;  /* 0x0000008406847220 */ /* 0x002fc40000410000 */
[C---:B------:R-:W-:Y:S02]  /*110b0*/  FMUL.FTZ R133, R6.reuse, R133 ;  /* 0x0000008506857220 */ /* 0x040fe40000410000 */
[C---:B------:R-:W-:Y:S02]  /*110c0*/  FMUL.FTZ R136, R6.reuse, R136 ;  /* 0x0000008806887220 */ /* 0x040fe40000410000 */
[----:B------:R-:W-:Y:S01]  /*110d0*/  FMUL.FTZ R137, R6, R137 ;  /* 0x0000008906897220 */ /* 0x000fe20000410000 */
[----:B------:R1:W4:Y:S01]  /*110e0*/  @P0 MUFU.RCP R3, R4 ;  /* 0x0000000400030308 */ /* 0x0003220000001000 */
[----:B--2---:R-:W-:Y:S02]  /*110f0*/  @P0 FMUL.FTZ R9, R7, 0.69314718246459960938 ;  /* 0x3f31721807090820 */ /* 0x004fe40000410000 */
[----:B------:R-:W-:Y:S02]  /*11100*/  @P0 FMUL.FTZ R7, R10, c[0x0][0x2d0] ;  /* 0x0000b4000a070a20 */ /* 0x000fe40000410000 */
[----:B------:R-:W-:-:S02]  /*11110*/  FMUL.FTZ R140, R6, R140 ;  /* 0x0000008c068c7220 */ /* 0x000fc40000410000 */
[C---:B------:R-:W-:Y:S02]  /*11120*/  FMUL.FTZ R141, R6.reuse, R141 ;  /* 0x0000008d068d7220 */ /* 0x040fe40000410000 */
[----:B---3--:R-:W-:Y:S02]  /*11130*/  @P1 FMUL.FTZ R5, R5, 0.69314718246459960938 ;  /* 0x3f31721805051820 */ /* 0x008fe40000410000 */
[C---:B------:R-:W-:Y:S02]  /*11140*/  FMUL.FTZ R144, R6.reuse, R144 ;  /* 0x0000009006907220 */ /* 0x040fe40000410000 */
[C---:B------:R-:W-:Y:S02]  /*11150*/  FMUL.FTZ R145, R6.reuse, R145 ;  /* 0x0000009106917220 */ /* 0x040fe40000410000 */
[C---:B------:R-:W-:Y:S01]  /*11160*/  FMUL.FTZ R148, R6.reuse, R148 ;  /* 0x0000009406947220 */ /* 0x040fe20000410000 */
[----:B-1----:R-:W-:Y:S01]  /*11170*/  MOV R4, 0xff800000 ;  /* 0xff80000000047802 */ /* 0x002fe20000000f00 */
        /* <DEDUP_REMOVED lines=54> */
[----:B------:R-:W-:Y:S01]  /*114e0*/  FMUL.FTZ R129, R6, R129 ;  /* 0x0000008106817220 */ /* 0x000fe20000410000 */
[----:B------:R-:W-:Y:S01]  /*114f0*/  MOV R6, 0xff800000 ;  /* 0xff80000000067802 */ /* 0x000fe20000000f00 */
[----:B----4-:R-:W-:-:S02]  /*11500*/  FMUL.FTZ R134, R3, R134 ;  /* 0x0000008603867220 */ /* 0x010fc40000410000 */
        /* <DEDUP_REMOVED lines=62> */
[----:B------:R-:W-:Y:S02]  /*118f0*/  FMUL.FTZ R131, R3, R131 ;  /* 0x0000008303837220 */ /* 0x000fe40000410000 */
[----:B------:R-:W-:Y:S02]  /*11900*/  @P1 FFMA.FTZ R4, R8, R0, R5 ;  /* 0x0000000008041223 */ /* 0x000fe40000010005 */
[----:B------:R-:W-:Y:S02]  /*11910*/  @P0 FFMA.FTZ R6, R7, R2, R9 ;  /* 0x0000000207060223 */ /* 0x000fe40000010009 */
.L_x_386:
[----:B------:R-:W-:Y:S05]  /*11920*/  @P2 BRA `(.L_x_442) ;  /* 0x00001f7000002947 */ /* 0x000fea0003800000 */
[----:B------:R-:W3:Y:S01]  /*11930*/  S2R R3, SR_TID.X ;  /* 0x0000000000037919 */ /* 0x000ee20000002100 */
[----:B------:R-:W-:Y:S01]  /*11940*/  IMAD R7, RZ, RZ, -UR11 ;  /* 0x8000000bff077e24 */ /* 0x000fe2000f8e02ff */
[----:B------:R-:W-:Y:S01]  /*11950*/  USHF.R.S32.HI UR6, URZ, 0x1f, UR11 ;  /* 0x0000001f3f067899 */ /* 0x000fe2000801140b */
[----:B------:R-:W-:Y:S01]  /*11960*/  IMAD.MOV.U32 R11, RZ, RZ, c[0x0][0x4e8] ;  /* 0x00013a00ff0b7624 */ /* 0x000fe200078e00ff */
[----:B------:R-:W4:Y:S01]  /*11970*/  S2R R0, SR_CTAID.Y ;  /* 0x0000000000007919 */ /* 0x000f220000002600 */
[----:B------:R-:W-:Y:S01]  /*11980*/  ULDC.64 UR4, c[0x0][0x4d0] ;  /* 0x0001340000047ab9 */ /* 0x000fe20000000a00 */
[----:B------:R-:W-:Y:S01]  /*11990*/  BSSY B0, `(.L_x_443) ;  /* 0x000012d000007945 */ /* 0x000fe20003800000 */
[----:B------:R-:W-:Y:S01]  /*119a0*/  UIMAD UR7, UR6, UR4, URZ ;  /* 0x00000004060772a4 */ /* 0x000fe2000f8e023f */
[----:B------:R-:W5:Y:S01]  /*119b0*/  S2R R9, SR_CTAID.Z ;  /* 0x0000000000097919 */ /* 0x000f620000002700 */
[----:B------:R-:W-:Y:S01]  /*119c0*/  UIMAD.WIDE.U32 UR8, UR11, UR4, URZ ;  /* 0x000000040b0872a5 */ /* 0x000fe2000f8e003f */
[C---:B------:R-:W-:Y:S01]  /*119d0*/  ISETP.NE.AND P1, PT, R11.reuse, 0x1, PT ;  /* 0x000000010b00780c */ /* 0x040fe20003f25270 */
[----:B------:R-:W-:Y:S01]  /*119e0*/  UIMAD UR7, UR11, UR5, UR7 ;  /* 0x000000050b0772a4 */ /* 0x000fe2000f8e0207 */
[----:B------:R-:W1:Y:S01]  /*119f0*/  S2R R10, SR_CTAID.X ;  /* 0x00000000000a7919 */ /* 0x000e620000002500 */
[----:B------:R-:W-:Y:S01]  /*11a00*/  IMAD R11, R11, c[0x0][0x388], RZ ;  /* 0x0000e2000b0b7a24 */ /* 0x000fe200078e02ff */
[----:B------:R-:W-:Y:S01]  /*11a10*/  ULDC.64 UR4, c[0x0][0x438] ;  /* 0x00010e0000047ab9 */ /* 0x000fe20000000a00 */
[----:B------:R-:W-:Y:S01]  /*11a20*/  MOV R17, UR9 ;  /* 0x0000000900117c02 */ /* 0x000fe20008000f00 */
[----:B------:R-:W-:Y:S01]  /*11a30*/  UIMAD.WIDE.U32 UR12, UR11, UR4, URZ ;  /* 0x000000040b0c72a5 */ /* 0x000fe2000f8e003f */
[----:B------:R-:W-:Y:S01]  /*11a40*/  IMAD.U32 R16, RZ, RZ, UR8 ;  /* 0x00000008ff107e24 */ /* 0x000fe2000f8e00ff */
[----:B------:R-:W-:-:S02]  /*11a50*/  UIMAD UR4, UR6, UR4, URZ ;  /* 0x00000004060472a4 */ /* 0x000fc4000f8e023f */
[----:B------:R-:W-:Y:S02]  /*11a60*/  UIADD3 UR7, UR9, UR7, URZ ;  /* 0x0000000709077290 */ /* 0x000fe4000fffe03f */
[----:B------:R-:W-:Y:S01]  /*11a70*/  UIMAD UR4, UR11, UR5, UR4 ;  /* 0x000000050b0472a4 */ /* 0x000fe2000f8e0204 */
[----:B------:R-:W-:Y:S01]  /*11a80*/  MOV R14, UR12 ;  /* 0x0000000c000e7c02 */ /* 0x000fe20008000f00 */
[----:B------:R-:W-:Y:S01]  /*11a90*/  IMAD.U32 R15, RZ, RZ, UR13 ;  /* 0x0000000dff0f7e24 */ /* 0x000fe2000f8e00ff */
[----:B-1-3--:R-:W-:Y:S01]  /*11aa0*/  SHF.R.S32.HI R2, RZ, 0x1f, R3 ;  /* 0x0000001fff027819 */ /* 0x00afe20000011403 */
[----:B------:R-:W-:Y:S01]  /*11ab0*/  UIADD3 UR4, UR13, UR4, URZ ;  /* 0x000000040d047290 */ /* 0x000fe2000fffe03f */
[----:B------:R-:W-:Y:S02]  /*11ac0*/  IMAD.U32 R17, RZ, RZ, UR7 ;  /* 0x00000007ff117e24 */ /* 0x000fe4000f8e00ff */
[----:B----4-:R-:W-:Y:S01]  /*11ad0*/  IMAD R7, R7, c[0x0][0x550], R0 ;  /* 0x0001540007077a24 */ /* 0x010fe200078e0200 */
[----:B------:R-:W-:-:S02]  /*11ae0*/  LEA.HI R0, R2, R3, RZ, 0x5 ;  /* 0x0000000302007211 */ /* 0x000fc400078f28ff */
[----:B------:R-:W-:Y:S01]  /*11af0*/  LEA.HI R2, R2, R3, RZ, 0x2 ;  /* 0x0000000302027211 */ /* 0x000fe200078f10ff */
[----:B------:R-:W-:Y:S01]  /*11b00*/  IMAD.U32 R15, RZ, RZ, UR4 ;  /* 0x00000004ff0f7e24 */ /* 0x000fe2000f8e00ff */
[----:B------:R-:W-:Y:S01]  /*11b10*/  LOP3.LUT R5, R0, 0xffffffe0, RZ, 0xc0, !PT ;  /* 0xffffffe000057812 */ /* 0x000fe200078ec0ff */
[----:B-----5:R-:W-:Y:S01]  /*11b20*/  IMAD.WIDE.U32 R16, R9, c[0x0][0x4d8], R16 ;  /* 0x0001360009107a25 */ /* 0x020fe200078e0010 */
[--C-:B------:R-:W-:Y:S02]  /*11b30*/  SHF.R.S32.HI R13, RZ, 0x5, R0.reuse ;  /* 0x00000005ff0d7819 */ /* 0x100fe40000011400 */
[----:B------:R-:W-:Y:S01]  /*11b40*/  SHF.R.S32.HI R0, RZ, 0x1f, R0 ;  /* 0x0000001fff007819 */ /* 0x000fe20000011400 */
[----:B------:R-:W-:Y:S01]  /*11b50*/  IMAD.IADD R5, R3, 0x1, -R5 ;  /* 0x0000000103057824 */ /* 0x000fe200078e0a05 */
[----:B------:R-:W-:Y:S01]  /*11b60*/  LOP3.LUT R2, R2, 0xfffffffc, RZ, 0xc0, !PT ;  /* 0xfffffffc02027812 */ /* 0x000fe200078ec0ff */
[----:B------:R-:W-:Y:S01]  /*11b70*/  IMAD.WIDE.U32 R14, R9, c[0x0][0x440], R14 ;  /* 0x00011000090e7a25 */ /* 0x000fe200078e000e */
[----:B------:R-:W-:-:S02]  /*11b80*/  LEA.HI R0, R0, R13, RZ, 0x3 ;  /* 0x0000000d00007211 */ /* 0x000fc400078f18ff */
[----:B------:R-:W-:Y:S02]  /*11b90*/  IADD3 R2, -R2, R3, RZ ;  /* 0x0000000302027210 */ /* 0x000fe40007ffe1ff */
[----:B------:R-:W-:Y:S02]  /*11ba0*/  LOP3.LUT R0, R0, 0xffffff8, RZ, 0xc0, !PT ;  /* 0x0ffffff800007812 */ /* 0x000fe400078ec0ff */
[----:B------:R-:W-:Y:S02]  /*11bb0*/  SHF.R.S32.HI R3, RZ, 0x1f, R5 ;  /* 0x0000001fff037819 */ /* 0x000fe40000011405 */
[----:B------:R-:W-:Y:S01]  /*11bc0*/  SHF.R.S32.HI R8, RZ, 0x1f, R9 ;  /* 0x0000001fff087819 */ /* 0x000fe20000011409 */
[----:B------:R-:W-:Y:S01]  /*11bd0*/  IMAD.IADD R13, R13, 0x1, -R0 ;  /* 0x000000010d0d7824 */ /* 0x000fe200078e0a00 */
[----:B------:R-:W-:Y:S02]  /*11be0*/  LEA.HI R0, R2, R2, RZ, 0x1 ;  /* 0x0000000202007211 */ /* 0x000fe400078f08ff */
[----:B------:R-:W-:-:S02]  /*11bf0*/  LEA.HI R3, R3, R5, RZ, 0x2 ;  /* 0x0000000503037211 */ /* 0x000fc400078f10ff */
[----:B------:R-:W-:Y:S02]  /*11c00*/  LOP3.LUT R0, R0, 0x1ffffffe, RZ, 0xc0, !PT ;  /* 0x1ffffffe00007812 */ /* 0x000fe400078ec0ff */
[----:B------:R-:W-:Y:S02]  /*11c10*/  SHF.R.S32.HI R12, RZ, 0x2, R3 ;  /* 0x00000002ff0c7819 */ /* 0x000fe40000011403 */
[----:B------:R-:W-:Y:S01]  /*11c20*/  IADD3 R0, R2, -R0, RZ ;  /* 0x8000000002007210 */ /* 0x000fe20007ffe0ff */
[C---:B------:R-:W-:Y:S01]  /*11c30*/  IMAD R2, R8.reuse, c[0x0][0x4d8], RZ ;  /* 0x0001360008027a24 */ /* 0x040fe200078e02ff */
[----:B------:R-:W-:Y:S01]  /*11c40*/  LOP3.LUT R3, R3, 0x7ffffffc, RZ, 0xc0, !PT ;  /* 0x7ffffffc03037812 */ /* 0x000fe200078ec0ff */
[----:B------:R-:W-:Y:S02]  /*11c50*/  IMAD R12, R13, 0x10, R12 ;  /* 0x000000100d0c7824 */ /* 0x000fe400078e020c */
[----:B------:R-:W-:Y:S02]  /*11c60*/  IMAD R8, R8, c[0x0][0x440], RZ ;  /* 0x0001100008087a24 */ /* 0x000fe400078e02ff */
[----:B------:R-:W-:-:S02]  /*11c70*/  IMAD R0, R0, 0x8, R12 ;  /* 0x0000000800007824 */ /* 0x000fc400078e020c */
[C---:B------:R-:W-:Y:S02]  /*11c80*/  IMAD R2, R9.reuse, c[0x0][0x4dc], R2 ;  /* 0x0001370009027a24 */ /* 0x040fe400078e0202 */
[----:B------:R-:W-:Y:S01]  /*11c90*/  IMAD R8, R9, c[0x0][0x444], R8 ;  /* 0x0001110009087a24 */ /* 0x000fe200078e0208 */
[----:B------:R-:W-:Y:S01]  /*11ca0*/  LEA R0, R10, R0, 0x7 ;  /* 0x000000000a007211 */ /* 0x000fe200078e38ff */
[----:B------:R-:W-:Y:S01]  /*11cb0*/  IMAD.IADD R17, R17, 0x1, R2 ;  /* 0x0000000111117824 */ /* 0x000fe200078e0202 */
[----:B------:R-:W-:Y:S01]  /*11cc0*/  SHF.R.S32.HI R2, RZ, 0x1f, R7 ;  /* 0x0000001fff027819 */ /* 0x000fe20000011407 */
[----:B------:R-:W-:Y:S01]  /*11cd0*/  IMAD.IADD R15, R15, 0x1, R8 ;  /* 0x000000010f0f7824 */ /* 0x000fe200078e0208 */
[----:B------:R-:W-:Y:S01]  /*11ce0*/  MOV R9, R0 ;  /* 0x0000000000097202 */ /* 0x000fe20000000f00 */
[----:B------:R-:W-:Y:S01]  /*11cf0*/  @P1 IMAD.HI.U32 R8, R0, c[0x0][0x4ec], RZ ;  /* 0x00013b0000081a27 */ /* 0x000fe200078e00ff */
[----:B------:R-:W-:-:S03]  /*11d00*/  LEA R10, R10, R12, 0x7 ;  /* 0x0000000c0a0a7211 */ /* 0x000fc600078e38ff */
[C---:B------:R-:W-:Y:S01]  /*11d10*/  IMAD R13, R2.reuse, c[0x0][0x4e0], RZ ;  /* 0x00013800020d7a24 */ /* 0x040fe200078e02ff */
[----:B------:R-:W-:Y:S01]  /*11d20*/  @P1 SHF.R.U32.HI R9, RZ, c[0x0][0x4f0], R8 ;  /* 0x00013c00ff091a19 */ /* 0x000fe20000011608 */
[----:B------:R-:W-:Y:S02]  /*11d30*/  IMAD R2, R2, c[0x0][0x448], RZ ;  /* 0x0001120002027a24 */ /* 0x000fe400078e02ff */
[C---:B------:R-:W-:Y:S02]  /*11d40*/  IMAD R13, R7.reuse, c[0x0][0x4e4], R13 ;  /* 0x00013900070d7a24 */ /* 0x040fe400078e020d */
[C---:B------:R-:W-:Y:S02]  /*11d50*/  IMAD R8, R7.reuse, c[0x0][0x44c], R2 ;  /* 0x0001130007087a24 */ /* 0x040fe400078e0202 */
[----:B------:R-:W-:Y:S02]  /*11d60*/  IMAD.MOV R2, RZ, RZ, -R9 ;  /* 0x000000ffff027224 */ /* 0x000fe400078e0a09 */
[----:B------:R-:W-:-:S04]  /*11d70*/  IMAD.WIDE.U32 R14, R7, c[0x0][0x448], R14 ;  /* 0x00011200070e7a25 */ /* 0x000fc800078e000e */
[----:B------:R-:W-:Y:S01]  /*11d80*/  IMAD.WIDE.U32 R18, R7, c[0x0][0x4e0], R16 ;  /* 0x0001380007127a25 */ /* 0x000fe200078e0010 */
[----:B------:R-:W-:Y:S02]  /*11d90*/  IADD3 R15, R15, R8, RZ ;  /* 0x000000080f0f7210 */ /* 0x000fe40007ffe0ff */
[----:B------:R-:W-:Y:S01]  /*11da0*/  SHF.R.S32.HI R8, RZ, 0x1f, R9 ;  /* 0x0000001fff087819 */ /* 0x000fe20000011409 */
[----:B------:R-:W-:Y:S01]  /*11db0*/  @P1 IMAD.HI.U32 R7, R0, c[0x0][0x4ec], RZ ;  /* 0x00013b0000071a27 */ /* 0x000fe200078e00ff */
[----:B------:R-:W-:Y:S01]  /*11dc0*/  BAR.SYNC.DEFER_BLOCKING 0x1, 0x100 ;  /* 0x0044000000007b1d */ /* 0x000fe20000010000 */
[----:B------:R-:W-:Y:S02]  /*11dd0*/  IADD3 R18, P0, R9, R18, RZ ;  /* 0x0000001209127210 */ /* 0x000fe40007f1e0ff */
[--C-:B------:R-:W-:Y:S02]  /*11de0*/  IMAD R2, R2, c[0x0][0x4e8], R0.reuse ;  /* 0x00013a0002027a24 */ /* 0x100fe400078e0200 */
[----:B------:R-:W-:Y:S01]  /*11df0*/  IMAD.MOV.U32 R16, RZ, RZ, R0 ;  /* 0x000000ffff107224 */ /* 0x000fe200078e0000 */
[----:B------:R-:W-:-:S02]  /*11e00*/  @P1 SHF.R.U32.HI R16, RZ, c[0x0][0x4f0], R7 ;  /* 0x00013c00ff101a19 */ /* 0x000fc40000011607 */
[----:B------:R-:W-:Y:S02]  /*11e10*/  SHF.R.S32.HI R7, RZ, 0x1f, R2 ;  /* 0x0000001fff077819 */ /* 0x000fe40000011402 */
[----:B------:R-:W-:Y:S01]  /*11e20*/  IADD3.X R19, R8, R19, R13, P0, !PT ;  /* 0x0000001308137210 */ /* 0x000fe200007fe40d */
[--C-:B------:R-:W-:Y:S01]  /*11e30*/  IMAD.MOV R8, RZ, RZ, -R16.reuse ;  /* 0x000000ffff087224 */ /* 0x100fe200078e0a10 */
[----:B------:R-:W-:Y:S01]  /*11e40*/  SHF.R.S32.HI R9, RZ, 0x1f, R16 ;  /* 0x0000001fff097819 */ /* 0x000fe20000011410 */
[----:B------:R-:W-:Y:S02]  /*11e50*/  IMAD R7, R7, c[0x0][0x4c8], RZ ;  /* 0x0001320007077a24 */ /* 0x000fe400078e02ff */
[----:B------:R-:W-:-:S04]  /*11e60*/  IMAD.WIDE.U32 R18, R2, c[0x0][0x4c8], R18 ;  /* 0x0001320002127a25 */ /* 0x000fc800078e0012 */
[----:B------:R-:W-:Y:S02]  /*11e70*/  IMAD R7, R2, c[0x0][0x4cc], R7 ;  /* 0x0001330002077a24 */ /* 0x000fe400078e0207 */
[----:B------:R-:W-:Y:S01]  /*11e80*/  IMAD R8, R8, c[0x0][0x4e8], R0 ;  /* 0x00013a0008087a24 */ /* 0x000fe200078e0200 */
[----:B------:R-:W-:Y:S01]  /*11e90*/  LEA R0, P0, R18, c[0x0][0x4a8], 0x2 ;  /* 0x00012a0012007a11 */ /* 0x000fe200078010ff */
[----:B------:R-:W-:Y:S02]  /*11ea0*/  IMAD.IADD R7, R19, 0x1, R7 ;  /* 0x0000000113077824 */ /* 0x000fe400078e0207 */
[----:B------:R-:W-:Y:S01]  /*11eb0*/  IMAD R9, R9, c[0x0][0x430], RZ ;  /* 0x00010c0009097a24 */ /* 0x000fe200078e02ff */
[----:B------:R-:W-:Y:S01]  /*11ec0*/  SHF.R.S32.HI R2, RZ, 0x1f, R8 ;  /* 0x0000001fff027819 */ /* 0x000fe20000011408 */
[----:B------:R-:W-:Y:S01]  /*11ed0*/  IMAD.WIDE.U32 R14, R16, c[0x0][0x430], R14 ;  /* 0x00010c00100e7a25 */ /* 0x000fe200078e000e */
[----:B------:R-:W-:Y:S01]  /*11ee0*/  LEA.HI.X R7, R18, c[0x0][0x4ac], R7, 0x2, P0 ;  /* 0x00012b0012077a11 */ /* 0x000fe200000f1407 */
[----:B------:R-:W-:Y:S01]  /*11ef0*/  SHFL.IDX PT, R12, R0, RZ, 0x1c1f ;  /* 0x001c1fff000c7589 */ /* 0x000fe200000e0000 */
[----:B------:R-:W-:Y:S01]  /*11f00*/  LOP3.LUT P0, RZ, R5, 0x3, RZ, 0xc0, !PT ;  /* 0x0000000305ff7812 */ /* 0x000fe2000780c0ff */
[----:B------:R-:W-:-:S02]  /*11f10*/  IMAD R9, R16, c[0x0][0x434], R9 ;  /* 0x00010d0010097a24 */ /* 0x000fc400078e0209 */
[----:B------:R-:W1:Y:S01]  /*11f20*/  SHFL.IDX PT, R13, R7, RZ, 0x1c1f ;  /* 0x001c1fff070d7589 */ /* 0x000e6200000e0000 */
[----:B------:R-:W-:Y:S01]  /*11f30*/  ISETP.GE.OR P2, PT, R10, R11, P0 ;  /* 0x0000000b0a00720c */ /* 0x000fe20000746670 */
[----:B------:R-:W-:Y:S02]  /*11f40*/  IMAD R2, R2, c[0x0][0x428], RZ ;  /* 0x00010a0002027a24 */ /* 0x000fe400078e02ff */
[----:B------:R3:W-:Y:S01]  /*11f50*/  SHFL.IDX PT, R16, R0, 0x1, 0x1c1f ;  /* 0x003c1f0000107f89 */ /* 0x0007e200000e0000 */
[----:B------:R-:W-:Y:S02]  /*11f60*/  IMAD.IADD R15, R15, 0x1, R9 ;  /* 0x000000010f0f7824 */ /* 0x000fe400078e0209 */
[C---:B------:R-:W-:Y:S01]  /*11f70*/  IMAD R2, R8.reuse, c[0x0][0x42c], R2 ;  /* 0x00010b0008027a24 */ /* 0x040fe200078e0202 */
[----:B------:R4:W5:Y:S01]  /*11f80*/  SHFL.IDX PT, R17, R7, 0x1, 0x1c1f ;  /* 0x003c1f0007117f89 */ /* 0x00096200000e0000 */
[----:B------:R-:W-:-:S05]  /*11f90*/  IMAD.WIDE.U32 R8, R8, c[0x0][0x428], R14 ;  /* 0x00010a0008087a25 */ /* 0x000fca00078e000e */
[----:B-1----:R1:W-:Y:S01]  /*11fa0*/  @!P2 ST.E [R12.64], R4 ;  /* 0x000000040c00a985 */ /* 0x0023e2000c101916 */
[----:B---3--:R-:W-:-:S04]  /*11fb0*/  IADD3 R0, R10, 0x8, RZ ;  /* 0x000000080a007810 */ /* 0x008fc80007ffe0ff */
[----:B------:R-:W-:Y:S02]  /*11fc0*/  ISETP.GE.OR P0, PT, R0, R11, P0 ;  /* 0x0000000b0000720c */ /* 0x000fe40000706670 */
[----:B----4-:R-:W-:Y:S02]  /*11fd0*/  IADD3 R7, R9, R2, RZ ;  /* 0x0000000209077210 */ /* 0x010fe40007ffe0ff */
[----:B------:R-:W-:-:S04]  /*11fe0*/  LEA R2, P1, R8, c[0x0][0x400], 0x2 ;  /* 0x0001000008027a11 */ /* 0x000fc800078210ff */
[----:B------:R-:W-:Y:S02]  /*11ff0*/  LEA.HI.X R7, R8, c[0x0][0x404], R7, 0x2, P1 ;  /* 0x0001010008077a11 */ /* 0x000fe400008f1407 */
[-C--:B------:R-:W-:Y:S01]  /*12000*/  ISETP.GE.AND P1, PT, R0, R11.reuse, PT ;  /* 0x0000000b0000720c */ /* 0x080fe20003f26270 */
[----:B------:R-:W-:Y:S01]  /*12010*/  IMAD.IADD R0, R5, 0x1, -R3 ;  /* 0x0000000105007824 */ /* 0x000fe200078e0a03 */
[----:B------:R1:W3:Y:S02]  /*12020*/  SHFL.IDX PT, R8, R2, RZ, 0x1c1f ;  /* 0x001c1fff02087589 */ /* 0x0002e400000e0000 */
[----:B------:R-:W-:Y:S02]  /*12030*/  P2R R5, PR, RZ, 0x2 ;  /* 0x00000002ff057803 */ /* 0x000fe40000000000 */
[----:B-----5:R1:W-:Y:S01]  /*12040*/  @!P0 ST.E [R16.64], R6 ;  /* 0x0000000610008985 */ /* 0x0203e2000c101916 */
[----:B------:R-:W-:Y:S02]  /*12050*/  ISETP.GE.AND P0, PT, R10, R11, PT ;  /* 0x0000000b0a00720c */ /* 0x000fe40003f06270 */
[----:B------:R-:W-:Y:S01]  /*12060*/  SHF.L.U32 R0, R0, 0x1, RZ ;  /* 0x0000000100007819 */ /* 0x000fe200000006ff */
[----:B------:R1:W4:Y:S10]  /*12070*/  SHFL.IDX PT, R9, R7, RZ, 0x1c1f ;  /* 0x001c1fff07097589 */ /* 0x00033400000e0000 */
[----:B------:R-:W-:Y:S05]  /*12080*/  @P0 BRA `(.L_x_444) ;  /* 0x00000bd000000947 */ /* 0x000fea0003800000 */
[C---:B------:R-:W-:Y:S02]  /*12090*/  ISETP.GE.AND P0, PT, R0.reuse, c[0x0][0x3c8], PT ;  /* 0x0000f20000007a0c */ /* 0x040fe40003f06270 */
[----:B------:R-:W-:-:S02]  /*120a0*/  IADD3 R3, R0, 0x10, RZ ;  /* 0x0000001000037810 */ /* 0x000fc40007ffe0ff */
[----:B-1----:R-:W-:Y:S02]  /*120b0*/  IADD3 R4, R0, 0x8, RZ ;  /* 0x0000000800047810 */ /* 0x002fe40007ffe0ff */
[----:B------:R-:W-:Y:S02]  /*120c0*/  ISETP.GE.AND P4, PT, R3, c[0x0][0x3c8], PT ;  /* 0x0000f20003007a0c */ /* 0x000fe40003f86270 */
[----:B------:R-:W-:Y:S02]  /*120d0*/  ISETP.GE.AND P5, PT, R4, c[0x0][0x3c8], PT ;  /* 0x0000f20004007a0c */ /* 0x000fe40003fa6270 */
[----:B------:R-:W-:-:S03]  /*120e0*/  IADD3 R6, R0, 0x28, RZ ;  /* 0x0000002800067810 */ /* 0x000fc60007ffe0ff */
[----:B---34-:R-:W-:Y:S01]  /*120f0*/  @!P0 IMAD.WIDE R10, R0, 0x4, R8 ;  /* 0x00000004000a8825 */ /* 0x018fe200078e0208 */
[----:B------:R-:W-:-:S04]  /*12100*/  ISETP.GE.AND P1, PT, R6, c[0x0][0x3c8], PT ;  /* 0x0000f20006007a0c */ /* 0x000fc80003f26270 */
[----:B------:R1:W-:Y:S01]  /*12110*/  @!P0 ST.E.64 [R10.64], R132 ;  /* 0x000000840a008985 */ /* 0x0003e2000c101b16 */
[----:B------:R-:W-:Y:S02]  /*12120*/  @!P4 LEA.HI R12, R3, R3, RZ, 0x1 ;  /* 0x00000003030cc211 */ /* 0x000fe400078f08ff */
[----:B------:R-:W-:Y:S02]  /*12130*/  IADD3 R3, R0, 0x30, RZ ;  /* 0x0000003000037810 */ /* 0x000fe40007ffe0ff */
[----:B------:R-:W-:Y:S02]  /*12140*/  @!P5 LEA.HI R4, R4, R4, RZ, 0x1 ;  /* 0x000000040404d211 */ /* 0x000fe400078f08ff */
[----:B------:R-:W-:Y:S02]  /*12150*/  ISETP.GE.AND P0, PT, R3, c[0x0][0x3c8], PT ;  /* 0x0000f20003007a0c */ /* 0x000fe40003f06270 */
[----:B------:R-:W-:Y:S02]  /*12160*/  @!P5 LOP3.LUT R4, R4, 0xfffffffe, RZ, 0xc0, !PT ;  /* 0xfffffffe0404d812 */ /* 0x000fe400078ec0ff */
[----:B------:R-:W-:-:S02]  /*12170*/  @!P4 LOP3.LUT R12, R12, 0xfffffffe, RZ, 0xc0, !PT ;  /* 0xfffffffe0c0cc812 */ /* 0x000fc400078ec0ff */
[----:B------:R-:W-:Y:S01]  /*12180*/  @!P1 LEA.HI R6, R6, R6, RZ, 0x1 ;  /* 0x0000000606069211 */ /* 0x000fe200078f08ff */
[--C-:B------:R-:W-:Y:S01]  /*12190*/  @!P5 IMAD.WIDE R14, R4, 0x4, R8.reuse ;  /* 0x00000004040ed825 */ /* 0x100fe200078e0208 */
[----:B------:R-:W-:Y:S02]  /*121a0*/  IADD3 R4, R0, 0x38, RZ ;  /* 0x0000003800047810 */ /* 0x000fe40007ffe0ff */
[----:B------:R-:W-:Y:S01]  /*121b0*/  @!P1 LOP3.LUT R6, R6, 0xfffffffe, RZ, 0xc0, !PT ;  /* 0xfffffffe06069812 */ /* 0x000fe200078ec0ff */
[--C-:B------:R-:W-:Y:S01]  /*121c0*/  @!P4 IMAD.WIDE R12, R12, 0x4, R8.reuse ;  /* 0x000000040c0cc825 */ /* 0x100fe200078e0208 */
[----:B------:R-:W-:Y:S01]  /*121d0*/  @!P5 ST.E.64 [R14.64], R136 ;  /* 0x000000880e00d985 */ /* 0x000fe2000c101b16 */
[----:B------:R-:W-:Y:S02]  /*121e0*/  @!P0 LEA.HI R3, R3, R3, RZ, 0x1 ;  /* 0x0000000303038211 */ /* 0x000fe400078f08ff */
[----:B------:R-:W-:Y:S01]  /*121f0*/  ISETP.GE.AND P5, PT, R4, c[0x0][0x3c8], PT ;  /* 0x0000f20004007a0c */ /* 0x000fe20003fa6270 */
[----:B------:R3:W-:Y:S01]  /*12200*/  @!P4 ST.E.64 [R12.64], R140 ;  /* 0x0000008c0c00c985 */ /* 0x0007e2000c101b16 */
[----:B------:R-:W-:Y:S01]  /*12210*/  @!P0 LOP3.LUT R3, R3, 0xfffffffe, RZ, 0xc0, !PT ;  /* 0xfffffffe03038812 */ /* 0x000fe200078ec0ff */
[----:B------:R-:W-:Y:S01]  /*12220*/  @!P1 IMAD.WIDE R16, R6, 0x4, R8 ;  /* 0x0000000406109825 */ /* 0x000fe200078e0208 */
[----:B------:R-:W-:-:S02]  /*12230*/  IADD3 R6, R0, 0x50, RZ ;  /* 0x0000005000067810 */ /* 0x000fc40007ffe0ff */
[C---:B-1----:R-:W-:Y:S01]  /*12240*/  IADD3 R11, R0.reuse, 0x18, RZ ;  /* 0x00000018000b7810 */ /* 0x042fe20007ffe0ff */
[----:B------:R-:W-:Y:S01]  /*12250*/  @!P0 IMAD.WIDE R18, R3, 0x4, R8 ;  /* 0x0000000403128825 */ /* 0x000fe200078e0208 */
[----:B------:R-:W-:Y:S02]  /*12260*/  IADD3 R10, R0, 0x20, RZ ;  /* 0x00000020000a7810 */ /* 0x000fe40007ffe0ff */
[----:B------:R-:W-:Y:S02]  /*12270*/  ISETP.GE.AND P3, PT, R11, c[0x0][0x3c8], PT ;  /* 0x0000f2000b007a0c */ /* 0x000fe40003f66270 */
[----:B------:R-:W-:Y:S02]  /*12280*/  ISETP.GE.AND P2, PT, R10, c[0x0][0x3c8], PT ;  /* 0x0000f2000a007a0c */ /* 0x000fe40003f46270 */
[----:B------:R-:W-:Y:S02]  /*12290*/  IADD3 R3, R0, 0x58, RZ ;  /* 0x0000005800037810 */ /* 0x000fe40007ffe0ff */
[----:B------:R-:W-:-:S04]  /*122a0*/  @!P5 LEA.HI R4, R4, R4, RZ, 0x1 ;  /* 0x000000040404d211 */ /* 0x000fc800078f08ff */
[----:B------:R-:W-:-:S03]  /*122b0*/  @!P5 LOP3.LUT R4, R4, 0xfffffffe, RZ, 0xc0, !PT ;  /* 0xfffffffe0404d812 */ /* 0x000fc600078ec0ff */
[----:B------:R-:W-:Y:S02]  /*122c0*/  @!P3 LEA.HI R11, R11, R11, RZ, 0x1 ;  /* 0x0000000b0b0bb211 */ /* 0x000fe400078f08ff */
[----:B------:R-:W-:Y:S02]  /*122d0*/  @!P2 LEA.HI R10, R10, R10, RZ, 0x1 ;  /* 0x0000000a0a0aa211 */ /* 0x000fe400078f08ff */
[----:B------:R-:W-:Y:S02]  /*122e0*/  @!P3 LOP3.LUT R11, R11, 0xfffffffe, RZ, 0xc0, !PT ;  /* 0xfffffffe0b0bb812 */ /* 0x000fe400078ec0ff */
[----:B------:R-:W-:Y:S02]  /*122f0*/  @!P2 LOP3.LUT R10, R10, 0xfffffffe, RZ, 0xc0, !PT ;  /* 0xfffffffe0a0aa812 */ /* 0x000fe400078ec0ff */
[----:B---3--:R-:W-:Y:S01]  /*12300*/  IADD3 R12, R0, 0x40, RZ ;  /* 0x00000040000c7810 */ /* 0x008fe20007ffe0ff */
[----:B------:R-:W-:-:S03]  /*12310*/  @!P3 IMAD.WIDE R14, R11, 0x4, R8 ;  /* 0x000000040b0eb825 */ /* 0x000fc600078e0208 */
[----:B------:R-:W-:Y:S01]  /*12320*/  ISETP.GE.AND P4, PT, R12, c[0x0][0x3c8], PT ;  /* 0x0000f2000c007a0c */ /* 0x000fe20003f86270 */
[----:B------:R-:W-:Y:S01]  /*12330*/  @!P2 IMAD.WIDE R10, R10, 0x4, R8 ;  /* 0x000000040a0aa825 */ /* 0x000fe200078e0208 */
[----:B------:R1:W-:Y:S04]  /*12340*/  @!P3 ST.E.64 [R14.64], R144 ;  /* 0x000000900e00b985 */ /* 0x0003e8000c101b16 */
[----:B------:R3:W-:Y:S01]  /*12350*/  @!P2 ST.E.64 [R10.64], R148 ;  /* 0x000000940a00a985 */ /* 0x0007e2000c101b16 */
[----:B------:R-:W-:-:S03]  /*12360*/  ISETP.GE.AND P2, PT, R6, c[0x0][0x3c8], PT ;  /* 0x0000f20006007a0c */ /* 0x000fc60003f46270 */
[----:B------:R4:W-:Y:S01]  /*12370*/  @!P1 ST.E.64 [R16.64], R152 ;  /* 0x0000009810009985 */ /* 0x0009e2000c101b16 */
[----:B------:R-:W-:Y:S02]  /*12380*/  ISETP.GE.AND P1, PT, R3, c[0x0][0x3c8], PT ;  /* 0x0000f20003007a0c */ /* 0x000fe40003f26270 */
[----:B------:R-:W-:Y:S01]  /*12390*/  @!P4 LEA.HI R12, R12, R12, RZ, 0x1 ;  /* 0x0000000c0c0cc211 */ /* 0x000fe200078f08ff */
[----:B------:R5:W-:Y:S03]  /*123a0*/  @!P0 ST.E.64 [R18.64], R28 ;  /* 0x0000001c12008985 */ /* 0x000be6000c101b16 */
[----:B------:R-:W-:-:S03]  /*123b0*/  @!P4 LOP3.LUT R12, R12, 0xfffffffe, RZ, 0xc0, !PT ;  /* 0xfffffffe0c0cc812 */ /* 0x000fc600078ec0ff */
[----:B------:R-:W-:Y:S02]  /*123c0*/  @!P2 LEA.HI R6, R6, R6, RZ, 0x1 ;  /* 0x000000060606a211 */ /* 0x000fe400078f08ff */
[--C-:B------:R-:W-:Y:S02]  /*123d0*/  @!P4 IMAD.WIDE R12, R12, 0x4, R8.reuse ;  /* 0x000000040c0cc825 */ /* 0x100fe400078e0208 */
[----:B------:R-:W-:Y:S02]  /*123e0*/  @!P1 LEA.HI R3, R3, R3, RZ, 0x1 ;  /* 0x0000000303039211 */ /* 0x000fe400078f08ff */
[----:B------:R-:W-:Y:S02]  /*123f0*/  @!P2 LOP3.LUT R6, R6, 0xfffffffe, RZ, 0xc0, !PT ;  /* 0xfffffffe0606a812 */ /* 0x000fe400078ec0ff */
[----:B------:R-:W-:Y:S01]  /*12400*/  @!P1 LOP3.LUT R3, R3, 0xfffffffe, RZ, 0xc0, !PT ;  /* 0xfffffffe03039812 */ /* 0x000fe200078ec0ff */
[----:B-1----:R-:W-:Y:S01]  /*12410*/  @!P5 IMAD.WIDE R14, R4, 0x4, R8 ;  /* 0x00000004040ed825 */ /* 0x002fe200078e0208 */
[----:B------:R-:W-:-:S02]  /*12420*/  IADD3 R4, R0, 0x68, RZ ;  /* 0x0000006800047810 */ /* 0x000fc40007ffe0ff */
[C---:B---3--:R-:W-:Y:S02]  /*12430*/  IADD3 R10, R0.reuse, 0x48, RZ ;  /* 0x00000048000a7810 */ /* 0x048fe40007ffe0ff */
[----:B------:R1:W-:Y:S01]  /*12440*/  @!P5 ST.E.64 [R14.64], R32 ;  /* 0x000000200e00d985 */ /* 0x0003e2000c101b16 */
[----:B------:R-:W-:Y:S02]  /*12450*/  IADD3 R11, R0, 0x60, RZ ;  /* 0x00000060000b7810 */ /* 0x000fe40007ffe0ff */
[----:B------:R-:W-:Y:S01]  /*12460*/  ISETP.GE.AND P3, PT, R10, c[0x0][0x3c8], PT ;  /* 0x0000f2000a007a0c */ /* 0x000fe20003f66270 */
[--C-:B----4-:R-:W-:Y:S01]  /*12470*/  @!P2 IMAD.WIDE R16, R6, 0x4, R8.reuse ;  /* 0x000000040610a825 */ /* 0x110fe200078e0208 */
[----:B------:R-:W-:Y:S01]  /*12480*/  ISETP.GE.AND P0, PT, R11, c[0x0][0x3c8], PT ;  /* 0x0000f2000b007a0c */ /* 0x000fe20003f06270 */
[----:B------:R3:W-:Y:S01]  /*12490*/  @!P4 ST.E.64 [R12.64], R36 ;  /* 0x000000240c00c985 */ /* 0x0007e2000c101b16 */
[----:B------:R-:W-:Y:S01]  /*124a0*/  ISETP.GE.AND P5, PT, R4, c[0x0][0x3c8], PT ;  /* 0x0000f20004007a0c */ /* 0x000fe20003fa6270 */
[----:B-----5:R-:W-:Y:S01]  /*124b0*/  @!P1 IMAD.WIDE R18, R3, 0x4, R8 ;  /* 0x0000000403129825 */ /* 0x020fe200078e0208 */
[----:B------:R-:W-:-:S02]  /*124c0*/  IADD3 R6, R0, 0x88, RZ ;  /* 0x0000008800067810 */ /* 0x000fc40007ffe0ff */
[----:B------:R-:W-:-:S05]  /*124d0*/  IADD3 R3, R0, 0x90, RZ ;  /* 0x0000009000037810 */ /* 0x000fca0007ffe0ff */
[----:B------:R-:W-:Y:S02]  /*124e0*/  @!P3 LEA.HI R10, R10, R10, RZ, 0x1 ;  /* 0x0000000a0a0ab211 */ /* 0x000fe400078f08ff */
[----:B------:R-:W-:Y:S02]  /*124f0*/  @!P0 LEA.HI R11, R11, R11, RZ, 0x1 ;  /* 0x0000000b0b0b8211 */ /* 0x000fe400078f08ff */
[----:B------:R-:W-:Y:S02]  /*12500*/  @!P3 LOP3.LUT R10, R10, 0xfffffffe, RZ, 0xc0, !PT ;  /* 0xfffffffe0a0ab812 */ /* 0x000fe400078ec0ff */
[----:B------:R-:W-:Y:S02]  /*12510*/  @!P0 LOP3.LUT R11, R11, 0xfffffffe, RZ, 0xc0, !PT ;  /* 0xfffffffe0b0b8812 */ /* 0x000fe400078ec0ff */
[----:B------:R-:W-:-:S04]  /*12520*/  @!P5 LEA.HI R4, R4, R4, RZ, 0x1 ;  /* 0x000000040404d211 */ /* 0x000fc800078f08ff */
[----:B------:R-:W-:Y:S01]  /*12530*/  @!P5 LOP3.LUT R4, R4, 0xfffffffe, RZ, 0xc0, !PT ;  /* 0xfffffffe0404d812 */ /* 0x000fe200078ec0ff */
[----:B-1----:R-:W-:-:S04]  /*12540*/  @!P3 IMAD.WIDE R14, R10, 0x4, R8 ;  /* 0x000000040a0eb825 */ /* 0x002fc800078e0208 */
[----:B------:R-:W-:Y:S01]  /*12550*/  @!P0 IMAD.WIDE R10, R11, 0x4, R8 ;  /* 0x000000040b0a8825 */ /* 0x000fe200078e0208 */
[----:B------:R1:W-:Y:S01]  /*12560*/  @!P3 ST.E.64 [R14.64], R40 ;  /* 0x000000280e00b985 */ /* 0x0003e2000c101b16 */
[----:B---3--:R-:W-:-:S03]  /*12570*/  IADD3 R12, R0, 0x70, RZ ;  /* 0x00000070000c7810 */ /* 0x008fc60007ffe0ff */
[----:B------:R3:W-:Y:S01]  /*12580*/  @!P2 ST.E.64 [R16.64], R44 ;  /* 0x0000002c1000a985 */ /* 0x0007e2000c101b16 */
[----:B------:R-:W-:-:S03]  /*12590*/  ISETP.GE.AND P4, PT, R12, c[0x0][0x3c8], PT ;  /* 0x0000f2000c007a0c */ /* 0x000fc60003f86270 */
[----:B------:R-:W-:Y:S01]  /*125a0*/  @!P1 ST.E.64 [R18.64], R48 ;  /* 0x0000003012009985 */ /* 0x000fe2000c101b16 */
[----:B------:R-:W-:-:S03]  /*125b0*/  ISETP.GE.AND P1, PT, R6, c[0x0][0x3c8], PT ;  /* 0x0000f20006007a0c */ /* 0x000fc60003f26270 */
[----:B------:R4:W-:Y:S01]  /*125c0*/  @!P0 ST.E.64 [R10.64], R52 ;  /* 0x000000340a008985 */ /* 0x0009e2000c101b16 */
[----:B------:R-:W-:-:S05]  /*125d0*/  ISETP.GE.AND P0, PT, R3, c[0x0][0x3c8], PT ;  /* 0x0000f20003007a0c */ /* 0x000fca0003f06270 */
[----:B------:R-:W-:-:S04]  /*125e0*/  @!P4 LEA.HI R12, R12, R12, RZ, 0x1 ;  /* 0x0000000c0c0cc211 */ /* 0x000fc800078f08ff */
[----:B------:R-:W-:Y:S02]  /*125f0*/  @!P4 LOP3.LUT R12, R12, 0xfffffffe, RZ, 0xc0, !PT ;  /* 0xfffffffe0c0cc812 */ /* 0x000fe400078ec0ff */
[----:B------:R-:W-:Y:S02]  /*12600*/  @!P1 LEA.HI R6, R6, R6, RZ, 0x1 ;  /* 0x0000000606069211 */ /* 0x000fe400078f08ff */
[----:B------:R-:W-:Y:S01]  /*12610*/  @!P0 LEA.HI R3, R3, R3, RZ, 0x1 ;  /* 0x0000000303038211 */ /* 0x000fe200078f08ff */
[----:B------:R-:W-:-:S03]  /*12620*/  @!P4 IMAD.WIDE R12, R12, 0x4, R8 ;  /* 0x000000040c0cc825 */ /* 0x000fc600078e0208 */
[----:B------:R-:W-:Y:S01]  /*12630*/  @!P0 LOP3.LUT R3, R3, 0xfffffffe, RZ, 0xc0, !PT ;  /* 0xfffffffe03038812 */ /* 0x000fe200078ec0ff */
[----:B-1----:R-:W-:Y:S01]  /*12640*/  @!P5 IMAD.WIDE R14, R4, 0x4, R8 ;  /* 0x00000004040ed825 */ /* 0x002fe200078e0208 */
[----:B------:R-:W-:-:S03]  /*12650*/  IADD3 R4, R0, 0x98, RZ ;  /* 0x0000009800047810 */ /* 0x000fc60007ffe0ff */
[----:B---3--:R-:W-:Y:S01]  /*12660*/  @!P0 IMAD.WIDE R16, R3, 0x4, R8 ;  /* 0x0000000403108825 */ /* 0x008fe200078e0208 */
[----:B------:R1:W-:Y:S01]  /*12670*/  @!P5 ST.E.64 [R14.64], R56 ;  /* 0x000000380e00d985 */ /* 0x0003e2000c101b16 */
[----:B------:R-:W-:Y:S02]  /*12680*/  ISETP.GE.AND P5, PT, R4, c[0x0][0x3c8], PT ;  /* 0x0000f20004007a0c */ /* 0x000fe40003fa6270 */
[C---:B------:R-:W-:Y:S01]  /*12690*/  IADD3 R3, R0.reuse, 0xb8, RZ ;  /* 0x000000b800037810 */ /* 0x040fe20007ffe0ff */
[----:B------:R3:W-:Y:S01]  /*126a0*/  @!P4 ST.E.64 [R12.64], R60 ;  /* 0x0000003c0c00c985 */ /* 0x0007e2000c101b16 */
[C---:B----4-:R-:W-:Y:S02]  /*126b0*/  IADD3 R11, R0.reuse, 0x78, RZ ;  /* 0x00000078000b7810 */ /* 0x050fe40007ffe0ff */
[----:B------:R-:W-:Y:S02]  /*126c0*/  IADD3 R10, R0, 0x80, RZ ;  /* 0x00000080000a7810 */ /* 0x000fe40007ffe0ff */
[----:B------:R-:W-:-:S02]  /*126d0*/  ISETP.GE.AND P3, PT, R11, c[0x0][0x3c8], PT ;  /* 0x0000f2000b007a0c */ /* 0x000fc40003f66270 */
[----:B------:R-:W-:-:S03]  /*126e0*/  ISETP.GE.AND P2, PT, R10, c[0x0][0x3c8], PT ;  /* 0x0000f2000a007a0c */ /* 0x000fc60003f46270 */
[----:B------:R-:W-:-:S08]  /*126f0*/  @!P5 LEA.HI R4, R4, R4, RZ, 0x1 ;  /* 0x000000040404d211 */ /* 0x000fd000078f08ff */
[----:B------:R-:W-:Y:S02]  /*12700*/  @!P3 LEA.HI R11, R11, R11, RZ, 0x1 ;  /* 0x0000000b0b0bb211 */ /* 0x000fe400078f08ff */
[----:B------:R-:W-:Y:S02]  /*12710*/  @!P2 LEA.HI R10, R10, R10, RZ, 0x1 ;  /* 0x0000000a0a0aa211 */ /* 0x000fe400078f08ff */
[----:B------:R-:W-:Y:S02]  /*12720*/  @!P3 LOP3.LUT R11, R11, 0xfffffffe, RZ, 0xc0, !PT ;  /* 0xfffffffe0b0bb812 */ /* 0x000fe400078ec0ff */
[----:B------:R-:W-:-:S03]  /*12730*/  @!P2 LOP3.LUT R10, R10, 0xfffffffe, RZ, 0xc0, !PT ;  /* 0xfffffffe0a0aa812 */ /* 0x000fc600078ec0ff */
[--C-:B-1----:R-:W-:Y:S01]  /*12740*/  @!P3 IMAD.WIDE R14, R11, 0x4, R8.reuse ;  /* 0x000000040b0eb825 */ /* 0x102fe200078e0208 */
[----:B---3--:R-:W-:Y:S02]  /*12750*/  @!P1 LOP3.LUT R12, R6, 0xfffffffe, RZ, 0xc0, !PT ;  /* 0xfffffffe060c9812 */ /* 0x008fe400078ec0ff */
[----:B------:R-:W-:Y:S01]  /*12760*/  IADD3 R6, R0, 0xa0, RZ ;  /* 0x000000a000067810 */ /* 0x000fe20007ffe0ff */
[--C-:B------:R-:W-:Y:S01]  /*12770*/  @!P2 IMAD.WIDE R10, R10, 0x4, R8.reuse ;  /* 0x000000040a0aa825 */ /* 0x100fe200078e0208 */
[----:B------:R-:W-:Y:S02]  /*12780*/  @!P3 ST.E.64 [R14.64], R64 ;  /* 0x000000400e00b985 */ /* 0x000fe4000c101b16 */
[----:B------:R-:W-:Y:S01]  /*12790*/  ISETP.GE.AND P6, PT, R6, c[0x0][0x3c8], PT ;  /* 0x0000f20006007a0c */ /* 0x000fe20003fc6270 */
[----:B------:R-:W-:Y:S01]  /*127a0*/  @!P1 IMAD.WIDE R12, R12, 0x4, R8 ;  /* 0x000000040c0c9825 */ /* 0x000fe200078e0208 */
[----:B------:R1:W-:Y:S01]  /*127b0*/  @!P2 ST.E.64 [R10.64], R68 ;  /* 0x000000440a00a985 */ /* 0x0003e2000c101b16 */
[----:B------:R-:W-:-:S03]  /*127c0*/  ISETP.GE.AND P2, PT, R3, c[0x0][0x3c8], PT ;  /* 0x0000f20003007a0c */ /* 0x000fc60003f46270 */
[----:B------:R3:W-:Y:S04]  /*127d0*/  @!P1 ST.E.64 [R12.64], R72 ;  /* 0x000000480c009985 */ /* 0x0007e8000c101b16 */
[----:B------:R4:W-:Y:S03]  /*127e0*/  @!P0 ST.E.64 [R16.64], R76 ;  /* 0x0000004c10008985 */ /* 0x0009e6000c101b16 */
[----:B------:R-:W-:-:S03]  /*127f0*/  @!P6 LEA.HI R6, R6, R6, RZ, 0x1 ;  /* 0x000000060606e211 */ /* 0x000fc600078f08ff */
[----:B------:R-:W-:Y:S02]  /*12800*/  @!P2 LEA.HI R3, R3, R3, RZ, 0x1 ;  /* 0x000000030303a211 */ /* 0x000fe400078f08ff */
[----:B------:R-:W-:Y:S02]  /*12810*/  @!P6 LOP3.LUT R6, R6, 0xfffffffe, RZ, 0xc0, !PT ;  /* 0xfffffffe0606e812 */ /* 0x000fe400078ec0ff */
[----:B------:R-:W-:Y:S02]  /*12820*/  @!P2 LOP3.LUT R3, R3, 0xfffffffe, RZ, 0xc0, !PT ;  /* 0xfffffffe0303a812 */ /* 0x000fe400078ec0ff */
[C---:B-1----:R-:W-:Y:S02]  /*12830*/  IADD3 R11, R0.reuse, 0xa8, RZ ;  /* 0x000000a8000b7810 */ /* 0x042fe40007ffe0ff */
[----:B------:R-:W-:Y:S02]  /*12840*/  IADD3 R10, R0, 0xb0, RZ ;  /* 0x000000b0000a7810 */ /* 0x000fe40007ffe0ff */
[----:B------:R-:W-:-:S02]  /*12850*/  ISETP.GE.AND P4, PT, R11, c[0x0][0x3c8], PT ;  /* 0x0000f2000b007a0c */ /* 0x000fc40003f86270 */
[----:B------:R-:W-:Y:S02]  /*12860*/  ISETP.GE.AND P3, PT, R10, c[0x0][0x3c8], PT ;  /* 0x0000f2000a007a0c */ /* 0x000fe40003f66270 */
[----:B---3--:R-:W-:Y:S01]  /*12870*/  @!P5 LOP3.LUT R13, R4, 0xfffffffe, RZ, 0xc0, !PT ;  /* 0xfffffffe040dd812 */ /* 0x008fe200078ec0ff */
[--C-:B----4-:R-:W-:Y:S01]  /*12880*/  @!P2 IMAD.WIDE R16, R3, 0x4, R8.reuse ;  /* 0x000000040310a825 */ /* 0x110fe200078e0208 */
[C---:B------:R-:W-:Y:S02]  /*12890*/  IADD3 R12, R0.reuse, 0xc0, RZ ;  /* 0x000000c0000c7810 */ /* 0x040fe40007ffe0ff */
[----:B------:R-:W-:Y:S01]  /*128a0*/  IADD3 R4, R0, 0xc8, RZ ;  /* 0x000000c800047810 */ /* 0x000fe20007ffe0ff */
[----:B------:R-:W-:Y:S01]  /*128b0*/  @!P5 IMAD.WIDE R14, R13, 0x4, R8 ;  /* 0x000000040d0ed825 */ /* 0x000fe200078e0208 */
[----:B------:R-:W-:Y:S02]  /*128c0*/  ISETP.GE.AND P1, PT, R12, c[0x0][0x3c8], PT ;  /* 0x0000f2000c007a0c */ /* 0x000fe40003f26270 */
[----:B------:R-:W-:-:S02]  /*128d0*/  ISETP.GE.AND P0, PT, R4, c[0x0][0x3c8], PT ;  /* 0x0000f20004007a0c */ /* 0x000fc40003f06270 */
[----:B------:R-:W-:Y:S01]  /*128e0*/  @!P4 LEA.HI R11, R11, R11, RZ, 0x1 ;  /* 0x0000000b0b0bc211 */ /* 0x000fe200078f08ff */
[----:B------:R1:W-:Y:S01]  /*128f0*/  @!P5 ST.E.64 [R14.64], R80 ;  /* 0x000000500e00d985 */ /* 0x0003e2000c101b16 */
[----:B------:R-:W-:Y:S02]  /*12900*/  @!P3 LEA.HI R10, R10, R10, RZ, 0x1 ;  /* 0x0000000a0a0ab211 */ /* 0x000fe400078f08ff */
[----:B------:R-:W-:Y:S02]  /*12910*/  @!P4 LOP3.LUT R11, R11, 0xfffffffe, RZ, 0xc0, !PT ;  /* 0xfffffffe0b0bc812 */ /* 0x000fe400078ec0ff */
[----:B------:R-:W-:Y:S02]  /*12920*/  @!P3 LOP3.LUT R10, R10, 0xfffffffe, RZ, 0xc0, !PT ;  /* 0xfffffffe0a0ab812 */ /* 0x000fe400078ec0ff */
[----:B------:R-:W-:Y:S02]  /*12930*/  IADD3 R3, R0, 0xd0, RZ ;  /* 0x000000d000037810 */ /* 0x000fe40007ffe0ff */
[----:B------:R-:W-:-:S02]  /*12940*/  @!P1 LEA.HI R12, R12, R12, RZ, 0x1 ;  /* 0x0000000c0c0c9211 */ /* 0x000fc400078f08ff */
[----:B------:R-:W-:Y:S02]  /*12950*/  @!P0 LEA.HI R4, R4, R4, RZ, 0x1 ;  /* 0x0000000404048211 */ /* 0x000fe400078f08ff */
[----:B------:R-:W-:Y:S02]  /*12960*/  @!P1 LOP3.LUT R12, R12, 0xfffffffe, RZ, 0xc0, !PT ;  /* 0xfffffffe0c0c9812 */ /* 0x000fe400078ec0ff */
[----:B------:R-:W-:Y:S02]  /*12970*/  @!P0 LOP3.LUT R4, R4, 0xfffffffe, RZ, 0xc0, !PT ;  /* 0xfffffffe04048812 */ /* 0x000fe400078ec0ff */
[----:B------:R-:W-:Y:S01]  /*12980*/  ISETP.GE.AND P5, PT, R3, c[0x0][0x3c8], PT ;  /* 0x0000f20003007a0c */ /* 0x000fe20003fa6270 */
[----:B------:R-:W-:-:S04]  /*12990*/  @!P1 IMAD.WIDE R12, R12, 0x4, R8 ;  /* 0x000000040c0c9825 */ /* 0x000fc800078e0208 */
[----:B-1----:R-:W-:Y:S01]  /*129a0*/  @!P6 IMAD.WIDE R14, R6, 0x4, R8 ;  /* 0x00000004060ee825 */ /* 0x002fe200078e0208 */
[----:B------:R-:W-:-:S07]  /*129b0*/  IADD3 R6, R0, 0xf8, RZ ;  /* 0x000000f800067810 */ /* 0x000fce0007ffe0ff */
[----:B------:R-:W-:Y:S01]  /*129c0*/  @!P5 LEA.HI R3, R3, R3, RZ, 0x1 ;  /* 0x000000030303d211 */ /* 0x000fe200078f08ff */
[----:B------:R1:W-:Y:S03]  /*129d0*/  @!P6 ST.E.64 [R14.64], R84 ;  /* 0x000000540e00e985 */ /* 0x0003e6000c101b16 */
[----:B------:R-:W-:Y:S01]  /*129e0*/  @!P5 LOP3.LUT R3, R3, 0xfffffffe, RZ, 0xc0, !PT ;  /* 0xfffffffe0303d812 */ /* 0x000fe200078ec0ff */
[----:B-1----:R-:W-:-:S04]  /*129f0*/  @!P4 IMAD.WIDE R14, R11, 0x4, R8 ;  /* 0x000000040b0ec825 */ /* 0x002fc800078e0208 */
[--C-:B------:R-:W-:Y:S01]  /*12a00*/  @!P3 IMAD.WIDE R10, R10, 0x4, R8.reuse ;  /* 0x000000040a0ab825 */ /* 0x100fe200078e0208 */
[----:B------:R1:W-:Y:S04]  /*12a10*/  @!P4 ST.E.64 [R14.64], R88 ;  /* 0x000000580e00c985 */ /* 0x0003e8000c101b16 */
[----:B------:R3:W-:Y:S04]  /*12a20*/  @!P3 ST.E.64 [R10.64], R92 ;  /* 0x0000005c0a00b985 */ /* 0x0007e8000c101b16 */
[----:B------:R-:W-:Y:S04]  /*12a30*/  @!P2 ST.E.64 [R16.64], R96 ;  /* 0x000000601000a985 */ /* 0x000fe8000c101b16 */
[----:B------:R4:W-:Y:S01]  /*12a40*/  @!P1 ST.E.64 [R12.64], R100 ;  /* 0x000000640c009985 */ /* 0x0009e2000c101b16 */
[----:B-1----:R-:W-:-:S04]  /*12a50*/  @!P5 IMAD.WIDE R14, R3, 0x4, R8 ;  /* 0x00000004030ed825 */ /* 0x002fc800078e0208 */
[----:B---3--:R-:W-:Y:S01]  /*12a60*/  @!P0 IMAD.WIDE R10, R4, 0x4, R8 ;  /* 0x00000004040a8825 */ /* 0x008fe200078e0208 */
[----:B------:R-:W-:-:S04]  /*12a70*/  IADD3 R4, R0, 0xd8, RZ ;  /* 0x000000d800047810 */ /* 0x000fc80007ffe0ff */
[----:B------:R1:W-:Y:S01]  /*12a80*/  @!P0 ST.E.64 [R10.64], R104 ;  /* 0x000000680a008985 */ /* 0x0003e2000c101b16 */
[----:B------:R-:W-:Y:S02]  /*12a90*/  ISETP.GE.AND P4, PT, R4, c[0x0][0x3c8], PT ;  /* 0x0000f20004007a0c */ /* 0x000fe40003f86270 */
[----:B----4-:R-:W-:Y:S01]  /*12aa0*/  IADD3 R12, R0, 0xe0, RZ ;  /* 0x000000e0000c7810 */ /* 0x010fe20007ffe0ff */
[----:B------:R3:W-:Y:S01]  /*12ab0*/  @!P5 ST.E.64 [R14.64], R108 ;  /* 0x0000006c0e00d985 */ /* 0x0007e2000c101b16 */
[----:B------:R-:W-:Y:S02]  /*12ac0*/  ISETP.GE.AND P0, PT, R6, c[0x0][0x3c8], PT ;  /* 0x0000f20006007a0c */ /* 0x000fe40003f06270 */
[----:B------:R-:W-:-:S07]  /*12ad0*/  ISETP.GE.AND P3, PT, R12, c[0x0][0x3c8], PT ;  /* 0x0000f2000c007a0c */ /* 0x000fce0003f66270 */
[----:B------:R-:W-:-:S04]  /*12ae0*/  @!P4 LEA.HI R4, R4, R4, RZ, 0x1 ;  /* 0x000000040404c211 */ /* 0x000fc800078f08ff */
[----:B------:R-:W-:Y:S02]  /*12af0*/  @!P0 LEA.HI R6, R6, R6, RZ, 0x1 ;  /* 0x0000000606068211 */ /* 0x000fe400078f08ff */
[----:B------:R-:W-:Y:S02]  /*12b00*/  @!P3 LEA.HI R12, R12, R12, RZ, 0x1 ;  /* 0x0000000c0c0cb211 */ /* 0x000fe400078f08ff */
[----:B------:R-:W-:Y:S02]  /*12b10*/  @!P4 LOP3.LUT R4, R4, 0xfffffffe, RZ, 0xc0, !PT ;  /* 0xfffffffe0404c812 */ /* 0x000fe400078ec0ff */
[----:B------:R-:W-:Y:S02]  /*12b20*/  @!P3 LOP3.LUT R12, R12, 0xfffffffe, RZ, 0xc0, !PT ;  /* 0xfffffffe0c0cb812 */ /* 0x000fe400078ec0ff */
[----:B------:R-:W-:Y:S01]  /*12b30*/  @!P0 LOP3.LUT R6, R6, 0xfffffffe, RZ, 0xc0, !PT ;  /* 0xfffffffe06068812 */ /* 0x000fe200078ec0ff */
[----:B------:R-:W-:Y:S01]  /*12b40*/  @!P4 IMAD.WIDE R16, R4, 0x4, R8 ;  /* 0x000000040410c825 */ /* 0x000fe200078e0208 */
[----:B-1----:R-:W-:-:S02]  /*12b50*/  IADD3 R11, R0, 0xe8, RZ ;  /* 0x000000e8000b7810 */ /* 0x002fc40007ffe0ff */
[----:B------:R-:W-:Y:S01]  /*12b60*/  IADD3 R10, R0, 0xf0, RZ ;  /* 0x000000f0000a7810 */ /* 0x000fe20007ffe0ff */
[----:B------:R-:W-:Y:S01]  /*12b70*/  @!P3 IMAD.WIDE R12, R12, 0x4, R8 ;  /* 0x000000040c0cb825 */ /* 0x000fe200078e0208 */
[----:B------:R-:W-:Y:S01]  /*12b80*/  ISETP.GE.AND P2, PT, R11, c[0x0][0x3c8], PT ;  /* 0x0000f2000b007a0c */ /* 0x000fe20003f46270 */
[----:B------:R3:W-:Y:S01]  /*12b90*/  @!P4 ST.E.64 [R16.64], R112 ;  /* 0x000000701000c985 */ /* 0x0007e2000c101b16 */
[----:B------:R-:W-:-:S03]  /*12ba0*/  ISETP.GE.AND P1, PT, R10, c[0x0][0x3c8], PT ;  /* 0x0000f2000a007a0c */ /* 0x000fc60003f26270 */
[----:B------:R3:W-:Y:S08]  /*12bb0*/  @!P3 ST.E.64 [R12.64], R116 ;  /* 0x000000740c00b985 */ /* 0x0007f0000c101b16 */
[----:B------:R-:W-:Y:S02]  /*12bc0*/  @!P2 LEA.HI R11, R11, R11, RZ, 0x1 ;  /* 0x0000000b0b0ba211 */ /* 0x000fe400078f08ff */
[----:B------:R-:W-:-:S02]  /*12bd0*/  @!P1 LEA.HI R10, R10, R10, RZ, 0x1 ;  /* 0x0000000a0a0a9211 */ /* 0x000fc400078f08ff */
[----:B------:R-:W-:Y:S02]  /*12be0*/  @!P2 LOP3.LUT R11, R11, 0xfffffffe, RZ, 0xc0, !PT ;  /* 0xfffffffe0b0ba812 */ /* 0x000fe400078ec0ff */
[----:B------:R-:W-:-:S03]  /*12bf0*/  @!P1 LOP3.LUT R10, R10, 0xfffffffe, RZ, 0xc0, !PT ;  /* 0xfffffffe0a0a9812 */ /* 0x000fc600078ec0ff */
[----:B------:R-:W-:-:S04]  /*12c00*/  @!P2 IMAD.WIDE R18, R11, 0x4, R8 ;  /* 0x000000040b12a825 */ /* 0x000fc800078e0208 */
[--C-:B------:R-:W-:Y:S01]  /*12c10*/  @!P1 IMAD.WIDE R10, R10, 0x4, R8.reuse ;  /* 0x000000040a0a9825 */ /* 0x100fe200078e0208 */
[----:B------:R3:W-:Y:S03]  /*12c20*/  @!P2 ST.E.64 [R18.64], R120 ;  /* 0x000000781200a985 */ /* 0x0007e6000c101b16 */
[----:B------:R-:W-:Y:S01]  /*12c30*/  @!P0 IMAD.WIDE R8, R6, 0x4, R8 ;  /* 0x0000000406088825 */ /* 0x000fe200078e0208 */
[----:B------:R3:W-:Y:S04]  /*12c40*/  @!P1 ST.E.64 [R10.64], R124 ;  /* 0x0000007c0a009985 */ /* 0x0007e8000c101b16 */
[----:B------:R3:W-:Y:S02]  /*12c50*/  @!P0 ST.E.64 [R8.64], R128 ;  /* 0x0000008008008985 */ /* 0x0007e4000c101b16 */
.L_x_444:
[----:B------:R-:W-:Y:S05]  /*12c60*/  BSYNC B0 ;  /* 0x0000000000007941 */ /* 0x000fea0003800000 */
.L_x_443:
[----:B------:R-:W-:Y:S01]  /*12c70*/  ISETP.NE.AND P0, PT, R5, RZ, PT ;  /* 0x000000ff0500720c */ /* 0x000fe20003f05270 */
[----:B-1----:R-:W1:Y:S04]  /*12c80*/  SHFL.IDX PT, R7, R7, 0x1, 0x1c1f ;  /* 0x003c1f0007077f89 */ /* 0x002e6800000e0000 */
[----:B------:R4:W3:Y:S08]  /*12c90*/  SHFL.IDX PT, R6, R2, 0x1, 0x1c1f ;  /* 0x003c1f0002067f89 */ /* 0x0008f000000e0000 */
[----:B------:R-:W-:Y:S05]  /*12ca0*/  @P0 EXIT ;  /* 0x000000000000094d */ /* 0x000fea0003800000 */
[C---:B------:R-:W-:Y:S02]  /*12cb0*/  IADD3 R5, R0.reuse, 0x8, RZ ;  /* 0x0000000800057810 */ /* 0x040fe40007ffe0ff */
[----:B------:R-:W-:-:S02]  /*12cc0*/  IADD3 R4, R0, 0x10, RZ ;  /* 0x0000001000047810 */ /* 0x000fc40007ffe0ff */
[----:B------:R-:W-:Y:S02]  /*12cd0*/  ISETP.GE.AND P1, PT, R5, c[0x0][0x3c8], PT ;  /* 0x0000f20005007a0c */ /* 0x000fe40003f26270 */
[----:B------:R-:W-:Y:S02]  /*12ce0*/  ISETP.GE.AND P0, PT, R4, c[0x0][0x3c8], PT ;  /* 0x0000f20004007a0c */ /* 0x000fe40003f06270 */
[C---:B------:R-:W-:Y:S02]  /*12cf0*/  ISETP.GE.AND P2, PT, R0.reuse, c[0x0][0x3c8], PT ;  /* 0x0000f20000007a0c */ /* 0x040fe40003f46270 */
[C---:B------:R-:W-:Y:S02]  /*12d00*/  IADD3 R3, R0.reuse, 0x18, RZ ;  /* 0x0000001800037810 */ /* 0x040fe40007ffe0ff */
[----:B----4-:R-:W-:Y:S02]  /*12d10*/  IADD3 R2, R0, 0x20, RZ ;  /* 0x0000002000027810 */ /* 0x010fe40007ffe0ff */
[----:B------:R-:W-:-:S02]  /*12d20*/  ISETP.GE.AND P6, PT, R3, c[0x0][0x3c8], PT ;  /* 0x0000f20003007a0c */ /* 0x000fc40003fc6270 */
[----:B------:R-:W-:Y:S02]  /*12d30*/  ISETP.GE.AND P5, PT, R2, c[0x0][0x3c8], PT ;  /* 0x0000f20002007a0c */ /* 0x000fe40003fa6270 */
[----:B------:R-:W-:Y:S02]  /*12d40*/  @!P1 LEA.HI R5, R5, R5, RZ, 0x1 ;  /* 0x0000000505059211 */ /* 0x000fe400078f08ff */
[----:B------:R-:W-:Y:S01]  /*12d50*/  @!P0 LEA.HI R4, R4, R4, RZ, 0x1 ;  /* 0x0000000404048211 */ /* 0x000fe200078f08ff */
[--C-:B-1-3--:R-:W-:Y:S01]  /*12d60*/  @!P2 IMAD.WIDE R8, R0, 0x4, R6.reuse ;  /* 0x000000040008a825 */ /* 0x10afe200078e0206 */
[----:B------:R-:W-:Y:S02]  /*12d70*/  @!P1 LOP3.LUT R5, R5, 0xfffffffe, RZ, 0xc0, !PT ;  /* 0xfffffffe05059812 */ /* 0x000fe400078ec0ff */
[----:B------:R-:W-:Y:S02]  /*12d80*/  @!P0 LOP3.LUT R4, R4, 0xfffffffe, RZ, 0xc0, !PT ;  /* 0xfffffffe04048812 */ /* 0x000fe400078ec0ff */
[----:B------:R1:W-:Y:S01]  /*12d90*/  @!P2 ST.E.64 [R8.64], R134 ;  /* 0x000000860800a985 */ /* 0x0003e2000c101b16 */
[----:B------:R-:W-:Y:S01]  /*12da0*/  @!P1 IMAD.WIDE R10, R5, 0x4, R6 ;  /* 0x00000004050a9825 */ /* 0x000fe200078e0206 */
[----:B------:R-:W-:-:S02]  /*12db0*/  @!P6 LEA.HI R3, R3, R3, RZ, 0x1 ;  /* 0x000000030303e211 */ /* 0x000fc400078f08ff */
[----:B------:R-:W-:Y:S01]  /*12dc0*/  @!P5 LEA.HI R2, R2, R2, RZ, 0x1 ;  /* 0x000000020202d211 */ /* 0x000fe200078f08ff */
[--C-:B------:R-:W-:Y:S01]  /*12dd0*/  @!P0 IMAD.WIDE R4, R4, 0x4, R6.reuse ;  /* 0x0000000404048825 */ /* 0x100fe200078e0206 */
[----:B------:R3:W-:Y:S01]  /*12de0*/  @!P1 ST.E.64 [R10.64], R138 ;  /* 0x0000008a0a009985 */ /* 0x0007e2000c101b16 */
[----:B------:R-:W-:Y:S02]  /*12df0*/  @!P6 LOP3.LUT R3, R3, 0xfffffffe, RZ, 0xc0, !PT ;  /* 0xfffffffe0303e812 */ /* 0x000fe400078ec0ff */
[----:B------:R-:W-:Y:S01]  /*12e00*/  @!P5 LOP3.LUT R2, R2, 0xfffffffe, RZ, 0xc0, !PT ;  /* 0xfffffffe0202d812 */ /* 0x000fe200078ec0ff */
[----:B------:R4:W-:Y:S02]  /*12e10*/  @!P0 ST.E.64 [R4.64], R142 ;  /* 0x0000008e04008985 */ /* 0x0009e4000c101b16 */
[----:B------:R-:W-:Y:S01]  /*12e20*/  @!P6 IMAD.WIDE R12, R3, 0x4, R6 ;  /* 0x00000004030ce825 */ /* 0x000fe200078e0206 */
[----:B------:R-:W-:-:S03]  /*12e30*/  IADD3 R3, R0, 0x50, RZ ;  /* 0x0000005000037810 */ /* 0x000fc60007ffe0ff */
[----:B------:R-:W-:Y:S01]  /*12e40*/  @!P5 IMAD.WIDE R14, R2, 0x4, R6 ;  /* 0x00000004020ed825 */ /* 0x000fe200078e0206 */
[----:B------:R5:W-:Y:S01]  /*12e50*/  @!P6 ST.E.64 [R12.64], R146 ;  /* 0x000000920c00e985 */ /* 0x000be2000c101b16 */
[----:B------:R-:W-:Y:S02]  /*12e60*/  IADD3 R2, R0, 0x58, RZ ;  /* 0x0000005800027810 */ /* 0x000fe40007ffe0ff */
[----:B------:R-:W-:Y:S01]  /*12e70*/  ISETP.GE.AND P6, PT, R3, c[0x0][0x3c8], PT ;  /* 0x0000f20003007a0c */ /* 0x000fe20003fc6270 */
[----:B------:R2:W-:Y:S01]  /*12e80*/  @!P5 ST.E.64 [R14.64], R150 ;  /* 0x000000960e00d985 */ /* 0x0005e2000c101b16 */
[----:B------:R-:W-:Y:S02]  /*12e90*/  ISETP.GE.AND P5, PT, R2, c[0x0][0x3c8], PT ;  /* 0x0000f20002007a0c */ /* 0x000fe40003fa6270 */
[C---:B-1----:R-:W-:Y:S02]  /*12ea0*/  IADD3 R9, R0.reuse, 0x30, RZ ;  /* 0x0000003000097810 */ /* 0x042fe40007ffe0ff */
[----:B------:R-:W-:-:S02]  /*12eb0*/  IADD3 R8, R0, 0x38, RZ ;  /* 0x0000003800087810 */ /* 0x000fc40007ffe0ff */
[----:B------:R-:W-:Y:S02]  /*12ec0*/  ISETP.GE.AND P3, PT, R9, c[0x0][0x3c8], PT ;  /* 0x0000f20009007a0c */ /* 0x000fe40003f66270 */
[----:B---3--:R-:W-:Y:S02]  /*12ed0*/  IADD3 R10, R0, 0x28, RZ ;  /* 0x00000028000a7810 */ /* 0x008fe40007ffe0ff */
[----:B------:R-:W-:Y:S02]  /*12ee0*/  ISETP.GE.AND P2, PT, R8, c[0x0][0x3c8], PT ;  /* 0x0000f20008007a0c */ /* 0x000fe40003f46270 */
[C---:B----4-:R-:W-:Y:S02]  /*12ef0*/  IADD3 R5, R0.reuse, 0x40, RZ ;  /* 0x0000004000057810 */ /* 0x050fe40007ffe0ff */
[----:B------:R-:W-:Y:S02]  /*12f00*/  IADD3 R4, R0, 0x48, RZ ;  /* 0x0000004800047810 */ /* 0x000fe40007ffe0ff */
[----:B------:R-:W-:-:S02]  /*12f10*/  ISETP.GE.AND P4, PT, R10, c[0x0][0x3c8], PT ;  /* 0x0000f2000a007a0c */ /* 0x000fc40003f86270 */
[----:B------:R-:W-:Y:S02]  /*12f20*/  ISETP.GE.AND P1, PT, R5, c[0x0][0x3c8], PT ;  /* 0x0000f20005007a0c */ /* 0x000fe40003f26270 */
[----:B------:R-:W-:Y:S02]  /*12f30*/  ISETP.GE.AND P0, PT, R4, c[0x0][0x3c8], PT ;  /* 0x0000f20004007a0c */ /* 0x000fe40003f06270 */
[----:B------:R-:W-:Y:S02]  /*12f40*/  @!P3 LEA.HI R9, R9, R9, RZ, 0x1 ;  /* 0x000000090909b211 */ /* 0x000fe400078f08ff */
[----:B------:R-:W-:Y:S02]  /*12f50*/  @!P2 LEA.HI R8, R8, R8, RZ, 0x1 ;  /* 0x000000080808a211 */ /* 0x000fe400078f08ff */
[----:B------:R-:W-:Y:S02]  /*12f60*/  @!P3 LOP3.LUT R9, R9, 0xfffffffe, RZ, 0xc0, !PT ;  /* 0xfffffffe0909b812 */ /* 0x000fe400078ec0ff */
[----:B------:R-:W-:-:S02]  /*12f70*/  @!P2 LOP3.LUT R8, R8, 0xfffffffe, RZ, 0xc0, !PT ;  /* 0xfffffffe0808a812 */ /* 0x000fc400078ec0ff */
[----:B------:R-:W-:Y:S01]  /*12f80*/  @!P4 LEA.HI R10, R10, R10, RZ, 0x1 ;  /* 0x0000000a0a0ac211 */ /* 0x000fe200078f08ff */
[--C-:B-----5:R-:W-:Y:S01]  /*12f90*/  @!P3 IMAD.WIDE R12, R9, 0x4, R6.reuse ;  /* 0x00000004090cb825 */ /* 0x120fe200078e0206 */
[----:B------:R-:W-:Y:S02]  /*12fa0*/  @!P1 LEA.HI R5, R5, R5, RZ, 0x1 ;  /* 0x0000000505059211 */ /* 0x000fe400078f08ff */
[----:B------:R-:W-:Y:S01]  /*12fb0*/  @!P0 LEA.HI R4, R4, R4, RZ, 0x1 ;  /* 0x0000000404048211 */ /* 0x000fe200078f08ff */
[--C-:B------:R-:W-:Y:S01]  /*12fc0*/  @!P2 IMAD.WIDE R8, R8, 0x4, R6.reuse ;  /* 0x000000040808a825 */ /* 0x100fe200078e0206 */
[----:B------:R-:W-:Y:S02]  /*12fd0*/  @!P4 LOP3.LUT R10, R10, 0xfffffffe, RZ, 0xc0, !PT ;  /* 0xfffffffe0a0ac812 */ /* 0x000fe400078ec0ff */
[----:B------:R-:W-:Y:S02]  /*12fe0*/  @!P1 LOP3.LUT R5, R5, 0xfffffffe, RZ, 0xc0, !PT ;  /* 0xfffffffe05059812 */ /* 0x000fe400078ec0ff */
[----:B------:R-:W-:Y:S01]  /*12ff0*/  @!P0 LOP3.LUT R4, R4, 0xfffffffe, RZ, 0xc0, !PT ;  /* 0xfffffffe04048812 */ /* 0x000fe200078ec0ff */
[----:B------:R-:W-:Y:S01]  /*13000*/  @!P4 IMAD.WIDE R10, R10, 0x4, R6 ;  /* 0x000000040a0ac825 */ /* 0x000fe200078e0206 */
[----:B------:R-:W-:-:S02]  /*13010*/  @!P6 LEA.HI R3, R3, R3, RZ, 0x1 ;  /* 0x000000030303e211 */ /* 0x000fc400078f08ff */
[----:B------:R-:W-:Y:S01]  /*13020*/  @!P5 LEA.HI R2, R2, R2, RZ, 0x1 ;  /* 0x000000020202d211 */ /* 0x000fe200078f08ff */
[--C-:B--2---:R-:W-:Y:S01]  /*13030*/  @!P1 IMAD.WIDE R14, R5, 0x4, R6.reuse ;  /* 0x00000004050e9825 */ /* 0x104fe200078e0206 */
[----:B------:R1:W-:Y:S01]  /*13040*/  @!P4 ST.E.64 [R10.64], R154 ;  /* 0x0000009a0a00c985 */ /* 0x0003e2000c101b16 */
[----:B------:R-:W-:Y:S02]  /*13050*/  @!P6 LOP3.LUT R3, R3, 0xfffffffe, RZ, 0xc0, !PT ;  /* 0xfffffffe0303e812 */ /* 0x000fe400078ec0ff */
[----:B------:R-:W-:Y:S01]  /*13060*/  @!P0 IMAD.WIDE R4, R4, 0x4, R6 ;  /* 0x0000000404048825 */ /* 0x000fe200078e0206 */
[----:B------:R2:W-:Y:S01]  /*13070*/  @!P3 ST.E.64 [R12.64], R30 ;  /* 0x0000001e0c00b985 */ /* 0x0005e2000c101b16 */
[----:B------:R-:W-:-:S03]  /*13080*/  @!P5 LOP3.LUT R2, R2, 0xfffffffe, RZ, 0xc0, !PT ;  /* 0xfffffffe0202d812 */ /* 0x000fc600078ec0ff */
[----:B------:R3:W-:Y:S04]  /*13090*/  @!P2 ST.E.64 [R8.64], R34 ;  /* 0x000000220800a985 */ /* 0x0007e8000c101b16 */
[----:B------:R4:W-:Y:S04]  /*130a0*/  @!P1 ST.E.64 [R14.64], R38 ;  /* 0x000000260e009985 */ /* 0x0009e8000c101b16 */
[----:B------:R5:W-:Y:S01]  /*130b0*/  @!P0 ST.E.64 [R4.64], R42 ;  /* 0x0000002a04008985 */ /* 0x000be2000c101b16 */
[----:B-1----:R-:W-:-:S04]  /*130c0*/  IADD3 R10, R0, 0x60, RZ ;  /* 0x00000060000a7810 */ /* 0x002fc80007ffe0ff */
[----:B------:R-:W-:Y:S01]  /*130d0*/  ISETP.GE.AND P4, PT, R10, c[0x0][0x3c8], PT ;  /* 0x0000f2000a007a0c */ /* 0x000fe20003f86270 */
[--C-:B--2---:R-:W-:Y:S01]  /*130e0*/  @!P6 IMAD.WIDE R12, R3, 0x4, R6.reuse ;  /* 0x00000004030ce825 */ /* 0x104fe200078e0206 */
[C---:B------:R-:W-:Y:S02]  /*130f0*/  IADD3 R3, R0.reuse, 0x88, RZ ;  /* 0x0000008800037810 */ /* 0x040fe40007ffe0ff */
[C---:B---3--:R-:W-:Y:S02]  /*13100*/  IADD3 R9, R0.reuse, 0x68, RZ ;  /* 0x0000006800097810 */ /* 0x048fe40007ffe0ff */
[----:B------:R-:W-:Y:S01]  /*13110*/  IADD3 R8, R0, 0x70, RZ ;  /* 0x0000007000087810 */ /* 0x000fe20007ffe0ff */
[----:B------:R1:W-:Y:S01]  /*13120*/  @!P6 ST.E.64 [R12.64], R46 ;  /* 0x0000002e0c00e985 */ /* 0x0003e2000c101b16 */
[----:B------:R-:W-:Y:S01]  /*13130*/  ISETP.GE.AND P3, PT, R9, c[0x0][0x3c8], PT ;  /* 0x0000f20009007a0c */ /* 0x000fe20003f66270 */
[----:B----4-:R-:W-:Y:S01]  /*13140*/  @!P5 IMAD.WIDE R14, R2, 0x4, R6 ;  /* 0x00000004020ed825 */ /* 0x010fe200078e0206 */
[----:B------:R-:W-:-:S02]  /*13150*/  ISETP.GE.AND P2, PT, R8, c[0x0][0x3c8], PT ;  /* 0x0000f20008007a0c */ /* 0x000fc40003f46270 */
[C---:B-----5:R-:W-:Y:S02]  /*13160*/  IADD3 R5, R0.reuse, 0x78, RZ ;  /* 0x0000007800057810 */ /* 0x060fe40007ffe0ff */
[----:B------:R-:W-:Y:S01]  /*13170*/  IADD3 R4, R0, 0x80, RZ ;  /* 0x0000008000047810 */ /* 0x000fe20007ffe0ff */
[----:B------:R2:W-:Y:S01]  /*13180*/  @!P5 ST.E.64 [R14.64], R50 ;  /* 0x000000320e00d985 */ /* 0x0005e2000c101b16 */
[----:B------:R-:W-:Y:S02]  /*13190*/  ISETP.GE.AND P1, PT, R5, c[0x0][0x3c8], PT ;  /* 0x0000f20005007a0c */ /* 0x000fe40003f26270 */
[----:B------:R-:W-:Y:S02]  /*131a0*/  ISETP.GE.AND P0, PT, R4, c[0x0][0x3c8], PT ;  /* 0x0000f20004007a0c */ /* 0x000fe40003f06270 */
[----:B------:R-:W-:Y:S02]  /*131b0*/  @!P4 LEA.HI R10, R10, R10, RZ, 0x1 ;  /* 0x0000000a0a0ac211 */ /* 0x000fe400078f08ff */
[----:B------:R-:W-:-:S02]  /*131c0*/  @!P3 LEA.HI R9, R9, R9, RZ, 0x1 ;  /* 0x000000090909b211 */ /* 0x000fc400078f08ff */
[----:B------:R-:W-:Y:S02]  /*131d0*/  @!P2 LEA.HI R8, R8, R8, RZ, 0x1 ;  /* 0x000000080808a211 */ /* 0x000fe400078f08ff */
[----:B------:R-:W-:Y:S02]  /*131e0*/  @!P4 LOP3.LUT R10, R10, 0xfffffffe, RZ, 0xc0, !PT ;  /* 0xfffffffe0a0ac812 */ /* 0x000fe400078ec0ff */
[----:B------:R-:W-:Y:S02]  /*131f0*/  @!P3 LOP3.LUT R9, R9, 0xfffffffe, RZ, 0xc0, !PT ;  /* 0xfffffffe0909b812 */ /* 0x000fe400078ec0ff */
[----:B------:R-:W-:Y:S01]  /*13200*/  @!P1 LEA.HI R5, R5, R5, RZ, 0x1 ;  /* 0x0000000505059211 */ /* 0x000fe200078f08ff */
[----:B------:R-:W-:Y:S01]  /*13210*/  @!P4 IMAD.WIDE R10, R10, 0x4, R6 ;  /* 0x000000040a0ac825 */ /* 0x000fe200078e0206 */
[----:B------:R-:W-:Y:S02]  /*13220*/  @!P0 LEA.HI R4, R4, R4, RZ, 0x1 ;  /* 0x0000000404048211 */ /* 0x000fe400078f08ff */
[----:B------:R-:W-:-:S02]  /*13230*/  @!P2 LOP3.LUT R8, R8, 0xfffffffe, RZ, 0xc0, !PT ;  /* 0xfffffffe0808a812 */ /* 0x000fc400078ec0ff */
[----:B------:R-:W-:Y:S01]  /*13240*/  @!P1 LOP3.LUT R5, R5, 0xfffffffe, RZ, 0xc0, !PT ;  /* 0xfffffffe05059812 */ /* 0x000fe200078ec0ff */
[--C-:B-1----:R-:W-:Y:S01]  /*13250*/  @!P3 IMAD.WIDE R12, R9, 0x4, R6.reuse ;  /* 0x00000004090cb825 */ /* 0x102fe200078e0206 */
[----:B------:R-:W-:Y:S01]  /*13260*/  @!P0 LOP3.LUT R4, R4, 0xfffffffe, RZ, 0xc0, !PT ;  /* 0xfffffffe04048812 */ /* 0x000fe200078ec0ff */
[----:B------:R1:W-:Y:S01]  /*13270*/  @!P4 ST.E.64 [R10.64], R54 ;  /* 0x000000360a00c985 */ /* 0x0003e2000c101b16 */
[----:B------:R-:W-:Y:S01]  /*13280*/  IADD3 R2, R0, 0x90, RZ ;  /* 0x0000009000027810 */ /* 0x000fe20007ffe0ff */
[--C-:B------:R-:W-:Y:S01]  /*13290*/  @!P2 IMAD.WIDE R8, R8, 0x4, R6.reuse ;  /* 0x000000040808a825 */ /* 0x100fe200078e0206 */
[----:B------:R-:W-:Y:S01]  /*132a0*/  ISETP.GE.AND P6, PT, R3, c[0x0][0x3c8], PT ;  /* 0x0000f20003007a0c */ /* 0x000fe20003fc6270 */
[----:B------:R3:W-:Y:S01]  /*132b0*/  @!P3 ST.E.64 [R12.64], R58 ;  /* 0x0000003a0c00b985 */ /* 0x0007e2000c101b16 */
[----:B------:R-:W-:Y:S01]  /*132c0*/  ISETP.GE.AND P5, PT, R2, c[0x0][0x3c8], PT ;  /* 0x0000f20002007a0c */ /* 0x000fe20003fa6270 */
[--C-:B--2---:R-:W-:Y:S02]  /*132d0*/  @!P1 IMAD.WIDE R14, R5, 0x4, R6.reuse ;  /* 0x00000004050e9825 */ /* 0x104fe400078e0206 */
[----:B------:R2:W-:Y:S02]  /*132e0*/  @!P2 ST.E.64 [R8.64], R62 ;  /* 0x0000003e0800a985 */ /* 0x0005e4000c101b16 */
[----:B------:R-:W-:-:S02]  /*132f0*/  @!P0 IMAD.WIDE R4, R4, 0x4, R6 ;  /* 0x0000000404048825 */ /* 0x000fc400078e0206 */
[----:B------:R4:W-:Y:S04]  /*13300*/  @!P1 ST.E.64 [R14.64], R66 ;  /* 0x000000420e009985 */ /* 0x0009e8000c101b16 */
[----:B------:R5:W-:Y:S01]  /*13310*/  @!P0 ST.E.64 [R4.64], R70 ;  /* 0x0000004604008985 */ /* 0x000be2000c101b16 */
[----:B------:R-:W-:Y:S02]  /*13320*/  @!P6 LEA.HI R3, R3, R3, RZ, 0x1 ;  /* 0x000000030303e211 */ /* 0x000fe400078f08ff */
[----:B------:R-:W-:Y:S02]  /*13330*/  @!P5 LEA.HI R2, R2, R2, RZ, 0x1 ;  /* 0x000000020202d211 */ /* 0x000fe400078f08ff */
[----:B------:R-:W-:Y:S02]  /*13340*/  @!P6 LOP3.LUT R3, R3, 0xfffffffe, RZ, 0xc0, !PT ;  /* 0xfffffffe0303e812 */ /* 0x000fe400078ec0ff */
[----:B------:R-:W-:-:S02]  /*13350*/  @!P5 LOP3.LUT R2, R2, 0xfffffffe, RZ, 0xc0, !PT ;  /* 0xfffffffe0202d812 */ /* 0x000fc400078ec0ff */
[----:B-1----:R-:W-:-:S04]  /*13360*/  IADD3 R10, R0, 0x98, RZ ;  /* 0x00000098000a7810 */ /* 0x002fc80007ffe0ff */
[----:B------:R-:W-:Y:S01]  /*13370*/  ISETP.GE.AND P4, PT, R10, c[0x0][0x3c8], PT ;  /* 0x0000f2000a007a0c */ /* 0x000fe20003f86270 */
[--C-:B---3--:R-:W-:Y:S01]  /*13380*/  @!P6 IMAD.WIDE R12, R3, 0x4, R6.reuse ;  /* 0x00000004030ce825 */ /* 0x108fe200078e0206 */
[C---:B------:R-:W-:Y:S02]  /*13390*/  IADD3 R3, R0.reuse, 0xc0, RZ ;  /* 0x000000c000037810 */ /* 0x040fe40007ffe0ff */
[C---:B--2---:R-:W-:Y:S02]  /*133a0*/  IADD3 R9, R0.reuse, 0xa0, RZ ;  /* 0x000000a000097810 */ /* 0x044fe40007ffe0ff */
        /* <DEDUP_REMOVED lines=31> */
[----:B------:R-:W-:Y:S04]  /*135a0*/  @!P1 ST.E.64 [R14.64], R94 ;  /* 0x0000005e0e009985 */ /* 0x000fe8000c101b16 */
[----:B------:R4:W-:Y:S01]  /*135b0*/  @!P0 ST.E.64 [R4.64], R98 ;  /* 0x0000006204008985 */ /* 0x0009e2000c101b16 */
[----:B------:R-:W-:Y:S02]  /*135c0*/  @!P6 LEA.HI R3, R3, R3, RZ, 0x1 ;  /* 0x000000030303e211 */ /* 0x000fe400078f08ff */
[----:B------:R-:W-:Y:S02]  /*135d0*/  @!P5 LEA.HI R2, R2, R2, RZ, 0x1 ;  /* 0x000000020202d211 */ /* 0x000fe400078f08ff */
[----:B------:R-:W-:Y:S02]  /*135e0*/  @!P6 LOP3.LUT R3, R3, 0xfffffffe, RZ, 0xc0, !PT ;  /* 0xfffffffe0303e812 */ /* 0x000fe400078ec0ff */
[----:B------:R-:W-:-:S02]  /*135f0*/  @!P5 LOP3.LUT R2, R2, 0xfffffffe, RZ, 0xc0, !PT ;  /* 0xfffffffe0202d812 */ /* 0x000fc400078ec0ff */
[----:B-1----:R-:W-:-:S04]  /*13600*/  IADD3 R10, R0, 0xd0, RZ ;  /* 0x000000d0000a7810 */ /* 0x002fc80007ffe0ff */
[----:B------:R-:W-:Y:S01]  /*13610*/  ISETP.GE.AND P4, PT, R10, c[0x0][0x3c8], PT ;  /* 0x0000f2000a007a0c */ /* 0x000fe20003f86270 */
[----:B---3--:R-:W-:Y:S01]  /*13620*/  @!P6 IMAD.WIDE R12, R3, 0x4, R6 ;  /* 0x00000004030ce825 */ /* 0x008fe200078e0206 */
[----:B--2---:R-:W-:-:S03]  /*13630*/  IADD3 R9, R0, 0xd8, RZ ;  /* 0x000000d800097810 */ /* 0x004fc60007ffe0ff */
[----:B------:R-:W-:Y:S01]  /*13640*/  @!P5 IMAD.WIDE R2, R2, 0x4, R6 ;  /* 0x000000040202d825 */ /* 0x000fe200078e0206 */
[----:B------:R-:W-:Y:S01]  /*13650*/  IADD3 R8, R0, 0xe0, RZ ;  /* 0x000000e000087810 */ /* 0x000fe20007ffe0ff */
[----:B------:R-:W-:Y:S01]  /*13660*/  @!P6 ST.E.64 [R12.64], R102 ;  /* 0x000000660c00e985 */ /* 0x000fe2000c101b16 */
[----:B------:R-:W-:Y:S02]  /*13670*/  ISETP.GE.AND P3, PT, R9, c[0x0][0x3c8], PT ;  /* 0x0000f20009007a0c */ /* 0x000fe40003f66270 */
[----:B------:R-:W-:Y:S01]  /*13680*/  ISETP.GE.AND P2, PT, R8, c[0x0][0x3c8], PT ;  /* 0x0000f20008007a0c */ /* 0x000fe20003f46270 */
[----:B------:R1:W-:Y:S01]  /*13690*/  @!P5 ST.E.64 [R2.64], R106 ;  /* 0x0000006a0200d985 */ /* 0x0003e2000c101b16 */
[C---:B----4-:R-:W-:Y:S02]  /*136a0*/  IADD3 R5, R0.reuse, 0xe8, RZ ;  /* 0x000000e800057810 */ /* 0x050fe40007ffe0ff */
[----:B------:R-:W-:Y:S02]  /*136b0*/  IADD3 R4, R0, 0xf0, RZ ;  /* 0x000000f000047810 */ /* 0x000fe40007ffe0ff */
[----:B------:R-:W-:-:S02]  /*136c0*/  ISETP.GE.AND P1, PT, R5, c[0x0][0x3c8], PT ;  /* 0x0000f20005007a0c */ /* 0x000fc40003f26270 */
[----:B------:R-:W-:Y:S02]  /*136d0*/  ISETP.GE.AND P0, PT, R4, c[0x0][0x3c8], PT ;  /* 0x0000f20004007a0c */ /* 0x000fe40003f06270 */
[----:B------:R-:W-:Y:S02]  /*136e0*/  @!P4 LEA.HI R10, R10, R10, RZ, 0x1 ;  /* 0x0000000a0a0ac211 */ /* 0x000fe400078f08ff */
[----:B------:R-:W-:Y:S02]  /*136f0*/  @!P3 LEA.HI R9, R9, R9, RZ, 0x1 ;  /* 0x000000090909b211 */ /* 0x000fe400078f08ff */
[----:B------:R-:W-:Y:S02]  /*13700*/  @!P2 LEA.HI R8, R8, R8, RZ, 0x1 ;  /* 0x000000080808a211 */ /* 0x000fe400078f08ff */
[----:B------:R-:W-:Y:S02]  /*13710*/  @!P4 LOP3.LUT R10, R10, 0xfffffffe, RZ, 0xc0, !PT ;  /* 0xfffffffe0a0ac812 */ /* 0x000fe400078ec0ff */
[----:B------:R-:W-:-:S02]  /*13720*/  @!P3 LOP3.LUT R9, R9, 0xfffffffe, RZ, 0xc0, !PT ;  /* 0xfffffffe0909b812 */ /* 0x000fc400078ec0ff */
[----:B------:R-:W-:Y:S01]  /*13730*/  @!P1 LEA.HI R5, R5, R5, RZ, 0x1 ;  /* 0x0000000505059211 */ /* 0x000fe200078f08ff */
[--C-:B------:R-:W-:Y:S01]  /*13740*/  @!P4 IMAD.WIDE R10, R10, 0x4, R6.reuse ;  /* 0x000000040a0ac825 */ /* 0x100fe200078e0206 */
[----:B------:R-:W-:Y:S02]  /*13750*/  @!P0 LEA.HI R4, R4, R4, RZ, 0x1 ;  /* 0x0000000404048211 */ /* 0x000fe400078f08ff */
[----:B------:R-:W-:Y:S02]  /*13760*/  @!P2 LOP3.LUT R8, R8, 0xfffffffe, RZ, 0xc0, !PT ;  /* 0xfffffffe0808a812 */ /* 0x000fe400078ec0ff */
[----:B------:R-:W-:Y:S01]  /*13770*/  @!P1 LOP3.LUT R5, R5, 0xfffffffe, RZ, 0xc0, !PT ;  /* 0xfffffffe05059812 */ /* 0x000fe200078ec0ff */
[----:B------:R2:W-:Y:S01]  /*13780*/  @!P4 ST.E.64 [R10.64], R110 ;  /* 0x0000006e0a00c985 */ /* 0x0005e2000c101b16 */
[----:B------:R-:W-:Y:S01]  /*13790*/  @!P0 LOP3.LUT R4, R4, 0xfffffffe, RZ, 0xc0, !PT ;  /* 0xfffffffe04048812 */ /* 0x000fe200078ec0ff */
[----:B-1----:R-:W-:Y:S01]  /*137a0*/  @!P3 IMAD.WIDE R2, R9, 0x4, R6 ;  /* 0x000000040902b825 */ /* 0x002fe200078e0206 */
[----:B------:R-:W-:-:S03]  /*137b0*/  IADD3 R0, R0, 0xf8, RZ ;  /* 0x000000f800007810 */ /* 0x000fc60007ffe0ff */
        /* <DEDUP_REMOVED lines=14> */
.L_x_442:
[----:B------:R-:W3:Y:S02]  /*138a0*/  S2R R3, SR_TID.X ;  /* 0x0000000000037919 */ /* 0x000ee40000002100 */
[----:B---3--:R-:W-:-:S13]  /*138b0*/  ISETP.GT.AND P0, PT, R3, 0x7f, PT ;  /* 0x0000007f0300780c */ /* 0x008fda0003f04270 */
[----:B------:R-:W-:Y:S05]  /*138c0*/  @P0 EXIT ;  /* 0x000000000000094d */ /* 0x000fea0003800000 */
[----:B------:R-:W3:Y:S01]  /*138d0*/  S2R R7, SR_CTAID.X ;  /* 0x0000000000077919 */ /* 0x000ee20000002500 */
[----:B------:R-:W-:-:S05]  /*138e0*/  MOV R0, c[0x0][0x4e8] ;  /* 0x00013a0000007a02 */ /* 0x000fca0000000f00 */
[----:B-1----:R-:W-:Y:S01]  /*138f0*/  IMAD R2, R0, c[0x0][0x388], RZ ;  /* 0x0000e20000027a24 */ /* 0x002fe200078e02ff */
[----:B---3--:R-:W-:-:S04]  /*13900*/  LEA R7, R7, R3, 0x7 ;  /* 0x0000000307077211 */ /* 0x008fc800078e38ff */
[----:B------:R-:W-:-:S13]  /*13910*/  ISETP.GE.AND P0, PT, R7, R2, PT ;  /* 0x000000020700720c */ /* 0x000fda0003f06270 */
[----:B------:R-:W-:Y:S05]  /*13920*/  @P0 EXIT ;  /* 0x000000000000094d */ /* 0x000fea0003800000 */
[----:B------:R-:W1:Y:S01]  /*13930*/  S2R R4, SR_CTAID.Z ;  /* 0x0000000000047919 */ /* 0x000e620000002700 */
[----:B------:R-:W-:Y:S01]  /*13940*/  USHF.R.S32.HI UR6, URZ, 0x1f, UR11 ;  /* 0x0000001f3f067899 */ /* 0x000fe2000801140b */
[----:B------:R-:W-:Y:S01]  /*13950*/  ISETP.NE.AND P0, PT, R0, 0x1, PT ;  /* 0x000000010000780c */ /* 0x000fe20003f05270 */
[----:B------:R-:W-:Y:S01]  /*13960*/  ULDC.64 UR4, c[0x0][0x4d0] ;  /* 0x0001340000047ab9 */ /* 0x000fe20000000a00 */
[----:B------:R-:W3:Y:S01]  /*13970*/  S2R R3, SR_CTAID.Y ;  /* 0x0000000000037919 */ /* 0x000ee20000002600 */
        /* <DEDUP_REMOVED lines=14> */
[----:B---3--:R-:W-:Y:S02]  /*13a60*/  IMAD R2, R2, c[0x0][0x550], R3 ;  /* 0x0001540002027a24 */ /* 0x008fe400078e0203 */
[----:B------:R-:W-:Y:S01]  /*13a70*/  IMAD R0, R4, c[0x0][0x4dc], R0 ;  /* 0x0001370004007a24 */ /* 0x000fe200078e0200 */
[----:B------:R-:W-:Y:S02]  /*13a80*/  IADD3 R4, -R6, RZ, RZ ;  /* 0x000000ff06047210 */ /* 0x000fe40007ffe1ff */
[----:B------:R-:W-:Y:S01]  /*13a90*/  SHF.R.S32.HI R3, RZ, 0x1f, R2 ;  /* 0x0000001fff037819 */ /* 0x000fe20000011402 */
[----:B------:R-:W-:Y:S01]  /*13aa0*/  IMAD.IADD R9, R0, 0x1, R9 ;  /* 0x0000000100097824 */ /* 0x000fe200078e0209 */
[----:B------:R-:W-:Y:S01]  /*13ab0*/  SHF.R.S32.HI R0, RZ, 0x1f, R6 ;  /* 0x0000001fff007819 */ /* 0x000fe20000011406 */
[----:B------:R-:W-:-:S02]  /*13ac0*/  IMAD R4, R4, c[0x0][0x4e8], R7 ;  /* 0x00013a0004047a24 */ /* 0x000fc400078e0207 */
[----:B------:R-:W-:Y:S02]  /*13ad0*/  IMAD R3, R3, c[0x0][0x4e0], RZ ;  /* 0x0001380003037a24 */ /* 0x000fe400078e02ff */
[----:B------:R-:W-:-:S04]  /*13ae0*/  IMAD.WIDE.U32 R8, R2, c[0x0][0x4e0], R8 ;  /* 0x0001380002087a25 */ /* 0x000fc800078e0008 */
[----:B------:R-:W-:Y:S01]  /*13af0*/  IMAD R3, R2, c[0x0][0x4e4], R3 ;  /* 0x0001390002037a24 */ /* 0x000fe200078e0203 */
[----:B------:R-:W-:Y:S02]  /*13b00*/  SHF.R.S32.HI R2, RZ, 0x1f, R4 ;  /* 0x0000001fff027819 */ /* 0x000fe40000011404 */
[----:B------:R-:W-:-:S03]  /*13b10*/  IADD3 R6, P0, R6, R8, RZ ;  /* 0x0000000806067210 */ /* 0x000fc60007f1e0ff */
[----:B------:R-:W-:Y:S01]  /*13b20*/  IMAD R2, R2, c[0x0][0x4c8], RZ ;  /* 0x0001320002027a24 */ /* 0x000fe200078e02ff */
[----:B------:R-:W-:Y:S02]  /*13b30*/  IADD3.X R7, R0, R9, R3, P0, !PT ;  /* 0x0000000900077210 */ /* 0x000fe400007fe403 */
[----:B------:R-:W-:Y:S01]  /*13b40*/  MOV R0, 0xff800000 ;  /* 0xff80000000007802 */ /* 0x000fe20000000f00 */
[C---:B------:R-:W-:Y:S02]  /*13b50*/  IMAD R2, R4.reuse, c[0x0][0x4cc], R2 ;  /* 0x0001330004027a24 */ /* 0x040fe400078e0202 */
[----:B------:R-:W-:-:S05]  /*13b60*/  IMAD.WIDE.U32 R6, R4, c[0x0][0x4c8], R6 ;  /* 0x0001320004067a25 */ /* 0x000fca00078e0006 */
[----:B------:R-:W-:Y:S02]  /*13b70*/  IADD3 R2, R7, R2, RZ ;  /* 0x0000000207027210 */ /* 0x000fe40007ffe0ff */
[----:B------:R-:W-:-:S04]  /*13b80*/  LEA R4, P0, R6, c[0x0][0x4a8], 0x2 ;  /* 0x00012a0006047a11 */ /* 0x000fc800078010ff */
[----:B------:R-:W-:-:S05]  /*13b90*/  LEA.HI.X R5, R6, c[0x0][0x4ac], R2, 0x2, P0 ;  /* 0x00012b0006057a11 */ /* 0x000fca00000f1402 */
[----:B------:R-:W-:Y:S01]  /*13ba0*/  STG.E [R4.64], R0 ;  /* 0x0000000004007986 */ /* 0x000fe2000c101916 */
[----:B------:R-:W-:Y:S05]  /*13bb0*/  EXIT ;  /* 0x000000000000794d */ /* 0x000fea0003800000 */
.L_x_389:
[----:B------:R-:W-:Y:S01]  /*13bc0*/  IMAD.MOV.U32 R15, RZ, RZ, R11 ;  /* 0x000000ffff0f7224 */ /* 0x000fe200078e000b */
[----:B------:R-:W-:Y:S01]  /*13bd0*/  MOV R14, 0x1 ;  /* 0x00000001000e7802 */ /* 0x000fe20000000f00 */
[----:B---3--:R-:W-:Y:S01]  /*13be0*/  IMAD.MOV.U32 R13, RZ, RZ, 0x181f ;  /* 0x0000181fff0d7424 */ /* 0x008fe200078e00ff */
[----:B------:R-:W-:Y:S02]  /*13bf0*/  MOV R12, 0x13c10 ;  /* 0x00013c10000c7802 */ /* 0x000fe40000000f00 */
[----:B------:R-:W-:Y:S05]  /*13c00*/  CALL.REL.NOINC `($__internal_8_$__cuda_sm70_shflsync_idx_p) ;  /* 0x0000029000007944 */ /* 0x000fea0003c00000 */
[----:B------:R-:W-:Y:S01]  /*13c10*/  IMAD.MOV.U32 R11, RZ, RZ, R13 ;  /* 0x000000ffff0b7224 */ /* 0x000fe200078e000d */
[----:B------:R-:W-:Y:S01]  /*13c20*/  MOV R14, 0x1 ;  /* 0x00000001000e7802 */ /* 0x000fe20000000f00 */
[----:B------:R-:W-:Y:S01]  /*13c30*/  IMAD.MOV.U32 R15, RZ, RZ, R8 ;  /* 0x000000ffff0f7224 */ /* 0x000fe200078e0008 */
[----:B------:R-:W-:Y:S02]  /*13c40*/  MOV R13, 0x181f ;  /* 0x0000181f000d7802 */ /* 0x000fe40000000f00 */
[----:B------:R-:W-:Y:S02]  /*13c50*/  MOV R12, 0x13c70 ;  /* 0x00013c70000c7802 */ /* 0x000fe40000000f00 */
[----:B-1---5:R-:W-:Y:S05]  /*13c60*/  CALL.REL.NOINC `($__internal_8_$__cuda_sm70_shflsync_idx_p) ;  /* 0x0000023000007944 */ /* 0x022fea0003c00000 */
[----:B------:R-:W-:Y:S01]  /*13c70*/  MOV R8, R13 ;  /* 0x0000000d00087202 */ /* 0x000fe20000000f00 */
[----:B-1---5:R-:W-:Y:S05]  /*13c80*/  BRA `(.L_x_445) ;  /* 0xfffee93000007947 */ /* 0x022fea000383ffff */
.L_x_408:
[----:B--2---:R-:W-:Y:S01]  /*13c90*/  MOV R13, 0x181f ;  /* 0x0000181f000d7802 */ /* 0x004fe20000000f00 */
[----:B------:R-:W-:Y:S01]  /*13ca0*/  IMAD.MOV.U32 R14, RZ, RZ, 0x1 ;  /* 0x00000001ff0e7424 */ /* 0x000fe200078e00ff */
[----:B------:R-:W-:Y:S02]  /*13cb0*/  MOV R12, 0x13cd0 ;  /* 0x00013cd0000c7802 */ /* 0x000fe40000000f00 */
[----:B-1----:R-:W-:Y:S05]  /*13cc0*/  CALL.REL.NOINC `($__internal_8_$__cuda_sm70_shflsync_idx_p) ;  /* 0x000001d000007944 */ /* 0x002fea0003c00000 */
[----:B------:R-:W-:Y:S01]  /*13cd0*/  MOV R14, 0x1 ;  /* 0x00000001000e7802 */ /* 0x000fe20000000f00 */
[----:B------:R-:W-:Y:S01]  /*13ce0*/  IMAD.MOV.U32 R7, RZ, RZ, R13 ;  /* 0x000000ffff077224 */ /* 0x000fe200078e000d */
[----:B------:R-:W-:Y:S01]  /*13cf0*/  MOV R13, 0x181f ;  /* 0x0000181f000d7802 */ /* 0x000fe20000000f00 */
[----:B-----5:R-:W-:Y:S01]  /*13d00*/  IMAD.MOV.U32 R15, RZ, RZ, R0 ;  /* 0x000000ffff0f7224 */ /* 0x020fe200078e0000 */
[----:B------:R-:W-:Y:S02]  /*13d10*/  MOV R12, 0x13d30 ;  /* 0x00013d30000c7802 */ /* 0x000fe40000000f00 */
[----:B-1----:R-:W-:Y:S05]  /*13d20*/  CALL.REL.NOINC `($__internal_8_$__cuda_sm70_shflsync_idx_p) ;  /* 0x0000017000007944 */ /* 0x002fea0003c00000 */
[----:B-1---5:R-:W-:-:S05]  /*13d30*/  BRA `(.L_x_446) ;  /* 0xffff24b000007947 */ /* 0x022fca000383ffff */
.L_x_425:
[----:B--2---:R-:W-:Y:S01]  /*13d40*/  MOV R13, 0x181f ;  /* 0x0000181f000d7802 */ /* 0x004fe20000000f00 */
[----:B------:R-:W-:Y:S01]  /*13d50*/  IMAD.MOV.U32 R14, RZ, RZ, 0x1 ;  /* 0x00000001ff0e7424 */ /* 0x000fe200078e00ff */
[----:B------:R-:W-:Y:S02]  /*13d60*/  MOV R12, 0x13d80 ;  /* 0x00013d80000c7802 */ /* 0x000fe40000000f00 */
[----:B-1----:R-:W-:Y:S05]  /*13d70*/  CALL.REL.NOINC `($__internal_8_$__cuda_sm70_shflsync_idx_p) ;  /* 0x0000012000007944 */ /* 0x002fea0003c00000 */
[----:B------:R-:W-:Y:S01]  /*13d80*/  MOV R14, 0x1 ;  /* 0x00000001000e7802 */ /* 0x000fe20000000f00 */
[----:B------:R-:W-:Y:S01]  /*13d90*/  IMAD.MOV.U32 R21, RZ, RZ, R13 ;  /* 0x000000ffff157224 */ /* 0x000fe200078e000d */
[----:B------:R-:W-:Y:S01]  /*13da0*/  MOV R13, 0x181f ;  /* 0x0000181f000d7802 */ /* 0x000fe20000000f00 */
[----:B------:R-:W-:Y:S01]  /*13db0*/  IMAD.MOV.U32 R15, RZ, RZ, R20 ;  /* 0x000000ffff0f7224 */ /* 0x000fe200078e0014 */
[----:B------:R-:W-:Y:S02]  /*13dc0*/  MOV R12, 0x13de0 ;  /* 0x00013de0000c7802 */ /* 0x000fe40000000f00 */
[----:B-1---5:R-:W-:Y:S05]  /*13dd0*/  CALL.REL.NOINC `($__internal_8_$__cuda_sm70_shflsync_idx_p) ;  /* 0x000000c000007944 */ /* 0x022fea0003c00000 */
[----:B-1---5:R-:W-:-:S05]  /*13de0*/  BRA `(.L_x_447) ;  /* 0xffff65c000007947 */ /* 0x022fca000383ffff */
.L_x_431:
[----:B-1----:R-:W-:Y:S01]  /*13df0*/  MOV R13, 0x181f ;  /* 0x0000181f000d7802 */ /* 0x002fe20000000f00 */
[----:B------:R-:W-:Y:S01]  /*13e00*/  IMAD.MOV.U32 R14, RZ, RZ, 0x1 ;  /* 0x00000001ff0e7424 */ /* 0x000fe200078e00ff */
[----:B------:R-:W-:Y:S02]  /*13e10*/  MOV R12, 0x13e30 ;  /* 0x00013e30000c7802 */ /* 0x000fe40000000f00 */
[----:B------:R-:W-:Y:S05]  /*13e20*/  CALL.REL.NOINC `($__internal_8_$__cuda_sm70_shflsync_idx_p) ;  /* 0x0000007000007944 */ /* 0x000fea0003c00000 */
[----:B------:R-:W-:Y:S01]  /*13e30*/  MOV R14, 0x1 ;  /* 0x00000001000e7802 */ /* 0x000fe20000000f00 */
[----:B------:R-:W-:Y:S01]  /*13e40*/  IMAD.MOV.U32 R5, RZ, RZ, R13 ;  /* 0x000000ffff057224 */ /* 0x000fe200078e000d */
[----:B------:R-:W-:Y:S01]  /*13e50*/  MOV R13, 0x181f ;  /* 0x0000181f000d7802 */ /* 0x000fe20000000f00 */
[----:B------:R-:W-:Y:S01]  /*13e60*/  IMAD.MOV.U32 R15, RZ, RZ, R4 ;  /* 0x000000ffff0f7224 */ /* 0x000fe200078e0004 */
[----:B------:R-:W-:Y:S02]  /*13e70*/  MOV R12, 0x13e90 ;  /* 0x00013e90000c7802 */ /* 0x000fe40000000f00 */
[----:B-1---5:R-:W-:Y:S05]  /*13e80*/  CALL.REL.NOINC `($__internal_8_$__cuda_sm70_shflsync_idx_p) ;  /* 0x0000001000007944 */ /* 0x022fea0003c00000 */
[----:B-1---5:R-:W-:-:S05]  /*13e90*/  BRA `(.L_x_448) ;  /* 0xffff96f000007947 */ /* 0x022fca000383ffff */
        .weak           $__internal_8_$__cuda_sm70_shflsync_idx_p
        .type           $__internal_8_$__cuda_sm70_shflsync_idx_p,@function
        .size           $__internal_8_$__cuda_sm70_shflsync_idx_p,(.L_x_3239 - $__internal_8_$__cuda_sm70_shflsync_idx_p)
$__internal_8_$__cuda_sm70_shflsync_idx_p:
[----:B------:R1:W-:Y:S02]  /*13ea0*/  STL [R1+0x58], R0 ;  /* 0x0000580001007387 */ /* 0x0003e40000100800 */
[----:B-1----:R-:W-:-:S04]  /*13eb0*/  MOV R0, 0xffffffff ;  /* 0xffffffff00007802 */ /* 0x002fc80000000f00 */
[----:B------:R-:W-:Y:S04]  /*13ec0*/  WARPSYNC R0 ;  /* 0x0000000000007348 */ /* 0x000fe80003800000 */
[----:B------:R1:W2:Y:S04]  /*13ed0*/  SHFL.IDX PT, R13, R15, R14, R13 ;  /* 0x0000000e0f0d7389 */ /* 0x0002a800000e000d */
[----:B-1----:R1:W5:Y:S01]  /*13ee0*/  LDL.LU R0, [R1+0x58] ;  /* 0x0000580001007983 */ /* 0x0023620000300800 */
[----:B------:R-:W-:Y:S02]  /*13ef0*/  MOV R14, R12 ;  /* 0x0000000c000e7202 */ /* 0x000fe40000000f00 */
[----:B------:R-:W-:-:S04]  /*13f00*/  MOV R15, 0x0 ;  /* 0x00000000000f7802 */ /* 0x000fc80000000f00 */
[----:B--2---:R-:W-:Y:S05]  /*13f10*/  RET.REL.NODEC R14 `(_ZN7cutlass13device_kernelIN5flash19enable_sm80_to_sm89INS1_16FlashAttnFwdSm80INS1_25CollectiveMainloopFwdSm80ILi8ELi1ELb1EN4cute5tupleIJNS5_1CILi128EEENS7_ILi48EEENS7_ILi256EEEEEELi256ENS_6half_tEfNS_4arch4Sm80ELb0ELb1ELb1ELb0ELb1ELb0ELb1ELb1EEENS1_21CollectiveEpilogueFwdINS6_IJS8_SA_S9_EEENS6_IJNS7_ILi1EEESI_SI_EEESC_SE_Li256ELb0ELb1ELb1ELb0EEENS1_19SingleTileSchedulerILb0ELb1ELb1ELi128EEEEEEEEEvNT_6ParamsE) ;  /* 0xfffec0e00e007950 */ /* 0x004fea0003c3ffff */
.L_x_449:
        /* <DEDUP_REMOVED lines=14> */
.L_x_3239:


//--------------------- .text._ZN7cutlass13device_kernelIN5flash19enable_sm80_to_sm89INS1_16FlashAttnFwdSm80INS1_25CollectiveMainloopFwdSm80ILi8ELi1ELb1EN4cute5tupleIJNS5_1CILi128EEENS7_ILi48EEENS7_ILi256EEEEEELi256ENS_6half_tEfNS_4arch4Sm80ELb0ELb1ELb1ELb1ELb1ELb0ELb1ELb1EEENS1_21CollectiveEpilogueFwdINS6_IJS8_SA_S9_EEENS6_IJNS7_ILi1EEESI_SI_EEESC_SE_Li256ELb1ELb1ELb1ELb0EEENS1_36VarlenDynamicPersistentTileSchedulerILi128ELi48ELi256ELi256ELb1ELb1ELb0ELb1ELb0ELb1EEEEEEEEEvNT_6ParamsE --------------------------
	.section	.text._ZN7cutlass13device_kernelIN5flash19enable_sm80_to_sm89INS1_16FlashAttnFwdSm80INS1_25CollectiveMainloopFwdSm80ILi8ELi1ELb1EN4cute5tupleIJNS5_1CILi128EEENS7_ILi48EEENS7_ILi256EEEEEELi256ENS_6half_tEfNS_4arch4Sm80ELb0ELb1ELb1ELb1ELb1ELb0ELb1ELb1EEENS1_21CollectiveEpilogueFwdINS6_IJS8_SA_S9_EEENS6_IJNS7_ILi1EEESI_SI_EEESC_SE_Li256ELb1ELb1ELb1ELb0EEENS1_36VarlenDynamicPersistentTileSchedulerILi128ELi48ELi256ELi256ELb1ELb1ELb0ELb1ELb0ELb1EEEEEEEEEvNT_6ParamsE,"ax",@progbits
	.sectioninfo	@"SHI_REGISTERS=255"
	.align	128
.text._ZN7cutlass13device_kernelIN5flash19enable_sm80_to_sm89INS1_16FlashAttnFwdSm80INS1_25CollectiveMainloopFwdSm80ILi8ELi1ELb1EN4cute5tupleIJNS5_1CILi128EEENS7_ILi48EEENS7_ILi256EEEEEELi256ENS_6half_tEfNS_4arch4Sm80ELb0ELb1ELb1ELb1ELb1ELb0ELb1ELb1EEENS1_21CollectiveEpilogueFwdINS6_IJS8_SA_S9_EEENS6_IJNS7_ILi1EEESI_SI_EEESC_SE_Li256ELb1ELb1ELb1ELb0EEENS1_36VarlenDynamicPersistentTileSchedulerILi128ELi48ELi256ELi256ELb1ELb1ELb0ELb1ELb0ELb1EEEEEEEEEvNT_6ParamsE:
        .type           _ZN7cutlass13device_kernelIN5flash19enable_sm80_to_sm89INS1_16FlashAttnFwdSm80INS1_25CollectiveMainloopFwdSm80ILi8ELi1ELb1EN4cute5tupleIJNS5_1CILi128EEENS7_ILi48EEENS7_ILi256EEEEEELi256ENS_6half_tEfNS_4arch4Sm80ELb0ELb1ELb1ELb1ELb1ELb0ELb1ELb1EEENS1_21CollectiveEpilogueFwdINS6_IJS8_SA_S9_EEENS6_IJNS7_ILi1EEESI_SI_EEESC_SE_Li256ELb1ELb1ELb1ELb0EEENS1_36VarlenDynamicPersistentTileSchedulerILi128ELi48ELi256ELi256ELb1ELb1ELb0ELb1ELb0ELb1EEEEEEEEEvNT_6ParamsE,@function
        .size           _ZN7cutlass13device_kernelIN5flash19enable_sm80_to_sm89INS1_16FlashAttnFwdSm80INS1_25CollectiveMainloopFwdSm80ILi8ELi1ELb1EN4cute5tupleIJNS5_1CILi128EEENS7_ILi48EEENS7_ILi256EEEEEELi256ENS_6half_tEfNS_4arch4Sm80ELb0ELb1ELb1ELb1ELb1ELb0ELb1ELb1EEENS1_21CollectiveEpilogueFwdINS6_IJS8_SA_S9_EEENS6_IJNS7_ILi1EEESI_SI_EEESC_SE_Li256ELb1ELb1ELb1ELb0EEENS1_36VarlenDynamicPersistentTileSchedulerILi128ELi48ELi256ELi256ELb1ELb1ELb0ELb1ELb0ELb1EEEEEEEEEvNT_6ParamsE,(.L_x_3241 - _ZN7cutlass13device_kernelIN5flash19enable_sm80_to_sm89INS1_16FlashAttnFwdSm80INS1_25CollectiveMainloopFwdSm80ILi8ELi1ELb1EN4cute5tupleIJNS5_1CILi128EEENS7_ILi48EEENS7_ILi256EEEEEELi256ENS_6half_tEfNS_4arch4Sm80ELb0ELb1ELb1ELb1ELb1ELb0ELb1ELb1EEENS1_21CollectiveEpilogueFwdINS6_IJS8_SA_S9_EEENS6_IJNS7_ILi1EEESI_SI_EEESC_SE_Li256ELb1ELb1ELb1ELb0EEENS1_36VarlenDynamicPersistentTileSchedulerILi128ELi48ELi256ELi256ELb1ELb1ELb0ELb1ELb0ELb1EEEEEEEEEvNT_6ParamsE)
        .other          _ZN7cutlass13device_kernelIN5flash19enable_sm80_to_sm89INS1_16FlashAttnFwdSm80INS1_25CollectiveMainloopFwdSm80ILi8ELi1ELb1EN4cute5tupleIJNS5_1CILi128EEENS7_ILi48EEENS7_ILi256EEEEEELi256ENS_6half_tEfNS_4arch4Sm80ELb0ELb1ELb1ELb1ELb1ELb0ELb1ELb1EEENS1_21CollectiveEpilogueFwdINS6_IJS8_SA_S9_EEENS6_IJNS7_ILi1EEESI_SI_EEESC_SE_Li256ELb1ELb1ELb1ELb0EEENS1_36VarlenDynamicPersistentTileSchedulerILi128ELi48ELi256ELi256ELb1ELb1ELb0ELb1ELb0ELb1EEEEEEEEEvNT_6ParamsE,@"STO_CUDA_ENTRY STV_DEFAULT"
_ZN7cutlass13device_kernelIN5flash19enable_sm80_to_sm89INS1_16FlashAttnFwdSm80INS1_25CollectiveMainloopFwdSm80ILi8ELi1ELb1EN4cute5tupleIJNS5_1CILi128EEENS7_ILi48EEENS7_ILi256EEEEEELi256ENS_6half_tEfNS_4arch4Sm80ELb0ELb1ELb1ELb1ELb1ELb0ELb1ELb1EEENS1_21CollectiveEpilogueFwdINS6_IJS8_SA_S9_EEENS6_IJNS7_ILi1EEESI_SI_EEESC_SE_Li256ELb1ELb1ELb1ELb0EEENS1_36VarlenDynamicPersistentTileSchedulerILi128ELi48ELi256ELi256ELb1ELb1ELb0ELb1ELb0ELb1EEEEEEEEEvNT_6ParamsE:
        /* <DEDUP_REMOVED lines=15> */
[----:B------:R-:W-:-:S03]  /*00f0*/  CS2R R8, SRZ ;  /* 0x0000000000087805 */ /* 0x000fc6000001ff00 */
[----:B------:R-:W-:-:S04]  /*0100*/  ISETP.NE.AND P6, PT, R13, 0x1f, PT ;  /* 0x0000001f0d00780c */ /* 0x000fc80003fc5270 */
[----:B------:R-:W-:-:S13]  /*0110*/  ISETP.GE.OR P0, PT, R13, c[0x0][0x53c], !P6 ;  /* 0x00014f000d007a0c */ /* 0x000fda0007706670 */
[----:B-1----:R-:W-:Y:S02]  /*0120*/  @!P0 IMAD.MOV.U32 R4, RZ, RZ, 0x4 ;  /* 0x00000004ff048424 */ /* 0x002fe400078e00ff */
[----:B------:R-:W-:Y:S02]  /*0130*/  @!P0 IMAD.MOV.U32 R2, RZ, RZ, 0x4 ;  /* 0x00000004ff028424 */ /* 0x000fe400078e00ff */
[----:B------:R-:W-:-:S04]  /*0140*/  @!P0 IMAD.WIDE.U32 R4, R13, R4, c[0x0][0x580] ;  /* 0x000160000d048625 */ /* 0x000fc800078e0004 */
[C---:B------:R-:W-:Y:S01]  /*0150*/  @!P0 IMAD.WIDE.U32 R2, R13.reuse, R2, c[0x0][0x578] ;  /* 0x00015e000d028625 */ /* 0x040fe200078e0002 */
[----:B------:R-:W2:Y:S04]  /*0160*/  @!P0 LDG.E R9, [R4.64] ;  /* 0x0000000604098981 */ /* 0x000ea8000c1e1900 */
[----:B------:R-:W2:Y:S01]  /*0170*/  @!P0 LDG.E R8, [R2.64] ;  /* 0x0000000602088981 */ /* 0x000ea2000c1e1900 */
[C---:B------:R-:W-:Y:S01]  /*0180*/  ISETP.NE.AND P5, PT, R13.reuse, RZ, PT ;  /* 0x000000ff0d00720c */ /* 0x040fe20003fa5270 */
[----:B------:R-:W1:Y:S01]  /*0190*/  S2UR UR4, SR_CTAID.X ;  /* 0x00000000000479c3 */ /* 0x000e620000002500 */
[C---:B------:R-:W-:Y:S01]  /*01a0*/  ISETP.GE.U32.AND P4, PT, R13.reuse, 0x2, PT ;  /* 0x000000020d00780c */ /* 0x040fe20003f86070 */
[----:B------:R-:W-:Y:S01]  /*01b0*/  IMAD.MOV.U32 R7, RZ, RZ, RZ ;  /* 0x000000ffff077224 */ /* 0x000fe200078e00ff */
        /* <DEDUP_REMOVED lines=26> */
.L_x_455:
[----:B------:R-:W-:-:S04]  /*0360*/  IADD3 R0, R7, 0x1f, RZ ;  /* 0x0000001f07007810 */ /* 0x000fc80007ffe0ff */
[----:B------:R-:W-:-:S13]  /*0370*/  ISETP.GE.AND P0, PT, R0, c[0x0][0x53c], PT ;  /* 0x00014f0000007a0c */ /* 0x000fda0003f06270 */
[----:B------:R-:W-:Y:S05]  /*0380*/  @P0 BRA `(.L_x_452) ;  /* 0x00000c4000000947 */ /* 0x000fea0003800000 */
[----:B------:R-:W-:Y:S01]  /*0390*/  MOV R7, R0 ;  /* 0x0000000000077202 */ /* 0x000fe20000000f00 */
[----:B------:R-:W-:-:S03]  /*03a0*/  CS2R R8, SRZ ;  /* 0x0000000000087805 */ /* 0x000fc6000001ff00 */
[----:B------:R-:W-:-:S04]  /*03b0*/  IADD3 R0, R13, R7, RZ ;  /* 0x000000070d007210 */ /* 0x000fc80007ffe0ff */
[----:B------:R-:W-:-:S13]  /*03c0*/  ISETP.GE.OR P0, PT, R0, c[0x0][0x53c], !P6 ;  /* 0x00014f0000007a0c */ /* 0x000fda0007706670 */
[----:B------:R-:W-:Y:S02]  /*03d0*/  @!P0 MOV R2, 0x4 ;  /* 0x0000000400028802 */ /* 0x000fe40000000f00 */
[----:B------:R-:W-:-:S03]  /*03e0*/  @!P0 MOV R3, 0x4 ;  /* 0x0000000400038802 */ /* 0x000fc60000000f00 */
[----:B------:R-:W-:-:S04]  /*03f0*/  @!P0 IMAD.WIDE R4, R0, R2, c[0x0][0x580] ;  /* 0x0001600000048625 */ /* 0x000fc800078e0202 */
[----:B------:R-:W-:Y:S01]  /*0400*/  @!P0 IMAD.WIDE R2, R0, R3, c[0x0][0x578] ;  /* 0x00015e0000028625 */ /* 0x000fe200078e0203 */
[----:B------:R-:W2:Y:S04]  /*0410*/  @!P0 LDG.E R9, [R4.64] ;  /* 0x0000000604098981 */ /* 0x000ea8000c1e1900 */
[----:B------:R-:W2:Y:S02]  /*0420*/  @!P0 LDG.E R8, [R2.64] ;  /* 0x0000000602088981 */ /* 0x000ea4000c1e1900 */
[----:B--2---:R-:W-:Y:S01]  /*0430*/  IMAD R5, R9, R8, RZ ;  /* 0x0000000809057224 */ /* 0x004fe200078e02ff */
[----:B------:R-:W-:Y:S05]  /*0440*/  BRA.DIV ~URZ, `(.L_x_453) ;  /* 0x000198727f007947 */ /* 0x000fea000b800000 */
[----:B------:R1:W2:Y:S02]  /*0450*/  SHFL.UP PT, R0, R5, 0x1, RZ ;  /* 0x0420000005007989 */ /* 0x0002a400000e00ff */
.L_x_633:
        /* <DEDUP_REMOVED lines=16> */
.L_x_634:
[----:B--2---:R-:W-:-:S05]  /*0560*/  IMAD R0, R0, c[0x0][0x538], RZ ;  /* 0x00014e0000007a24 */ /* 0x004fca00078e02ff */
[----:B------:R-:W-:-:S04]  /*0570*/  IADD3 R6, R0, R6, RZ ;  /* 0x0000000600067210 */ /* 0x000fc80007ffe0ff */
[----:B------:R-:W-:-:S13]  /*0580*/  ISETP.GT.AND P0, PT, R6, UR4, PT ;  /* 0x0000000406007c0c */ /* 0x000fda000bf04270 */
[----:B-1----:R-:W-:Y:S05]  /*0590*/  @!P0 BRA `(.L_x_455) ;  /* 0xfffffdc000008947 */ /* 0x002fea000383ffff */
.L_x_451:
[----:B------:R-:W-:-:S05]  /*05a0*/  IADD3 R10, -R0, R6, RZ ;  /* 0x00000006000a7210 */ /* 0x000fca0007ffe1ff */
[----:B------:R-:W-:-:S05]  /*05b0*/  IMAD R0, R4, c[0x0][0x538], R10 ;  /* 0x00014e0004007a24 */ /* 0x000fca00078e020a */
[----:B------:R-:W-:Y:S01]  /*05c0*/  ISETP.GT.AND P0, PT, R0, UR4, PT ;  /* 0x0000000400007c0c */ /* 0x000fe2000bf04270 */
[----:B------:R-:W-:-:S12]  /*05d0*/  BRA.DIV ~URZ, `(.L_x_456) ;  /* 0x000199227f007947 */ /* 0x000fd8000b800000 */
[----:B------:R-:W-:-:S04]  /*05e0*/  VOTE.ANY R6, PT, !P0 ;  /* 0x0000000000067806 */ /* 0x000fc800040e0100 */
.L_x_635:
[----:B------:R-:W1:Y:S02]  /*05f0*/  POPC R0, R6 ;  /* 0x0000000600007309 */ /* 0x000e640000000000 */
[----:B-1----:R-:W-:-:S05]  /*0600*/  IADD3 R2, R0, R7, RZ ;  /* 0x0000000700027210 */ /* 0x002fca0007ffe0ff */
[----:B------:R1:W-:Y:S01]  /*0610*/  STL [R1+0xcc], R2 ;  /* 0x0000cc0201007387 */ /* 0x0003e20000100800 */
[----:B------:R-:W-:Y:S05]  /*0620*/  BRA.DIV ~URZ, `(.L_x_457) ;  /* 0x000199227f007947 */ /* 0x000fea000b800000 */
[----:B------:R2:W3:Y:S01]  /*0630*/  SHFL.IDX PT, R12, R9, R0, 0x1f ;  /* 0x00001f00090c7589 */ /* 0x0004e200000e0000 */
[----:B------:R-:W-:-:S03]  /*0640*/  MOV R5, RZ ;  /* 0x000000ff00057202 */ /* 0x000fc60000000f00 */
[----:B------:R2:W4:Y:S04]  /*0650*/  SHFL.IDX PT, R9, R8, R0, 0x1f ;  /* 0x00001f0008097589 */ /* 0x00052800000e0000 */
.L_x_636:
[----:B------:R-:W-:Y:S01]  /*0660*/  ISETP.NE.AND P0, PT, R6, RZ, PT ;  /* 0x000000ff0600720c */ /* 0x000fe20003f05270 */
[----:B------:R-:W-:-:S12]  /*0670*/  BSSY B0, `(.L_x_458) ;  /* 0x0000005000007945 */ /* 0x000fd80003800000 */
[----:B------:R-:W-:Y:S05]  /*0680*/  @!P0 BRA `(.L_x_459) ;  /* 0x0000003000008947 */ /* 0x000fea0003800000 */
[----:B--2---:R-:W-:Y:S01]  /*0690*/  IADD3 R0, R0, -0x1, RZ ;  /* 0xffffffff00007810 */ /* 0x004fe20007ffe0ff */
[----:B------:R-:W-:Y:S05]  /*06a0*/  BRA.DIV ~URZ, `(.L_x_460) ;  /* 0x000199c27f007947 */ /* 0x000fea000b800000 */
[----:B------:R2:W1:Y:S02]  /*06b0*/  SHFL.IDX PT, R5, R4, R0, 0x1f ;  /* 0x00001f0004057589 */ /* 0x00046400000e0000 */
.L_x_459:
[----:B------:R-:W-:Y:S05]  /*06c0*/  BSYNC B0 ;  /* 0x0000000000007941 */ /* 0x000fea0003800000 */
.L_x_458:
[----:B-12---:R-:W-:Y:S01]  /*06d0*/  IMAD R0, R5, c[0x0][0x538], R10 ;  /* 0x00014e0005007a24 */ /* 0x006fe200078e020a */
[----:B----4-:R-:W-:Y:S01]  /*06e0*/  ISETP.NE.AND P0, PT, R9, 0x1, PT ;  /* 0x000000010900780c */ /* 0x010fe20003f05270 */
[----:B------:R-:W-:Y:S03]  /*06f0*/  BSSY B0, `(.L_x_461) ;  /* 0x0000089000007945 */ /* 0x000fe60003800000 */
[----:B------:R1:W-:Y:S01]  /*0700*/  STL [R1+0xc0], R0 ;  /* 0x0000c00001007387 */ /* 0x0003e20000100800 */
[----:B------:R-:W-:-:S08]  /*0710*/  IADD3 R11, -R0, UR4, RZ ;  /* 0x00000004000b7c10 */ /* 0x000fd0000fffe1ff */
[----:B------:R-:W-:Y:S05]  /*0720*/  @!P0 BRA `(.L_x_462) ;  /* 0x000003f000008947 */ /* 0x000fea0003800000 */
[-C--:B-1-3--:R-:W-:Y:S02]  /*0730*/  IABS R0, R12.reuse ;  /* 0x0000000c00007213 */ /* 0x08afe40000000000 */
[----:B------:R-:W-:-:S03]  /*0740*/  IABS R6, R12 ;  /* 0x0000000c00067213 */ /* 0x000fc60000000000 */
[----:B------:R-:W-:Y:S01]  /*0750*/  IMAD.MOV.U32 R5, RZ, RZ, R0 ;  /* 0x000000ffff057224 */ /* 0x000fe200078e0000 */
[----:B------:R-:W-:-:S03]  /*0760*/  IABS R0, R9 ;  /* 0x0000000900007213 */ /* 0x000fc60000000000 */
[----:B------:R-:W1:Y:S02]  /*0770*/  I2F.RP R2, R5 ;  /* 0x0000000500027306 */ /* 0x000e640000209400 */
[----:B------:R-:W-:Y:S01]  /*0780*/  IMAD.MOV.U32 R8, RZ, RZ, R0 ;  /* 0x000000ffff087224 */ /* 0x000fe200078e0000 */
[----:B------:R-:W-:-:S05]  /*0790*/  IABS R0, R11 ;  /* 0x0000000b00007213 */ /* 0x000fca0000000000 */
[----:B------:R-:W-:Y:S08]  /*07a0*/  I2F.RP R7, R8 ;  /* 0x0000000800077306 */ /* 0x000ff00000209400 */
[----:B-1----:R-:W1:Y:S02]  /*07b0*/  MUFU.RCP R2, R2 ;  /* 0x0000000200027308 */ /* 0x002e640000001000 */
[----:B-1----:R-:W-:-:S06]  /*07c0*/  IADD3 R2, R2, 0xffffffe, RZ ;  /* 0x0ffffffe02027810 */ /* 0x002fcc0007ffe0ff */
[----:B------:R-:W1:Y:S02]  /*07d0*/  F2I.FTZ.U32.TRUNC.NTZ R3, R2 ;  /* 0x0000000200037305 */ /* 0x000e64000021f000 */
[----:B-1----:R-:W-:-:S04]  /*07e0*/  IMAD.MOV R2, RZ, RZ, -R3 ;  /* 0x000000ffff027224 */ /* 0x002fc800078e0a03 */
[----:B------:R-:W-:Y:S02]  /*07f0*/  IMAD R4, R2, R5, RZ ;  /* 0x0000000502047224 */ /* 0x000fe400078e02ff */
[----:B------:R-:W-:-:S04]  /*0800*/  IMAD.MOV.U32 R2, RZ, RZ, RZ ;  /* 0x000000ffff027224 */ /* 0x000fc800078e00ff */
[----:B------:R-:W-:Y:S01]  /*0810*/  IMAD.HI.U32 R2, R3, R4, R2 ;  /* 0x0000000403027227 */ /* 0x000fe200078e0002 */
[----:B------:R-:W-:-:S03]  /*0820*/  MOV R3, R0 ;  /* 0x0000000000037202 */ /* 0x000fc60000000f00 */
[----:B------:R-:W-:Y:S02]  /*0830*/  IMAD.MOV R0, RZ, RZ, -R6 ;  /* 0x000000ffff007224 */ /* 0x000fe400078e0a06 */
        /* <DEDUP_REMOVED lines=28> */
[----:B------:R-:W-:-:S03]  /*0a00*/  IMAD.MOV R5, RZ, RZ, -R4 ;  /* 0x000000ffff057224 */ /* 0x000fc600078e0a04 */
        /* <DEDUP_REMOVED lines=10> */
[----:B------:R-:W-:-:S04]  /*0ab0*/  IMAD.MOV R2, RZ, RZ, -R0 ;  /* 0x000000ffff027224 */ /* 0x000fc800078e0a00 */
[C---:B------:R-:W-:Y:S01]  /*0ac0*/  IMAD R3, R9.reuse, R2, R4 ;  /* 0x0000000209037224 */ /* 0x040fe200078e0204 */
[----:B------:R-:W-:Y:S01]  /*0ad0*/  LEA R2, R9, R0, 0x18 ;  /* 0x0000000009027211 */ /* 0x000fe200078ec0ff */
[----:B------:R-:W-:-:S04]  /*0ae0*/  IMAD R0, R12, R5, R11 ;  /* 0x000000050c007224 */ /* 0x000fc800078e020b */
[----:B------:R-:W-:-:S05]  /*0af0*/  IMAD R2, R3, 0x10000, R2 ;  /* 0x0001000003027824 */ /* 0x000fca00078e0202 */
[----:B------:R1:W-:Y:S01]  /*0b00*/  STL [R1+0xc8], R2 ;  /* 0x0000c80201007387 */ /* 0x0003e20000100800 */
[----:B------:R-:W-:Y:S05]  /*0b10*/  BRA `(.L_x_463) ;  /* 0x0000046000007947 */ /* 0x000fea0003800000 */
.L_x_462:
[----:B------:R-:W2:Y:S01]  /*0b20*/  LDL R3, [R1+0xcc] ;  /* 0x0000cc0001037983 */ /* 0x000ea20000100800 */
[----:B------:R-:W-:-:S04]  /*0b30*/  IMAD.MOV.U32 R2, RZ, RZ, 0x4 ;  /* 0x00000004ff027424 */ /* 0x000fc800078e00ff */
[----:B--2---:R-:W-:-:S05]  /*0b40*/  IMAD.WIDE R2, R3, R2, c[0x0][0x590] ;  /* 0x0001640003027625 */ /* 0x004fca00078e0202 */
[----:B------:R-:W2:Y:S02]  /*0b50*/  LDG.E R7, [R2.64] ;  /* 0x0000000602077981 */ /* 0x000ea4000c1e1900 */
[----:B--23--:R-:W-:-:S05]  /*0b60*/  IMAD R9, R7, R12, RZ ;  /* 0x0000000c07097224 */ /* 0x00cfca00078e02ff */
[-C--:B-1----:R-:W-:Y:S02]  /*0b70*/  IABS R0, R9.reuse ;  /* 0x0000000900007213 */ /* 0x082fe40000000000 */
[----:B------:R-:W-:-:S03]  /*0b80*/  IABS R8, R9 ;  /* 0x0000000900087213 */ /* 0x000fc60000000000 */
[----:B------:R-:W-:-:S04]  /*0b90*/  IMAD.MOV.U32 R6, RZ, RZ, R0 ;  /* 0x000000ffff067224 */ /* 0x000fc800078e0000 */
[----:B------:R-:W1:Y:S08]  /*0ba0*/  I2F.RP R2, R6 ;  /* 0x0000000600027306 */ /* 0x000e700000209400 */
[----:B-1----:R-:W1:Y:S02]  /*0bb0*/  MUFU.RCP R2, R2 ;  /* 0x0000000200027308 */ /* 0x002e640000001000 */
[----:B-1----:R-:W-:-:S06]  /*0bc0*/  IADD3 R2, R2, 0xffffffe, RZ ;  /* 0x0ffffffe02027810 */ /* 0x002fcc0007ffe0ff */
[----:B------:R-:W1:Y:S02]  /*0bd0*/  F2I.FTZ.U32.TRUNC.NTZ R3, R2 ;  /* 0x0000000200037305 */ /* 0x000e64000021f000 */
[----:B-1----:R-:W-:-:S04]  /*0be0*/  IMAD.MOV R0, RZ, RZ, -R3 ;  /* 0x000000ffff007224 */ /* 0x002fc800078e0a03 */
[----:B------:R-:W-:Y:S01]  /*0bf0*/  IMAD.MOV.U32 R2, RZ, RZ, R0 ;  /* 0x000000ffff027224 */ /* 0x000fe200078e0000 */
[----:B------:R-:W-:-:S03]  /*0c00*/  IABS R0, R11 ;  /* 0x0000000b00007213 */ /* 0x000fc60000000000 */
[----:B------:R-:W-:Y:S01]  /*0c10*/  IMAD R4, R2, R6, RZ ;  /* 0x0000000602047224 */ /* 0x000fe200078e02ff */
[----:B------:R-:W-:Y:S01]  /*0c20*/  MOV R5, R0 ;  /* 0x0000000000057202 */ /* 0x000fe20000000f00 */
[----:B------:R-:W-:-:S04]  /*0c30*/  IMAD.MOV.U32 R2, RZ, RZ, RZ ;  /* 0x000000ffff027224 */ /* 0x000fc800078e00ff */
[----:B------:R-:W-:-:S04]  /*0c40*/  IMAD.HI.U32 R0, R3, R4, R2 ;  /* 0x0000000403007227 */ /* 0x000fc800078e0002 */
[----:B------:R-:W-:Y:S02]  /*0c50*/  IMAD.MOV R2, RZ, RZ, -R8 ;  /* 0x000000ffff027224 */ /* 0x000fe400078e0a08 */
        /* <DEDUP_REMOVED lines=9> */
[----:B------:R-:W-:-:S04]  /*0cf0*/  @P2 IADD3 R0, R0, 0x1, RZ ;  /* 0x0000000100002810 */ /* 0x000fc80007ffe0ff */
[----:B------:R-:W-:-:S05]  /*0d00*/  MOV R4, R0 ;  /* 0x0000000000047202 */ /* 0x000fca0000000f00 */
[----:B------:R-:W-:Y:S01]  /*0d10*/  @!P1 IMAD.MOV R4, RZ, RZ, -R4 ;  /* 0x000000ffff049224 */ /* 0x000fe200078e0a04 */
[----:B------:R-:W-:-:S05]  /*0d20*/  @!P0 LOP3.LUT R4, RZ, R9, RZ, 0x33, !PT ;  /* 0x00000009ff048212 */ /* 0x000fca00078e33ff */
[----:B------:R-:W-:-:S05]  /*0d30*/  IMAD R10, R7, R4, RZ ;  /* 0x00000004070a7224 */ /* 0x000fca00078e02ff */
[----:B------:R-:W-:-:S04]  /*0d40*/  IADD3 R0, -R10, c[0x0][0x538], RZ ;  /* 0x00014e000a007a10 */ /* 0x000fc80007ffe1ff */
[----:B------:R-:W-:-:S04]  /*0d50*/  IMNMX R6, R7, R0, PT ;  /* 0x0000000007067217 */ /* 0x000fc80003800200 */
[----:B------:R-:W-:-:S05]  /*0d60*/  IABS R0, R6 ;  /* 0x0000000600007213 */ /* 0x000fca0000000000 */
[----:B------:R-:W-:-:S04]  /*0d70*/  IMAD.MOV.U32 R5, RZ, RZ, R0 ;  /* 0x000000ffff057224 */ /* 0x000fc800078e0000 */
[----:B------:R-:W1:Y:S08]  /*0d80*/  I2F.RP R2, R5 ;  /* 0x0000000500027306 */ /* 0x000e700000209400 */
[----:B-1----:R-:W1:Y:S02]  /*0d90*/  MUFU.RCP R2, R2 ;  /* 0x0000000200027308 */ /* 0x002e640000001000 */
[----:B-1----:R-:W-:-:S06]  /*0da0*/  IADD3 R2, R2, 0xffffffe, RZ ;  /* 0x0ffffffe02027810 */ /* 0x002fcc0007ffe0ff */
[----:B------:R1:W2:Y:S02]  /*0db0*/  F2I.FTZ.U32.TRUNC.NTZ R3, R2 ;  /* 0x0000000200037305 */ /* 0x0002a4000021f000 */
[----:B-1----:R-:W-:Y:S01]  /*0dc0*/  IMAD.MOV R2, RZ, RZ, -R4 ;  /* 0x000000ffff027224 */ /* 0x002fe200078e0a04 */
[----:B--2---:R-:W-:-:S03]  /*0dd0*/  IADD3 R0, RZ, -R3, RZ ;  /* 0x80000003ff007210 */ /* 0x004fc60007ffe0ff */
[----:B------:R-:W-:Y:S01]  /*0de0*/  IMAD R8, R9, R2, R11 ;  /* 0x0000000209087224 */ /* 0x000fe200078e020b */
[----:B------:R-:W-:Y:S01]  /*0df0*/  IABS R9, R6 ;  /* 0x0000000600097213 */ /* 0x000fe20000000000 */
[----:B------:R-:W-:-:S03]  /*0e00*/  IMAD.MOV.U32 R2, RZ, RZ, R0 ;  /* 0x000000ffff027224 */ /* 0x000fc600078e0000 */
[----:B------:R-:W-:Y:S01]  /*0e10*/  IABS R0, R8 ;  /* 0x0000000800007213 */ /* 0x000fe20000000000 */
[----:B------:R-:W-:Y:S02]  /*0e20*/  IMAD R7, R2, R5, RZ ;  /* 0x0000000502077224 */ /* 0x000fe400078e02ff */
[----:B------:R-:W-:Y:S02]  /*0e30*/  IMAD.MOV.U32 R2, RZ, RZ, RZ ;  /* 0x000000ffff027224 */ /* 0x000fe400078e00ff */
[----:B------:R-:W-:Y:S01]  /*0e40*/  IMAD.MOV.U32 R4, RZ, RZ, R0 ;  /* 0x000000ffff047224 */ /* 0x000fe200078e0000 */
[----:B------:R-:W-:Y:S01]  /*0e50*/  IADD3 R0, RZ, -R9, RZ ;  /* 0x80000009ff007210 */ /* 0x000fe20007ffe0ff */
[----:B------:R-:W-:-:S04]  /*0e60*/  IMAD.HI.U32 R3, R3, R7, R2 ;  /* 0x0000000703037227 */ /* 0x000fc800078e0002 */
[----:B------:R-:W-:Y:S02]  /*0e70*/  IMAD.MOV.U32 R2, RZ, RZ, R0 ;  /* 0x000000ffff027224 */ /* 0x000fe400078e0000 */
[----:B------:R-:W-:Y:S01]  /*0e80*/  IMAD.HI.U32 R0, R3, R4, RZ ;  /* 0x0000000403007227 */ /* 0x000fe200078e00ff */
[----:B------:R-:W-:-:S03]  /*0e90*/  IADD3 R3, R10, 0x1000000, R8 ;  /* 0x010000000a037810 */ /* 0x000fc60007ffe008 */
[----:B------:R-:W-:-:S05]  /*0ea0*/  IMAD R2, R0, R2, R4 ;  /* 0x0000000200027224 */ /* 0x000fca00078e0204 */
[----:B------:R-:W-:-:S13]  /*0eb0*/  ISETP.GT.U32.AND P0, PT, R5, R2, PT ;  /* 0x000000020500720c */ /* 0x000fda0003f04070 */
[----:B------:R-:W-:Y:S01]  /*0ec0*/  @!P0 IMAD.IADD R2, R2, 0x1, -R5 ;  /* 0x0000000102028824 */ /* 0x000fe200078e0a05 */
[----:B------:R-:W-:Y:S02]  /*0ed0*/  @!P0 IADD3 R0, R0, 0x1, RZ ;  /* 0x0000000100008810 */ /* 0x000fe40007ffe0ff */
[----:B------:R-:W-:Y:S02]  /*0ee0*/  ISETP.NE.AND P0, PT, R6, RZ, PT ;  /* 0x000000ff0600720c */ /* 0x000fe40003f05270 */
[----:B------:R-:W-:Y:S02]  /*0ef0*/  ISETP.GE.U32.AND P2, PT, R2, R5, PT ;  /* 0x000000050200720c */ /* 0x000fe40003f46070 */
[----:B------:R-:W-:-:S04]  /*0f00*/  LOP3.LUT R2, R8, R6, RZ, 0x3c, !PT ;  /* 0x0000000608027212 */ /* 0x000fc800078e3cff */
[----:B------:R-:W-:Y:S01]  /*0f10*/  ISETP.GE.AND P1, PT, R2, RZ, PT ;  /* 0x000000ff0200720c */ /* 0x000fe20003f26270 */
[----:B------:R-:W-:-:S06]  /*0f20*/  IMAD.MOV R2, RZ, RZ, -R6 ;  /* 0x000000ffff027224 */ /* 0x000fcc00078e0a06 */
[----:B------:R-:W-:-:S06]  /*0f30*/  @P2 IADD3 R0, R0, 0x1, RZ ;  /* 0x0000000100002810 */ /* 0x000fcc0007ffe0ff */
[----:B------:R-:W-:Y:S02]  /*0f40*/  @!P1 IADD3 R0, -R0, RZ, RZ ;  /* 0x000000ff00009210 */ /* 0x000fe40007ffe1ff */
[----:B------:R-:W-:-:S05]  /*0f50*/  @!P0 LOP3.LUT R0, RZ, R6, RZ, 0x33, !PT ;  /* 0x00000006ff008212 */ /* 0x000fca00078e33ff */
[----:B------:R-:W-:-:S05]  /*0f60*/  IMAD R2, R0, R2, R3 ;  /* 0x0000000200027224 */ /* 0x000fca00078e0203 */
[----:B------:R1:W-:Y:S02]  /*0f70*/  STL [R1+0xc8], R2 ;  /* 0x0000c80201007387 */ /* 0x0003e40000100800 */
.L_x_463:
[----:B------:R-:W-:Y:S05]  /*0f80*/  BSYNC B0 ;  /* 0x0000000000007941 */ /* 0x000fea0003800000 */
.L_x_461:
[----:B------:R-:W-:-:S04]  /*0f90*/  LOP3.LUT R0, RZ, R0, RZ, 0x33, !PT ;  /* 0x00000000ff007212 */ /* 0x000fc800078e33ff */
[----:B------:R-:W-:-:S05]  /*0fa0*/  IADD3 R0, R0, R12, RZ ;  /* 0x0000000c00007210 */ /* 0x000fca0007ffe0ff */
[----:B------:R2:W-:Y:S01]  /*0fb0*/  STL [R1+0xc4], R0 ;  /* 0x0000c40001007387 */ /* 0x0005e20000100800 */
[----:B------:R-:W-:Y:S05]  /*0fc0*/  BRA `(.L_x_464) ;  /* 0x0000006000007947 */ /* 0x000fea0003800000 */
.L_x_452:
[----:B------:R-:W-:Y:S01]  /*0fd0*/  MOV R0, UR4 ;  /* 0x0000000400007c02 */ /* 0x000fe20008000f00 */
[----:B------:R-:W-:Y:S04]  /*0fe0*/  STL [R1+0xc4], RZ ;  /* 0x0000c4ff01007387 */ /* 0x000fe80000100800 */
[----:B------:R-:W-:Y:S04]  /*0ff0*/  STL [R1+0xc8], RZ ;  /* 0x0000c8ff01007387 */ /* 0x000fe80000100800 */
[----:B------:R1:W-:Y:S02]  /*1000*/  STL [R1+0xc0], R0 ;  /* 0x0000c00001007387 */ /* 0x0003e40000100800 */
[----:B-1----:R-:W-:-:S05]  /*1010*/  MOV R0, c[0x0][0x53c] ;  /* 0x00014f0000007a02 */ /* 0x002fca0000000f00 */
[----:B------:R1:W-:Y:S02]  /*1020*/  STL [R1+0xcc], R0 ;  /* 0x0000cc0001007387 */ /* 0x0003e40000100800 */
.L_x_464:
[----:B------:R-:W3:Y:S04]  /*1030*/  LDL R4, [R1+0xc0] ;  /* 0x0000c00001047983 */ /* 0x000ee80000100800 */
[----:B------:R-:W3:Y:S04]  /*1040*/  LDL R5, [R1+0xc4] ;  /* 0x0000c40001057983 */ /* 0x000ee80000100800 */
[----:B------:R-:W3:Y:S04]  /*1050*/  LDL R6, [R1+0xc8] ;  /* 0x0000c80001067983 */ /* 0x000ee80000100800 */
[----:B------:R-:W3:Y:S01]  /*1060*/  LDL R7, [R1+0xcc] ;  /* 0x0000cc0001077983 */ /* 0x000ee20000100800 */
[----:B------:R-:W-:Y:S01]  /*1070*/  ISETP.NE.AND P0, PT, R13, RZ, PT ;  /* 0x000000ff0d00720c */ /* 0x000fe20003f05270 */
[----:B------:R-:W-:-:S12]  /*1080*/  WARPSYNC 0xffffffff ;  /* 0xffffffff00007948 */ /* 0x000fd80003800000 */
[----:B---3--:R3:W-:Y:S04]  /*1090*/  @!P0 STS.128 [0x1a080], R4 ;  /* 0x01a08004ff008388 */ /* 0x0087e80000000c00 */
[----:B------:R-:W-:Y:S06]  /*10a0*/  BAR.ARV 0x5, 0x100 ;  /* 0x0144000000007b1d */ /* 0x000fec0000002000 */
.L_x_450:
[----:B-12---:R-:W2:Y:S02]  /*10b0*/  LDL R0, [R1+0xcc] ;  /* 0x0000cc0001007983 */ /* 0x006ea40000100800 */
[----:B--2---:R-:W-:-:S13]  /*10c0*/  ISETP.GE.AND P0, PT, R0, c[0x0][0x53c], PT ;  /* 0x00014f0000007a0c */ /* 0x004fda0003f06270 */
[----:B------:R-:W-:Y:S05]  /*10d0*/  @P0 EXIT ;  /* 0x000000000000094d */ /* 0x000fea0003800000 */
[----:B------:R-:W1:Y:S01]  /*10e0*/  S2R R16, SR_TID.X ;  /* 0x0000000000107919 */ /* 0x000e620000002100 */
[----:B------:R-:W-:Y:S02]  /*10f0*/  ULDC UR5, c[0x0][0x2ac] ;  /* 0x0000ab0000057ab9 */ /* 0x000fe40000000800 */
[----:B------:R-:W-:Y:S02]  /*1100*/  ULDC UR4, c[0x0][0x1d0] ;  /* 0x0000740000047ab9 */ /* 0x000fe40000000800 */
[----:B------:R-:W-:Y:S01]  /*1110*/  UIMAD UR5, UR5, UR4, URZ ;  /* 0x00000004050572a4 */ /* 0x000fe2000f8e023f */
[----:B-1-3--:R-:W-:-:S04]  /*1120*/  SHF.R.S32.HI R7, RZ, 0x1f, R16 ;  /* 0x0000001fff077819 */ /* 0x00afc80000011410 */
        /* <DEDUP_REMOVED lines=17> */
[----:B------:R-:W-:Y:S01]  /*1240*/  LEA.HI R7, R7, R16, RZ, 0x6 ;  /* 0x0000001007077211 */ /* 0x000fe200078f30ff */
[----:B------:R-:W-:Y:S01]  /*1250*/  IMAD.IADD R20, R16, 0x1, -R4 ;  /* 0x0000000110147824 */ /* 0x000fe200078e0a04 */
[----:B------:R-:W-:Y:S01]  /*1260*/  SHF.R.S32.HI R4, RZ, 0x1f, R2 ;  /* 0x0000001fff047819 */ /* 0x000fe20000011402 */
[----:B------:R-:W-:Y:S01]  /*1270*/  IMAD.IADD R8, R8, 0x1, -R0 ;  /* 0x0000000108087824 */ /* 0x000fe200078e0a00 */
[----:B------:R-:W-:Y:S01]  /*1280*/  LOP3.LUT R0, R3, 0x1c0, RZ, 0xc0, !PT ;  /* 0x000001c003007812 */ /* 0x000fe200078ec0ff */
[----:B------:R-:W-:Y:S01]  /*1290*/  IMAD.SHL.U32 R19, R20, 0x8, RZ ;  /* 0x0000000814137824 */ /* 0x000fe200078e00ff */
[----:B------:R-:W-:Y:S01]  /*12a0*/  LEA.HI R14, R4, R2, RZ, 0x3 ;  /* 0x00000002040e7211 */ /* 0x000fe200078f18ff */
[----:B------:R-:W-:Y:S01]  /*12b0*/  IMAD.SHL.U32 R6, R20, 0x40, RZ ;  /* 0x0000004014067824 */ /* 0x000fe200078e00ff */
[----:B------:R-:W-:Y:S01]  /*12c0*/  SHF.R.U32.HI R5, RZ, 0x3, R0 ;  /* 0x00000003ff057819 */ /* 0x000fe20000011600 */
[----:B------:R-:W-:Y:S01]  /*12d0*/  IMAD.SHL.U32 R7, R7, 0x8, RZ ;  /* 0x0000000807077824 */ /* 0x000fe200078e00ff */
[----:B------:R-:W-:Y:S01]  /*12e0*/  LOP3.LUT R3, R0, 0x38, R19, 0xf8, !PT ;  /* 0x0000003800037812 */ /* 0x000fe200078ef813 */
[----:B------:R-:W-:Y:S01]  /*12f0*/  STL [R1+0x40], R19 ;  /* 0x0000401301007387 */ /* 0x000fe20000100800 */
[----:B------:R-:W-:-:S02]  /*1300*/  LOP3.LUT R4, R14, 0xfffffff8, RZ, 0xc0, !PT ;  /* 0xfffffff80e047812 */ /* 0x000fc400078ec0ff */
[----:B------:R-:W-:Y:S02]  /*1310*/  LOP3.LUT R12, R3, R5, RZ, 0x3c, !PT ;  /* 0x00000005030c7212 */ /* 0x000fe400078e3cff */
[----:B------:R-:W-:Y:S01]  /*1320*/  LOP3.LUT R3, R10, 0xffffffe0, RZ, 0xc0, !PT ;  /* 0xffffffe00a037812 */ /* 0x000fe200078ec0ff */
[----:B------:R-:W-:Y:S01]  /*1330*/  IMAD.IADD R5, R2, 0x1, -R4 ;  /* 0x0000000102057824 */ /* 0x000fe200078e0a04 */
[----:B------:R-:W-:Y:S02]  /*1340*/  LOP3.LUT R0, R6, 0x1c0, RZ, 0xc0, !PT ;  /* 0x000001c006007812 */ /* 0x000fe400078ec0ff */
[----:B------:R-:W-:Y:S01]  /*1350*/  LOP3.LUT R6, R8, 0x1, RZ, 0xc0, !PT ;  /* 0x0000000108067812 */ /* 0x000fe200078ec0ff */
[----:B------:R-:W-:Y:S01]  /*1360*/  IMAD.IADD R18, R16, 0x1, -R3 ;  /* 0x0000000110127824 */ /* 0x000fe200078e0a03 */
[----:B------:R-:W-:Y:S02]  /*1370*/  LOP3.LUT R4, R0, 0x8, R9, 0xf8, !PT ;  /* 0x0000000800047812 */ /* 0x000fe400078ef809 */
[----:B------:R-:W-:-:S02]  /*1380*/  SHF.R.U32.HI R2, RZ, 0x3, R0 ;  /* 0x00000003ff027819 */ /* 0x000fc40000011600 */
[--C-:B------:R-:W-:Y:S02]  /*1390*/  SHF.R.S32.HI R9, RZ, 0x5, R10.reuse ;  /* 0x00000005ff097819 */ /* 0x100fe4000001140a */
[----:B------:R-:W-:Y:S02]  /*13a0*/  SHF.R.S32.HI R0, RZ, 0x1f, R10 ;  /* 0x0000001fff007819 */ /* 0x000fe4000001140a */
[----:B------:R-:W-:Y:S02]  /*13b0*/  SHF.R.S32.HI R11, RZ, 0x1f, R18 ;  /* 0x0000001fff0b7819 */ /* 0x000fe40000011412 */
[----:B------:R-:W-:Y:S02]  /*13c0*/  LEA.HI R0, R0, R9, RZ, 0x3 ;  /* 0x0000000900007211 */ /* 0x000fe400078f18ff */
[----:B------:R-:W-:Y:S01]  /*13d0*/  LOP3.LUT R3, R15, 0xfffffffc, RZ, 0xc0, !PT ;  /* 0xfffffffc0f037812 */ /* 0x000fe200078ec0ff */
[----:B------:R-:W-:Y:S01]  /*13e0*/  IMAD.MOV.U32 R15, RZ, RZ, 0x20 ;  /* 0x00000020ff0f7424 */ /* 0x000fe200078e00ff */
[----:B------:R-:W-:-:S02]  /*13f0*/  LOP3.LUT R0, R0, 0xffffff8, RZ, 0xc0, !PT ;  /* 0x0ffffff800007812 */ /* 0x000fc400078ec0ff */
[----:B------:R-:W-:Y:S01]  /*1400*/  LEA.HI R11, R11, R18, RZ, 0x2 ;  /* 0x000000120b0b7211 */ /* 0x000fe200078f10ff */
[----:B------:R-:W-:Y:S01]  /*1410*/  IMAD.IADD R3, R16, 0x1, -R3 ;  /* 0x0000000110037824 */ /* 0x000fe200078e0a03 */
[----:B------:R-:W-:Y:S01]  /*1420*/  LOP3.LUT R10, R4, R2, RZ, 0x3c, !PT ;  /* 0x00000002040a7212 */ /* 0x000fe200078e3cff */
[----:B------:R-:W-:Y:S01]  /*1430*/  IMAD.IADD R4, R9, 0x1, -R0 ;  /* 0x0000000109047824 */ /* 0x000fe200078e0a00 */
[----:B------:R-:W-:Y:S01]  /*1440*/  SHF.R.S32.HI R2, RZ, 0x2, R11 ;  /* 0x00000002ff027819 */ /* 0x000fe2000001140b */
[----:B------:R-:W-:Y:S01]  /*1450*/  IMAD.MOV.U32 R16, RZ, RZ, 0x10 ;  /* 0x00000010ff107424 */ /* 0x000fe200078e00ff */
[----:B------:R-:W-:Y:S02]  /*1460*/  ISETP.NE.U32.AND P4, PT, R6, 0x1, PT ;  /* 0x000000010600780c */ /* 0x000fe40003f85070 */
[----:B------:R-:W-:Y:S01]  /*1470*/  LEA.HI R0, R3, R3, RZ, 0x1 ;  /* 0x0000000303007211 */ /* 0x000fe200078f08ff */
[----:B------:R-:W-:Y:S01]  /*1480*/  IMAD R17, R4, 0x10, R2 ;  /* 0x0000001004117824 */ /* 0x000fe200078e0202 */
[----:B------:R-:W-:Y:S01]  /*1490*/  R2P PR, R8, 0x6 ;  /* 0x0000000608007804 */ /* 0x000fe20000000000 */
[C---:B------:R-:W-:Y:S01]  /*14a0*/  IMAD.SHL.U32 R2, R5.reuse, 0x40, RZ ;  /* 0x0000004005027824 */ /* 0x040fe200078e00ff */
[----:B------:R-:W-:Y:S01]  /*14b0*/  LOP3.LUT R6, R0, 0x1ffffffe, RZ, 0xc0, !PT ;  /* 0x1ffffffe00067812 */ /* 0x000fe200078ec0ff */
[----:B------:R-:W-:Y:S01]  /*14c0*/  IMAD.SHL.U32 R4, R8, 0x40, RZ ;  /* 0x0000004008047824 */ /* 0x000fe200078e00ff */
[C---:B------:R-:W-:Y:S01]  /*14d0*/  LOP3.LUT P3, RZ, R5.reuse, 0x2, RZ, 0xc0, !PT ;  /* 0x0000000205ff7812 */ /* 0x040fe2000786c0ff */
[----:B------:R-:W-:Y:S01]  /*14e0*/  STL [R1+0x1fc], R17 ;  /* 0x0001fc1101007387 */ /* 0x000fe20000100800 */
[----:B------:R-:W-:Y:S01]  /*14f0*/  LOP3.LUT P0, RZ, R5, 0x4, RZ, 0xc0, !PT ;  /* 0x0000000405ff7812 */ /* 0x000fe2000780c0ff */
[----:B------:R-:W-:Y:S01]  /*1500*/  IMAD.SHL.U32 R5, R13, 0x8, RZ ;  /* 0x000000080d057824 */ /* 0x000fe200078e00ff */
[----:B------:R-:W-:Y:S01]  /*1510*/  LOP3.LUT R2, R2, 0x1c0, RZ, 0xc0, !PT ;  /* 0x000001c002027812 */ /* 0x000fe200078ec0ff */
[----:B------:R-:W-:Y:S01]  /*1520*/  IMAD.IADD R8, R3, 0x1, -R6 ;  /* 0x0000000103087824 */ /* 0x000fe200078e0a06 */
[----:B------:R-:W-:Y:S01]  /*1530*/  LOP3.LUT R4, R4, 0x1c0, RZ, 0xc0, !PT ;  /* 0x000001c004047812 */ /* 0x000fe200078ec0ff */
[----:B------:R-:W-:Y:S01]  /*1540*/  IMAD R0, R13, 0x200, R10 ;  /* 0x000002000d007824 */ /* 0x000fe200078e020a */
[----:B------:R-:W-:Y:S01]  /*1550*/  LOP3.LUT R12, R12, 0x7ffffe00, R7, 0xf8, !PT ;  /* 0x7ffffe000c0c7812 */ /* 0x000fe200078ef807 */
[----:B------:R-:W-:Y:S01]  /*1560*/  IMAD R7, R9, 0x200, R3 ;  /* 0x0000020009077824 */ /* 0x000fe200078e0203 */
[----:B------:R-:W-:Y:S01]  /*1570*/  LOP3.LUT R6, R2, 0x8, R5, 0xf8, !PT ;  /* 0x0000000802067812 */ /* 0x000fe200078ef805 */
[----:B------:R-:W-:Y:S01]  /*1580*/  IMAD R8, R8, 0x8, R17 ;  /* 0x0000000808087824 */ /* 0x000fe200078e0211 */
[----:B------:R-:W-:Y:S01]  /*1590*/  SHF.R.U32.HI R3, RZ, 0x3, R2 ;  /* 0x00000003ff037819 */ /* 0x000fe20000011602 */
[----:B------:R-:W-:Y:S01]  /*15a0*/  IMAD.SHL.U32 R12, R12, 0x2, RZ ;  /* 0x000000020c0c7824 */ /* 0x000fe200078e00ff */
[----:B------:R-:W-:Y:S01]  /*15b0*/  LEA.HI R2, R4, R4, RZ, 0x1d ;  /* 0x0000000404027211 */ /* 0x000fe200078fe8ff */
[----:B------:R-:W-:Y:S01]  /*15c0*/  IMAD.MOV.U32 R10, RZ, RZ, 0x40 ;  /* 0x00000040ff0a7424 */ /* 0x000fe200078e00ff */
[----:B------:R-:W-:Y:S01]  /*15d0*/  LOP3.LUT R3, R6, R3, RZ, 0x3c, !PT ;  /* 0x0000000306037212 */ /* 0x000fe200078e3cff */
[----:B------:R-:W-:Y:S01]  /*15e0*/  IMAD.SHL.U32 R6, R14, 0x40, RZ ;  /* 0x000000400e067824 */ /* 0x000fe200078e00ff */
[----:B------:R-:W-:Y:S01]  /*15f0*/  SEL R5, R16, 0xfffffff0, !P3 ;  /* 0xfffffff010057807 */ /* 0x000fe20005800000 */
[----:B------:R-:W-:Y:S01]  /*1600*/  IMAD.U32 R7, R7, 0x2, R2 ;  /* 0x0000000207077824 */ /* 0x000fe200078e0002 */
[----:B------:R-:W-:Y:S01]  /*1610*/  SEL R4, R15, 0xffffffe0, !P0 ;  /* 0xffffffe00f047807 */ /* 0x000fe20004000000 */
[----:B------:R-:W-:Y:S01]  /*1620*/  IMAD R2, R20, 0x20, R21 ;  /* 0x0000002014027824 */ /* 0x000fe200078e0215 */
[----:B------:R-:W-:-:S02]  /*1630*/  IADD3 R13, R19, 0x40, RZ ;  /* 0x00000040130d7810 */ /* 0x000fc40007ffe0ff */
[----:B------:R-:W-:Y:S01]  /*1640*/  LOP3.LUT R3, R3, 0x7ffffe00, R6, 0xf8, !PT ;  /* 0x7ffffe0003037812 */ /* 0x000fe200078ef806 */
[----:B------:R-:W-:Y:S01]  /*1650*/  IMAD.IADD R4, R5, 0x1, R4 ;  /* 0x0000000105047824 */ /* 0x000fe200078e0204 */
[----:B------:R1:W-:Y:S01]  /*1660*/  STL [R1+0x178], R2 ;  /* 0x0001780201007387 */ /* 0x0003e20000100800 */
[----:B------:R-:W-:Y:S02]  /*1670*/  SHF.R.S32.HI R14, RZ, 0x1f, R19 ;  /* 0x0000001fff0e7819 */ /* 0x000fe40000011413 */
[C---:B------:R-:W-:Y:S01]  /*1680*/  IADD3 R6, R19.reuse, 0x80, RZ ;  /* 0x0000008013067810 */ /* 0x040fe20007ffe0ff */
[----:B------:R-:W-:Y:S01]  /*1690*/  STL [R1+0x68], R13 ;  /* 0x0000680d01007387 */ /* 0x000fe20000100800 */
[----:B------:R-:W-:Y:S02]  /*16a0*/  IADD3 R5, R19, 0xc0, RZ ;  /* 0x000000c013057810 */ /* 0x000fe40007ffe0ff */
[----:B------:R-:W-:Y:S01]  /*16b0*/  LEA R236, R0, 0x14080, 0x1 ;  /* 0x0001408000ec7811 */ /* 0x000fe200078e08ff */
[----:B------:R-:W-:Y:S01]  /*16c0*/  STL [R1+0x20c], R14 ;  /* 0x00020c0e01007387 */ /* 0x000fe20000100800 */
[----:B------:R-:W-:-:S02]  /*16d0*/  SEL R0, R10, 0xffffffc0, !P0 ;  /* 0xffffffc00a007807 */ /* 0x000fc40004000000 */
[----:B------:R-:W-:Y:S01]  /*16e0*/  LEA R239, R3, 0x4080, 0x1 ;  /* 0x0000408003ef7811 */ /* 0x000fe200078e08ff */
[----:B------:R2:W-:Y:S04]  /*16f0*/  STL [R1+0x64], R6 ;  /* 0x0000640601007387 */ /* 0x0005e80000100800 */
[----:B------:R3:W-:Y:S01]  /*1700*/  STL [R1+0x6c], R5 ;  /* 0x00006c0501007387 */ /* 0x0007e20000100800 */
[----:B------:R-:W-:Y:S01]  /*1710*/  IMAD.IADD R240, R239, 0x1, R0 ;  /* 0x00000001eff07824 */ /* 0x000fe200078e0200 */
[----:B-1----:R-:W-:Y:S02]  /*1720*/  LOP3.LUT R2, R11, 0x7ffffffc, RZ, 0xc0, !PT ;  /* 0x7ffffffc0b027812 */ /* 0x002fe400078ec0ff */
[----:B------:R-:W-:-:S03]  /*1730*/  SHF.R.S32.HI R11, RZ, 0x1f, R13 ;  /* 0x0000001fff0b7819 */ /* 0x000fc6000001140d */
[----:B------:R-:W-:Y:S02]  /*1740*/  IMAD.IADD R2, R18, 0x1, -R2 ;  /* 0x0000000112027824 */ /* 0x000fe400078e0a02 */
[----:B------:R1:W-:Y:S01]  /*1750*/  STL [R1+0x208], R11 ;  /* 0x0002080b01007387 */ /* 0x0003e20000100800 */
[----:B--2---:R-:W-:Y:S02]  /*1760*/  SHF.R.S32.HI R6, RZ, 0x1f, R6 ;  /* 0x0000001fff067819 */ /* 0x004fe40000011406 */
[----:B---3--:R-:W-:-:S03]  /*1770*/  SHF.R.S32.HI R5, RZ, 0x1f, R5 ;  /* 0x0000001fff057819 */ /* 0x008fc60000011405 */
[----:B------:R-:W-:Y:S04]  /*1780*/  STL [R1+0x204], R6 ;  /* 0x0002040601007387 */ /* 0x000fe80000100800 */
[----:B------:R2:W-:Y:S04]  /*1790*/  STL [R1+0x200], R5 ;  /* 0x0002000501007387 */ /* 0x0005e80000100800 */
[----:B------:R3:W-:Y:S04]  /*17a0*/  STL [R1+0x1c], R12 ;  /* 0x00001c0c01007387 */ /* 0x0007e80000100800 */
[----:B------:R-:W-:Y:S01]  /*17b0*/  STL [R1+0xb4], R8 ;  /* 0x0000b40801007387 */ /* 0x000fe20000100800 */
[----:B-1----:R-:W-:Y:S01]  /*17c0*/  IMAD.SHL.U32 R11, R2, 0x2, RZ ;  /* 0x00000002020b7824 */ /* 0x002fe200078e00ff */
[----:B------:R-:W-:-:S04]  /*17d0*/  SEL R2, R15, 0xffffffe0, !P3 ;  /* 0xffffffe00f027807 */ /* 0x000fc80005800000 */
[C---:B------:R-:W-:Y:S01]  /*17e0*/  IADD3 R42, R11.reuse, 0x8, RZ ;  /* 0x000000080b2a7810 */ /* 0x040fe20007ffe0ff */
[----:B------:R1:W-:Y:S01]  /*17f0*/  STL [R1+0x7c], R11 ;  /* 0x00007c0b01007387 */ /* 0x0003e20000100800 */
[----:B------:R-:W-:Y:S01]  /*1800*/  IADD3 R41, R11, 0x10, RZ ;  /* 0x000000100b297810 */ /* 0x000fe20007ffe0ff */
[----:B------:R-:W-:Y:S01]  /*1810*/  IMAD.IADD R241, R239, 0x1, R2 ;  /* 0x00000001eff17824 */ /* 0x000fe200078e0202 */
[C---:B------:R-:W-:Y:S01]  /*1820*/  IADD3 R40, R11.reuse, 0x18, RZ ;  /* 0x000000180b287810 */ /* 0x040fe20007ffe0ff */
[----:B------:R-:W-:Y:S01]  /*1830*/  STL [R1+0x174], R42 ;  /* 0x0001742a01007387 */ /* 0x000fe20000100800 */
[C---:B------:R-:W-:Y:S02]  /*1840*/  IADD3 R39, R11.reuse, 0x20, RZ ;  /* 0x000000200b277810 */ /* 0x040fe40007ffe0ff */
        /* <DEDUP_REMOVED lines=36> */
[----:B--2---:R-:W-:Y:S01]  /*1a90*/  SEL R5, R10, 0xffffffc0, !P2 ;  /* 0xffffffc00a057807 */ /* 0x004fe20005000000 */
[----:B------:R-:W-:Y:S01]  /*1aa0*/  STL [R1+0x148], R29 ;  /* 0x0001481d01007387 */ /* 0x000fe20000100800 */
[----:B------:R-:W-:-:S02]  /*1ab0*/  IADD3 R13, R11, 0xe8, RZ ;  /* 0x000000e80b0d7810 */ /* 0x000fc40007ffe0ff */
[----:B---3--:R-:W-:Y:S01]  /*1ac0*/  IADD3 R12, R11, 0xf0, RZ ;  /* 0x000000f00b0c7810 */ /* 0x008fe20007ffe0ff */
[----:B------:R-:W-:Y:S01]  /*1ad0*/  STL [R1+0x144], R28 ;  /* 0x0001441c01007387 */ /* 0x000fe20000100800 */
[----:B------:R-:W-:Y:S02]  /*1ae0*/  LEA R10, R7, 0x80, 0x1 ;  /* 0x00000080070a7811 */ /* 0x000fe400078e08ff */
[----:B------:R-:W-:Y:S01]  /*1af0*/  SHF.R.S32.HI R7, RZ, 0x1f, R42 ;  /* 0x0000001fff077819 */ /* 0x000fe2000001142a */
[----:B------:R-:W-:Y:S01]  /*1b00*/  STL [R1+0x140], R27 ;  /* 0x0001401b01007387 */ /* 0x000fe20000100800 */
[----:B-1----:R-:W-:Y:S02]  /*1b10*/  IADD3 R11, R11, 0xf8, RZ ;  /* 0x000000f80b0b7810 */ /* 0x002fe40007ffe0ff */
[----:B------:R-:W-:Y:S01]  /*1b20*/  SHF.R.S32.HI R8, RZ, 0x1f, R41 ;  /* 0x0000001fff087819 */ /* 0x000fe20000011429 */
[----:B------:R-:W-:Y:S01]  /*1b30*/  STL [R1+0x13c], R26 ;  /* 0x00013c1a01007387 */ /* 0x000fe20000100800 */
[----:B------:R-:W-:-:S02]  /*1b40*/  SEL R6, R15, 0xffffffe0, !P1 ;  /* 0xffffffe00f067807 */ /* 0x000fc40004800000 */
[----:B------:R-:W-:Y:S01]  /*1b50*/  SHF.R.S32.HI R15, RZ, 0x1f, R39 ;  /* 0x0000001fff0f7819 */ /* 0x000fe20000011427 */
[----:B------:R-:W-:Y:S01]  /*1b60*/  STL [R1+0x138], R25 ;  /* 0x0001381901007387 */ /* 0x000fe20000100800 */
[----:B------:R-:W-:-:S03]  /*1b70*/  IADD3 R242, R0, R239, R2 ;  /* 0x000000ef00f27210 */ /* 0x000fc60007ffe002 */
[----:B------:R-:W-:Y:S04]  /*1b80*/  STL [R1+0x134], R24 ;  /* 0x0001341801007387 */ /* 0x000fe80000100800 */
        /* <DEDUP_REMOVED lines=8> */
[----:B------:R1:W-:Y:S04]  /*1c10*/  STL [R1+0x110], R14 ;  /* 0x0001100e01007387 */ /* 0x0003e80000100800 */
[----:B------:R-:W-:Y:S04]  /*1c20*/  STL [R1+0x10c], R13 ;  /* 0x00010c0d01007387 */ /* 0x000fe80000100800 */
[----:B------:R2:W-:Y:S04]  /*1c30*/  STL [R1+0x108], R12 ;  /* 0x0001080c01007387 */ /* 0x0005e80000100800 */
[----:B------:R3:W-:Y:S04]  /*1c40*/  STL [R1+0x1f4], R7 ;  /* 0x0001f40701007387 */ /* 0x0007e80000100800 */
[----:B------:R4:W-:Y:S04]  /*1c50*/  STL [R1+0x104], R11 ;  /* 0x0001040b01007387 */ /* 0x0009e80000100800 */
[----:B------:R5:W-:Y:S04]  /*1c60*/  STL [R1+0x1f0], R8 ;  /* 0x0001f00801007387 */ /* 0x000be80000100800 */
[----:B------:R-:W-:Y:S01]  /*1c70*/  STL [R1+0xd4], R10 ;  /* 0x0000d40a01007387 */ /* 0x000fe20000100800 */
[----:B-1----:R-:W-:-:S02]  /*1c80*/  SHF.R.S32.HI R14, RZ, 0x1f, R14 ;  /* 0x0000001fff0e7819 */ /* 0x002fc4000001140e */
[----:B--2---:R-:W-:Y:S02]  /*1c90*/  SHF.R.S32.HI R12, RZ, 0x1f, R12 ;  /* 0x0000001fff0c7819 */ /* 0x004fe4000001140c */
[----:B---3--:R-:W-:Y:S02]  /*1ca0*/  SHF.R.S32.HI R7, RZ, 0x1f, R40 ;  /* 0x0000001fff077819 */ /* 0x008fe40000011428 */
[----:B----4-:R-:W-:-:S03]  /*1cb0*/  SHF.R.S32.HI R11, RZ, 0x1f, R11 ;  /* 0x0000001fff0b7819 */ /* 0x010fc6000001140b */
[----:B------:R1:W-:Y:S01]  /*1cc0*/  STL [R1+0x1ec], R7 ;  /* 0x0001ec0701007387 */ /* 0x0003e20000100800 */
[----:B-----5:R-:W-:-:S03]  /*1cd0*/  SHF.R.S32.HI R8, RZ, 0x1f, R37 ;  /* 0x0000001fff087819 */ /* 0x020fc60000011425 */
[----:B------:R2:W-:Y:S01]  /*1ce0*/  STL [R1+0x1e8], R15 ;  /* 0x0001e80f01007387 */ /* 0x0005e20000100800 */
[----:B-1----:R-:W-:Y:S02]  /*1cf0*/  SHF.R.S32.HI R7, RZ, 0x1f, R38 ;  /* 0x0000001fff077819 */ /* 0x002fe40000011426 */
[----:B--2---:R-:W-:-:S03]  /*1d00*/  SHF.R.S32.HI R15, RZ, 0x1f, R36 ;  /* 0x0000001fff0f7819 */ /* 0x004fc60000011424 */
[----:B------:R1:W-:Y:S04]  /*1d10*/  STL [R1+0x1e4], R7 ;  /* 0x0001e40701007387 */ /* 0x0003e80000100800 */
[----:B------:R2:W-:Y:S04]  /*1d20*/  STL [R1+0x1e0], R8 ;  /* 0x0001e00801007387 */ /* 0x0005e80000100800 */
[----:B------:R3:W-:Y:S01]  /*1d30*/  STL [R1+0x1dc], R15 ;  /* 0x0001dc0f01007387 */ /* 0x0007e20000100800 */
[----:B-1----:R-:W-:Y:S02]  /*1d40*/  SHF.R.S32.HI R7, RZ, 0x1f, R35 ;  /* 0x0000001fff077819 */ /* 0x002fe40000011423 */
[----:B--2---:R-:W-:-:S03]  /*1d50*/  SHF.R.S32.HI R8, RZ, 0x1f, R34 ;  /* 0x0000001fff087819 */ /* 0x004fc60000011422 */
[----:B------:R1:W-:Y:S01]  /*1d60*/  STL [R1+0x1d8], R7 ;  /* 0x0001d80701007387 */ /* 0x0003e20000100800 */
[----:B---3--:R-:W-:-:S03]  /*1d70*/  SHF.R.S32.HI R15, RZ, 0x1f, R33 ;  /* 0x0000001fff0f7819 */ /* 0x008fc60000011421 */
        /* <DEDUP_REMOVED lines=31> */
[----:B------:R-:W-:Y:S01]  /*1f70*/  STL [R1+0x194], R15 ;  /* 0x0001940f01007387 */ /* 0x000fe20000100800 */
[----:B-1----:R-:W-:Y:S02]  /*1f80*/  SHF.R.S32.HI R7, RZ, 0x1f, R17 ;  /* 0x0000001fff077819 */ /* 0x002fe40000011411 */
[----:B--2---:R-:W-:-:S03]  /*1f90*/  SHF.R.S32.HI R8, RZ, 0x1f, R16 ;  /* 0x0000001fff087819 */ /* 0x004fc60000011410 */
[----:B------:R1:W-:Y:S04]  /*1fa0*/  STL [R1+0x190], R7 ;  /* 0x0001900701007387 */ /* 0x0003e80000100800 */
[----:B------:R2:W-:Y:S04]  /*1fb0*/  STL [R1+0x18c], R8 ;  /* 0x00018c0801007387 */ /* 0x0005e80000100800 */
[----:B------:R-:W-:Y:S01]  /*1fc0*/  STL [R1+0x188], R14 ;  /* 0x0001880e01007387 */ /* 0x000fe20000100800 */
[----:B-1----:R-:W-:Y:S02]  /*1fd0*/  SHF.R.S32.HI R7, RZ, 0x1f, R13 ;  /* 0x0000001fff077819 */ /* 0x002fe4000001140d */
[----:B--2---:R-:W-:-:S03]  /*1fe0*/  IADD3 R8, R10, -0x10, RZ ;  /* 0xfffffff00a087810 */ /* 0x004fc60007ffe0ff */
[----:B------:R1:W-:Y:S01]  /*1ff0*/  STL [R1+0x184], R7 ;  /* 0x0001840701007387 */ /* 0x0003e20000100800 */
[----:B------:R-:W-:-:S03]  /*2000*/  @P4 IADD3 R8, R10, 0x10, RZ ;  /* 0x000000100a084810 */ /* 0x000fc60007ffe0ff */
[----:B------:R-:W-:Y:S04]  /*2010*/  STL [R1+0x180], R12 ;  /* 0x0001800c01007387 */ /* 0x000fe80000100800 */
[----:B------:R-:W-:Y:S01]  /*2020*/  STL [R1+0x17c], R11 ;  /* 0x00017c0b01007387 */ /* 0x000fe20000100800 */
[C---:B-1----:R-:W-:Y:S02]  /*2030*/  IMAD.IADD R7, R10.reuse, 0x1, R6 ;  /* 0x000000010a077824 */ /* 0x042fe400078e0206 */
[--C-:B------:R-:W-:Y:S02]  /*2040*/  IMAD.IADD R10, R10, 0x1, R5.reuse ;  /* 0x000000010a0a7824 */ /* 0x100fe400078e0205 */
[----:B------:R-:W-:Y:S01]  /*2050*/  IMAD.IADD R3, R7, 0x1, R5 ;  /* 0x0000000107037824 */ /* 0x000fe200078e0205 */
[----:B------:R1:W-:Y:S04]  /*2060*/  STL [R1+0xe0], R7 ;  /* 0x0000e00701007387 */ /* 0x0003e80000100800 */
[----:B------:R-:W-:Y:S04]  /*2070*/  STL [R1+0xf0], R10 ;  /* 0x0000f00a01007387 */ /* 0x000fe80000100800 */
[----:B------:R2:W-:Y:S04]  /*2080*/  STL [R1+0xd8], R8 ;  /* 0x0000d80801007387 */ /* 0x0005e80000100800 */
[----:B------:R3:W-:Y:S01]  /*2090*/  STL [R1+0xec], R3 ;  /* 0x0000ec0301007387 */ /* 0x0007e20000100800 */
[----:B-1----:R-:W-:-:S02]  /*20a0*/  IMAD.IADD R7, R6, 0x1, R8 ;  /* 0x0000000106077824 */ /* 0x002fc400078e0208 */
[--C-:B------:R-:W-:Y:S02]  /*20b0*/  IMAD R6, R9, 0x800, R239.reuse ;  /* 0x0000080009067824 */ /* 0x100fe400078e02ef */
[----:B--2---:R-:W-:Y:S02]  /*20c0*/  IMAD.IADD R8, R5, 0x1, R8 ;  /* 0x0000000105087824 */ /* 0x004fe400078e0208 */
[----:B---3--:R-:W-:-:S03]  /*20d0*/  IMAD R3, R4, 0x2, R239 ;  /* 0x0000000204037824 */ /* 0x008fc600078e02ef */
[----:B------:R-:W-:Y:S01]  /*20e0*/  STL [R1+0xe8], R8 ;  /* 0x0000e80801007387 */ /* 0x000fe20000100800 */
[----:B------:R-:W-:-:S03]  /*20f0*/  IMAD.IADD R4, R7, 0x1, R5 ;  /* 0x0000000107047824 */ /* 0x000fc600078e0205 */
[----:B------:R-:W-:Y:S04]  /*2100*/  STL [R1+0xdc], R7 ;  /* 0x0000dc0701007387 */ /* 0x000fe80000100800 */
[----:B------:R1:W-:Y:S04]  /*2110*/  STL [R1], R3 ;  /* 0x0000000301007387 */ /* 0x0003e80000100800 */
[----:B------:R2:W-:Y:S01]  /*2120*/  STL [R1+0xe4], R4 ;  /* 0x0000e40401007387 */ /* 0x0005e20000100800 */
[--C-:B-1----:R-:W-:Y:S02]  /*2130*/  IMAD.IADD R3, R2, 0x1, R6.reuse ;  /* 0x0000000102037824 */ /* 0x102fe400078e0206 */
[----:B------:R-:W-:-:S02]  /*2140*/  IMAD.IADD R2, R0, 0x1, R6 ;  /* 0x0000000100027824 */ /* 0x000fc400078e0206 */
[----:B------:R-:W-:Y:S01]  /*2150*/  IMAD.IADD R0, R0, 0x1, R3 ;  /* 0x0000000100007824 */ /* 0x000fe200078e0203 */
[----:B------:R2:W-:Y:S04]  /*2160*/  STL [R1+0xc], R3 ;  /* 0x00000c0301007387 */ /* 0x0005e80000100800 */
[----:B------:R2:W-:Y:S04]  /*2170*/  STL [R1+0x14], R2 ;  /* 0x0000140201007387 */ /* 0x0005e80000100800 */
[----:B------:R2:W-:Y:S02]  /*2180*/  STL [R1+0x10], R0 ;  /* 0x0000100001007387 */ /* 0x0005e40000100800 */
.L_x_632:
[----:B------:R-:W3:Y:S01]  /*2190*/  LDL R107, [R1+0xcc] ;  /* 0x0000cc00016b7983 */ /* 0x000ee20000100800 */
[----:B------:R-:W-:Y:S01]  /*21a0*/  ISETP.NE.U32.AND P0, PT, RZ, c[0x0][0x370], PT ;  /* 0x0000dc00ff007a0c */ /* 0x000fe20003f05070 */
[----:B------:R-:W-:Y:S01]  /*21b0*/  IMAD.MOV.U32 R13, RZ, RZ, 0x4 ;  /* 0x00000004ff0d7424 */ /* 0x000fe200078e00ff */
[----:B------:R-:W-:Y:S01]  /*21c0*/  ISETP.NE.U32.AND P2, PT, RZ, c[0x0][0x360], PT ;  /* 0x0000d800ff007a0c */ /* 0x000fe20003f45070 */
[----:B------:R-:W-:Y:S01]  /*21d0*/  IMAD.MOV.U32 R17, RZ, RZ, RZ ;  /* 0x000000ffff117224 */ /* 0x000fe200078e00ff */
[----:B------:R-:W-:Y:S01]  /*21e0*/  ISETP.NE.AND.EX P1, PT, RZ, c[0x0][0x374], PT, P0 ;  /* 0x0000dd00ff007a0c */ /* 0x000fe20003f25300 */
[----:B------:R-:W-:Y:S01]  /*21f0*/  IMAD.MOV.U32 R12, RZ, RZ, RZ ;  /* 0x000000ffff0c7224 */ /* 0x000fe200078e00ff */
[----:B------:R-:W-:-:S02]  /*2200*/  ISETP.NE.AND.EX P0, PT, RZ, c[0x0][0x364], PT, P2 ;  /* 0x0000d900ff007a0c */ /* 0x000fc40003f05320 */
[----:B------:R-:W-:-:S04]  /*2210*/  ISETP.NE.U32.AND P3, PT, RZ, c[0x0][0x348], PT ;  /* 0x0000d200ff007a0c */ /* 0x000fc80003f65070 */
[----:B------:R-:W-:-:S05]  /*2220*/  ISETP.NE.AND.EX P3, PT, RZ, c[0x0][0x34c], PT, P3 ;  /* 0x0000d300ff007a0c */ /* 0x000fca0003f65330 */
[----:B---3--:R-:W-:-:S04]  /*2230*/  @P1 IMAD.WIDE R6, R107, R13, c[0x0][0x370] ;  /* 0x0000dc006b061625 */ /* 0x008fc800078e020d */
[CC--:B--2---:R-:W-:Y:S01]  /*2240*/  @P0 IMAD.WIDE R4, R107.reuse, R13.reuse, c[0x0][0x360] ;  /* 0x0000d8006b040625 */ /* 0x0c4fe200078e020d */
[----:B------:R-:W2:Y:S03]  /*2250*/  @P1 LDG.E R17, [R6.64] ;  /* 0x0000000606111981 */ /* 0x000ea6000c1e1900 */
[----:B------:R-:W-:Y:S01]  /*2260*/  IMAD.WIDE R2, R107, R13, c[0x0][0x348] ;  /* 0x0000d2006b027625 */ /* 0x000fe200078e020d */
[----:B------:R-:W3:Y:S04]  /*2270*/  @P0 LDG.E R0, [R4.64] ;  /* 0x0000000604000981 */ /* 0x000ee8000c1e1900 */
[----:B------:R1:W5:Y:S01]  /*2280*/  @P3 LDG.E R12, [R2.64] ;  /* 0x00000006020c3981 */ /* 0x000362000c1e1900 */
[----:B------:R-:W-:Y:S03]  /*2290*/  YIELD ;  /* 0x0000000000007946 */ /* 0x000fe60003800000 */
[----:B--2---:R1:W-:Y:S04]  /*22a0*/  STL [R1+0x84], R17 ;  /* 0x0000841101007387 */ /* 0x0043e80000100800 */
[----:B---3--:R1:W-:Y:S01]  /*22b0*/  @P0 STL [R1+0x74], R0 ;  /* 0x0000740001000387 */ /* 0x0083e20000100800 */
[----:B------:R-:W-:Y:S05]  /*22c0*/  @P0 BRA `(.L_x_465) ;  /* 0x0000007000000947 */ /* 0x000fea0003800000 */
[----:B-1----:R-:W-:-:S05]  /*22d0*/  MOV R0, c[0x0][0x168] ;  /* 0x00005a0000007a02 */ /* 0x002fca0000000f00 */
[----:B------:R1:W-:Y:S01]  /*22e0*/  STL [R1+0x74], R0 ;  /* 0x0000740001007387 */ /* 0x0003e20000100800 */
[----:B------:R-:W-:Y:S05]  /*22f0*/  @!P3 BRA `(.L_x_465) ;  /* 0x000000400000b947 */ /* 0x000fea0003800000 */
[----:B-1----:R1:W2:Y:S04]  /*2300*/  LDG.E R0, [R2.64] ;  /* 0x0000000602007981 */ /* 0x0022a8000c1e1900 */
[----:B-1----:R-:W2:Y:S02]  /*2310*/  LDG.E R2, [R2.64+0x4] ;  /* 0x0000040602027981 */ /* 0x002ea4000c1e1900 */
[----:B--2---:R-:W-:-:S05]  /*2320*/  IADD3 R0, -R0, R2, RZ ;  /* 0x0000000200007210 */ /* 0x004fca0007ffe1ff */
[----:B------:R1:W-:Y:S02]  /*2330*/  STL [R1+0x74], R0 ;  /* 0x0000740001007387 */ /* 0x0003e40000100800 */
.L_x_465:
[----:B------:R-:W-:-:S04]  /*2340*/  ISETP.NE.U32.AND P0, PT, RZ, c[0x0][0x368], PT ;  /* 0x0000da00ff007a0c */ /* 0x000fc80003f05070 */
[----:B------:R-:W-:-:S13]  /*2350*/  ISETP.NE.AND.EX P0, PT, RZ, c[0x0][0x36c], PT, P0 ;  /* 0x0000db00ff007a0c */ /* 0x000fda0003f05300 */
[----:B------:R-:W-:Y:S05]  /*2360*/  @!P0 BRA `(.L_x_466) ;  /* 0x0000003000008947 */ /* 0x000fea0003800000 */
[----:B-1----:R-:W-:-:S05]  /*2370*/  IMAD.WIDE R2, R107, R13, c[0x0][0x368] ;  /* 0x0000da006b027625 */ /* 0x002fca00078e020d */
[----:B------:R1:W5:Y:S01]  /*2380*/  LDG.E R0, [R2.64] ;  /* 0x0000000602007981 */ /* 0x000362000c1e1900 */
[----:B------:R-:W-:Y:S05]  /*2390*/  BRA `(.L_x_467) ;  /* 0x0000008000007947 */ /* 0x000fea0003800000 */
.L_x_466:
[----:B------:R-:W-:Y:S01]  /*23a0*/  ISETP.NE.U32.AND P0, PT, RZ, c[0x0][0x350], PT ;  /* 0x0000d400ff007a0c */ /* 0x000fe20003f05070 */
[----:B-1----:R-:W-:-:S03]  /*23b0*/  IMAD.U32 R0, RZ, RZ, UR5 ;  /* 0x00000005ff007e24 */ /* 0x002fc6000f8e00ff */
[----:B------:R-:W-:-:S13]  /*23c0*/  ISETP.NE.AND.EX P0, PT, RZ, c[0x0][0x354], PT, P0 ;  /* 0x0000d500ff007a0c */ /* 0x000fda0003f05300 */
[----:B------:R-:W-:Y:S05]  /*23d0*/  @!P0 BRA `(.L_x_467) ;  /* 0x0000004000008947 */ /* 0x000fea0003800000 */
[----:B------:R-:W-:-:S05]  /*23e0*/  IMAD.WIDE R2, R107, R13, c[0x0][0x350] ;  /* 0x0000d4006b027625 */ /* 0x000fca00078e020d */
[----:B------:R-:W2:Y:S04]  /*23f0*/  LDG.E R4, [R2.64] ;  /* 0x0000000602047981 */ /* 0x000ea8000c1e1900 */
[----:B------:R-:W2:Y:S02]  /*2400*/  LDG.E R0, [R2.64+0x4] ;  /* 0x0000040602007981 */ /* 0x000ea4000c1e1900 */
[----:B--2---:R-:W-:Y:S02]  /*2410*/  IADD3 R0, -R4, R0, RZ ;  /* 0x0000000004007210 */ /* 0x004fe40007ffe1ff */
.L_x_467:
[----:B-1----:R-:W2:Y:S04]  /*2420*/  LDL R3, [R1+0x74] ;  /* 0x0000740001037983 */ /* 0x002ea80000100800 */
[----:B------:R-:W3:Y:S04]  /*2430*/  LDL.LU R2, [R1+0xc4] ;  /* 0x0000c40001027983 */ /* 0x000ee80000300800 */
[----:B------:R-:W4:Y:S01]  /*2440*/  LDL.LU R106, [R1+0x18] ;  /* 0x00001800016a7983 */ /* 0x000f220000300800 */
[----:B------:R-:W-:-:S02]  /*2450*/  IMAD.MOV.U32 R6, RZ, RZ, c[0x0][0x32c] ;  /* 0x0000cb00ff067624 */ /* 0x000fc400078e00ff */
[----:B-----5:R-:W-:-:S03]  /*2460*/  IMAD.IADD R111, R0, 0x1, -R17 ;  /* 0x00000001006f7824 */ /* 0x020fc600078e0a11 */
[----:B------:R-:W-:Y:S01]  /*2470*/  ISETP.GE.AND P1, PT, R6, 0x1, PT ;  /* 0x000000010600780c */ /* 0x000fe20003f26270 */
[----:B--2---:R-:W-:Y:S02]  /*2480*/  IMAD.MOV.U32 R19, RZ, RZ, R3 ;  /* 0x000000ffff137224 */ /* 0x004fe400078e0003 */
[----:B------:R-:W-:Y:S02]  /*2490*/  IMAD.MOV.U32 R3, RZ, RZ, c[0x0][0x2c4] ;  /* 0x0000b100ff037624 */ /* 0x000fe400078e00ff */
[----:B---3--:R-:W-:-:S03]  /*24a0*/  IMAD.SHL.U32 R14, R2, 0x80, RZ ;  /* 0x00000080020e7824 */ /* 0x008fc600078e00ff */
[----:B------:R-:W-:Y:S02]  /*24b0*/  ISETP.NE.AND P4, PT, R3, 0x1, PT ;  /* 0x000000010300780c */ /* 0x000fe40003f85270 */
[----:B----4-:R-:W-:Y:S01]  /*24c0*/  LOP3.LUT R106, R106, 0xfffffeff, RZ, 0xc0, !PT ;  /* 0xfffffeff6a6a7812 */ /* 0x010fe200078ec0ff */
[----:B------:R1:W-:Y:S01]  /*24d0*/  STL [R1+0xb0], R14 ;  /* 0x0000b00e01007387 */ /* 0x0003e20000100800 */
[----:B------:R-:W-:-:S03]  /*24e0*/  IADD3 R2, R14, 0x7f, RZ ;  /* 0x0000007f0e027810 */ /* 0x000fc60007ffe0ff */
[----:B------:R1:W-:Y:S02]  /*24f0*/  STL [R1+0x78], R111 ;  /* 0x0000786f01007387 */ /* 0x0003e40000100800 */
[----:B------:R-:W-:-:S04]  /*2500*/  IMAD.MOV.U32 R0, RZ, RZ, R2 ;  /* 0x000000ffff007224 */ /* 0x000fc800078e0002 */
[----:B------:R-:W-:Y:S01]  /*2510*/  @P4 LOP3.LUT R106, R106, 0x100, RZ, 0xfc, !PT ;  /* 0x000001006a6a4812 */ /* 0x000fe200078efcff */
[----:B------:R-:W-:Y:S01]  /*2520*/  @P4 IMAD.HI.U32 R3, R2, c[0x0][0x2c8], RZ ;  /* 0x0000b20002034a27 */ /* 0x000fe200078e00ff */
[----:B------:R-:W-:Y:S02]  /*2530*/  IADD3 R2, R111, 0x1, -R19 ;  /* 0x000000016f027810 */ /* 0x000fe40007ffe813 */
[----:B------:R-:W-:Y:S02]  /*2540*/  LOP3.LUT R106, R106, 0xfffffdff, RZ, 0xc0, !PT ;  /* 0xfffffdff6a6a7812 */ /* 0x000fe400078ec0ff */
[----:B------:R-:W-:Y:S02]  /*2550*/  @P4 SHF.R.U32.HI R0, RZ, c[0x0][0x2cc], R3 ;  /* 0x0000b300ff004a19 */ /* 0x000fe40000011603 */
[----:B------:R-:W-:-:S03]  /*2560*/  @P1 LOP3.LUT R106, R106, 0x200, RZ, 0xfc, !PT ;  /* 0x000002006a6a1812 */ /* 0x000fc600078efcff */
[----:B------:R-:W-:Y:S02]  /*2570*/  IMAD.IADD R0, R2, 0x1, R0 ;  /* 0x0000000102007824 */ /* 0x000fe400078e0200 */
[----:B------:R1:W-:Y:S03]  /*2580*/  STL [R1+0x18], R106 ;  /* 0x0000186a01007387 */ /* 0x0003e60000100800 */
[----:B------:R-:W-:Y:S01]  /*2590*/  IADD3 R3, R0, c[0x0][0x328], RZ ;  /* 0x0000ca0000037a10 */ /* 0x000fe20007ffe0ff */
[----:B------:R-:W-:Y:S05]  /*25a0*/  @!P1 BRA `(.L_x_468) ;  /* 0x0000010000009947 */ /* 0x000fea0003800000 */
[C---:B------:R-:W-:Y:S01]  /*25b0*/  ISETP.GT.AND P0, PT, R0.reuse, RZ, PT ;  /* 0x000000ff0000720c */ /* 0x040fe20003f04270 */
[----:B------:R-:W-:Y:S01]  /*25c0*/  BSSY B0, `(.L_x_469) ;  /* 0x000000c000007945 */ /* 0x000fe20003800000 */
[----:B------:R-:W-:-:S11]  /*25d0*/  IADD3 R2, R0, -0x1, RZ ;  /* 0xffffffff00027810 */ /* 0x000fd60007ffe0ff */
[----:B------:R-:W-:Y:S05]  /*25e0*/  @P0 BRA `(.L_x_470) ;  /* 0x0000006000000947 */ /* 0x000fea0003800000 */
[----:B------:R-:W-:Y:S01]  /*25f0*/  ISETP.NE.AND P0, PT, R6, 0x1, PT ;  /* 0x000000010600780c */ /* 0x000fe20003f05270 */
[----:B------:R-:W-:-:S12]  /*2600*/  IMAD.MOV R0, RZ, RZ, -R0 ;  /* 0x000000ffff007224 */ /* 0x000fd800078e0a00 */
[----:B------:R-:W-:-:S05]  /*2610*/  @P0 IMAD.HI.U32 R2, R0, c[0x0][0x330], RZ ;  /* 0x0000cc0000020a27 */ /* 0x000fca00078e00ff */
[----:B------:R-:W-:-:S04]  /*2620*/  @P0 SHF.R.U32.HI R0, RZ, c[0x0][0x334], R2 ;  /* 0x0000cd00ff000a19 */ /* 0x000fc80000011602 */
[----:B------:R-:W-:Y:S01]  /*2630*/  LOP3.LUT R2, RZ, R0, RZ, 0x33, !PT ;  /* 0x00000000ff027212 */ /* 0x000fe200078e33ff */
[----:B------:R-:W-:Y:S05]  /*2640*/  BRA `(.L_x_471) ;  /* 0x0000003000007947 */ /* 0x000fea0003800000 */
.L_x_470:
[----:B------:R-:W-:-:S13]  /*2650*/  ISETP.NE.AND P0, PT, R6, 0x1, PT ;  /* 0x000000010600780c */ /* 0x000fda0003f05270 */
[----:B------:R-:W-:-:S05]  /*2660*/  @P0 IMAD.HI.U32 R0, R2, c[0x0][0x330], RZ ;  /* 0x0000cc0002000a27 */ /* 0x000fca00078e00ff */
[----:B------:R-:W-:Y:S02]  /*2670*/  @P0 SHF.R.U32.HI R2, RZ, c[0x0][0x334], R0 ;  /* 0x0000cd00ff020a19 */ /* 0x000fe40000011600 */
.L_x_471:
[----:B------:R-:W-:Y:S05]  /*2680*/  BSYNC B0 ;  /* 0x0000000000007941 */ /* 0x000fea0003800000 */
.L_x_469:
[----:B------:R-:W-:-:S05]  /*2690*/  IMAD R2, R2, R6, c[0x0][0x32c] ;  /* 0x0000cb0002027624 */ /* 0x000fca00078e0206 */
[----:B------:R-:W-:-:S03]  /*26a0*/  IMNMX R3, R3, R2, PT ;  /* 0x0000000203037217 */ /* 0x000fc60003800200 */
.L_x_468:
[----:B------:R-:W-:Y:S01]  /*26b0*/  IMAD.IADD R7, R111, 0x1, -R19 ;  /* 0x000000016f077824 */ /* 0x000fe200078e0a13 */
[----:B------:R-:W-:Y:S01]  /*26c0*/  IADD3 R3, R3, 0x2f, RZ ;  /* 0x0000002f03037810 */ /* 0x000fe20007ffe0ff */
[----:B------:R-:W-:Y:S01]  /*26d0*/  @P4 IMAD.HI.U32 R4, R14, c[0x0][0x2c8], RZ ;  /* 0x0000b2000e044a27 */ /* 0x000fe200078e00ff */
[----:B------:R-:W-:Y:S02]  /*26e0*/  IADD3 R2, R111, 0x2f, RZ ;  /* 0x0000002f6f027810 */ /* 0x000fe40007ffe0ff */
[----:B------:R2:W-:Y:S01]  /*26f0*/  STL [R1+0x24], R7 ;  /* 0x0000240701007387 */ /* 0x0005e20000100800 */
[----:B------:R-:W-:-:S04]  /*2700*/  IMAD.HI R5, R3, 0x2aaaaaab, RZ ;  /* 0x2aaaaaab03057827 */ /* 0x000fc800078e02ff */
[----:B------:R-:W-:-:S04]  /*2710*/  IMAD.HI R2, R2, 0x2aaaaaab, RZ ;  /* 0x2aaaaaab02027827 */ /* 0x000fc800078e02ff */
[----:B------:R-:W-:Y:S01]  /*2720*/  IMAD.MOV.U32 R0, RZ, RZ, R14 ;  /* 0x000000ffff007224 */ /* 0x000fe200078e000e */
[----:B------:R-:W-:Y:S02]  /*2730*/  @P4 SHF.R.U32.HI R0, RZ, c[0x0][0x2cc], R4 ;  /* 0x0000b300ff004a19 */ /* 0x000fe40000011604 */
[----:B------:R-:W-:Y:S02]  /*2740*/  SHF.R.U32.HI R4, RZ, 0x1f, R5 ;  /* 0x0000001fff047819 */ /* 0x000fe40000011605 */
[----:B------:R-:W-:Y:S01]  /*2750*/  SHF.R.U32.HI R3, RZ, 0x1f, R2 ;  /* 0x0000001fff037819 */ /* 0x000fe20000011602 */
[----:B------:R-:W-:Y:S01]  /*2760*/  IMAD.IADD R0, R7, 0x1, R0 ;  /* 0x0000000107007824 */ /* 0x000fe200078e0200 */
[----:B------:R-:W-:Y:S02]  /*2770*/  LEA.HI.SX32 R4, R5, R4, 0x1d ;  /* 0x0000000405047211 */ /* 0x000fe400078feaff */
[----:B------:R-:W-:Y:S02]  /*2780*/  LEA.HI.SX32 R3, R2, R3, 0x1d ;  /* 0x0000000302037211 */ /* 0x000fe400078feaff */
[----:B------:R-:W-:-:S02]  /*2790*/  IADD3 R2, R0, -c[0x0][0x324], RZ ;  /* 0x8000c90000027a10 */ /* 0x000fc40007ffe0ff */
[----:B------:R-:W-:Y:S01]  /*27a0*/  IMNMX R11, R3, R4, PT ;  /* 0x00000004030b7217 */ /* 0x000fe20003800200 */
[----:B------:R-:W-:Y:S05]  /*27b0*/  @!P1 BRA `(.L_x_472) ;  /* 0x000000f000009947 */ /* 0x000fea0003800000 */
[----:B------:R-:W-:Y:S01]  /*27c0*/  ISETP.GT.AND P0, PT, R0, -0x1, PT ;  /* 0xffffffff0000780c */ /* 0x000fe20003f04270 */
[----:B------:R-:W-:-:S12]  /*27d0*/  BSSY B0, `(.L_x_473) ;  /* 0x000000b000007945 */ /* 0x000fd80003800000 */
[----:B------:R-:W-:Y:S05]  /*27e0*/  @P0 BRA `(.L_x_474) ;  /* 0x0000006000000947 */ /* 0x000fea0003800000 */
[----:B------:R-:W-:Y:S02]  /*27f0*/  ISETP.NE.AND P0, PT, R6, 0x1, PT ;  /* 0x000000010600780c */ /* 0x000fe40003f05270 */
[----:B------:R-:W-:-:S11]  /*2800*/  LOP3.LUT R0, RZ, R0, RZ, 0x33, !PT ;  /* 0x00000000ff007212 */ /* 0x000fd600078e33ff */
[----:B------:R-:W-:-:S05]  /*2810*/  @P0 IMAD.HI.U32 R3, R0, c[0x0][0x330], RZ ;  /* 0x0000cc0000030a27 */ /* 0x000fca00078e00ff */
[----:B------:R-:W-:-:S04]  /*2820*/  @P0 SHF.R.U32.HI R0, RZ, c[0x0][0x334], R3 ;  /* 0x0000cd00ff000a19 */ /* 0x000fc80000011603 */
[----:B------:R-:W-:Y:S01]  /*2830*/  LOP3.LUT R0, RZ, R0, RZ, 0x33, !PT ;  /* 0x00000000ff007212 */ /* 0x000fe200078e33ff */
[----:B------:R-:W-:Y:S05]  /*2840*/  BRA `(.L_x_475) ;  /* 0x0000003000007947 */ /* 0x000fea0003800000 */
.L_x_474:
[----:B------:R-:W-:-:S13]  /*2850*/  ISETP.NE.AND P0, PT, R6, 0x1, PT ;  /* 0x000000010600780c */ /* 0x000fda0003f05270 */
[----:B------:R-:W-:-:S05]  /*2860*/  @P0 IMAD.HI.U32 R3, R0, c[0x0][0x330], RZ ;  /* 0x0000cc0000030a27 */ /* 0x000fca00078e00ff */
[----:B------:R-:W-:Y:S02]  /*2870*/  @P0 SHF.R.U32.HI R0, RZ, c[0x0][0x334], R3 ;  /* 0x0000cd00ff000a19 */ /* 0x000fe40000011603 */
.L_x_475:
[----:B------:R-:W-:Y:S05]  /*2880*/  BSYNC B0 ;  /* 0x0000000000007941 */ /* 0x000fea0003800000 */
.L_x_473:
[----:B------:R-:W-:-:S05]  /*2890*/  IMAD R0, R0, c[0x0][0x32c], RZ ;  /* 0x0000cb0000007a24 */ /* 0x000fca00078e02ff */
[----:B------:R-:W-:-:S04]  /*28a0*/  IMNMX R2, R2, R0, !PT ;  /* 0x0000000002027217 */ /* 0x000fc80007800200 */
.L_x_472:
[----:B------:R-:W3:Y:S01]  /*28b0*/  LDL R16, [R1+0xc8] ;  /* 0x0000c80001107983 */ /* 0x000ee20000100800 */
[----:B------:R-:W-:Y:S01]  /*28c0*/  IMAD.HI R2, R2, 0x2aaaaaab, RZ ;  /* 0x2aaaaaab02027827 */ /* 0x000fe200078e02ff */
[----:B------:R-:W-:Y:S04]  /*28d0*/  BSSY B0, `(.L_x_476) ;  /* 0x000002e000007945 */ /* 0x000fe80003800000 */
[----:B------:R-:W-:-:S04]  /*28e0*/  SHF.R.U32.HI R0, RZ, 0x1f, R2 ;  /* 0x0000001fff007819 */ /* 0x000fc80000011602 */
[----:B------:R-:W-:-:S04]  /*28f0*/  LEA.HI.SX32 R2, R2, R0, 0x1d ;  /* 0x0000000002027211 */ /* 0x000fc800078feaff */
[----:B------:R-:W-:Y:S01]  /*2900*/  IMNMX R6, RZ, R2, !PT ;  /* 0x00000002ff067217 */ /* 0x000fe20007800200 */
[----:B------:R-:W-:-:S03]  /*2910*/  IMAD.MOV.U32 R2, RZ, RZ, RZ ;  /* 0x000000ffff027224 */ /* 0x000fc600078e00ff */
[----:B------:R-:W-:Y:S02]  /*2920*/  ISETP.GT.AND P0, PT, R11, R6, PT ;  /* 0x000000060b00720c */ /* 0x000fe40003f04270 */
[C---:B---3--:R-:W-:Y:S02]  /*2930*/  LOP3.LUT R0, R16.reuse, 0xff000000, RZ, 0xc0, !PT ;  /* 0xff00000010007812 */ /* 0x048fe400078ec0ff */
        /* <DEDUP_REMOVED lines=8> */
[----:B------:R-:W-:-:S04]  /*29c0*/  ISETP.NE.AND P0, PT, R5, RZ, PT ;  /* 0x000000ff0500720c */ /* 0x000fc80003f05270 */
[----:B------:R-:W-:-:S04]  /*29d0*/  SEL R0, R5, c[0x0][0x338], P0 ;  /* 0x0000ce0005007a07 */ /* 0x000fc80000000000 */
[----:B------:R-:W-:Y:S02]  /*29e0*/  IABS R3, R0 ;  /* 0x0000000000037213 */ /* 0x000fe40000000000 */
[----:B--2---:R-:W-:Y:S02]  /*29f0*/  IADD3 R7, R0, -0x1, R11 ;  /* 0xffffffff00077810 */ /* 0x004fe40007ffe00b */
[----:B------:R-:W2:Y:S03]  /*2a00*/  I2F.RP R2, R3 ;  /* 0x0000000300027306 */ /* 0x000ea60000209400 */
[----:B------:R-:W-:-:S05]  /*2a10*/  IMAD.IADD R7, R7, 0x1, -R6 ;  /* 0x0000000107077824 */ /* 0x000fca00078e0a06 */
[----:B------:R-:W-:Y:S01]  /*2a20*/  IABS R10, R7 ;  /* 0x00000007000a7213 */ /* 0x000fe20000000000 */
[----:B--2---:R-:W2:Y:S02]  /*2a30*/  MUFU.RCP R2, R2 ;  /* 0x0000000200027308 */ /* 0x004ea40000001000 */
[----:B--2---:R-:W-:-:S06]  /*2a40*/  IADD3 R2, R2, 0xffffffe, RZ ;  /* 0x0ffffffe02027810 */ /* 0x004fcc0007ffe0ff */
[----:B---3--:R-:W2:Y:S02]  /*2a50*/  F2I.FTZ.U32.TRUNC.NTZ R5, R2 ;  /* 0x0000000200057305 */ /* 0x008ea4000021f000 */
[----:B--2---:R-:W-:-:S04]  /*2a60*/  IMAD.MOV R2, RZ, RZ, -R5 ;  /* 0x000000ffff027224 */ /* 0x004fc800078e0a05 */
        /* <DEDUP_REMOVED lines=20> */
.L_x_477:
[----:B------:R-:W-:Y:S05]  /*2bb0*/  BSYNC B0 ;  /* 0x0000000000007941 */ /* 0x000fea0003800000 */
.L_x_476:
[----:B------:R-:W-:Y:S01]  /*2bc0*/  IMAD R3, R15, R2, R6 ;  /* 0x000000020f037224 */ /* 0x000fe200078e0206 */
[----:B------:R-:W-:Y:S01]  /*2bd0*/  PRMT R0, RZ, 0x7610, R0 ;  /* 0x00007610ff007816 */ /* 0x000fe20000000000 */
[----:B---3--:R-:W-:Y:S01]  /*2be0*/  IMAD.MOV.U32 R15, RZ, RZ, RZ ;  /* 0x000000ffff0f7224 */ /* 0x008fe200078e00ff */
[----:B------:R-:W-:Y:S01]  /*2bf0*/  MOV R18, RZ ;  /* 0x000000ff00127202 */ /* 0x000fe20000000f00 */
        /* <DEDUP_REMOVED lines=10> */
[----:B------:R3:W-:Y:S01]  /*2ca0*/  STL [R1+0x20], R110 ;  /* 0x0000206e01007387 */ /* 0x0007e20000100800 */
        /* <DEDUP_REMOVED lines=59> */
[----:B---3--:R-:W-:-:S04]  /*3060*/  ISETP.NE.U32.AND P0, PT, RZ, c[0x0][0x340], PT ;  /* 0x0000d000ff007a0c */ /* 0x008fc80003f05070 */
[----:B------:R-:W-:-:S13]  /*3070*/  ISETP.NE.AND.EX P0, PT, RZ, c[0x0][0x344], PT, P0 ;  /* 0x0000d100ff007a0c */ /* 0x000fda0003f05300 */
[----:B------:R-:W-:-:S05]  /*3080*/  @P0 IMAD.WIDE R2, R107, R13, c[0x0][0x340] ;  /* 0x0000d0006b020625 */ /* 0x000fca00078e020d */
[----:B------:R3:W5:Y:S01]  /*3090*/  @P0 LDG.E R0, [R2.64] ;  /* 0x0000000602000981 */ /* 0x000762000c1e1900 */
[----:B------:R-:W-:Y:S01]  /*30a0*/  WARPSYNC 0xffffffff ;  /* 0xffffffff00007948 */ /* 0x000fe20003800000 */
[----:B--2---:R-:W-:Y:S02]  /*30b0*/  SEL R7, R107, RZ, !P3 ;  /* 0x000000ff6b077207 */ /* 0x004fe40005800000 */
[----:B---3--:R-:W-:-:S04]  /*30c0*/  SHF.R.S32.HI R2, RZ, 0x1f, R107 ;  /* 0x0000001fff027819 */ /* 0x008fc8000001146b */
[----:B------:R-:W-:Y:S01]  /*30d0*/  SEL R5, R2, RZ, !P3 ;  /* 0x000000ff02057207 */ /* 0x000fe20005800000 */
[----:B------:R-:W-:-:S03]  /*30e0*/  @!P0 IMAD.MOV.U32 R0, RZ, RZ, R107 ;  /* 0x000000ffff008224 */ /* 0x000fc600078e006b */
[----:B------:R-:W2:Y:S01]  /*30f0*/  LDL R107, [R1+0x178] ;  /* 0x00017800016b7983 */ /* 0x000ea20000100800 */
[----:B------:R-:W-:Y:S01]  /*3100*/  IMAD.MOV.U32 R23, RZ, RZ, 0x30 ;  /* 0x00000030ff177424 */ /* 0x000fe200078e00ff */
[----:B-----5:R-:W-:Y:S01]  /*3110*/  SHF.R.S32.HI R3, RZ, 0x1f, R0 ;  /* 0x0000001fff037819 */ /* 0x020fe20000011400 */
[----:B------:R-:W-:Y:S01]  /*3120*/  IMAD.MOV.U32 R2, RZ, RZ, c[0x0][0x2b8] ;  /* 0x0000ae00ff027624 */ /* 0x000fe200078e00ff */
[----:B-1----:R-:W-:Y:S01]  /*3130*/  LOP3.LUT R106, R106, 0xffffff7f, RZ, 0xc0, !PT ;  /* 0xffffff7f6a6a7812 */ /* 0x002fe200078ec0ff */
[----:B------:R-:W-:Y:S02]  /*3140*/  IMAD R57, R110, R23, -0x30 ;  /* 0xffffffd06e397424 */ /* 0x000fe400078e0217 */
[----:B------:R-:W-:Y:S01]  /*3150*/  IMAD.WIDE.U32 R8, R0, c[0x0][0x2b0], RZ ;  /* 0x0000ac0000087a25 */ /* 0x000fe200078e00ff */
[----:B------:R-:W-:-:S03]  /*3160*/  ISETP.NE.AND P1, PT, R2, 0x1, PT ;  /* 0x000000010200780c */ /* 0x000fc60003f25270 */
[----:B------:R-:W-:Y:S01]  /*3170*/  IMAD.MOV.U32 R27, RZ, RZ, RZ ;  /* 0x000000ffff1b7224 */ /* 0x000fe200078e00ff */
[----:B------:R-:W-:Y:S09]  /*3180*/  STL.64 [R1+0x98], R8 ;  /* 0x0000980801007387 */ /* 0x000ff20000100a00 */
[----:B------:R-:W-:-:S02]  /*3190*/  @P1 LOP3.LUT R106, R106, 0x80, RZ, 0xfc, !PT ;  /* 0x000000806a6a1812 */ /* 0x000fc400078efcff */
[----:B------:R-:W-:Y:S01]  /*31a0*/  LOP3.LUT R22, R16, 0xffff, RZ, 0xc0, !PT ;  /* 0x0000ffff10167812 */ /* 0x000fe200078ec0ff */
[----:B------:R-:W-:Y:S01]  /*31b0*/  IMAD R5, R5, c[0x0][0x1c0], RZ ;  /* 0x0000700005057a24 */ /* 0x000fe200078e02ff */
[----:B------:R-:W-:Y:S01]  /*31c0*/  BAR.SYNC.DEFER_BLOCKING 0x0 ;  /* 0x0000000000007b1d */ /* 0x000fe20000010000 */
[----:B--2---:R-:W-:-:S04]  /*31d0*/  IMAD.IADD R2, R107, 0x1, R57 ;  /* 0x000000016b027824 */ /* 0x004fc800078e0239 */
[C---:B------:R-:W-:Y:S01]  /*31e0*/  IMAD.IADD R21, R2.reuse, 0x1, R17 ;  /* 0x0000000102157824 */ /* 0x040fe200078e0211 */
[----:B------:R-:W-:Y:S01]  /*31f0*/  ISETP.GE.AND P0, PT, R2, R111, PT ;  /* 0x0000006f0200720c */ /* 0x000fe20003f06270 */
[----:B------:R-:W-:Y:S02]  /*3200*/  IMAD R2, R3, c[0x0][0x2b0], RZ ;  /* 0x0000ac0003027a24 */ /* 0x000fe400078e02ff */
[----:B------:R-:W-:Y:S01]  /*3210*/  @P1 IMAD.HI.U32 R3, R21, c[0x0][0x2bc], RZ ;  /* 0x0000af0015031a27 */ /* 0x000fe200078e00ff */
[----:B------:R-:W-:-:S03]  /*3220*/  ISETP.GT.OR P0, PT, R107, 0x2f, P0 ;  /* 0x0000002f6b00780c */ /* 0x000fc60000704670 */
[----:B------:R-:W-:Y:S02]  /*3230*/  IMAD R2, R0, c[0x0][0x2b4], R2 ;  /* 0x0000ad0000027a24 */ /* 0x000fe400078e0202 */
[----:B------:R-:W-:Y:S01]  /*3240*/  IMAD.MOV.U32 R20, RZ, RZ, R21 ;  /* 0x000000ffff147224 */ /* 0x000fe200078e0015 */
[----:B------:R-:W-:Y:S01]  /*3250*/  @P1 SHF.R.U32.HI R20, RZ, c[0x0][0x2c0], R3 ;  /* 0x0000b000ff141a19 */ /* 0x000fe20000011603 */
[----:B------:R-:W-:-:S05]  /*3260*/  IMAD.IADD R4, R9, 0x1, R2 ;  /* 0x0000000109047824 */ /* 0x000fca00078e0202 */
[----:B------:R1:W-:Y:S01]  /*3270*/  STL [R1+0xac], R4 ;  /* 0x0000ac0401007387 */ /* 0x0003e20000100800 */
[----:B------:R-:W-:-:S03]  /*3280*/  @!P0 IADD3 R0, P1, R20, R8, RZ ;  /* 0x0000000814008210 */ /* 0x000fc60007f3e0ff */
[----:B------:R-:W2:Y:S01]  /*3290*/  LDL R49, [R1+0x68] ;  /* 0x0000680001317983 */ /* 0x000ea20000100800 */
[----:B------:R-:W-:Y:S02]  /*32a0*/  @!P0 LEA.HI.X.SX32 R3, R20, R4, 0x1, P1 ;  /* 0x0000000414038211 */ /* 0x000fe400008f0eff */
[C---:B------:R-:W-:Y:S01]  /*32b0*/  @!P0 LEA R2, P1, R0.reuse, c[0x0][0x2a0], 0x2 ;  /* 0x0000a80000028a11 */ /* 0x040fe200078210ff */
[----:B------:R-:W3:Y:S03]  /*32c0*/  LDL R25, [R1+0x40] ;  /* 0x0000400001197983 */ /* 0x000ee60000100800 */
[----:B------:R-:W-:Y:S01]  /*32d0*/  @!P0 LEA.HI.X R3, R0, c[0x0][0x2a4], R3, 0x2, P1 ;  /* 0x0000a90000038a11 */ /* 0x000fe200008f1403 */
[----:B------:R-:W4:Y:S04]  /*32e0*/  LDL R50, [R1+0x208] ;  /* 0x0002080001327983 */ /* 0x000f280000100800 */
[----:B------:R-:W4:Y:S04]  /*32f0*/  LDL R35, [R1+0x64] ;  /* 0x0000640001237983 */ /* 0x000f280000100800 */
[----:B------:R-:W4:Y:S04]  /*3300*/  LDL R26, [R1+0x20c] ;  /* 0x00020c00011a7983 */ /* 0x000f280000100800 */
[----:B------:R-:W4:Y:S04]  /*3310*/  LDL R33, [R1+0x6c] ;  /* 0x00006c0001217983 */ /* 0x000f280000100800 */
[----:B------:R-:W4:Y:S04]  /*3320*/  LDL R48, [R1+0x204] ;  /* 0x0002040001307983 */ /* 0x000f280000100800 */
[----:B------:R-:W4:Y:S04]  /*3330*/  LDL R34, [R1+0x200] ;  /* 0x0002000001227983 */ /* 0x000f280000100800 */
[----:B------:R-:W4:Y:S04]  /*3340*/  LDL R32, [R1+0x1c] ;  /* 0x00001c0001207983 */ /* 0x000f280000100800 */
[----:B------:R1:W4:Y:S01]  /*3350*/  @!P0 LDG.E R27, [R2.64] ;  /* 0x00000006021b8981 */ /* 0x000322000c1e1900 */
[----:B------:R-:W-:-:S05]  /*3360*/  SHF.R.S32.HI R0, RZ, 0x1f, R12 ;  /* 0x0000001fff007819 */ /* 0x000fca000001140c */
[----:B------:R-:W-:-:S04]  /*3370*/  IMAD R0, R0, c[0x0][0x178], RZ ;  /* 0x00005e0000007a24 */ /* 0x000fc800078e02ff */
[----:B------:R-:W-:Y:S02]  /*3380*/  IMAD R0, R12, c[0x0][0x17c], R0 ;  /* 0x00005f000c007a24 */ /* 0x000fe400078e0200 */
[----:B-1----:R-:W-:-:S04]  /*3390*/  IMAD.IADD R4, R107, 0x1, R14 ;  /* 0x000000016b047824 */ /* 0x002fc800078e020e */
[----:B------:R-:W-:-:S04]  /*33a0*/  @P4 IMAD.HI.U32 R6, R4, c[0x0][0x2c8], RZ ;  /* 0x0000b20004064a27 */ /* 0x000fc800078e00ff */
[----:B------:R-:W-:-:S04]  /*33b0*/  IMAD.WIDE.U32 R2, R12, c[0x0][0x178], RZ ;  /* 0x00005e000c027a25 */ /* 0x000fc800078e00ff */
[----:B------:R-:W-:-:S04]  /*33c0*/  IMAD.IADD R3, R3, 0x1, R0 ;  /* 0x0000000103037824 */ /* 0x000fc800078e0200 */
[----:B------:R-:W-:-:S04]  /*33d0*/  IMAD.WIDE.U32 R2, R22, c[0x0][0x1b8], R2 ;  /* 0x00006e0016027a25 */ /* 0x000fc800078e0002 */
[----:B------:R-:W-:Y:S01]  /*33e0*/  IMAD.MOV.U32 R0, RZ, RZ, R4 ;  /* 0x000000ffff007224 */ /* 0x000fe200078e0004 */
[----:B------:R-:W-:Y:S01]  /*33f0*/  @P4 SHF.R.U32.HI R0, RZ, c[0x0][0x2cc], R6 ;  /* 0x0000b300ff004a19 */ /* 0x000fe20000011606 */
[----:B------:R-:W-:Y:S01]  /*3400*/  IMAD R3, R22, c[0x0][0x1bc], R3 ;  /* 0x00006f0016037a24 */ /* 0x000fe200078e0203 */
[----:B------:R-:W1:Y:S01]  /*3410*/  S2R R8, SR_TID.X ;  /* 0x0000000000087919 */ /* 0x000e620000002100 */
[C---:B------:R-:W-:Y:S02]  /*3420*/  IMAD R6, R7.reuse, c[0x0][0x1c4], R5 ;  /* 0x0000710007067a24 */ /* 0x040fe400078e0205 */
[----:B------:R-:W-:Y:S01]  /*3430*/  IMAD.WIDE.U32 R2, R7, c[0x0][0x1c0], R2 ;  /* 0x0000700007027a25 */ /* 0x000fe200078e0002 */
[----:B------:R-:W-:-:S03]  /*3440*/  SHF.R.S32.HI R7, RZ, 0x1f, R0 ;  /* 0x0000001fff077819 */ /* 0x000fc60000011400 */
        /* <DEDUP_REMOVED lines=10> */
[----:B------:R-:W-:Y:S01]  /*34f0*/  IMAD.WIDE.U32 R2, R4, c[0x0][0x1a8], R2 ;  /* 0x00006a0004027a25 */ /* 0x000fe200078e0002 */
[----:B-1----:R-:W-:-:S03]  /*3500*/  SHF.R.S32.HI R24, RZ, 0x1f, R8 ;  /* 0x0000001fff187819 */ /* 0x002fc60000011408 */
[----:B------:R-:W-:Y:S01]  /*3510*/  IMAD.IADD R0, R3, 0x1, R0 ;  /* 0x0000000103007824 */ /* 0x000fe200078e0200 */
[----:B------:R-:W-:Y:S02]  /*3520*/  LEA R17, P0, R2, c[0x0][0x160], 0x1 ;  /* 0x0000580002117a11 */ /* 0x000fe400078008ff */
[----:B------:R-:W-:Y:S02]  /*3530*/  LEA.HI R24, R24, R8, RZ, 0x3 ;  /* 0x0000000818187211 */ /* 0x000fe400078f18ff */
[----:B------:R-:W-:Y:S01]  /*3540*/  LEA.HI.X R16, R2, c[0x0][0x164], R0, 0x1, P0 ;  /* 0x0000590002107a11 */ /* 0x000fe200000f0c00 */
[----:B------:R-:W2:Y:S01]  /*3550*/  SHFL.IDX PT, R3, R17, RZ, 0x181f ;  /* 0x00181fff11037589 */ /* 0x000ea200000e0000 */
[----:B------:R-:W-:Y:S01]  /*3560*/  SHF.R.S32.HI R24, RZ, 0x3, R24 ;  /* 0x00000003ff187819 */ /* 0x000fe20000011418 */
[----:B------:R-:W-:Y:S02]  /*3570*/  IMAD R19, R19, c[0x0][0x2c4], RZ ;  /* 0x0000b10013137a24 */ /* 0x000fe400078e02ff */
[----:B------:R-:W4:Y:S02]  /*3580*/  SHFL.IDX PT, R4, R16, RZ, 0x181f ;  /* 0x00181fff10047589 */ /* 0x000f2400000e0000 */
[----:B------:R-:W-:-:S05]  /*3590*/  IMAD.IADD R18, R24, 0x1, R14 ;  /* 0x0000000118127824 */ /* 0x000fca00078e020e */
[C---:B------:R-:W-:Y:S01]  /*35a0*/  ISETP.GE.AND P0, PT, R18.reuse, R19, PT ;  /* 0x000000131200720c */ /* 0x040fe20003f06270 */
[----:B------:R-:W1:Y:S01]  /*35b0*/  SHFL.IDX PT, R0, R17, 0x1, 0x181f ;  /* 0x00381f0011007f89 */ /* 0x000e6200000e0000 */
[----:B------:R-:W-:-:S03]  /*35c0*/  IADD3 R5, R18, 0x20, RZ ;  /* 0x0000002012057810 */ /* 0x000fc60007ffe0ff */
[----:B------:R-:W1:Y:S01]  /*35d0*/  SHFL.IDX PT, R2, R16, 0x1, 0x181f ;  /* 0x00381f0010027f89 */ /* 0x000e6200000e0000 */
[----:B------:R-:W-:-:S04]  /*35e0*/  IMAD.WIDE.U32 R30, R22, c[0x0][0x1e8], RZ ;  /* 0x00007a00161e7a25 */ /* 0x000fc800078e00ff */
[----:B------:R-:W-:-:S03]  /*35f0*/  IMAD R28, R22, c[0x0][0x1ec], R31 ;  /* 0x00007b00161c7a24 */ /* 0x000fc600078e021f */
[CC--:B--2---:R-:W-:Y:S02]  /*3600*/  @!P0 LEA R10, P2, R49.reuse, R3.reuse, 0x1 ;  /* 0x00000003310a8211 */ /* 0x0c4fe400078408ff */
[----:B------:R-:W-:Y:S02]  /*3610*/  ISETP.GE.AND P3, PT, R49, c[0x0][0x198], PT ;  /* 0x0000660031007a0c */ /* 0x000fe40003f66270 */
[CC--:B---3--:R-:W-:Y:S02]  /*3620*/  @!P0 LEA R12, P1, R25.reuse, R3.reuse, 0x1 ;  /* 0x00000003190c8211 */ /* 0x0c8fe400078208ff */
[----:B------:R-:W-:Y:S02]  /*3630*/  ISETP.GE.AND P4, PT, R25, c[0x0][0x198], PT ;  /* 0x0000660019007a0c */ /* 0x000fe40003f86270 */
[----:B----4-:R-:W-:Y:S02]  /*3640*/  @!P0 LEA.HI.X R11, R49, R4, R50, 0x1, P2 ;  /* 0x00000004310b8211 */ /* 0x010fe400010f0c32 */
[----:B------:R-:W-:-:S02]  /*3650*/  @!P0 LEA R8, P2, R35, R3, 0x1 ;  /* 0x0000000323088211 */ /* 0x000fc400078408ff */
[----:B------:R-:W-:Y:S02]  /*3660*/  ISETP.GE.AND P5, PT, R35, c[0x0][0x198], PT ;  /* 0x0000660023007a0c */ /* 0x000fe40003fa6270 */
[-C--:B------:R-:W-:Y:S02]  /*3670*/  @!P0 LEA.HI.X R13, R25, R4.reuse, R26, 0x1, P1 ;  /* 0x00000004190d8211 */ /* 0x080fe400008f0c1a */
[----:B------:R-:W-:Y:S02]  /*3680*/  ISETP.GE.AND P1, PT, R5, R19, PT ;  /* 0x000000130500720c */ /* 0x000fe40003f26270 */
[----:B------:R-:W-:Y:S02]  /*3690*/  ISETP.GE.AND P6, PT, R33, c[0x0][0x198], PT ;  /* 0x0000660021007a0c */ /* 0x000fe40003fc6270 */
[----:B------:R-:W-:Y:S02]  /*36a0*/  @!P0 LEA.HI.X R9, R35, R4, R48, 0x1, P2 ;  /* 0x0000000423098211 */ /* 0x000fe400010f0c30 */
[----:B------:R-:W-:-:S04]  /*36b0*/  @!P0 LEA R6, P2, R33, R3, 0x1 ;  /* 0x0000000321068211 */ /* 0x000fc800078408ff */
[----:B------:R-:W-:Y:S01]  /*36c0*/  @!P0 LEA.HI.X R7, R33, R4, R34, 0x1, P2 ;  /* 0x0000000421078211 */ /* 0x000fe200010f0c22 */
[----:B------:R2:W-:Y:S04]  /*36d0*/  @!P0 LDGSTS.E.BYPASS.LTC128B.128 [R32+0x4080], [R12.64], !P4 ;  /* 0x040800000c208fae */ /* 0x0005e8000e101d46 */
[----:B------:R3:W-:Y:S04]  /*36e0*/  @!P0 LDGSTS.E.BYPASS.LTC128B.128 [R32+0x8080], [R10.64], !P3 ;  /* 0x080800000a208fae */ /* 0x0007e8000d901d46 */
[----:B------:R4:W-:Y:S04]  /*36f0*/  @!P0 LDGSTS.E.BYPASS.LTC128B.128 [R32+0xc080], [R8.64], !P5 ;  /* 0x0c08000008208fae */ /* 0x0009e8000e901d46 */
[----:B------:R2:W-:Y:S01]  /*3700*/  @!P0 LDGSTS.E.BYPASS.LTC128B.128 [R32+0x10080], [R6.64], !P6 ;  /* 0x1008000006208fae */ /* 0x0005e2000f101d46 */
[----:B-1----:R-:W-:-:S04]  /*3710*/  @!P1 LEA R14, P2, R25, R0, 0x1 ;  /* 0x00000000190e9211 */ /* 0x002fc800078408ff */
[----:B------:R-:W-:Y:S02]  /*3720*/  @!P1 LEA.HI.X R15, R25, R2, R26, 0x1, P2 ;  /* 0x00000002190f9211 */ /* 0x000fe400010f0c1a */
[----:B------:R-:W-:-:S03]  /*3730*/  IADD3 R3, R18, 0x40, RZ ;  /* 0x0000004012037810 */ /* 0x000fc60007ffe0ff */
[----:B------:R1:W-:Y:S01]  /*3740*/  @!P1 LDGSTS.E.BYPASS.LTC128B.128 [R32+0x5080], [R14.64], !P4 ;  /* 0x050800000e209fae */ /* 0x0003e2000e101d46 */
[----:B----4-:R-:W-:-:S04]  /*3750*/  @!P1 LEA R8, P0, R49, R0, 0x1 ;  /* 0x0000000031089211 */ /* 0x010fc800078008ff */
[----:B------:R-:W-:Y:S02]  /*3760*/  @!P1 LEA.HI.X R9, R49, R2, R50, 0x1, P0 ;  /* 0x0000000231099211 */ /* 0x000fe400000f0c32 */
[----:B--2---:R-:W-:-:S03]  /*3770*/  @!P1 LEA R6, P0, R35, R0, 0x1 ;  /* 0x0000000023069211 */ /* 0x004fc600078008ff */
[----:B------:R2:W-:Y:S01]  /*3780*/  @!P1 LDGSTS.E.BYPASS.LTC128B.128 [R32+0x9080], [R8.64], !P3 ;  /* 0x0908000008209fae */ /* 0x0005e2000d901d46 */
[----:B------:R-:W-:Y:S02]  /*3790*/  @!P1 LEA.HI.X R7, R35, R2, R48, 0x1, P0 ;  /* 0x0000000223079211 */ /* 0x000fe400000f0c30 */
[C---:B------:R-:W-:Y:S02]  /*37a0*/  @!P1 LEA R4, P0, R33.reuse, R0, 0x1 ;  /* 0x0000000021049211 */ /* 0x040fe400078008ff */
[----:B------:R-:W2:Y:S02]  /*37b0*/  SHFL.IDX PT, R0, R17, 0x2, 0x181f ;  /* 0x00581f0011007f89 */ /* 0x000ea400000e0000 */
[----:B------:R-:W-:Y:S02]  /*37c0*/  @!P1 LEA.HI.X R5, R33, R2, R34, 0x1, P0 ;  /* 0x0000000221059211 */ /* 0x000fe400000f0c22 */
[----:B------:R-:W4:Y:S01]  /*37d0*/  SHFL.IDX PT, R2, R16, 0x2, 0x181f ;  /* 0x00581f0010027f89 */ /* 0x000f2200000e0000 */
[----:B------:R-:W-:-:S03]  /*37e0*/  ISETP.GE.AND P0, PT, R3, R19, PT ;  /* 0x000000130300720c */ /* 0x000fc60003f06270 */
[----:B------:R1:W-:Y:S04]  /*37f0*/  @!P1 LDGSTS.E.BYPASS.LTC128B.128 [R32+0xd080], [R6.64], !P5 ;  /* 0x0d08000006209fae */ /* 0x0003e8000e901d46 */
[----:B------:R1:W-:Y:S04]  /*3800*/  @!P1 LDGSTS.E.BYPASS.LTC128B.128 [R32+0x11080], [R4.64], !P6 ;  /* 0x1108000004209fae */ /* 0x0003e8000f101d46 */
[----:B---3--:R-:W3:Y:S02]  /*3810*/  SHFL.IDX PT, R10, R17, 0x3, 0x181f ;  /* 0x00781f00110a7f89 */ /* 0x008ee400000e0000 */
[----:B--2---:R-:W-:-:S04]  /*3820*/  @!P0 LEA R8, P1, R49, R0, 0x1 ;  /* 0x0000000031088211 */ /* 0x004fc800078208ff */
[----:B----4-:R-:W-:Y:S01]  /*3830*/  @!P0 LEA.HI.X R9, R49, R2, R50, 0x1, P1 ;  /* 0x0000000231098211 */ /* 0x010fe200008f0c32 */
[----:B------:R-:W2:Y:S01]  /*3840*/  SHFL.IDX PT, R11, R16, 0x3, 0x181f ;  /* 0x00781f00100b7f89 */ /* 0x000ea200000e0000 */
[-C--:B------:R-:W-:Y:S02]  /*3850*/  @!P0 LEA R12, P2, R25, R0.reuse, 0x1 ;  /* 0x00000000190c8211 */ /* 0x080fe400078408ff */
[----:B-1----:R-:W-:-:S04]  /*3860*/  @!P0 LEA R6, P1, R35, R0, 0x1 ;  /* 0x0000000023068211 */ /* 0x002fc800078208ff */
[----:B------:R-:W-:Y:S02]  /*3870*/  @!P0 LEA.HI.X R7, R35, R2, R48, 0x1, P1 ;  /* 0x0000000223078211 */ /* 0x000fe400008f0c30 */
[----:B------:R-:W-:Y:S02]  /*3880*/  @!P0 LEA R4, P1, R33, R0, 0x1 ;  /* 0x0000000021048211 */ /* 0x000fe400078208ff */
[----:B------:R-:W-:Y:S02]  /*3890*/  IADD3 R0, R18, 0x60, RZ ;  /* 0x0000006012007810 */ /* 0x000fe40007ffe0ff */
[-C--:B------:R-:W-:Y:S02]  /*38a0*/  @!P0 LEA.HI.X R13, R25, R2.reuse, R26, 0x1, P2 ;  /* 0x00000002190d8211 */ /* 0x080fe400010f0c1a */
[----:B------:R-:W-:Y:S01]  /*38b0*/  ISETP.GE.AND P2, PT, R0, R19, PT ;  /* 0x000000130000720c */ /* 0x000fe20003f46270 */
[----:B------:R-:W-:Y:S01]  /*38c0*/  IMAD.MOV R0, RZ, RZ, -R20 ;  /* 0x000000ffff007224 */ /* 0x000fe200078e0a14 */
[----:B------:R-:W-:Y:S01]  /*38d0*/  @!P0 LEA.HI.X R5, R33, R2, R34, 0x1, P1 ;  /* 0x0000000221058211 */ /* 0x000fe200008f0c22 */
[----:B------:R1:W-:Y:S02]  /*38e0*/  @!P0 LDGSTS.E.BYPASS.LTC128B.128 [R32+0x6080], [R12.64], !P4 ;  /* 0x060800000c208fae */ /* 0x0003e4000e101d46 */
[----:B------:R-:W-:-:S02]  /*38f0*/  IMAD R21, R0, c[0x0][0x2b8], R21 ;  /* 0x0000ae0000157a24 */ /* 0x000fc400078e0215 */
[----:B------:R4:W-:Y:S04]  /*3900*/  @!P0 LDGSTS.E.BYPASS.LTC128B.128 [R32+0xa080], [R8.64], !P3 ;  /* 0x0a08000008208fae */ /* 0x0009e8000d901d46 */
[----:B------:R1:W-:Y:S02]  /*3910*/  @!P0 LDGSTS.E.BYPASS.LTC128B.128 [R32+0xe080], [R6.64], !P5 ;  /* 0x0e08000006208fae */ /* 0x0003e4000e901d46 */
[C---:B---3--:R-:W-:Y:S02]  /*3920*/  @!P2 LEA R2, P1, R25.reuse, R10, 0x1 ;  /* 0x0000000a1902a211 */ /* 0x048fe400078208ff */
[----:B------:R3:W-:Y:S02]  /*3930*/  @!P0 LDGSTS.E.BYPASS.LTC128B.128 [R32+0x12080], [R4.64], !P6 ;  /* 0x1208000004208fae */ /* 0x0007e4000f101d46 */
[----:B--2---:R-:W-:-:S05]  /*3940*/  @!P2 LEA.HI.X R3, R25, R11, R26, 0x1, P1 ;  /* 0x0000000b1903a211 */ /* 0x004fca00008f0c1a */
[----:B------:R2:W-:Y:S01]  /*3950*/  @!P2 LDGSTS.E.BYPASS.LTC128B.128 [R32+0x7080], [R2.64], !P4 ;  /* 0x070800000220afae */ /* 0x0005e2000e101d46 */
[----:B------:R-:W-:Y:S02]  /*3960*/  SHF.R.S32.HI R14, RZ, 0x1f, R27 ;  /* 0x0000001fff0e7819 */ /* 0x000fe4000001141b */
[----:B-1----:R-:W-:-:S05]  /*3970*/  SHF.R.S32.HI R7, RZ, 0x1f, R21 ;  /* 0x0000001fff077819 */ /* 0x002fca0000011415 */
[----:B------:R-:W-:Y:S01]  /*3980*/  IMAD R0, R7, c[0x0][0x1e0], RZ ;  /* 0x0000780007007a24 */ /* 0x000fe200078e02ff */
[----:B---3--:R-:W-:-:S03]  /*3990*/  @!P2 LEA R4, P0, R49, R10, 0x1 ;  /* 0x0000000a3104a211 */ /* 0x008fc600078008ff */
[C---:B------:R-:W-:Y:S02]  /*39a0*/  IMAD R0, R21.reuse, c[0x0][0x1e4], R0 ;  /* 0x0000790015007a24 */ /* 0x040fe400078e0200 */
[----:B--2---:R-:W-:Y:S01]  /*39b0*/  IMAD.WIDE.U32 R2, R21, c[0x0][0x1e0], RZ ;  /* 0x0000780015027a25 */ /* 0x004fe200078e00ff */
[----:B------:R-:W-:-:S03]  /*39c0*/  @!P2 LEA.HI.X R5, R49, R11, R50, 0x1, P0 ;  /* 0x0000000b3105a211 */ /* 0x000fc600000f0c32 */
[----:B------:R-:W-:Y:S02]  /*39d0*/  IMAD.IADD R3, R3, 0x1, R0 ;  /* 0x0000000103037824 */ /* 0x000fe400078e0200 */
[----:B------:R-:W-:Y:S01]  /*39e0*/  IMAD R0, R14, c[0x0][0x1f0], RZ ;  /* 0x00007c000e007a24 */ /* 0x000fe200078e02ff */
[----:B------:R1:W-:Y:S01]  /*39f0*/  @!P2 LDGSTS.E.BYPASS.LTC128B.128 [R32+0xb080], [R4.64], !P3 ;  /* 0x0b0800000420afae */ /* 0x0003e2000d901d46 */
[----:B------:R-:W-:-:S04]  /*3a00*/  IMAD.WIDE.U32 R2, R27, c[0x0][0x1f0], R2 ;  /* 0x00007c001b027a25 */ /* 0x000fc800078e0002 */
[----:B------:R-:W-:-:S04]  /*3a10*/  IMAD R12, R110, -0x30, R23 ;  /* 0xffffffd06e0c7824 */ /* 0x000fc800078e0217 */
[----:B------:R-:W-:Y:S02]  /*3a20*/  IMAD.IADD R56, R111, 0x1, R12 ;  /* 0x000000016f387824 */ /* 0x000fe400078e020c */
[----:B-1----:R-:W-:Y:S01]  /*3a30*/  IMAD R4, R27, c[0x0][0x1f4], R0 ;  /* 0x00007d001b047a24 */ /* 0x002fe200078e0200 */
[----:B------:R-:W-:-:S04]  /*3a40*/  IADD3 R0, P0, R2, R30, RZ ;  /* 0x0000001e02007210 */ /* 0x000fc80007f1e0ff */
[----:B------:R-:W-:Y:S02]  /*3a50*/  IADD3.X R2, R28, R3, R4, P0, !PT ;  /* 0x000000031c027210 */ /* 0x000fe400007fe404 */
[----:B------:R-:W-:Y:S02]  /*3a60*/  LEA R6, P0, R0, c[0x0][0x1c8], 0x1 ;  /* 0x0000720000067a11 */ /* 0x000fe400078008ff */
[----:B------:R-:W-:Y:S02]  /*3a70*/  IMNMX R3, R56, 0x30, PT ;  /* 0x0000003038037817 */ /* 0x000fe40003800200 */
[----:B------:R-:W-:Y:S02]  /*3a80*/  LEA.HI.X R15, R0, c[0x0][0x1cc], R2, 0x1, P0 ;  /* 0x00007300000f7a11 */ /* 0x000fe400000f0c02 */
[----:B------:R-:W1:Y:S01]  /*3a90*/  SHFL.IDX PT, R0, R6, RZ, 0x181f ;  /* 0x00181fff06007589 */ /* 0x000e6200000e0000 */
[----:B------:R-:W-:Y:S01]  /*3aa0*/  @!P2 LEA R2, P0, R35, R10, 0x1 ;  /* 0x0000000a2302a211 */ /* 0x000fe200078008ff */
[----:B------:R-:W-:-:S02]  /*3ab0*/  IMAD.IADD R13, R3, 0x1, -R24 ;  /* 0x00000001030d7824 */ /* 0x000fc400078e0a18 */
[----:B----4-:R-:W2:Y:S01]  /*3ac0*/  SHFL.IDX PT, R8, R15, RZ, 0x181f ;  /* 0x00181fff0f087589 */ /* 0x010ea200000e0000 */
[----:B------:R-:W-:Y:S02]  /*3ad0*/  @!P2 LEA.HI.X R3, R35, R11, R48, 0x1, P0 ;  /* 0x0000000b2303a211 */ /* 0x000fe400000f0c30 */
[----:B------:R-:W-:-:S03]  /*3ae0*/  ISETP.GE.AND P1, PT, R13, 0x1, PT ;  /* 0x000000010d00780c */ /* 0x000fc60003f26270 */
[----:B------:R3:W-:Y:S02]  /*3af0*/  @!P2 LDGSTS.E.BYPASS.LTC128B.128 [R32+0xf080], [R2.64], !P5 ;  /* 0x0f0800000220afae */ /* 0x0007e4000e901d46 */
[----:B---3--:R-:W-:-:S04]  /*3b00*/  @!P2 LEA R2, P0, R33, R10, 0x1 ;  /* 0x0000000a2102a211 */ /* 0x008fc800078008ff */
[----:B------:R-:W-:-:S05]  /*3b10*/  @!P2 LEA.HI.X R3, R33, R11, R34, 0x1, P0 ;  /* 0x0000000b2103a211 */ /* 0x000fca00000f0c22 */
[----:B------:R1:W-:Y:S01]  /*3b20*/  @!P2 LDGSTS.E.BYPASS.LTC128B.128 [R32+0x13080], [R2.64], !P6 ;  /* 0x130800000220afae */ /* 0x0003e2000f101d46 */
[----:B------:R-:W-:Y:S02]  /*3b30*/  @P1 ISETP.GE.AND P2, PT, R25, c[0x0][0x1d4], PT ;  /* 0x0000750019001a0c */ /* 0x000fe40003f46270 */
[----:B------:R-:W-:Y:S01]  /*3b40*/  @P1 ISETP.GE.AND P3, PT, R49, c[0x0][0x1d4], PT ;  /* 0x0000750031001a0c */ /* 0x000fe20003f66270 */
[----:B------:R-:W0:Y:S01]  /*3b50*/  LDGDEPBAR ;  /* 0x00000000000079af */ /* 0x000e220000000000 */
[----:B------:R-:W-:Y:S01]  /*3b60*/  IMAD.WIDE.U32 R16, R22, c[0x0][0x210], RZ ;  /* 0x0000840016107a25 */ /* 0x000fe200078e00ff */
[----:B-1----:R-:W-:-:S04]  /*3b70*/  @P1 LEA R2, P0, R25, R0, 0x1 ;  /* 0x0000000019021211 */ /* 0x002fc800078008ff */
[----:B--2---:R-:W-:Y:S02]  /*3b80*/  @P1 LEA.HI.X R3, R25, R8, R26, 0x1, P0 ;  /* 0x0000000819031211 */ /* 0x004fe400000f0c1a */
[----:B------:R-:W-:-:S03]  /*3b90*/  @P1 LEA R4, P0, R49, R0, 0x1 ;  /* 0x0000000031041211 */ /* 0x000fc600078008ff */
[----:B------:R1:W-:Y:S01]  /*3ba0*/  @P1 LDGSTS.E.BYPASS.LTC128B.128 [R32+0x14080], [R2.64], !P2 ;  /* 0x1408000002201fae */ /* 0x0003e2000d101d46 */
[----:B------:R-:W-:Y:S02]  /*3bb0*/  @P1 ISETP.GE.AND P2, PT, R35, c[0x0][0x1d4], PT ;  /* 0x0000750023001a0c */ /* 0x000fe40003f46270 */
[----:B------:R-:W-:Y:S01]  /*3bc0*/  @P1 LEA.HI.X R5, R49, R8, R50, 0x1, P0 ;  /* 0x0000000831051211 */ /* 0x000fe200000f0c32 */
[----:B------:R-:W-:Y:S01]  /*3bd0*/  STL [R1+0x28], R27 ;  /* 0x0000281b01007387 */ /* 0x000fe20000100800 */
[----:B------:R-:W-:-:S03]  /*3be0*/  IMAD R11, R22, c[0x0][0x214], R17 ;  /* 0x00008500160b7a24 */ /* 0x000fc600078e0211 */
[----:B------:R2:W-:Y:S04]  /*3bf0*/  @P1 LDGSTS.E.BYPASS.LTC128B.128 [R32+0x15880], [R4.64], !P3 ;  /* 0x1588000004201fae */ /* 0x0005e8000d901d46 */
[----:B------:R-:W-:Y:S04]  /*3c00*/  STL [R1+0x38], R21 ;  /* 0x0000381501007387 */ /* 0x000fe80000100800 */
[----:B------:R-:W-:Y:S01]  /*3c10*/  STL.64 [R1+0x90], R30 ;  /* 0x0000901e01007387 */ /* 0x000fe20000100a00 */
[----:B-1----:R-:W-:-:S04]  /*3c20*/  @P1 LEA R2, P0, R35, R0, 0x1 ;  /* 0x0000000023021211 */ /* 0x002fc800078008ff */
[----:B------:R-:W-:Y:S01]  /*3c30*/  @P1 LEA.HI.X R3, R35, R8, R48, 0x1, P0 ;  /* 0x0000000823031211 */ /* 0x000fe200000f0c30 */
[----:B--2---:R-:W-:Y:S01]  /*3c40*/  IMAD R4, R7, c[0x0][0x208], RZ ;  /* 0x0000820007047a24 */ /* 0x004fe200078e02ff */
[----:B------:R-:W-:Y:S01]  /*3c50*/  STL [R1+0x88], R28 ;  /* 0x0000881c01007387 */ /* 0x000fe20000100800 */
[----:B------:R-:W-:Y:S02]  /*3c60*/  ISETP.GE.AND P0, PT, R13, 0x21, PT ;  /* 0x000000210d00780c */ /* 0x000fe40003f06270 */
[----:B------:R-:W-:Y:S01]  /*3c70*/  IMAD R5, R21, c[0x0][0x20c], R4 ;  /* 0x0000830015057a24 */ /* 0x000fe200078e0204 */
[----:B------:R1:W-:Y:S01]  /*3c80*/  @P1 LDGSTS.E.BYPASS.LTC128B.128 [R32+0x17080], [R2.64], !P2 ;  /* 0x1708000002201fae */ /* 0x0003e2000d101d46 */
[C---:B------:R-:W-:Y:S01]  /*3c90*/  @P1 LEA R4, P2, R33.reuse, R0, 0x1 ;  /* 0x0000000021041211 */ /* 0x040fe200078408ff */
[----:B------:R-:W-:Y:S02]  /*3ca0*/  IMAD R0, R14, c[0x0][0x218], RZ ;  /* 0x000086000e007a24 */ /* 0x000fe400078e02ff */
[----:B------:R-:W-:Y:S04]  /*3cb0*/  STL.64 [R1+0xa0], R16 ;  /* 0x0000a01001007387 */ /* 0x000fe80000100a00 */
[----:B------:R2:W-:Y:S04]  /*3cc0*/  SHFL.IDX PT, R10, R15, 0x1, 0x181f ;  /* 0x00381f000f0a7f89 */ /* 0x0005e800000e0000 */
[----:B------:R-:W-:Y:S04]  /*3cd0*/  STL [R1+0xa8], R11 ;  /* 0x0000a80b01007387 */ /* 0x000fe80000100800 */
[----:B------:R-:W3:Y:S04]  /*3ce0*/  LDL R14, [R1+0x14] ;  /* 0x00001400010e7983 */ /* 0x000ee80000100800 */
[----:B------:R-:W4:Y:S04]  /*3cf0*/  LDL R13, [R1+0x10] ;  /* 0x00001000010d7983 */ /* 0x000f280000100800 */
[----:B--2---:R-:W2:Y:S04]  /*3d00*/  LDL R15, [R1+0xc] ;  /* 0x00000c00010f7983 */ /* 0x004ea80000100800 */
[----:B------:R1:W1:Y:S01]  /*3d10*/  SHFL.IDX PT, R9, R6, 0x1, 0x181f ;  /* 0x00381f0006097f89 */ /* 0x00026200000e0000 */
[----:B------:R-:W-:Y:S01]  /*3d20*/  @P1 ISETP.GE.AND P3, PT, R33, c[0x0][0x1d4], PT ;  /* 0x0000750021001a0c */ /* 0x000fe20003f66270 */
[----:B-1----:R-:W-:-:S04]  /*3d30*/  IMAD.WIDE.U32 R6, R21, c[0x0][0x208], RZ ;  /* 0x0000820015067a25 */ /* 0x002fc800078e00ff */
[----:B------:R-:W-:Y:S01]  /*3d40*/  IMAD.IADD R3, R7, 0x1, R5 ;  /* 0x0000000107037824 */ /* 0x000fe200078e0205 */
[----:B------:R-:W-:Y:S01]  /*3d50*/  @P1 LEA.HI.X R5, R33, R8, R34, 0x1, P2 ;  /* 0x0000000821051211 */ /* 0x000fe200010f0c22 */
[----:B------:R-:W-:-:S06]  /*3d60*/  IMAD.MOV.U32 R2, RZ, RZ, R6 ;  /* 0x000000ffff027224 */ /* 0x000fcc00078e0006 */
[----:B------:R1:W-:Y:S01]  /*3d70*/  @P1 LDGSTS.E.BYPASS.LTC128B.128 [R32+0x18880], [R4.64], !P3 ;  /* 0x1888000004201fae */ /* 0x0003e2000d901d46 */
[----:B------:R-:W-:Y:S01]  /*3d80*/  IMAD.WIDE.U32 R2, R27, c[0x0][0x218], R2 ;  /* 0x000086001b027a25 */ /* 0x000fe200078e0002 */
[----:B------:R-:W-:Y:S02]  /*3d90*/  @P0 ISETP.GE.AND P3, PT, R25, c[0x0][0x1d4], PT ;  /* 0x0000750019000a0c */ /* 0x000fe40003f66270 */
[----:B------:R-:W-:Y:S01]  /*3da0*/  @P0 LEA R6, P2, R49, R9, 0x1 ;  /* 0x0000000931060211 */ /* 0x000fe200078408ff */
[----:B------:R-:W-:-:S03]  /*3db0*/  IMAD R8, R27, c[0x0][0x21c], R0 ;  /* 0x000087001b087a24 */ /* 0x000fc600078e0200 */
[C---:B------:R-:W-:Y:S02]  /*3dc0*/  @P0 LEA.HI.X R7, R49.reuse, R10, R50, 0x1, P2 ;  /* 0x0000000a31070211 */ /* 0x040fe400010f0c32 */
[----:B------:R-:W-:Y:S02]  /*3dd0*/  @P0 ISETP.GE.AND P2, PT, R49, c[0x0][0x1d4], PT ;  /* 0x0000750031000a0c */ /* 0x000fe40003f46270 */
[----:B-1----:R-:W-:-:S04]  /*3de0*/  @P0 LEA R4, P1, R25, R9, 0x1 ;  /* 0x0000000919040211 */ /* 0x002fc800078208ff */
[----:B------:R-:W-:Y:S02]  /*3df0*/  @P0 LEA.HI.X R5, R25, R10, R26, 0x1, P1 ;  /* 0x0000000a19050211 */ /* 0x000fe400008f0c1a */
[----:B------:R-:W-:-:S03]  /*3e00*/  IADD3 R0, P1, R2, R16, RZ ;  /* 0x0000001002007210 */ /* 0x000fc60007f3e0ff */
[----:B------:R1:W-:Y:S01]  /*3e10*/  @P0 LDGSTS.E.BYPASS.LTC128B.128 [R32+0x15080], [R4.64], !P3 ;  /* 0x1508000004200fae */ /* 0x0003e2000d901d46 */
[----:B------:R-:W-:Y:S02]  /*3e20*/  IADD3.X R2, R11, R3, R8, P1, !PT ;  /* 0x000000030b027210 */ /* 0x000fe40000ffe408 */
[C---:B------:R-:W-:Y:S01]  /*3e30*/  LEA R11, P1, R0.reuse, c[0x0][0x1f8], 0x1 ;  /* 0x00007e00000b7a11 */ /* 0x040fe200078208ff */
[----:B------:R-:W1:Y:S03]  /*3e40*/  S2R R17, SR_TID.X ;  /* 0x0000000000117919 */ /* 0x000e660000002100 */
[----:B------:R-:W-:Y:S01]  /*3e50*/  LEA.HI.X R8, R0, c[0x0][0x1fc], R2, 0x1, P1 ;  /* 0x00007f0000087a11 */ /* 0x000fe200008f0c02 */
[----:B------:R1:W-:Y:S01]  /*3e60*/  @P0 LDGSTS.E.BYPASS.LTC128B.128 [R32+0x16880], [R6.64], !P2 ;  /* 0x1688000006200fae */ /* 0x0003e2000d101d46 */
[----:B------:R-:W-:Y:S02]  /*3e70*/  @P0 ISETP.GE.AND P3, PT, R35, c[0x0][0x1d4], PT ;  /* 0x0000750023000a0c */ /* 0x000fe40003f66270 */
[----:B------:R-:W-:-:S02]  /*3e80*/  @P0 LEA R2, P2, R33, R9, 0x1 ;  /* 0x0000000921020211 */ /* 0x000fc400078408ff */
[----:B-1----:R-:W-:-:S04]  /*3e90*/  @P0 LEA R4, P1, R35, R9, 0x1 ;  /* 0x0000000923040211 */ /* 0x002fc800078208ff */
[-C--:B------:R-:W-:Y:S02]  /*3ea0*/  @P0 LEA.HI.X R5, R35, R10.reuse, R48, 0x1, P1 ;  /* 0x0000000a23050211 */ /* 0x080fe400008f0c30 */
[C---:B------:R-:W-:Y:S02]  /*3eb0*/  @P0 ISETP.GE.AND P1, PT, R33.reuse, c[0x0][0x1d4], PT ;  /* 0x0000750021000a0c */ /* 0x040fe40003f26270 */
[----:B------:R-:W-:Y:S01]  /*3ec0*/  @P0 LEA.HI.X R3, R33, R10, R34, 0x1, P2 ;  /* 0x0000000a21030211 */ /* 0x000fe200010f0c22 */
[----:B------:R1:W-:Y:S10]  /*3ed0*/  @P0 LDGSTS.E.BYPASS.LTC128B.128 [R32+0x18080], [R4.64], !P3 ;  /* 0x1808000004200fae */ /* 0x0003f4000d901d46 */
[----:B------:R1:W-:Y:S04]  /*3ee0*/  @P0 LDGSTS.E.BYPASS.LTC128B.128 [R32+0x19880], [R2.64], !P1 ;  /* 0x1988000002200fae */ /* 0x0003e8000c901d46 */
[----:B------:R-:W0:Y:S01]  /*3ef0*/  LDGDEPBAR ;  /* 0x00000000000079af */ /* 0x000e220000000000 */
[----:B------:R-:W-:-:S04]  /*3f00*/  SHF.R.S32.HI R16, RZ, 0x1f, R17 ;  /* 0x0000001fff107819 */ /* 0x000fc80000011411 */
[----:B------:R-:W-:-:S04]  /*3f10*/  LEA.HI R16, R16, R17, RZ, 0x3 ;  /* 0x0000001110107211 */ /* 0x000fc800078f18ff */
[----:B------:R-:W-:-:S05]  /*3f20*/  LOP3.LUT R16, R16, 0xfffffff8, RZ, 0xc0, !PT ;  /* 0xfffffff810107812 */ /* 0x000fca00078ec0ff */
[----:B------:R-:W-:Y:S01]  /*3f30*/  IMAD.IADD R16, R17, 0x1, -R16 ;  /* 0x0000000111107824 */ /* 0x000fe200078e0a10 */
[----:B------:R-:W-:-:S04]  /*3f40*/  DEPBAR.LE SB0, 0x1 ;  /* 0x000080400000791a */ /* 0x000fc80000000000 */
[----:B------:R-:W-:Y:S01]  /*3f50*/  BAR.SYNC.DEFER_BLOCKING 0x0 ;  /* 0x0000000000007b1d */ /* 0x000fe20000010000 */
[----:B------:R-:W-:Y:S02]  /*3f60*/  LOP3.LUT P1, RZ, R16, 0x2, RZ, 0xc0, !PT ;  /* 0x0000000210ff7812 */ /* 0x000fe4000782c0ff */
[----:B------:R-:W-:-:S04]  /*3f70*/  SHF.R.S32.HI R16, RZ, 0x1f, R17 ;  /* 0x0000001fff107819 */ /* 0x000fc80000011411 */
[----:B------:R-:W-:-:S04]  /*3f80*/  LEA.HI R16, R16, R17, RZ, 0x5 ;  /* 0x0000001110107211 */ /* 0x000fc800078f28ff */
[----:B------:R-:W-:-:S05]  /*3f90*/  SHF.R.S32.HI R16, RZ, 0x5, R16 ;  /* 0x00000005ff107819 */ /* 0x000fca0000011410 */
[----:B------:R-:W-:-:S05]  /*3fa0*/  IMAD R16, R16, 0x800, R239 ;  /* 0x0000080010107824 */ /* 0x000fca00078e02ef */
[----:B------:R-:W-:Y:S04]  /*3fb0*/  LDSM.16.M88.4 R160, [R16] ;  /* 0x0000000010a0783b */ /* 0x000fe80000000200 */
[----:B------:R-:W-:Y:S04]  /*3fc0*/  LDSM.16.M88.4 R188, [R16+0x4000] ;  /* 0x0040000010bc783b */ /* 0x000fe80000000200 */
[----:B------:R-:W-:Y:S04]  /*3fd0*/  LDSM.16.M88.4 R204, [R16+0x8000] ;  /* 0x0080000010cc783b */ /* 0x000fe80000000200 */
[----:B------:R-:W-:Y:S04]  /*3fe0*/  LDSM.16.M88.4 R220, [R16+0xc000] ;  /* 0x00c0000010dc783b */ /* 0x000fe80000000200 */
[----:B------:R-:W1:Y:S04]  /*3ff0*/  SHFL.IDX PT, R7, R11, RZ, 0x181f ;  /* 0x00181fff0b077589 */ /* 0x000e6800000e0000 */
[----:B------:R-:W1:Y:S01]  /*4000*/  SHFL.IDX PT, R6, R8, RZ, 0x181f ;  /* 0x00181fff08067589 */ /* 0x000e6200000e0000 */
[C---:B------:R-:W-:Y:S01]  /*4010*/  IMAD.SHL.U32 R0, R25.reuse, 0x2, RZ ;  /* 0x0000000219007824 */ /* 0x040fe200078e00ff */
[----:B-1----:R-:W-:-:S02]  /*4020*/  SHF.L.U64.HI R4, R25, 0x1, R26 ;  /* 0x0000000119047819 */ /* 0x002fc4000001021a */
[----:B------:R-:W-:Y:S02]  /*4030*/  ISETP.GE.AND P3, PT, R25, c[0x0][0x1d4], PT ;  /* 0x0000750019007a0c */ /* 0x000fe40003f66270 */
[----:B------:R1:W-:Y:S01]  /*4040*/  STL [R1+0xc4], R0 ;  /* 0x0000c40001007387 */ /* 0x0003e20000100800 */
[----:B------:R-:W-:Y:S02]  /*4050*/  IADD3 R243, R236, 0x20, RZ ;  /* 0x00000020ecf37810 */ /* 0x000fe40007ffe0ff */
[----:B------:R-:W-:-:S05]  /*4060*/  IADD3 R2, P0, R7, R0, RZ ;  /* 0x0000000007027210 */ /* 0x000fca0007f1e0ff */
[----:B------:R-:W-:Y:S02]  /*4070*/  IMAD.X R3, R6, 0x1, R4, P0 ;  /* 0x0000000106037824 */ /* 0x000fe400000e0604 */
[----:B-1----:R-:W-:-:S05]  /*4080*/  IMAD.IADD R0, R56, 0x1, -R24 ;  /* 0x0000000138007824 */ /* 0x002fca00078e0a18 */
[----:B------:R-:W-:Y:S01]  /*4090*/  ISETP.LT.OR P0, PT, R0, 0x1, P3 ;  /* 0x000000010000780c */ /* 0x000fe20001f01670 */
[----:B------:R1:W-:Y:S01]  /*40a0*/  STL [R1+0x44], R4 ;  /* 0x0000440401007387 */ /* 0x0003e20000100800 */
[C---:B------:R-:W-:Y:S02]  /*40b0*/  ISETP.GE.AND P4, PT, R49.reuse, c[0x0][0x1d4], PT ;  /* 0x0000750031007a0c */ /* 0x040fe40003f86270 */
[----:B------:R-:W-:Y:S01]  /*40c0*/  @P1 IADD3 R243, R236, -0x20, RZ ;  /* 0xffffffe0ecf31810 */ /* 0x000fe20007ffe0ff */
[----:B---3--:R-:W3:Y:S04]  /*40d0*/  LDSM.16.M88.4 R180, [R14] ;  /* 0x000000000eb4783b */ /* 0x008ee80000000200 */
[----:B----4-:R-:W4:Y:S04]  /*40e0*/  LDSM.16.M88.4 R184, [R13] ;  /* 0x000000000db8783b */ /* 0x010f280000000200 */
[----:B------:R-:W1:Y:S04]  /*40f0*/  LDSM.16.M88.4 R196, [R14+0x4000] ;  /* 0x004000000ec4783b */ /* 0x000e680000000200 */
[----:B------:R-:W3:Y:S04]  /*4100*/  LDSM.16.M88.4 R200, [R13+0x4000] ;  /* 0x004000000dc8783b */ /* 0x000ee80000000200 */
[----:B--2---:R-:W2:Y:S04]  /*4110*/  LDSM.16.M88.4 R164, [R15] ;  /* 0x000000000fa4783b */ /* 0x004ea80000000200 */
[----:B------:R-:W2:Y:S04]  /*4120*/  LDSM.16.M88.4 R192, [R15+0x4000] ;  /* 0x004000000fc0783b */ /* 0x000ea80000000200 */
[----:B------:R-:W2:Y:S04]  /*4130*/  LDSM.16.M88.4 R208, [R15+0x8000] ;  /* 0x008000000fd0783b */ /* 0x000ea80000000200 */
[----:B------:R-:W2:Y:S04]  /*4140*/  LDSM.16.M88.4 R212, [R14+0x8000] ;  /* 0x008000000ed4783b */ /* 0x000ea80000000200 */
[----:B------:R-:W2:Y:S04]  /*4150*/  LDSM.16.M88.4 R216, [R13+0x8000] ;  /* 0x008000000dd8783b */ /* 0x000ea80000000200 */
[----:B------:R-:W2:Y:S04]  /*4160*/  LDSM.16.M88.4 R224, [R15+0xc000] ;  /* 0x00c000000fe0783b */ /* 0x000ea80000000200 */
[----:B------:R-:W2:Y:S04]  /*4170*/  LDSM.16.M88.4 R228, [R14+0xc000] ;  /* 0x00c000000ee4783b */ /* 0x000ea80000000200 */
[----:B------:R-:W2:Y:S04]  /*4180*/  LDSM.16.M88.4 R232, [R13+0xc000] ;  /* 0x00c000000de8783b */ /* 0x000ea80000000200 */
[----:B------:R-:W-:Y:S01]  /*4190*/  BAR.SYNC.DEFER_BLOCKING 0x0 ;  /* 0x0000000000007b1d */ /* 0x000fe20000010000 */
[----:B-1----:R-:W-:-:S05]  /*41a0*/  IMAD.SHL.U32 R4, R49, 0x2, RZ ;  /* 0x0000000231047824 */ /* 0x002fca00078e00ff */
[----:B------:R-:W-:-:S04]  /*41b0*/  DEPBAR.LE SB0, 0x0 ;  /* 0x000080000000791a */ /* 0x000fc80000000000 */
[----:B------:R-:W-:Y:S01]  /*41c0*/  BAR.SYNC.DEFER_BLOCKING 0x0 ;  /* 0x0000000000007b1d */ /* 0x000fe20000010000 */
[----:B------:R-:W-:Y:S02]  /*41d0*/  ISETP.LT.OR P1, PT, R0, 0x1, P4 ;  /* 0x000000010000780c */ /* 0x000fe40002721670 */
[----:B------:R-:W-:-:S03]  /*41e0*/  SHF.L.U64.HI R5, R49, 0x1, R50 ;  /* 0x0000000131057819 */ /* 0x000fc60000010232 */
[----:B------:R1:W-:Y:S01]  /*41f0*/  STL [R1+0xd0], R4 ;  /* 0x0000d00401007387 */ /* 0x0003e20000100800 */
[----:B------:R-:W-:-:S03]  /*4200*/  SHF.L.U64.HI R9, R35, 0x1, R48 ;  /* 0x0000000123097819 */ /* 0x000fc60000010230 */
[----:B------:R-:W-:Y:S04]  /*4210*/  STL [R1+0x48], R5 ;  /* 0x0000480501007387 */ /* 0x000fe80000100800 */
[----:B------:R-:W1:Y:S04]  /*4220*/  LDSM.16.M88.4 R16, [R236] ;  /* 0x00000000ec10783b */ /* 0x000e680000000200 */
[----:B------:R-:W1:Y:S04]  /*4230*/  LDSM.16.M88.4 R28, [R236+0x800] ;  /* 0x00080000ec1c783b */ /* 0x000e680000000200 */
[----:B------:R-:W1:Y:S04]  /*4240*/  LDSM.16.M88.4 R40, [R236+0x1000] ;  /* 0x00100000ec28783b */ /* 0x000e680000000200 */
[----:B------:R-:W1:Y:S04]  /*4250*/  LDSM.16.M88.4 R24, [R243] ;  /* 0x00000000f318783b */ /* 0x000e680000000200 */
[----:B------:R-:W2:Y:S04]  /*4260*/  LDSM.16.M88.4 R36, [R243+0x800] ;  /* 0x00080000f324783b */ /* 0x000ea80000000200 */
[----:B------:R-:W2:Y:S04]  /*4270*/  LDSM.16.M88.4 R44, [R243+0x1000] ;  /* 0x00100000f32c783b */ /* 0x000ea80000000200 */
[----:B------:R-:W-:Y:S01]  /*4280*/  @!PT LDS RZ, [RZ] ;  /* 0x00000000fffff984 */ /* 0x000fe20000000800 */
[----:B------:R-:W-:Y:S01]  /*4290*/  @!PT LDS RZ, [RZ] ;  /* 0x00000000fffff984 */ /* 0x000fe20000000800 */
[----:B------:R-:W-:Y:S01]  /*42a0*/  @!PT LDS RZ, [RZ] ;  /* 0x00000000fffff984 */ /* 0x000fe20000000800 */
[----:B------:R3:W-:Y:S02]  /*42b0*/  LDGSTS.E.BYPASS.LTC128B.128 [R32+0x4080], [R2.64], !P0 ;  /* 0x0408000002207fae */ /* 0x0007e4000c101d46 */
[----:B---3--:R-:W-:Y:S01]  /*42c0*/  IADD3 R2, P0, R7, R4, RZ ;  /* 0x0000000407027210 */ /* 0x008fe20007f1e0ff */
[----:B-1----:R-:W-:-:S04]  /*42d0*/  IMAD.SHL.U32 R4, R35, 0x2, RZ ;  /* 0x0000000223047824 */ /* 0x002fc800078e00ff */
[----:B------:R-:W-:Y:S01]  /*42e0*/  IMAD.X R3, R6, 0x1, R5, P0 ;  /* 0x0000000106037824 */ /* 0x000fe200000e0605 */
[----:B------:R1:W-:Y:S04]  /*42f0*/  STL [R1+0xbc], R4 ;  /* 0x0000bc0401007387 */ /* 0x0003e80000100800 */
[----:B------:R3:W-:Y:S01]  /*4300*/  LDGSTS.E.BYPASS.LTC128B.128 [R32+0x5880], [R2.64], !P1 ;  /* 0x0588000002207fae */ /* 0x0007e2000c901d46 */
[----:B------:R-:W-:Y:S02]  /*4310*/  ISETP.GE.AND P1, PT, R35, c[0x0][0x1d4], PT ;  /* 0x0000750023007a0c */ /* 0x000fe40003f26270 */
[----:B-1----:R-:W-:-:S05]  /*4320*/  IADD3 R4, P0, R7, R4, RZ ;  /* 0x0000000407047210 */ /* 0x002fca0007f1e0ff */
[----:B------:R-:W-:Y:S01]  /*4330*/  IMAD.X R5, R6, 0x1, R9, P0 ;  /* 0x0000000106057824 */ /* 0x000fe200000e0609 */
[----:B------:R-:W-:Y:S01]  /*4340*/  ISETP.LT.OR P0, PT, R0, 0x1, P1 ;  /* 0x000000010000780c */ /* 0x000fe20000f01670 */
[C---:B---3--:R-:W-:Y:S01]  /*4350*/  IMAD.SHL.U32 R2, R33.reuse, 0x2, RZ ;  /* 0x0000000221027824 */ /* 0x048fe200078e00ff */
[----:B------:R1:W-:Y:S04]  /*4360*/  STL [R1+0x4c], R9 ;  /* 0x00004c0901007387 */ /* 0x0003e80000100800 */
[----:B------:R3:W-:Y:S07]  /*4370*/  STL [R1+0xb8], R2 ;  /* 0x0000b80201007387 */ /* 0x0007ee0000100800 */
[----:B------:R2:W-:Y:S01]  /*4380*/  LDGSTS.E.BYPASS.LTC128B.128 [R32+0x7080], [R4.64], !P0 ;  /* 0x0708000004207fae */ /* 0x0005e2000c101d46 */
[----:B------:R-:W-:-:S02]  /*4390*/  ISETP.GE.AND P2, PT, R33, c[0x0][0x1d4], PT ;  /* 0x0000750021007a0c */ /* 0x000fc40003f46270 */
[----:B-1----:R-:W-:Y:S02]  /*43a0*/  SHF.L.U64.HI R9, R33, 0x1, R34 ;  /* 0x0000000121097819 */ /* 0x002fe40000010222 */
[----:B---3--:R-:W-:-:S03]  /*43b0*/  IADD3 R2, P0, R7, R2, RZ ;  /* 0x0000000207027210 */ /* 0x008fc60007f1e0ff */
[----:B------:R1:W-:Y:S02]  /*43c0*/  STL [R1+0x50], R9 ;  /* 0x0000500901007387 */ /* 0x0003e40000100800 */
[----:B------:R-:W-:Y:S01]  /*43d0*/  IMAD.X R3, R6, 0x1, R9, P0 ;  /* 0x0000000106037824 */ /* 0x000fe200000e0609 */
[----:B------:R-:W-:Y:S02]  /*43e0*/  ISETP.LT.OR P0, PT, R0, 0x1, P2 ;  /* 0x000000010000780c */ /* 0x000fe40001701670 */
[----:B------:R-:W-:Y:S02]  /*43f0*/  ISETP.GT.AND P5, PT, R107, 0x2f, PT ;  /* 0x0000002f6b00780c */ /* 0x000fe40003fa4270 */
[----:B------:R-:W-:-:S09]  /*4400*/  LOP3.LUT R106, R106, 0xfffffbff, RZ, 0xc0, !PT ;  /* 0xfffffbff6a6a7812 */ /* 0x000fd200078ec0ff */
[----:B------:R3:W-:Y:S04]  /*4410*/  LDGSTS.E.BYPASS.LTC128B.128 [R32+0x8880], [R2.64], !P0 ;  /* 0x0888000002207fae */ /* 0x0007e8000c101d46 */
[----:B-1----:R-:W1:Y:S01]  /*4420*/  S2R R9, SR_TID.X ;  /* 0x0000000000097919 */ /* 0x002e620000002100 */
[----:B------:R-:W-:-:S04]  /*4430*/  LOP3.LUT R106, R106, 0xffffffbf, RZ, 0xc0, !PT ;  /* 0xffffffbf6a6a7812 */ /* 0x000fc800078ec0ff */
[----:B------:R-:W-:Y:S02]  /*4440*/  @P5 LOP3.LUT R106, R106, 0x40, RZ, 0xfc, !PT ;  /* 0x000000406a6a5812 */ /* 0x000fe400078efcff */
[----:B-1----:R-:W-:Y:S02]  /*4450*/  ISETP.GT.AND P0, PT, R9, 0x7f, PT ;  /* 0x0000007f0900780c */ /* 0x002fe40003f04270 */
[C---:B---3--:R-:W-:Y:S02]  /*4460*/  IADD3 R3, R243.reuse, 0x1000, RZ ;  /* 0x00001000f3037810 */ /* 0x048fe40007ffe0ff */
[----:B------:R-:W-:-:S03]  /*4470*/  IADD3 R2, R243, 0x800, RZ ;  /* 0x00000800f3027810 */ /* 0x000fc60007ffe0ff */
[----:B------:R1:W-:Y:S06]  /*4480*/  STL [R1+0x8], R3 ;  /* 0x0000080301007387 */ /* 0x0003ec0000100800 */
[----:B------:R-:W-:Y:S01]  /*4490*/  @P0 LOP3.LUT R106, R106, 0x400, RZ, 0xfc, !PT ;  /* 0x000004006a6a0812 */ /* 0x000fe200078efcff */
[----:B------:R1:W-:Y:S04]  /*44a0*/  STL [R1+0x4], R2 ;  /* 0x0000040201007387 */ /* 0x0003e80000100800 */
[----:B------:R1:W-:Y:S01]  /*44b0*/  STL [R1+0x18], R106 ;  /* 0x0000186a01007387 */ /* 0x0003e20000100800 */
[----:B------:R-:W-:Y:S01]  /*44c0*/  BSSY B0, `(.L_x_479) ;  /* 0x0000022000007945 */ /* 0x000fe20003800000 */
[----:B------:R-:W-:Y:S01]  /*44d0*/  IADD3 R58, R110, -0x1, RZ ;  /* 0xffffffff6e3a7810 */ /* 0x000fe20007ffe0ff */
[----:B------:R-:W-:Y:S05]  /*44e0*/  @P0 BRA `(.L_x_480) ;  /* 0x000001f000000947 */ /* 0x000fea0003800000 */
[----:B--2-4-:R-:W-:Y:S05]  /*44f0*/  BRA.DIV ~URZ, `(.L_x_481) ;  /* 0x00015c027f007947 */ /* 0x014fea000b800000 */
[----:B------:R2:W3:Y:S04]  /*4500*/  SHFL.IDX PT, R4, R8, 0x1, 0x181f ;  /* 0x00381f0008047f89 */ /* 0x0004e800000e0000 */
[----:B-1----:R2:W1:Y:S02]  /*4510*/  SHFL.IDX PT, R2, R11, 0x1, 0x181f ;  /* 0x00381f000b027f89 */ /* 0x00246400000e0000 */
.L_x_637:
[----:B------:R-:W4:Y:S04]  /*4520*/  LDL R6, [R1+0xc4] ;  /* 0x0000c40001067983 */ /* 0x000f280000100800 */
[----:B------:R-:W5:Y:S04]  /*4530*/  LDL R14, [R1+0x44] ;  /* 0x00004400010e7983 */ /* 0x000f680000100800 */
[----:B--2---:R-:W2:Y:S04]  /*4540*/  LDL R5, [R1+0x1c] ;  /* 0x00001c0001057983 */ /* 0x004ea80000100800 */
[----:B---3--:R-:W3:Y:S04]  /*4550*/  LDL R13, [R1+0xd0] ;  /* 0x0000d000010d7983 */ /* 0x008ee80000100800 */
[----:B------:R-:W2:Y:S04]  /*4560*/  LDL R11, [R1+0x48] ;  /* 0x00004800010b7983 */ /* 0x000ea80000100800 */
[----:B------:R-:W3:Y:S04]  /*4570*/  LDL R10, [R1+0xbc] ;  /* 0x0000bc00010a7983 */ /* 0x000ee80000100800 */
[----:B------:R-:W3:Y:S04]  /*4580*/  LDL R9, [R1+0x4c] ;  /* 0x00004c0001097983 */ /* 0x000ee80000100800 */
[----:B------:R-:W3:Y:S04]  /*4590*/  LDL R3, [R1+0xb8] ;  /* 0x0000b80001037983 */ /* 0x000ee80000100800 */
[----:B------:R-:W3:Y:S01]  /*45a0*/  LDL R8, [R1+0x50] ;  /* 0x0000500001087983 */ /* 0x000ee20000100800 */
[----:B------:R-:W-:-:S02]  /*45b0*/  ISETP.LT.OR P1, PT, R0, 0x21, P1 ;  /* 0x000000210000780c */ /* 0x000fc40000f21670 */
[----:B-1--4-:R-:W-:-:S05]  /*45c0*/  IADD3 R6, P0, R2, R6, RZ ;  /* 0x0000000602067210 */ /* 0x012fca0007f1e0ff */
[----:B-----5:R-:W-:Y:S01]  /*45d0*/  IMAD.X R7, R4, 0x1, R14, P0 ;  /* 0x0000000104077824 */ /* 0x020fe200000e060e */
[----:B------:R-:W-:-:S13]  /*45e0*/  ISETP.LT.OR P0, PT, R0, 0x21, P3 ;  /* 0x000000210000780c */ /* 0x000fda0001f01670 */
[----:B------:R-:W-:Y:S01]  /*45f0*/  @!PT LDS RZ, [RZ] ;  /* 0x00000000fffff984 */ /* 0x000fe20000000800 */
[----:B------:R-:W-:Y:S01]  /*4600*/  @!PT LDS RZ, [RZ] ;  /* 0x00000000fffff984 */ /* 0x000fe20000000800 */
[----:B------:R-:W-:Y:S01]  /*4610*/  @!PT LDS RZ, [RZ] ;  /* 0x00000000fffff984 */ /* 0x000fe20000000800 */
[----:B--2---:R3:W-:Y:S02]  /*4620*/  LDGSTS.E.BYPASS.LTC128B.128 [R5+0x5080], [R6.64], !P0 ;  /* 0x0508000006057fae */ /* 0x0047e4000c101d46 */
[----:B---3--:R-:W-:-:S05]  /*4630*/  IADD3 R6, P0, R2, R13, RZ ;  /* 0x0000000d02067210 */ /* 0x008fca0007f1e0ff */
[----:B------:R-:W-:Y:S01]  /*4640*/  IMAD.X R7, R4, 0x1, R11, P0 ;  /* 0x0000000104077824 */ /* 0x000fe200000e060b */
[----:B------:R-:W-:-:S13]  /*4650*/  ISETP.LT.OR P0, PT, R0, 0x21, P4 ;  /* 0x000000210000780c */ /* 0x000fda0002701670 */
[----:B------:R1:W-:Y:S02]  /*4660*/  LDGSTS.E.BYPASS.LTC128B.128 [R5+0x6880], [R6.64], !P0 ;  /* 0x0688000006057fae */ /* 0x0003e4000c101d46 */
[----:B-1----:R-:W-:-:S05]  /*4670*/  IADD3 R6, P0, R2, R10, RZ ;  /* 0x0000000a02067210 */ /* 0x002fca0007f1e0ff */
[----:B------:R-:W-:Y:S01]  /*4680*/  IMAD.X R7, R4, 0x1, R9, P0 ;  /* 0x0000000104077824 */ /* 0x000fe200000e0609 */
[----:B------:R-:W-:-:S04]  /*4690*/  IADD3 R2, P0, R2, R3, RZ ;  /* 0x0000000302027210 */ /* 0x000fc80007f1e0ff */
[----:B------:R1:W-:Y:S01]  /*46a0*/  LDGSTS.E.BYPASS.LTC128B.128 [R5+0x8080], [R6.64], !P1 ;  /* 0x0808000006057fae */ /* 0x0003e2000c901d46 */
[----:B------:R-:W-:Y:S01]  /*46b0*/  IMAD.X R3, R4, 0x1, R8, P0 ;  /* 0x0000000104037824 */ /* 0x000fe200000e0608 */
[----:B------:R-:W-:-:S13]  /*46c0*/  ISETP.LT.OR P0, PT, R0, 0x21, P2 ;  /* 0x000000210000780c */ /* 0x000fda0001701670 */
[----:B------:R1:W-:Y:S02]  /*46d0*/  LDGSTS.E.BYPASS.LTC128B.128 [R5+0x9880], [R2.64], !P0 ;  /* 0x0988000002057fae */ /* 0x0003e4000c101d46 */
.L_x_480:
[----:B--2-4-:R-:W-:Y:S05]  /*46e0*/  BSYNC B0 ;  /* 0x0000000000007941 */ /* 0x014fea0003800000 */
.L_x_479:
[----:B-1----:R-:W1:Y:S04]  /*46f0*/  S2R R2, SR_TID.X ;  /* 0x0000000000027919 */ /* 0x002e680000002100 */
[----:B------:R-:W0:Y:S01]  /*4700*/  LDGDEPBAR ;  /* 0x00000000000079af */ /* 0x000e220000000000 */
[----:B-1----:R-:W-:-:S04]  /*4710*/  SHF.R.S32.HI R0, RZ, 0x1f, R2 ;  /* 0x0000001fff007819 */ /* 0x002fc80000011402 */
[----:B------:R-:W-:-:S04]  /*4720*/  LEA.HI R0, R0, R2, RZ, 0x3 ;  /* 0x0000000200007211 */ /* 0x000fc800078f18ff */
[----:B------:R-:W-:-:S04]  /*4730*/  LOP3.LUT R0, R0, 0xfffffff8, RZ, 0xc0, !PT ;  /* 0xfffffff800007812 */ /* 0x000fc800078ec0ff */
[----:B------:R-:W-:Y:S01]  /*4740*/  IADD3 R0, -R0, R2, RZ ;  /* 0x0000000200007210 */ /* 0x000fe20007ffe1ff */
[----:B------:R-:W-:Y:S01]  /*4750*/  WARPSYNC 0xffffffff ;  /* 0xffffffff00007948 */ /* 0x000fe20003800000 */
[----:B------:R-:W2:Y:S02]  /*4760*/  LDL R2, [R1+0x70] ;  /* 0x0000700001027983 */ /* 0x000ea40000100800 */
[----:B------:R-:W-:Y:S02]  /*4770*/  LOP3.LUT P0, RZ, R0, 0x4, RZ, 0xc0, !PT ;  /* 0x0000000400ff7812 */ /* 0x000fe4000780c0ff */
[----:B------:R-:W-:Y:S01]  /*4780*/  MOV R0, 0x40 ;  /* 0x0000004000007802 */ /* 0x000fe20000000f00 */
[----:B------:R-:W-:Y:S03]  /*4790*/  HMMA.16816.F32 R4, R160, R16, RZ ;  /* 0x00000010a004723c */ /* 0x000fe600000018ff */
[----:B------:R-:W-:-:S04]  /*47a0*/  SEL R0, R0, 0xffffffc0, !P0 ;  /* 0xffffffc000007807 */ /* 0x000fc80004000000 */
[-C--:B------:R-:W-:Y:S01]  /*47b0*/  IADD3 R238, R236, R0.reuse, RZ ;  /* 0x00000000ecee7210 */ /* 0x080fe20007ffe0ff */
[----:B------:R-:W-:Y:S04]  /*47c0*/  HMMA.16816.F32 R8, R160, R18, RZ ;  /* 0x00000012a008723c */ /* 0x000fe800000018ff */
[----:B------:R-:W1:Y:S11]  /*47d0*/  LDSM.16.M88.4 R20, [R238] ;  /* 0x00000000ee14783b */ /* 0x000e760000000200 */
[----:B------:R-:W-:Y:S01]  /*47e0*/  @!UPT UIADD3 URZ, URZ, URZ, URZ ;  /* 0x0000003f3f3ff290 */ /* 0x000fe2000fffe03f */
[C---:B------:R-:W-:Y:S08]  /*47f0*/  HMMA.16816.F32 R4, R164.reuse, R24, R4 ;  /* 0x00000018a404723c */ /* 0x040ff00000001804 */
[----:B------:R-:W-:Y:S08]  /*4800*/  HMMA.16816.F32 R8, R164, R26, R8 ;  /* 0x0000001aa408723c */ /* 0x000ff00000001808 */
[----:B------:R-:W-:Y:S08]  /*4810*/  HMMA.16816.F32 R16, R160, R30, RZ ;  /* 0x0000001ea010723c */ /* 0x000ff000000018ff */
[----:B-1----:R-:W-:Y:S08]  /*4820*/  HMMA.16816.F32 R24, R180, R20, R4 ;  /* 0x00000014b418723c */ /* 0x002ff00000001804 */
[----:B------:R-:W-:Y:S08]  /*4830*/  HMMA.16816.F32 R4, R160, R28, RZ ;  /* 0x0000001ca004723c */ /* 0x000ff000000018ff */
[----:B------:R-:W-:Y:S01]  /*4840*/  HMMA.16816.F32 R32, R180, R22, R8 ;  /* 0x00000016b420723c */ /* 0x000fe20000001808 */
[----:B------:R-:W1:Y:S11]  /*4850*/  LDSM.16.M88.4 R20, [R238+0x800] ;  /* 0x00080000ee14783b */ /* 0x000e760000000200 */
[----:B------:R-:W-:Y:S04]  /*4860*/  @!UPT UIADD3 URZ, URZ, URZ, URZ ;  /* 0x0000003f3f3ff290 */ /* 0x000fe8000fffe03f */
[C---:B------:R-:W-:Y:S08]  /*4870*/  HMMA.16816.F32 R8, R164.reuse, R36, R4 ;  /* 0x00000024a408723c */ /* 0x040ff00000001804 */
[----:B------:R-:W-:Y:S08]  /*4880*/  HMMA.16816.F32 R4, R164, R38, R16 ;  /* 0x00000026a404723c */ /* 0x000ff00000001810 */
[----:B------:R-:W-:Y:S08]  /*4890*/  HMMA.16816.F32 R16, R160, R40, RZ ;  /* 0x00000028a010723c */ /* 0x000ff000000018ff */
[C---:B-1----:R-:W-:Y:S08]  /*48a0*/  HMMA.16816.F32 R48, R180.reuse, R20, R8 ;  /* 0x00000014b430723c */ /* 0x042ff00000001808 */
[----:B------:R-:W-:Y:S08]  /*48b0*/  HMMA.16816.F32 R36, R180, R22, R4 ;  /* 0x00000016b424723c */ /* 0x000ff00000001804 */
[----:B------:R-:W-:Y:S08]  /*48c0*/  HMMA.16816.F32 R4, R160, R42, RZ ;  /* 0x0000002aa004723c */ /* 0x000ff000000018ff */
[C---:B------:R-:W-:Y:S01]  /*48d0*/  HMMA.16816.F32 R8, R164.reuse, R44, R16 ;  /* 0x0000002ca408723c */ /* 0x040fe20000001810 */
[----:B------:R-:W1:Y:S11]  /*48e0*/  LDSM.16.M88.4 R16, [R238+0x1000] ;  /* 0x00100000ee10783b */ /* 0x000e760000000200 */
[----:B------:R-:W-:Y:S04]  /*48f0*/  @!UPT UIADD3 URZ, URZ, URZ, URZ ;  /* 0x0000003f3f3ff290 */ /* 0x000fe8000fffe03f */
[----:B------:R-:W-:Y:S01]  /*4900*/  HMMA.16816.F32 R4, R164, R46, R4 ;  /* 0x0000002ea404723c */ /* 0x000fe20000001804 */
[----:B------:R-:W-:-:S05]  /*4910*/  IADD3 R237, R243, R0, RZ ;  /* 0x00000000f3ed7210 */ /* 0x000fca0007ffe0ff */
[----:B------:R-:W3:Y:S02]  /*4920*/  LDSM.16.M88.4 R20, [R237] ;  /* 0x00000000ed14783b */ /* 0x000ee40000000200 */
[C---:B-1----:R-:W-:Y:S11]  /*4930*/  HMMA.16816.F32 R28, R180.reuse, R16, R8 ;  /* 0x00000010b41c723c */ /* 0x042ff60000001808 */
[----:B------:R-:W-:Y:S05]  /*4940*/  @!UPT UIADD3 URZ, URZ, URZ, URZ ;  /* 0x0000003f3f3ff290 */ /* 0x000fea000fffe03f */
[----:B------:R-:W-:Y:S01]  /*4950*/  HMMA.16816.F32 R8, R180, R18, R4 ;  /* 0x00000012b408723c */ /* 0x000fe20000001804 */
[----:B------:R-:W1:Y:S04]  /*4960*/  LDSM.16.M88.4 R4, [R237+0x800] ;  /* 0x00080000ed04783b */ /* 0x000e680000000200 */
[----:B------:R-:W4:Y:S03]  /*4970*/  LDSM.16.M88.4 R16, [R237+0x1000] ;  /* 0x00100000ed10783b */ /* 0x000f260000000200 */
[C---:B---3--:R-:W-:Y:S08]  /*4980*/  HMMA.16816.F32 R24, R184.reuse, R20, R24 ;  /* 0x00000014b818723c */ /* 0x048ff00000001818 */
[C---:B-1----:R-:W-:Y:S08]  /*4990*/  HMMA.16816.F32 R48, R184.reuse, R4, R48 ;  /* 0x00000004b830723c */ /* 0x042ff00000001830 */
[C---:B------:R-:W-:Y:S01]  /*49a0*/  HMMA.16816.F32 R36, R184.reuse, R6, R36 ;  /* 0x00000006b824723c */ /* 0x040fe20000001824 */
[----:B------:R-:W1:Y:S07]  /*49b0*/  LDSM.16.M88.4 R4, [R236+0x1800] ;  /* 0x00180000ec04783b */ /* 0x000e6e0000000200 */
[C---:B----4-:R-:W-:Y:S08]  /*49c0*/  HMMA.16816.F32 R40, R184.reuse, R16, R28 ;  /* 0x00000010b828723c */ /* 0x050ff0000000181c */
[C---:B------:R-:W-:Y:S01]  /*49d0*/  HMMA.16816.F32 R28, R184.reuse, R18, R8 ;  /* 0x00000012b81c723c */ /* 0x040fe20000001808 */
[----:B------:R-:W3:Y:S04]  /*49e0*/  LDSM.16.M88.4 R8, [R236+0x2000] ;  /* 0x00200000ec08783b */ /* 0x000ee80000000200 */
[----:B------:R-:W4:Y:S03]  /*49f0*/  LDSM.16.M88.4 R16, [R236+0x2800] ;  /* 0x00280000ec10783b */ /* 0x000f260000000200 */
[----:B------:R-:W-:Y:S08]  /*4a00*/  HMMA.16816.F32 R20, R184, R22, R32 ;  /* 0x00000016b814723c */ /* 0x000ff00000001820 */
[C---:B-1----:R-:W-:Y:S08]  /*4a10*/  HMMA.16816.F32 R32, R188.reuse, R4, R24 ;  /* 0x00000004bc20723c */ /* 0x042ff00000001818 */
[C---:B---3--:R-:W-:Y:S08]  /*4a20*/  HMMA.16816.F32 R48, R188.reuse, R8, R48 ;  /* 0x00000008bc30723c */ /* 0x048ff00000001830 */
[C---:B------:R-:W-:Y:S01]  /*4a30*/  HMMA.16816.F32 R24, R188.reuse, R10, R36 ;  /* 0x0000000abc18723c */ /* 0x040fe20000001824 */
[----:B------:R-:W1:Y:S07]  /*4a40*/  LDSM.16.M88.4 R8, [R243+0x1800] ;  /* 0x00180000f308783b */ /* 0x000e6e0000000200 */
[C---:B------:R-:W-:Y:S01]  /*4a50*/  HMMA.16816.F32 R4, R188.reuse, R6, R20 ;  /* 0x00000006bc04723c */ /* 0x040fe20000001814 */
[----:B------:R-:W-:Y:S07]  /*4a60*/  LDSM.16.M88.4 R20, [R243+0x2000] ;  /* 0x00200000f314783b */ /* 0x000fee0000000200 */
[C---:B----4-:R-:W-:Y:S08]  /*4a70*/  HMMA.16816.F32 R36, R188.reuse, R16, R40 ;  /* 0x00000010bc24723c */ /* 0x050ff00000001828 */
[----:B------:R-:W-:Y:S01]  /*4a80*/  HMMA.16816.F32 R28, R188, R18, R28 ;  /* 0x00000012bc1c723c */ /* 0x000fe2000000181c */
[----:B------:R-:W3:Y:S07]  /*4a90*/  LDSM.16.M88.4 R16, [R243+0x2800] ;  /* 0x00280000f310783b */ /* 0x000eee0000000200 */
[C---:B-1----:R-:W-:Y:S08]  /*4aa0*/  HMMA.16816.F32 R32, R192.reuse, R8, R32 ;  /* 0x00000008c020723c */ /* 0x042ff00000001820 */
[C---:B------:R-:W-:Y:S01]  /*4ab0*/  HMMA.16816.F32 R4, R192.reuse, R10, R4 ;  /* 0x0000000ac004723c */ /* 0x040fe20000001804 */
[----:B------:R-:W1:Y:S07]  /*4ac0*/  LDSM.16.M88.4 R8, [R238+0x1800] ;  /* 0x00180000ee08783b */ /* 0x000e6e0000000200 */
[C---:B---3--:R-:W-:Y:S08]  /*4ad0*/  HMMA.16816.F32 R36, R192.reuse, R16, R36 ;  /* 0x00000010c024723c */ /* 0x048ff00000001824 */
[----:B------:R-:W-:Y:S01]  /*4ae0*/  HMMA.16816.F32 R28, R192, R18, R28 ;  /* 0x00000012c01c723c */ /* 0x000fe2000000181c */
[----:B------:R-:W3:Y:S07]  /*4af0*/  LDSM.16.M88.4 R16, [R238+0x2800] ;  /* 0x00280000ee10783b */ /* 0x000eee0000000200 */
[C---:B-1----:R-:W-:Y:S08]  /*4b00*/  HMMA.16816.F32 R32, R196.reuse, R8, R32 ;  /* 0x00000008c420723c */ /* 0x042ff00000001820 */
[----:B------:R-:W-:Y:S01]  /*4b10*/  HMMA.16816.F32 R4, R196, R10, R4 ;  /* 0x0000000ac404723c */ /* 0x000fe20000001804 */
[----:B------:R-:W1:Y:S07]  /*4b20*/  LDSM.16.M88.4 R8, [R237+0x1800] ;  /* 0x00180000ed08783b */ /* 0x000e6e0000000200 */
[C---:B------:R-:W-:Y:S08]  /*4b30*/  HMMA.16816.F32 R48, R192.reuse, R20, R48 ;  /* 0x00000014c030723c */ /* 0x040ff00000001830 */
[----:B------:R-:W-:Y:S01]  /*4b40*/  HMMA.16816.F32 R24, R192, R22, R24 ;  /* 0x00000016c018723c */ /* 0x000fe20000001818 */
[----:B------:R-:W4:Y:S07]  /*4b50*/  LDSM.16.M88.4 R20, [R238+0x2000] ;  /* 0x00200000ee14783b */ /* 0x000f2e0000000200 */
[C---:B---3--:R-:W-:Y:S08]  /*4b60*/  HMMA.16816.F32 R36, R196.reuse, R16, R36 ;  /* 0x00000010c424723c */ /* 0x048ff00000001824 */
[----:B------:R-:W-:Y:S01]  /*4b70*/  HMMA.16816.F32 R28, R196, R18, R28 ;  /* 0x00000012c41c723c */ /* 0x000fe2000000181c */
[----:B------:R-:W3:Y:S07]  /*4b80*/  LDSM.16.M88.4 R16, [R237+0x2800] ;  /* 0x00280000ed10783b */ /* 0x000eee0000000200 */
[C---:B-1----:R-:W-:Y:S08]  /*4b90*/  HMMA.16816.F32 R32, R200.reuse, R8, R32 ;  /* 0x00000008c820723c */ /* 0x042ff00000001820 */
[----:B------:R-:W-:Y:S01]  /*4ba0*/  HMMA.16816.F32 R4, R200, R10, R4 ;  /* 0x0000000ac804723c */ /* 0x000fe20000001804 */
[----:B------:R-:W1:Y:S07]  /*4bb0*/  LDSM.16.M88.4 R8, [R236+0x3000] ;  /* 0x00300000ec08783b */ /* 0x000e6e0000000200 */
[C---:B----4-:R-:W-:Y:S08]  /*4bc0*/  HMMA.16816.F32 R48, R196.reuse, R20, R48 ;  /* 0x00000014c430723c */ /* 0x050ff00000001830 */
        /* <DEDUP_REMOVED lines=18> */
[----:B------:R-:W-:Y:S11]  /*4cf0*/  HMMA.16816.F32 R20, R204, R22, R24 ;  /* 0x00000016cc14723c */ /* 0x000ff60000001818 */
[----:B------:R-:W-:Y:S05]  /*4d00*/  @!UPT UIADD3 URZ, URZ, URZ, URZ ;  /* 0x0000003f3f3ff290 */ /* 0x000fea000fffe03f */
[C---:B---3--:R-:W-:Y:S08]  /*4d10*/  HMMA.16816.F32 R48, R208.reuse, R16, R48 ;  /* 0x00000010d030723c */ /* 0x048ff00000001830 */
[C---:B------:R-:W-:Y:S01]  /*4d20*/  HMMA.16816.F32 R20, R208.reuse, R18, R20 ;  /* 0x00000012d014723c */ /* 0x040fe20000001814 */
[----:B------:R-:W3:Y:S07]  /*4d30*/  LDSM.16.M88.4 R16, [R238+0x3000] ;  /* 0x00300000ee10783b */ /* 0x000eee0000000200 */
[C---:B-1----:R-:W-:Y:S08]  /*4d40*/  HMMA.16816.F32 R36, R208.reuse, R8, R36 ;  /* 0x00000008d024723c */ /* 0x042ff00000001824 */
[----:B------:R-:W-:Y:S01]  /*4d50*/  HMMA.16816.F32 R28, R208, R10, R28 ;  /* 0x0000000ad01c723c */ /* 0x000fe2000000181c */
[----:B------:R-:W1:Y:S07]  /*4d60*/  LDSM.16.M88.4 R8, [R238+0x3800] ;  /* 0x00380000ee08783b */ /* 0x000e6e0000000200 */
[C---:B---3--:R-:W-:Y:S01]  /*4d70*/  HMMA.16816.F32 R24, R212.reuse, R18, R4 ;  /* 0x00000012d418723c */ /* 0x048fe20000001804 */
[----:B------:R-:W3:Y:S07]  /*4d80*/  LDSM.16.M88.4 R4, [R238+0x4000] ;  /* 0x00400000ee04783b */ /* 0x000eee0000000200 */
[C---:B------:R-:W-:Y:S01]  /*4d90*/  HMMA.16816.F32 R32, R212.reuse, R16, R32 ;  /* 0x00000010d420723c */ /* 0x040fe20000001820 */
[----:B------:R-:W4:Y:S07]  /*4da0*/  LDSM.16.M88.4 R16, [R237+0x3000] ;  /* 0x00300000ed10783b */ /* 0x000f2e0000000200 */
[C---:B-1----:R-:W-:Y:S08]  /*4db0*/  HMMA.16816.F32 R48, R212.reuse, R8, R48 ;  /* 0x00000008d430723c */ /* 0x042ff00000001830 */
[C---:B------:R-:W-:Y:S01]  /*4dc0*/  HMMA.16816.F32 R20, R212.reuse, R10, R20 ;  /* 0x0000000ad414723c */ /* 0x040fe20000001814 */
[----:B------:R-:W1:Y:S07]  /*4dd0*/  LDSM.16.M88.4 R8, [R237+0x3800] ;  /* 0x00380000ed08783b */ /* 0x000e6e0000000200 */
[C---:B---3--:R-:W-:Y:S08]  /*4de0*/  HMMA.16816.F32 R44, R212.reuse, R4, R36 ;  /* 0x00000004d42c723c */ /* 0x048ff00000001824 */
[----:B------:R-:W-:Y:S01]  /*4df0*/  HMMA.16816.F32 R36, R212, R6, R28 ;  /* 0x00000006d424723c */ /* 0x000fe2000000181c */
[----:B------:R-:W3:Y:S07]  /*4e00*/  LDSM.16.M88.4 R4, [R237+0x4000] ;  /* 0x00400000ed04783b */ /* 0x000eee0000000200 */
[C---:B----4-:R-:W-:Y:S08]  /*4e10*/  HMMA.16816.F32 R40, R216.reuse, R16, R32 ;  /* 0x00000010d828723c */ /* 0x050ff00000001820 */
[C---:B------:R-:W-:Y:S01]  /*4e20*/  HMMA.16816.F32 R28, R216.reuse, R18, R24 ;  /* 0x00000012d81c723c */ /* 0x040fe20000001818 */
[----:B------:R-:W-:Y:S07]  /*4e30*/  LDSM.16.M88.4 R16, [R236+0x5000] ;  /* 0x00500000ec10783b */ /* 0x000fee0000000200 */
[C---:B-1----:R-:W-:Y:S08]  /*4e40*/  HMMA.16816.F32 R32, R216.reuse, R8, R48 ;  /* 0x00000008d820723c */ /* 0x042ff00000001830 */
[C---:B------:R-:W-:Y:S01]  /*4e50*/  HMMA.16816.F32 R24, R216.reuse, R10, R20 ;  /* 0x0000000ad818723c */ /* 0x040fe20000001814 */
[----:B------:R-:W1:Y:S07]  /*4e60*/  LDSM.16.M88.4 R8, [R236+0x4800] ;  /* 0x00480000ec08783b */ /* 0x000e6e0000000200 */
[----:B---3--:R-:W-:Y:S08]  /*4e70*/  HMMA.16816.F32 R20, R216, R4, R44 ;  /* 0x00000004d814723c */ /* 0x008ff0000000182c */
[C---:B-1----:R-:W-:Y:S08]  /*4e80*/  HMMA.16816.F32 R48, R220.reuse, R8, R40 ;  /* 0x00000008dc30723c */ /* 0x042ff00000001828 */
[C---:B------:R-:W-:Y:S01]  /*4e90*/  HMMA.16816.F32 R44, R220.reuse, R10, R28 ;  /* 0x0000000adc2c723c */ /* 0x040fe2000000181c */
[----:B------:R-:W1:Y:S07]  /*4ea0*/  LDSM.16.M88.4 R8, [R236+0x5800] ;  /* 0x00580000ec08783b */ /* 0x000e6e0000000200 */
[----:B------:R-:W-:Y:S01]  /*4eb0*/  HMMA.16816.F32 R40, R220, R16, R32 ;  /* 0x00000010dc28723c */ /* 0x000fe20000001820 */
[----:B------:R-:W3:Y:S07]  /*4ec0*/  LDSM.16.M88.4 R32, [R243+0x4800] ;  /* 0x00480000f320783b */ /* 0x000eee0000000200 */
[----:B------:R-:W-:Y:S08]  /*4ed0*/  HMMA.16816.F32 R4, R216, R6, R36 ;  /* 0x00000006d804723c */ /* 0x000ff00000001824 */
[C---:B------:R-:W-:Y:S01]  /*4ee0*/  HMMA.16816.F32 R36, R220.reuse, R18, R24 ;  /* 0x00000012dc24723c */ /* 0x040fe20000001818 */
[----:B------:R-:W-:Y:S04]  /*4ef0*/  LDSM.16.M88.4 R16, [R243+0x5800] ;  /* 0x00580000f310783b */ /* 0x000fe80000000200 */
[----:B------:R-:W-:Y:S03]  /*4f00*/  LDSM.16.M88.4 R24, [R238+0x4800] ;  /* 0x00480000ee18783b */ /* 0x000fe60000000200 */
[C---:B-1----:R-:W-:Y:S01]  /*4f10*/  HMMA.16816.F32 R28, R220.reuse, R8, R20 ;  /* 0x00000008dc1c723c */ /* 0x042fe20000001814 */
[----:B------:R-:W1:Y:S07]  /*4f20*/  LDSM.16.M88.4 R20, [R243+0x5000] ;  /* 0x00500000f314783b */ /* 0x000e6e0000000200 */
[----:B------:R-:W-:Y:S08]  /*4f30*/  HMMA.16816.F32 R8, R220, R10, R4 ;  /* 0x0000000adc08723c */ /* 0x000ff00000001804 */
[C---:B---3--:R-:W-:Y:S08]  /*4f40*/  HMMA.16816.F32 R4, R224.reuse, R32, R48 ;  /* 0x00000020e004723c */ /* 0x048ff00000001830 */
[C---:B------:R-:W-:Y:S08]  /*4f50*/  HMMA.16816.F32 R32, R224.reuse, R34, R44 ;  /* 0x00000022e020723c */ /* 0x040ff0000000182c */
[C---:B-1----:R-:W-:Y:S08]  /*4f60*/  HMMA.16816.F32 R52, R224.reuse, R20, R40 ;  /* 0x00000014e034723c */ /* 0x042ff00000001828 */
[C---:B------:R-:W-:Y:S01]  /*4f70*/  HMMA.16816.F32 R48, R224.reuse, R22, R36 ;  /* 0x00000016e030723c */ /* 0x040fe20000001824 */
[----:B------:R-:W1:Y:S04]  /*4f80*/  LDSM.16.M88.4 R20, [R237+0x4800] ;  /* 0x00480000ed14783b */ /* 0x000e680000000200 */
[----:B------:R-:W-:Y:S03]  /*4f90*/  LDSM.16.M88.4 R36, [R238+0x5800] ;  /* 0x00580000ee24783b */ /* 0x000fe60000000200 */
[C---:B------:R-:W-:Y:S08]  /*4fa0*/  HMMA.16816.F32 R40, R224.reuse, R16, R28 ;  /* 0x00000010e028723c */ /* 0x040ff0000000181c */
[----:B------:R-:W-:Y:S01]  /*4fb0*/  HMMA.16816.F32 R44, R224, R18, R8 ;  /* 0x00000012e02c723c */ /* 0x000fe20000001808 */
[----:B------:R-:W3:Y:S07]  /*4fc0*/  LDSM.16.M88.4 R16, [R238+0x5000] ;  /* 0x00500000ee10783b */ /* 0x000eee0000000200 */
[C---:B------:R-:W-:Y:S08]  /*4fd0*/  HMMA.16816.F32 R4, R228.reuse, R24, R4 ;  /* 0x00000018e404723c */ /* 0x040ff00000001804 */
[----:B------:R-:W-:Y:S01]  /*4fe0*/  HMMA.16816.F32 R28, R228, R26, R32 ;  /* 0x0000001ae41c723c */ /* 0x000fe20000001820 */
[----:B------:R-:W4:Y:S11]  /*4ff0*/  LDSM.16.M88.4 R32, [R237+0x5000] ;  /* 0x00500000ed20783b */ /* 0x000f360000000200 */
[----:B------:R-:W-:Y:S04]  /*5000*/  @!UPT UIADD3 URZ, URZ, URZ, URZ ;  /* 0x0000003f3f3ff290 */ /* 0x000fe8000fffe03f */
[----:B-1----:R-:W-:Y:S08]  /*5010*/  HMMA.16816.F32 R24, R232, R20, R4 ;  /* 0x00000014e818723c */ /* 0x002ff00000001804 */
[----:B---3--:R-:W-:Y:S08]  /*5020*/  HMMA.16816.F32 R8, R228, R16, R52 ;  /* 0x00000010e408723c */ /* 0x008ff00000001834 */
[----:B------:R-:W-:Y:S08]  /*5030*/  HMMA.16816.F32 R20, R232, R22, R28 ;  /* 0x00000016e814723c */ /* 0x000ff0000000181c */
[----:B------:R-:W-:Y:S01]  /*5040*/  FMUL.FTZ R0, R24, c[0x0][0x320] ;  /* 0x0000c80018007a20 */ /* 0x000fe20000410000 */
[C---:B------:R-:W-:Y:S08]  /*5050*/  HMMA.16816.F32 R40, R228.reuse, R36, R40 ;  /* 0x00000024e428723c */ /* 0x040ff00000001828 */
[C---:B------:R-:W-:Y:S01]  /*5060*/  HMMA.16816.F32 R36, R228.reuse, R38, R44 ;  /* 0x00000026e424723c */ /* 0x040fe2000000182c */
[----:B------:R1:W3:Y:S07]  /*5070*/  MUFU.TANH R45, R0 ;  /* 0x00000000002d7308 */ /* 0x0002ee0000002400 */
[----:B------:R-:W-:Y:S01]  /*5080*/  HMMA.16816.F32 R4, R228, R18, R48 ;  /* 0x00000012e404723c */ /* 0x000fe20000001830 */
[----:B-1----:R-:W-:-:S04]  /*5090*/  FMUL.FTZ R0, R25, c[0x0][0x320] ;  /* 0x0000c80019007a20 */ /* 0x002fc80000410000 */
[----:B------:R1:W1:Y:S03]  /*50a0*/  MUFU.TANH R15, R0 ;  /* 0x00000000000f7308 */ /* 0x0002660000002400 */
[----:B----4-:R-:W-:Y:S01]  /*50b0*/  HMMA.16816.F32 R16, R232, R32, R8 ;  /* 0x00000020e810723c */ /* 0x010fe20000001808 */
[----:B------:R-:W4:Y:S01]  /*50c0*/  LDSM.16.M88.4 R8, [R237+0x5800] ;  /* 0x00580000ed08783b */ /* 0x000f220000000200 */
[----:B--2---:R-:W-:Y:S01]  /*50d0*/  ISETP.GT.AND P0, PT, R58, R2, PT ;  /* 0x000000023a00720c */ /* 0x004fe20003f04270 */
[----:B------:R-:W-:-:S04]  /*50e0*/  DEPBAR.LE SB0, 0x0 ;  /* 0x000080000000791a */ /* 0x000fc80000000000 */
[----:B-1----:R-:W-:-:S04]  /*50f0*/  FMUL.FTZ R0, R26, c[0x0][0x320] ;  /* 0x0000c8001a007a20 */ /* 0x002fc80000410000 */
[----:B------:R1:W2:Y:S02]  /*5100*/  MUFU.TANH R46, R0 ;  /* 0x00000000002e7308 */ /* 0x0002a40000002400 */
[----:B-1----:R-:W-:-:S06]  /*5110*/  FMUL.FTZ R0, R27, c[0x0][0x320] ;  /* 0x0000c8001b007a20 */ /* 0x002fcc0000410000 */
[----:B------:R1:W1:Y:S01]  /*5120*/  MUFU.TANH R44, R0 ;  /* 0x00000000002c7308 */ /* 0x0002620000002400 */
[----:B------:R-:W-:Y:S01]  /*5130*/  HMMA.16816.F32 R4, R232, R34, R4 ;  /* 0x00000022e804723c */ /* 0x000fe20000001804 */
        /* <DEDUP_REMOVED lines=14> */
[----:B-1----:R-:W-:Y:S02]  /*5220*/  FMUL.FTZ R0, R19, c[0x0][0x320] ;  /* 0x0000c80013007a20 */ /* 0x002fe40000410000 */
[----:B----4-:R-:W-:Y:S04]  /*5230*/  HMMA.16816.F32 R16, R232, R8, R40 ;  /* 0x00000008e810723c */ /* 0x010fe80000001828 */
[----:B------:R1:W4:Y:S02]  /*5240*/  MUFU.TANH R32, R0 ;  /* 0x0000000000207308 */ /* 0x0003240000002400 */
[----:B-1----:R-:W-:-:S06]  /*5250*/  FMUL.FTZ R0, R4, c[0x0][0x320] ;  /* 0x0000c80004007a20 */ /* 0x002fcc0000410000 */
        /* <DEDUP_REMOVED lines=22> */
[----:B------:R-:W-:Y:S01]  /*53c0*/  BSSY B1, `(.L_x_482) ;  /* 0x0000085000017945 */ /* 0x000fe20003800000 */
[----:B-1----:R-:W-:-:S06]  /*53d0*/  FMUL.FTZ R0, R7, c[0x0][0x320] ;  /* 0x0000c80007007a20 */ /* 0x002fcc0000410000 */
[----:B------:R1:W1:Y:S01]  /*53e0*/  MUFU.TANH R25, R0 ;  /* 0x0000000000197308 */ /* 0x0002620000002400 */
[C---:B------:R-:W-:Y:S02]  /*53f0*/  IADD3 R252, R243.reuse, 0x4800, RZ ;  /* 0x00004800f3fc7810 */ /* 0x040fe40007ffe0ff */
[C---:B------:R-:W-:Y:S02]  /*5400*/  IADD3 R251, R243.reuse, 0x5800, RZ ;  /* 0x00005800f3fb7810 */ /* 0x040fe40007ffe0ff */
[C---:B------:R-:W-:Y:S02]  /*5410*/  IADD3 R250, R243.reuse, 0x5000, RZ ;  /* 0x00005000f3fa7810 */ /* 0x040fe40007ffe0ff */
[C---:B------:R-:W-:Y:S02]  /*5420*/  IADD3 R249, R243.reuse, 0x3000, RZ ;  /* 0x00003000f3f97810 */ /* 0x040fe40007ffe0ff */
[C---:B------:R-:W-:Y:S02]  /*5430*/  IADD3 R248, R243.reuse, 0x4000, RZ ;  /* 0x00004000f3f87810 */ /* 0x040fe40007ffe0ff */
[----:B------:R-:W-:-:S02]  /*5440*/  IADD3 R247, R243, 0x3800, RZ ;  /* 0x00003800f3f77810 */ /* 0x000fc40007ffe0ff */
[C---:B------:R-:W-:Y:S02]  /*5450*/  IADD3 R246, R243.reuse, 0x1800, RZ ;  /* 0x00001800f3f67810 */ /* 0x040fe40007ffe0ff */
[C---:B------:R-:W-:Y:S02]  /*5460*/  IADD3 R245, R243.reuse, 0x2800, RZ ;  /* 0x00002800f3f57810 */ /* 0x040fe40007ffe0ff */
[----:B------:R-:W-:Y:S01]  /*5470*/  IADD3 R244, R243, 0x2000, RZ ;  /* 0x00002000f3f47810 */ /* 0x000fe20007ffe0ff */
[----:B------:R-:W-:Y:S06]  /*5480*/  BAR.SYNC.DEFER_BLOCKING 0x0 ;  /* 0x0000000000007b1d */ /* 0x000fec0000010000 */
[----:B------:R-:W-:Y:S05]  /*5490*/  @!P0 BRA `(.L_x_483) ;  /* 0x0000077000008947 */ /* 0x000fea0003800000 */
[----:B-1234-:R-:W2:Y:S04]  /*54a0*/  LDL R2, [R1+0x84] ;  /* 0x0000840001027983 */ /* 0x01eea80000100800 */
[----:B------:R-:W2:Y:S04]  /*54b0*/  LDL R3, [R1+0x178] ;  /* 0x0001780001037983 */ /* 0x000ea80000100800 */
[----:B------:R-:W3:Y:S01]  /*54c0*/  LDL.64 R60, [R1+0x98] ;  /* 0x00009800013c7983 */ /* 0x000ee20000100a00 */
[----:B------:R-:W-:-:S03]  /*54d0*/  IMAD.MOV.U32 R62, RZ, RZ, c[0x0][0x2b8] ;  /* 0x0000ae00ff3e7624 */ /* 0x000fc600078e00ff */
[----:B------:R-:W4:Y:S02]  /*54e0*/  LDL R59, [R1+0xac] ;  /* 0x0000ac00013b7983 */ /* 0x000f240000100800 */
[----:B------:R-:W-:Y:S01]  /*54f0*/  ISETP.NE.AND P2, PT, R62, 0x1, PT ;  /* 0x000000013e00780c */ /* 0x000fe20003f45270 */
[----:B------:R-:W-:Y:S01]  /*5500*/  IMAD.MOV.U32 R16, RZ, RZ, RZ ;  /* 0x000000ffff107224 */ /* 0x000fe200078e00ff */
[----:B------:R-:W5:Y:S04]  /*5510*/  LDL.64 R8, [R1+0x90] ;  /* 0x0000900001087983 */ /* 0x000f680000100a00 */
[----:B------:R-:W3:Y:S01]  /*5520*/  LDL R7, [R1+0x88] ;  /* 0x0000880001077983 */ /* 0x000ee20000100800 */
[C---:B--2---:R-:W-:Y:S02]  /*5530*/  IADD3 R2, R3.reuse, R57, R2 ;  /* 0x0000003903027210 */ /* 0x044fe40007ffe002 */
[----:B------:R-:W-:-:S02]  /*5540*/  ISETP.GT.AND P1, PT, R3, 0x2f, PT ;  /* 0x0000002f0300780c */ /* 0x000fc40003f24270 */
        /* <DEDUP_REMOVED lines=9> */
[----:B------:R-:W-:-:S03]  /*55e0*/  IMAD.MOV R0, RZ, RZ, -R0 ;  /* 0x000000ffff007224 */ /* 0x000fc600078e0a00 */
[----:B------:R-:W1:Y:S01]  /*55f0*/  S2R R17, SR_TID.X ;  /* 0x0000000000117919 */ /* 0x000e620000002100 */
[----:B------:R-:W-:-:S05]  /*5600*/  IMAD R2, R0, c[0x0][0x2b8], R2 ;  /* 0x0000ae0000027a24 */ /* 0x000fca00078e0202 */
[----:B------:R-:W-:Y:S01]  /*5610*/  SHF.R.S32.HI R0, RZ, 0x1f, R2 ;  /* 0x0000001fff007819 */ /* 0x000fe20000011402 */
[----:B------:R3:W-:Y:S04]  /*5620*/  STL [R1+0x38], R2 ;  /* 0x0000380201007387 */ /* 0x0007e80000100800 */
[----:B------:R-:W-:-:S04]  /*5630*/  IMAD R0, R0, c[0x0][0x1e0], RZ ;  /* 0x0000780000007a24 */ /* 0x000fc800078e02ff */
[----:B------:R-:W-:Y:S01]  /*5640*/  IMAD R0, R2, c[0x0][0x1e4], R0 ;  /* 0x0000790002007a24 */ /* 0x000fe200078e0200 */
[----:B-1----:R-:W-:-:S04]  /*5650*/  SHF.R.S32.HI R6, RZ, 0x1f, R17 ;  /* 0x0000001fff067819 */ /* 0x002fc80000011411 */
[----:B------:R-:W-:Y:S01]  /*5660*/  LEA.HI R6, R6, R17, RZ, 0x3 ;  /* 0x0000001106067211 */ /* 0x000fe200078f18ff */
[----:B---3--:R-:W-:-:S03]  /*5670*/  IMAD.WIDE.U32 R2, R2, c[0x0][0x1e0], RZ ;  /* 0x0000780002027a25 */ /* 0x008fc600078e00ff */
[----:B------:R-:W-:Y:S01]  /*5680*/  SHF.R.S32.HI R6, RZ, 0x3, R6 ;  /* 0x00000003ff067819 */ /* 0x000fe20000011406 */
[----:B------:R-:W-:Y:S01]  /*5690*/  IMAD.IADD R3, R3, 0x1, R0 ;  /* 0x0000000103037824 */ /* 0x000fe200078e0200 */
[----:B--2---:R1:W-:Y:S01]  /*56a0*/  STL [R1+0x28], R16 ;  /* 0x0000281001007387 */ /* 0x0043e20000100800 */
[----:B------:R-:W-:Y:S02]  /*56b0*/  SHF.R.S32.HI R0, RZ, 0x1f, R16 ;  /* 0x0000001fff007819 */ /* 0x000fe40000011410 */
[----:B------:R-:W-:-:S04]  /*56c0*/  IMAD.WIDE.U32 R2, R16, c[0x0][0x1f0], R2 ;  /* 0x00007c0010027a25 */ /* 0x000fc800078e0002 */
[----:B------:R-:W-:-:S04]  /*56d0*/  IMAD R0, R0, c[0x0][0x1f0], RZ ;  /* 0x00007c0000007a24 */ /* 0x000fc800078e02ff */
[----:B------:R-:W-:Y:S01]  /*56e0*/  IMAD R4, R16, c[0x0][0x1f4], R0 ;  /* 0x00007d0010047a24 */ /* 0x000fe200078e0200 */
[----:B-----5:R-:W-:-:S04]  /*56f0*/  IADD3 R0, P0, R8, R2, RZ ;  /* 0x0000000208007210 */ /* 0x020fc80007f1e0ff */
[----:B------:R-:W-:Y:S02]  /*5700*/  IADD3.X R2, R7, R3, R4, P0, !PT ;  /* 0x0000000307027210 */ /* 0x000fe400007fe404 */
[----:B------:R-:W-:Y:S02]  /*5710*/  IADD3 R7, -R6, 0x30, RZ ;  /* 0x0000003006077810 */ /* 0x000fe40007ffe1ff */
[C---:B------:R-:W-:Y:S02]  /*5720*/  LEA R6, P0, R0.reuse, c[0x0][0x1c8], 0x1 ;  /* 0x0000720000067a11 */ /* 0x040fe400078008ff */
[----:B------:R-:W-:Y:S02]  /*5730*/  ISETP.GE.AND P1, PT, R7, 0x1, PT ;  /* 0x000000010700780c */ /* 0x000fe40003f26270 */
[----:B------:R-:W-:Y:S01]  /*5740*/  LEA.HI.X R5, R0, c[0x0][0x1cc], R2, 0x1, P0 ;  /* 0x0000730000057a11 */ /* 0x000fe200000f0c02 */
[----:B------:R-:W-:Y:S08]  /*5750*/  BRA.DIV ~URZ, `(.L_x_484) ;  /* 0x00014ab27f007947 */ /* 0x000ff0000b800000 */
[----:B------:R2:W3:Y:S02]  /*5760*/  SHFL.IDX PT, R4, R5, RZ, 0x181f ;  /* 0x00181fff05047589 */ /* 0x0004e400000e0000 */
.L_x_638:
[----:B------:R-:W-:Y:S05]  /*5770*/  BRA.DIV ~URZ, `(.L_x_485) ;  /* 0x00014b227f007947 */ /* 0x000fea000b800000 */
[----:B------:R4:W1:Y:S02]  /*5780*/  SHFL.IDX PT, R0, R6, RZ, 0x181f ;  /* 0x00181fff06007589 */ /* 0x00086400000e0000 */
.L_x_639:
[----:B------:R-:W-:Y:S01]  /*5790*/  BSSY B0, `(.L_x_486) ;  /* 0x0000022000007945 */ /* 0x000fe20003800000 */
[----:B------:R-:W-:Y:S05]  /*57a0*/  @!P1 BRA `(.L_x_487) ;  /* 0x0000020000009947 */ /* 0x000fea0003800000 */
[----:B------:R-:W5:Y:S04]  /*57b0*/  LDL R3, [R1+0x40] ;  /* 0x0000400001037983 */ /* 0x000f680000100800 */
[----:B--2---:R-:W2:Y:S04]  /*57c0*/  LDL R2, [R1+0xc4] ;  /* 0x0000c40001027983 */ /* 0x004ea80000100800 */
[----:B----4-:R-:W4:Y:S04]  /*57d0*/  LDL R40, [R1+0x44] ;  /* 0x0000440001287983 */ /* 0x010f280000100800 */
        /* <DEDUP_REMOVED lines=8> */
[----:B-1----:R-:W3:Y:S04]  /*5860*/  LDL R16, [R1+0xb8] ;  /* 0x0000b80001107983 */ /* 0x002ee80000100800 */
[----:B------:R-:W3:Y:S01]  /*5870*/  LDL R9, [R1+0x50] ;  /* 0x0000500001097983 */ /* 0x000ee20000100800 */
[----:B-----5:R-:W-:-:S02]  /*5880*/  ISETP.GE.AND P0, PT, R3, c[0x0][0x1d4], PT ;  /* 0x0000750003007a0c */ /* 0x020fc40003f06270 */
[----:B--2---:R-:W-:-:S05]  /*5890*/  IADD3 R2, P1, R0, R2, RZ ;  /* 0x0000000200027210 */ /* 0x004fca0007f3e0ff */
[----:B----4-:R-:W-:-:S06]  /*58a0*/  IMAD.X R3, R4, 0x1, R40, P1 ;  /* 0x0000000104037824 */ /* 0x010fcc00008e0628 */
[----:B------:R-:W-:Y:S01]  /*58b0*/  @!PT LDS RZ, [RZ] ;  /* 0x00000000fffff984 */ /* 0x000fe20000000800 */
[----:B------:R-:W-:Y:S01]  /*58c0*/  @!PT LDS RZ, [RZ] ;  /* 0x00000000fffff984 */ /* 0x000fe20000000800 */
[----:B------:R-:W-:Y:S01]  /*58d0*/  @!PT LDS RZ, [RZ] ;  /* 0x00000000fffff984 */ /* 0x000fe20000000800 */
[----:B---3--:R1:W-:Y:S01]  /*58e0*/  LDGSTS.E.BYPASS.LTC128B.128 [R8+0x14080], [R2.64], !P0 ;  /* 0x1408000002087fae */ /* 0x0083e2000c101d46 */
[----:B------:R-:W-:Y:S02]  /*58f0*/  ISETP.GE.AND P0, PT, R39, c[0x0][0x1d4], PT ;  /* 0x0000750027007a0c */ /* 0x000fe40003f06270 */
[----:B-1----:R-:W-:-:S05]  /*5900*/  IADD3 R2, P1, R0, R38, RZ ;  /* 0x0000002600027210 */ /* 0x002fca0007f3e0ff */
[----:B------:R-:W-:-:S06]  /*5910*/  IMAD.X R3, R4, 0x1, R37, P1 ;  /* 0x0000000104037824 */ /* 0x000fcc00008e0625 */
[----:B------:R1:W-:Y:S01]  /*5920*/  LDGSTS.E.BYPASS.LTC128B.128 [R8+0x15880], [R2.64], !P0 ;  /* 0x1588000002087fae */ /* 0x0003e2000c101d46 */
[----:B------:R-:W-:Y:S02]  /*5930*/  ISETP.GE.AND P0, PT, R36, c[0x0][0x1d4], PT ;  /* 0x0000750024007a0c */ /* 0x000fe40003f06270 */
[----:B-1----:R-:W-:-:S05]  /*5940*/  IADD3 R2, P1, R0, R19, RZ ;  /* 0x0000001300027210 */ /* 0x002fca0007f3e0ff */
[----:B------:R-:W-:-:S06]  /*5950*/  IMAD.X R3, R4, 0x1, R18, P1 ;  /* 0x0000000104037824 */ /* 0x000fcc00008e0612 */
[----:B------:R1:W-:Y:S01]  /*5960*/  LDGSTS.E.BYPASS.LTC128B.128 [R8+0x17080], [R2.64], !P0 ;  /* 0x1708000002087fae */ /* 0x0003e2000c101d46 */
[----:B------:R-:W-:Y:S02]  /*5970*/  ISETP.GE.AND P0, PT, R17, c[0x0][0x1d4], PT ;  /* 0x0000750011007a0c */ /* 0x000fe40003f06270 */
[----:B-1----:R-:W-:-:S05]  /*5980*/  IADD3 R2, P1, R0, R16, RZ ;  /* 0x0000001000027210 */ /* 0x002fca0007f3e0ff */
[----:B------:R-:W-:-:S06]  /*5990*/  IMAD.X R3, R4, 0x1, R9, P1 ;  /* 0x0000000104037824 */ /* 0x000fcc00008e0609 */
[----:B------:R1:W-:Y:S02]  /*59a0*/  LDGSTS.E.BYPASS.LTC128B.128 [R8+0x18880], [R2.64], !P0 ;  /* 0x1888000002087fae */ /* 0x0003e4000c101d46 */
.L_x_487:
[----:B------:R-:W-:Y:S05]  /*59b0*/  BSYNC B0 ;  /* 0x0000000000007941 */ /* 0x000fea0003800000 */
.L_x_486:
[----:B------:R-:W-:Y:S01]  /*59c0*/  ISETP.GE.AND P0, PT, R7, 0x21, PT ;  /* 0x000000210700780c */ /* 0x000fe20003f06270 */
[----:B------:R-:W-:Y:S06]  /*59d0*/  BRA.DIV ~URZ, `(.L_x_488) ;  /* 0x000149527f007947 */ /* 0x000fec000b800000 */
[----:B---3--:R3:W2:Y:S04]  /*59e0*/  SHFL.IDX PT, R4, R5, 0x1, 0x181f ;  /* 0x00381f0005047f89 */ /* 0x0086a800000e0000 */
[----:B-1----:R3:W1:Y:S02]  /*59f0*/  SHFL.IDX PT, R0, R6, 0x1, 0x181f ;  /* 0x00381f0006007f89 */ /* 0x00266400000e0000 */
.L_x_640:
[----:B------:R-:W-:Y:S05]  /*5a00*/  @!P0 BRA `(.L_x_483) ;  /* 0x0000020000008947 */ /* 0x000fea0003800000 */
        /* <DEDUP_REMOVED lines=14> */
[----:B-1-3--:R-:W-:-:S05]  /*5af0*/  IADD3 R2, P1, R0, R2, RZ ;  /* 0x0000000200027210 */ /* 0x00afca0007f3e0ff */
[----:B----4-:R-:W-:-:S06]  /*5b00*/  IMAD.X R3, R4, 0x1, R37, P1 ;  /* 0x0000000104037824 */ /* 0x010fcc00008e0625 */
[----:B------:R-:W-:Y:S01]  /*5b10*/  @!PT LDS RZ, [RZ] ;  /* 0x00000000fffff984 */ /* 0x000fe20000000800 */
[----:B------:R-:W-:Y:S01]  /*5b20*/  @!PT LDS RZ, [RZ] ;  /* 0x00000000fffff984 */ /* 0x000fe20000000800 */
[----:B------:R-:W-:Y:S01]  /*5b30*/  @!PT LDS RZ, [RZ] ;  /* 0x00000000fffff984 */ /* 0x000fe20000000800 */
[----:B--2---:R1:W-:Y:S01]  /*5b40*/  LDGSTS.E.BYPASS.LTC128B.128 [R5+0x15080], [R2.64], !P0 ;  /* 0x1508000002057fae */ /* 0x0043e2000c101d46 */
        /* <DEDUP_REMOVED lines=12> */
.L_x_483:
[----:B-1234-:R-:W-:Y:S05]  /*5c10*/  BSYNC B1 ;  /* 0x0000000000017941 */ /* 0x01efea0003800000 */
.L_x_482:
[----:B------:R-:W2:Y:S01]  /*5c20*/  LDL R2, [R1+0xb0] ;  /* 0x0000b00001027983 */ /* 0x000ea20000100800 */
[----:B------:R-:W-:-:S03]  /*5c30*/  IMAD.MOV.U32 R4, RZ, RZ, c[0x0][0x2c4] ;  /* 0x0000b100ff047624 */ /* 0x000fc600078e00ff */
[----:B------:R-:W2:Y:S04]  /*5c40*/  LDL R0, [R1+0xb4] ;  /* 0x0000b40001007983 */ /* 0x000ea80000100800 */
[----:B------:R-:W3:Y:S04]  /*5c50*/  LDL R3, [R1+0x7c] ;  /* 0x00007c0001037983 */ /* 0x000ee80000100800 */
[----:B------:R-:W4:Y:S01]  /*5c60*/  LDL R5, [R1+0x74] ;  /* 0x0000740001057983 */ /* 0x000f220000100800 */
[----:B------:R-:W-:Y:S01]  /*5c70*/  ISETP.NE.AND P0, PT, R4, 0x1, PT ;  /* 0x000000010400780c */ /* 0x000fe20003f05270 */
[----:B------:R-:W-:-:S02]  /*5c80*/  ULDC UR4, c[0x0][0x324] ;  /* 0x0000c90000047ab9 */ /* 0x000fc40000000800 */
[----:B------:R-:W-:Y:S01]  /*5c90*/  ULOP3.LUT UR4, URZ, UR4, URZ, 0x33, !UPT ;  /* 0x000000043f047292 */ /* 0x000fe2000f8e333f */
[----:B------:R-:W0:Y:S01]  /*5ca0*/  LDGDEPBAR ;  /* 0x00000000000079af */ /* 0x000e220000000000 */
[----:B--2---:R-:W-:-:S08]  /*5cb0*/  IMAD.IADD R0, R0, 0x1, R2 ;  /* 0x0000000100007824 */ /* 0x004fd000078e0202 */
[----:B------:R-:W-:-:S04]  /*5cc0*/  @P0 IMAD.HI.U32 R2, R0, c[0x0][0x2c8], RZ ;  /* 0x0000b20000020a27 */ /* 0x000fc800078e00ff */
[----:B------:R-:W-:Y:S01]  /*5cd0*/  IMAD.MOV.U32 R4, RZ, RZ, R0 ;  /* 0x000000ffff047224 */ /* 0x000fe200078e0000 */
[----:B---3--:R-:W-:-:S04]  /*5ce0*/  IADD3 R0, -R3, 0x1, R56 ;  /* 0x0000000103007810 */ /* 0x008fc80007ffe138 */
[----:B----4-:R-:W-:Y:S01]  /*5cf0*/  IADD3 R0, R0, -R5, RZ ;  /* 0x8000000500007210 */ /* 0x010fe20007ffe0ff */
[----:B------:R-:W-:-:S03]  /*5d00*/  IMAD.IADD R7, R56, 0x1, -R3 ;  /* 0x0000000138077824 */ /* 0x000fc600078e0a03 */
[C---:B------:R-:W-:Y:S02]  /*5d10*/  IADD3 R6, R0.reuse, UR4, RZ ;  /* 0x0000000400067c10 */ /* 0x040fe4000fffe0ff */
[----:B------:R-:W-:Y:S02]  /*5d20*/  @P0 SHF.R.U32.HI R4, RZ, c[0x0][0x2cc], R2 ;  /* 0x0000b300ff040a19 */ /* 0x000fe40000011602 */
[----:B------:R-:W-:Y:S02]  /*5d30*/  IADD3 R5, R0, c[0x0][0x328], RZ ;  /* 0x0000ca0000057a10 */ /* 0x000fe40007ffe0ff */
[----:B------:R-:W-:Y:S01]  /*5d40*/  IADD3 R8, -R3, R12, RZ ;  /* 0x0000000c03087210 */ /* 0x000fe20007ffe1ff */
[----:B------:R-:W-:Y:S05]  /*5d50*/  BRA.DIV ~URZ, `(.L_x_489) ;  /* 0x000146e27f007947 */ /* 0x000fea000b800000 */
[----:B------:R1:W2:Y:S02]  /*5d60*/  SHFL.IDX PT, R3, R4, RZ, 0x1c1f ;  /* 0x001c1fff04037589 */ /* 0x0002a400000e0000 */
.L_x_641:
[----:B------:R-:W-:Y:S01]  /*5d70*/  IMAD.MOV.U32 R0, RZ, RZ, c[0x0][0x32c] ;  /* 0x0000cb00ff007624 */ /* 0x000fe200078e00ff */
[----:B--2---:R-:W-:-:S04]  /*5d80*/  IADD3 R2, R5, R3, RZ ;  /* 0x0000000305027210 */ /* 0x004fc80007ffe0ff */
[----:B------:R-:W-:Y:S01]  /*5d90*/  ISETP.GE.AND P0, PT, R0, 0x1, PT ;  /* 0x000000010000780c */ /* 0x000fe20003f06270 */
[----:B------:R-:W-:Y:S01]  /*5da0*/  IMAD.IADD R0, R6, 0x1, R3 ;  /* 0x0000000106007824 */ /* 0x000fe200078e0203 */
[----:B------:R-:W-:-:S11]  /*5db0*/  IMNMX R2, R7, R2, PT ;  /* 0x0000000207027217 */ /* 0x000fd60003800200 */
[----:B------:R-:W-:Y:S05]  /*5dc0*/  @!P0 BRA `(.L_x_490) ;  /* 0x0000016000008947 */ /* 0x000fea0003800000 */
[----:B------:R-:W2:Y:S04]  /*5dd0*/  LDL R16, [R1+0x78] ;  /* 0x0000780001107983 */ /* 0x000ea80000100800 */
[----:B------:R-:W2:Y:S01]  /*5de0*/  LDL R9, [R1+0x74] ;  /* 0x0000740001097983 */ /* 0x000ea20000100800 */
[----:B------:R-:W-:Y:S01]  /*5df0*/  BSSY B0, `(.L_x_491) ;  /* 0x000000f000007945 */ /* 0x000fe20003800000 */
[----:B--2---:R-:W-:-:S04]  /*5e00*/  IADD3 R3, -R9, R16, R3 ;  /* 0x0000001009037210 */ /* 0x004fc80007ffe103 */
[----:B------:R-:W-:-:S13]  /*5e10*/  ISETP.GT.AND P0, PT, R3, -0x1, PT ;  /* 0xffffffff0300780c */ /* 0x000fda0003f04270 */
[----:B------:R-:W-:Y:S05]  /*5e20*/  @P0 BRA `(.L_x_492) ;  /* 0x0000007000000947 */ /* 0x000fea0003800000 */
[----:B------:R-:W-:Y:S01]  /*5e30*/  IMAD.MOV.U32 R9, RZ, RZ, 0x1 ;  /* 0x00000001ff097424 */ /* 0x000fe200078e00ff */
[----:B------:R-:W-:-:S04]  /*5e40*/  LOP3.LUT R3, RZ, R3, RZ, 0x33, !PT ;  /* 0x00000003ff037212 */ /* 0x000fc800078e33ff */
[----:B------:R-:W-:-:S13]  /*5e50*/  ISETP.NE.AND P0, PT, R9, c[0x0][0x32c], PT ;  /* 0x0000cb0009007a0c */ /* 0x000fda0003f05270 */
[----:B------:R-:W-:-:S05]  /*5e60*/  @P0 IMAD.HI.U32 R9, R3, c[0x0][0x330], RZ ;  /* 0x0000cc0003090a27 */ /* 0x000fca00078e00ff */
[----:B------:R-:W-:-:S04]  /*5e70*/  @P0 SHF.R.U32.HI R3, RZ, c[0x0][0x334], R9 ;  /* 0x0000cd00ff030a19 */ /* 0x000fc80000011609 */
[----:B------:R-:W-:Y:S01]  /*5e80*/  LOP3.LUT R3, RZ, R3, RZ, 0x33, !PT ;  /* 0x00000003ff037212 */ /* 0x000fe200078e33ff */
[----:B------:R-:W-:Y:S05]  /*5e90*/  BRA `(.L_x_493) ;  /* 0x0000004000007947 */ /* 0x000fea0003800000 */
.L_x_492:
[----:B------:R-:W-:-:S04]  /*5ea0*/  MOV R9, 0x1 ;  /* 0x0000000100097802 */ /* 0x000fc80000000f00 */
[----:B------:R-:W-:-:S13]  /*5eb0*/  ISETP.NE.AND P0, PT, R9, c[0x0][0x32c], PT ;  /* 0x0000cb0009007a0c */ /* 0x000fda0003f05270 */
[----:B------:R-:W-:-:S05]  /*5ec0*/  @P0 IMAD.HI.U32 R9, R3, c[0x0][0x330], RZ ;  /* 0x0000cc0003090a27 */ /* 0x000fca00078e00ff */
[----:B------:R-:W-:Y:S02]  /*5ed0*/  @P0 SHF.R.U32.HI R3, RZ, c[0x0][0x334], R9 ;  /* 0x0000cd00ff030a19 */ /* 0x000fe40000011609 */
.L_x_493:
[----:B------:R-:W-:Y:S05]  /*5ee0*/  BSYNC B0 ;  /* 0x0000000000007941 */ /* 0x000fea0003800000 */
.L_x_491:
[----:B------:R-:W-:-:S05]  /*5ef0*/  IMAD R3, R3, c[0x0][0x32c], R8 ;  /* 0x0000cb0003037a24 */ /* 0x000fca00078e0208 */
[----:B------:R-:W-:Y:S02]  /*5f00*/  IADD3 R9, R3, c[0x0][0x32c], RZ ;  /* 0x0000cb0003097a10 */ /* 0x000fe40007ffe0ff */
[----:B------:R-:W-:Y:S02]  /*5f10*/  IMNMX R0, R0, R3, !PT ;  /* 0x0000000300007217 */ /* 0x000fe40007800200 */
[----:B------:R-:W-:Y:S02]  /*5f20*/  IMNMX R2, R2, R9, PT ;  /* 0x0000000902027217 */ /* 0x000fe40003800200 */
.L_x_490:
[----:B------:R-:W2:Y:S01]  /*5f30*/  LDL.LU R3, [R1+0x18] ;  /* 0x0000180001037983 */ /* 0x000ea20000300800 */
[C---:B------:R-:W-:Y:S02]  /*5f40*/  ISETP.GE.AND P0, PT, R12.reuse, 0x2, PT ;  /* 0x000000020c00780c */ /* 0x040fe40003f06270 */
[C---:B------:R-:W-:Y:S02]  /*5f50*/  ISETP.GE.AND P1, PT, R12.reuse, 0x9, PT ;  /* 0x000000090c00780c */ /* 0x040fe40003f26270 */
[C---:B------:R-:W-:Y:S02]  /*5f60*/  ISETP.GE.AND P6, PT, R12.reuse, 0x12, PT ;  /* 0x000000120c00780c */ /* 0x040fe40003fc6270 */
[----:B------:R-:W-:-:S02]  /*5f70*/  ISETP.GE.AND P5, PT, R12, 0x19, PT ;  /* 0x000000190c00780c */ /* 0x000fc40003fa6270 */
[C---:B------:R-:W-:Y:S02]  /*5f80*/  ISETP.GE.AND P4, PT, R12.reuse, 0x1a, PT ;  /* 0x0000001a0c00780c */ /* 0x040fe40003f86270 */
[C---:B------:R-:W-:Y:S02]  /*5f90*/  ISETP.GE.AND P3, PT, R12.reuse, 0x21, PT ;  /* 0x000000210c00780c */ /* 0x040fe40003f66270 */
[----:B------:R-:W-:Y:S02]  /*5fa0*/  ISETP.GE.AND P2, PT, R12, 0x22, PT ;  /* 0x000000220c00780c */ /* 0x000fe40003f46270 */
[----:B--2---:R-:W-:-:S04]  /*5fb0*/  LOP3.LUT R3, R3, 0xfffffff7, RZ, 0xc0, !PT ;  /* 0xfffffff703037812 */ /* 0x004fc800078ec0ff */
[----:B------:R-:W-:Y:S02]  /*5fc0*/  @P0 LOP3.LUT R3, R3, 0x8, RZ, 0xfc, !PT ;  /* 0x0000000803030812 */ /* 0x000fe400078efcff */
[----:B------:R-:W-:Y:S02]  /*5fd0*/  ISETP.GT.AND P0, PT, R0, 0x1, !P0 ;  /* 0x000000010000780c */ /* 0x000fe40004704270 */
[----:B------:R-:W-:Y:S02]  /*5fe0*/  LOP3.LUT R3, R3, 0xfffffffb, RZ, 0xc0, !PT ;  /* 0xfffffffb03037812 */ /* 0x000fe400078ec0ff */
[----:B------:R-:W-:Y:S02]  /*5ff0*/  ISETP.LT.OR P0, PT, R2, 0x2, P0 ;  /* 0x000000020200780c */ /* 0x000fe40000701670 */
[----:B------:R-:W-:Y:S02]  /*6000*/  @P1 LOP3.LUT R3, R3, 0x4, RZ, 0xfc, !PT ;  /* 0x0000000403031812 */ /* 0x000fe400078efcff */
[----:B------:R-:W-:-:S02]  /*6010*/  FSEL R15, R15, -INF , !P0 ;  /* 0xff8000000f0f7808 */ /* 0x000fc40004000000 */
[----:B------:R-:W-:Y:S02]  /*6020*/  ISETP.GT.AND P0, PT, R0, 0x8, !P1 ;  /* 0x000000080000780c */ /* 0x000fe40004f04270 */
[----:B------:R-:W-:Y:S02]  /*6030*/  ISETP.GE.AND P1, PT, R12, 0xa, PT ;  /* 0x0000000a0c00780c */ /* 0x000fe40003f26270 */
[----:B------:R-:W-:Y:S02]  /*6040*/  ISETP.LT.OR P0, PT, R2, 0x9, P0 ;  /* 0x000000090200780c */ /* 0x000fe40000701670 */
[----:B------:R-:W-:Y:S02]  /*6050*/  LOP3.LUT R3, R3, 0xfffffffd, RZ, 0xc0, !PT ;  /* 0xfffffffd03037812 */ /* 0x000fe400078ec0ff */
[----:B------:R-:W-:Y:S02]  /*6060*/  FSEL R16, R31, -INF , !P0 ;  /* 0xff8000001f107808 */ /* 0x000fe40004000000 */
[----:B------:R-:W-:-:S04]  /*6070*/  ISETP.GT.AND P0, PT, R0, 0x9, !P1 ;  /* 0x000000090000780c */ /* 0x000fc80004f04270 */
[----:B------:R-:W-:Y:S02]  /*6080*/  ISETP.LT.OR P0, PT, R2, 0xa, P0 ;  /* 0x0000000a0200780c */ /* 0x000fe40000701670 */
[----:B------:R-:W-:Y:S02]  /*6090*/  @P1 LOP3.LUT R3, R3, 0x2, RZ, 0xfc, !PT ;  /* 0x0000000203031812 */ /* 0x000fe400078efcff */
[----:B------:R-:W-:Y:S02]  /*60a0*/  ISETP.GE.AND P1, PT, R12, 0x11, PT ;  /* 0x000000110c00780c */ /* 0x000fe40003f26270 */
[----:B------:R-:W-:Y:S02]  /*60b0*/  FSEL R17, R30, -INF , !P0 ;  /* 0xff8000001e117808 */ /* 0x000fe40004000000 */
[----:B------:R-:W-:Y:S02]  /*60c0*/  ISETP.GT.AND P0, PT, R0, 0x10, !P1 ;  /* 0x000000100000780c */ /* 0x000fe40004f04270 */
[----:B------:R-:W-:-:S02]  /*60d0*/  LOP3.LUT R3, R3, 0xfffffffe, RZ, 0xc0, !PT ;  /* 0xfffffffe03037812 */ /* 0x000fc400078ec0ff */
[----:B------:R-:W-:-:S04]  /*60e0*/  ISETP.LT.OR P0, PT, R2, 0x11, P0 ;  /* 0x000000110200780c */ /* 0x000fc80000701670 */
[----:B------:R-:W-:Y:S02]  /*60f0*/  FSEL R18, R28, -INF , !P0 ;  /* 0xff8000001c127808 */ /* 0x000fe40004000000 */
[----:B------:R-:W-:Y:S02]  /*6100*/  ISETP.GT.AND P0, PT, R0, 0x11, !P6 ;  /* 0x000000110000780c */ /* 0x000fe40007704270 */
[----:B------:R-:W-:Y:S02]  /*6110*/  @P1 LOP3.LUT R3, R3, 0x1, RZ, 0xfc, !PT ;  /* 0x0000000103031812 */ /* 0x000fe400078efcff */
[----:B------:R-:W-:Y:S02]  /*6120*/  ISETP.LT.OR P0, PT, R2, 0x12, P0 ;  /* 0x000000120200780c */ /* 0x000fe40000701670 */
[----:B------:R-:W-:Y:S02]  /*6130*/  ISETP.GE.AND P1, PT, R12, 0x29, PT ;  /* 0x000000290c00780c */ /* 0x000fe40003f26270 */
[----:B------:R-:W-:-:S02]  /*6140*/  FSEL R19, R27, -INF , !P0 ;  /* 0xff8000001b137808 */ /* 0x000fc40004000000 */
[----:B------:R-:W-:Y:S02]  /*6150*/  ISETP.GT.AND P0, PT, R0, 0x18, !P5 ;  /* 0x000000180000780c */ /* 0x000fe40006f04270 */
[----:B------:R-:W-:Y:S02]  /*6160*/  LOP3.LUT R3, R3, 0xffffffef, RZ, 0xc0, !PT ;  /* 0xffffffef03037812 */ /* 0x000fe400078ec0ff */
[----:B------:R-:W-:-:S04]  /*6170*/  ISETP.LT.OR P0, PT, R2, 0x19, P0 ;  /* 0x000000190200780c */ /* 0x000fc80000701670 */
[----:B------:R-:W-:Y:S02]  /*6180*/  FSEL R20, R20, -INF , !P0 ;  /* 0xff80000014147808 */ /* 0x000fe40004000000 */
[----:B------:R-:W-:Y:S02]  /*6190*/  ISETP.GT.AND P0, PT, R0, 0x19, !P4 ;  /* 0x000000190000780c */ /* 0x000fe40006704270 */
[----:B------:R-:W-:Y:S02]  /*61a0*/  @P1 LOP3.LUT R3, R3, 0x10, RZ, 0xfc, !PT ;  /* 0x0000001003031812 */ /* 0x000fe400078efcff */
[----:B------:R-:W-:Y:S02]  /*61b0*/  ISETP.LT.OR P0, PT, R2, 0x1a, P0 ;  /* 0x0000001a0200780c */ /* 0x000fe40000701670 */
[----:B------:R-:W-:Y:S02]  /*61c0*/  LOP3.LUT R3, R3, 0xffffffdf, RZ, 0xc0, !PT ;  /* 0xffffffdf03037812 */ /* 0x000fe400078ec0ff */
[----:B------:R-:W-:-:S02]  /*61d0*/  FSEL R21, R21, -INF , !P0 ;  /* 0xff80000015157808 */ /* 0x000fc40004000000 */
[----:B------:R-:W-:-:S04]  /*61e0*/  ISETP.GT.AND P0, PT, R0, 0x20, !P3 ;  /* 0x000000200000780c */ /* 0x000fc80005f04270 */
[----:B------:R-:W-:-:S04]  /*61f0*/  ISETP.LT.OR P0, PT, R2, 0x21, P0 ;  /* 0x000000210200780c */ /* 0x000fc80000701670 */
[----:B------:R-:W-:Y:S02]  /*6200*/  FSEL R75, R14, -INF , !P0 ;  /* 0xff8000000e4b7808 */ /* 0x000fe40004000000 */
[----:B------:R-:W-:-:S04]  /*6210*/  ISETP.GT.AND P0, PT, R0, 0x21, !P2 ;  /* 0x000000210000780c */ /* 0x000fc80005704270 */
[----:B------:R-:W-:-:S04]  /*6220*/  ISETP.LT.OR P0, PT, R2, 0x22, P0 ;  /* 0x000000220200780c */ /* 0x000fc80000701670 */
[----:B------:R-:W-:Y:S02]  /*6230*/  FSEL R74, R13, -INF , !P0 ;  /* 0xff8000000d4a7808 */ /* 0x000fe40004000000 */
[----:B------:R-:W-:Y:S02]  /*6240*/  ISETP.GT.AND P0, PT, R0, 0x28, !P1 ;  /* 0x000000280000780c */ /* 0x000fe40004f04270 */
[----:B------:R-:W-:Y:S02]  /*6250*/  ISETP.GE.AND P1, PT, R12, 0x1, PT ;  /* 0x000000010c00780c */ /* 0x000fe40003f26270 */
[----:B------:R-:W-:-:S04]  /*6260*/  ISETP.LT.OR P0, PT, R2, 0x29, P0 ;  /* 0x000000290200780c */ /* 0x000fc80000701670 */
[----:B------:R-:W-:Y:S02]  /*6270*/  FSEL R73, R11, -INF , !P0 ;  /* 0xff8000000b497808 */ /* 0x000fe40004000000 */
[----:B------:R-:W-:-:S04]  /*6280*/  ISETP.GT.AND P0, PT, R0, RZ, !P1 ;  /* 0x000000ff0000720c */ /* 0x000fc80004f04270 */
[----:B------:R-:W-:-:S04]  /*6290*/  ISETP.LT.OR P0, PT, R2, 0x1, P0 ;  /* 0x000000010200780c */ /* 0x000fc80000701670 */
[----:B------:R-:W-:Y:S02]  /*62a0*/  FSEL R11, R45, -INF , !P0 ;  /* 0xff8000002d0b7808 */ /* 0x000fe40004000000 */
[----:B------:R-:W-:-:S13]  /*62b0*/  ISETP.GE.AND P0, PT, R12, 0x2a, PT ;  /* 0x0000002a0c00780c */ /* 0x000fda0003f06270 */
[----:B------:R-:W-:Y:S02]  /*62c0*/  @P0 LOP3.LUT R3, R3, 0x20, RZ, 0xfc, !PT ;  /* 0x0000002003030812 */ /* 0x000fe400078efcff */
[----:B------:R-:W-:-:S03]  /*62d0*/  ISETP.GT.AND P0, PT, R0, 0x29, !P0 ;  /* 0x000000290000780c */ /* 0x000fc60004704270 */
[----:B------:R2:W-:Y:S01]  /*62e0*/  STL [R1+0x18], R3 ;  /* 0x0000180301007387 */ /* 0x0005e20000100800 */
[----:B------:R-:W-:-:S04]  /*62f0*/  ISETP.LT.OR P0, PT, R2, 0x2a, P0 ;  /* 0x0000002a0200780c */ /* 0x000fc80000701670 */
[----:B------:R-:W-:Y:S01]  /*6300*/  FSEL R72, R10, -INF , !P0 ;  /* 0xff8000000a487808 */ /* 0x000fe20004000000 */
[----:B------:R-:W-:Y:S06]  /*6310*/  BRA.DIV ~URZ, `(.L_x_494) ;  /* 0x000141b27f007947 */ /* 0x000fec000b800000 */
[----:B--2---:R2:W3:Y:S02]  /*6320*/  SHFL.IDX PT, R3, R4, 0x1, 0x1c1f ;  /* 0x003c1f0004037f89 */ /* 0x0044e400000e0000 */
.L_x_642:
[----:B------:R-:W-:Y:S01]  /*6330*/  IMAD.MOV.U32 R0, RZ, RZ, c[0x0][0x32c] ;  /* 0x0000cb00ff007624 */ /* 0x000fe200078e00ff */
[----:B---3--:R-:W-:-:S04]  /*6340*/  IADD3 R2, R5, R3, RZ ;  /* 0x0000000305027210 */ /* 0x008fc80007ffe0ff */
[----:B------:R-:W-:Y:S01]  /*6350*/  ISETP.GE.AND P0, PT, R0, 0x1, PT ;  /* 0x000000010000780c */ /* 0x000fe20003f06270 */
[----:B------:R-:W-:Y:S01]  /*6360*/  IMAD.IADD R0, R6, 0x1, R3 ;  /* 0x0000000106007824 */ /* 0x000fe200078e0203 */
[----:B------:R-:W-:-:S11]  /*6370*/  IMNMX R2, R7, R2, PT ;  /* 0x0000000207027217 */ /* 0x000fd60003800200 */
[----:B------:R-:W-:Y:S05]  /*6380*/  @!P0 BRA `(.L_x_495) ;  /* 0x0000016000008947 */ /* 0x000fea0003800000 */
[----:B------:R-:W3:Y:S04]  /*6390*/  LDL R9, [R1+0x78] ;  /* 0x0000780001097983 */ /* 0x000ee80000100800 */
[----:B-12---:R-:W3:Y:S01]  /*63a0*/  LDL R4, [R1+0x74] ;  /* 0x0000740001047983 */ /* 0x006ee20000100800 */
[----:B------:R-:W-:Y:S01]  /*63b0*/  BSSY B0, `(.L_x_496) ;  /* 0x000000f000007945 */ /* 0x000fe20003800000 */
[----:B---3--:R-:W-:-:S04]  /*63c0*/  IADD3 R3, -R4, R9, R3 ;  /* 0x0000000904037210 */ /* 0x008fc80007ffe103 */
        /* <DEDUP_REMOVED lines=9> */
.L_x_497:
[----:B------:R-:W-:-:S04]  /*6460*/  MOV R4, 0x1 ;  /* 0x0000000100047802 */ /* 0x000fc80000000f00 */
[----:B------:R-:W-:-:S13]  /*6470*/  ISETP.NE.AND P0, PT, R4, c[0x0][0x32c], PT ;  /* 0x0000cb0004007a0c */ /* 0x000fda0003f05270 */
[----:B------:R-:W-:-:S05]  /*6480*/  @P0 IMAD.HI.U32 R4, R3, c[0x0][0x330], RZ ;  /* 0x0000cc0003040a27 */ /* 0x000fca00078e00ff */
[----:B------:R-:W-:Y:S02]  /*6490*/  @P0 SHF.R.U32.HI R3, RZ, c[0x0][0x334], R4 ;  /* 0x0000cd00ff030a19 */ /* 0x000fe40000011604 */
.L_x_498:
[----:B------:R-:W-:Y:S05]  /*64a0*/  BSYNC B0 ;  /* 0x0000000000007941 */ /* 0x000fea0003800000 */
.L_x_496:
[----:B------:R-:W-:-:S05]  /*64b0*/  IMAD R3, R3, c[0x0][0x32c], R8 ;  /* 0x0000cb0003037a24 */ /* 0x000fca00078e0208 */
[----:B------:R-:W-:Y:S02]  /*64c0*/  IADD3 R4, R3, c[0x0][0x32c], RZ ;  /* 0x0000cb0003047a10 */ /* 0x000fe40007ffe0ff */
[----:B------:R-:W-:Y:S02]  /*64d0*/  IMNMX R0, R0, R3, !PT ;  /* 0x0000000300007217 */ /* 0x000fe40007800200 */
[----:B------:R-:W-:Y:S02]  /*64e0*/  IMNMX R2, R2, R4, PT ;  /* 0x0000000402027217 */ /* 0x000fe40003800200 */
.L_x_495:
[----:B------:R-:W3:Y:S02]  /*64f0*/  LDL R3, [R1+0x18] ;  /* 0x0000180001037983 */ /* 0x000ee40000100800 */
[----:B---3--:R-:W-:-:S04]  /*6500*/  LOP3.LUT P0, RZ, R3, 0x8, RZ, 0xc0, !PT ;  /* 0x0000000803ff7812 */ /* 0x008fc8000780c0ff */
[----:B------:R-:W-:-:S04]  /*6510*/  ISETP.GT.AND P0, PT, R0, 0x1, !P0 ;  /* 0x000000010000780c */ /* 0x000fc80004704270 */
[----:B------:R-:W-:-:S04]  /*6520*/  ISETP.LT.OR P0, PT, R2, 0x2, P0 ;  /* 0x000000020200780c */ /* 0x000fc80000701670 */
[----:B------:R-:W-:Y:S02]  /*6530*/  FSEL R6, R44, -INF , !P0 ;  /* 0xff8000002c067808 */ /* 0x000fe40004000000 */
[----:B------:R-:W-:-:S04]  /*6540*/  LOP3.LUT P0, RZ, R3, 0x4, RZ, 0xc0, !PT ;  /* 0x0000000403ff7812 */ /* 0x000fc8000780c0ff */
        /* <DEDUP_REMOVED lines=11> */
[----:B------:R-:W-:Y:S02]  /*6600*/  ISETP.GT.AND P0, PT, R0, 0x11, !P6 ;  /* 0x000000110000780c */ /* 0x000fe40007704270 */
[----:B------:R-:W-:Y:S02]  /*6610*/  LOP3.LUT P6, RZ, R3, 0x20, RZ, 0xc0, !PT ;  /* 0x0000002003ff7812 */ /* 0x000fe400078cc0ff */
[----:B------:R-:W-:-:S04]  /*6620*/  ISETP.LT.OR P0, PT, R2, 0x12, P0 ;  /* 0x000000120200780c */ /* 0x000fc80000701670 */
[----:B------:R-:W-:Y:S02]  /*6630*/  FSEL R14, R32, -INF , !P0 ;  /* 0xff800000200e7808 */ /* 0x000fe40004000000 */
[----:B------:R-:W-:Y:S02]  /*6640*/  ISETP.GT.AND P0, PT, R0, 0x18, !P5 ;  /* 0x000000180000780c */ /* 0x000fe40006f04270 */
[----:B------:R-:W-:Y:S02]  /*6650*/  LOP3.LUT P5, RZ, R3, 0x10, RZ, 0xc0, !PT ;  /* 0x0000001003ff7812 */ /* 0x000fe400078ac0ff */
[----:B------:R-:W-:-:S04]  /*6660*/  ISETP.LT.OR P0, PT, R2, 0x19, P0 ;  /* 0x000000190200780c */ /* 0x000fc80000701670 */
[----:B------:R-:W-:Y:S02]  /*6670*/  FSEL R13, R29, -INF , !P0 ;  /* 0xff8000001d0d7808 */ /* 0x000fe40004000000 */
[----:B------:R-:W-:-:S04]  /*6680*/  ISETP.GT.AND P0, PT, R0, 0x19, !P4 ;  /* 0x000000190000780c */ /* 0x000fc80006704270 */
        /* <DEDUP_REMOVED lines=8> */
[C---:B------:R-:W-:Y:S02]  /*6710*/  ISETP.GT.AND P0, PT, R0.reuse, RZ, !P1 ;  /* 0x000000ff0000720c */ /* 0x040fe40004f04270 */
[----:B------:R-:W-:Y:S02]  /*6720*/  ISETP.GT.AND P1, PT, R0, 0x28, !P5 ;  /* 0x000000280000780c */ /* 0x000fe40006f24270 */
[C---:B------:R-:W-:Y:S02]  /*6730*/  ISETP.LT.OR P0, PT, R2.reuse, 0x1, P0 ;  /* 0x000000010200780c */ /* 0x040fe40000701670 */
[----:B------:R-:W-:Y:S02]  /*6740*/  ISETP.LT.OR P1, PT, R2, 0x29, P1 ;  /* 0x000000290200780c */ /* 0x000fe40000f21670 */
[----:B------:R-:W-:-:S02]  /*6750*/  FSEL R7, R46, -INF , !P0 ;  /* 0xff8000002e077808 */ /* 0x000fc40004000000 */
[----:B------:R-:W-:Y:S02]  /*6760*/  ISETP.GT.AND P0, PT, R0, 0x29, !P6 ;  /* 0x000000290000780c */ /* 0x000fe40007704270 */
[----:B------:R-:W-:Y:S02]  /*6770*/  FMNMX.FTZ R0, R11, R15, !PT ;  /* 0x0000000f0b007209 */ /* 0x000fe40007810000 */
[----:B------:R-:W-:Y:S02]  /*6780*/  ISETP.LT.OR P0, PT, R2, 0x2a, P0 ;  /* 0x0000002a0200780c */ /* 0x000fe40000701670 */
[----:B------:R-:W-:Y:S02]  /*6790*/  FMNMX.FTZ R2, R7, R6, !PT ;  /* 0x0000000607027209 */ /* 0x000fe40007810000 */
[----:B------:R-:W-:Y:S02]  /*67a0*/  FMNMX.FTZ R0, R16, R0, !PT ;  /* 0x0000000010007209 */ /* 0x000fe40007810000 */
[----:B------:R-:W-:-:S02]  /*67b0*/  FMNMX.FTZ R2, R10, R2, !PT ;  /* 0x000000020a027209 */ /* 0x000fc40007810000 */
[----:B------:R-:W-:Y:S02]  /*67c0*/  FMNMX.FTZ R0, R17, R0, !PT ;  /* 0x0000000011007209 */ /* 0x000fe40007810000 */
[----:B------:R-:W-:Y:S02]  /*67d0*/  FMNMX.FTZ R2, R9, R2, !PT ;  /* 0x0000000209027209 */ /* 0x000fe40007810000 */
[----:B------:R-:W-:Y:S02]  /*67e0*/  FMNMX.FTZ R0, R18, R0, !PT ;  /* 0x0000000012007209 */ /* 0x000fe40007810000 */
        /* <DEDUP_REMOVED lines=9> */
[----:B------:R-:W-:Y:S02]  /*6880*/  FSEL R69, R26, -INF , !P1 ;  /* 0xff8000001a457808 */ /* 0x000fe40004800000 */
[----:B------:R-:W-:Y:S02]  /*6890*/  FMNMX.FTZ R0, R74, R0, !PT ;  /* 0x000000004a007209 */ /* 0x000fe40007810000 */
[----:B------:R-:W-:Y:S02]  /*68a0*/  FMNMX.FTZ R2, R70, R2, !PT ;  /* 0x0000000246027209 */ /* 0x000fe40007810000 */
[----:B------:R-:W-:Y:S02]  /*68b0*/  FSEL R68, R25, -INF , !P0 ;  /* 0xff80000019447808 */ /* 0x000fe40004000000 */
[----:B------:R-:W-:Y:S02]  /*68c0*/  FMNMX.FTZ R0, R73, R0, !PT ;  /* 0x0000000049007209 */ /* 0x000fe40007810000 */
[----:B------:R-:W-:-:S02]  /*68d0*/  FMNMX.FTZ R2, R69, R2, !PT ;  /* 0x0000000245027209 */ /* 0x000fc40007810000 */
[----:B-12---:R-:W-:Y:S02]  /*68e0*/  FMNMX.FTZ R4, R72, R0, !PT ;  /* 0x0000000048047209 */ /* 0x006fe40007810000 */
[----:B------:R-:W-:Y:S01]  /*68f0*/  FMNMX.FTZ R5, R68, R2, !PT ;  /* 0x0000000244057209 */ /* 0x000fe20007810000 */
[----:B------:R-:W-:Y:S05]  /*6900*/  BRA.DIV ~URZ, `(.L_x_499) ;  /* 0x00013c527f007947 */ /* 0x000fea000b800000 */
[----:B------:R1:W2:Y:S02]  /*6910*/  SHFL.BFLY PT, R0, R4, 0x2, 0x1f ;  /* 0x0c401f0004007f89 */ /* 0x0002a400000e0000 */
.L_x_643:
[----:B-12---:R-:W-:Y:S01]  /*6920*/  FMNMX.FTZ R4, R4, R0, !PT ;  /* 0x0000000004047209 */ /* 0x006fe20007810000 */
[----:B------:R-:W-:Y:S05]  /*6930*/  BRA.DIV ~URZ, `(.L_x_500) ;  /* 0x00013c627f007947 */ /* 0x000fea000b800000 */
[----:B------:R-:W1:Y:S02]  /*6940*/  SHFL.BFLY PT, R0, R5, 0x2, 0x1f ;  /* 0x0c401f0005007f89 */ /* 0x000e6400000e0000 */
[----:B-1----:R-:W-:Y:S02]  /*6950*/  FMNMX.FTZ R5, R5, R0, !PT ;  /* 0x0000000005057209 */ /* 0x002fe40007810000 */
[----:B------:R-:W1:Y:S04]  /*6960*/  SHFL.BFLY PT, R0, R4, 0x1, 0x1f ;  /* 0x0c201f0004007f89 */ /* 0x000e6800000e0000 */
[----:B------:R2:W3:Y:S01]  /*6970*/  SHFL.BFLY PT, R3, R5, 0x1, 0x1f ;  /* 0x0c201f0005037f89 */ /* 0x0004e200000e0000 */
[----:B-1----:R-:W-:-:S04]  /*6980*/  FMNMX.FTZ R133, R4, R0, !PT ;  /* 0x0000000004857209 */ /* 0x002fc80007810000 */
.L_x_644:
[----:B------:R-:W4:Y:S01]  /*6990*/  LDL R40, [R1] ;  /* 0x0000000001287983 */ /* 0x000f220000100800 */
[C---:B------:R-:W-:Y:S01]  /*69a0*/  FMUL.FTZ R2, R133.reuse, c[0x0][0x2d0] ;  /* 0x0000b40085027a20 */ /* 0x040fe20000410000 */
[----:B------:R-:W-:Y:S01]  /*69b0*/  FSETP.NEU.FTZ.AND P0, PT, R133, -INF , PT ;  /* 0xff8000008500780b */ /* 0x000fe20003f1d000 */
[----:B------:R-:W-:Y:S01]  /*69c0*/  WARPSYNC 0xffffffff ;  /* 0xffffffff00007948 */ /* 0x000fe20003800000 */
[----:B---3--:R-:W-:Y:S01]  /*69d0*/  FMNMX.FTZ R132, R3, R5, !PT ;  /* 0x0000000503847209 */ /* 0x008fe20007810000 */
[----:B------:R-:W-:Y:S01]  /*69e0*/  LDSM.16.MT88.4 R32, [R241+0x800] ;  /* 0x00080000f120783b */ /* 0x000fe20000004200 */
[----:B------:R-:W-:-:S02]  /*69f0*/  FSEL R2, R2, RZ, P0 ;  /* 0x000000ff02027208 */ /* 0x000fc40000000000 */
[----:B------:R-:W-:Y:S01]  /*6a00*/  FSETP.NEU.FTZ.AND P0, PT, R132, -INF , PT ;  /* 0xff8000008400780b */ /* 0x000fe20003f1d000 */
[----:B------:R-:W-:Y:S02]  /*6a10*/  LDSM.16.MT88.4 R36, [R239+0x800] ;  /* 0x00080000ef24783b */ /* 0x000fe40000004200 */
[--C-:B------:R-:W-:Y:S02]  /*6a20*/  FFMA.FTZ R0, R11, c[0x0][0x2d0], -R2.reuse ;  /* 0x0000b4000b007a23 */ /* 0x100fe40000010802 */
[--C-:B------:R-:W-:Y:S01]  /*6a30*/  FFMA.FTZ R3, R19, c[0x0][0x2d0], -R2.reuse ;  /* 0x0000b40013037a23 */ /* 0x100fe20000010802 */
[----:B------:R-:W-:Y:S01]  /*6a40*/  LDSM.16.MT88.4 R24, [R240] ;  /* 0x00000000f018783b */ /* 0x000fe20000004200 */
[----:B------:R1:W-:Y:S03]  /*6a50*/  MUFU.EX2 R101, R0 ;  /* 0x0000000000657308 */ /* 0x0003e60000000800 */
[----:B------:R-:W-:Y:S04]  /*6a60*/  LDSM.16.MT88.4 R60, [R239+0x1800] ;  /* 0x00180000ef3c783b */ /* 0x000fe80000004200 */
[----:B------:R-:W-:Y:S01]  /*6a70*/  LDSM.16.MT88.4 R48, [R240+0x800] ;  /* 0x00080000f030783b */ /* 0x000fe20000004200 */
[----:B------:R3:W-:Y:S03]  /*6a80*/  MUFU.EX2 R126, R3 ;  /* 0x00000003007e7308 */ /* 0x0007e60000000800 */
[----:B------:R-:W-:Y:S04]  /*6a90*/  LDSM.16.MT88.4 R56, [R241+0x1800] ;  /* 0x00180000f138783b */ /* 0x000fe80000004200 */
[----:B------:R-:W-:Y:S01]  /*6aa0*/  LDSM.16.MT88.4 R64, [R241+0x2000] ;  /* 0x00200000f140783b */ /* 0x000fe20000004200 */
[----:B-1----:R-:W-:-:S03]  /*6ab0*/  FFMA.FTZ R0, R15, c[0x0][0x2d0], -R2 ;  /* 0x0000b4000f007a23 */ /* 0x002fc60000010802 */
[----:B------:R-:W-:Y:S01]  /*6ac0*/  LDSM.16.MT88.4 R52, [R242+0x1800] ;  /* 0x00180000f234783b */ /* 0x000fe20000004200 */
[----:B------:R1:W-:Y:S01]  /*6ad0*/  MUFU.EX2 R100, R0 ;  /* 0x0000000000647308 */ /* 0x0003e20000000800 */
[----:B---3--:R-:W-:-:S07]  /*6ae0*/  FFMA.FTZ R3, R20, c[0x0][0x2d0], -R2 ;  /* 0x0000b40014037a23 */ /* 0x008fce0000010802 */
[----:B------:R-:W-:Y:S01]  /*6af0*/  MUFU.EX2 R127, R3 ;  /* 0x00000003007f7308 */ /* 0x000fe20000000800 */
[----:B-1----:R-:W-:-:S07]  /*6b00*/  FFMA.FTZ R0, R16, c[0x0][0x2d0], -R2 ;  /* 0x0000b40010007a23 */ /* 0x002fce0000010802 */
[----:B------:R1:W-:Y:S02]  /*6b10*/  MUFU.EX2 R116, R0 ;  /* 0x0000000000747308 */ /* 0x0003e40000000800 */
[----:B-1----:R-:W-:-:S06]  /*6b20*/  FFMA.FTZ R0, R17, c[0x0][0x2d0], -R2 ;  /* 0x0000b40011007a23 */ /* 0x002fcc0000010802 */
[----:B------:R1:W3:Y:S02]  /*6b30*/  MUFU.EX2 R111, R0 ;  /* 0x00000000006f7308 */ /* 0x0002e40000000800 */
[----:B-1----:R-:W-:Y:S02]  /*6b40*/  FFMA.FTZ R0, R18, c[0x0][0x2d0], -R2 ;  /* 0x0000b40012007a23 */ /* 0x002fe40000010802 */
[----:B------:R-:W1:Y:S04]  /*6b50*/  LDSM.16.MT88.4 R16, [R239] ;  /* 0x00000000ef10783b */ /* 0x000e680000004200 */
[----:B------:R5:W-:Y:S02]  /*6b60*/  MUFU.EX2 R117, R0 ;  /* 0x0000000000757308 */ /* 0x000be40000000800 */
[----:B-----5:R-:W-:-:S05]  /*6b70*/  FMUL.FTZ R0, R132, c[0x0][0x2d0] ;  /* 0x0000b40084007a20 */ /* 0x020fca0000410000 */
[----:B------:R-:W-:-:S05]  /*6b80*/  FSEL R0, R0, RZ, P0 ;  /* 0x000000ff00007208 */ /* 0x000fca0000000000 */
[----:B------:R-:W-:-:S04]  /*6b90*/  FFMA.FTZ R3, R7, c[0x0][0x2d0], -R0 ;  /* 0x0000b40007037a23 */ /* 0x000fc80000010800 */
[----:B------:R5:W-:Y:S02]  /*6ba0*/  MUFU.EX2 R109, R3 ;  /* 0x00000003006d7308 */ /* 0x000be40000000800 */
[--C-:B-----5:R-:W-:Y:S02]  /*6bb0*/  FFMA.FTZ R3, R6, c[0x0][0x2d0], -R0.reuse ;  /* 0x0000b40006037a23 */ /* 0x120fe40000010800 */
[----:B--2---:R-:W2:Y:S04]  /*6bc0*/  LDSM.16.MT88.4 R4, [R241] ;  /* 0x00000000f104783b */ /* 0x004ea80000004200 */
[----:B------:R5:W1:Y:S02]  /*6bd0*/  MUFU.EX2 R108, R3 ;  /* 0x00000003006c7308 */ /* 0x000a640000000800 */
[----:B-----5:R-:W-:Y:S01]  /*6be0*/  FFMA.FTZ R3, R10, c[0x0][0x2d0], -R0 ;  /* 0x0000b4000a037a23 */ /* 0x020fe20000010800 */
[----:B---3--:R-:W-:-:S05]  /*6bf0*/  F2FP.PACK_AB R10, R111, R116 ;  /* 0x000000746f0a723e */ /* 0x008fca00000000ff */
[----:B------:R3:W-:Y:S02]  /*6c00*/  MUFU.EX2 R110, R3 ;  /* 0x00000003006e7308 */ /* 0x0007e40000000800 */
[----:B---3--:R-:W-:Y:S01]  /*6c10*/  FFMA.FTZ R3, R9, c[0x0][0x2d0], -R0 ;  /* 0x0000b40009037a23 */ /* 0x008fe20000010800 */
[----:B-1----:R-:W-:-:S05]  /*6c20*/  F2FP.PACK_AB R9, R108, R109 ;  /* 0x0000006d6c09723e */ /* 0x002fca00000000ff */
[----:B------:R1:W3:Y:S02]  /*6c30*/  MUFU.EX2 R118, R3 ;  /* 0x0000000300767308 */ /* 0x0002e40000000800 */
[----:B-1----:R-:W-:Y:S01]  /*6c40*/  FFMA.FTZ R3, R21, c[0x0][0x2d0], -R2 ;  /* 0x0000b40015037a23 */ /* 0x002fe20000010802 */
[----:B---3--:R-:W-:-:S05]  /*6c50*/  F2FP.PACK_AB R11, R118, R110 ;  /* 0x0000006e760b723e */ /* 0x008fca00000000ff */
[----:B------:R1:W-:Y:S02]  /*6c60*/  MUFU.EX2 R125, R3 ;  /* 0x00000003007d7308 */ /* 0x0003e40000000800 */
[----:B-1----:R-:W-:Y:S01]  /*6c70*/  FFMA.FTZ R3, R8, c[0x0][0x2d0], -R0 ;  /* 0x0000b40008037a23 */ /* 0x002fe20000010800 */
[----:B------:R-:W-:-:S05]  /*6c80*/  F2FP.PACK_AB R8, R100, R101 ;  /* 0x000000656408723e */ /* 0x000fca00000000ff */
[----:B------:R1:W-:Y:S02]  /*6c90*/  MUFU.EX2 R119, R3 ;  /* 0x0000000300777308 */ /* 0x0003e40000000800 */
[C---:B------:R-:W-:Y:S08]  /*6ca0*/  HMMA.16816.F32 R28, R8.reuse, R16, RZ ;  /* 0x00000010081c723c */ /* 0x040ff000000018ff */
[----:B------:R-:W-:Y:S01]  /*6cb0*/  HMMA.16816.F32 R20, R8, R18, RZ ;  /* 0x000000120814723c */ /* 0x000fe200000018ff */
[----:B-1----:R-:W-:-:S04]  /*6cc0*/  FFMA.FTZ R3, R14, c[0x0][0x2d0], -R0 ;  /* 0x0000b4000e037a23 */ /* 0x002fc80000010800 */
[----:B------:R1:W3:Y:S03]  /*6cd0*/  MUFU.EX2 R124, R3 ;  /* 0x00000003007c7308 */ /* 0x0002e60000000800 */
[----:B--2---:R-:W-:Y:S07]  /*6ce0*/  HMMA.16816.F32 R16, R8, R4, RZ ;  /* 0x000000040810723c */ /* 0x004fee00000018ff */
[----:B------:R-:W-:Y:S01]  /*6cf0*/  F2FP.PACK_AB R4, R126, R117 ;  /* 0x000000757e04723e */ /* 0x000fe200000000ff */
[----:B-1----:R-:W-:Y:S01]  /*6d00*/  FFMA.FTZ R3, R13, c[0x0][0x2d0], -R0 ;  /* 0x0000b4000d037a23 */ /* 0x002fe20000010800 */
[----:B---3--:R-:W-:-:S03]  /*6d10*/  F2FP.PACK_AB R5, R124, R119 ;  /* 0x000000777c05723e */ /* 0x008fc600000000ff */
[----:B------:R1:W-:Y:S02]  /*6d20*/  MUFU.EX2 R129, R3 ;  /* 0x0000000300817308 */ /* 0x0003e40000000800 */
[----:B-1----:R-:W-:Y:S02]  /*6d30*/  FFMA.FTZ R3, R12, c[0x0][0x2d0], -R0 ;  /* 0x0000b4000c037a23 */ /* 0x002fe40000010800 */
[----:B------:R-:W-:Y:S04]  /*6d40*/  HMMA.16816.F32 R12, R8, R6, RZ ;  /* 0x00000006080c723c */ /* 0x000fe800000018ff */
[----:B------:R-:W1:Y:S03]  /*6d50*/  MUFU.EX2 R128, R3 ;  /* 0x0000000300807308 */ /* 0x000e660000000800 */
[----:B------:R-:W-:Y:S01]  /*6d60*/  F2FP.PACK_AB R6, R125, R127 ;  /* 0x0000007f7d06723e */ /* 0x000fe200000000ff */
[----:B----4-:R2:W3:Y:S01]  /*6d70*/  LDSM.16.MT88.4 R44, [R40] ;  /* 0x00000000282c783b */ /* 0x0104e20000004200 */
[----:B-1----:R-:W-:-:S07]  /*6d80*/  F2FP.PACK_AB R7, R128, R129 ;  /* 0x000000818007723e */ /* 0x002fce00000000ff */
[C---:B------:R-:W-:Y:S08]  /*6d90*/  HMMA.16816.F32 R156, R4.reuse, R36, R28 ;  /* 0x00000024049c723c */ /* 0x040ff0000000181c */
[C---:B------:R-:W-:Y:S01]  /*6da0*/  HMMA.16816.F32 R136, R4.reuse, R38, R20 ;  /* 0x000000260488723c */ /* 0x040fe20000001814 */
[----:B------:R-:W1:Y:S07]  /*6db0*/  LDSM.16.MT88.4 R36, [R242+0x800] ;  /* 0x00080000f224783b */ /* 0x000e6e0000004200 */
[----:B--2---:R-:W-:Y:S08]  /*6dc0*/  HMMA.16816.F32 R40, R4, R34, R12 ;  /* 0x000000220428723c */ /* 0x004ff0000000180c */
[C---:B------:R-:W-:Y:S08]  /*6dd0*/  HMMA.16816.F32 R28, R8.reuse, R26, RZ ;  /* 0x0000001a081c723c */ /* 0x040ff000000018ff */
[----:B---3--:R-:W-:Y:S08]  /*6de0*/  HMMA.16816.F32 R20, R8, R46, RZ ;  /* 0x0000002e0814723c */ /* 0x008ff000000018ff */
[----:B------:R-:W-:Y:S01]  /*6df0*/  MOV R155, R40 ;  /* 0x00000028009b7202 */ /* 0x000fe20000000f00 */
[----:B------:R-:W-:Y:S01]  /*6e00*/  IMAD.MOV.U32 R153, RZ, RZ, R42 ;  /* 0x000000ffff997224 */ /* 0x000fe200078e002a */
[----:B------:R-:W-:Y:S01]  /*6e10*/  MOV R154, R41 ;  /* 0x00000029009a7202 */ /* 0x000fe20000000f00 */
[----:B------:R-:W-:Y:S01]  /*6e20*/  HMMA.16816.F32 R148, R4, R32, R16 ;  /* 0x000000200494723c */ /* 0x000fe20000001810 */
[----:B------:R-:W-:Y:S01]  /*6e30*/  MOV R152, R43 ;  /* 0x0000002b00987202 */ /* 0x000fe20000000f00 */
[----:B------:R-:W2:Y:S06]  /*6e40*/  LDSM.16.MT88.4 R32, [R239+0x2000] ;  /* 0x00200000ef20783b */ /* 0x000eac0000004200 */
[C---:B------:R-:W-:Y:S08]  /*6e50*/  HMMA.16816.F32 R40, R8.reuse, R24, RZ ;  /* 0x000000180828723c */ /* 0x040ff000000018ff */
[C---:B------:R-:W-:Y:S01]  /*6e60*/  HMMA.16816.F32 R24, R8.reuse, R44, RZ ;  /* 0x0000002c0818723c */ /* 0x040fe200000018ff */
[----:B------:R-:W3:Y:S07]  /*6e70*/  LDSM.16.MT88.4 R44, [R240+0x1800] ;  /* 0x00180000f02c783b */ /* 0x000eee0000004200 */
[C---:B------:R-:W-:Y:S08]  /*6e80*/  HMMA.16816.F32 R16, R8.reuse, R60, RZ ;  /* 0x0000003c0810723c */ /* 0x040ff000000018ff */
[----:B------:R-:W-:Y:S01]  /*6e90*/  HMMA.16816.F32 R12, R8, R62, RZ ;  /* 0x0000003e080c723c */ /* 0x000fe200000018ff */
[----:B------:R-:W4:Y:S07]  /*6ea0*/  LDSM.16.MT88.4 R60, [R240+0x2000] ;  /* 0x00200000f03c783b */ /* 0x000f2e0000004200 */
[C---:B------:R-:W-:Y:S08]  /*6eb0*/  HMMA.16816.F32 R76, R4.reuse, R50, R28 ;  /* 0x00000032044c723c */ /* 0x040ff0000000181c */
[C---:B-1----:R-:W-:Y:S08]  /*6ec0*/  HMMA.16816.F32 R24, R4.reuse, R36, R24 ;  /* 0x000000240418723c */ /* 0x042ff00000001818 */
[----:B------:R-:W-:Y:S01]  /*6ed0*/  HMMA.16816.F32 R20, R4, R38, R20 ;  /* 0x000000260414723c */ /* 0x000fe20000001814 */
[----:B------:R-:W1:Y:S07]  /*6ee0*/  LDSM.16.MT88.4 R36, [R239+0x3000] ;  /* 0x00300000ef24783b */ /* 0x000e6e0000004200 */
[----:B------:R-:W-:Y:S01]  /*6ef0*/  HMMA.16816.F32 R28, R8, R58, RZ ;  /* 0x0000003a081c723c */ /* 0x000fe200000018ff */
[----:B------:R-:W-:Y:S01]  /*6f00*/  MOV R147, R76 ;  /* 0x0000004c00937202 */ /* 0x000fe20000000f00 */
[----:B------:R-:W-:Y:S01]  /*6f10*/  IMAD.MOV.U32 R146, RZ, RZ, R77 ;  /* 0x000000ffff927224 */ /* 0x000fe200078e004d */
[----:B------:R-:W-:-:S02]  /*6f20*/  MOV R145, R78 ;  /* 0x0000004e00917202 */ /* 0x000fc40000000f00 */
[----:B------:R-:W-:-:S03]  /*6f30*/  MOV R144, R79 ;  /* 0x0000004f00907202 */ /* 0x000fc60000000f00 */
[----:B------:R-:W-:Y:S01]  /*6f40*/  HMMA.16816.F32 R140, R4, R48, R40 ;  /* 0x00000030048c723c */ /* 0x000fe20000001828 */
[----:B------:R-:W-:Y:S01]  /*6f50*/  IMAD.MOV.U32 R79, RZ, RZ, R25 ;  /* 0x000000ffff4f7224 */ /* 0x000fe200078e0019 */
[----:B------:R-:W-:Y:S01]  /*6f60*/  MOV R78, R26 ;  /* 0x0000001a004e7202 */ /* 0x000fe20000000f00 */
[----:B------:R-:W-:Y:S01]  /*6f70*/  IMAD.MOV.U32 R76, RZ, RZ, R24 ;  /* 0x000000ffff4c7224 */ /* 0x000fe200078e0018 */
[----:B------:R-:W-:Y:S01]  /*6f80*/  MOV R77, R27 ;  /* 0x0000001b004d7202 */ /* 0x000fe20000000f00 */
[----:B------:R-:W-:Y:S03]  /*6f90*/  LDSM.16.MT88.4 R48, [R242+0x2000] ;  /* 0x00200000f230783b */ /* 0x000fe60000004200 */
[----:B------:R-:W-:Y:S01]  /*6fa0*/  HMMA.16816.F32 R40, R8, R56, RZ ;  /* 0x000000380828723c */ /* 0x000fe200000018ff */
[----:B------:R-:W-:Y:S01]  /*6fb0*/  MOV R97, R22 ;  /* 0x0000001600617202 */ /* 0x000fe20000000f00 */
[----:B------:R-:W-:Y:S01]  /*6fc0*/  IMAD.MOV.U32 R102, RZ, RZ, R21 ;  /* 0x000000ffff667224 */ /* 0x000fe200078e0015 */
[----:B------:R-:W-:-:S02]  /*6fd0*/  MOV R96, R23 ;  /* 0x0000001700607202 */ /* 0x000fc40000000f00 */
[----:B------:R-:W-:-:S03]  /*6fe0*/  MOV R95, R20 ;  /* 0x00000014005f7202 */ /* 0x000fc60000000f00 */
[C---:B--2---:R-:W-:Y:S08]  /*6ff0*/  HMMA.16816.F32 R16, R4.reuse, R32, R16 ;  /* 0x000000200410723c */ /* 0x044ff00000001810 */
[----:B------:R-:W-:Y:S08]  /*7000*/  HMMA.16816.F32 R12, R4, R34, R12 ;  /* 0x00000022040c723c */ /* 0x000ff0000000180c */
[C---:B---3--:R-:W-:Y:S08]  /*7010*/  HMMA.16816.F32 R24, R8.reuse, R44, RZ ;  /* 0x0000002c0818723c */ /* 0x048ff000000018ff */
[----:B------:R-:W-:Y:S01]  /*7020*/  HMMA.16816.F32 R20, R8, R46, RZ ;  /* 0x0000002e0814723c */ /* 0x000fe200000018ff */
[----:B------:R-:W2:Y:S01]  /*7030*/  LDSM.16.MT88.4 R44, [R241+0x3000] ;  /* 0x00300000f12c783b */ /* 0x000ea20000004200 */
[----:B------:R-:W-:Y:S01]  /*7040*/  MOV R135, R16 ;  /* 0x0000001000877202 */ /* 0x000fe20000000f00 */
[----:B------:R-:W-:Y:S01]  /*7050*/  IMAD.MOV.U32 R134, RZ, RZ, R17 ;  /* 0x000000ffff867224 */ /* 0x000fe200078e0011 */
[----:B------:R-:W-:-:S02]  /*7060*/  MOV R131, R18 ;  /* 0x0000001200837202 */ /* 0x000fc40000000f00 */
[----:B------:R-:W-:Y:S02]  /*7070*/  MOV R130, R19 ;  /* 0x0000001300827202 */ /* 0x000fe40000000f00 */
[----:B------:R-:W-:Y:S01]  /*7080*/  HMMA.16816.F32 R32, R4, R66, R28 ;  /* 0x000000420420723c */ /* 0x000fe2000000181c */
[----:B------:R-:W-:Y:S01]  /*7090*/  IMAD.MOV.U32 R94, RZ, RZ, R13 ;  /* 0x000000ffff5e7224 */ /* 0x000fe200078e000d */
[----:B------:R-:W-:Y:S01]  /*70a0*/  MOV R87, R14 ;  /* 0x0000000e00577202 */ /* 0x000fe20000000f00 */
[----:B------:R-:W-:Y:S01]  /*70b0*/  IMAD.MOV.U32 R85, RZ, RZ, R12 ;  /* 0x000000ffff557224 */ /* 0x000fe200078e000c */
[----:B------:R-:W-:-:S04]  /*70c0*/  MOV R86, R15 ;  /* 0x0000000f00567202 */ /* 0x000fc80000000f00 */
[----:B------:R-:W-:Y:S01]  /*70d0*/  HMMA.16816.F32 R56, R4, R64, R40 ;  /* 0x000000400438723c */ /* 0x000fe20000001828 */
[----:B------:R-:W3:Y:S07]  /*70e0*/  LDSM.16.MT88.4 R40, [R239+0x3800] ;  /* 0x00380000ef28783b */ /* 0x000eee0000004200 */
[C---:B------:R-:W-:Y:S08]  /*70f0*/  HMMA.16816.F32 R16, R8.reuse, R52, RZ ;  /* 0x000000340810723c */ /* 0x040ff000000018ff */
[----:B------:R-:W-:Y:S01]  /*7100*/  HMMA.16816.F32 R12, R8, R54, RZ ;  /* 0x00000036080c723c */ /* 0x000fe200000018ff */
[----:B------:R-:W5:Y:S01]  /*7110*/  LDSM.16.MT88.4 R52, [R240+0x3000] ;  /* 0x00300000f034783b */ /* 0x000f620000004200 */
[----:B------:R-:W-:Y:S01]  /*7120*/  MOV R84, R33 ;  /* 0x0000002100547202 */ /* 0x000fe20000000f00 */
[----:B------:R-:W-:Y:S01]  /*7130*/  IMAD.MOV.U32 R92, RZ, RZ, R35 ;  /* 0x000000ffff5c7224 */ /* 0x000fe200078e0023 */
[----:B------:R-:W-:-:S02]  /*7140*/  MOV R93, R34 ;  /* 0x00000022005d7202 */ /* 0x000fc40000000f00 */
[----:B------:R-:W-:Y:S02]  /*7150*/  MOV R3, R32 ;  /* 0x0000002000037202 */ /* 0x000fe40000000f00 */
[----:B------:R-:W3:Y:S01]  /*7160*/  LDSM.16.MT88.4 R32, [R241+0x3800] ;  /* 0x00380000f120783b */ /* 0x000ee20000004200 */
[----:B----4-:R-:W-:Y:S08]  /*7170*/  HMMA.16816.F32 R64, R4, R60, R24 ;  /* 0x0000003c0440723c */ /* 0x010ff00000001818 */
[C---:B-1----:R-:W-:Y:S08]  /*7180*/  HMMA.16816.F32 R28, R8.reuse, R36, RZ ;  /* 0x00000024081c723c */ /* 0x042ff000000018ff */
[----:B------:R-:W-:Y:S01]  /*7190*/  HMMA.16816.F32 R24, R8, R38, RZ ;  /* 0x000000260818723c */ /* 0x000fe200000018ff */
[----:B------:R-:W-:Y:S07]  /*71a0*/  LDSM.16.MT88.4 R36, [R242+0x3000] ;  /* 0x00300000f224783b */ /* 0x000fee0000004200 */
[----:B------:R-:W-:Y:S08]  /*71b0*/  HMMA.16816.F32 R176, R4, R62, R20 ;  /* 0x0000003e04b0723c */ /* 0x000ff00000001814 */
[----:B--2---:R-:W-:Y:S07]  /*71c0*/  HMMA.16816.F32 R20, R8, R44, RZ ;  /* 0x0000002c0814723c */ /* 0x004fee00000018ff */
[----:B------:R-:W-:Y:S01]  /*71d0*/  MOV R44, R85 ;  /* 0x00000055002c7202 */ /* 0x000fe20000000f00 */
[----:B------:R-:W-:Y:S01]  /*71e0*/  HMMA.16816.F32 R60, R4, R48, R16 ;  /* 0x00000030043c723c */ /* 0x000fe20000001810 */
[----:B------:R-:W-:-:S07]  /*71f0*/  MOV R45, R94 ;  /* 0x0000005e002d7202 */ /* 0x000fce0000000f00 */
[----:B------:R-:W-:Y:S01]  /*7200*/  HMMA.16816.F32 R172, R4, R50, R12 ;  /* 0x0000003204ac723c */ /* 0x000fe2000000180c */
[----:B------:R-:W1:Y:S07]  /*7210*/  LDSM.16.MT88.4 R48, [R240+0x3800] ;  /* 0x00380000f030783b */ /* 0x000e6e0000004200 */
[----:B------:R-:W-:Y:S07]  /*7220*/  HMMA.16816.F32 R16, R8, R46, RZ ;  /* 0x0000002e0810723c */ /* 0x000fee00000018ff */
[----:B------:R-:W-:Y:S01]  /*7230*/  MOV R46, R87 ;  /* 0x00000057002e7202 */ /* 0x000fe20000000f00 */
[----:B---3--:R-:W-:Y:S01]  /*7240*/  HMMA.16816.F32 R88, R4, R42, R24 ;  /* 0x0000002a0458723c */ /* 0x008fe20000001818 */
[----:B------:R-:W2:Y:S01]  /*7250*/  LDSM.16.MT88.4 R24, [R242+0x3800] ;  /* 0x00380000f218783b */ /* 0x000ea20000004200 */
[----:B------:R-:W-:-:S05]  /*7260*/  IMAD.MOV.U32 R47, RZ, RZ, R86 ;  /* 0x000000ffff2f7224 */ /* 0x000fca00078e0056 */
[----:B------:R-:W-:Y:S01]  /*7270*/  IMAD.MOV.U32 R42, RZ, RZ, R78 ;  /* 0x000000ffff2a7224 */ /* 0x000fe200078e004e */
[----:B-----5:R-:W-:Y:S01]  /*7280*/  HMMA.16816.F32 R12, R8, R52, RZ ;  /* 0x00000034080c723c */ /* 0x020fe200000018ff */
[----:B------:R-:W-:-:S06]  /*7290*/  MOV R43, R77 ;  /* 0x0000004d002b7202 */ /* 0x000fcc0000000f00 */
[----:B------:R-:W-:Y:S01]  /*72a0*/  MOV R53, R84 ;  /* 0x0000005400357202 */ /* 0x000fe20000000f00 */
[----:B------:R-:W-:Y:S01]  /*72b0*/  HMMA.16816.F32 R80, R4, R40, R28 ;  /* 0x000000280450723c */ /* 0x000fe2000000181c */
[----:B------:R-:W3:Y:S01]  /*72c0*/  LDSM.16.MT88.4 R28, [R239+0x4800] ;  /* 0x00480000ef1c783b */ /* 0x000ee20000004200 */
[----:B------:R-:W-:Y:S01]  /*72d0*/  MOV R52, R3 ;  /* 0x0000000300347202 */ /* 0x000fe20000000f00 */
[----:B------:R-:W-:-:S04]  /*72e0*/  FADD.FTZ R3, R101, R100 ;  /* 0x0000006465037221 */ /* 0x000fc80000010000 */
[----:B------:R-:W-:Y:S01]  /*72f0*/  MOV R41, R79 ;  /* 0x0000004f00297202 */ /* 0x000fe20000000f00 */
[----:B------:R-:W-:Y:S01]  /*7300*/  FADD.FTZ R3, R116, R3 ;  /* 0x0000000374037221 */ /* 0x000fe20000010000 */
[----:B------:R-:W-:Y:S02]  /*7310*/  MOV R40, R76 ;  /* 0x0000004c00287202 */ /* 0x000fe40000000f00 */
[----:B------:R-:W-:Y:S01]  /*7320*/  HMMA.16816.F32 R76, R4, R32, R20 ;  /* 0x00000020044c723c */ /* 0x000fe20000001814 */
[----:B------:R-:W-:-:S06]  /*7330*/  FADD.FTZ R3, R111, R3 ;  /* 0x000000036f037221 */ /* 0x000fcc0000010000 */
[----:B------:R-:W-:Y:S01]  /*7340*/  IMAD.MOV.U32 R32, RZ, RZ, R97 ;  /* 0x000000ffff207224 */ /* 0x000fe200078e0061 */
[----:B------:R-:W-:Y:S01]  /*7350*/  MOV R33, R96 ;  /* 0x0000006000217202 */ /* 0x000fe20000000f00 */
[C---:B-1----:R-:W-:Y:S07]  /*7360*/  HMMA.16816.F32 R84, R4.reuse, R48, R12 ;  /* 0x000000300454723c */ /* 0x042fee000000180c */
[----:B------:R-:W-:Y:S01]  /*7370*/  IMAD.MOV.U32 R48, RZ, RZ, R93 ;  /* 0x000000ffff307224 */ /* 0x000fe200078e005d */
[----:B------:R-:W-:Y:S01]  /*7380*/  HMMA.16816.F32 R96, R4, R34, R16 ;  /* 0x000000220460723c */ /* 0x000fe20000001810 */
[----:B------:R-:W-:-:S06]  /*7390*/  MOV R49, R92 ;  /* 0x0000005c00317202 */ /* 0x000fcc0000000f00 */
[----:B------:R-:W-:Y:S01]  /*73a0*/  IMAD.MOV.U32 R34, RZ, RZ, R95 ;  /* 0x000000ffff227224 */ /* 0x000fe200078e005f */
[----:B------:R-:W-:Y:S01]  /*73b0*/  HMMA.16816.F32 R16, R8, R36, RZ ;  /* 0x000000240810723c */ /* 0x000fe200000018ff */
[----:B------:R-:W-:-:S06]  /*73c0*/  MOV R35, R102 ;  /* 0x0000006600237202 */ /* 0x000fcc0000000f00 */
[----:B------:R-:W-:Y:S01]  /*73d0*/  MOV R36, R135 ;  /* 0x0000008700247202 */ /* 0x000fe20000000f00 */
[----:B------:R-:W-:Y:S01]  /*73e0*/  HMMA.16816.F32 R12, R8, R38, RZ ;  /* 0x00000026080c723c */ /* 0x000fe200000018ff */
[----:B------:R-:W-:-:S06]  /*73f0*/  MOV R37, R134 ;  /* 0x0000008600257202 */ /* 0x000fcc0000000f00 */
[----:B------:R-:W-:Y:S01]  /*7400*/  IMAD.MOV.U32 R39, RZ, RZ, R130 ;  /* 0x000000ffff277224 */ /* 0x000fe200078e0082 */
[----:B------:R-:W-:Y:S01]  /*7410*/  HMMA.16816.F32 R20, R8, R54, RZ ;  /* 0x000000360814723c */ /* 0x000fe200000018ff */
[----:B------:R-:W-:-:S06]  /*7420*/  MOV R38, R131 ;  /* 0x0000008300267202 */ /* 0x000fcc0000000f00 */
[----:B------:R-:W-:Y:S01]  /*7430*/  MOV R54, R48 ;  /* 0x0000003000367202 */ /* 0x000fe20000000f00 */
[C---:B--2---:R-:W-:Y:S01]  /*7440*/  HMMA.16816.F32 R92, R4.reuse, R24, R16 ;  /* 0x00000018045c723c */ /* 0x044fe20000001810 */
[----:B------:R-:W1:Y:S01]  /*7450*/  LDSM.16.MT88.4 R16, [R239+0x5000] ;  /* 0x00500000ef10783b */ /* 0x000e620000004200 */
[----:B------:R-:W-:Y:S01]  /*7460*/  IMAD.MOV.U32 R55, RZ, RZ, R49 ;  /* 0x000000ffff377224 */ /* 0x000fe200078e0031 */
[----:B------:R-:W-:Y:S02]  /*7470*/  MOV R48, R34 ;  /* 0x0000002200307202 */ /* 0x000fe40000000f00 */
[----:B------:R-:W-:Y:S01]  /*7480*/  MOV R49, R35 ;  /* 0x0000002300317202 */ /* 0x000fe20000000f00 */
[----:B------:R-:W-:Y:S01]  /*7490*/  IMAD.MOV.U32 R35, RZ, RZ, R152 ;  /* 0x000000ffff237224 */ /* 0x000fe200078e0098 */
[----:B------:R-:W-:Y:S01]  /*74a0*/  MOV R34, R153 ;  /* 0x0000009900227202 */ /* 0x000fe20000000f00 */
[----:B------:R-:W-:Y:S01]  /*74b0*/  HMMA.16816.F32 R112, R4, R26, R12 ;  /* 0x0000001a0470723c */ /* 0x000fe2000000180c */
[----:B------:R-:W-:-:S06]  /*74c0*/  FADD.FTZ R25, R117, R3 ;  /* 0x0000000375197221 */ /* 0x000fcc0000010000 */
        /* <DEDUP_REMOVED lines=8> */
[----:B------:R-:W-:Y:S02]  /*7550*/  FFMA.FTZ R29, R70, c[0x0][0x2d0], -R0 ;  /* 0x0000b400461d7a23 */ /* 0x000fe40000010800 */
[----:B------:R-:W-:-:S03]  /*7560*/  IMAD.MOV.U32 R75, RZ, RZ, R144 ;  /* 0x000000ffff4b7224 */ /* 0x000fc600078e0090 */
[----:B------:R-:W-:Y:S01]  /*7570*/  MOV R50, R32 ;  /* 0x0000002000327202 */ /* 0x000fe20000000f00 */
[----:B------:R-:W-:Y:S01]  /*7580*/  IMAD.MOV.U32 R51, RZ, RZ, R33 ;  /* 0x000000ffff337224 */ /* 0x000fe200078e0021 */
[----:B------:R-:W-:Y:S02]  /*7590*/  MOV R32, R155 ;  /* 0x0000009b00207202 */ /* 0x000fe40000000f00 */
[----:B------:R-:W-:Y:S02]  /*75a0*/  MOV R33, R154 ;  /* 0x0000009a00217202 */ /* 0x000fe40000000f00 */
[----:B------:R-:W-:Y:S03]  /*75b0*/  LDSM.16.MT88.4 R152, [R239+0x1000] ;  /* 0x00100000ef98783b */ /* 0x000fe60000004200 */
[----:B-1----:R-:W-:Y:S07]  /*75c0*/  HMMA.16816.F32 R100, R4, R16, R12 ;  /* 0x000000100464723c */ /* 0x002fee000000180c */
[----:B------:R-:W-:Y:S01]  /*75d0*/  FADD.FTZ R16, R109, R108 ;  /* 0x0000006c6d107221 */ /* 0x000fe20000010000 */
[----:B------:R-:W-:Y:S03]  /*75e0*/  HMMA.16816.F32 R12, R8, R30, RZ ;  /* 0x0000001e080c723c */ /* 0x000fe600000018ff */
[----:B------:R-:W-:-:S04]  /*75f0*/  FADD.FTZ R24, R110, R16 ;  /* 0x000000106e187221 */ /* 0x000fc80000010000 */
[----:B------:R-:W-:Y:S02]  /*7600*/  FADD.FTZ R3, R118, R24 ;  /* 0x0000001876037221 */ /* 0x000fe40000010000 */
[----:B------:R-:W-:Y:S01]  /*7610*/  FFMA.FTZ R24, R72, c[0x0][0x2d0], -R2 ;  /* 0x0000b40048187a23 */ /* 0x000fe20000010802 */
[----:B------:R-:W-:Y:S01]  /*7620*/  MOV R72, R147 ;  /* 0x0000009300487202 */ /* 0x000fe20000000f00 */
[----:B------:R-:W-:Y:S01]  /*7630*/  FADD.FTZ R3, R119, R3 ;  /* 0x0000000377037221 */ /* 0x000fe20000010000 */
[----:B------:R-:W-:Y:S01]  /*7640*/  LDSM.16.MT88.4 R144, [R241+0x1000] ;  /* 0x00100000f190783b */ /* 0x000fe20000004200 */
[----:B------:R-:W-:Y:S02]  /*7650*/  FADD.FTZ R2, R126, R25 ;  /* 0x000000197e027221 */ /* 0x000fe40000010000 */
[----:B------:R-:W-:Y:S02]  /*7660*/  FFMA.FTZ R30, R71, c[0x0][0x2d0], -R0 ;  /* 0x0000b400471e7a23 */ /* 0x000fe40000010800 */
[----:B------:R-:W-:-:S02]  /*7670*/  FADD.FTZ R2, R127, R2 ;  /* 0x000000027f027221 */ /* 0x000fc40000010000 */
[--C-:B------:R-:W-:Y:S02]  /*7680*/  FFMA.FTZ R25, R69, c[0x0][0x2d0], -R0.reuse ;  /* 0x0000b40045197a23 */ /* 0x100fe40000010800 */
[----:B------:R-:W-:Y:S02]  /*7690*/  FFMA.FTZ R31, R68, c[0x0][0x2d0], -R0 ;  /* 0x0000b400441f7a23 */ /* 0x000fe40000010800 */
[----:B------:R-:W-:Y:S01]  /*76a0*/  FADD.FTZ R3, R124, R3 ;  /* 0x000000037c037221 */ /* 0x000fe20000010000 */
[----:B------:R-:W-:Y:S01]  /*76b0*/  HMMA.16816.F32 R120, R4, R18, R12 ;  /* 0x000000120478723c */ /* 0x000fe2000000180c */
[----:B------:R-:W1:Y:S01]  /*76c0*/  LDSM.16.MT88.4 R16, [R241+0x5000] ;  /* 0x00500000f110783b */ /* 0x000e620000004200 */
[----:B------:R-:W-:Y:S02]  /*76d0*/  FADD.FTZ R0, R125, R2 ;  /* 0x000000027d007221 */ /* 0x000fe40000010000 */
[----:B------:R-:W-:Y:S02]  /*76e0*/  FADD.FTZ R2, R129, R3 ;  /* 0x0000000381027221 */ /* 0x000fe40000010000 */
[----:B------:R-:W-:Y:S02]  /*76f0*/  MUFU.EX2 R3, R31 ;  /* 0x0000001f00037308 */ /* 0x000fe40000000800 */
[----:B--2---:R-:W-:Y:S01]  /*7700*/  HMMA.16816.F32 R12, R8, R20, RZ ;  /* 0x00000014080c723c */ /* 0x004fe200000018ff */
[----:B------:R-:W-:Y:S11]  /*7710*/  FADD.FTZ R2, R128, R2 ;  /* 0x0000000280027221 */ /* 0x000ff60000010000 */
[----:B------:R-:W-:Y:S11]  /*7720*/  @!UPT UIADD3 URZ, URZ, URZ, URZ ;  /* 0x0000003f3f3ff290 */ /* 0x000ff6000fffe03f */
[----:B------:R-:W-:Y:S01]  /*7730*/  @!UPT UIADD3 URZ, URZ, URZ, URZ ;  /* 0x0000003f3f3ff290 */ /* 0x000fe2000fffe03f */
        /* <DEDUP_REMOVED lines=16> */
[----:B------:R-:W2:Y:S01]  /*7840*/  MUFU.EX2 R17, R26 ;  /* 0x0000001a00117308 */ /* 0x000ea20000000800 */
[C---:B-1----:R-:W-:Y:S01]  /*7850*/  FADD.FTZ R0, R16.reuse, R0 ;  /* 0x0000000010007221 */ /* 0x042fe20000010000 */
[----:B------:R-:W-:-:S06]  /*7860*/  F2FP.PACK_AB R128, R16, R20 ;  /* 0x000000141080723e */ /* 0x000fcc00000000ff */
[----:B------:R-:W-:Y:S01]  /*7870*/  MUFU.EX2 R22, R30 ;  /* 0x0000001e00167308 */ /* 0x000fe20000000800 */
[----:B--2---:R-:W-:-:S07]  /*7880*/  FADD.FTZ R0, R17, R0 ;  /* 0x0000000011007221 */ /* 0x004fce0000010000 */
[----:B------:R-:W1:Y:S07]  /*7890*/  MUFU.EX2 R20, R29 ;  /* 0x0000001d00147308 */ /* 0x000e6e0000000800 */
[----:B------:R-:W-:Y:S01]  /*78a0*/  HMMA.16816.F32 R124, R4, R18, R12 ;  /* 0x00000012047c723c */ /* 0x000fe2000000180c */
[----:B------:R-:W2:Y:S01]  /*78b0*/  MUFU.EX2 R12, R24 ;  /* 0x00000018000c7308 */ /* 0x000ea20000000800 */
[----:B-1----:R-:W-:Y:S01]  /*78c0*/  F2FP.PACK_AB R129, R20, R22 ;  /* 0x000000161481723e */ /* 0x002fe200000000ff */
[C---:B--2---:R-:W-:Y:S01]  /*78d0*/  FADD.FTZ R0, R12.reuse, R0 ;  /* 0x000000000c007221 */ /* 0x044fe20000010000 */
[----:B------:R-:W-:-:S02]  /*78e0*/  F2FP.PACK_AB R130, R12, R17 ;  /* 0x000000110c82723e */ /* 0x000fc400000000ff */
        /* <DEDUP_REMOVED lines=13> */
[----:B------:R1:W-:Y:S01]  /*79c0*/  STL [R1+0x5c], R0 ;  /* 0x00005c0001007387 */ /* 0x0003e20000100800 */
[----:B------:R-:W-:Y:S03]  /*79d0*/  HMMA.16816.F32 R12, R8, R14, RZ ;  /* 0x0000000e080c723c */ /* 0x000fe600000018ff */
[----:B------:R-:W4:Y:S05]  /*79e0*/  LDSM.16.MT88.4 R8, [R242+0x5000] ;  /* 0x00500000f208783b */ /* 0x000f2a0000004200 */
[C---:B---3--:R-:W-:Y:S08]  /*79f0*/  HMMA.16816.F32 R140, R128.reuse, R136, R140 ;  /* 0x00000088808c723c */ /* 0x048ff0000000188c */
[C---:B------:R-:W-:Y:S01]  /*7a00*/  HMMA.16816.F32 R136, R128.reuse, R138, R72 ;  /* 0x0000008a8088723c */ /* 0x040fe20000001848 */
[----:B------:R-:W3:Y:S04]  /*7a10*/  LDSM.16.MT88.4 R72, [R239+0x4000] ;  /* 0x00400000ef48783b */ /* 0x000ee80000004200 */
[----:B-1----:R-:W5:Y:S03]  /*7a20*/  LDL R0, [R1+0xb0] ;  /* 0x0000b00001007983 */ /* 0x002f660000100800 */
[C---:B--2---:R-:W-:Y:S01]  /*7a30*/  HMMA.16816.F32 R28, R128.reuse, R32, R40 ;  /* 0x00000020801c723c */ /* 0x044fe20000001828 */
[----:B------:R-:W1:Y:S07]  /*7a40*/  LDSM.16.MT88.4 R40, [R239+0x2800] ;  /* 0x00280000ef28783b */ /* 0x000e6e0000004200 */
[----:B------:R-:W-:Y:S01]  /*7a50*/  HMMA.16816.F32 R32, R128, R34, R48 ;  /* 0x000000228020723c */ /* 0x000fe20000001830 */
[----:B------:R-:W2:Y:S07]  /*7a60*/  LDSM.16.MT88.4 R48, [R241+0x2800] ;  /* 0x00280000f130783b */ /* 0x000eae0000004200 */
[C---:B----4-:R-:W-:Y:S01]  /*7a70*/  HMMA.16816.F32 R16, R4.reuse, R8, R16 ;  /* 0x000000080410723c */ /* 0x050fe20000001810 */
[----:B------:R-:W4:Y:S04]  /*7a80*/  LDL.LU R8, [R1+0x24] ;  /* 0x0000240001087983 */ /* 0x000f280000300800 */
[----:B------:R-:W4:Y:S03]  /*7a90*/  LDL.LU R3, [R1+0x20] ;  /* 0x0000200001037983 */ /* 0x000f260000300800 */
[----:B------:R-:W-:Y:S01]  /*7aa0*/  HMMA.16816.F32 R12, R4, R10, R12 ;  /* 0x0000000a040c723c */ /* 0x000fe2000000180c */
[----:B------:R-:W-:Y:S07]  /*7ab0*/  LDSM.16.MT88.4 R4, [R242+0x5800] ;  /* 0x00580000f204783b */ /* 0x000fee0000004200 */
[C---:B---3--:R-:W-:Y:S01]  /*7ac0*/  HMMA.16816.F32 R68, R128.reuse, R72, R80 ;  /* 0x000000488044723c */ /* 0x048fe20000001850 */
[----:B------:R-:W-:Y:S07]  /*7ad0*/  LDSM.16.MT88.4 R80, [R241+0x4000] ;  /* 0x00400000f150783b */ /* 0x000fee0000004200 */
[C---:B------:R-:W-:Y:S01]  /*7ae0*/  HMMA.16816.F32 R72, R128.reuse, R74, R88 ;  /* 0x0000004a8048723c */ /* 0x040fe20000001858 */
[----:B------:R-:W3:Y:S07]  /*7af0*/  LDSM.16.MT88.4 R88, [R240+0x4000] ;  /* 0x00400000f058783b */ /* 0x000eee0000004200 */
[C---:B-1----:R-:W-:Y:S08]  /*7b00*/  HMMA.16816.F32 R36, R128.reuse, R40, R36 ;  /* 0x000000288024723c */ /* 0x042ff00000001824 */
[C---:B------:R-:W-:Y:S08]  /*7b10*/  HMMA.16816.F32 R40, R128.reuse, R42, R44 ;  /* 0x0000002a8028723c */ /* 0x040ff0000000182c */
[C---:B--2---:R-:W-:Y:S01]  /*7b20*/  HMMA.16816.F32 R44, R128.reuse, R48, R56 ;  /* 0x00000030802c723c */ /* 0x044fe20000001838 */
[----:B------:R-:W-:Y:S07]  /*7b30*/  LDSM.16.MT88.4 R56, [R240+0x2800] ;  /* 0x00280000f038783b */ /* 0x000fee0000004200 */
[C---:B------:R-:W-:Y:S08]  /*7b40*/  HMMA.16816.F32 R48, R128.reuse, R50, R52 ;  /* 0x000000328030723c */ /* 0x040ff00000001834 */
[C---:B---3--:R-:W-:Y:S08]  /*7b50*/  HMMA.16816.F32 R84, R128.reuse, R88, R84 ;  /* 0x000000588054723c */ /* 0x048ff00000001854 */
[C---:B------:R-:W-:Y:S01]  /*7b60*/  HMMA.16816.F32 R88, R128.reuse, R90, R104 ;  /* 0x0000005a8058723c */ /* 0x040fe20000001868 */
[----:B------:R-:W1:Y:S07]  /*7b70*/  LDSM.16.MT88.4 R104, [R239+0x5800] ;  /* 0x00580000ef68783b */ /* 0x000e6e0000004200 */
[C---:B------:R-:W-:Y:S08]  /*7b80*/  HMMA.16816.F32 R76, R128.reuse, R80, R76 ;  /* 0x00000050804c723c */ /* 0x040ff0000000184c */
        /* <DEDUP_REMOVED lines=8> */
[----:B------:R-:W-:Y:S01]  /*7c10*/  HMMA.16816.F32 R96, R128, R98, R112 ;  /* 0x000000628060723c */ /* 0x000fe20000001870 */
[----:B------:R-:W3:Y:S01]  /*7c20*/  LDSM.16.MT88.4 R112, [R241+0x5800] ;  /* 0x00580000f170783b */ /* 0x000ee20000004200 */
[----:B------:R-:W-:-:S04]  /*7c30*/  MOV R2, c[0x0][0x2c4] ;  /* 0x0000b10000027a02 */ /* 0x000fc80000000f00 */
[----:B------:R-:W-:Y:S02]  /*7c40*/  ISETP.NE.AND P1, PT, R2, 0x1, PT ;  /* 0x000000010200780c */ /* 0x000fe40003f25270 */
[----:B------:R-:W-:Y:S01]  /*7c50*/  MOV R9, c[0x0][0x32c] ;  /* 0x0000cb0000097a02 */ /* 0x000fe20000000f00 */
[C---:B-1----:R-:W-:Y:S08]  /*7c60*/  HMMA.16816.F32 R116, R128.reuse, R120, R116 ;  /* 0x000000788074723c */ /* 0x042ff00000001874 */
[C---:B------:R-:W-:Y:S08]  /*7c70*/  HMMA.16816.F32 R120, R128.reuse, R122, R124 ;  /* 0x0000007a8078723c */ /* 0x040ff0000000187c */
[C---:B------:R-:W-:Y:S08]  /*7c80*/  HMMA.16816.F32 R124, R128.reuse, R4, R16 ;  /* 0x00000004807c723c */ /* 0x040ff00000001810 */
[C---:B--2---:R-:W-:Y:S08]  /*7c90*/  HMMA.16816.F32 R60, R128.reuse, R64, R60 ;  /* 0x00000040803c723c */ /* 0x044ff0000000183c */
[C---:B---3--:R-:W-:Y:S08]  /*7ca0*/  HMMA.16816.F32 R108, R128.reuse, R112, R108 ;  /* 0x00000070806c723c */ /* 0x048ff0000000186c */
[C---:B------:R-:W-:Y:S08]  /*7cb0*/  HMMA.16816.F32 R56, R128.reuse, R58, R176 ;  /* 0x0000003a8038723c */ /* 0x040ff000000018b0 */
[C---:B------:R-:W-:Y:S08]  /*7cc0*/  HMMA.16816.F32 R64, R128.reuse, R66, R172 ;  /* 0x000000428040723c */ /* 0x040ff000000018ac */
[C---:B------:R-:W-:Y:S08]  /*7cd0*/  HMMA.16816.F32 R112, R128.reuse, R114, R168 ;  /* 0x000000728070723c */ /* 0x040ff000000018a8 */
[----:B------:R-:W-:Y:S01]  /*7ce0*/  HMMA.16816.F32 R128, R128, R6, R12 ;  /* 0x000000068080723c */ /* 0x000fe2000000180c */
[----:B-----5:R-:W-:-:S05]  /*7cf0*/  @P1 IMAD.HI.U32 R2, R0, c[0x0][0x2c8], RZ ;  /* 0x0000b20000021a27 */ /* 0x020fca00078e00ff */
[----:B------:R-:W-:Y:S02]  /*7d00*/  @P1 SHF.R.U32.HI R0, RZ, c[0x0][0x2cc], R2 ;  /* 0x0000b300ff001a19 */ /* 0x000fe40000011602 */
[----:B------:R-:W-:Y:S02]  /*7d10*/  ISETP.GE.AND P1, PT, R9, 0x1, PT ;  /* 0x000000010900780c */ /* 0x000fe40003f26270 */
[----:B----4-:R-:W-:-:S05]  /*7d20*/  IADD3 R4, R3, -0x2, RZ ;  /* 0xfffffffe03047810 */ /* 0x010fca0007ffe0ff */
[----:B------:R1:W-:Y:S01]  /*7d30*/  STL [R1+0x3c], R4 ;  /* 0x00003c0401007387 */ /* 0x0003e20000100800 */
[----:B------:R-:W-:-:S04]  /*7d40*/  IADD3 R0, R8, R0, RZ ;  /* 0x0000000008007210 */ /* 0x000fc80007ffe0ff */
[----:B------:R-:W-:Y:S01]  /*7d50*/  IADD3 R3, R0, c[0x0][0x328], RZ ;  /* 0x0000ca0000037a10 */ /* 0x000fe20007ffe0ff */
[----:B------:R-:W-:Y:S05]  /*7d60*/  @!P1 BRA `(.L_x_501) ;  /* 0x0000013000009947 */ /* 0x000fea0003800000 */
[C---:B------:R-:W-:Y:S01]  /*7d70*/  ISETP.GT.AND P0, PT, R0.reuse, RZ, PT ;  /* 0x000000ff0000720c */ /* 0x040fe20003f04270 */
[----:B------:R-:W-:Y:S01]  /*7d80*/  BSSY B0, `(.L_x_502) ;  /* 0x000000e000007945 */ /* 0x000fe20003800000 */
[----:B------:R-:W-:-:S11]  /*7d90*/  IADD3 R2, R0, -0x1, RZ ;  /* 0xffffffff00027810 */ /* 0x000fd60007ffe0ff */
[----:B------:R-:W-:Y:S05]  /*7da0*/  @P0 BRA `(.L_x_503) ;  /* 0x0000007000000947 */ /* 0x000fea0003800000 */
[----:B------:R-:W-:Y:S02]  /*7db0*/  IMAD.MOV.U32 R2, RZ, RZ, 0x1 ;  /* 0x00000001ff027424 */ /* 0x000fe400078e00ff */
[----:B------:R-:W-:-:S03]  /*7dc0*/  IMAD.MOV R0, RZ, RZ, -R0 ;  /* 0x000000ffff007224 */ /* 0x000fc600078e0a00 */
[----:B------:R-:W-:-:S13]  /*7dd0*/  ISETP.NE.AND P0, PT, R2, c[0x0][0x32c], PT ;  /* 0x0000cb0002007a0c */ /* 0x000fda0003f05270 */
[----:B------:R-:W-:-:S05]  /*7de0*/  @P0 IMAD.HI.U32 R2, R0, c[0x0][0x330], RZ ;  /* 0x0000cc0000020a27 */ /* 0x000fca00078e00ff */
[----:B------:R-:W-:-:S04]  /*7df0*/  @P0 SHF.R.U32.HI R0, RZ, c[0x0][0x334], R2 ;  /* 0x0000cd00ff000a19 */ /* 0x000fc80000011602 */
[----:B------:R-:W-:Y:S01]  /*7e00*/  LOP3.LUT R2, RZ, R0, RZ, 0x33, !PT ;  /* 0x00000000ff027212 */ /* 0x000fe200078e33ff */
[----:B------:R-:W-:Y:S05]  /*7e10*/  BRA `(.L_x_504) ;  /* 0x0000004000007947 */ /* 0x000fea0003800000 */
.L_x_503:
[----:B------:R-:W-:-:S04]  /*7e20*/  MOV R0, 0x1 ;  /* 0x0000000100007802 */ /* 0x000fc80000000f00 */
[----:B------:R-:W-:-:S13]  /*7e30*/  ISETP.NE.AND P0, PT, R0, c[0x0][0x32c], PT ;  /* 0x0000cb0000007a0c */ /* 0x000fda0003f05270 */
[----:B------:R-:W-:-:S05]  /*7e40*/  @P0 IMAD.HI.U32 R0, R2, c[0x0][0x330], RZ ;  /* 0x0000cc0002000a27 */ /* 0x000fca00078e00ff */
[----:B------:R-:W-:Y:S02]  /*7e50*/  @P0 SHF.R.U32.HI R2, RZ, c[0x0][0x334], R0 ;  /* 0x0000cd00ff020a19 */ /* 0x000fe40000011600 */
.L_x_504:
[----:B------:R-:W-:Y:S05]  /*7e60*/  BSYNC B0 ;  /* 0x0000000000007941 */ /* 0x000fea0003800000 */
.L_x_502:
[----:B------:R-:W-:-:S05]  /*7e70*/  MOV R0, c[0x0][0x32c] ;  /* 0x0000cb0000007a02 */ /* 0x000fca0000000f00 */
[----:B------:R-:W-:-:S05]  /*7e80*/  IMAD R2, R2, R0, c[0x0][0x32c] ;  /* 0x0000cb0002027624 */ /* 0x000fca00078e0200 */
[----:B------:R-:W-:-:S04]  /*7e90*/  IMNMX R3, R3, R2, PT ;  /* 0x0000000203037217 */ /* 0x000fc80003800200 */
.L_x_501:
[----:B------:R-:W2:Y:S01]  /*7ea0*/  LDL R2, [R1+0x70] ;  /* 0x0000700001027983 */ /* 0x000ea20000100800 */
[----:B------:R-:W-:-:S05]  /*7eb0*/  IMAD.HI R3, R3, 0x2aaaaaab, RZ ;  /* 0x2aaaaaab03037827 */ /* 0x000fca00078e02ff */
[----:B------:R-:W-:-:S04]  /*7ec0*/  SHF.R.U32.HI R0, RZ, 0x1f, R3 ;  /* 0x0000001fff007819 */ /* 0x000fc80000011603 */
[----:B------:R-:W-:-:S04]  /*7ed0*/  LEA.HI.SX32 R3, R3, R0, 0x1d ;  /* 0x0000000003037211 */ /* 0x000fc800078feaff */
[----:B--2---:R-:W-:-:S04]  /*7ee0*/  IMNMX R2, R2, R3, !PT ;  /* 0x0000000302027217 */ /* 0x004fc80007800200 */
[----:B------:R-:W-:Y:S01]  /*7ef0*/  ISETP.GE.AND P0, PT, R4, R2, PT ;  /* 0x000000020400720c */ /* 0x000fe20003f06270 */
[----:B------:R2:W-:-:S12]  /*7f00*/  STL [R1+0x80], R2 ;  /* 0x0000800201007387 */ /* 0x0005d80000100800 */
[----:B------:R-:W-:Y:S05]  /*7f10*/  @!P0 BRA `(.L_x_505) ;  /* 0x0000429000008947 */ /* 0x000fea0003800000 */
[----:B------:R-:W-:Y:S02]  /*7f20*/  MOV R0, R4 ;  /* 0x0000000400007202 */ /* 0x000fe40000000f00 */
[----:B------:R-:W-:Y:S02]  /*7f30*/  MOV R135, R132 ;  /* 0x0000008400877202 */ /* 0x000fe40000000f00 */
[----:B------:R-:W-:Y:S01]  /*7f40*/  MOV R134, R133 ;  /* 0x0000008500867202 */ /* 0x000fe20000000f00 */
[----:B------:R3:W-:Y:S04]  /*7f50*/  STL [R1+0x3c], R0 ;  /* 0x00003c0001007387 */ /* 0x0007e80000100800 */
.L_x_528:
[----:B-1----:R-:W4:Y:S01]  /*7f60*/  LDL R4, [R1+0x4] ;  /* 0x0000040001047983 */ /* 0x002f220000100800 */
[----:B------:R-:W-:Y:S04]  /*7f70*/  DEPBAR.LE SB0, 0x0 ;  /* 0x000080000000791a */ /* 0x000fe80000000000 */
[----:B--2---:R-:W2:Y:S01]  /*7f80*/  LDL R2, [R1+0x3c] ;  /* 0x00003c0001027983 */ /* 0x004ea20000100800 */
[----:B------:R-:W-:Y:S01]  /*7f90*/  WARPSYNC 0xffffffff ;  /* 0xffffffff00007948 */ /* 0x000fe20003800000 */
[----:B------:R-:W-:Y:S02]  /*7fa0*/  BSSY B0, `(.L_x_506) ;  /* 0x0000060000007945 */ /* 0x000fe40003800000 */
[----:B------:R-:W5:Y:S04]  /*7fb0*/  LDL R3, [R1+0x8] ;  /* 0x0000080001037983 */ /* 0x000f680000100800 */
[----:B---3--:R-:W2:Y:S04]  /*7fc0*/  LDL R0, [R1+0x70] ;  /* 0x0000700001007983 */ /* 0x008ea80000100800 */
[----:B------:R-:W-:Y:S06]  /*7fd0*/  BAR.SYNC.DEFER_BLOCKING 0x0 ;  /* 0x0000000000007b1d */ /* 0x000fec0000010000 */
[----:B------:R1:W3:Y:S04]  /*7fe0*/  LDSM.16.M88.4 R8, [R236] ;  /* 0x00000000ec08783b */ /* 0x0002e80000000200 */
[----:B------:R1:W1:Y:S04]  /*7ff0*/  LDSM.16.M88.4 R16, [R236+0x800] ;  /* 0x00080000ec10783b */ /* 0x0002680000000200 */
[----:B------:R1:W1:Y:S04]  /*8000*/  LDSM.16.M88.4 R24, [R236+0x1000] ;  /* 0x00100000ec18783b */ /* 0x0002680000000200 */
[----:B------:R1:W1:Y:S04]  /*8010*/  LDSM.16.M88.4 R168, [R243] ;  /* 0x00000000f3a8783b */ /* 0x0002680000000200 */
[----:B----4-:R4:W1:Y:S04]  /*8020*/  LDSM.16.M88.4 R172, [R4] ;  /* 0x0000000004ac783b */ /* 0x0108680000000200 */
[----:B-----5:R4:W1:Y:S01]  /*8030*/  LDSM.16.M88.4 R176, [R3] ;  /* 0x0000000003b0783b */ /* 0x0208620000000200 */
[----:B--2---:R-:W-:Y:S11]  /*8040*/  ISETP.GT.AND P0, PT, R0, R2, PT ;  /* 0x000000020000720c */ /* 0x004ff60003f04270 */
[----:B------:R-:W-:Y:S02]  /*8050*/  @!UPT UIADD3 URZ, URZ, URZ, URZ ;  /* 0x0000003f3f3ff290 */ /* 0x000fe4000fffe03f */
[----:B------:R-:W-:-:S05]  /*8060*/  @P0 BRA `(.L_x_507) ;  /* 0x0000053000000947 */ /* 0x000fca0003800000 */
[----:B---34-:R-:W2:Y:S04]  /*8070*/  LDL R4, [R1+0x38] ;  /* 0x0000380001047983 */ /* 0x018ea80000100800 */
[----:B------:R-:W3:Y:S04]  /*8080*/  LDL R12, [R1+0x28] ;  /* 0x00002800010c7983 */ /* 0x000ee80000100800 */
[----:B------:R-:W4:Y:S04]  /*8090*/  LDL.64 R6, [R1+0xa0] ;  /* 0x0000a00001067983 */ /* 0x000f280000100a00 */
[----:B------:R-:W5:Y:S01]  /*80a0*/  LDL R5, [R1+0xa8] ;  /* 0x0000a80001057983 */ /* 0x000f620000100800 */
[----:B--2---:R-:W-:Y:S01]  /*80b0*/  IMAD.WIDE.U32 R2, R4, c[0x0][0x208], RZ ;  /* 0x0000820004027a25 */ /* 0x004fe200078e00ff */
[----:B------:R-:W-:Y:S05]  /*80c0*/  SHF.R.S32.HI R0, RZ, 0x1f, R4 ;  /* 0x0000001fff007819 */ /* 0x000fea0000011404 */
[----:B------:R-:W-:Y:S04]  /*80d0*/  IMAD R0, R0, c[0x0][0x208], RZ ;  /* 0x0000820000007a24 */ /* 0x000fe800078e02ff */
[----:B------:R-:W-:Y:S05]  /*80e0*/  IMAD R0, R4, c[0x0][0x20c], R0 ;  /* 0x0000830004007a24 */ /* 0x000fea00078e0200 */
[----:B------:R-:W-:Y:S02]  /*80f0*/  IADD3 R3, R3, R0, RZ ;  /* 0x0000000003037210 */ /* 0x000fe40007ffe0ff */
[----:B---3--:R-:W-:Y:S03]  /*8100*/  SHF.R.S32.HI R0, RZ, 0x1f, R12 ;  /* 0x0000001fff007819 */ /* 0x008fe6000001140c */
[----:B------:R-:W-:Y:S04]  /*8110*/  IMAD.WIDE.U32 R2, R12, c[0x0][0x218], R2 ;  /* 0x000086000c027a25 */ /* 0x000fe800078e0002 */
[----:B------:R-:W-:Y:S01]  /*8120*/  IMAD R4, R0, c[0x0][0x218], RZ ;  /* 0x0000860000047a24 */ /* 0x000fe200078e02ff */
[----:B----4-:R-:W-:Y:S03]  /*8130*/  IADD3 R0, P0, R6, R2, RZ ;  /* 0x0000000206007210 */ /* 0x010fe60007f1e0ff */
[----:B------:R-:W-:Y:S05]  /*8140*/  IMAD R4, R12, c[0x0][0x21c], R4 ;  /* 0x000087000c047a24 */ /* 0x000fea00078e0204 */
[----:B-----5:R-:W-:Y:S02]  /*8150*/  IADD3.X R2, R5, R3, R4, P0, !PT ;  /* 0x0000000305027210 */ /* 0x020fe400007fe404 */
[C---:B------:R-:W-:Y:S04]  /*8160*/  LEA R12, P0, R0.reuse, c[0x0][0x1f8], 0x1 ;  /* 0x00007e00000c7a11 */ /* 0x040fe800078008ff */
[----:B------:R-:W-:Y:S01]  /*8170*/  LEA.HI.X R5, R0, c[0x0][0x1fc], R2, 0x1, P0 ;  /* 0x00007f0000057a11 */ /* 0x000fe200000f0c02 */
[----:B------:R-:W-:-:S06]  /*8180*/  BRA.DIV ~URZ, `(.L_x_508) ;  /* 0x000125027f007947 */ /* 0x000fcc000b800000 */
[----:B------:R2:W3:Y:S02]  /*8190*/  SHFL.IDX PT, R4, R5, RZ, 0x181f ;  /* 0x00181fff05047589 */ /* 0x0004e400000e0000 */
.L_x_645:
[----:B------:R-:W-:-:S05]  /*81a0*/  BRA.DIV ~URZ, `(.L_x_509) ;  /* 0x000125727f007947 */ /* 0x000fca000b800000 */
[----:B------:R4:W2:Y:S02]  /*81b0*/  SHFL.IDX PT, R0, R12, RZ, 0x181f ;  /* 0x00181fff0c007589 */ /* 0x0008a400000e0000 */
.L_x_646:
[----:B------:R-:W5:Y:S04]  /*81c0*/  LDL R7, [R1+0x40] ;  /* 0x0000400001077983 */ /* 0x000f680000100800 */
[----:B----4-:R-:W4:Y:S04]  /*81d0*/  LDL R6, [R1+0xc4] ;  /* 0x0000c40001067983 */ /* 0x010f280000100800 */
[----:B---3--:R-:W3:Y:S04]  /*81e0*/  LDL R132, [R1+0x68] ;  /* 0x0000680001847983 */ /* 0x008ee80000100800 */
        /* <DEDUP_REMOVED lines=10> */
[----:B-----5:R-:W-:Y:S02]  /*8290*/  ISETP.GE.AND P4, PT, R7, c[0x0][0x1d4], PT ;  /* 0x0000750007007a0c */ /* 0x020fe40003f86270 */
[----:B----4-:R-:W-:Y:S02]  /*82a0*/  IADD3 R6, P0, R0, R6, RZ ;  /* 0x0000000600067210 */ /* 0x010fe40007f1e0ff */
[----:B---3--:R-:W-:Y:S03]  /*82b0*/  ISETP.GE.AND P3, PT, R132, c[0x0][0x1d4], PT ;  /* 0x0000750084007a0c */ /* 0x008fe60003f66270 */
[----:B--2---:R-:W-:Y:S01]  /*82c0*/  IMAD.X R7, R4, 0x1, R3, P0 ;  /* 0x0000000104077824 */ /* 0x004fe200000e0603 */
[----:B------:R-:W-:Y:S05]  /*82d0*/  IADD3 R2, P0, R0, R2, RZ ;  /* 0x0000000200027210 */ /* 0x000fea0007f1e0ff */
[----:B------:R-:W-:Y:S01]  /*82e0*/  IMAD.X R3, R4, 0x1, R133, P0 ;  /* 0x0000000104037824 */ /* 0x000fe200000e0685 */
[----:B------:R-:W-:Y:S01]  /*82f0*/  @!PT LDS RZ, [RZ] ;  /* 0x00000000fffff984 */ /* 0x000fe20000000800 */
[----:B------:R-:W-:Y:S01]  /*8300*/  @!PT LDS RZ, [RZ] ;  /* 0x00000000fffff984 */ /* 0x000fe20000000800 */
[----:B------:R-:W-:Y:S01]  /*8310*/  @!PT LDS RZ, [RZ] ;  /* 0x00000000fffff984 */ /* 0x000fe20000000800 */
[----:B------:R2:W-:Y:S04]  /*8320*/  LDGSTS.E.BYPASS.LTC128B.128 [R13+0x4080], [R6.64], !P4 ;  /* 0x04080000060d7fae */ /* 0x0005e8000e101d46 */
[----:B------:R3:W-:Y:S01]  /*8330*/  LDGSTS.E.BYPASS.LTC128B.128 [R13+0x5880], [R2.64], !P3 ;  /* 0x05880000020d7fae */ /* 0x0007e2000d901d46 */
[----:B------:R-:W-:Y:S02]  /*8340*/  ISETP.GE.AND P2, PT, R22, c[0x0][0x1d4], PT ;  /* 0x0000750016007a0c */ /* 0x000fe40003f46270 */
[----:B------:R-:W-:Y:S02]  /*8350*/  ISETP.GE.AND P1, PT, R14, c[0x0][0x1d4], PT ;  /* 0x000075000e007a0c */ /* 0x000fe40003f26270 */
[----:B---3--:R-:W-:Y:S05]  /*8360*/  IADD3 R2, P0, R0, R23, RZ ;  /* 0x0000001700027210 */ /* 0x008fea0007f1e0ff */
[----:B------:R-:W-:Y:S02]  /*8370*/  IMAD.X R3, R4, 0x1, R20, P0 ;  /* 0x0000000104037824 */ /* 0x000fe400000e0614 */
[----:B------:R-:W3:Y:S04]  /*8380*/  S2R R20, SR_TID.X ;  /* 0x0000000000147919 */ /* 0x000ee80000002100 */
[----:B------:R4:W-:Y:S01]  /*8390*/  LDGSTS.E.BYPASS.LTC128B.128 [R13+0x7080], [R2.64], !P2 ;  /* 0x07080000020d7fae */ /* 0x0009e2000d101d46 */
[----:B---3--:R-:W-:Y:S02]  /*83a0*/  ISETP.GT.AND P5, PT, R20, 0x7f, PT ;  /* 0x0000007f1400780c */ /* 0x008fe40003fa4270 */
[----:B----4-:R-:W-:Y:S05]  /*83b0*/  IADD3 R2, P0, R0, R21, RZ ;  /* 0x0000001500027210 */ /* 0x010fea0007f1e0ff */
[----:B------:R-:W-:Y:S05]  /*83c0*/  IMAD.X R3, R4, 0x1, R15, P0 ;  /* 0x0000000104037824 */ /* 0x000fea00000e060f */
[----:B------:R2:W-:Y:S01]  /*83d0*/  LDGSTS.E.BYPASS.LTC128B.128 [R13+0x8880], [R2.64], !P1 ;  /* 0x08880000020d7fae */ /* 0x0005e2000c901d46 */
[----:B------:R-:W-:-:S05]  /*83e0*/  @P5 BRA `(.L_x_507) ;  /* 0x000001b000005947 */ /* 0x000fca0003800000 */
[----:B------:R-:W-:-:S05]  /*83f0*/  BRA.DIV ~URZ, `(.L_x_510) ;  /* 0x000123b27f007947 */ /* 0x000fca000b800000 */
[----:B------:R3:W4:Y:S04]  /*8400*/  SHFL.IDX PT, R4, R5, 0x1, 0x181f ;  /* 0x00381f0005047f89 */ /* 0x00072800000e0000 */
[----:B------:R3:W2:Y:S02]  /*8410*/  SHFL.IDX PT, R0, R12, 0x1, 0x181f ;  /* 0x00381f000c007f89 */ /* 0x0006a400000e0000 */
.L_x_647:
[----:B--2---:R-:W2:Y:S04]  /*8420*/  LDL R6, [R1+0xc4] ;  /* 0x0000c40001067983 */ /* 0x004ea80000100800 */
[----:B------:R-:W5:Y:S04]  /*8430*/  LDL R3, [R1+0x44] ;  /* 0x0000440001037983 */ /* 0x000f680000100800 */
[----:B---3--:R-:W3:Y:S04]  /*8440*/  LDL R2, [R1+0xd0] ;  /* 0x0000d00001027983 */ /* 0x008ee80000100800 */
[----:B----4-:R-:W4:Y:S04]  /*8450*/  LDL R20, [R1+0x48] ;  /* 0x0000480001147983 */ /* 0x010f280000100800 */
[----:B------:R-:W4:Y:S04]  /*8460*/  LDL R5, [R1+0x1c] ;  /* 0x00001c0001057983 */ /* 0x000f280000100800 */
[----:B------:R-:W4:Y:S04]  /*8470*/  LDL R15, [R1+0xbc] ;  /* 0x0000bc00010f7983 */ /* 0x000f280000100800 */
[----:B------:R-:W4:Y:S04]  /*8480*/  LDL R14, [R1+0x4c] ;  /* 0x00004c00010e7983 */ /* 0x000f280000100800 */
[----:B------:R-:W4:Y:S04]  /*8490*/  LDL R13, [R1+0xb8] ;  /* 0x0000b800010d7983 */ /* 0x000f280000100800 */
[----:B------:R-:W4:Y:S01]  /*84a0*/  LDL R12, [R1+0x50] ;  /* 0x00005000010c7983 */ /* 0x000f220000100800 */
[----:B--2---:R-:W-:Y:S05]  /*84b0*/  IADD3 R6, P0, R0, R6, RZ ;  /* 0x0000000600067210 */ /* 0x004fea0007f1e0ff */
[----:B-----5:R-:W-:Y:S01]  /*84c0*/  IMAD.X R7, R4, 0x1, R3, P0 ;  /* 0x0000000104077824 */ /* 0x020fe200000e0603 */
[----:B---3--:R-:W-:Y:S05]  /*84d0*/  IADD3 R2, P0, R0, R2, RZ ;  /* 0x0000000200027210 */ /* 0x008fea0007f1e0ff */
[----:B----4-:R-:W-:Y:S01]  /*84e0*/  IMAD.X R3, R4, 0x1, R20, P0 ;  /* 0x0000000104037824 */ /* 0x010fe200000e0614 */
[----:B------:R-:W-:Y:S01]  /*84f0*/  @!PT LDS RZ, [RZ] ;  /* 0x00000000fffff984 */ /* 0x000fe20000000800 */
[----:B------:R-:W-:Y:S01]  /*8500*/  @!PT LDS RZ, [RZ] ;  /* 0x00000000fffff984 */ /* 0x000fe20000000800 */
[----:B------:R-:W-:Y:S01]  /*8510*/  @!PT LDS RZ, [RZ] ;  /* 0x00000000fffff984 */ /* 0x000fe20000000800 */
[----:B------:R2:W-:Y:S04]  /*8520*/  LDGSTS.E.BYPASS.LTC128B.128 [R5+0x5080], [R6.64], !P4 ;  /* 0x0508000006057fae */ /* 0x0005e8000e101d46 */
[----:B------:R3:W-:Y:S02]  /*8530*/  LDGSTS.E.BYPASS.LTC128B.128 [R5+0x6880], [R2.64], !P3 ;  /* 0x0688000002057fae */ /* 0x0007e4000d901d46 */
[----:B---3--:R-:W-:Y:S05]  /*8540*/  IADD3 R2, P0, R0, R15, RZ ;  /* 0x0000000f00027210 */ /* 0x008fea0007f1e0ff */
[----:B------:R-:W-:Y:S05]  /*8550*/  IMAD.X R3, R4, 0x1, R14, P0 ;  /* 0x0000000104037824 */ /* 0x000fea00000e060e */
[----:B------:R3:W-:Y:S02]  /*8560*/  LDGSTS.E.BYPASS.LTC128B.128 [R5+0x8080], [R2.64], !P2 ;  /* 0x0808000002057fae */ /* 0x0007e4000d101d46 */
[----:B---3--:R-:W-:Y:S05]  /*8570*/  IADD3 R2, P0, R0, R13, RZ ;  /* 0x0000000d00027210 */ /* 0x008fea0007f1e0ff */
[----:B------:R-:W-:Y:S05]  /*8580*/  IMAD.X R3, R4, 0x1, R12, P0 ;  /* 0x0000000104037824 */ /* 0x000fea00000e060c */
[----:B------:R2:W-:Y:S03]  /*8590*/  LDGSTS.E.BYPASS.LTC128B.128 [R5+0x9880], [R2.64], !P1 ;  /* 0x0988000002057fae */ /* 0x0005e6000c901d46 */
.L_x_507:
[----:B---3--:R-:W-:Y:S05]  /*85a0*/  BSYNC B0 ;  /* 0x0000000000007941 */ /* 0x008fea0003800000 */
.L_x_506:
[----:B------:R-:W0:Y:S01]  /*85b0*/  LDGDEPBAR ;  /* 0x00000000000079af */ /* 0x000e220000000000 */
[----:B------:R-:W-:Y:S01]  /*85c0*/  WARPSYNC 0xffffffff ;  /* 0xffffffff00007948 */ /* 0x000fe20003800000 */
[C---:B--2-4-:R-:W-:Y:S01]  /*85d0*/  HMMA.16816.F32 R4, R160.reuse, R8, RZ ;  /* 0x00000008a004723c */ /* 0x054fe200000018ff */
[----:B------:R-:W-:Y:S07]  /*85e0*/  BSSY B0, `(.L_x_511) ;  /* 0x0000141000007945 */ /* 0x000fee0003800000 */
[C---:B------:R-:W-:Y:S08]  /*85f0*/  HMMA.16816.F32 R8, R160.reuse, R10, RZ ;  /* 0x0000000aa008723c */ /* 0x040ff000000018ff */
[C---:B-1----:R-:W-:Y:S08]  /*8600*/  HMMA.16816.F32 R12, R160.reuse, R16, RZ ;  /* 0x00000010a00c723c */ /* 0x042ff000000018ff */
[C---:B------:R-:W-:Y:S08]  /*8610*/  HMMA.16816.F32 R16, R160.reuse, R18, RZ ;  /* 0x00000012a010723c */ /* 0x040ff000000018ff */
[C---:B------:R-:W-:Y:S08]  /*8620*/  HMMA.16816.F32 R20, R160.reuse, R24, RZ ;  /* 0x00000018a014723c */ /* 0x040ff000000018ff */
[----:B------:R-:W-:Y:S08]  /*8630*/  HMMA.16816.F32 R24, R160, R26, RZ ;  /* 0x0000001aa018723c */ /* 0x000ff000000018ff */
[C---:B------:R-:W-:Y:S08]  /*8640*/  HMMA.16816.F32 R4, R164.reuse, R168, R4 ;  /* 0x000000a8a404723c */ /* 0x040ff00000001804 */
[C---:B------:R-:W-:Y:S01]  /*8650*/  HMMA.16816.F32 R8, R164.reuse, R170, R8 ;  /* 0x000000aaa408723c */ /* 0x040fe20000001808 */
[----:B------:R-:W1:Y:S07]  /*8660*/  LDSM.16.M88.4 R168, [R238] ;  /* 0x00000000eea8783b */ /* 0x000e6e0000000200 */
[C---:B------:R-:W-:Y:S08]  /*8670*/  HMMA.16816.F32 R12, R164.reuse, R172, R12 ;  /* 0x000000aca40c723c */ /* 0x040ff0000000180c */
[C---:B------:R-:W-:Y:S01]  /*8680*/  HMMA.16816.F32 R16, R164.reuse, R174, R16 ;  /* 0x000000aea410723c */ /* 0x040fe20000001810 */
[----:B------:R-:W2:Y:S07]  /*8690*/  LDSM.16.M88.4 R172, [R238+0x800] ;  /* 0x00080000eeac783b */ /* 0x000eae0000000200 */
[C---:B------:R-:W-:Y:S08]  /*86a0*/  HMMA.16816.F32 R20, R164.reuse, R176, R20 ;  /* 0x000000b0a414723c */ /* 0x040ff00000001814 */
[----:B------:R-:W-:Y:S01]  /*86b0*/  HMMA.16816.F32 R24, R164, R178, R24 ;  /* 0x000000b2a418723c */ /* 0x000fe20000001818 */
[----:B------:R-:W3:Y:S07]  /*86c0*/  LDSM.16.M88.4 R176, [R238+0x1000] ;  /* 0x00100000eeb0783b */ /* 0x000eee0000000200 */
[C---:B-1----:R-:W-:Y:S08]  /*86d0*/  HMMA.16816.F32 R4, R180.reuse, R168, R4 ;  /* 0x000000a8b404723c */ /* 0x042ff00000001804 */
[C---:B------:R-:W-:Y:S01]  /*86e0*/  HMMA.16816.F32 R8, R180.reuse, R170, R8 ;  /* 0x000000aab408723c */ /* 0x040fe20000001808 */
[----:B------:R-:W1:Y:S07]  /*86f0*/  LDSM.16.M88.4 R168, [R237] ;  /* 0x00000000eda8783b */ /* 0x000e6e0000000200 */
[C---:B--2---:R-:W-:Y:S08]  /*8700*/  HMMA.16816.F32 R12, R180.reuse, R172, R12 ;  /* 0x000000acb40c723c */ /* 0x044ff0000000180c */
[C---:B------:R-:W-:Y:S01]  /*8710*/  HMMA.16816.F32 R16, R180.reuse, R174, R16 ;  /* 0x000000aeb410723c */ /* 0x040fe20000001810 */
[----:B------:R-:W2:Y:S07]  /*8720*/  LDSM.16.M88.4 R172, [R237+0x800] ;  /* 0x00080000edac783b */ /* 0x000eae0000000200 */
[C---:B---3--:R-:W-:Y:S08]  /*8730*/  HMMA.16816.F32 R20, R180.reuse, R176, R20 ;  /* 0x000000b0b414723c */ /* 0x048ff00000001814 */
[----:B------:R-:W-:Y:S01]  /*8740*/  HMMA.16816.F32 R24, R180, R178, R24 ;  /* 0x000000b2b418723c */ /* 0x000fe20000001818 */
[----:B------:R-:W3:Y:S07]  /*8750*/  LDSM.16.M88.4 R176, [R237+0x1000] ;  /* 0x00100000edb0783b */ /* 0x000eee0000000200 */
[C---:B-1----:R-:W-:Y:S08]  /*8760*/  HMMA.16816.F32 R4, R184.reuse, R168, R4 ;  /* 0x000000a8b804723c */ /* 0x042ff00000001804 */
[C---:B------:R-:W-:Y:S01]  /*8770*/  HMMA.16816.F32 R8, R184.reuse, R170, R8 ;  /* 0x000000aab808723c */ /* 0x040fe20000001808 */
[----:B------:R-:W1:Y:S07]  /*8780*/  LDSM.16.M88.4 R168, [R236+0x1800] ;  /* 0x00180000eca8783b */ /* 0x000e6e0000000200 */
        /* <DEDUP_REMOVED lines=8> */
[----:B------:R-:W1:Y:S07]  /*8810*/  LDSM.16.M88.4 R168, [R246] ;  /* 0x00000000f6a8783b */ /* 0x000e6e0000000200 */
[C---:B--2---:R-:W-:Y:S08]  /*8820*/  HMMA.16816.F32 R12, R188.reuse, R172, R12 ;  /* 0x000000acbc0c723c */ /* 0x044ff0000000180c */
[C---:B------:R-:W-:Y:S01]  /*8830*/  HMMA.16816.F32 R16, R188.reuse, R174, R16 ;  /* 0x000000aebc10723c */ /* 0x040fe20000001810 */
[----:B------:R-:W2:Y:S07]  /*8840*/  LDSM.16.M88.4 R172, [R244] ;  /* 0x00000000f4ac783b */ /* 0x000eae0000000200 */
[C---:B---3--:R-:W-:Y:S08]  /*8850*/  HMMA.16816.F32 R20, R188.reuse, R176, R20 ;  /* 0x000000b0bc14723c */ /* 0x048ff00000001814 */
[----:B------:R-:W-:Y:S01]  /*8860*/  HMMA.16816.F32 R24, R188, R178, R24 ;  /* 0x000000b2bc18723c */ /* 0x000fe20000001818 */
[----:B------:R-:W3:Y:S07]  /*8870*/  LDSM.16.M88.4 R176, [R245] ;  /* 0x00000000f5b0783b */ /* 0x000eee0000000200 */
        /* <DEDUP_REMOVED lines=44> */
[----:B------:R-:W-:Y:S07]  /*8b40*/  LDSM.16.M88.4 R176, [R237+0x3000] ;  /* 0x00300000edb0783b */ /* 0x000fee0000000200 */
[C---:B-1----:R-:W-:Y:S08]  /*8b50*/  HMMA.16816.F32 R4, R212.reuse, R168, R4 ;  /* 0x000000a8d404723c */ /* 0x042ff00000001804 */
[C---:B------:R-:W-:Y:S01]  /*8b60*/  HMMA.16816.F32 R8, R212.reuse, R170, R8 ;  /* 0x000000aad408723c */ /* 0x040fe20000001808 */
[----:B------:R-:W1:Y:S07]  /*8b70*/  LDSM.16.M88.4 R168, [R238+0x4000] ;  /* 0x00400000eea8783b */ /* 0x000e6e0000000200 */
[C---:B--2---:R-:W-:Y:S08]  /*8b80*/  HMMA.16816.F32 R12, R212.reuse, R172, R12 ;  /* 0x000000acd40c723c */ /* 0x044ff0000000180c */
[C---:B------:R-:W-:Y:S01]  /*8b90*/  HMMA.16816.F32 R16, R212.reuse, R174, R16 ;  /* 0x000000aed410723c */ /* 0x040fe20000001810 */
[----:B------:R-:W-:Y:S07]  /*8ba0*/  LDSM.16.M88.4 R172, [R237+0x4000] ;  /* 0x00400000edac783b */ /* 0x000fee0000000200 */
[C---:B-1----:R-:W-:Y:S08]  /*8bb0*/  HMMA.16816.F32 R20, R212.reuse, R168, R20 ;  /* 0x000000a8d414723c */ /* 0x042ff00000001814 */
[----:B------:R-:W-:Y:S01]  /*8bc0*/  HMMA.16816.F32 R24, R212, R170, R24 ;  /* 0x000000aad418723c */ /* 0x000fe20000001818 */
[----:B------:R-:W1:Y:S07]  /*8bd0*/  LDSM.16.M88.4 R168, [R237+0x3800] ;  /* 0x00380000eda8783b */ /* 0x000e6e0000000200 */
[C---:B------:R-:W-:Y:S08]  /*8be0*/  HMMA.16816.F32 R4, R216.reuse, R176, R4 ;  /* 0x000000b0d804723c */ /* 0x040ff00000001804 */
[C---:B------:R-:W-:Y:S01]  /*8bf0*/  HMMA.16816.F32 R8, R216.reuse, R178, R8 ;  /* 0x000000b2d808723c */ /* 0x040fe20000001808 */
[----:B------:R-:W-:Y:S07]  /*8c00*/  LDSM.16.M88.4 R176, [R236+0x5000] ;  /* 0x00500000ecb0783b */ /* 0x000fee0000000200 */
[C---:B-1----:R-:W-:Y:S08]  /*8c10*/  HMMA.16816.F32 R12, R216.reuse, R168, R12 ;  /* 0x000000a8d80c723c */ /* 0x042ff0000000180c */
[C---:B------:R-:W-:Y:S01]  /*8c20*/  HMMA.16816.F32 R16, R216.reuse, R170, R16 ;  /* 0x000000aad810723c */ /* 0x040fe20000001810 */
[----:B------:R-:W1:Y:S07]  /*8c30*/  LDSM.16.M88.4 R168, [R236+0x4800] ;  /* 0x00480000eca8783b */ /* 0x000e6e0000000200 */
[C---:B------:R-:W-:Y:S08]  /*8c40*/  HMMA.16816.F32 R20, R216.reuse, R172, R20 ;  /* 0x000000acd814723c */ /* 0x040ff00000001814 */
[----:B------:R-:W-:Y:S01]  /*8c50*/  HMMA.16816.F32 R24, R216, R174, R24 ;  /* 0x000000aed818723c */ /* 0x000fe20000001818 */
[----:B------:R-:W-:Y:S07]  /*8c60*/  LDSM.16.M88.4 R172, [R252] ;  /* 0x00000000fcac783b */ /* 0x000fee0000000200 */
[C---:B-1----:R-:W-:Y:S08]  /*8c70*/  HMMA.16816.F32 R4, R220.reuse, R168, R4 ;  /* 0x000000a8dc04723c */ /* 0x042ff00000001804 */
[C---:B------:R-:W-:Y:S01]  /*8c80*/  HMMA.16816.F32 R8, R220.reuse, R170, R8 ;  /* 0x000000aadc08723c */ /* 0x040fe20000001808 */
[----:B------:R-:W1:Y:S07]  /*8c90*/  LDSM.16.M88.4 R168, [R236+0x5800] ;  /* 0x00580000eca8783b */ /* 0x000e6e0000000200 */
[C---:B------:R-:W-:Y:S08]  /*8ca0*/  HMMA.16816.F32 R12, R220.reuse, R176, R12 ;  /* 0x000000b0dc0c723c */ /* 0x040ff0000000180c */
[C---:B------:R-:W-:Y:S01]  /*8cb0*/  HMMA.16816.F32 R16, R220.reuse, R178, R16 ;  /* 0x000000b2dc10723c */ /* 0x040fe20000001810 */
[----:B------:R-:W-:Y:S07]  /*8cc0*/  LDSM.16.M88.4 R176, [R251] ;  /* 0x00000000fbb0783b */ /* 0x000fee0000000200 */
[C---:B-1----:R-:W-:Y:S08]  /*8cd0*/  HMMA.16816.F32 R20, R220.reuse, R168, R20 ;  /* 0x000000a8dc14723c */ /* 0x042ff00000001814 */
[----:B------:R-:W-:Y:S01]  /*8ce0*/  HMMA.16816.F32 R24, R220, R170, R24 ;  /* 0x000000aadc18723c */ /* 0x000fe20000001818 */
[----:B------:R-:W1:Y:S07]  /*8cf0*/  LDSM.16.M88.4 R168, [R250] ;  /* 0x00000000faa8783b */ /* 0x000e6e0000000200 */
        /* <DEDUP_REMOVED lines=14> */
[C---:B-1----:R-:W-:Y:S08]  /*8de0*/  HMMA.16816.F32 R20, R228.reuse, R168, R20 ;  /* 0x000000a8e414723c */ /* 0x042ff00000001814 */
[----:B------:R-:W-:Y:S01]  /*8df0*/  HMMA.16816.F32 R24, R228, R170, R24 ;  /* 0x000000aae418723c */ /* 0x000fe20000001818 */
[----:B------:R-:W1:Y:S07]  /*8e00*/  LDSM.16.M88.4 R168, [R237+0x5000] ;  /* 0x00500000eda8783b */ /* 0x000e6e0000000200 */
[C---:B------:R-:W-:Y:S08]  /*8e10*/  HMMA.16816.F32 R4, R232.reuse, R176, R4 ;  /* 0x000000b0e804723c */ /* 0x040ff00000001804 */
[C---:B------:R-:W-:Y:S11]  /*8e20*/  HMMA.16816.F32 R8, R232.reuse, R178, R8 ;  /* 0x000000b2e808723c */ /* 0x040ff60000001808 */
[----:B------:R-:W-:Y:S05]  /*8e30*/  @!UPT UIADD3 URZ, URZ, URZ, URZ ;  /* 0x0000003f3f3ff290 */ /* 0x000fea000fffe03f */
[----:B------:R-:W-:Y:S04]  /*8e40*/  FMUL.FTZ R0, R4, c[0x0][0x320] ;  /* 0x0000c80004007a20 */ /* 0x000fe80000410000 */
[----:B------:R2:W-:Y:S04]  /*8e50*/  MUFU.TANH R176, R0 ;  /* 0x0000000000b07308 */ /* 0x0005e80000002400 */
[----:B------:R-:W-:Y:S01]  /*8e60*/  FMUL.FTZ R10, R10, c[0x0][0x320] ;  /* 0x0000c8000a0a7a20 */ /* 0x000fe20000410000 */
[C---:B-1----:R-:W-:Y:S08]  /*8e70*/  HMMA.16816.F32 R12, R232.reuse, R168, R12 ;  /* 0x000000a8e80c723c */ /* 0x042ff0000000180c */
[C---:B------:R-:W-:Y:S04]  /*8e80*/  HMMA.16816.F32 R16, R232.reuse, R170, R16 ;  /* 0x000000aae810723c */ /* 0x040fe80000001810 */
[----:B--2---:R-:W-:Y:S04]  /*8e90*/  FMUL.FTZ R0, R5, c[0x0][0x320] ;  /* 0x0000c80005007a20 */ /* 0x004fe80000410000 */
[----:B------:R1:W-:Y:S04]  /*8ea0*/  MUFU.TANH R175, R0 ;  /* 0x0000000000af7308 */ /* 0x0003e80000002400 */
[----:B-1----:R-:W-:Y:S06]  /*8eb0*/  FMUL.FTZ R0, R6, c[0x0][0x320] ;  /* 0x0000c80006007a20 */ /* 0x002fec0000410000 */
[----:B------:R1:W2:Y:S02]  /*8ec0*/  MUFU.TANH R3, R0 ;  /* 0x0000000000037308 */ /* 0x0002a40000002400 */
[----:B-1----:R-:W-:Y:S01]  /*8ed0*/  FMUL.FTZ R0, R7, c[0x0][0x320] ;  /* 0x0000c80007007a20 */ /* 0x002fe20000410000 */
[----:B--2---:R1:W-:Y:S07]  /*8ee0*/  STL [R1+0x34], R3 ;  /* 0x0000340301007387 */ /* 0x0043ee0000100800 */
[----:B------:R2:W3:Y:S01]  /*8ef0*/  MUFU.TANH R2, R0 ;  /* 0x0000000000027308 */ /* 0x0004e20000002400 */
[----:B------:R-:W4:Y:S01]  /*8f00*/  LDSM.16.M88.4 R4, [R237+0x5800] ;  /* 0x00580000ed04783b */ /* 0x000f220000000200 */
[----:B------:R-:W-:Y:S07]  /*8f10*/  DEPBAR.LE SB0, 0x0 ;  /* 0x000080000000791a */ /* 0x000fee0000000000 */
[----:B------:R-:W-:Y:S01]  /*8f20*/  BAR.SYNC.DEFER_BLOCKING 0x0 ;  /* 0x0000000000007b1d */ /* 0x000fe20000010000 */
[----:B-1----:R-:W-:Y:S02]  /*8f30*/  FMUL.FTZ R3, R11, c[0x0][0x320] ;  /* 0x0000c8000b037a20 */ /* 0x002fe40000410000 */
[----:B--2---:R-:W-:Y:S05]  /*8f40*/  FMUL.FTZ R0, R8, c[0x0][0x320] ;  /* 0x0000c80008007a20 */ /* 0x004fea0000410000 */
[----:B---3--:R1:W-:Y:S01]  /*8f50*/  STL [R1+0x30], R2 ;  /* 0x0000300201007387 */ /* 0x0083e20000100800 */
[----:B------:R2:W-:Y:S01]  /*8f60*/  MUFU.TANH R132, R0 ;  /* 0x0000000000847308 */ /* 0x0005e20000002400 */
[C---:B----4-:R-:W-:Y:S08]  /*8f70*/  HMMA.16816.F32 R20, R232.reuse, R4, R20 ;  /* 0x00000004e814723c */ /* 0x050ff00000001814 */
[----:B------:R-:W-:Y:S01]  /*8f80*/  HMMA.16816.F32 R24, R232, R6, R24 ;  /* 0x00000006e818723c */ /* 0x000fe20000001818 */
[----:B-1----:R-:W1:Y:S03]  /*8f90*/  MUFU.TANH R2, R10 ;  /* 0x0000000a00027308 */ /* 0x002e660000002400 */
[----:B--2---:R-:W-:Y:S07]  /*8fa0*/  FMUL.FTZ R0, R9, c[0x0][0x320] ;  /* 0x0000c80009007a20 */ /* 0x004fee0000410000 */
[----:B------:R-:W-:Y:S10]  /*8fb0*/  MUFU.TANH R172, R0 ;  /* 0x0000000000ac7308 */ /* 0x000ff40000002400 */
[----:B------:R2:W3:Y:S01]  /*8fc0*/  MUFU.TANH R0, R3 ;  /* 0x0000000300007308 */ /* 0x0004e20000002400 */
[----:B-1----:R1:W-:Y:S04]  /*8fd0*/  STL [R1+0x2c], R2 ;  /* 0x00002c0201007387 */ /* 0x0023e80000100800 */
[----:B------:R-:W4:Y:S04]  /*8fe0*/  LDL R8, [R1+0x70] ;  /* 0x0000700001087983 */ /* 0x000f280000100800 */
[----:B--2---:R-:W4:Y:S04]  /*8ff0*/  LDL R3, [R1+0x3c] ;  /* 0x00003c0001037983 */ /* 0x004f280000100800 */
[----:B---3--:R2:W-:Y:S01]  /*9000*/  STL [R1+0x24], R0 ;  /* 0x0000240001007387 */ /* 0x0085e20000100800 */
[----:B-1----:R-:W-:Y:S04]  /*9010*/  FMUL.FTZ R2, R13, c[0x0][0x320] ;  /* 0x0000c8000d027a20 */ /* 0x002fe80000410000 */
[----:B------:R-:W-:Y:S01]  /*9020*/  MUFU.TANH R133, R2 ;  /* 0x0000000200857308 */ /* 0x000fe20000002400 */
[----:B--2---:R-:W-:Y:S09]  /*9030*/  FMUL.FTZ R0, R12, c[0x0][0x320] ;  /* 0x0000c8000c007a20 */ /* 0x004ff20000410000 */
[----:B------:R1:W-:Y:S02]  /*9040*/  MUFU.TANH R169, R0 ;  /* 0x0000000000a97308 */ /* 0x0003e40000002400 */
[----:B-1----:R-:W-:Y:S08]  /*9050*/  FMUL.FTZ R0, R14, c[0x0][0x320] ;  /* 0x0000c8000e007a20 */ /* 0x002ff00000410000 */
        /* <DEDUP_REMOVED lines=16> */
[----:B------:R1:W-:Y:S01]  /*9160*/  MUFU.TANH R171, R0 ;  /* 0x0000000000ab7308 */ /* 0x0003e20000002400 */
[----:B----4-:R-:W-:Y:S01]  /*9170*/  ISETP.GT.AND P0, PT, R3, R8, PT ;  /* 0x000000080300720c */ /* 0x010fe20003f04270 */
        /* <DEDUP_REMOVED lines=9> */
[----:B------:R-:W1:Y:S02]  /*9210*/  MUFU.TANH R0, R0 ;  /* 0x0000000000007308 */ /* 0x000e640000002400 */
[----:B-1----:R1:W-:Y:S01]  /*9220*/  STL [R1+0x20], R0 ;  /* 0x0000200001007387 */ /* 0x0023e20000100800 */
[----:B------:R-:W-:-:S05]  /*9230*/  @!P0 BRA `(.L_x_512) ;  /* 0x000007b000008947 */ /* 0x000fca0003800000 */
[----:B------:R-:W2:Y:S01]  /*9240*/  LDL R2, [R1+0x84] ;  /* 0x0000840001027983 */ /* 0x000ea20000100800 */
[----:B------:R-:W-:Y:S03]  /*9250*/  IMAD.MOV.U32 R4, RZ, RZ, c[0x0][0x2b8] ;  /* 0x0000ae00ff047624 */ /* 0x000fe600078e00ff */
[----:B------:R-:W3:Y:S02]  /*9260*/  LDL R5, [R1+0x178] ;  /* 0x0001780001057983 */ /* 0x000ee40000100800 */
[----:B------:R-:W-:Y:S02]  /*9270*/  ISETP.NE.AND P2, PT, R4, 0x1, PT ;  /* 0x000000010400780c */ /* 0x000fe40003f45270 */
[----:B------:R-:W4:Y:S04]  /*9280*/  LDL.64 R16, [R1+0x98] ;  /* 0x0000980001107983 */ /* 0x000f280000100a00 */
[----:B------:R-:W5:Y:S04]  /*9290*/  LDL R168, [R1+0xac] ;  /* 0x0000ac0001a87983 */ /* 0x000f680000100800 */
[----:B------:R-:W4:Y:S04]  /*92a0*/  LDL.64 R8, [R1+0x90] ;  /* 0x0000900001087983 */ /* 0x000f280000100a00 */
[----:B------:R-:W4:Y:S04]  /*92b0*/  LDL R6, [R1+0x88] ;  /* 0x0000880001067983 */ /* 0x000f280000100800 */
[----:B------:R-:W1:Y:S01]  /*92c0*/  S2R R7, SR_TID.X ;  /* 0x0000000000077919 */ /* 0x000e620000002100 */
[----:B---3--:R-:W-:Y:S01]  /*92d0*/  ISETP.GT.AND P1, PT, R5, 0x2f, PT ;  /* 0x0000002f0500780c */ /* 0x008fe20003f24270 */
[----:B--2---:R-:W-:Y:S05]  /*92e0*/  IMAD R2, R3, 0x30, R2 ;  /* 0x0000003003027824 */ /* 0x004fea00078e0202 */
[----:B------:R-:W-:Y:S01]  /*92f0*/  IADD3 R2, R2, -0x30, R5 ;  /* 0xffffffd002027810 */ /* 0x000fe20007ffe005 */
[----:B------:R-:W-:Y:S04]  /*9300*/  IMAD.MOV.U32 R5, RZ, RZ, RZ ;  /* 0x000000ffff057224 */ /* 0x000fe800078e00ff */
[----:B------:R-:W-:Y:S04]  /*9310*/  @P2 IMAD.HI.U32 R3, R2, c[0x0][0x2bc], RZ ;  /* 0x0000af0002032a27 */ /* 0x000fe800078e00ff */
[----:B-1----:R-:W-:Y:S01]  /*9320*/  IMAD.MOV.U32 R0, RZ, RZ, R2 ;  /* 0x000000ffff007224 */ /* 0x002fe200078e0002 */
[----:B------:R-:W-:Y:S04]  /*9330*/  @P2 SHF.R.U32.HI R0, RZ, c[0x0][0x2c0], R3 ;  /* 0x0000b000ff002a19 */ /* 0x000fe80000011603 */
[C---:B----4-:R-:W-:Y:S01]  /*9340*/  @!P1 IADD3 R3, P0, R0.reuse, R16, RZ ;  /* 0x0000001000039210 */ /* 0x050fe20007f1e0ff */
[----:B------:R-:W-:Y:S03]  /*9350*/  IMAD.MOV R4, RZ, RZ, -R0 ;  /* 0x000000ffff047224 */ /* 0x000fe600078e0a00 */
[----:B-----5:R-:W-:Y:S01]  /*9360*/  @!P1 LEA.HI.X.SX32 R0, R0, R168, 0x1, P0 ;  /* 0x000000a800009211 */ /* 0x020fe200000f0eff */
[----:B------:R-:W-:Y:S01]  /*9370*/  IMAD R4, R4, c[0x0][0x2b8], R2 ;  /* 0x0000ae0004047a24 */ /* 0x000fe200078e0202 */
[C---:B------:R-:W-:Y:S04]  /*9380*/  @!P1 LEA R2, P0, R3.reuse, c[0x0][0x2a0], 0x2 ;  /* 0x0000a80003029a11 */ /* 0x040fe800078010ff */
[----:B------:R-:W-:Y:S01]  /*9390*/  @!P1 LEA.HI.X R3, R3, c[0x0][0x2a4], R0, 0x2, P0 ;  /* 0x0000a90003039a11 */ /* 0x000fe200000f1400 */
[----:B------:R1:W-:Y:S01]  /*93a0*/  STL [R1+0x38], R4 ;  /* 0x0000380401007387 */ /* 0x0003e20000100800 */
[----:B------:R-:W-:Y:S03]  /*93b0*/  SHF.R.S32.HI R0, RZ, 0x1f, R4 ;  /* 0x0000001fff007819 */ /* 0x000fe60000011404 */
[----:B------:R2:W3:Y:S02]  /*93c0*/  @!P1 LDG.E R5, [R2.64] ;  /* 0x0000000602059981 */ /* 0x0004e4000c1e1900 */
[----:B------:R-:W-:Y:S04]  /*93d0*/  IMAD R0, R0, c[0x0][0x1e0], RZ ;  /* 0x0000780000007a24 */ /* 0x000fe800078e02ff */
[C---:B------:R-:W-:Y:S02]  /*93e0*/  IMAD R0, R4.reuse, c[0x0][0x1e4], R0 ;  /* 0x0000790004007a24 */ /* 0x040fe400078e0200 */
[----:B--2---:R-:W-:Y:S04]  /*93f0*/  IMAD.WIDE.U32 R2, R4, c[0x0][0x1e0], RZ ;  /* 0x0000780004027a25 */ /* 0x004fe800078e00ff */
[----:B------:R-:W-:Y:S01]  /*9400*/  IMAD.IADD R3, R3, 0x1, R0 ;  /* 0x0000000103037824 */ /* 0x000fe200078e0200 */
[----:B---3--:R-:W-:Y:S01]  /*9410*/  SHF.R.S32.HI R0, RZ, 0x1f, R5 ;  /* 0x0000001fff007819 */ /* 0x008fe20000011405 */
[----:B------:R2:W-:Y:S02]  /*9420*/  STL [R1+0x28], R5 ;  /* 0x0000280501007387 */ /* 0x0005e40000100800 */
[C---:B------:R-:W-:Y:S04]  /*9430*/  IMAD.WIDE.U32 R2, R5.reuse, c[0x0][0x1f0], R2 ;  /* 0x00007c0005027a25 */ /* 0x040fe800078e0002 */
[----:B-1----:R-:W-:Y:S01]  /*9440*/  IMAD R4, R0, c[0x0][0x1f0], RZ ;  /* 0x00007c0000047a24 */ /* 0x002fe200078e02ff */
[----:B------:R-:W-:Y:S03]  /*9450*/  IADD3 R0, P0, R8, R2, RZ ;  /* 0x0000000208007210 */ /* 0x000fe60007f1e0ff */
[----:B------:R-:W-:Y:S05]  /*9460*/  IMAD R4, R5, c[0x0][0x1f4], R4 ;  /* 0x00007d0005047a24 */ /* 0x000fea00078e0204 */
[----:B------:R-:W-:Y:S02]  /*9470*/  IADD3.X R2, R6, R3, R4, P0, !PT ;  /* 0x0000000306027210 */ /* 0x000fe400007fe404 */
[C---:B------:R-:W-:Y:S04]  /*9480*/  LEA R9, P0, R0.reuse, c[0x0][0x1c8], 0x1 ;  /* 0x0000720000097a11 */ /* 0x040fe800078008ff */
[----:B------:R-:W-:Y:S02]  /*9490*/  LEA.HI.X R8, R0, c[0x0][0x1cc], R2, 0x1, P0 ;  /* 0x0000730000087a11 */ /* 0x000fe400000f0c02 */
[----:B--2---:R-:W-:Y:S04]  /*94a0*/  SHF.R.S32.HI R5, RZ, 0x1f, R7 ;  /* 0x0000001fff057819 */ /* 0x004fe80000011407 */
[----:B------:R-:W-:Y:S04]  /*94b0*/  LEA.HI R5, R5, R7, RZ, 0x3 ;  /* 0x0000000705057211 */ /* 0x000fe800078f18ff */
[----:B------:R-:W-:Y:S04]  /*94c0*/  SHF.R.S32.HI R5, RZ, 0x3, R5 ;  /* 0x00000003ff057819 */ /* 0x000fe80000011405 */
[----:B------:R-:W-:Y:S04]  /*94d0*/  IADD3 R5, -R5, 0x30, RZ ;  /* 0x0000003005057810 */ /* 0x000fe80007ffe1ff */
[----:B------:R-:W-:Y:S01]  /*94e0*/  ISETP.GE.AND P0, PT, R5, 0x1, PT ;  /* 0x000000010500780c */ /* 0x000fe20003f06270 */
[----:B------:R-:W-:-:S10]  /*94f0*/  BRA.DIV ~URZ, `(.L_x_513) ;  /* 0x000113c27f007947 */ /* 0x000fd4000b800000 */
[----:B------:R1:W2:Y:S02]  /*9500*/  SHFL.IDX PT, R4, R8, RZ, 0x181f ;  /* 0x00181fff08047589 */ /* 0x0002a400000e0000 */
.L_x_648:
[----:B------:R-:W-:-:S05]  /*9510*/  BRA.DIV ~URZ, `(.L_x_514) ;  /* 0x000114327f007947 */ /* 0x000fca000b800000 */
[----:B------:R3:W4:Y:S02]  /*9520*/  SHFL.IDX PT, R0, R9, RZ, 0x181f ;  /* 0x00181fff09007589 */ /* 0x00072400000e0000 */
.L_x_649:
        /* <DEDUP_REMOVED lines=13> */
[----:B-----5:R-:W-:Y:S05]  /*9600*/  @P0 IADD3 R6, P1, R0, R6, RZ ;  /* 0x0000000600060210 */ /* 0x020fea0007f3e0ff */
[----:B---3--:R-:W-:Y:S01]  /*9610*/  @P0 IMAD.X R7, R4, 0x1, R25, P1 ;  /* 0x0000000104070824 */ /* 0x008fe200008e0619 */
[----:B----4-:R-:W-:Y:S11]  /*9620*/  @P0 ISETP.GE.AND P1, PT, R3, c[0x0][0x1d4], PT ;  /* 0x0000750003000a0c */ /* 0x010ff60003f26270 */
[----:B------:R-:W-:Y:S02]  /*9630*/  @!UPT UIADD3 URZ, URZ, URZ, URZ ;  /* 0x0000003f3f3ff290 */ /* 0x000fe4000fffe03f */
[----:B------:R-:W-:Y:S01]  /*9640*/  @!PT LDS RZ, [RZ] ;  /* 0x00000000fffff984 */ /* 0x000fe20000000800 */
[----:B------:R-:W-:Y:S01]  /*9650*/  @!PT LDS RZ, [RZ] ;  /* 0x00000000fffff984 */ /* 0x000fe20000000800 */
[----:B------:R-:W-:Y:S01]  /*9660*/  @!PT LDS RZ, [RZ] ;  /* 0x00000000fffff984 */ /* 0x000fe20000000800 */
[----:B--2---:R2:W-:Y:S01]  /*9670*/  @P0 LDGSTS.E.BYPASS.LTC128B.128 [R16+0x14080], [R6.64], !P1 ;  /* 0x1408000006100fae */ /* 0x0045e2000c901d46 */
[----:B------:R-:W-:Y:S05]  /*9680*/  @P0 IADD3 R2, P1, R0, R2, RZ ;  /* 0x0000000200020210 */ /* 0x000fea0007f3e0ff */
[----:B------:R-:W-:Y:S01]  /*9690*/  @P0 IMAD.X R3, R4, 0x1, R24, P1 ;  /* 0x0000000104030824 */ /* 0x000fe200008e0618 */
[----:B------:R-:W-:Y:S11]  /*96a0*/  @P0 ISETP.GE.AND P1, PT, R23, c[0x0][0x1d4], PT ;  /* 0x0000750017000a0c */ /* 0x000ff60003f26270 */
[----:B------:R-:W-:Y:S02]  /*96b0*/  @!UPT UIADD3 URZ, URZ, URZ, URZ ;  /* 0x0000003f3f3ff290 */ /* 0x000fe4000fffe03f */
[----:B------:R3:W-:Y:S02]  /*96c0*/  @P0 LDGSTS.E.BYPASS.LTC128B.128 [R16+0x15880], [R2.64], !P1 ;  /* 0x1588000002100fae */ /* 0x0007e4000c901d46 */
[----:B---3--:R-:W-:Y:S05]  /*96d0*/  @P0 IADD3 R2, P1, R0, R22, RZ ;  /* 0x0000001600020210 */ /* 0x008fea0007f3e0ff */
        /* <DEDUP_REMOVED lines=8> */
[----:B------:R2:W-:Y:S01]  /*9760*/  @P0 LDGSTS.E.BYPASS.LTC128B.128 [R16+0x18880], [R2.64], !P1 ;  /* 0x1888000002100fae */ /* 0x0005e2000c901d46 */
[----:B------:R-:W-:Y:S01]  /*9770*/  ISETP.GE.AND P0, PT, R5, 0x21, PT ;  /* 0x000000210500780c */ /* 0x000fe20003f06270 */
[----:B------:R-:W-:-:S06]  /*9780*/  BRA.DIV ~URZ, `(.L_x_515) ;  /* 0x000112527f007947 */ /* 0x000fcc000b800000 */
[----:B------:R3:W4:Y:S04]  /*9790*/  SHFL.IDX PT, R4, R8, 0x1, 0x181f ;  /* 0x00381f0008047f89 */ /* 0x00072800000e0000 */
[----:B------:R3:W1:Y:S02]  /*97a0*/  SHFL.IDX PT, R0, R9, 0x1, 0x181f ;  /* 0x00381f0009007f89 */ /* 0x00066400000e0000 */
.L_x_650:
        /* <DEDUP_REMOVED lines=8> */
[----:B------:R-:W4:Y:S04]  /*9830*/  LDL R18, [R1+0x4c] ;  /* 0x00004c0001127983 */ /* 0x000f280000100800 */
[----:B------:R-:W4:Y:S04]  /*9840*/  LDL R17, [R1+0x64] ;  /* 0x0000640001117983 */ /* 0x000f280000100800 */
[----:B------:R-:W4:Y:S04]  /*9850*/  LDL R16, [R1+0xb8] ;  /* 0x0000b80001107983 */ /* 0x000f280000100800 */
[----:B------:R-:W4:Y:S04]  /*9860*/  LDL R9, [R1+0x50] ;  /* 0x0000500001097983 */ /* 0x000f280000100800 */
[----:B-1----:R-:W4:Y:S01]  /*9870*/  LDL R8, [R1+0x6c] ;  /* 0x00006c0001087983 */ /* 0x002f220000100800 */
[----:B--2---:R-:W-:Y:S05]  /*9880*/  @P0 IADD3 R6, P1, R0, R6, RZ ;  /* 0x0000000600060210 */ /* 0x004fea0007f3e0ff */
[----:B-----5:R-:W-:Y:S01]  /*9890*/  @P0 IMAD.X R7, R4, 0x1, R22, P1 ;  /* 0x0000000104070824 */ /* 0x020fe200008e0616 */
[----:B---3--:R-:W-:Y:S11]  /*98a0*/  @P0 ISETP.GE.AND P1, PT, R3, c[0x0][0x1d4], PT ;  /* 0x0000750003000a0c */ /* 0x008ff60003f26270 */
[----:B------:R-:W-:Y:S02]  /*98b0*/  @!UPT UIADD3 URZ, URZ, URZ, URZ ;  /* 0x0000003f3f3ff290 */ /* 0x000fe4000fffe03f */
[----:B------:R-:W-:Y:S01]  /*98c0*/  @!PT LDS RZ, [RZ] ;  /* 0x00000000fffff984 */ /* 0x000fe20000000800 */
[----:B------:R-:W-:Y:S01]  /*98d0*/  @!PT LDS RZ, [RZ] ;  /* 0x00000000fffff984 */ /* 0x000fe20000000800 */
[----:B------:R-:W-:Y:S01]  /*98e0*/  @!PT LDS RZ, [RZ] ;  /* 0x00000000fffff984 */ /* 0x000fe20000000800 */
[----:B----4-:R1:W-:Y:S01]  /*98f0*/  @P0 LDGSTS.E.BYPASS.LTC128B.128 [R5+0x15080], [R6.64], !P1 ;  /* 0x1508000006050fae */ /* 0x0103e2000c901d46 */
[----:B------:R-:W-:Y:S05]  /*9900*/  @P0 IADD3 R2, P1, R0, R2, RZ ;  /* 0x0000000200020210 */ /* 0x000fea0007f3e0ff */
[----:B------:R-:W-:Y:S01]  /*9910*/  @P0 IMAD.X R3, R4, 0x1, R21, P1 ;  /* 0x0000000104030824 */ /* 0x000fe200008e0615 */
[----:B------:R-:W-:Y:S11]  /*9920*/  @P0 ISETP.GE.AND P1, PT, R20, c[0x0][0x1d4], PT ;  /* 0x0000750014000a0c */ /* 0x000ff60003f26270 */
[----:B------:R-:W-:Y:S02]  /*9930*/  @!UPT UIADD3 URZ, URZ, URZ, URZ ;  /* 0x0000003f3f3ff290 */ /* 0x000fe4000fffe03f */
[----:B------:R2:W-:Y:S02]  /*9940*/  @P0 LDGSTS.E.BYPASS.LTC128B.128 [R5+0x16880], [R2.64], !P1 ;  /* 0x1688000002050fae */ /* 0x0005e4000c901d46 */
[----:B--2---:R-:W-:Y:S05]  /*9950*/  @P0 IADD3 R2, P1, R0, R19, RZ ;  /* 0x0000001300020210 */ /* 0x004fea0007f3e0ff */
        /* <DEDUP_REMOVED lines=9> */
.L_x_512:
[----:B------:R-:W-:Y:S05]  /*99f0*/  BSYNC B0 ;  /* 0x0000000000007941 */ /* 0x000fea0003800000 */
.L_x_511:
[----:B-1----:R-:W2:Y:S01]  /*9a00*/  LDL R5, [R1+0xb0] ;  /* 0x0000b00001057983 */ /* 0x002ea20000100800 */
[----:B------:R-:W-:Y:S01]  /*9a10*/  IMAD.MOV.U32 R7, RZ, RZ, c[0x0][0x2c4] ;  /* 0x0000b100ff077624 */ /* 0x000fe200078e00ff */
[----:B------:R-:W-:Y:S02]  /*9a20*/  LOP3.LUT R8, RZ, c[0x0][0x324], RZ, 0x33, !PT ;  /* 0x0000c900ff087a12 */ /* 0x000fe400078e33ff */
[----:B------:R-:W2:Y:S02]  /*9a30*/  LDL R2, [R1+0xb4] ;  /* 0x0000b40001027983 */ /* 0x000ea40000100800 */
[----:B------:R-:W-:Y:S02]  /*9a40*/  ISETP.NE.AND P0, PT, R7, 0x1, PT ;  /* 0x000000010700780c */ /* 0x000fe40003f05270 */
[----:B------:R-:W3:Y:S04]  /*9a50*/  LDL R0, [R1+0x3c] ;  /* 0x00003c0001007983 */ /* 0x000ee80000100800 */
[----:B------:R-:W4:Y:S04]  /*9a60*/  LDL R6, [R1+0x7c] ;  /* 0x00007c0001067983 */ /* 0x000f280000100800 */
[----:B------:R-:W5:Y:S04]  /*9a70*/  LDL R4, [R1+0x78] ;  /* 0x0000780001047983 */ /* 0x000f680000100800 */
[----:B------:R-:W5:Y:S04]  /*9a80*/  LDL R3, [R1+0x74] ;  /* 0x0000740001037983 */ /* 0x000f680000100800 */
[----:B------:R-:W0:Y:S01]  /*9a90*/  LDGDEPBAR ;  /* 0x00000000000079af */ /* 0x000e220000000000 */
[----:B--2---:R-:W-:Y:S02]  /*9aa0*/  IMAD.IADD R5, R2, 0x1, R5 ;  /* 0x0000000102057824 */ /* 0x004fe400078e0205 */
[----:B---3--:R-:W-:Y:S02]  /*9ab0*/  IMAD R0, R0, -0x30, RZ ;  /* 0xffffffd000007824 */ /* 0x008fe400078e02ff */
[----:B------:R-:W-:Y:S05]  /*9ac0*/  @P0 IMAD.HI.U32 R2, R5, c[0x0][0x2c8], RZ ;  /* 0x0000b20005020a27 */ /* 0x000fea00078e00ff */
[----:B------:R-:W-:Y:S02]  /*9ad0*/  @P0 SHF.R.U32.HI R5, RZ, c[0x0][0x2cc], R2 ;  /* 0x0000b300ff050a19 */ /* 0x000fe40000011602 */
[----:B----4-:R-:W-:Y:S04]  /*9ae0*/  IADD3 R2, -R6, 0x1, R0 ;  /* 0x0000000106027810 */ /* 0x010fe80007ffe100 */
[----:B-----5:R-:W-:Y:S04]  /*9af0*/  IADD3 R6, -R3, R2, R4 ;  /* 0x0000000203067210 */ /* 0x020fe80007ffe104 */
[----:B------:R-:W-:Y:S01]  /*9b00*/  IADD3 R7, R6, c[0x0][0x328], RZ ;  /* 0x0000ca0006077a10 */ /* 0x000fe20007ffe0ff */
[----:B------:R-:W-:-:S05]  /*9b10*/  BRA.DIV ~URZ, `(.L_x_516) ;  /* 0x00010fd27f007947 */ /* 0x000fca000b800000 */
[----:B------:R1:W2:Y:S02]  /*9b20*/  SHFL.IDX PT, R4, R5, RZ, 0x1c1f ;  /* 0x001c1fff05047589 */ /* 0x0002a400000e0000 */
.L_x_651:
[-C--:B--2---:R-:W-:Y:S01]  /*9b30*/  IADD3 R3, R7, R4.reuse, RZ ;  /* 0x0000000407037210 */ /* 0x084fe20007ffe0ff */
[----:B------:R-:W-:Y:S02]  /*9b40*/  IMAD.MOV.U32 R2, RZ, RZ, c[0x0][0x32c] ;  /* 0x0000cb00ff027624 */ /* 0x000fe400078e00ff */
[----:B------:R-:W-:Y:S03]  /*9b50*/  IMAD.IADD R6, R8, 0x1, R6 ;  /* 0x0000000108067824 */ /* 0x000fe600078e0206 */
[----:B------:R-:W-:Y:S02]  /*9b60*/  ISETP.GE.AND P0, PT, R2, 0x1, PT ;  /* 0x000000010200780c */ /* 0x000fe40003f06270 */
[----:B------:R-:W-:Y:S11]  /*9b70*/  IADD3 R2, R6, R4, RZ ;  /* 0x0000000406027210 */ /* 0x000ff60007ffe0ff */
[----:B------:R-:W-:-:S05]  /*9b80*/  @!P0 BRA `(.L_x_517) ;  /* 0x000001b000008947 */ /* 0x000fca0003800000 */
[----:B------:R-:W2:Y:S01]  /*9b90*/  LDL R16, [R1+0x78] ;  /* 0x0000780001107983 */ /* 0x000ea20000100800 */
[----:B------:R-:W-:Y:S03]  /*9ba0*/  BSSY B0, `(.L_x_518) ;  /* 0x0000013000007945 */ /* 0x000fe60003800000 */
[----:B------:R-:W2:Y:S02]  /*9bb0*/  LDL R9, [R1+0x74] ;  /* 0x0000740001097983 */ /* 0x000ea40000100800 */
[----:B--2---:R-:W-:Y:S04]  /*9bc0*/  IADD3 R4, -R9, R16, R4 ;  /* 0x0000001009047210 */ /* 0x004fe80007ffe104 */
        /* <DEDUP_REMOVED lines=11> */
.L_x_519:
[----:B------:R-:W-:Y:S04]  /*9c80*/  MOV R8, 0x1 ;  /* 0x0000000100087802 */ /* 0x000fe80000000f00 */
[----:B------:R-:W-:Y:S11]  /*9c90*/  ISETP.NE.AND P0, PT, R8, c[0x0][0x32c], PT ;  /* 0x0000cb0008007a0c */ /* 0x000ff60003f05270 */
[----:B------:R-:W-:Y:S02]  /*9ca0*/  @!UPT UIADD3 URZ, URZ, URZ, URZ ;  /* 0x0000003f3f3ff290 */ /* 0x000fe4000fffe03f */
[----:B------:R-:W-:Y:S05]  /*9cb0*/  @P0 IMAD.HI.U32 R8, R4, c[0x0][0x330], RZ ;  /* 0x0000cc0004080a27 */ /* 0x000fea00078e00ff */
[----:B------:R-:W-:Y:S02]  /*9cc0*/  @P0 SHF.R.U32.HI R4, RZ, c[0x0][0x334], R8 ;  /* 0x0000cd00ff040a19 */ /* 0x000fe40000011608 */
.L_x_520:
[----:B------:R-:W-:Y:S05]  /*9cd0*/  BSYNC B0 ;  /* 0x0000000000007941 */ /* 0x000fea0003800000 */
.L_x_518:
[----:B------:R-:W2:Y:S02]  /*9ce0*/  LDL R8, [R1+0x7c] ;  /* 0x00007c0001087983 */ /* 0x000ea40000100800 */
[----:B--2---:R-:W-:Y:S04]  /*9cf0*/  IMAD.IADD R8, R0, 0x1, -R8 ;  /* 0x0000000100087824 */ /* 0x004fe800078e0a08 */
[----:B------:R-:W-:Y:S05]  /*9d00*/  IMAD R4, R4, c[0x0][0x32c], R8 ;  /* 0x0000cb0004047a24 */ /* 0x000fea00078e0208 */
[----:B------:R-:W-:Y:S02]  /*9d10*/  IMNMX R2, R2, R4, !PT ;  /* 0x0000000402027217 */ /* 0x000fe40007800200 */
[----:B------:R-:W-:Y:S04]  /*9d20*/  IADD3 R4, R4, c[0x0][0x32c], RZ ;  /* 0x0000cb0004047a10 */ /* 0x000fe80007ffe0ff */
[----:B------:R-:W-:Y:S02]  /*9d30*/  IMNMX R3, R3, R4, PT ;  /* 0x0000000403037217 */ /* 0x000fe40003800200 */
.L_x_517:
[C---:B------:R-:W-:Y:S01]  /*9d40*/  ISETP.GE.AND P0, PT, R0.reuse, 0x1, PT ;  /* 0x000000010000780c */ /* 0x040fe20003f06270 */
[----:B------:R-:W2:Y:S01]  /*9d50*/  LDL.LU R4, [R1+0x18] ;  /* 0x0000180001047983 */ /* 0x000ea20000300800 */
[C---:B------:R-:W-:Y:S02]  /*9d60*/  ISETP.GE.AND P1, PT, R0.reuse, 0x2, PT ;  /* 0x000000020000780c */ /* 0x040fe40003f26270 */
[C---:B------:R-:W-:Y:S02]  /*9d70*/  ISETP.GE.AND P6, PT, R0.reuse, 0x12, PT ;  /* 0x000000120000780c */ /* 0x040fe40003fc6270 */
[C---:B------:R-:W-:Y:S02]  /*9d80*/  ISETP.GE.AND P5, PT, R0.reuse, 0x19, PT ;  /* 0x000000190000780c */ /* 0x040fe40003fa6270 */
[C---:B------:R-:W-:Y:S02]  /*9d90*/  ISETP.GE.AND P4, PT, R0.reuse, 0x1a, PT ;  /* 0x0000001a0000780c */ /* 0x040fe40003f86270 */
[C---:B------:R-:W-:Y:S02]  /*9da0*/  ISETP.GE.AND P3, PT, R0.reuse, 0x21, PT ;  /* 0x000000210000780c */ /* 0x040fe40003f66270 */
[----:B------:R-:W-:Y:S02]  /*9db0*/  ISETP.GE.AND P2, PT, R0, 0x22, PT ;  /* 0x000000220000780c */ /* 0x000fe40003f46270 */
[----:B--2---:R-:W-:Y:S04]  /*9dc0*/  LOP3.LUT R4, R4, 0xffffffef, RZ, 0xc0, !PT ;  /* 0xffffffef04047812 */ /* 0x004fe800078ec0ff */
[----:B------:R-:W-:Y:S02]  /*9dd0*/  @P0 LOP3.LUT R4, R4, 0x10, RZ, 0xfc, !PT ;  /* 0x0000001004040812 */ /* 0x000fe400078efcff */
[----:B------:R-:W-:Y:S02]  /*9de0*/  ISETP.GT.AND P0, PT, R2, RZ, !P0 ;  /* 0x000000ff0200720c */ /* 0x000fe40004704270 */
[----:B------:R-:W-:Y:S02]  /*9df0*/  LOP3.LUT R4, R4, 0xfffffff7, RZ, 0xc0, !PT ;  /* 0xfffffff704047812 */ /* 0x000fe400078ec0ff */
[C---:B------:R-:W-:Y:S02]  /*9e00*/  ISETP.LT.OR P0, PT, R3.reuse, 0x1, P0 ;  /* 0x000000010300780c */ /* 0x040fe40000701670 */
[----:B------:R-:W-:Y:S02]  /*9e10*/  @P1 LOP3.LUT R4, R4, 0x8, RZ, 0xfc, !PT ;  /* 0x0000000804041812 */ /* 0x000fe400078efcff */
[----:B------:R-:W-:Y:S02]  /*9e20*/  FSEL R18, R176, -INF , !P0 ;  /* 0xff800000b0127808 */ /* 0x000fe40004000000 */
[----:B------:R-:W-:Y:S02]  /*9e30*/  ISETP.GT.AND P0, PT, R2, 0x1, !P1 ;  /* 0x000000010200780c */ /* 0x000fe40004f04270 */
[----:B------:R-:W-:Y:S02]  /*9e40*/  ISETP.GE.AND P1, PT, R0, 0x9, PT ;  /* 0x000000090000780c */ /* 0x000fe40003f26270 */
[----:B------:R-:W-:Y:S02]  /*9e50*/  ISETP.LT.OR P0, PT, R3, 0x2, P0 ;  /* 0x000000020300780c */ /* 0x000fe40000701670 */
[----:B------:R-:W-:Y:S02]  /*9e60*/  LOP3.LUT R4, R4, 0xfffffffb, RZ, 0xc0, !PT ;  /* 0xfffffffb04047812 */ /* 0x000fe400078ec0ff */
[----:B------:R-:W-:Y:S02]  /*9e70*/  FSEL R168, R175, -INF , !P0 ;  /* 0xff800000afa87808 */ /* 0x000fe40004000000 */
[----:B------:R-:W-:Y:S04]  /*9e80*/  ISETP.GT.AND P0, PT, R2, 0x8, !P1 ;  /* 0x000000080200780c */ /* 0x000fe80004f04270 */
[C---:B------:R-:W-:Y:S02]  /*9e90*/  ISETP.LT.OR P0, PT, R3.reuse, 0x9, P0 ;  /* 0x000000090300780c */ /* 0x040fe40000701670 */
[----:B------:R-:W-:Y:S02]  /*9ea0*/  @P1 LOP3.LUT R4, R4, 0x4, RZ, 0xfc, !PT ;  /* 0x0000000404041812 */ /* 0x000fe400078efcff */
[----:B------:R-:W-:Y:S02]  /*9eb0*/  ISETP.GE.AND P1, PT, R0, 0xa, PT ;  /* 0x0000000a0000780c */ /* 0x000fe40003f26270 */
[----:B------:R-:W-:Y:S02]  /*9ec0*/  FSEL R132, R132, -INF , !P0 ;  /* 0xff80000084847808 */ /* 0x000fe40004000000 */
[----:B------:R-:W-:Y:S02]  /*9ed0*/  LOP3.LUT R4, R4, 0xfffffffd, RZ, 0xc0, !PT ;  /* 0xfffffffd04047812 */ /* 0x000fe400078ec0ff */
[----:B------:R-:W-:Y:S04]  /*9ee0*/  ISETP.GT.AND P0, PT, R2, 0x9, !P1 ;  /* 0x000000090200780c */ /* 0x000fe80004f04270 */
[C---:B------:R-:W-:Y:S03]  /*9ef0*/  ISETP.LT.OR P0, PT, R3.reuse, 0xa, P0 ;  /* 0x0000000a0300780c */ /* 0x040fe60000701670 */
[----:B------:R-:W-:Y:S02]  /*9f00*/  @P1 LOP3.LUT R4, R4, 0x2, RZ, 0xfc, !PT ;  /* 0x0000000204041812 */ /* 0x000fe400078efcff */
[----:B------:R-:W-:Y:S02]  /*9f10*/  ISETP.GE.AND P1, PT, R0, 0x11, PT ;  /* 0x000000110000780c */ /* 0x000fe40003f26270 */
[----:B------:R-:W-:Y:S02]  /*9f20*/  FSEL R27, R172, -INF , !P0 ;  /* 0xff800000ac1b7808 */ /* 0x000fe40004000000 */
[----:B------:R-:W-:Y:S02]  /*9f30*/  ISETP.GT.AND P0, PT, R2, 0x10, !P1 ;  /* 0x000000100200780c */ /* 0x000fe40004f04270 */
[----:B------:R-:W-:Y:S02]  /*9f40*/  LOP3.LUT R4, R4, 0xfffffffe, RZ, 0xc0, !PT ;  /* 0xfffffffe04047812 */ /* 0x000fe400078ec0ff */
[----:B------:R-:W-:Y:S04]  /*9f50*/  ISETP.LT.OR P0, PT, R3, 0x11, P0 ;  /* 0x000000110300780c */ /* 0x000fe80000701670 */
[----:B------:R-:W-:Y:S02]  /*9f60*/  FSEL R26, R169, -INF , !P0 ;  /* 0xff800000a91a7808 */ /* 0x000fe40004000000 */
[----:B------:R-:W-:Y:S02]  /*9f70*/  ISETP.GT.AND P0, PT, R2, 0x11, !P6 ;  /* 0x000000110200780c */ /* 0x000fe40007704270 */
[----:B------:R-:W-:Y:S02]  /*9f80*/  @P1 LOP3.LUT R4, R4, 0x1, RZ, 0xfc, !PT ;  /* 0x0000000104041812 */ /* 0x000fe400078efcff */
[----:B------:R-:W-:Y:S02]  /*9f90*/  ISETP.LT.OR P0, PT, R3, 0x12, P0 ;  /* 0x000000120300780c */ /* 0x000fe40000701670 */
[----:B------:R-:W-:Y:S02]  /*9fa0*/  ISETP.GE.AND P1, PT, R0, 0x29, PT ;  /* 0x000000290000780c */ /* 0x000fe40003f26270 */
[----:B------:R-:W-:Y:S02]  /*9fb0*/  FSEL R25, R133, -INF , !P0 ;  /* 0xff80000085197808 */ /* 0x000fe40004000000 */
[----:B------:R-:W-:Y:S02]  /*9fc0*/  ISETP.GT.AND P0, PT, R2, 0x18, !P5 ;  /* 0x000000180200780c */ /* 0x000fe40006f04270 */
[----:B------:R-:W-:Y:S02]  /*9fd0*/  LOP3.LUT R4, R4, 0xffffffdf, RZ, 0xc0, !PT ;  /* 0xffffffdf04047812 */ /* 0x000fe400078ec0ff */
[----:B------:R-:W-:Y:S04]  /*9fe0*/  ISETP.LT.OR P0, PT, R3, 0x19, P0 ;  /* 0x000000190300780c */ /* 0x000fe80000701670 */
[----:B------:R-:W-:Y:S02]  /*9ff0*/  FSEL R24, R15, -INF , !P0 ;  /* 0xff8000000f187808 */ /* 0x000fe40004000000 */
[----:B------:R-:W-:Y:S04]  /*a000*/  ISETP.GT.AND P0, PT, R2, 0x19, !P4 ;  /* 0x000000190200780c */ /* 0x000fe80006704270 */
[C---:B------:R-:W-:Y:S04]  /*a010*/  ISETP.LT.OR P0, PT, R3.reuse, 0x1a, P0 ;  /* 0x0000001a0300780c */ /* 0x040fe80000701670 */
[----:B------:R-:W-:Y:S02]  /*a020*/  FSEL R23, R14, -INF , !P0 ;  /* 0xff8000000e177808 */ /* 0x000fe40004000000 */
[C---:B------:R-:W-:Y:S04]  /*a030*/  ISETP.GT.AND P0, PT, R2.reuse, 0x20, !P3 ;  /* 0x000000200200780c */ /* 0x040fe80005f04270 */
[----:B------:R-:W-:Y:S04]  /*a040*/  ISETP.LT.OR P0, PT, R3, 0x21, P0 ;  /* 0x000000210300780c */ /* 0x000fe80000701670 */
[----:B------:R-:W-:Y:S02]  /*a050*/  FSEL R22, R13, -INF , !P0 ;  /* 0xff8000000d167808 */ /* 0x000fe40004000000 */
[----:B------:R-:W-:Y:S04]  /*a060*/  ISETP.GT.AND P0, PT, R2, 0x21, !P2 ;  /* 0x000000210200780c */ /* 0x000fe80005704270 */
[C---:B------:R-:W-:Y:S04]  /*a070*/  ISETP.LT.OR P0, PT, R3.reuse, 0x22, P0 ;  /* 0x000000220300780c */ /* 0x040fe80000701670 */
[----:B------:R-:W-:Y:S02]  /*a080*/  FSEL R21, R12, -INF , !P0 ;  /* 0xff8000000c157808 */ /* 0x000fe40004000000 */
[----:B------:R-:W-:Y:S04]  /*a090*/  ISETP.GT.AND P0, PT, R2, 0x28, !P1 ;  /* 0x000000280200780c */ /* 0x000fe80004f04270 */
[----:B------:R-:W-:Y:S04]  /*a0a0*/  ISETP.LT.OR P0, PT, R3, 0x29, P0 ;  /* 0x000000290300780c */ /* 0x000fe80000701670 */
[----:B------:R-:W-:Y:S02]  /*a0b0*/  FSEL R20, R11, -INF , !P0 ;  /* 0xff8000000b147808 */ /* 0x000fe40004000000 */
[----:B------:R-:W-:Y:S11]  /*a0c0*/  ISETP.GE.AND P0, PT, R0, 0x2a, PT ;  /* 0x0000002a0000780c */ /* 0x000ff60003f06270 */
[----:B------:R-:W-:Y:S02]  /*a0d0*/  @!UPT UIADD3 URZ, URZ, URZ, URZ ;  /* 0x0000003f3f3ff290 */ /* 0x000fe4000fffe03f */
[----:B------:R-:W-:Y:S02]  /*a0e0*/  @P0 LOP3.LUT R4, R4, 0x20, RZ, 0xfc, !PT ;  /* 0x0000002004040812 */ /* 0x000fe400078efcff */
[----:B------:R-:W-:Y:S03]  /*a0f0*/  ISETP.GT.AND P0, PT, R2, 0x29, !P0 ;  /* 0x000000290200780c */ /* 0x000fe60004704270 */
[----:B------:R2:W-:Y:S01]  /*a100*/  STL [R1+0x18], R4 ;  /* 0x0000180401007387 */ /* 0x0005e20000100800 */
[----:B------:R-:W-:Y:S04]  /*a110*/  ISETP.LT.OR P0, PT, R3, 0x2a, P0 ;  /* 0x0000002a0300780c */ /* 0x000fe80000701670 */
[----:B------:R-:W-:Y:S01]  /*a120*/  FSEL R19, R10, -INF , !P0 ;  /* 0xff8000000a137808 */ /* 0x000fe20004000000 */
[----:B------:R-:W-:-:S06]  /*a130*/  BRA.DIV ~URZ, `(.L_x_521) ;  /* 0x00010a427f007947 */ /* 0x000fcc000b800000 */
[----:B--2---:R2:W3:Y:S02]  /*a140*/  SHFL.IDX PT, R4, R5, 0x1, 0x1c1f ;  /* 0x003c1f0005047f89 */ /* 0x0044e400000e0000 */
.L_x_652:
[----:B---3--:R-:W-:Y:S01]  /*a150*/  IADD3 R3, R7, R4, RZ ;  /* 0x0000000407037210 */ /* 0x008fe20007ffe0ff */
[----:B------:R-:W-:Y:S05]  /*a160*/  IMAD.MOV.U32 R2, RZ, RZ, c[0x0][0x32c] ;  /* 0x0000cb00ff027624 */ /* 0x000fea00078e00ff */
[----:B------:R-:W-:Y:S01]  /*a170*/  ISETP.GE.AND P0, PT, R2, 0x1, PT ;  /* 0x000000010200780c */ /* 0x000fe20003f06270 */
[----:B------:R-:W-:Y:S11]  /*a180*/  IMAD.IADD R2, R6, 0x1, R4 ;  /* 0x0000000106027824 */ /* 0x000ff600078e0204 */
[----:B------:R-:W-:Y:S01]  /*a190*/  @!UPT UIADD3 URZ, URZ, URZ, URZ ;  /* 0x0000003f3f3ff290 */ /* 0x000fe2000fffe03f */
[----:B------:R-:W-:-:S05]  /*a1a0*/  @!P0 BRA `(.L_x_522) ;  /* 0x000001b000008947 */ /* 0x000fca0003800000 */
[----:B------:R-:W3:Y:S01]  /*a1b0*/  LDL R8, [R1+0x78] ;  /* 0x0000780001087983 */ /* 0x000ee20000100800 */
[----:B------:R-:W-:Y:S03]  /*a1c0*/  BSSY B0, `(.L_x_523) ;  /* 0x0000013000007945 */ /* 0x000fe60003800000 */
[----:B-12---:R-:W3:Y:S02]  /*a1d0*/  LDL R5, [R1+0x74] ;  /* 0x0000740001057983 */ /* 0x006ee40000100800 */
[----:B---3--:R-:W-:Y:S04]  /*a1e0*/  IADD3 R4, -R5, R8, R4 ;  /* 0x0000000805047210 */ /* 0x008fe80007ffe104 */
        /* <DEDUP_REMOVED lines=11> */
.L_x_524:
[----:B------:R-:W-:Y:S04]  /*a2a0*/  MOV R5, 0x1 ;  /* 0x0000000100057802 */ /* 0x000fe80000000f00 */
[----:B------:R-:W-:Y:S11]  /*a2b0*/  ISETP.NE.AND P0, PT, R5, c[0x0][0x32c], PT ;  /* 0x0000cb0005007a0c */ /* 0x000ff60003f05270 */
[----:B------:R-:W-:Y:S02]  /*a2c0*/  @!UPT UIADD3 URZ, URZ, URZ, URZ ;  /* 0x0000003f3f3ff290 */ /* 0x000fe4000fffe03f */
[----:B------:R-:W-:Y:S05]  /*a2d0*/  @P0 IMAD.HI.U32 R5, R4, c[0x0][0x330], RZ ;  /* 0x0000cc0004050a27 */ /* 0x000fea00078e00ff */
[----:B------:R-:W-:Y:S02]  /*a2e0*/  @P0 SHF.R.U32.HI R4, RZ, c[0x0][0x334], R5 ;  /* 0x0000cd00ff040a19 */ /* 0x000fe40000011605 */
.L_x_525:
[----:B------:R-:W-:Y:S05]  /*a2f0*/  BSYNC B0 ;  /* 0x0000000000007941 */ /* 0x000fea0003800000 */
.L_x_523:
[----:B------:R-:W2:Y:S02]  /*a300*/  LDL R5, [R1+0x7c] ;  /* 0x00007c0001057983 */ /* 0x000ea40000100800 */
[----:B--2---:R-:W-:Y:S04]  /*a310*/  IMAD.IADD R0, R0, 0x1, -R5 ;  /* 0x0000000100007824 */ /* 0x004fe800078e0a05 */
[----:B------:R-:W-:Y:S05]  /*a320*/  IMAD R0, R4, c[0x0][0x32c], R0 ;  /* 0x0000cb0004007a24 */ /* 0x000fea00078e0200 */
[----:B------:R-:W-:Y:S02]  /*a330*/  IMNMX R2, R2, R0, !PT ;  /* 0x0000000002027217 */ /* 0x000fe40007800200 */
[----:B------:R-:W-:Y:S04]  /*a340*/  IADD3 R0, R0, c[0x0][0x32c], RZ ;  /* 0x0000cb0000007a10 */ /* 0x000fe80007ffe0ff */
[----:B------:R-:W-:Y:S02]  /*a350*/  IMNMX R3, R3, R0, PT ;  /* 0x0000000003037217 */ /* 0x000fe40003800200 */
.L_x_522:
[----:B------:R-:W-:Y:S01]  /*a360*/  ISETP.GT.AND P1, PT, R2, 0x28, !P1 ;  /* 0x000000280200780c */ /* 0x000fe20004f24270 */
[----:B------:R-:W3:Y:S03]  /*a370*/  LDL.LU R6, [R1+0x34] ;  /* 0x0000340001067983 */ /* 0x000ee60000300800 */
[----:B------:R-:W-:Y:S01]  /*a380*/  ISETP.LT.OR P1, PT, R3, 0x29, P1 ;  /* 0x000000290300780c */ /* 0x000fe20000f21670 */
[----:B------:R-:W4:Y:S03]  /*a390*/  LDL.LU R7, [R1+0x30] ;  /* 0x0000300001077983 */ /* 0x000f260000300800 */
[----:B------:R-:W-:Y:S01]  /*a3a0*/  FSEL R8, R177, -INF , !P1 ;  /* 0xff800000b1087808 */ /* 0x000fe20004800000 */
[----:B-12---:R-:W2:Y:S04]  /*a3b0*/  LDL.LU R5, [R1+0x2c] ;  /* 0x00002c0001057983 */ /* 0x006ea80000300800 */
[----:B------:R-:W5:Y:S04]  /*a3c0*/  LDL.LU R4, [R1+0x24] ;  /* 0x0000240001047983 */ /* 0x000f680000300800 */
[----:B------:R-:W2:Y:S02]  /*a3d0*/  LDL R0, [R1+0x18] ;  /* 0x0000180001007983 */ /* 0x000ea40000100800 */
[----:B--2---:R-:W-:Y:S04]  /*a3e0*/  LOP3.LUT P0, RZ, R0, 0x10, RZ, 0xc0, !PT ;  /* 0x0000001000ff7812 */ /* 0x004fe8000780c0ff */
[----:B------:R-:W-:Y:S04]  /*a3f0*/  ISETP.GT.AND P0, PT, R2, RZ, !P0 ;  /* 0x000000ff0200720c */ /* 0x000fe80004704270 */
[C---:B------:R-:W-:Y:S04]  /*a400*/  ISETP.LT.OR P0, PT, R3.reuse, 0x1, P0 ;  /* 0x000000010300780c */ /* 0x040fe80000701670 */
[----:B---3--:R-:W-:Y:S02]  /*a410*/  FSEL R6, R6, -INF , !P0 ;  /* 0xff80000006067808 */ /* 0x008fe40004000000 */
[----:B------:R-:W-:Y:S04]  /*a420*/  LOP3.LUT P0, RZ, R0, 0x8, RZ, 0xc0, !PT ;  /* 0x0000000800ff7812 */ /* 0x000fe8000780c0ff */
[----:B------:R-:W-:Y:S04]  /*a430*/  ISETP.GT.AND P0, PT, R2, 0x1, !P0 ;  /* 0x000000010200780c */ /* 0x000fe80004704270 */
[----:B------:R-:W-:Y:S04]  /*a440*/  ISETP.LT.OR P0, PT, R3, 0x2, P0 ;  /* 0x000000020300780c */ /* 0x000fe80000701670 */
[----:B----4-:R-:W-:Y:S02]  /*a450*/  FSEL R17, R7, -INF , !P0 ;  /* 0xff80000007117808 */ /* 0x010fe40004000000 */
[----:B------:R-:W-:Y:S04]  /*a460*/  LOP3.LUT P0, RZ, R0, 0x4, RZ, 0xc0, !PT ;  /* 0x0000000400ff7812 */ /* 0x000fe8000780c0ff */
[----:B------:R-:W-:Y:S04]  /*a470*/  ISETP.GT.AND P0, PT, R2, 0x8, !P0 ;  /* 0x000000080200780c */ /* 0x000fe80004704270 */
[----:B------:R-:W-:Y:S04]  /*a480*/  ISETP.LT.OR P0, PT, R3, 0x9, P0 ;  /* 0x000000090300780c */ /* 0x000fe80000701670 */
[----:B------:R-:W-:Y:S02]  /*a490*/  FSEL R16, R5, -INF , !P0 ;  /* 0xff80000005107808 */ /* 0x000fe40004000000 */
[----:B------:R-:W-:Y:S04]  /*a4a0*/  LOP3.LUT P0, RZ, R0, 0x2, RZ, 0xc0, !PT ;  /* 0x0000000200ff7812 */ /* 0x000fe8000780c0ff */
[----:B------:R-:W-:Y:S04]  /*a4b0*/  ISETP.GT.AND P0, PT, R2, 0x9, !P0 ;  /* 0x000000090200780c */ /* 0x000fe80004704270 */
[C---:B------:R-:W-:Y:S04]  /*a4c0*/  ISETP.LT.OR P0, PT, R3.reuse, 0xa, P0 ;  /* 0x0000000a0300780c */ /* 0x040fe80000701670 */
[----:B-----5:R-:W-:Y:S02]  /*a4d0*/  FSEL R15, R4, -INF , !P0 ;  /* 0xff800000040f7808 */ /* 0x020fe40004000000 */
[----:B------:R-:W-:Y:S01]  /*a4e0*/  LOP3.LUT P0, RZ, R0, 0x1, RZ, 0xc0, !PT ;  /* 0x0000000100ff7812 */ /* 0x000fe2000780c0ff */
[----:B------:R-:W2:Y:S03]  /*a4f0*/  LDL.LU R4, [R1+0x20] ;  /* 0x0000200001047983 */ /* 0x000ea60000300800 */
[C---:B------:R-:W-:Y:S04]  /*a500*/  ISETP.GT.AND P0, PT, R2.reuse, 0x10, !P0 ;  /* 0x000000100200780c */ /* 0x040fe80004704270 */
[----:B------:R-:W-:Y:S04]  /*a510*/  ISETP.LT.OR P0, PT, R3, 0x11, P0 ;  /* 0x000000110300780c */ /* 0x000fe80000701670 */
[----:B------:R-:W-:Y:S02]  /*a520*/  FSEL R14, R179, -INF , !P0 ;  /* 0xff800000b30e7808 */ /* 0x000fe40004000000 */
[----:B------:R-:W-:Y:S02]  /*a530*/  ISETP.GT.AND P0, PT, R2, 0x11, !P6 ;  /* 0x000000110200780c */ /* 0x000fe40007704270 */
[----:B------:R-:W-:Y:S02]  /*a540*/  LOP3.LUT P6, RZ, R0, 0x20, RZ, 0xc0, !PT ;  /* 0x0000002000ff7812 */ /* 0x000fe400078cc0ff */
[C---:B------:R-:W-:Y:S02]  /*a550*/  ISETP.LT.OR P0, PT, R3.reuse, 0x12, P0 ;  /* 0x000000120300780c */ /* 0x040fe40000701670 */
[----:B------:R-:W-:Y:S02]  /*a560*/  FMNMX.FTZ R0, R18, R134, !PT ;  /* 0x0000008612007209 */ /* 0x000fe40007810000 */
[----:B------:R-:W-:Y:S02]  /*a570*/  FSEL R13, R178, -INF , !P0 ;  /* 0xff800000b20d7808 */ /* 0x000fe40004000000 */
[----:B------:R-:W-:Y:S02]  /*a580*/  ISETP.GT.AND P0, PT, R2, 0x18, !P5 ;  /* 0x000000180200780c */ /* 0x000fe40006f04270 */
[----:B------:R-:W-:Y:S02]  /*a590*/  FMNMX.FTZ R0, R168, R0, !PT ;  /* 0x00000000a8007209 */ /* 0x000fe40007810000 */
[----:B------:R-:W-:Y:S02]  /*a5a0*/  ISETP.LT.OR P0, PT, R3, 0x19, P0 ;  /* 0x000000190300780c */ /* 0x000fe40000701670 */
        /* <DEDUP_REMOVED lines=12> */
[----:B------:R-:W-:Y:S04]  /*a670*/  ISETP.GT.AND P0, PT, R2, 0x21, !P2 ;  /* 0x000000210200780c */ /* 0x000fe80005704270 */
[----:B------:R-:W-:Y:S04]  /*a680*/  ISETP.LT.OR P0, PT, R3, 0x22, P0 ;  /* 0x000000220300780c */ /* 0x000fe80000701670 */
[----:B------:R-:W-:Y:S02]  /*a690*/  FSEL R9, R170, -INF , !P0 ;  /* 0xff800000aa097808 */ /* 0x000fe40004000000 */
[----:B------:R-:W-:Y:S02]  /*a6a0*/  ISETP.GT.AND P0, PT, R2, 0x29, !P6 ;  /* 0x000000290200780c */ /* 0x000fe40007704270 */
[----:B------:R-:W-:Y:S02]  /*a6b0*/  FMNMX.FTZ R2, R23, R0, !PT ;  /* 0x0000000017027209 */ /* 0x000fe40007810000 */
[----:B------:R-:W-:Y:S02]  /*a6c0*/  ISETP.LT.OR P0, PT, R3, 0x2a, P0 ;  /* 0x0000002a0300780c */ /* 0x000fe40000701670 */
[----:B------:R-:W-:Y:S02]  /*a6d0*/  FMNMX.FTZ R3, R6, R135, !PT ;  /* 0x0000008706037209 */ /* 0x000fe40007810000 */
[----:B------:R-:W-:Y:S02]  /*a6e0*/  FMNMX.FTZ R2, R22, R2, !PT ;  /* 0x0000000216027209 */ /* 0x000fe40007810000 */
[----:B------:R-:W-:Y:S02]  /*a6f0*/  FMNMX.FTZ R3, R17, R3, !PT ;  /* 0x0000000311037209 */ /* 0x000fe40007810000 */
[----:B------:R-:W-:Y:S02]  /*a700*/  FMNMX.FTZ R2, R21, R2, !PT ;  /* 0x0000000215027209 */ /* 0x000fe40007810000 */
[----:B------:R-:W-:Y:S02]  /*a710*/  FMNMX.FTZ R3, R16, R3, !PT ;  /* 0x0000000310037209 */ /* 0x000fe40007810000 */
[----:B------:R-:W-:Y:S02]  /*a720*/  FMNMX.FTZ R2, R20, R2, !PT ;  /* 0x0000000214027209 */ /* 0x000fe40007810000 */
[----:B------:R-:W-:Y:S04]  /*a730*/  FMNMX.FTZ R3, R15, R3, !PT ;  /* 0x000000030f037209 */ /* 0x000fe80007810000 */
[----:B------:R-:W-:Y:S04]  /*a740*/  FMNMX.FTZ R3, R14, R3, !PT ;  /* 0x000000030e037209 */ /* 0x000fe80007810000 */
[----:B------:R-:W-:Y:S04]  /*a750*/  FMNMX.FTZ R3, R13, R3, !PT ;  /* 0x000000030d037209 */ /* 0x000fe80007810000 */
[----:B------:R-:W-:Y:S04]  /*a760*/  FMNMX.FTZ R3, R12, R3, !PT ;  /* 0x000000030c037209 */ /* 0x000fe80007810000 */
[----:B------:R-:W-:Y:S04]  /*a770*/  FMNMX.FTZ R0, R11, R3, !PT ;  /* 0x000000030b007209 */ /* 0x000fe80007810000 */
[----:B------:R-:W-:Y:S04]  /*a780*/  FMNMX.FTZ R0, R10, R0, !PT ;  /* 0x000000000a007209 */ /* 0x000fe80007810000 */
[----:B------:R-:W-:Y:S04]  /*a790*/  FMNMX.FTZ R0, R9, R0, !PT ;  /* 0x0000000009007209 */ /* 0x000fe80007810000 */
[----:B------:R-:W-:Y:S02]  /*a7a0*/  FMNMX.FTZ R0, R8, R0, !PT ;  /* 0x0000000008007209 */ /* 0x000fe40007810000 */
[----:B--2---:R-:W-:Y:S02]  /*a7b0*/  FSEL R7, R4, -INF , !P0 ;  /* 0xff80000004077808 */ /* 0x004fe40004000000 */
[----:B------:R-:W-:Y:S02]  /*a7c0*/  FMNMX.FTZ R4, R19, R2, !PT ;  /* 0x0000000213047209 */ /* 0x000fe40007810000 */
[----:B------:R-:W-:Y:S01]  /*a7d0*/  FMNMX.FTZ R5, R7, R0, !PT ;  /* 0x0000000007057209 */ /* 0x000fe20007810000 */
[----:B------:R-:W-:-:S05]  /*a7e0*/  BRA.DIV ~URZ, `(.L_x_526) ;  /* 0x000104227f007947 */ /* 0x000fca000b800000 */
[----:B------:R1:W2:Y:S02]  /*a7f0*/  SHFL.BFLY PT, R0, R4, 0x2, 0x1f ;  /* 0x0c401f0004007f89 */ /* 0x0002a400000e0000 */
.L_x_653:
[----:B-12---:R-:W-:Y:S01]  /*a800*/  FMNMX.FTZ R4, R4, R0, !PT ;  /* 0x0000000004047209 */ /* 0x006fe20007810000 */
[----:B------:R-:W-:-:S05]  /*a810*/  BRA.DIV ~URZ, `(.L_x_527) ;  /* 0x000104327f007947 */ /* 0x000fca000b800000 */
[----:B------:R-:W1:Y:S02]  /*a820*/  SHFL.BFLY PT, R0, R4, 0x1, 0x1f ;  /* 0x0c201f0004007f89 */ /* 0x000e6400000e0000 */
[----:B-1----:R-:W-:Y:S02]  /*a830*/  FMNMX.FTZ R133, R4, R0, !PT ;  /* 0x0000000004857209 */ /* 0x002fe40007810000 */
[----:B------:R-:W1:Y:S02]  /*a840*/  SHFL.BFLY PT, R0, R5, 0x2, 0x1f ;  /* 0x0c401f0005007f89 */ /* 0x000e6400000e0000 */
[----:B-1----:R-:W-:Y:S05]  /*a850*/  FMNMX.FTZ R4, R5, R0, !PT ;  /* 0x0000000005047209 */ /* 0x002fea0007810000 */
[----:B------:R1:W2:Y:S02]  /*a860*/  SHFL.BFLY PT, R0, R4, 0x1, 0x1f ;  /* 0x0c201f0004007f89 */ /* 0x0002a400000e0000 */
.L_x_654:
[----:B------:R-:W3:Y:S01]  /*a870*/  LDL.LU R172, [R1+0x60] ;  /* 0x0000600001ac7983 */ /* 0x000ee20000300800 */
[C---:B------:R-:W-:Y:S01]  /*a880*/  FSETP.NEU.FTZ.AND P0, PT, R133.reuse, -INF , PT ;  /* 0xff8000008500780b */ /* 0x040fe20003f1d000 */
[C---:B------:R-:W-:Y:S01]  /*a890*/  FMUL.FTZ R2, R133.reuse, c[0x0][0x2d0] ;  /* 0x0000b40085027a20 */ /* 0x040fe20000410000 */
[----:B--2---:R-:W-:Y:S01]  /*a8a0*/  FMNMX.FTZ R3, R0, R4, !PT ;  /* 0x0000000400037209 */ /* 0x004fe20007810000 */
[----:B------:R-:W-:Y:S01]  /*a8b0*/  WARPSYNC 0xffffffff ;  /* 0xffffffff00007948 */ /* 0x000fe20003800000 */
[----:B------:R-:W-:Y:S02]  /*a8c0*/  FSEL R0, R133, RZ, P0 ;  /* 0x000000ff85007208 */ /* 0x000fe40000000000 */
[----:B------:R-:W-:Y:S02]  /*a8d0*/  FSEL R2, R2, RZ, P0 ;  /* 0x000000ff02027208 */ /* 0x000fe40000000000 */
[----:B------:R-:W-:Y:S01]  /*a8e0*/  FSETP.NEU.FTZ.AND P0, PT, R3, -INF , PT ;  /* 0xff8000000300780b */ /* 0x000fe20003f1d000 */
[----:B------:R-:W-:Y:S02]  /*a8f0*/  FADD.FTZ R0, -R0, R134 ;  /* 0x0000008600007221 */ /* 0x000fe40000010100 */
[--C-:B------:R-:W-:Y:S02]  /*a900*/  FFMA.FTZ R178, R24, c[0x0][0x2d0], -R2.reuse ;  /* 0x0000b40018b27a23 */ /* 0x100fe40000010802 */
[----:B------:R-:W-:Y:S02]  /*a910*/  FMUL.FTZ R0, R0, c[0x0][0x2d0] ;  /* 0x0000b40000007a20 */ /* 0x000fe40000410000 */
[--C-:B-1----:R-:W-:Y:S02]  /*a920*/  FFMA.FTZ R4, R18, c[0x0][0x2d0], -R2.reuse ;  /* 0x0000b40012047a23 */ /* 0x102fe40000010802 */
        /* <DEDUP_REMOVED lines=8> */
[--C-:B------:R-:W-:Y:S02]  /*a9b0*/  FFMA.FTZ R171, R20, c[0x0][0x2d0], -R2.reuse ;  /* 0x0000b40014ab7a23 */ /* 0x100fe40000010802 */
[--C-:B------:R-:W-:Y:S02]  /*a9c0*/  FFMA.FTZ R18, R132, c[0x0][0x2d0], -R2.reuse ;  /* 0x0000b40084127a23 */ /* 0x100fe40000010802 */
[--C-:B------:R-:W-:Y:S02]  /*a9d0*/  FFMA.FTZ R27, R27, c[0x0][0x2d0], -R2.reuse ;  /* 0x0000b4001b1b7a23 */ /* 0x100fe40000010802 */
[----:B------:R-:W-:Y:S03]  /*a9e0*/  FFMA.FTZ R177, R23, c[0x0][0x2d0], -R2 ;  /* 0x0000b40017b17a23 */ /* 0x000fe60000010802 */
[----:B------:R-:W1:Y:S10]  /*a9f0*/  MUFU.EX2 R4, R5 ;  /* 0x0000000500047308 */ /* 0x000e740000000800 */
[----:B------:R2:W-:Y:S01]  /*aa00*/  MUFU.EX2 R20, R18 ;  /* 0x0000001200147308 */ /* 0x0005e20000000800 */
[----:B---3--:R-:W-:Y:S01]  /*aa10*/  FFMA.FTZ R2, R0, R172, R19 ;  /* 0x000000ac00027223 */ /* 0x008fe20000010013 */
[----:B-1----:R-:W-:Y:S01]  /*aa20*/  F2FP.PACK_AB R168, R4, R19 ;  /* 0x0000001304a8723e */ /* 0x002fe200000000ff */
[----:B------:R-:W-:Y:S07]  /*aa30*/  FMUL.FTZ R24, R0, R136 ;  /* 0x0000008800187220 */ /* 0x000fee0000410000 */
[----:B------:R1:W3:Y:S01]  /*aa40*/  MUFU.EX2 R19, R27 ;  /* 0x0000001b00137308 */ /* 0x0002e20000000800 */
[----:B------:R-:W4:Y:S01]  /*aa50*/  LDL.LU R136, [R1+0x5c] ;  /* 0x00005c0001887983 */ /* 0x000f220000300800 */
[----:B------:R-:W-:Y:S01]  /*aa60*/  FADD.FTZ R5, R4, R2 ;  /* 0x0000000204057221 */ /* 0x000fe20000010000 */
[C---:B------:R-:W-:Y:S01]  /*aa70*/  FSEL R2, R3.reuse, RZ, P0 ;  /* 0x000000ff03027208 */ /* 0x040fe20000000000 */
[----:B------:R-:W-:Y:S02]  /*aa80*/  FMUL.FTZ R4, R3, c[0x0][0x2d0] ;  /* 0x0000b40003047a20 */ /* 0x000fe40000410000 */
[----:B------:R-:W-:Y:S02]  /*aa90*/  FMUL.FTZ R25, R0, R137 ;  /* 0x0000008900197220 */ /* 0x000fe40000410000 */
[----:B------:R-:W-:Y:S01]  /*aaa0*/  FADD.FTZ R2, -R2, R135 ;  /* 0x0000008702027221 */ /* 0x000fe20000010100 */
[----:B------:R-:W-:Y:S01]  /*aab0*/  FSEL R4, R4, RZ, P0 ;  /* 0x000000ff04047208 */ /* 0x000fe20000000000 */
[----:B------:R-:W-:Y:S01]  /*aac0*/  FMUL.FTZ R21, R0, R141 ;  /* 0x0000008d00157220 */ /* 0x000fe20000410000 */
[----:B------:R-:W-:Y:S01]  /*aad0*/  MOV R141, R26 ;  /* 0x0000001a008d7202 */ /* 0x000fe20000000f00 */
[----:B------:R-:W-:Y:S02]  /*aae0*/  FMUL.FTZ R2, R2, c[0x0][0x2d0] ;  /* 0x0000b40002027a20 */ /* 0x000fe40000410000 */
[--C-:B------:R-:W-:Y:S02]  /*aaf0*/  FFMA.FTZ R7, R7, c[0x0][0x2d0], -R4.reuse ;  /* 0x0000b40007077a23 */ /* 0x100fe40000010804 */
[--C-:B--2---:R-:W-:Y:S02]  /*ab00*/  FFMA.FTZ R18, R17, c[0x0][0x2d0], -R4.reuse ;  /* 0x0000b40011127a23 */ /* 0x104fe40000010804 */
[----:B------:R-:W2:Y:S01]  /*ab10*/  MUFU.EX2 R2, R2 ;  /* 0x0000000200027308 */ /* 0x000ea20000000800 */
[--C-:B------:R-:W-:Y:S02]  /*ab20*/  FFMA.FTZ R172, R13, c[0x0][0x2d0], -R4.reuse ;  /* 0x0000b4000dac7a23 */ /* 0x100fe40000010804 */
[--C-:B------:R-:W-:Y:S02]  /*ab30*/  FFMA.FTZ R175, R12, c[0x0][0x2d0], -R4.reuse ;  /* 0x0000b4000caf7a23 */ /* 0x100fe40000010804 */
[--C-:B------:R-:W-:Y:S02]  /*ab40*/  FFMA.FTZ R23, R9, c[0x0][0x2d0], -R4.reuse ;  /* 0x0000b40009177a23 */ /* 0x100fe40000010804 */
[--C-:B-1----:R-:W-:Y:S02]  /*ab50*/  FFMA.FTZ R27, R8, c[0x0][0x2d0], -R4.reuse ;  /* 0x0000b400081b7a23 */ /* 0x102fe40000010804 */
[--C-:B------:R-:W-:Y:S02]  /*ab60*/  FFMA.FTZ R6, R6, c[0x0][0x2d0], -R4.reuse ;  /* 0x0000b40006067a23 */ /* 0x100fe40000010804 */
[--C-:B------:R-:W-:Y:S02]  /*ab70*/  FFMA.FTZ R132, R16, c[0x0][0x2d0], -R4.reuse ;  /* 0x0000b40010847a23 */ /* 0x100fe40000010804 */
[--C-:B------:R-:W-:Y:S01]  /*ab80*/  FFMA.FTZ R134, R15, c[0x0][0x2d0], -R4.reuse ;  /* 0x0000b4000f867a23 */ /* 0x100fe20000010804 */
[----:B------:R1:W-:Y:S01]  /*ab90*/  MUFU.EX2 R135, R6 ;  /* 0x0000000600877308 */ /* 0x0003e20000000800 */
[--C-:B------:R-:W-:Y:S01]  /*aba0*/  FFMA.FTZ R174, R14, c[0x0][0x2d0], -R4.reuse ;  /* 0x0000b4000eae7a23 */ /* 0x100fe20000010804 */
[----:B------:R-:W-:Y:S01]  /*abb0*/  MOV R15, R170 ;  /* 0x000000aa000f7202 */ /* 0x000fe20000000f00 */
[--C-:B------:R-:W-:Y:S01]  /*abc0*/  FFMA.FTZ R176, R11, c[0x0][0x2d0], -R4.reuse ;  /* 0x0000b4000bb07a23 */ /* 0x100fe20000010804 */
[C---:B---3--:R-:W-:Y:S01]  /*abd0*/  F2FP.PACK_AB R170, R19.reuse, R20 ;  /* 0x0000001413aa723e */ /* 0x048fe200000000ff */
[----:B------:R-:W-:Y:S02]  /*abe0*/  FFMA.FTZ R10, R10, c[0x0][0x2d0], -R4 ;  /* 0x0000b4000a0a7a23 */ /* 0x000fe40000010804 */
[----:B------:R-:W-:Y:S02]  /*abf0*/  FADD.FTZ R4, R20, R5 ;  /* 0x0000000514047221 */ /* 0x000fe40000010000 */
[----:B------:R-:W-:Y:S01]  /*ac00*/  FMUL.FTZ R5, R0, R157 ;  /* 0x0000009d00057220 */ /* 0x000fe20000410000 */
[----:B------:R-:W-:Y:S01]  /*ac10*/  MOV R157, R7 ;  /* 0x00000007009d7202 */ /* 0x000fe20000000f00 */
[C---:B--2---:R-:W-:Y:S01]  /*ac20*/  FMUL.FTZ R7, R2.reuse, R159 ;  /* 0x0000009f02077220 */ /* 0x044fe20000410000 */
[----:B------:R-:W-:Y:S01]  /*ac30*/  MUFU.EX2 R176, R176 ;  /* 0x000000b000b07308 */ /* 0x000fe20000000800 */
[----:B------:R-:W2:Y:S01]  /*ac40*/  LDL R159, [R1] ;  /* 0x00000000019f7983 */ /* 0x000ea20000100800 */
[----:B------:R-:W-:Y:S02]  /*ac50*/  FMUL.FTZ R26, R2, R138 ;  /* 0x0000008a021a7220 */ /* 0x000fe40000410000 */
[----:B------:R-:W-:Y:S01]  /*ac60*/  FMUL.FTZ R8, R0, R152 ;  /* 0x0000009800087220 */ /* 0x000fe20000410000 */
[----:B------:R-:W-:Y:S01]  /*ac70*/  MOV R152, R27 ;  /* 0x0000001b00987202 */ /* 0x000fe20000000f00 */
[----:B------:R-:W-:Y:S02]  /*ac80*/  FMUL.FTZ R27, R2, R139 ;  /* 0x0000008b021b7220 */ /* 0x000fe40000410000 */
[C---:B------:R-:W-:Y:S02]  /*ac90*/  FMUL.FTZ R12, R0.reuse, R148 ;  /* 0x00000094000c7220 */ /* 0x040fe40000410000 */
[----:B------:R-:W-:Y:S02]  /*aca0*/  FADD.FTZ R173, R19, R4 ;  /* 0x0000000413ad7221 */ /* 0x000fe40000010000 */
[C---:B------:R-:W-:Y:S02]  /*acb0*/  FMUL.FTZ R4, R0.reuse, R156 ;  /* 0x0000009c00047220 */ /* 0x040fe40000410000 */
[----:B------:R-:W-:Y:S01]  /*acc0*/  FMUL.FTZ R13, R0, R149 ;  /* 0x00000095000d7220 */ /* 0x000fe20000410000 */
[----:B------:R-:W3:Y:S01]  /*acd0*/  MUFU.EX2 R156, R18 ;  /* 0x00000012009c7308 */ /* 0x000ee20000000800 */
[----:B------:R-:W-:Y:S02]  /*ace0*/  FMUL.FTZ R14, R2, R150 ;  /* 0x00000096020e7220 */ /* 0x000fe40000410000 */
[C---:B------:R-:W-:Y:S01]  /*acf0*/  FMUL.FTZ R17, R0.reuse, R145 ;  /* 0x0000009100117220 */ /* 0x040fe20000410000 */
[----:B------:R-:W-:Y:S01]  /*ad00*/  MOV R145, R169 ;  /* 0x000000a900917202 */ /* 0x000fe20000000f00 */
[----:B------:R-:W-:Y:S01]  /*ad10*/  FMUL.FTZ R20, R0, R140 ;  /* 0x0000008c00147220 */ /* 0x000fe20000410000 */
[----:B------:R-:W-:Y:S01]  /*ad20*/  MOV R140, R171 ;  /* 0x000000ab008c7202 */ /* 0x000fe20000000f00 */
[----:B-1----:R-:W-:Y:S01]  /*ad30*/  FMUL.FTZ R6, R2, R158 ;  /* 0x0000009e02067220 */ /* 0x002fe20000410000 */
[----:B------:R-:W-:Y:S01]  /*ad40*/  MOV R158, R15 ;  /* 0x0000000f009e7202 */ /* 0x000fe20000000f00 */
[C---:B------:R-:W-:Y:S01]  /*ad50*/  FMUL.FTZ R9, R0.reuse, R153 ;  /* 0x0000009900097220 */ /* 0x040fe20000410000 */
[----:B------:R-:W-:Y:S01]  /*ad60*/  MUFU.EX2 R149, R132 ;  /* 0x0000008400957308 */ /* 0x000fe20000000800 */
[C---:B------:R-:W-:Y:S01]  /*ad70*/  FMUL.FTZ R16, R0.reuse, R144 ;  /* 0x0000009000107220 */ /* 0x040fe20000410000 */
[----:B------:R-:W-:Y:S01]  /*ad80*/  MOV R153, R23 ;  /* 0x0000001700997202 */ /* 0x000fe20000000f00 */
[C---:B------:R-:W-:Y:S01]  /*ad90*/  FMUL.FTZ R28, R0.reuse, R28 ;  /* 0x0000001c001c7220 */ /* 0x040fe20000410000 */
[----:B------:R-:W-:Y:S01]  /*ada0*/  MOV R144, R22 ;  /* 0x0000001600907202 */ /* 0x000fe20000000f00 */
[C---:B------:R-:W-:Y:S02]  /*adb0*/  FMUL.FTZ R29, R0.reuse, R29 ;  /* 0x0000001d001d7220 */ /* 0x040fe40000410000 */
[C---:B------:R-:W-:Y:S02]  /*adc0*/  FMUL.FTZ R32, R0.reuse, R32 ;  /* 0x0000002000207220 */ /* 0x040fe40000410000 */
[C---:B------:R-:W-:Y:S01]  /*add0*/  FMUL.FTZ R33, R0.reuse, R33 ;  /* 0x0000002100217220 */ /* 0x040fe20000410000 */
[----:B------:R-:W1:Y:S01]  /*ade0*/  MUFU.EX2 R150, R134 ;  /* 0x0000008600967308 */ /* 0x000e620000000800 */
[C---:B------:R-:W-:Y:S02]  /*adf0*/  FMUL.FTZ R36, R0.reuse, R36 ;  /* 0x0000002400247220 */ /* 0x040fe40000410000 */
[----:B------:R-:W-:Y:S01]  /*ae00*/  FMUL.FTZ R37, R0, R37 ;  /* 0x0000002500257220 */ /* 0x000fe20000410000 */
[----:B---3--:R-:W-:Y:S01]  /*ae10*/  F2FP.PACK_AB R169, R156, R135 ;  /* 0x000000879ca9723e */ /* 0x008fe200000000ff */
[C---:B------:R-:W-:Y:S02]  /*ae20*/  FMUL.FTZ R40, R0.reuse, R40 ;  /* 0x0000002800287220 */ /* 0x040fe40000410000 */
[C---:B------:R-:W-:Y:S02]  /*ae30*/  FMUL.FTZ R41, R0.reuse, R41 ;  /* 0x0000002900297220 */ /* 0x040fe40000410000 */
[C---:B------:R-:W-:Y:S01]  /*ae40*/  FMUL.FTZ R44, R0.reuse, R44 ;  /* 0x0000002c002c7220 */ /* 0x040fe20000410000 */
[----:B------:R3:W5:Y:S01]  /*ae50*/  MUFU.EX2 R132, R158 ;  /* 0x0000009e00847308 */ /* 0x0007620000000800 */
[C---:B------:R-:W-:Y:S02]  /*ae60*/  FMUL.FTZ R45, R0.reuse, R45 ;  /* 0x0000002d002d7220 */ /* 0x040fe40000410000 */
[C---:B------:R-:W-:Y:S02]  /*ae70*/  FMUL.FTZ R48, R0.reuse, R48 ;  /* 0x0000003000307220 */ /* 0x040fe40000410000 */
[C---:B------:R-:W-:Y:S02]  /*ae80*/  FMUL.FTZ R49, R0.reuse, R49 ;  /* 0x0000003100317220 */ /* 0x040fe40000410000 */
[C---:B------:R-:W-:Y:S02]  /*ae90*/  FMUL.FTZ R52, R0.reuse, R52 ;  /* 0x0000003400347220 */ /* 0x040fe40000410000 */
[C---:B------:R-:W-:Y:S01]  /*aea0*/  FMUL.FTZ R53, R0.reuse, R53 ;  /* 0x0000003500357220 */ /* 0x040fe20000410000 */
[----:B------:R-:W-:Y:S01]  /*aeb0*/  MUFU.EX2 R134, R177 ;  /* 0x000000b100867308 */ /* 0x000fe20000000800 */
[C---:B------:R-:W-:Y:S02]  /*aec0*/  FMUL.FTZ R56, R0.reuse, R56 ;  /* 0x0000003800387220 */ /* 0x040fe40000410000 */
[----:B------:R-:W-:Y:S01]  /*aed0*/  FMUL.FTZ R57, R0, R57 ;  /* 0x0000003900397220 */ /* 0x000fe20000410000 */
[----:B-1----:R-:W-:Y:S01]  /*aee0*/  F2FP.PACK_AB R171, R150, R149 ;  /* 0x0000009596ab723e */ /* 0x002fe200000000ff */
        /* <DEDUP_REMOVED lines=34> */
[----:B------:R-:W-:Y:S01]  /*b110*/  FMUL.FTZ R11, R2, R155 ;  /* 0x0000009b020b7220 */ /* 0x000fe20000410000 */
[----:B------:R-:W-:Y:S01]  /*b120*/  MOV R155, R145 ;  /* 0x00000091009b7202 */ /* 0x000fe20000000f00 */
[C---:B------:R-:W-:Y:S02]  /*b130*/  FMUL.FTZ R124, R0.reuse, R124 ;  /* 0x0000007c007c7220 */ /* 0x040fe40000410000 */
[C---:B------:R-:W-:Y:S02]  /*b140*/  FMUL.FTZ R125, R0.reuse, R125 ;  /* 0x0000007d007d7220 */ /* 0x040fe40000410000 */
[C---:B------:R-:W-:Y:S02]  /*b150*/  FMUL.FTZ R128, R0.reuse, R128 ;  /* 0x0000008000807220 */ /* 0x040fe40000410000 */
[----:B------:R-:W-:Y:S01]  /*b160*/  FMUL.FTZ R129, R0, R129 ;  /* 0x0000008100817220 */ /* 0x000fe20000410000 */
[----:B------:R-:W-:Y:S01]  /*b170*/  MOV R0, R10 ;  /* 0x0000000a00007202 */ /* 0x000fe20000000f00 */
[C---:B------:R-:W-:Y:S01]  /*b180*/  FMUL.FTZ R10, R2.reuse, R154 ;  /* 0x0000009a020a7220 */ /* 0x040fe20000410000 */
[----:B------:R-:W-:Y:S01]  /*b190*/  MOV R154, R140 ;  /* 0x0000008c009a7202 */ /* 0x000fe20000000f00 */
[C---:B------:R-:W-:Y:S01]  /*b1a0*/  FMUL.FTZ R15, R2.reuse, R151 ;  /* 0x00000097020f7220 */ /* 0x040fe20000410000 */
[----:B------:R-:W-:Y:S01]  /*b1b0*/  MOV R151, R144 ;  /* 0x0000009000977202 */ /* 0x000fe20000000f00 */
[C---:B------:R-:W-:Y:S01]  /*b1c0*/  FMUL.FTZ R18, R2.reuse, R146 ;  /* 0x0000009202127220 */ /* 0x040fe20000410000 */
[----:B---3--:R-:W-:Y:S01]  /*b1d0*/  MOV R158, R0 ;  /* 0x00000000009e7202 */ /* 0x008fe20000000f00 */
[C---:B------:R-:W-:Y:S02]  /*b1e0*/  FMUL.FTZ R19, R2.reuse, R147 ;  /* 0x0000009302137220 */ /* 0x040fe40000410000 */
[C---:B------:R-:W-:Y:S01]  /*b1f0*/  FMUL.FTZ R22, R2.reuse, R142 ;  /* 0x0000008e02167220 */ /* 0x040fe20000410000 */
[----:B------:R-:W-:Y:S01]  /*b200*/  LDSM.16.MT88.4 R144, [R241+0x800] ;  /* 0x00080000f190783b */ /* 0x000fe20000004200 */
        /* <DEDUP_REMOVED lines=49> */
[----:B-----5:R-:W-:Y:S02]  /*b520*/  FADD.FTZ R0, R132, R173 ;  /* 0x000000ad84007221 */ /* 0x020fe40000010000 */
[----:B------:R-:W-:Y:S01]  /*b530*/  MUFU.EX2 R173, R157 ;  /* 0x0000009d00ad7308 */ /* 0x000fe20000000800 */
[C---:B------:R-:W-:Y:S02]  /*b540*/  FMUL.FTZ R126, R2.reuse, R126 ;  /* 0x0000007e027e7220 */ /* 0x040fe40000410000 */
[C---:B------:R-:W-:Y:S02]  /*b550*/  FMUL.FTZ R127, R2.reuse, R127 ;  /* 0x0000007f027f7220 */ /* 0x040fe40000410000 */
[C---:B------:R-:W-:Y:S02]  /*b560*/  FMUL.FTZ R130, R2.reuse, R130 ;  /* 0x0000008202827220 */ /* 0x040fe40000410000 */
[C---:B------:R-:W-:Y:S02]  /*b570*/  FMUL.FTZ R131, R2.reuse, R131 ;  /* 0x0000008302837220 */ /* 0x040fe40000410000 */
[----:B----4-:R-:W-:Y:S02]  /*b580*/  FFMA.FTZ R148, R2, R136, R135 ;  /* 0x0000008802947223 */ /* 0x010fe40000010087 */
[----:B------:R-:W1:Y:S01]  /*b590*/  LDSM.16.MT88.4 R136, [R239] ;  /* 0x00000000ef88783b */ /* 0x000e620000004200 */
[----:B------:R-:W3:Y:S10]  /*b5a0*/  MUFU.EX2 R2, R179 ;  /* 0x000000b300027308 */ /* 0x000ef40000000800 */
[----:B------:R-:W4:Y:S10]  /*b5b0*/  MUFU.EX2 R135, R178 ;  /* 0x000000b200877308 */ /* 0x000f340000000800 */
[----:B------:R-:W-:Y:S01]  /*b5c0*/  MUFU.EX2 R179, R174 ;  /* 0x000000ae00b37308 */ /* 0x000fe20000000800 */
[----:B---3--:R-:W-:Y:S09]  /*b5d0*/  FADD.FTZ R0, R2, R0 ;  /* 0x0000000002007221 */ /* 0x008ff20000010000 */
[----:B------:R-:W3:Y:S01]  /*b5e0*/  MUFU.EX2 R178, R172 ;  /* 0x000000ac00b27308 */ /* 0x000ee20000000800 */
[----:B----4-:R-:W-:Y:S04]  /*b5f0*/  FADD.FTZ R0, R135, R0 ;  /* 0x0000000087007221 */ /* 0x010fe80000010000 */
[----:B------:R-:W-:Y:S01]  /*b600*/  FADD.FTZ R0, R134, R0 ;  /* 0x0000000086007221 */ /* 0x000fe20000010000 */
[C---:B-1----:R-:W-:Y:S04]  /*b610*/  HMMA.16816.F32 R4, R168.reuse, R136, R4 ;  /* 0x00000088a804723c */ /* 0x042fe80000001804 */
[----:B------:R-:W-:Y:S04]  /*b620*/  MUFU.EX2 R172, R152 ;  /* 0x0000009800ac7308 */ /* 0x000fe80000000800 */
[C---:B------:R-:W-:Y:S01]  /*b630*/  HMMA.16816.F32 R8, R168.reuse, R138, R8 ;  /* 0x0000008aa808723c */ /* 0x040fe20000001808 */
[----:B------:R-:W1:Y:S05]  /*b640*/  LDSM.16.MT88.4 R136, [R241] ;  /* 0x00000000f188783b */ /* 0x000e6a0000004200 */
[----:B------:R-:W4:Y:S02]  /*b650*/  MUFU.EX2 R174, R158 ;  /* 0x0000009e00ae7308 */ /* 0x000f240000000800 */
[C---:B-1----:R-:W-:Y:S08]  /*b660*/  HMMA.16816.F32 R12, R168.reuse, R136, R12 ;  /* 0x00000088a80c723c */ /* 0x042ff0000000180c */
[C---:B------:R-:W-:Y:S01]  /*b670*/  HMMA.16816.F32 R16, R168.reuse, R138, R16 ;  /* 0x0000008aa810723c */ /* 0x040fe20000001810 */
[----:B------:R-:W1:Y:S07]  /*b680*/  LDSM.16.MT88.4 R136, [R240] ;  /* 0x00000000f088783b */ /* 0x000e6e0000004200 */
[C---:B-1----:R-:W-:Y:S08]  /*b690*/  HMMA.16816.F32 R20, R168.reuse, R136, R20 ;  /* 0x00000088a814723c */ /* 0x042ff00000001814 */
[C---:B------:R-:W-:Y:S01]  /*b6a0*/  HMMA.16816.F32 R24, R168.reuse, R138, R24 ;  /* 0x0000008aa818723c */ /* 0x040fe20000001818 */
[----:B--2---:R1:W2:Y:S03]  /*b6b0*/  LDSM.16.MT88.4 R136, [R159] ;  /* 0x000000009f88783b */ /* 0x0042a60000004200 */
[----:B-1----:R-:W-:Y:S05]  /*b6c0*/  MOV R159, R141 ;  /* 0x0000008d009f7202 */ /* 0x002fea0000000f00 */
[----:B------:R-:W-:Y:S01]  /*b6d0*/  LDSM.16.MT88.4 R140, [R239+0x800] ;  /* 0x00080000ef8c783b */ /* 0x000fe20000004200 */
[C---:B--2---:R-:W-:Y:S08]  /*b6e0*/  HMMA.16816.F32 R28, R168.reuse, R136, R28 ;  /* 0x00000088a81c723c */ /* 0x044ff0000000181c */
        /* <DEDUP_REMOVED lines=39> */
[----:B---3--:R-:W-:Y:S03]  /*b960*/  F2FP.PACK_AB R137, R178, R179 ;  /* 0x000000b3b289723e */ /* 0x008fe600000000ff */
[----:B------:R-:W-:Y:S02]  /*b970*/  F2FP.PACK_AB R138, R134, R135 ;  /* 0x00000087868a723e */ /* 0x000fe400000000ff */
[----:B------:R-:W-:Y:S02]  /*b980*/  F2FP.PACK_AB R139, R176, R177 ;  /* 0x000000b1b08b723e */ /* 0x000fe400000000ff */
[----:B------:R-:W2:Y:S01]  /*b990*/  MUFU.EX2 R2, R155 ;  /* 0x0000009b00027308 */ /* 0x000ea20000000800 */
[----:B----4-:R-:W-:Y:S02]  /*b9a0*/  F2FP.PACK_AB R169, R175, R174 ;  /* 0x000000aeafa9723e */ /* 0x010fe400000000ff */
[----:B------:R-:W-:Y:S02]  /*b9b0*/  F2FP.PACK_AB R171, R173, R172 ;  /* 0x000000acadab723e */ /* 0x000fe400000000ff */
[C---:B------:R-:W-:Y:S05]  /*b9c0*/  HMMA.16816.F32 R4, R136.reuse, R140, R4 ;  /* 0x0000008c8804723c */ /* 0x040fea0000001804 */
[----:B------:R-:W3:Y:S03]  /*b9d0*/  MUFU.EX2 R135, R154 ;  /* 0x0000009a00877308 */ /* 0x000ee60000000800 */
[C---:B------:R-:W-:Y:S01]  /*b9e0*/  HMMA.16816.F32 R8, R136.reuse, R142, R8 ;  /* 0x0000008e8808723c */ /* 0x040fe20000001808 */
[----:B------:R-:W4:Y:S03]  /*b9f0*/  LDSM.16.MT88.4 R140, [R240+0x800] ;  /* 0x00080000f08c783b */ /* 0x000f260000004200 */
[----:B-1----:R-:W-:Y:S03]  /*ba00*/  FADD.FTZ R0, R132, R0 ;  /* 0x0000000084007221 */ /* 0x002fe60000010000 */
[----:B------:R-:W1:Y:S01]  /*ba10*/  MUFU.EX2 R134, R159 ;  /* 0x0000009f00867308 */ /* 0x000e620000000800 */
[C---:B------:R-:W-:Y:S04]  /*ba20*/  HMMA.16816.F32 R12, R136.reuse, R144, R12 ;  /* 0x00000090880c723c */ /* 0x040fe8000000180c */
[C---:B--2---:R-:W-:Y:S01]  /*ba30*/  F2FP.PACK_AB R168, R2.reuse, R132 ;  /* 0x0000008402a8723e */ /* 0x044fe200000000ff */
[----:B------:R-:W-:Y:S01]  /*ba40*/  FADD.FTZ R0, R2, R0 ;  /* 0x0000000002007221 */ /* 0x000fe20000010000 */
[----:B------:R-:W2:Y:S01]  /*ba50*/  LDL.LU R132, [R1+0x3c] ;  /* 0x00003c0001847983 */ /* 0x000ea20000300800 */
[----:B------:R-:W-:Y:S01]  /*ba60*/  FADD.FTZ R2, R156, R148 ;  /* 0x000000949c027221 */ /* 0x000fe20000010000 */
[C---:B------:R-:W-:Y:S02]  /*ba70*/  HMMA.16816.F32 R16, R136.reuse, R146, R16 ;  /* 0x000000928810723c */ /* 0x040fe40000001810 */
[----:B------:R-:W5:Y:S02]  /*ba80*/  LDSM.16.MT88.4 R144, [R242+0x800] ;  /* 0x00080000f290783b */ /* 0x000f640000004200 */
[----:B---3--:R-:W-:Y:S06]  /*ba90*/  FADD.FTZ R0, R135, R0 ;  /* 0x0000000087007221 */ /* 0x008fec0000010000 */
[----:B------:R-:W-:Y:S02]  /*baa0*/  LDSM.16.MT88.4 R152, [R239+0x1000] ;  /* 0x00100000ef98783b */ /* 0x000fe40000004200 */
[C---:B-1----:R-:W-:Y:S01]  /*bab0*/  FADD.FTZ R0, R134.reuse, R0 ;  /* 0x0000000086007221 */ /* 0x042fe20000010000 */
[----:B------:R-:W-:Y:S02]  /*bac0*/  F2FP.PACK_AB R170, R134, R135 ;  /* 0x0000008786aa723e */ /* 0x000fe400000000ff */
[----:B------:R-:W-:Y:S03]  /*bad0*/  MOV R135, R150 ;  /* 0x0000009600877202 */ /* 0x000fe60000000f00 */
[----:B------:R1:W-:Y:S04]  /*bae0*/  STL [R1+0x60], R0 ;  /* 0x0000600001007387 */ /* 0x0003e80000100800 */
[----:B------:R-:W3:Y:S01]  /*baf0*/  LDL R134, [R1+0x80] ;  /* 0x0000800001867983 */ /* 0x000ee20000100800 */
[C---:B----4-:R-:W-:Y:S08]  /*bb00*/  HMMA.16816.F32 R20, R136.reuse, R140, R20 ;  /* 0x0000008c8814723c */ /* 0x050ff00000001814 */
[C---:B------:R-:W-:Y:S01]  /*bb10*/  HMMA.16816.F32 R24, R136.reuse, R142, R24 ;  /* 0x0000008e8818723c */ /* 0x040fe20000001818 */
[----:B------:R-:W4:Y:S07]  /*bb20*/  LDSM.16.MT88.4 R140, [R239+0x2000] ;  /* 0x00200000ef8c783b */ /* 0x000f2e0000004200 */
[C---:B-----5:R-:W-:Y:S04]  /*bb30*/  HMMA.16816.F32 R28, R136.reuse, R144, R28 ;  /* 0x00000090881c723c */ /* 0x060fe8000000181c */
[----:B-1----:R-:W-:Y:S04]  /*bb40*/  FADD.FTZ R0, R149, R2 ;  /* 0x0000000295007221 */ /* 0x002fe80000010000 */
[----:B------:R-:W-:Y:S01]  /*bb50*/  FADD.FTZ R0, R135, R0 ;  /* 0x0000000087007221 */ /* 0x000fe20000010000 */
[C---:B------:R-:W-:Y:S01]  /*bb60*/  HMMA.16816.F32 R32, R136.reuse, R146, R32 ;  /* 0x000000928820723c */ /* 0x040fe20000001820 */
[----:B------:R-:W1:Y:S02]  /*bb70*/  LDSM.16.MT88.4 R144, [R241+0x2000] ;  /* 0x00200000f190783b */ /* 0x000e640000004200 */
[----:B------:R-:W-:Y:S01]  /*bb80*/  FADD.FTZ R0, R179, R0 ;  /* 0x00000000b3007221 */ /* 0x000fe20000010000 */
[-C--:B------:R-:W-:Y:S03]  /*bb90*/  MOV R135, R3.reuse ;  /* 0x0000000300877202 */ /* 0x080fe60000000f00 */
[----:B------:R-:W-:Y:S05]  /*bba0*/  FADD.FTZ R0, R178, R0 ;  /* 0x00000000b2007221 */ /* 0x000fea0000010000 */
[----:B------:R-:W-:Y:S04]  /*bbb0*/  FADD.FTZ R0, R177, R0 ;  /* 0x00000000b1007221 */ /* 0x000fe80000010000 */
[----:B------:R-:W-:Y:S04]  /*bbc0*/  FADD.FTZ R0, R176, R0 ;  /* 0x00000000b0007221 */ /* 0x000fe80000010000 */
[----:B------:R-:W-:Y:S01]  /*bbd0*/  FADD.FTZ R0, R174, R0 ;  /* 0x00000000ae007221 */ /* 0x000fe20000010000 */
[C---:B----4-:R-:W-:Y:S03]  /*bbe0*/  HMMA.16816.F32 R36, R136.reuse, R140, R36 ;  /* 0x0000008c8824723c */ /* 0x050fe60000001824 */
[----:B------:R-:W-:Y:S04]  /*bbf0*/  FADD.FTZ R0, R175, R0 ;  /* 0x00000000af007221 */ /* 0x000fe80000010000 */
[----:B------:R-:W-:Y:S01]  /*bc00*/  FADD.FTZ R0, R172, R0 ;  /* 0x00000000ac007221 */ /* 0x000fe20000010000 */
[C---:B------:R-:W-:Y:S01]  /*bc10*/  HMMA.16816.F32 R40, R136.reuse, R142, R40 ;  /* 0x0000008e8828723c */ /* 0x040fe20000001828 */
[----:B------:R-:W4:Y:S03]  /*bc20*/  LDSM.16.MT88.4 R140, [R240+0x2000] ;  /* 0x00200000f08c783b */ /* 0x000f260000004200 */
[----:B------:R-:W-:Y:S04]  /*bc30*/  FADD.FTZ R0, R173, R0 ;  /* 0x00000000ad007221 */ /* 0x000fe80000010000 */
[C---:B-1----:R-:W-:Y:S08]  /*bc40*/  HMMA.16816.F32 R44, R136.reuse, R144, R44 ;  /* 0x00000090882c723c */ /* 0x042ff0000000182c */
[C---:B------:R-:W-:Y:S01]  /*bc50*/  HMMA.16816.F32 R48, R136.reuse, R146, R48 ;  /* 0x000000928830723c */ /* 0x040fe20000001830 */
[----:B------:R-:W1:Y:S07]  /*bc60*/  LDSM.16.MT88.4 R144, [R242+0x2000] ;  /* 0x00200000f290783b */ /* 0x000e6e0000004200 */
[C---:B----4-:R-:W-:Y:S08]  /*bc70*/  HMMA.16816.F32 R52, R136.reuse, R140, R52 ;  /* 0x0000008c8834723c */ /* 0x050ff00000001834 */
[C---:B------:R-:W-:Y:S01]  /*bc80*/  HMMA.16816.F32 R56, R136.reuse, R142, R56 ;  /* 0x0000008e8838723c */ /* 0x040fe20000001838 */
[----:B------:R-:W4:Y:S07]  /*bc90*/  LDSM.16.MT88.4 R140, [R239+0x3800] ;  /* 0x00380000ef8c783b */ /* 0x000f2e0000004200 */
        /* <DEDUP_REMOVED lines=20> */
[----:B------:R-:W1:Y:S03]  /*bde0*/  LDSM.16.MT88.4 R144, [R242+0x5000] ;  /* 0x00500000f290783b */ /* 0x000e660000004200 */
[C---:B--2---:R-:W-:Y:S05]  /*bdf0*/  IADD3 R2, R132.reuse, -0x1, RZ ;  /* 0xffffffff84027810 */ /* 0x044fea0007ffe0ff */
[----:B------:R-:W-:Y:S04]  /*be00*/  STL [R1+0x3c], R2 ;  /* 0x00003c0201007387 */ /* 0x000fe80000100800 */
[----:B------:R2:W-:Y:S01]  /*be10*/  STL [R1+0x5c], R0 ;  /* 0x00005c0001007387 */ /* 0x0005e20000100800 */
[C---:B----4-:R-:W-:Y:S03]  /*be20*/  HMMA.16816.F32 R116, R136.reuse, R140, R116 ;  /* 0x0000008c8874723c */ /* 0x050fe60000001874 */
[----:B---3--:R-:W-:Y:S02]  /*be30*/  ISETP.GT.AND P0, PT, R132, R134, PT ;  /* 0x000000868400720c */ /* 0x008fe40003f04270 */
[----:B------:R-:W-:Y:S03]  /*be40*/  MOV R132, R3 ;  /* 0x0000000300847202 */ /* 0x000fe60000000f00 */
[C---:B------:R-:W-:Y:S04]  /*be50*/  HMMA.16816.F32 R120, R136.reuse, R142, R120 ;  /* 0x0000008e8878723c */ /* 0x040fe80000001878 */
[----:B------:R-:W-:Y:S02]  /*be60*/  MOV R134, R133 ;  /* 0x0000008500867202 */ /* 0x000fe40000000f00 */
[----:B--2---:R-:W-:Y:S02]  /*be70*/  MOV R0, R2 ;  /* 0x0000000200007202 */ /* 0x004fe40000000f00 */
[C---:B-1----:R-:W-:Y:S03]  /*be80*/  HMMA.16816.F32 R124, R136.reuse, R144, R124 ;  /* 0x00000090887c723c */ /* 0x042fe6000000187c */
[----:B------:R-:W-:Y:S05]  /*be90*/  STL [R1+0x3c], R0 ;  /* 0x00003c0001007387 */ /* 0x000fea0000100800 */
[----:B------:R-:W-:Y:S01]  /*bea0*/  HMMA.16816.F32 R128, R136, R146, R128 ;  /* 0x000000928880723c */ /* 0x000fe20000001880 */
[----:B------:R-:W1:Y:S07]  /*beb0*/  LDSM.16.MT88.4 R144, [R241+0x1000] ;  /* 0x00100000f190783b */ /* 0x000e6e0000004200 */
[C---:B------:R-:W-:Y:S01]  /*bec0*/  HMMA.16816.F32 R156, R168.reuse, R152, R4 ;  /* 0x00000098a89c723c */ /* 0x040fe20000001804 */
[----:B------:R-:W2:Y:S07]  /*bed0*/  LDSM.16.MT88.4 R136, [R240+0x1000] ;  /* 0x00100000f088783b */ /* 0x000eae0000004200 */
[C---:B------:R-:W-:Y:S01]  /*bee0*/  HMMA.16816.F32 R152, R168.reuse, R154, R8 ;  /* 0x0000009aa898723c */ /* 0x040fe20000001808 */
[----:B------:R-:W3:Y:S08]  /*bef0*/  LDSM.16.MT88.4 R4, [R242+0x1000] ;  /* 0x00100000f204783b */ /* 0x000ef00000004200 */
[----:B------:R-:W4:Y:S01]  /*bf00*/  LDSM.16.MT88.4 R8, [R239+0x2800] ;  /* 0x00280000ef08783b */ /* 0x000f220000004200 */
[C---:B-1----:R-:W-:Y:S07]  /*bf10*/  HMMA.16816.F32 R148, R168.reuse, R144, R12 ;  /* 0x00000090a894723c */ /* 0x042fee000000180c */
[----:B------:R-:W1:Y:S01]  /*bf20*/  LDSM.16.MT88.4 R12, [R241+0x2800] ;  /* 0x00280000f10c783b */ /* 0x000e620000004200 */
[C---:B------:R-:W-:Y:S08]  /*bf30*/  HMMA.16816.F32 R144, R168.reuse, R146, R16 ;  /* 0x00000092a890723c */ /* 0x040ff00000001810 */
[C---:B--2---:R-:W-:Y:S08]  /*bf40*/  HMMA.16816.F32 R140, R168.reuse, R136, R20 ;  /* 0x00000088a88c723c */ /* 0x044ff00000001814 */
[C---:B------:R-:W-:Y:S08]  /*bf50*/  HMMA.16816.F32 R136, R168.reuse, R138, R24 ;  /* 0x0000008aa888723c */ /* 0x040ff00000001818 */
[C---:B---3--:R-:W-:Y:S08]  /*bf60*/  HMMA.16816.F32 R28, R168.reuse, R4, R28 ;  /* 0x00000004a81c723c */ /* 0x048ff0000000181c */
[C---:B------:R-:W-:Y:S01]  /*bf70*/  HMMA.16816.F32 R32, R168.reuse, R6, R32 ;  /* 0x00000006a820723c */ /* 0x040fe20000001820 */
[----:B------:R-:W2:Y:S07]  /*bf80*/  LDSM.16.MT88.4 R4, [R240+0x2800] ;  /* 0x00280000f004783b */ /* 0x000eae0000004200 */
[C---:B----4-:R-:W-:Y:S08]  /*bf90*/  HMMA.16816.F32 R36, R168.reuse, R8, R36 ;  /* 0x00000008a824723c */ /* 0x050ff00000001824 */
        /* <DEDUP_REMOVED lines=27> */
[C---:B------:R-:W-:Y:S08]  /*c150*/  HMMA.16816.F32 R112, R168.reuse, R10, R112 ;  /* 0x0000000aa870723c */ /* 0x040ff00000001870 */
[C---:B-1----:R-:W-:Y:S08]  /*c160*/  HMMA.16816.F32 R116, R168.reuse, R12, R116 ;  /* 0x0000000ca874723c */ /* 0x042ff00000001874 */
[C---:B------:R-:W-:Y:S08]  /*c170*/  HMMA.16816.F32 R120, R168.reuse, R14, R120 ;  /* 0x0000000ea878723c */ /* 0x040ff00000001878 */
[C---:B--2---:R-:W-:Y:S08]  /*c180*/  HMMA.16816.F32 R124, R168.reuse, R4, R124 ;  /* 0x00000004a87c723c */ /* 0x044ff0000000187c */
[----:B------:R-:W-:Y:S01]  /*c190*/  HMMA.16816.F32 R128, R168, R6, R128 ;  /* 0x00000006a880723c */ /* 0x000fe20000001880 */
[----:B------:R-:W-:-:S07]  /*c1a0*/  @P0 BRA `(.L_x_528) ;  /* 0xffffbdb000000947 */ /* 0x000fce000383ffff */
.L_x_505:
[----:B------:R-:W3:Y:S01]  /*c1b0*/  LDL R0, [R1+0xb0] ;  /* 0x0000b00001007983 */ /* 0x000ee20000100800 */
[----:B--2---:R-:W-:-:S03]  /*c1c0*/  IMAD.MOV.U32 R2, RZ, RZ, c[0x0][0x2c4] ;  /* 0x0000b100ff027624 */ /* 0x004fc600078e00ff */
[----:B-1----:R-:W2:Y:S04]  /*c1d0*/  LDL R4, [R1+0x74] ;  /* 0x0000740001047983 */ /* 0x002ea80000100800 */
[----:B------:R-:W2:Y:S01]  /*c1e0*/  LDL R3, [R1+0x78] ;  /* 0x0000780001037983 */ /* 0x000ea20000100800 */
[----:B------:R-:W-:Y:S01]  /*c1f0*/  ISETP.NE.AND P0, PT, R2, 0x1, PT ;  /* 0x000000010200780c */ /* 0x000fe20003f05270 */
[----:B------:R-:W-:Y:S01]  /*c200*/  IMAD.MOV.U32 R5, RZ, RZ, c[0x0][0x32c] ;  /* 0x0000cb00ff057624 */ /* 0x000fe200078e00ff */
[----:B---3--:R-:W-:-:S11]  /*c210*/  IADD3 R0, R0, 0x7f, RZ ;  /* 0x0000007f00007810 */ /* 0x008fd60007ffe0ff */
[----:B------:R-:W-:-:S05]  /*c220*/  @P0 IMAD.HI.U32 R2, R0, c[0x0][0x2c8], RZ ;  /* 0x0000b20000020a27 */ /* 0x000fca00078e00ff */
[----:B------:R-:W-:Y:S02]  /*c230*/  @P0 SHF.R.U32.HI R0, RZ, c[0x0][0x2cc], R2 ;  /* 0x0000b300ff000a19 */ /* 0x000fe40000011602 */
[----:B------:R-:W-:Y:S02]  /*c240*/  ISETP.GE.AND P0, PT, R5, 0x1, PT ;  /* 0x000000010500780c */ /* 0x000fe40003f06270 */
[----:B--2---:R-:W-:-:S05]  /*c250*/  IADD3 R2, R3, 0x1, -R4 ;  /* 0x0000000103027810 */ /* 0x004fca0007ffe804 */
[----:B------:R-:W-:-:S05]  /*c260*/  IMAD.IADD R0, R2, 0x1, R0 ;  /* 0x0000000102007824 */ /* 0x000fca00078e0200 */
[----:B------:R-:W-:Y:S01]  /*c270*/  IADD3 R2, R0, -c[0x0][0x324], RZ ;  /* 0x8000c90000027a10 */ /* 0x000fe20007ffe0ff */
[----:B------:R-:W-:Y:S05]  /*c280*/  @!P0 BRA `(.L_x_529) ;  /* 0x0000011000008947 */ /* 0x000fea0003800000 */
[----:B------:R-:W-:Y:S01]  /*c290*/  ISETP.GT.AND P0, PT, R0, -0x1, PT ;  /* 0xffffffff0000780c */ /* 0x000fe20003f04270 */
[----:B------:R-:W-:-:S12]  /*c2a0*/  BSSY B0, `(.L_x_530) ;  /* 0x000000d000007945 */ /* 0x000fd80003800000 */
        /* <DEDUP_REMOVED lines=8> */
.L_x_531:
[----:B------:R-:W-:-:S04]  /*c330*/  MOV R3, 0x1 ;  /* 0x0000000100037802 */ /* 0x000fc80000000f00 */
[----:B------:R-:W-:-:S13]  /*c340*/  ISETP.NE.AND P0, PT, R3, c[0x0][0x32c], PT ;  /* 0x0000cb0003007a0c */ /* 0x000fda0003f05270 */
[----:B------:R-:W-:-:S05]  /*c350*/  @P0 IMAD.HI.U32 R3, R0, c[0x0][0x330], RZ ;  /* 0x0000cc0000030a27 */ /* 0x000fca00078e00ff */
[----:B------:R-:W-:Y:S02]  /*c360*/  @P0 SHF.R.U32.HI R0, RZ, c[0x0][0x334], R3 ;  /* 0x0000cd00ff000a19 */ /* 0x000fe40000011603 */
.L_x_532:
[----:B------:R-:W-:Y:S05]  /*c370*/  BSYNC B0 ;  /* 0x0000000000007941 */ /* 0x000fea0003800000 */
.L_x_530:
[----:B------:R-:W-:-:S05]  /*c380*/  IMAD R0, R0, c[0x0][0x32c], RZ ;  /* 0x0000cb0000007a24 */ /* 0x000fca00078e02ff */
[----:B------:R-:W-:Y:S02]  /*c390*/  IMNMX R2, R2, R0, !PT ;  /* 0x0000000002027217 */ /* 0x000fe40007800200 */
.L_x_529:
[----:B------:R-:W2:Y:S04]  /*c3a0*/  LDL R0, [R1+0x3c] ;  /* 0x00003c0001007983 */ /* 0x000ea80000100800 */
[----:B------:R-:W3:Y:S01]  /*c3b0*/  LDL R4, [R1+0x70] ;  /* 0x0000700001047983 */ /* 0x000ee20000100800 */
[----:B------:R-:W-:-:S05]  /*c3c0*/  IADD3 R2, R2, 0x2f, RZ ;  /* 0x0000002f02027810 */ /* 0x000fca0007ffe0ff */
[----:B------:R-:W-:-:S04]  /*c3d0*/  IMAD.HI R2, R2, 0x2aaaaaab, RZ ;  /* 0x2aaaaaab02027827 */ /* 0x000fc800078e02ff */
[----:B--2---:R-:W-:Y:S01]  /*c3e0*/  IMAD.MOV.U32 R3, RZ, RZ, R0 ;  /* 0x000000ffff037224 */ /* 0x004fe200078e0000 */
[----:B------:R-:W-:-:S04]  /*c3f0*/  SHF.R.U32.HI R0, RZ, 0x1f, R2 ;  /* 0x0000001fff007819 */ /* 0x000fc80000011602 */
[----:B------:R-:W-:-:S04]  /*c400*/  LEA.HI.SX32 R0, R2, R0, 0x1d ;  /* 0x0000000002007211 */ /* 0x000fc800078feaff */
[----:B---3--:R-:W-:-:S04]  /*c410*/  IMNMX R4, R4, R0, !PT ;  /* 0x0000000004047217 */ /* 0x008fc80007800200 */
[----:B------:R-:W-:Y:S01]  /*c420*/  ISETP.GE.AND P0, PT, R3, R4, PT ;  /* 0x000000040300720c */ /* 0x000fe20003f06270 */
[----:B------:R1:W-:-:S12]  /*c430*/  STL [R1+0x80], R4 ;  /* 0x0000800401007387 */ /* 0x0003d80000100800 */
[----:B------:R-:W-:Y:S05]  /*c440*/  @!P0 BRA `(.L_x_533) ;  /* 0x0000359000008947 */ /* 0x000fea0003800000 */
.L_x_546:
[----:B-1----:R-:W2:Y:S01]  /*c450*/  LDL R4, [R1+0x4] ;  /* 0x0000040001047983 */ /* 0x002ea20000100800 */
[----:B------:R-:W-:Y:S04]  /*c460*/  DEPBAR.LE SB0, 0x0 ;  /* 0x000080000000791a */ /* 0x000fe80000000000 */
[----:B------:R-:W3:Y:S01]  /*c470*/  LDL R2, [R1+0x3c] ;  /* 0x00003c0001027983 */ /* 0x000ee20000100800 */
[----:B------:R-:W-:Y:S01]  /*c480*/  WARPSYNC 0xffffffff ;  /* 0xffffffff00007948 */ /* 0x000fe20003800000 */
[----:B------:R-:W-:Y:S01]  /*c490*/  BSSY B0, `(.L_x_534) ;  /* 0x0000061000007945 */ /* 0x000fe20003800000 */
[----:B------:R-:W-:Y:S01]  /*c4a0*/  MOV R134, R133 ;  /* 0x0000008500867202 */ /* 0x000fe20000000f00 */
[----:B------:R-:W4:Y:S04]  /*c4b0*/  LDL R3, [R1+0x8] ;  /* 0x0000080001037983 */ /* 0x000f280000100800 */
[----:B------:R-:W3:Y:S04]  /*c4c0*/  LDL R0, [R1+0x70] ;  /* 0x0000700001007983 */ /* 0x000ee80000100800 */
[----:B------:R-:W-:Y:S06]  /*c4d0*/  BAR.SYNC.DEFER_BLOCKING 0x0 ;  /* 0x0000000000007b1d */ /* 0x000fec0000010000 */
[----:B------:R1:W1:Y:S04]  /*c4e0*/  LDSM.16.M88.4 R8, [R236] ;  /* 0x00000000ec08783b */ /* 0x0002680000000200 */
[----:B------:R1:W1:Y:S04]  /*c4f0*/  LDSM.16.M88.4 R16, [R236+0x800] ;  /* 0x00080000ec10783b */ /* 0x0002680000000200 */
[----:B------:R1:W1:Y:S04]  /*c500*/  LDSM.16.M88.4 R24, [R236+0x1000] ;  /* 0x00100000ec18783b */ /* 0x0002680000000200 */
[----:B------:R1:W1:Y:S04]  /*c510*/  LDSM.16.M88.4 R168, [R243] ;  /* 0x00000000f3a8783b */ /* 0x0002680000000200 */
[----:B--2---:R2:W1:Y:S04]  /*c520*/  LDSM.16.M88.4 R172, [R4] ;  /* 0x0000000004ac783b */ /* 0x0044680000000200 */
[----:B----4-:R2:W4:Y:S01]  /*c530*/  LDSM.16.M88.4 R176, [R3] ;  /* 0x0000000003b0783b */ /* 0x0105220000000200 */
[----:B---3--:R-:W-:Y:S11]  /*c540*/  ISETP.GT.AND P0, PT, R0, R2, PT ;  /* 0x000000020000720c */ /* 0x008ff60003f04270 */
[----:B------:R-:W-:Y:S02]  /*c550*/  @!UPT UIADD3 URZ, URZ, URZ, URZ ;  /* 0x0000003f3f3ff290 */ /* 0x000fe4000fffe03f */
[----:B------:R-:W-:-:S05]  /*c560*/  @P0 BRA `(.L_x_535) ;  /* 0x0000053000000947 */ /* 0x000fca0003800000 */
[----:B--2---:R-:W2:Y:S04]  /*c570*/  LDL R4, [R1+0x38] ;  /* 0x0000380001047983 */ /* 0x004ea80000100800 */
[----:B------:R-:W3:Y:S04]  /*c580*/  LDL R12, [R1+0x28] ;  /* 0x00002800010c7983 */ /* 0x000ee80000100800 */
[----:B------:R-:W5:Y:S04]  /*c590*/  LDL.64 R6, [R1+0xa0] ;  /* 0x0000a00001067983 */ /* 0x000f680000100a00 */
[----:B----4-:R-:W4:Y:S01]  /*c5a0*/  LDL R5, [R1+0xa8] ;  /* 0x0000a80001057983 */ /* 0x010f220000100800 */
        /* <DEDUP_REMOVED lines=8> */
[----:B-----5:R-:W-:Y:S03]  /*c630*/  IADD3 R0, P0, R6, R2, RZ ;  /* 0x0000000206007210 */ /* 0x020fe60007f1e0ff */
[----:B------:R-:W-:Y:S05]  /*c640*/  IMAD R4, R12, c[0x0][0x21c], R4 ;  /* 0x000087000c047a24 */ /* 0x000fea00078e0204 */
[----:B----4-:R-:W-:Y:S02]  /*c650*/  IADD3.X R2, R5, R3, R4, P0, !PT ;  /* 0x0000000305027210 */ /* 0x010fe400007fe404 */
[C---:B------:R-:W-:Y:S04]  /*c660*/  LEA R12, P0, R0.reuse, c[0x0][0x1f8], 0x1 ;  /* 0x00007e00000c7a11 */ /* 0x040fe800078008ff */
[----:B------:R-:W-:Y:S01]  /*c670*/  LEA.HI.X R5, R0, c[0x0][0x1fc], R2, 0x1, P0 ;  /* 0x00007f0000057a11 */ /* 0x000fe200000f0c02 */
[----:B------:R-:W-:-:S06]  /*c680*/  BRA.DIV ~URZ, `(.L_x_536) ;  /* 0x0000e6927f007947 */ /* 0x000fcc000b800000 */
[----:B------:R2:W3:Y:S02]  /*c690*/  SHFL.IDX PT, R4, R5, RZ, 0x181f ;  /* 0x00181fff05047589 */ /* 0x0004e400000e0000 */
.L_x_655:
[----:B------:R-:W-:-:S05]  /*c6a0*/  BRA.DIV ~URZ, `(.L_x_537) ;  /* 0x0000e7027f007947 */ /* 0x000fca000b800000 */
[----:B------:R4:W2:Y:S02]  /*c6b0*/  SHFL.IDX PT, R0, R12, RZ, 0x181f ;  /* 0x00181fff0c007589 */ /* 0x0008a400000e0000 */
.L_x_656:
        /* <DEDUP_REMOVED lines=13> */
[----:B----4-:R-:W-:Y:S05]  /*c790*/  IADD3 R6, P0, R0, R6, RZ ;  /* 0x0000000600067210 */ /* 0x010fea0007f1e0ff */
[----:B---3--:R-:W-:Y:S06]  /*c7a0*/  IMAD.X R7, R4, 0x1, R3, P0 ;  /* 0x0000000104077824 */ /* 0x008fec00000e0603 */
[----:B------:R-:W-:Y:S01]  /*c7b0*/  @!PT LDS RZ, [RZ] ;  /* 0x00000000fffff984 */ /* 0x000fe20000000800 */
[----:B------:R-:W-:Y:S01]  /*c7c0*/  @!PT LDS RZ, [RZ] ;  /* 0x00000000fffff984 */ /* 0x000fe20000000800 */
[----:B------:R-:W-:Y:S01]  /*c7d0*/  @!PT LDS RZ, [RZ] ;  /* 0x00000000fffff984 */ /* 0x000fe20000000800 */
[----:B--2---:R2:W-:Y:S01]  /*c7e0*/  LDGSTS.E.BYPASS.LTC128B.128 [R13+0x4080], [R6.64], !P4 ;  /* 0x04080000060d7fae */ /* 0x0045e2000e101d46 */
[----:B------:R-:W-:Y:S02]  /*c7f0*/  ISETP.GE.AND P3, PT, R135, c[0x0][0x1d4], PT ;  /* 0x0000750087007a0c */ /* 0x000fe40003f66270 */
[----:B------:R-:W-:Y:S02]  /*c800*/  IADD3 R2, P0, R0, R2, RZ ;  /* 0x0000000200027210 */ /* 0x000fe40007f1e0ff */
[----:B------:R-:W-:Y:S02]  /*c810*/  ISETP.GE.AND P2, PT, R22, c[0x0][0x1d4], PT ;  /* 0x0000750016007a0c */ /* 0x000fe40003f46270 */
[----:B------:R-:W-:Y:S01]  /*c820*/  ISETP.GE.AND P1, PT, R14, c[0x0][0x1d4], PT ;  /* 0x000075000e007a0c */ /* 0x000fe20003f26270 */
[----:B--2---:R-:W2:Y:S02]  /*c830*/  LDL R7, [R1+0x48] ;  /* 0x0000480001077983 */ /* 0x004ea40000100800 */
[----:B--2---:R-:W-:Y:S05]  /*c840*/  IMAD.X R3, R4, 0x1, R7, P0 ;  /* 0x0000000104037824 */ /* 0x004fea00000e0607 */
[----:B------:R2:W-:Y:S02]  /*c850*/  LDGSTS.E.BYPASS.LTC128B.128 [R13+0x5880], [R2.64], !P3 ;  /* 0x05880000020d7fae */ /* 0x0005e4000d901d46 */
[----:B--2---:R-:W-:Y:S05]  /*c860*/  IADD3 R2, P0, R0, R23, RZ ;  /* 0x0000001700027210 */ /* 0x004fea0007f1e0ff */
[----:B------:R-:W-:Y:S02]  /*c870*/  IMAD.X R3, R4, 0x1, R20, P0 ;  /* 0x0000000104037824 */ /* 0x000fe400000e0614 */
[----:B------:R-:W2:Y:S04]  /*c880*/  S2R R20, SR_TID.X ;  /* 0x0000000000147919 */ /* 0x000ea80000002100 */
[----:B------:R3:W-:Y:S01]  /*c890*/  LDGSTS.E.BYPASS.LTC128B.128 [R13+0x7080], [R2.64], !P2 ;  /* 0x07080000020d7fae */ /* 0x0007e2000d101d46 */
[----:B--2---:R-:W-:Y:S02]  /*c8a0*/  ISETP.GT.AND P5, PT, R20, 0x7f, PT ;  /* 0x0000007f1400780c */ /* 0x004fe40003fa4270 */
[----:B---3--:R-:W-:Y:S05]  /*c8b0*/  IADD3 R2, P0, R0, R21, RZ ;  /* 0x0000001500027210 */ /* 0x008fea0007f1e0ff */
[----:B------:R-:W-:Y:S05]  /*c8c0*/  IMAD.X R3, R4, 0x1, R15, P0 ;  /* 0x0000000104037824 */ /* 0x000fea00000e060f */
[----:B------:R2:W-:Y:S01]  /*c8d0*/  LDGSTS.E.BYPASS.LTC128B.128 [R13+0x8880], [R2.64], !P1 ;  /* 0x08880000020d7fae */ /* 0x0005e2000c901d46 */
[----:B------:R-:W-:-:S05]  /*c8e0*/  @P5 BRA `(.L_x_535) ;  /* 0x000001b000005947 */ /* 0x000fca0003800000 */
[----:B------:R-:W-:-:S05]  /*c8f0*/  BRA.DIV ~URZ, `(.L_x_538) ;  /* 0x0000e5427f007947 */ /* 0x000fca000b800000 */
[----:B------:R3:W4:Y:S04]  /*c900*/  SHFL.IDX PT, R4, R5, 0x1, 0x181f ;  /* 0x00381f0005047f89 */ /* 0x00072800000e0000 */
[----:B------:R3:W2:Y:S02]  /*c910*/  SHFL.IDX PT, R0, R12, 0x1, 0x181f ;  /* 0x00381f000c007f89 */ /* 0x0006a400000e0000 */
.L_x_657:
[----:B------:R-:W5:Y:S04]  /*c920*/  LDL R6, [R1+0xc4] ;  /* 0x0000c40001067983 */ /* 0x000f680000100800 */
[----:B--2---:R-:W2:Y:S04]  /*c930*/  LDL R3, [R1+0x44] ;  /* 0x0000440001037983 */ /* 0x004ea80000100800 */
[----:B---3--:R-:W3:Y:S04]  /*c940*/  LDL R2, [R1+0xd0] ;  /* 0x0000d00001027983 */ /* 0x008ee80000100800 */
[----:B----4-:R-:W4:Y:S04]  /*c950*/  LDL R20, [R1+0x48] ;  /* 0x0000480001147983 */ /* 0x010f280000100800 */
[----:B------:R-:W4:Y:S04]  /*c960*/  LDL R5, [R1+0x1c] ;  /* 0x00001c0001057983 */ /* 0x000f280000100800 */
[----:B------:R-:W4:Y:S04]  /*c970*/  LDL R15, [R1+0xbc] ;  /* 0x0000bc00010f7983 */ /* 0x000f280000100800 */
[----:B------:R-:W4:Y:S04]  /*c980*/  LDL R14, [R1+0x4c] ;  /* 0x00004c00010e7983 */ /* 0x000f280000100800 */
[----:B------:R-:W4:Y:S04]  /*c990*/  LDL R13, [R1+0xb8] ;  /* 0x0000b800010d7983 */ /* 0x000f280000100800 */
[----:B------:R-:W4:Y:S01]  /*c9a0*/  LDL R12, [R1+0x50] ;  /* 0x00005000010c7983 */ /* 0x000f220000100800 */
[----:B-----5:R-:W-:Y:S05]  /*c9b0*/  IADD3 R6, P0, R0, R6, RZ ;  /* 0x0000000600067210 */ /* 0x020fea0007f1e0ff */
[----:B--2---:R-:W-:Y:S01]  /*c9c0*/  IMAD.X R7, R4, 0x1, R3, P0 ;  /* 0x0000000104077824 */ /* 0x004fe200000e0603 */
        /* <DEDUP_REMOVED lines=13> */
.L_x_535:
[----:B------:R-:W-:Y:S05]  /*caa0*/  BSYNC B0 ;  /* 0x0000000000007941 */ /* 0x000fea0003800000 */
.L_x_534:
[----:B------:R-:W0:Y:S01]  /*cab0*/  LDGDEPBAR ;  /* 0x00000000000079af */ /* 0x000e220000000000 */
[----:B------:R-:W-:Y:S01]  /*cac0*/  WARPSYNC 0xffffffff ;  /* 0xffffffff00007948 */ /* 0x000fe20003800000 */
[C---:B-12---:R-:W-:Y:S01]  /*cad0*/  HMMA.16816.F32 R4, R160.reuse, R8, RZ ;  /* 0x00000008a004723c */ /* 0x046fe200000018ff */
[----:B------:R-:W-:Y:S07]  /*cae0*/  BSSY B0, `(.L_x_539) ;  /* 0x000013e000007945 */ /* 0x000fee0003800000 */
[C---:B------:R-:W-:Y:S08]  /*caf0*/  HMMA.16816.F32 R8, R160.reuse, R10, RZ ;  /* 0x0000000aa008723c */ /* 0x040ff000000018ff */
[C---:B------:R-:W-:Y:S08]  /*cb00*/  HMMA.16816.F32 R12, R160.reuse, R16, RZ ;  /* 0x00000010a00c723c */ /* 0x040ff000000018ff */
        /* <DEDUP_REMOVED lines=9> */
[C---:B----4-:R-:W-:Y:S08]  /*cba0*/  HMMA.16816.F32 R20, R164.reuse, R176, R20 ;  /* 0x000000b0a414723c */ /* 0x050ff00000001814 */
        /* <DEDUP_REMOVED lines=122> */
[----:B------:R-:W2:Y:S04]  /*d350*/  MUFU.TANH R2, R0 ;  /* 0x0000000000027308 */ /* 0x000ea80000002400 */
[----:B------:R-:W-:Y:S01]  /*d360*/  FMUL.FTZ R3, R11, c[0x0][0x320] ;  /* 0x0000c8000b037a20 */ /* 0x000fe20000410000 */
[C---:B-1----:R-:W-:Y:S03]  /*d370*/  HMMA.16816.F32 R12, R232.reuse, R168, R12 ;  /* 0x000000a8e80c723c */ /* 0x042fe6000000180c */
[----:B------:R-:W-:Y:S02]  /*d380*/  FMUL.FTZ R10, R10, c[0x0][0x320] ;  /* 0x0000c8000a0a7a20 */ /* 0x000fe40000410000 */
[----:B------:R-:W-:Y:S03]  /*d390*/  MUFU.TANH R175, R3 ;  /* 0x0000000300af7308 */ /* 0x000fe60000002400 */
[C---:B------:R-:W-:Y:S07]  /*d3a0*/  HMMA.16816.F32 R16, R232.reuse, R170, R16 ;  /* 0x000000aae810723c */ /* 0x040fee0000001810 */
[----:B------:R-:W-:Y:S01]  /*d3b0*/  MUFU.TANH R177, R10 ;  /* 0x0000000a00b17308 */ /* 0x000fe20000002400 */
[----:B--2---:R1:W-:Y:S01]  /*d3c0*/  STL [R1+0x20], R2 ;  /* 0x0000200201007387 */ /* 0x0043e20000100800 */
[----:B------:R-:W-:Y:S08]  /*d3d0*/  FMUL.FTZ R0, R5, c[0x0][0x320] ;  /* 0x0000c80005007a20 */ /* 0x000ff00000410000 */
[----:B------:R2:W-:Y:S02]  /*d3e0*/  MUFU.TANH R179, R0 ;  /* 0x0000000000b37308 */ /* 0x0005e40000002400 */
[----:B--2---:R-:W-:Y:S08]  /*d3f0*/  FMUL.FTZ R0, R6, c[0x0][0x320] ;  /* 0x0000c80006007a20 */ /* 0x004ff00000410000 */
[----:B------:R2:W-:Y:S02]  /*d400*/  MUFU.TANH R178, R0 ;  /* 0x0000000000b27308 */ /* 0x0005e40000002400 */
[----:B--2---:R-:W-:Y:S02]  /*d410*/  FMUL.FTZ R0, R7, c[0x0][0x320] ;  /* 0x0000c80007007a20 */ /* 0x004fe40000410000 */
[----:B------:R-:W2:Y:S01]  /*d420*/  LDSM.16.M88.4 R4, [R237+0x5800] ;  /* 0x00580000ed04783b */ /* 0x000ea20000000200 */
[----:B------:R-:W-:Y:S05]  /*d430*/  DEPBAR.LE SB0, 0x0 ;  /* 0x000080000000791a */ /* 0x000fea0000000000 */
[----:B-1----:R1:W3:Y:S02]  /*d440*/  MUFU.TANH R2, R0 ;  /* 0x0000000000027308 */ /* 0x0022e40000002400 */
[----:B------:R-:W-:Y:S01]  /*d450*/  BAR.SYNC.DEFER_BLOCKING 0x0 ;  /* 0x0000000000007b1d */ /* 0x000fe20000010000 */
[----:B-1----:R-:W-:Y:S07]  /*d460*/  FMUL.FTZ R0, R8, c[0x0][0x320] ;  /* 0x0000c80008007a20 */ /* 0x002fee0000410000 */
[----:B------:R1:W4:Y:S01]  /*d470*/  MUFU.TANH R176, R0 ;  /* 0x0000000000b07308 */ /* 0x0003220000002400 */
[----:B------:R-:W5:Y:S04]  /*d480*/  LDL R8, [R1+0x3c] ;  /* 0x00003c0001087983 */ /* 0x000f680000100800 */
[----:B---3--:R3:W-:Y:S01]  /*d490*/  STL [R1+0x24], R2 ;  /* 0x0000240201007387 */ /* 0x0087e20000100800 */
[C---:B--2---:R-:W-:Y:S08]  /*d4a0*/  HMMA.16816.F32 R20, R232.reuse, R4, R20 ;  /* 0x00000004e814723c */ /* 0x044ff00000001814 */
[----:B------:R-:W-:Y:S04]  /*d4b0*/  HMMA.16816.F32 R24, R232, R6, R24 ;  /* 0x00000006e818723c */ /* 0x000fe80000001818 */
[----:B-1----:R-:W-:Y:S02]  /*d4c0*/  FMUL.FTZ R0, R9, c[0x0][0x320] ;  /* 0x0000c80009007a20 */ /* 0x002fe40000410000 */
[----:B------:R-:W5:Y:S02]  /*d4d0*/  LDL R9, [R1+0x70] ;  /* 0x0000700001097983 */ /* 0x000f640000100800 */
[----:B------:R1:W2:Y:S01]  /*d4e0*/  MUFU.TANH R174, R0 ;  /* 0x0000000000ae7308 */ /* 0x0002a20000002400 */
[----:B---3--:R-:W-:Y:S09]  /*d4f0*/  FMUL.FTZ R2, R13, c[0x0][0x320] ;  /* 0x0000c8000d027a20 */ /* 0x008ff20000410000 */
[----:B------:R-:W3:Y:S01]  /*d500*/  MUFU.TANH R170, R2 ;  /* 0x0000000200aa7308 */ /* 0x000ee20000002400 */
[----:B-1----:R-:W-:Y:S09]  /*d510*/  FMUL.FTZ R0, R12, c[0x0][0x320] ;  /* 0x0000c8000c007a20 */ /* 0x002ff20000410000 */
        /* <DEDUP_REMOVED lines=19> */
[----:B-----5:R-:W-:Y:S01]  /*d650*/  ISETP.GT.AND P0, PT, R8, R9, PT ;  /* 0x000000090800720c */ /* 0x020fe20003f04270 */
        /* <DEDUP_REMOVED lines=11> */
[----:B--234-:R-:W2:Y:S01]  /*d710*/  LDL R9, [R1+0x84] ;  /* 0x0000840001097983 */ /* 0x01cea20000100800 */
[----:B------:R-:W-:Y:S03]  /*d720*/  IMAD.MOV.U32 R3, RZ, RZ, c[0x0][0x2b8] ;  /* 0x0000ae00ff037624 */ /* 0x000fe600078e00ff */
[----:B------:R-:W3:Y:S02]  /*d730*/  LDL R4, [R1+0x178] ;  /* 0x0001780001047983 */ /* 0x000ee40000100800 */
[----:B------:R-:W-:Y:S02]  /*d740*/  ISETP.NE.AND P2, PT, R3, 0x1, PT ;  /* 0x000000010300780c */ /* 0x000fe40003f45270 */
[----:B------:R-:W4:Y:S04]  /*d750*/  LDL.64 R20, [R1+0x98] ;  /* 0x0000980001147983 */ /* 0x000f280000100a00 */
[----:B------:R-:W5:Y:S04]  /*d760*/  LDL R5, [R1+0xac] ;  /* 0x0000ac0001057983 */ /* 0x000f680000100800 */
[----:B------:R-:W4:Y:S04]  /*d770*/  LDL R6, [R1+0x88] ;  /* 0x0000880001067983 */ /* 0x000f280000100800 */
[----:B------:R-:W1:Y:S01]  /*d780*/  S2R R7, SR_TID.X ;  /* 0x0000000000077919 */ /* 0x000e620000002100 */
[----:B---3--:R-:W-:Y:S01]  /*d790*/  ISETP.GT.AND P1, PT, R4, 0x2f, PT ;  /* 0x0000002f0400780c */ /* 0x008fe20003f24270 */
[----:B--2---:R-:W-:Y:S02]  /*d7a0*/  IMAD R2, R8, 0x30, R9 ;  /* 0x0000003008027824 */ /* 0x004fe400078e0209 */
[----:B------:R-:W2:Y:S03]  /*d7b0*/  LDL.64 R8, [R1+0x90] ;  /* 0x0000900001087983 */ /* 0x000ea60000100a00 */
[----:B------:R-:W-:Y:S05]  /*d7c0*/  IADD3 R2, R2, -0x30, R4 ;  /* 0xffffffd002027810 */ /* 0x000fea0007ffe004 */
[----:B------:R-:W-:Y:S04]  /*d7d0*/  @P2 IMAD.HI.U32 R3, R2, c[0x0][0x2bc], RZ ;  /* 0x0000af0002032a27 */ /* 0x000fe800078e00ff */
[----:B-1----:R-:W-:Y:S01]  /*d7e0*/  IMAD.MOV.U32 R0, RZ, RZ, R2 ;  /* 0x000000ffff007224 */ /* 0x002fe200078e0002 */
[----:B------:R-:W-:Y:S04]  /*d7f0*/  @P2 SHF.R.U32.HI R0, RZ, c[0x0][0x2c0], R3 ;  /* 0x0000b000ff002a19 */ /* 0x000fe80000011603 */
[C---:B----4-:R-:W-:Y:S01]  /*d800*/  @!P1 IADD3 R3, P0, R0.reuse, R20, RZ ;  /* 0x0000001400039210 */ /* 0x050fe20007f1e0ff */
[----:B------:R-:W-:Y:S03]  /*d810*/  IMAD.MOV R4, RZ, RZ, -R0 ;  /* 0x000000ffff047224 */ /* 0x000fe600078e0a00 */
[----:B-----5:R-:W-:Y:S01]  /*d820*/  @!P1 LEA.HI.X.SX32 R0, R0, R5, 0x1, P0 ;  /* 0x0000000500009211 */ /* 0x020fe200000f0eff */
[----:B------:R-:W-:Y:S01]  /*d830*/  IMAD R4, R4, c[0x0][0x2b8], R2 ;  /* 0x0000ae0004047a24 */ /* 0x000fe200078e0202 */
[C---:B------:R-:W-:Y:S01]  /*d840*/  @!P1 LEA R2, P0, R3.reuse, c[0x0][0x2a0], 0x2 ;  /* 0x0000a80003029a11 */ /* 0x040fe200078010ff */
[----:B------:R-:W-:Y:S03]  /*d850*/  IMAD.MOV.U32 R5, RZ, RZ, RZ ;  /* 0x000000ffff057224 */ /* 0x000fe600078e00ff */
[----:B------:R-:W-:Y:S01]  /*d860*/  @!P1 LEA.HI.X R3, R3, c[0x0][0x2a4], R0, 0x2, P0 ;  /* 0x0000a90003039a11 */ /* 0x000fe200000f1400 */
[----:B------:R1:W-:Y:S01]  /*d870*/  STL [R1+0x38], R4 ;  /* 0x0000380401007387 */ /* 0x0003e20000100800 */
[----:B------:R-:W-:Y:S03]  /*d880*/  SHF.R.S32.HI R0, RZ, 0x1f, R4 ;  /* 0x0000001fff007819 */ /* 0x000fe60000011404 */
[----:B------:R3:W4:Y:S02]  /*d890*/  @!P1 LDG.E R5, [R2.64] ;  /* 0x0000000602059981 */ /* 0x000724000c1e1900 */
[----:B------:R-:W-:Y:S04]  /*d8a0*/  IMAD R0, R0, c[0x0][0x1e0], RZ ;  /* 0x0000780000007a24 */ /* 0x000fe800078e02ff */
[C---:B------:R-:W-:Y:S02]  /*d8b0*/  IMAD R0, R4.reuse, c[0x0][0x1e4], R0 ;  /* 0x0000790004007a24 */ /* 0x040fe400078e0200 */
[----:B---3--:R-:W-:Y:S04]  /*d8c0*/  IMAD.WIDE.U32 R2, R4, c[0x0][0x1e0], RZ ;  /* 0x0000780004027a25 */ /* 0x008fe800078e00ff */
[----:B------:R-:W-:Y:S01]  /*d8d0*/  IMAD.IADD R3, R3, 0x1, R0 ;  /* 0x0000000103037824 */ /* 0x000fe200078e0200 */
[----:B----4-:R-:W-:Y:S01]  /*d8e0*/  SHF.R.S32.HI R0, RZ, 0x1f, R5 ;  /* 0x0000001fff007819 */ /* 0x010fe20000011405 */
[----:B------:R3:W-:Y:S02]  /*d8f0*/  STL [R1+0x28], R5 ;  /* 0x0000280501007387 */ /* 0x0007e40000100800 */
[C---:B------:R-:W-:Y:S04]  /*d900*/  IMAD.WIDE.U32 R2, R5.reuse, c[0x0][0x1f0], R2 ;  /* 0x00007c0005027a25 */ /* 0x040fe800078e0002 */
[----:B-1----:R-:W-:Y:S01]  /*d910*/  IMAD R4, R0, c[0x0][0x1f0], RZ ;  /* 0x00007c0000047a24 */ /* 0x002fe200078e02ff */
[----:B--2---:R-:W-:Y:S03]  /*d920*/  IADD3 R0, P0, R8, R2, RZ ;  /* 0x0000000208007210 */ /* 0x004fe60007f1e0ff */
[----:B------:R-:W-:Y:S05]  /*d930*/  IMAD R4, R5, c[0x0][0x1f4], R4 ;  /* 0x00007d0005047a24 */ /* 0x000fea00078e0204 */
[----:B------:R-:W-:Y:S02]  /*d940*/  IADD3.X R2, R6, R3, R4, P0, !PT ;  /* 0x0000000306027210 */ /* 0x000fe400007fe404 */
[C---:B------:R-:W-:Y:S04]  /*d950*/  LEA R9, P0, R0.reuse, c[0x0][0x1c8], 0x1 ;  /* 0x0000720000097a11 */ /* 0x040fe800078008ff */
[----:B------:R-:W-:Y:S02]  /*d960*/  LEA.HI.X R8, R0, c[0x0][0x1cc], R2, 0x1, P0 ;  /* 0x0000730000087a11 */ /* 0x000fe400000f0c02 */
[----:B---3--:R-:W-:Y:S04]  /*d970*/  SHF.R.S32.HI R5, RZ, 0x1f, R7 ;  /* 0x0000001fff057819 */ /* 0x008fe80000011407 */
[----:B------:R-:W-:Y:S04]  /*d980*/  LEA.HI R5, R5, R7, RZ, 0x3 ;  /* 0x0000000705057211 */ /* 0x000fe800078f18ff */
[----:B------:R-:W-:Y:S04]  /*d990*/  SHF.R.S32.HI R5, RZ, 0x3, R5 ;  /* 0x00000003ff057819 */ /* 0x000fe80000011405 */
[----:B------:R-:W-:Y:S04]  /*d9a0*/  IADD3 R5, -R5, 0x30, RZ ;  /* 0x0000003005057810 */ /* 0x000fe80007ffe1ff */
[----:B------:R-:W-:Y:S01]  /*d9b0*/  ISETP.GE.AND P0, PT, R5, 0x1, PT ;  /* 0x000000010500780c */ /* 0x000fe20003f06270 */
[----:B------:R-:W-:-:S10]  /*d9c0*/  BRA.DIV ~URZ, `(.L_x_541) ;  /* 0x0000d5827f007947 */ /* 0x000fd4000b800000 */
[----:B------:R1:W2:Y:S02]  /*d9d0*/  SHFL.IDX PT, R4, R8, RZ, 0x181f ;  /* 0x00181fff08047589 */ /* 0x0002a400000e0000 */
.L_x_658:
[----:B------:R-:W-:-:S05]  /*d9e0*/  BRA.DIV ~URZ, `(.L_x_542) ;  /* 0x0000d5f27f007947 */ /* 0x000fca000b800000 */
[----:B------:R3:W4:Y:S02]  /*d9f0*/  SHFL.IDX PT, R0, R9, RZ, 0x181f ;  /* 0x00181fff09007589 */ /* 0x00072400000e0000 */
.L_x_659:
        /* <DEDUP_REMOVED lines=14> */
[----:B----4-:R-:W-:Y:S01]  /*dae0*/  @P0 IMAD.X R7, R4, 0x1, R7, P1 ;  /* 0x0000000104070824 */ /* 0x010fe200008e0607 */
[----:B---3--:R-:W-:Y:S11]  /*daf0*/  @P0 ISETP.GE.AND P1, PT, R3, c[0x0][0x1d4], PT ;  /* 0x0000750003000a0c */ /* 0x008ff60003f26270 */
        /* <DEDUP_REMOVED lines=24> */
.L_x_660:
        /* <DEDUP_REMOVED lines=36> */
.L_x_540:
[----:B--234-:R-:W-:Y:S05]  /*dec0*/  BSYNC B0 ;  /* 0x0000000000007941 */ /* 0x01cfea0003800000 */
.L_x_539:
[----:B-1----:R-:W2:Y:S04]  /*ded0*/  LDL R0, [R1+0x20] ;  /* 0x0000200001007983 */ /* 0x002ea80000100800 */
[----:B------:R-:W3:Y:S04]  /*dee0*/  LDL R3, [R1+0x24] ;  /* 0x0000240001037983 */ /* 0x000ee80000100800 */
[----:B------:R-:W0:Y:S01]  /*def0*/  LDGDEPBAR ;  /* 0x00000000000079af */ /* 0x000e220000000000 */
[----:B--2---:R-:W-:Y:S02]  /*df00*/  FMNMX.FTZ R2, R0, R133, !PT ;  /* 0x0000008500027209 */ /* 0x004fe40007810000 */
[----:B------:R-:W-:Y:S02]  /*df10*/  FMNMX.FTZ R0, R178, R132, !PT ;  /* 0x00000084b2007209 */ /* 0x000fe40007810000 */
[----:B------:R-:W-:Y:S02]  /*df20*/  FMNMX.FTZ R2, R179, R2, !PT ;  /* 0x00000002b3027209 */ /* 0x000fe40007810000 */
[----:B---3--:R-:W-:Y:S02]  /*df30*/  FMNMX.FTZ R0, R3, R0, !PT ;  /* 0x0000000003007209 */ /* 0x008fe40007810000 */
        /* <DEDUP_REMOVED lines=22> */
.L_x_661:
[----:B-12---:R-:W-:Y:S01]  /*e0a0*/  FMNMX.FTZ R4, R4, R0, !PT ;  /* 0x0000000004047209 */ /* 0x006fe20007810000 */
[----:B------:R-:W-:-:S05]  /*e0b0*/  BRA.DIV ~URZ, `(.L_x_545) ;  /* 0x0000d1027f007947 */ /* 0x000fca000b800000 */
[----:B------:R-:W1:Y:S02]  /*e0c0*/  SHFL.BFLY PT, R0, R4, 0x1, 0x1f ;  /* 0x0c201f0004007f89 */ /* 0x000e6400000e0000 */
[----:B-1----:R-:W-:Y:S02]  /*e0d0*/  FMNMX.FTZ R133, R4, R0, !PT ;  /* 0x0000000004857209 */ /* 0x002fe40007810000 */
[----:B------:R-:W1:Y:S02]  /*e0e0*/  SHFL.BFLY PT, R0, R5, 0x2, 0x1f ;  /* 0x0c401f0005007f89 */ /* 0x000e6400000e0000 */
[----:B-1----:R-:W-:Y:S05]  /*e0f0*/  FMNMX.FTZ R4, R5, R0, !PT ;  /* 0x0000000005047209 */ /* 0x002fea0007810000 */
[----:B------:R1:W2:Y:S02]  /*e100*/  SHFL.BFLY PT, R0, R4, 0x1, 0x1f ;  /* 0x0c201f0004007f89 */ /* 0x0002a400000e0000 */
.L_x_662:
[----:B------:R-:W3:Y:S01]  /*e110*/  LDL.LU R2, [R1+0x20] ;  /* 0x0000200001027983 */ /* 0x000ee20000300800 */
[----:B--2---:R-:W-:Y:S01]  /*e120*/  FMNMX.FTZ R3, R0, R4, !PT ;  /* 0x0000000400037209 */ /* 0x004fe20007810000 */
[C---:B------:R-:W-:Y:S01]  /*e130*/  FADD.FTZ R0, -R133.reuse, R134 ;  /* 0x0000008685007221 */ /* 0x040fe20000010100 */
[----:B------:R-:W-:Y:S01]  /*e140*/  WARPSYNC 0xffffffff ;  /* 0xffffffff00007948 */ /* 0x000fe20003800000 */
[----:B------:R-:W2:Y:S01]  /*e150*/  LDL.LU R20, [R1+0x60] ;  /* 0x0000600001147983 */ /* 0x000ea20000300800 */
[----:B-1----:R-:W-:Y:S02]  /*e160*/  FMUL.FTZ R4, R133, c[0x0][0x2d0] ;  /* 0x0000b40085047a20 */ /* 0x002fe40000410000 */
[----:B------:R-:W-:Y:S01]  /*e170*/  FMUL.FTZ R0, R0, c[0x0][0x2d0] ;  /* 0x0000b40000007a20 */ /* 0x000fe20000410000 */
[----:B------:R-:W4:Y:S01]  /*e180*/  LDL.LU R19, [R1+0x24] ;  /* 0x0000240001137983 */ /* 0x000f220000300800 */
        /* <DEDUP_REMOVED lines=10> */
[--C-:B------:R-:W-:Y:S01]  /*e230*/  FFMA.FTZ R176, R135, c[0x0][0x2d0], -R4.reuse ;  /* 0x0000b40087b07a23 */ /* 0x100fe20000010804 */
[----:B------:R-:W-:Y:S10]  /*e240*/  MUFU.EX2 R7, R7 ;  /* 0x0000000700077308 */ /* 0x000ff40000000800 */
[----:B------:R-:W-:Y:S01]  /*e250*/  MUFU.EX2 R9, R6 ;  /* 0x0000000600097308 */ /* 0x000fe20000000800 */
[----:B---3--:R-:W-:Y:S09]  /*e260*/  FFMA.FTZ R8, R2, c[0x0][0x2d0], -R4 ;  /* 0x0000b40002087a23 */ /* 0x008ff20000010804 */
[----:B------:R-:W1:Y:S10]  /*e270*/  MUFU.EX2 R2, R0 ;  /* 0x0000000000027308 */ /* 0x000e740000000800 */
[----:B------:R-:W3:Y:S10]  /*e280*/  MUFU.EX2 R4, R8 ;  /* 0x0000000800047308 */ /* 0x000ef40000000800 */
[----:B------:R-:W4:Y:S01]  /*e290*/  MUFU.EX2 R8, R5 ;  /* 0x0000000500087308 */ /* 0x000f220000000800 */
[C---:B-1----:R-:W-:Y:S02]  /*e2a0*/  FMUL.FTZ R24, R2.reuse, R136 ;  /* 0x0000008802187220 */ /* 0x042fe40000410000 */
[----:B------:R-:W5:Y:S01]  /*e2b0*/  LDL.LU R136, [R1+0x5c] ;  /* 0x00005c0001887983 */ /* 0x000f620000300800 */
[C---:B------:R-:W-:Y:S02]  /*e2c0*/  FMUL.FTZ R25, R2.reuse, R137 ;  /* 0x0000008902197220 */ /* 0x040fe40000410000 */
[C---:B------:R-:W-:Y:S02]  /*e2d0*/  FMUL.FTZ R21, R2.reuse, R141 ;  /* 0x0000008d02157220 */ /* 0x040fe40000410000 */
[C---:B------:R-:W-:Y:S02]  /*e2e0*/  FMUL.FTZ R28, R2.reuse, R28 ;  /* 0x0000001c021c7220 */ /* 0x040fe40000410000 */
[C---:B------:R-:W-:Y:S01]  /*e2f0*/  FMUL.FTZ R29, R2.reuse, R29 ;  /* 0x0000001d021d7220 */ /* 0x040fe20000410000 */
[----:B---3--:R-:W-:Y:S01]  /*e300*/  F2FP.PACK_AB R168, R7, R4 ;  /* 0x0000000407a8723e */ /* 0x008fe200000000ff */
[----:B--2---:R-:W-:Y:S02]  /*e310*/  FFMA.FTZ R0, R2, R20, R4 ;  /* 0x0000001402007223 */ /* 0x004fe40000010004 */
[----:B------:R-:W-:Y:S02]  /*e320*/  FMUL.FTZ R4, R3, c[0x0][0x2d0] ;  /* 0x0000b40003047a20 */ /* 0x000fe40000410000 */
[----:B------:R-:W-:Y:S02]  /*e330*/  FADD.FTZ R6, R7, R0 ;  /* 0x0000000007067221 */ /* 0x000fe40000010000 */
[----:B------:R-:W-:Y:S02]  /*e340*/  FADD.FTZ R0, -R3, R132 ;  /* 0x0000008403007221 */ /* 0x000fe40000010100 */
[--C-:B----4-:R-:W-:Y:S01]  /*e350*/  FFMA.FTZ R7, R19, c[0x0][0x2d0], -R4.reuse ;  /* 0x0000b40013077a23 */ /* 0x110fe20000010804 */
[----:B------:R-:W-:Y:S01]  /*e360*/  F2FP.PACK_AB R170, R8, R9 ;  /* 0x0000000908aa723e */ /* 0x000fe200000000ff */
[----:B------:R-:W-:Y:S02]  /*e370*/  FMUL.FTZ R0, R0, c[0x0][0x2d0] ;  /* 0x0000b40000007a20 */ /* 0x000fe40000410000 */
[--C-:B------:R-:W-:Y:S02]  /*e380*/  FFMA.FTZ R132, R177, c[0x0][0x2d0], -R4.reuse ;  /* 0x0000b400b1847a23 */ /* 0x100fe40000010804 */
        /* <DEDUP_REMOVED lines=8> */
[----:B------:R-:W-:Y:S01]  /*e410*/  MOV R141, R23 ;  /* 0x00000017008d7202 */ /* 0x000fe20000000f00 */
[--C-:B------:R-:W-:Y:S01]  /*e420*/  FFMA.FTZ R175, R18, c[0x0][0x2d0], -R4.reuse ;  /* 0x0000b40012af7a23 */ /* 0x100fe20000010804 */
[----:B------:R1:W-:Y:S01]  /*e430*/  MUFU.EX2 R135, R5 ;  /* 0x0000000500877308 */ /* 0x0003e20000000800 */
[--C-:B------:R-:W-:Y:S02]  /*e440*/  FFMA.FTZ R173, R173, c[0x0][0x2d0], -R4.reuse ;  /* 0x0000b400adad7a23 */ /* 0x100fe40000010804 */
[----:B------:R-:W-:Y:S02]  /*e450*/  FFMA.FTZ R178, R16, c[0x0][0x2d0], -R4 ;  /* 0x0000b40010b27a23 */ /* 0x000fe40000010804 */
[C---:B------:R-:W-:Y:S02]  /*e460*/  FMUL.FTZ R4, R2.reuse, R156 ;  /* 0x0000009c02047220 */ /* 0x040fe40000410000 */
[----:B------:R-:W-:Y:S02]  /*e470*/  FADD.FTZ R6, R9, R6 ;  /* 0x0000000609067221 */ /* 0x000fe40000010000 */
[----:B------:R-:W-:Y:S01]  /*e480*/  FMUL.FTZ R9, R2, R153 ;  /* 0x0000009902097220 */ /* 0x000fe20000410000 */
[----:B------:R-:W2:Y:S01]  /*e490*/  MUFU.EX2 R156, R7 ;  /* 0x00000007009c7308 */ /* 0x000ea20000000800 */
[----:B------:R-:W-:Y:S01]  /*e4a0*/  FADD.FTZ R177, R8, R6 ;  /* 0x0000000608b17221 */ /* 0x000fe20000010000 */
[----:B------:R-:W-:Y:S01]  /*e4b0*/  MOV R153, R19 ;  /* 0x0000001300997202 */ /* 0x000fe20000000f00 */
[C---:B------:R-:W-:Y:S01]  /*e4c0*/  FMUL.FTZ R8, R2.reuse, R152 ;  /* 0x0000009802087220 */ /* 0x040fe20000410000 */
[----:B------:R-:W-:Y:S01]  /*e4d0*/  MOV R152, R22 ;  /* 0x0000001600987202 */ /* 0x000fe20000000f00 */
[C---:B------:R-:W-:Y:S02]  /*e4e0*/  FMUL.FTZ R12, R2.reuse, R148 ;  /* 0x00000094020c7220 */ /* 0x040fe40000410000 */
[C---:B------:R-:W-:Y:S02]  /*e4f0*/  FMUL.FTZ R13, R2.reuse, R149 ;  /* 0x00000095020d7220 */ /* 0x040fe40000410000 */
[C---:B------:R-:W-:Y:S01]  /*e500*/  FMUL.FTZ R16, R2.reuse, R144 ;  /* 0x0000009002107220 */ /* 0x040fe20000410000 */
[----:B------:R-:W-:Y:S01]  /*e510*/  MOV R144, R14 ;  /* 0x0000000e00907202 */ /* 0x000fe20000000f00 */
[C---:B------:R-:W-:Y:S01]  /*e520*/  FMUL.FTZ R17, R2.reuse, R145 ;  /* 0x0000009102117220 */ /* 0x040fe20000410000 */
[----:B------:R-:W-:Y:S01]  /*e530*/  MUFU.EX2 R149, R132 ;  /* 0x0000008400957308 */ /* 0x000fe20000000800 */
[C---:B------:R-:W-:Y:S01]  /*e540*/  FMUL.FTZ R20, R2.reuse, R140 ;  /* 0x0000008c02147220 */ /* 0x040fe20000410000 */
[----:B------:R-:W-:Y:S01]  /*e550*/  MOV R140, R10 ;  /* 0x0000000a008c7202 */ /* 0x000fe20000000f00 */
[C---:B-1----:R-:W-:Y:S01]  /*e560*/  FMUL.FTZ R5, R2.reuse, R157 ;  /* 0x0000009d02057220 */ /* 0x042fe20000410000 */
[----:B------:R-:W-:Y:S01]  /*e570*/  MOV R145, R11 ;  /* 0x0000000b00917202 */ /* 0x000fe20000000f00 */
[C---:B------:R-:W-:Y:S01]  /*e580*/  FMUL.FTZ R32, R2.reuse, R32 ;  /* 0x0000002002207220 */ /* 0x040fe20000410000 */
[----:B------:R-:W-:Y:S01]  /*e590*/  MOV R157, R15 ;  /* 0x0000000f009d7202 */ /* 0x000fe20000000f00 */
[C---:B------:R-:W-:Y:S02]  /*e5a0*/  FMUL.FTZ R33, R2.reuse, R33 ;  /* 0x0000002102217220 */ /* 0x040fe40000410000 */
[C---:B------:R-:W-:Y:S02]  /*e5b0*/  FMUL.FTZ R36, R2.reuse, R36 ;  /* 0x0000002402247220 */ /* 0x040fe40000410000 */
[----:B------:R-:W-:Y:S01]  /*e5c0*/  FMUL.FTZ R37, R2, R37 ;  /* 0x0000002502257220 */ /* 0x000fe20000410000 */
[----:B--2---:R-:W-:Y:S01]  /*e5d0*/  F2FP.PACK_AB R169, R156, R135 ;  /* 0x000000879ca9723e */ /* 0x004fe200000000ff */
[----:B------:R-:W-:Y:S02]  /*e5e0*/  FMUL.FTZ R7, R0, R159 ;  /* 0x0000009f00077220 */ /* 0x000fe40000410000 */
[----:B------:R-:W2:Y:S01]  /*e5f0*/  LDL R159, [R1] ;  /* 0x00000000019f7983 */ /* 0x000ea20000100800 */
        /* <DEDUP_REMOVED lines=42> */
[C---:B------:R-:W-:Y:S01]  /*e8a0*/  FMUL.FTZ R6, R0.reuse, R158 ;  /* 0x0000009e00067220 */ /* 0x040fe20000410000 */
[----:B------:R-:W-:Y:S01]  /*e8b0*/  MOV R158, R27 ;  /* 0x0000001b009e7202 */ /* 0x000fe20000000f00 */
[----:B------:R-:W-:Y:S02]  /*e8c0*/  FMUL.FTZ R27, R0, R139 ;  /* 0x0000008b001b7220 */ /* 0x000fe40000410000 */
[C---:B------:R-:W-:Y:S01]  /*e8d0*/  FMUL.FTZ R124, R2.reuse, R124 ;  /* 0x0000007c027c7220 */ /* 0x040fe20000410000 */
[----:B------:R1:W-:Y:S01]  /*e8e0*/  MUFU.EX2 R132, R158 ;  /* 0x0000009e00847308 */ /* 0x0003e20000000800 */
[C---:B------:R-:W-:Y:S02]  /*e8f0*/  FMUL.FTZ R125, R2.reuse, R125 ;  /* 0x0000007d027d7220 */ /* 0x040fe40000410000 */
[C---:B------:R-:W-:Y:S02]  /*e900*/  FMUL.FTZ R128, R2.reuse, R128 ;  /* 0x0000008002807220 */ /* 0x040fe40000410000 */
[----:B------:R-:W-:Y:S01]  /*e910*/  FMUL.FTZ R129, R2, R129 ;  /* 0x0000008102817220 */ /* 0x000fe20000410000 */
[----:B------:R-:W-:Y:S01]  /*e920*/  MOV R2, R26 ;  /* 0x0000001a00027202 */ /* 0x000fe20000000f00 */
[C---:B------:R-:W-:Y:S02]  /*e930*/  FMUL.FTZ R26, R0.reuse, R138 ;  /* 0x0000008a001a7220 */ /* 0x040fe40000410000 */
[C---:B------:R-:W-:Y:S02]  /*e940*/  FMUL.FTZ R14, R0.reuse, R150 ;  /* 0x00000096000e7220 */ /* 0x040fe40000410000 */
[----:B------:R-:W3:Y:S01]  /*e950*/  MUFU.EX2 R150, R134 ;  /* 0x0000008600967308 */ /* 0x000ee20000000800 */
[C---:B------:R-:W-:Y:S01]  /*e960*/  FMUL.FTZ R10, R0.reuse, R154 ;  /* 0x0000009a000a7220 */ /* 0x040fe20000410000 */
[----:B------:R-:W-:Y:S01]  /*e970*/  MOV R154, R145 ;  /* 0x00000091009a7202 */ /* 0x000fe20000000f00 */
[C---:B------:R-:W-:Y:S01]  /*e980*/  FMUL.FTZ R11, R0.reuse, R155 ;  /* 0x0000009b000b7220 */ /* 0x040fe20000410000 */
[----:B------:R-:W-:Y:S01]  /*e990*/  MOV R155, R144 ;  /* 0x00000090009b7202 */ /* 0x000fe20000000f00 */
[C---:B------:R-:W-:Y:S02]  /*e9a0*/  FMUL.FTZ R15, R0.reuse, R151 ;  /* 0x00000097000f7220 */ /* 0x040fe40000410000 */
[C---:B------:R-:W-:Y:S02]  /*e9b0*/  FMUL.FTZ R18, R0.reuse, R146 ;  /* 0x0000009200127220 */ /* 0x040fe40000410000 */
[C---:B------:R-:W-:Y:S01]  /*e9c0*/  FMUL.FTZ R19, R0.reuse, R147 ;  /* 0x0000009300137220 */ /* 0x040fe20000410000 */
[----:B------:R4:W-:Y:S01]  /*e9d0*/  MUFU.EX2 R151, R173 ;  /* 0x000000ad00977308 */ /* 0x0009e20000000800 */
[C---:B------:R-:W-:Y:S01]  /*e9e0*/  FMUL.FTZ R22, R0.reuse, R142 ;  /* 0x0000008e00167220 */ /* 0x040fe20000410000 */
[----:B------:R-:W-:Y:S01]  /*e9f0*/  LDSM.16.MT88.4 R144, [R241+0x800] ;  /* 0x00080000f190783b */ /* 0x000fe20000004200 */
[C---:B------:R-:W-:Y:S01]  /*ea00*/  FMUL.FTZ R23, R0.reuse, R143 ;  /* 0x0000008f00177220 */ /* 0x040fe20000410000 */
[----:B-1----:R-:W-:Y:S01]  /*ea10*/  MOV R158, R141 ;  /* 0x0000008d009e7202 */ /* 0x002fe20000000f00 */
[C---:B------:R-:W-:Y:S02]  /*ea20*/  FMUL.FTZ R30, R0.reuse, R30 ;  /* 0x0000001e001e7220 */ /* 0x040fe40000410000 */
[C---:B------:R-:W-:Y:S02]  /*ea30*/  FMUL.FTZ R31, R0.reuse, R31 ;  /* 0x0000001f001f7220 */ /* 0x040fe40000410000 */
[C---:B------:R-:W-:Y:S01]  /*ea40*/  FMUL.FTZ R34, R0.reuse, R34 ;  /* 0x0000002200227220 */ /* 0x040fe20000410000 */
[----:B------:R-:W-:Y:S01]  /*ea50*/  MUFU.EX2 R2, R2 ;  /* 0x0000000200027308 */ /* 0x000fe20000000800 */
[C---:B------:R-:W-:Y:S02]  /*ea60*/  FMUL.FTZ R35, R0.reuse, R35 ;  /* 0x0000002300237220 */ /* 0x040fe40000410000 */
[----:B------:R-:W-:Y:S01]  /*ea70*/  FMUL.FTZ R38, R0, R38 ;  /* 0x0000002600267220 */ /* 0x000fe20000410000 */
[----:B---3--:R-:W-:Y:S01]  /*ea80*/  F2FP.PACK_AB R171, R150, R149 ;  /* 0x0000009596ab723e */ /* 0x008fe200000000ff */
[C---:B------:R-:W-:Y:S02]  /*ea90*/  FMUL.FTZ R39, R0.reuse, R39 ;  /* 0x0000002700277220 */ /* 0x040fe40000410000 */
[C---:B------:R-:W-:Y:S02]  /*eaa0*/  FMUL.FTZ R42, R0.reuse, R42 ;  /* 0x0000002a002a7220 */ /* 0x040fe40000410000 */
[C---:B------:R-:W-:Y:S01]  /*eab0*/  FMUL.FTZ R43, R0.reuse, R43 ;  /* 0x0000002b002b7220 */ /* 0x040fe20000410000 */
[----:B------:R-:W-:Y:S01]  /*eac0*/  MUFU.EX2 R134, R176 ;  /* 0x000000b000867308 */ /* 0x000fe20000000800 */
[C---:B------:R-:W-:Y:S02]  /*ead0*/  FMUL.FTZ R46, R0.reuse, R46 ;  /* 0x0000002e002e7220 */ /* 0x040fe40000410000 */
[C---:B------:R-:W-:Y:S01]  /*eae0*/  FMUL.FTZ R47, R0.reuse, R47 ;  /* 0x0000002f002f7220 */ /* 0x040fe20000410000 */
[----:B----4-:R-:W-:Y:S01]  /*eaf0*/  MOV R173, R157 ;  /* 0x0000009d00ad7202 */ /* 0x010fe20000000f00 */
        /* <DEDUP_REMOVED lines=34> */
[----:B-1----:R-:W-:Y:S01]  /*ed20*/  MOV R178, R157 ;  /* 0x0000009d00b27202 */ /* 0x002fe20000000f00 */
        /* <DEDUP_REMOVED lines=12> */
[----:B-----5:R-:W-:Y:S02]  /*edf0*/  FFMA.FTZ R148, R0, R136, R135 ;  /* 0x0000008800947223 */ /* 0x020fe40000010087 */
[----:B------:R-:W1:Y:S01]  /*ee00*/  LDSM.16.MT88.4 R136, [R239] ;  /* 0x00000000ef88783b */ /* 0x000e620000004200 */
[----:B------:R-:W-:Y:S01]  /*ee10*/  FADD.FTZ R0, R132, R177 ;  /* 0x000000b184007221 */ /* 0x000fe20000010000 */
[----:B------:R-:W3:Y:S03]  /*ee20*/  MUFU.EX2 R135, R179 ;  /* 0x000000b300877308 */ /* 0x000ee60000000800 */
[----:B------:R-:W-:Y:S03]  /*ee30*/  FADD.FTZ R0, R2, R0 ;  /* 0x0000000002007221 */ /* 0x000fe60000010000 */
[----:B------:R-:W4:Y:S04]  /*ee40*/  LDL R177, [R1+0x80] ;  /* 0x0000800001b17983 */ /* 0x000f280000100800 */
[----:B------:R-:W5:Y:S10]  /*ee50*/  MUFU.EX2 R179, R174 ;  /* 0x000000ae00b37308 */ /* 0x000f740000000800 */
[----:B------:R-:W2:Y:S01]  /*ee60*/  MUFU.EX2 R174, R153 ;  /* 0x0000009900ae7308 */ /* 0x000ea20000000800 */
[----:B---3--:R-:W-:Y:S04]  /*ee70*/  FADD.FTZ R0, R135, R0 ;  /* 0x0000000087007221 */ /* 0x008fe80000010000 */
[----:B------:R-:W-:Y:S01]  /*ee80*/  FADD.FTZ R0, R134, R0 ;  /* 0x0000000086007221 */ /* 0x000fe20000010000 */
        /* <DEDUP_REMOVED lines=51> */
[----:B------:R-:W-:Y:S03]  /*f1c0*/  F2FP.PACK_AB R137, R157, R151 ;  /* 0x000000979d89723e */ /* 0x000fe600000000ff */
[----:B------:R-:W-:Y:S02]  /*f1d0*/  F2FP.PACK_AB R138, R134, R135 ;  /* 0x00000087868a723e */ /* 0x000fe400000000ff */
[----:B-----5:R-:W-:Y:S02]  /*f1e0*/  F2FP.PACK_AB R139, R176, R179 ;  /* 0x000000b3b08b723e */ /* 0x020fe400000000ff */
[----:B------:R-:W2:Y:S01]  /*f1f0*/  MUFU.EX2 R2, R155 ;  /* 0x0000009b00027308 */ /* 0x000ea20000000800 */
[----:B------:R-:W-:Y:S04]  /*f200*/  F2FP.PACK_AB R169, R175, R174 ;  /* 0x000000aeafa9723e */ /* 0x000fe800000000ff */
[C---:B------:R-:W-:Y:S05]  /*f210*/  HMMA.16816.F32 R4, R136.reuse, R140, R4 ;  /* 0x0000008c8804723c */ /* 0x040fea0000001804 */
[----:B------:R-:W3:Y:S03]  /*f220*/  MUFU.EX2 R135, R154 ;  /* 0x0000009a00877308 */ /* 0x000ee60000000800 */
[C---:B------:R-:W-:Y:S01]  /*f230*/  HMMA.16816.F32 R8, R136.reuse, R142, R8 ;  /* 0x0000008e8808723c */ /* 0x040fe20000001808 */
[----:B------:R-:W5:Y:S03]  /*f240*/  LDSM.16.MT88.4 R140, [R240+0x800] ;  /* 0x00080000f08c783b */ /* 0x000f660000004200 */
[----:B-1----:R-:W-:Y:S03]  /*f250*/  FADD.FTZ R0, R132, R0 ;  /* 0x0000000084007221 */ /* 0x002fe60000010000 */
[----:B------:R-:W1:Y:S01]  /*f260*/  MUFU.EX2 R134, R159 ;  /* 0x0000009f00867308 */ /* 0x000e620000000800 */
[C---:B------:R-:W-:Y:S04]  /*f270*/  HMMA.16816.F32 R12, R136.reuse, R144, R12 ;  /* 0x00000090880c723c */ /* 0x040fe8000000180c */
[C---:B--2---:R-:W-:Y:S01]  /*f280*/  F2FP.PACK_AB R168, R2.reuse, R132 ;  /* 0x0000008402a8723e */ /* 0x044fe200000000ff */
[----:B------:R-:W-:Y:S02]  /*f290*/  FADD.FTZ R0, R2, R0 ;  /* 0x0000000002007221 */ /* 0x000fe40000010000 */
[----:B------:R-:W-:Y:S01]  /*f2a0*/  FADD.FTZ R2, R156, R148 ;  /* 0x000000949c027221 */ /* 0x000fe20000010000 */
[C---:B------:R-:W-:Y:S01]  /*f2b0*/  HMMA.16816.F32 R16, R136.reuse, R146, R16 ;  /* 0x000000928810723c */ /* 0x040fe20000001810 */
[----:B------:R-:W2:Y:S01]  /*f2c0*/  LDSM.16.MT88.4 R144, [R242+0x800] ;  /* 0x00080000f290783b */ /* 0x000ea20000004200 */
[----:B------:R-:W4:Y:S02]  /*f2d0*/  MUFU.EX2 R173, R158 ;  /* 0x0000009e00ad7308 */ /* 0x000f240000000800 */
[----:B---3--:R-:W-:Y:S05]  /*f2e0*/  FADD.FTZ R0, R135, R0 ;  /* 0x0000000087007221 */ /* 0x008fea0000010000 */
[----:B------:R-:W-:Y:S03]  /*f2f0*/  LDSM.16.MT88.4 R152, [R239+0x1000] ;  /* 0x00100000ef98783b */ /* 0x000fe60000004200 */
[C---:B-1----:R-:W-:Y:S01]  /*f300*/  FADD.FTZ R0, R134.reuse, R0 ;  /* 0x0000000086007221 */ /* 0x042fe20000010000 */
[----:B------:R-:W-:Y:S02]  /*f310*/  F2FP.PACK_AB R170, R134, R135 ;  /* 0x0000008786aa723e */ /* 0x000fe400000000ff */
[----:B------:R-:W-:Y:S02]  /*f320*/  MOV R134, R151 ;  /* 0x0000009700867202 */ /* 0x000fe40000000f00 */
[----:B------:R1:W-:Y:S01]  /*f330*/  STL [R1+0x60], R0 ;  /* 0x0000600001007387 */ /* 0x0003e20000100800 */
[----:B------:R-:W-:Y:S03]  /*f340*/  MOV R135, R150 ;  /* 0x0000009600877202 */ /* 0x000fe60000000f00 */
[----:B------:R-:W3:Y:S01]  /*f350*/  LDL.LU R132, [R1+0x3c] ;  /* 0x00003c0001847983 */ /* 0x000ee20000300800 */
[C---:B-----5:R-:W-:Y:S03]  /*f360*/  HMMA.16816.F32 R20, R136.reuse, R140, R20 ;  /* 0x0000008c8814723c */ /* 0x060fe60000001814 */
[----:B----4-:R-:W-:Y:S05]  /*f370*/  F2FP.PACK_AB R171, R173, R172 ;  /* 0x000000acadab723e */ /* 0x010fea00000000ff */
[C---:B------:R-:W-:Y:S01]  /*f380*/  HMMA.16816.F32 R24, R136.reuse, R142, R24 ;  /* 0x0000008e8818723c */ /* 0x040fe20000001818 */
[----:B------:R-:W4:Y:S07]  /*f390*/  LDSM.16.MT88.4 R140, [R239+0x2000] ;  /* 0x00200000ef8c783b */ /* 0x000f2e0000004200 */
[C---:B--2---:R-:W-:Y:S04]  /*f3a0*/  HMMA.16816.F32 R28, R136.reuse, R144, R28 ;  /* 0x00000090881c723c */ /* 0x044fe8000000181c */
[----:B-1----:R-:W-:Y:S04]  /*f3b0*/  FADD.FTZ R0, R149, R2 ;  /* 0x0000000295007221 */ /* 0x002fe80000010000 */
[C---:B------:R-:W-:Y:S01]  /*f3c0*/  HMMA.16816.F32 R32, R136.reuse, R146, R32 ;  /* 0x000000928820723c */ /* 0x040fe20000001820 */
[----:B------:R-:W1:Y:S03]  /*f3d0*/  LDSM.16.MT88.4 R144, [R241+0x2000] ;  /* 0x00200000f190783b */ /* 0x000e660000004200 */
[----:B------:R-:W-:Y:S04]  /*f3e0*/  FADD.FTZ R0, R135, R0 ;  /* 0x0000000087007221 */ /* 0x000fe80000010000 */
[----:B------:R-:W-:Y:S04]  /*f3f0*/  FADD.FTZ R0, R134, R0 ;  /* 0x0000000086007221 */ /* 0x000fe80000010000 */
[----:B------:R-:W-:Y:S04]  /*f400*/  FADD.FTZ R0, R178, R0 ;  /* 0x00000000b2007221 */ /* 0x000fe80000010000 */
[----:B------:R-:W-:Y:S04]  /*f410*/  FADD.FTZ R0, R179, R0 ;  /* 0x00000000b3007221 */ /* 0x000fe80000010000 */
[----:B------:R-:W-:Y:S04]  /*f420*/  FADD.FTZ R0, R176, R0 ;  /* 0x00000000b0007221 */ /* 0x000fe80000010000 */
[----:B------:R-:W-:Y:S01]  /*f430*/  FADD.FTZ R0, R174, R0 ;  /* 0x00000000ae007221 */ /* 0x000fe20000010000 */
[C---:B----4-:R-:W-:Y:S03]  /*f440*/  HMMA.16816.F32 R36, R136.reuse, R140, R36 ;  /* 0x0000008c8824723c */ /* 0x050fe60000001824 */
[----:B------:R-:W-:Y:S04]  /*f450*/  FADD.FTZ R0, R175, R0 ;  /* 0x00000000af007221 */ /* 0x000fe80000010000 */
[----:B------:R-:W-:Y:S01]  /*f460*/  FADD.FTZ R2, R172, R0 ;  /* 0x00000000ac027221 */ /* 0x000fe20000010000 */
[C---:B------:R-:W-:Y:S01]  /*f470*/  HMMA.16816.F32 R40, R136.reuse, R142, R40 ;  /* 0x0000008e8828723c */ /* 0x040fe20000001828 */
[----:B------:R-:W2:Y:S03]  /*f480*/  LDSM.16.MT88.4 R140, [R240+0x2000] ;  /* 0x00200000f08c783b */ /* 0x000ea60000004200 */
[----:B------:R-:W-:Y:S04]  /*f490*/  FADD.FTZ R2, R173, R2 ;  /* 0x00000002ad027221 */ /* 0x000fe80000010000 */
        /* <DEDUP_REMOVED lines=27> */
[C---:B--2---:R-:W-:Y:S04]  /*f650*/  HMMA.16816.F32 R116, R136.reuse, R140, R116 ;  /* 0x0000008c8874723c */ /* 0x044fe80000001874 */
[C---:B---3--:R-:W-:Y:S02]  /*f660*/  IADD3 R0, R132.reuse, -0x1, RZ ;  /* 0xffffffff84007810 */ /* 0x048fe40007ffe0ff */
[----:B------:R-:W-:Y:S02]  /*f670*/  ISETP.GT.AND P0, PT, R132, R177, PT ;  /* 0x000000b18400720c */ /* 0x000fe40003f04270 */
[C---:B------:R-:W-:Y:S01]  /*f680*/  HMMA.16816.F32 R120, R136.reuse, R142, R120 ;  /* 0x0000008e8878723c */ /* 0x040fe20000001878 */
[----:B------:R-:W-:Y:S03]  /*f690*/  STL [R1+0x3c], R0 ;  /* 0x00003c0001007387 */ /* 0x000fe60000100800 */
[----:B------:R-:W-:Y:S01]  /*f6a0*/  MOV R132, R3 ;  /* 0x0000000300847202 */ /* 0x000fe20000000f00 */
[----:B------:R-:W-:Y:S03]  /*f6b0*/  STL [R1+0x5c], R2 ;  /* 0x00005c0201007387 */ /* 0x000fe60000100800 */
[C---:B-1----:R-:W-:Y:S08]  /*f6c0*/  HMMA.16816.F32 R124, R136.reuse, R144, R124 ;  /* 0x00000090887c723c */ /* 0x042ff0000000187c */
        /* <DEDUP_REMOVED lines=49> */
.L_x_533:
[----:B------:R-:W2:Y:S04]  /*f9e0*/  LDL R2, [R1+0x70] ;  /* 0x0000700001027983 */ /* 0x000ea80000100800 */
[----:B------:R-:W2:Y:S02]  /*f9f0*/  LDL R0, [R1+0x3c] ;  /* 0x00003c0001007983 */ /* 0x000ea40000100800 */
[----:B--2---:R-:W-:-:S13]  /*fa00*/  ISETP.GE.AND P0, PT, R0, R2, PT ;  /* 0x000000020000720c */ /* 0x004fda0003f06270 */
[----:B------:R-:W-:Y:S05]  /*fa10*/  @!P0 BRA `(.L_x_547) ;  /* 0x0000407000008947 */ /* 0x000fea0003800000 */
[----:B------:R-:W-:Y:S02]  /*fa20*/  MOV R135, R132 ;  /* 0x0000008400877202 */ /* 0x000fe40000000f00 */
[----:B------:R-:W-:Y:S02]  /*fa30*/  MOV R134, R133 ;  /* 0x0000008500867202 */ /* 0x000fe40000000f00 */
.L_x_569:
[----:B-1----:R-:W2:Y:S01]  /*fa40*/  LDL R4, [R1+0x38] ;  /* 0x0000380001047983 */ /* 0x002ea20000100800 */
[----:B------:R-:W-:Y:S04]  /*fa50*/  DEPBAR.LE SB0, 0x0 ;  /* 0x000080000000791a */ /* 0x000fe80000000000 */
[----:B------:R-:W3:Y:S01]  /*fa60*/  LDL R6, [R1+0xa8] ;  /* 0x0000a80001067983 */ /* 0x000ee20000100800 */
[----:B------:R-:W-:Y:S03]  /*fa70*/  WARPSYNC 0xffffffff ;  /* 0xffffffff00007948 */ /* 0x000fe60003800000 */
[----:B------:R-:W4:Y:S04]  /*fa80*/  LDL R7, [R1+0x28] ;  /* 0x0000280001077983 */ /* 0x000f280000100800 */
[----:B------:R-:W5:Y:S04]  /*fa90*/  LDL.64 R8, [R1+0xa0] ;  /* 0x0000a00001087983 */ /* 0x000f680000100a00 */
[----:B------:R-:W3:Y:S04]  /*faa0*/  LDL R12, [R1+0x4] ;  /* 0x00000400010c7983 */ /* 0x000ee80000100800 */
[----:B------:R-:W5:Y:S04]  /*fab0*/  LDL R5, [R1+0x8] ;  /* 0x0000080001057983 */ /* 0x000f680000100800 */
[----:B------:R-:W-:Y:S06]  /*fac0*/  BAR.SYNC.DEFER_BLOCKING 0x0 ;  /* 0x0000000000007b1d */ /* 0x000fec0000010000 */
[----:B------:R1:W1:Y:S04]  /*fad0*/  LDSM.16.M88.4 R16, [R236+0x800] ;  /* 0x00080000ec10783b */ /* 0x0002680000000200 */
[----:B------:R1:W1:Y:S04]  /*fae0*/  LDSM.16.M88.4 R24, [R236+0x1000] ;  /* 0x00100000ec18783b */ /* 0x0002680000000200 */
[----:B------:R1:W1:Y:S01]  /*faf0*/  LDSM.16.M88.4 R168, [R243] ;  /* 0x00000000f3a8783b */ /* 0x0002620000000200 */
[----:B--2---:R-:W-:Y:S01]  /*fb00*/  IMAD.WIDE.U32 R2, R4, c[0x0][0x208], RZ ;  /* 0x0000820004027a25 */ /* 0x004fe200078e00ff */
[----:B------:R-:W-:Y:S05]  /*fb10*/  SHF.R.S32.HI R0, RZ, 0x1f, R4 ;  /* 0x0000001fff007819 */ /* 0x000fea0000011404 */
[----:B------:R-:W-:Y:S04]  /*fb20*/  IMAD R0, R0, c[0x0][0x208], RZ ;  /* 0x0000820000007a24 */ /* 0x000fe800078e02ff */
[----:B------:R-:W-:Y:S01]  /*fb30*/  IMAD R0, R4, c[0x0][0x20c], R0 ;  /* 0x0000830004007a24 */ /* 0x000fe200078e0200 */
[----:B----4-:R-:W-:Y:S04]  /*fb40*/  SHF.R.S32.HI R4, RZ, 0x1f, R7 ;  /* 0x0000001fff047819 */ /* 0x010fe80000011407 */
[----:B------:R-:W-:Y:S01]  /*fb50*/  IADD3 R3, R3, R0, RZ ;  /* 0x0000000003037210 */ /* 0x000fe20007ffe0ff */
[----:B------:R-:W-:Y:S01]  /*fb60*/  IMAD R4, R4, c[0x0][0x218], RZ ;  /* 0x0000860004047a24 */ /* 0x000fe200078e02ff */
[----:B---3--:R2:W3:Y:S03]  /*fb70*/  LDSM.16.M88.4 R172, [R12] ;  /* 0x000000000cac783b */ /* 0x0084e60000000200 */
[C---:B------:R-:W-:Y:S01]  /*fb80*/  IMAD.WIDE.U32 R2, R7.reuse, c[0x0][0x218], R2 ;  /* 0x0000860007027a25 */ /* 0x040fe200078e0002 */
[----:B-----5:R2:W4:Y:S03]  /*fb90*/  LDSM.16.M88.4 R176, [R5] ;  /* 0x0000000005b0783b */ /* 0x0205260000000200 */
[----:B------:R-:W-:Y:S01]  /*fba0*/  IMAD R4, R7, c[0x0][0x21c], R4 ;  /* 0x0000870007047a24 */ /* 0x000fe200078e0204 */
[----:B------:R-:W-:Y:S02]  /*fbb0*/  IADD3 R0, P0, R8, R2, RZ ;  /* 0x0000000208007210 */ /* 0x000fe40007f1e0ff */
[----:B------:R2:W1:Y:S02]  /*fbc0*/  LDSM.16.M88.4 R8, [R236] ;  /* 0x00000000ec08783b */ /* 0x0004640000000200 */
[----:B------:R-:W-:Y:S02]  /*fbd0*/  IADD3.X R2, R6, R3, R4, P0, !PT ;  /* 0x0000000306027210 */ /* 0x000fe400007fe404 */
[C---:B------:R-:W-:Y:S04]  /*fbe0*/  LEA R7, P0, R0.reuse, c[0x0][0x1f8], 0x1 ;  /* 0x00007e0000077a11 */ /* 0x040fe800078008ff */
[----:B------:R-:W-:Y:S01]  /*fbf0*/  LEA.HI.X R6, R0, c[0x0][0x1fc], R2, 0x1, P0 ;  /* 0x00007f0000067a11 */ /* 0x000fe200000f0c02 */
[----:B------:R-:W-:-:S06]  /*fc00*/  BRA.DIV ~URZ, `(.L_x_548) ;  /* 0x0000b6827f007947 */ /* 0x000fcc000b800000 */
[----:B------:R2:W4:Y:S02]  /*fc10*/  SHFL.IDX PT, R0, R6, RZ, 0x181f ;  /* 0x00181fff06007589 */ /* 0x00052400000e0000 */
.L_x_663:
[----:B--2---:R-:W2:Y:S01]  /*fc20*/  LDL R5, [R1+0x40] ;  /* 0x0000400001057983 */ /* 0x004ea20000100800 */
[----:B------:R-:W-:Y:S03]  /*fc30*/  BSSY B0, `(.L_x_549) ;  /* 0x000003e000007945 */ /* 0x000fe60003800000 */
[----:B------:R-:W5:Y:S04]  /*fc40*/  LDL R4, [R1+0xc4] ;  /* 0x0000c40001047983 */ /* 0x000f680000100800 */
        /* <DEDUP_REMOVED lines=11> */
[----:B------:R-:W5:Y:S01]  /*fd00*/  SHFL.IDX PT, R2, R7, RZ, 0x181f ;  /* 0x00181fff07027589 */ /* 0x000f6200000e0000 */
[----:B--2---:R-:W-:Y:S02]  /*fd10*/  ISETP.GE.AND P5, PT, R5, c[0x0][0x1d4], PT ;  /* 0x0000750005007a0c */ /* 0x004fe40003fa6270 */
[----:B-----5:R-:W-:Y:S05]  /*fd20*/  IADD3 R4, P0, R2, R4, RZ ;  /* 0x0000000402047210 */ /* 0x020fea0007f1e0ff */
[----:B----4-:R-:W-:Y:S06]  /*fd30*/  IMAD.X R5, R0, 0x1, R133, P0 ;  /* 0x0000000100057824 */ /* 0x010fec00000e0685 */
[----:B------:R-:W-:Y:S01]  /*fd40*/  @!PT LDS RZ, [RZ] ;  /* 0x00000000fffff984 */ /* 0x000fe20000000800 */
[----:B------:R-:W-:Y:S01]  /*fd50*/  @!PT LDS RZ, [RZ] ;  /* 0x00000000fffff984 */ /* 0x000fe20000000800 */
[----:B---3--:R2:W-:Y:S01]  /*fd60*/  LDGSTS.E.BYPASS.LTC128B.128 [R12+0x4080], [R4.64], !P5 ;  /* 0x04080000040c7fae */ /* 0x0085e2000e901d46 */
[----:B------:R-:W-:Y:S02]  /*fd70*/  ISETP.GE.AND P4, PT, R22, c[0x0][0x1d4], PT ;  /* 0x0000750016007a0c */ /* 0x000fe40003f86270 */
[----:B------:R-:W-:Y:S02]  /*fd80*/  ISETP.GE.AND P3, PT, R14, c[0x0][0x1d4], PT ;  /* 0x000075000e007a0c */ /* 0x000fe40003f66270 */
[----:B------:R-:W3:Y:S01]  /*fd90*/  S2R R14, SR_TID.X ;  /* 0x00000000000e7919 */ /* 0x000ee20000002100 */
[----:B------:R-:W-:Y:S02]  /*fda0*/  ISETP.GE.AND P2, PT, R13, c[0x0][0x1d4], PT ;  /* 0x000075000d007a0c */ /* 0x000fe40003f46270 */
[----:B--2---:R-:W-:Y:S05]  /*fdb0*/  IADD3 R4, P0, R2, R132, RZ ;  /* 0x0000008402047210 */ /* 0x004fea0007f1e0ff */
[----:B------:R-:W-:Y:S05]  /*fdc0*/  IMAD.X R5, R0, 0x1, R23, P0 ;  /* 0x0000000100057824 */ /* 0x000fea00000e0617 */
[----:B------:R2:W-:Y:S01]  /*fdd0*/  LDGSTS.E.BYPASS.LTC128B.128 [R12+0x5880], [R4.64], !P4 ;  /* 0x05880000040c7fae */ /* 0x0005e2000e101d46 */
[----:B---3--:R-:W-:Y:S02]  /*fde0*/  ISETP.GT.AND P1, PT, R14, 0x7f, PT ;  /* 0x0000007f0e00780c */ /* 0x008fe40003f24270 */
[----:B--2---:R-:W-:Y:S05]  /*fdf0*/  IADD3 R4, P0, R2, R21, RZ ;  /* 0x0000001502047210 */ /* 0x004fea0007f1e0ff */
[----:B------:R-:W-:Y:S01]  /*fe00*/  IMAD.X R5, R0, 0x1, R20, P0 ;  /* 0x0000000100057824 */ /* 0x000fe200000e0614 */
[----:B------:R-:W-:Y:S04]  /*fe10*/  IADD3 R2, P0, R2, R3, RZ ;  /* 0x0000000302027210 */ /* 0x000fe80007f1e0ff */
[----:B------:R2:W-:Y:S01]  /*fe20*/  LDGSTS.E.BYPASS.LTC128B.128 [R12+0x7080], [R4.64], !P3 ;  /* 0x07080000040c7fae */ /* 0x0005e2000d901d46 */
[----:B------:R-:W-:Y:S05]  /*fe30*/  IMAD.X R3, R0, 0x1, R15, P0 ;  /* 0x0000000100037824 */ /* 0x000fea00000e060f */
[----:B------:R2:W-:Y:S01]  /*fe40*/  LDGSTS.E.BYPASS.LTC128B.128 [R12+0x8880], [R2.64], !P2 ;  /* 0x08880000020c7fae */ /* 0x0005e2000d101d46 */
[----:B------:R-:W-:-:S05]  /*fe50*/  @P1 BRA `(.L_x_550) ;  /* 0x000001b000001947 */ /* 0x000fca0003800000 */
[----:B------:R-:W-:-:S05]  /*fe60*/  BRA.DIV ~URZ, `(.L_x_551) ;  /* 0x0000b4b27f007947 */ /* 0x000fca000b800000 */
[----:B--2---:R2:W3:Y:S04]  /*fe70*/  SHFL.IDX PT, R4, R6, 0x1, 0x181f ;  /* 0x00381f0006047f89 */ /* 0x0044e800000e0000 */
[----:B------:R2:W4:Y:S02]  /*fe80*/  SHFL.IDX PT, R0, R7, 0x1, 0x181f ;  /* 0x00381f0007007f89 */ /* 0x00052400000e0000 */
.L_x_664:
[----:B--2---:R-:W2:Y:S04]  /*fe90*/  LDL R6, [R1+0xc4] ;  /* 0x0000c40001067983 */ /* 0x004ea80000100800 */
[----:B------:R-:W5:Y:S04]  /*fea0*/  LDL R3, [R1+0x44] ;  /* 0x0000440001037983 */ /* 0x000f680000100800 */
[----:B----4-:R-:W4:Y:S04]  /*feb0*/  LDL R2, [R1+0xd0] ;  /* 0x0000d00001027983 */ /* 0x010f280000100800 */
[----:B---3--:R-:W3:Y:S04]  /*fec0*/  LDL R20, [R1+0x48] ;  /* 0x0000480001147983 */ /* 0x008ee80000100800 */
[----:B------:R-:W3:Y:S04]  /*fed0*/  LDL R5, [R1+0x1c] ;  /* 0x00001c0001057983 */ /* 0x000ee80000100800 */
[----:B------:R-:W3:Y:S04]  /*fee0*/  LDL R15, [R1+0xbc] ;  /* 0x0000bc00010f7983 */ /* 0x000ee80000100800 */
[----:B------:R-:W3:Y:S04]  /*fef0*/  LDL R14, [R1+0x4c] ;  /* 0x00004c00010e7983 */ /* 0x000ee80000100800 */
[----:B------:R-:W3:Y:S04]  /*ff00*/  LDL R13, [R1+0xb8] ;  /* 0x0000b800010d7983 */ /* 0x000ee80000100800 */
[----:B------:R-:W3:Y:S01]  /*ff10*/  LDL R12, [R1+0x50] ;  /* 0x00005000010c7983 */ /* 0x000ee20000100800 */
[----:B--2---:R-:W-:Y:S05]  /*ff20*/  IADD3 R6, P0, R0, R6, RZ ;  /* 0x0000000600067210 */ /* 0x004fea0007f1e0ff */
[----:B-----5:R-:W-:Y:S01]  /*ff30*/  IMAD.X R7, R4, 0x1, R3, P0 ;  /* 0x0000000104077824 */ /* 0x020fe200000e0603 */
[----:B----4-:R-:W-:Y:S05]  /*ff40*/  IADD3 R2, P0, R0, R2, RZ ;  /* 0x0000000200027210 */ /* 0x010fea0007f1e0ff */
[----:B---3--:R-:W-:Y:S01]  /*ff50*/  IMAD.X R3, R4, 0x1, R20, P0 ;  /* 0x0000000104037824 */ /* 0x008fe200000e0614 */
        /* <DEDUP_REMOVED lines=11> */
.L_x_550:
[----:B------:R-:W-:Y:S05]  /*10010*/  BSYNC B0 ;  /* 0x0000000000007941 */ /* 0x000fea0003800000 */
.L_x_549:
        /* <DEDUP_REMOVED lines=161> */
[----:B------:R-:W2:Y:S01]  /*10a30*/  MUFU.TANH R0, R3 ;  /* 0x0000000300007308 */ /* 0x000ea20000002400 */
[----:B-1----:R1:W-:Y:S04]  /*10a40*/  STL [R1+0x2c], R2 ;  /* 0x00002c0201007387 */ /* 0x0023e80000100800 */
[----:B------:R-:W3:Y:S04]  /*10a50*/  LDL R8, [R1+0x70] ;  /* 0x0000700001087983 */ /* 0x000ee80000100800 */
[----:B------:R-:W3:Y:S04]  /*10a60*/  LDL R168, [R1+0x3c] ;  /* 0x00003c0001a87983 */ /* 0x000ee80000100800 */
[----:B--2---:R2:W-:Y:S01]  /*10a70*/  STL [R1+0x24], R0 ;  /* 0x0000240001007387 */ /* 0x0045e20000100800 */
        /* <DEDUP_REMOVED lines=22> */
[----:B---3--:R-:W-:Y:S01]  /*10be0*/  ISETP.GT.AND P0, PT, R168, R8, PT ;  /* 0x00000008a800720c */ /* 0x008fe20003f04270 */
        /* <DEDUP_REMOVED lines=13> */
[----:B------:R-:W-:Y:S02]  /*10cc0*/  IMAD.MOV.U32 R2, RZ, RZ, c[0x0][0x2b8] ;  /* 0x0000ae00ff027624 */ /* 0x000fe400078e00ff */
[----:B------:R-:W-:Y:S01]  /*10cd0*/  IMAD.MOV.U32 R6, RZ, RZ, RZ ;  /* 0x000000ffff067224 */ /* 0x000fe200078e00ff */
[----:B------:R-:W3:Y:S02]  /*10ce0*/  LDL R9, [R1+0x178] ;  /* 0x0001780001097983 */ /* 0x000ee40000100800 */
[----:B------:R-:W-:Y:S02]  /*10cf0*/  ISETP.NE.AND P6, PT, R2, 0x1, PT ;  /* 0x000000010200780c */ /* 0x000fe40003fc5270 */
[----:B------:R-:W4:Y:S04]  /*10d00*/  LDL.64 R4, [R1+0x98] ;  /* 0x0000980001047983 */ /* 0x000f280000100a00 */
[----:B------:R-:W5:Y:S04]  /*10d10*/  LDL R8, [R1+0xac] ;  /* 0x0000ac0001087983 */ /* 0x000f680000100800 */
[----:B------:R-:W4:Y:S04]  /*10d20*/  LDL.64 R16, [R1+0x90] ;  /* 0x0000900001107983 */ /* 0x000f280000100a00 */
[----:B------:R-:W4:Y:S01]  /*10d30*/  LDL R7, [R1+0x88] ;  /* 0x0000880001077983 */ /* 0x000f220000100800 */
[----:B---3--:R-:W-:Y:S01]  /*10d40*/  ISETP.GT.AND P1, PT, R9, 0x2f, PT ;  /* 0x0000002f0900780c */ /* 0x008fe20003f24270 */
[----:B--2---:R-:W-:Y:S05]  /*10d50*/  IMAD R2, R168, 0x30, R3 ;  /* 0x00000030a8027824 */ /* 0x004fea00078e0203 */
[----:B------:R-:W-:Y:S05]  /*10d60*/  IADD3 R2, R2, -0x30, R9 ;  /* 0xffffffd002027810 */ /* 0x000fea0007ffe009 */
[----:B------:R-:W-:Y:S04]  /*10d70*/  @P6 IMAD.HI.U32 R3, R2, c[0x0][0x2bc], RZ ;  /* 0x0000af0002036a27 */ /* 0x000fe800078e00ff */
[----:B-1----:R-:W-:Y:S01]  /*10d80*/  IMAD.MOV.U32 R0, RZ, RZ, R2 ;  /* 0x000000ffff007224 */ /* 0x002fe200078e0002 */
[----:B------:R-:W-:Y:S04]  /*10d90*/  @P6 SHF.R.U32.HI R0, RZ, c[0x0][0x2c0], R3 ;  /* 0x0000b000ff006a19 */ /* 0x000fe80000011603 */
[C---:B----4-:R-:W-:Y:S04]  /*10da0*/  @!P1 IADD3 R3, P0, R0.reuse, R4, RZ ;  /* 0x0000000400039210 */ /* 0x050fe80007f1e0ff */
[----:B-----5:R-:W-:Y:S01]  /*10db0*/  @!P1 LEA.HI.X.SX32 R5, R0, R8, 0x1, P0 ;  /* 0x0000000800059211 */ /* 0x020fe200000f0eff */
[----:B------:R-:W-:Y:S01]  /*10dc0*/  IMAD.MOV R0, RZ, RZ, -R0 ;  /* 0x000000ffff007224 */ /* 0x000fe200078e0a00 */
[C---:B------:R-:W-:Y:S03]  /*10dd0*/  @!P1 LEA R4, P0, R3.reuse, c[0x0][0x2a0], 0x2 ;  /* 0x0000a80003049a11 */ /* 0x040fe600078010ff */
[----:B------:R-:W-:Y:S01]  /*10de0*/  IMAD R8, R0, c[0x0][0x2b8], R2 ;  /* 0x0000ae0000087a24 */ /* 0x000fe200078e0202 */
[----:B------:R-:W-:Y:S03]  /*10df0*/  @!P1 LEA.HI.X R5, R3, c[0x0][0x2a4], R5, 0x2, P0 ;  /* 0x0000a90003059a11 */ /* 0x000fe600000f1405 */
[----:B------:R-:W-:Y:S01]  /*10e00*/  IMAD.WIDE.U32 R2, R8, c[0x0][0x1e0], RZ ;  /* 0x0000780008027a25 */ /* 0x000fe200078e00ff */
[----:B------:R-:W-:Y:S01]  /*10e10*/  SHF.R.S32.HI R0, RZ, 0x1f, R8 ;  /* 0x0000001fff007819 */ /* 0x000fe20000011408 */
[----:B------:R-:W2:Y:S04]  /*10e20*/  @!P1 LDG.E R6, [R4.64] ;  /* 0x0000000604069981 */ /* 0x000ea8000c1e1900 */
[----:B------:R1:W-:Y:S01]  /*10e30*/  STL [R1+0x38], R8 ;  /* 0x0000380801007387 */ /* 0x0003e20000100800 */
[----:B------:R-:W-:Y:S04]  /*10e40*/  IMAD R0, R0, c[0x0][0x1e0], RZ ;  /* 0x0000780000007a24 */ /* 0x000fe800078e02ff */
[----:B------:R-:W-:Y:S04]  /*10e50*/  IMAD R0, R8, c[0x0][0x1e4], R0 ;  /* 0x0000790008007a24 */ /* 0x000fe800078e0200 */
[----:B------:R-:W-:Y:S01]  /*10e60*/  IMAD.IADD R3, R3, 0x1, R0 ;  /* 0x0000000103037824 */ /* 0x000fe200078e0200 */
[----:B-1----:R-:W1:Y:S01]  /*10e70*/  S2R R8, SR_TID.X ;  /* 0x0000000000087919 */ /* 0x002e620000002100 */
[----:B--2---:R-:W-:Y:S03]  /*10e80*/  SHF.R.S32.HI R0, RZ, 0x1f, R6 ;  /* 0x0000001fff007819 */ /* 0x004fe60000011406 */
[----:B------:R1:W-:Y:S01]  /*10e90*/  STL [R1+0x28], R6 ;  /* 0x0000280601007387 */ /* 0x0003e20000100800 */
[----:B------:R-:W-:Y:S04]  /*10ea0*/  IMAD.WIDE.U32 R2, R6, c[0x0][0x1f0], R2 ;  /* 0x00007c0006027a25 */ /* 0x000fe800078e0002 */
[----:B------:R-:W-:Y:S01]  /*10eb0*/  IMAD R4, R0, c[0x0][0x1f0], RZ ;  /* 0x00007c0000047a24 */ /* 0x000fe200078e02ff */
[----:B------:R-:W-:Y:S03]  /*10ec0*/  IADD3 R0, P0, R16, R2, RZ ;  /* 0x0000000210007210 */ /* 0x000fe60007f1e0ff */
[----:B------:R-:W-:Y:S05]  /*10ed0*/  IMAD R4, R6, c[0x0][0x1f4], R4 ;  /* 0x00007d0006047a24 */ /* 0x000fea00078e0204 */
[----:B------:R-:W-:Y:S02]  /*10ee0*/  IADD3.X R2, R7, R3, R4, P0, !PT ;  /* 0x0000000307027210 */ /* 0x000fe400007fe404 */
[----:B------:R-:W-:Y:S02]  /*10ef0*/  LEA R9, P0, R0, c[0x0][0x1c8], 0x1 ;  /* 0x0000720000097a11 */ /* 0x000fe400078008ff */
[----:B-1----:R-:W-:Y:S04]  /*10f00*/  SHF.R.S32.HI R6, RZ, 0x1f, R8 ;  /* 0x0000001fff067819 */ /* 0x002fe80000011408 */
[----:B------:R-:W-:Y:S02]  /*10f10*/  LEA.HI R6, R6, R8, RZ, 0x3 ;  /* 0x0000000806067211 */ /* 0x000fe400078f18ff */
[----:B------:R-:W-:Y:S02]  /*10f20*/  LEA.HI.X R8, R0, c[0x0][0x1cc], R2, 0x1, P0 ;  /* 0x0000730000087a11 */ /* 0x000fe400000f0c02 */
[----:B------:R-:W-:Y:S04]  /*10f30*/  SHF.R.S32.HI R6, RZ, 0x3, R6 ;  /* 0x00000003ff067819 */ /* 0x000fe80000011406 */
[----:B------:R-:W-:Y:S04]  /*10f40*/  IADD3 R5, -R6, 0x30, RZ ;  /* 0x0000003006057810 */ /* 0x000fe80007ffe1ff */
[----:B------:R-:W-:Y:S01]  /*10f50*/  ISETP.GE.AND P0, PT, R5, 0x1, PT ;  /* 0x000000010500780c */ /* 0x000fe20003f06270 */
[----:B------:R-:W-:-:S10]  /*10f60*/  BRA.DIV ~URZ, `(.L_x_554) ;  /* 0x0000a4c27f007947 */ /* 0x000fd4000b800000 */
[----:B------:R1:W2:Y:S02]  /*10f70*/  SHFL.IDX PT, R4, R8, RZ, 0x181f ;  /* 0x00181fff08047589 */ /* 0x0002a400000e0000 */
.L_x_665:
[----:B------:R-:W-:-:S05]  /*10f80*/  BRA.DIV ~URZ, `(.L_x_555) ;  /* 0x0000a5327f007947 */ /* 0x000fca000b800000 */
[----:B------:R3:W4:Y:S02]  /*10f90*/  SHFL.IDX PT, R0, R9, RZ, 0x181f ;  /* 0x00181fff09007589 */ /* 0x00072400000e0000 */
.L_x_666:
        /* <DEDUP_REMOVED lines=8> */
[----:B------:R-:W2:Y:S01]  /*11020*/  LDL R17, [R1+0x50] ;  /* 0x0000500001117983 */ /* 0x000ea20000100800 */
[----:B-----5:R-:W-:Y:S05]  /*11030*/  @P0 IADD3 R6, P1, R0, R6, RZ ;  /* 0x0000000600060210 */ /* 0x020fea0007f3e0ff */
[----:B---3--:R-:W-:Y:S01]  /*11040*/  @P0 IMAD.X R7, R4, 0x1, R3, P1 ;  /* 0x0000000104070824 */ /* 0x008fe200008e0603 */
[----:B----4-:R-:W-:Y:S05]  /*11050*/  @P0 IADD3 R2, P1, R0, R2, RZ ;  /* 0x0000000200020210 */ /* 0x010fea0007f3e0ff */
[----:B--2---:R-:W-:Y:S01]  /*11060*/  @P0 IMAD.X R3, R4, 0x1, R21, P1 ;  /* 0x0000000104030824 */ /* 0x004fe200008e0615 */
[----:B------:R-:W-:Y:S01]  /*11070*/  @!PT LDS RZ, [RZ] ;  /* 0x00000000fffff984 */ /* 0x000fe20000000800 */
[----:B------:R-:W-:Y:S01]  /*11080*/  @!PT LDS RZ, [RZ] ;  /* 0x00000000fffff984 */ /* 0x000fe20000000800 */
[----:B------:R-:W-:Y:S01]  /*11090*/  @!PT LDS RZ, [RZ] ;  /* 0x00000000fffff984 */ /* 0x000fe20000000800 */
[----:B------:R2:W-:Y:S04]  /*110a0*/  @P0 LDGSTS.E.BYPASS.LTC128B.128 [R16+0x14080], [R6.64], !P5 ;  /* 0x1408000006100fae */ /* 0x0005e8000e901d46 */
[----:B------:R3:W-:Y:S02]  /*110b0*/  @P0 LDGSTS.E.BYPASS.LTC128B.128 [R16+0x15880], [R2.64], !P4 ;  /* 0x1588000002100fae */ /* 0x0007e4000e101d46 */
[----:B---3--:R-:W-:Y:S05]  /*110c0*/  @P0 IADD3 R2, P1, R0, R20, RZ ;  /* 0x0000001400020210 */ /* 0x008fea0007f3e0ff */
[----:B------:R-:W-:Y:S05]  /*110d0*/  @P0 IMAD.X R3, R4, 0x1, R19, P1 ;  /* 0x0000000104030824 */ /* 0x000fea00008e0613 */
[----:B------:R3:W-:Y:S02]  /*110e0*/  @P0 LDGSTS.E.BYPASS.LTC128B.128 [R16+0x17080], [R2.64], !P3 ;  /* 0x1708000002100fae */ /* 0x0007e4000d901d46 */
[----:B---3--:R-:W-:Y:S05]  /*110f0*/  @P0 IADD3 R2, P1, R0, R18, RZ ;  /* 0x0000001200020210 */ /* 0x008fea0007f3e0ff */
[----:B------:R-:W-:Y:S05]  /*11100*/  @P0 IMAD.X R3, R4, 0x1, R17, P1 ;  /* 0x0000000104030824 */ /* 0x000fea00008e0611 */
[----:B------:R2:W-:Y:S01]  /*11110*/  @P0 LDGSTS.E.BYPASS.LTC128B.128 [R16+0x18880], [R2.64], !P2 ;  /* 0x1888000002100fae */ /* 0x0005e2000d101d46 */
[----:B------:R-:W-:Y:S01]  /*11120*/  ISETP.GE.AND P0, PT, R5, 0x21, PT ;  /* 0x000000210500780c */ /* 0x000fe20003f06270 */
[----:B------:R-:W-:-:S06]  /*11130*/  BRA.DIV ~URZ, `(.L_x_556) ;  /* 0x0000a4127f007947 */ /* 0x000fcc000b800000 */
[----:B------:R3:W4:Y:S04]  /*11140*/  SHFL.IDX PT, R4, R8, 0x1, 0x181f ;  /* 0x00381f0008047f89 */ /* 0x00072800000e0000 */
[----:B------:R3:W1:Y:S02]  /*11150*/  SHFL.IDX PT, R0, R9, 0x1, 0x181f ;  /* 0x00381f0009007f89 */ /* 0x00066400000e0000 */
.L_x_667:
        /* <DEDUP_REMOVED lines=8> */
[----:B-1----:R-:W4:Y:S01]  /*111e0*/  LDL R8, [R1+0x50] ;  /* 0x0000500001087983 */ /* 0x002f220000100800 */
[----:B--2---:R-:W-:Y:S05]  /*111f0*/  @P0 IADD3 R6, P1, R0, R6, RZ ;  /* 0x0000000600060210 */ /* 0x004fea0007f3e0ff */
[----:B-----5:R-:W-:Y:S01]  /*11200*/  @P0 IMAD.X R7, R4, 0x1, R3, P1 ;  /* 0x0000000104070824 */ /* 0x020fe200008e0603 */
[----:B---3--:R-:W-:Y:S05]  /*11210*/  @P0 IADD3 R2, P1, R0, R2, RZ ;  /* 0x0000000200020210 */ /* 0x008fea0007f3e0ff */
[----:B----4-:R-:W-:Y:S01]  /*11220*/  @P0 IMAD.X R3, R4, 0x1, R18, P1 ;  /* 0x0000000104030824 */ /* 0x010fe200008e0612 */
[----:B------:R-:W-:Y:S01]  /*11230*/  @!PT LDS RZ, [RZ] ;  /* 0x00000000fffff984 */ /* 0x000fe20000000800 */
[----:B------:R-:W-:Y:S01]  /*11240*/  @!PT LDS RZ, [RZ] ;  /* 0x00000000fffff984 */ /* 0x000fe20000000800 */
[----:B------:R-:W-:Y:S01]  /*11250*/  @!PT LDS RZ, [RZ] ;  /* 0x00000000fffff984 */ /* 0x000fe20000000800 */
[----:B------:R1:W-:Y:S04]  /*11260*/  @P0 LDGSTS.E.BYPASS.LTC128B.128 [R5+0x15080], [R6.64], !P5 ;  /* 0x1508000006050fae */ /* 0x0003e8000e901d46 */
[----:B------:R2:W-:Y:S02]  /*11270*/  @P0 LDGSTS.E.BYPASS.LTC128B.128 [R5+0x16880], [R2.64], !P4 ;  /* 0x1688000002050fae */ /* 0x0005e4000e101d46 */
[----:B--2---:R-:W-:Y:S05]  /*11280*/  @P0 IADD3 R2, P1, R0, R17, RZ ;  /* 0x0000001100020210 */ /* 0x004fea0007f3e0ff */
[----:B------:R-:W-:Y:S05]  /*11290*/  @P0 IMAD.X R3, R4, 0x1, R16, P1 ;  /* 0x0000000104030824 */ /* 0x000fea00008e0610 */
[----:B------:R2:W-:Y:S02]  /*112a0*/  @P0 LDGSTS.E.BYPASS.LTC128B.128 [R5+0x18080], [R2.64], !P3 ;  /* 0x1808000002050fae */ /* 0x0005e4000d901d46 */
[----:B--2---:R-:W-:Y:S05]  /*112b0*/  @P0 IADD3 R2, P1, R0, R9, RZ ;  /* 0x0000000900020210 */ /* 0x004fea0007f3e0ff */
[----:B------:R-:W-:Y:S05]  /*112c0*/  @P0 IMAD.X R3, R4, 0x1, R8, P1 ;  /* 0x0000000104030824 */ /* 0x000fea00008e0608 */
[----:B------:R1:W-:Y:S03]  /*112d0*/  @P0 LDGSTS.E.BYPASS.LTC128B.128 [R5+0x19880], [R2.64], !P2 ;  /* 0x1988000002050fae */ /* 0x0003e6000d101d46 */
.L_x_553:
[----:B------:R-:W-:Y:S05]  /*112e0*/  BSYNC B0 ;  /* 0x0000000000007941 */ /* 0x000fea0003800000 */
.L_x_552:
        /* <DEDUP_REMOVED lines=19> */
.L_x_668:
        /* <DEDUP_REMOVED lines=21> */
.L_x_560:
[----:B------:R-:W-:Y:S04]  /*11570*/  MOV R8, 0x1 ;  /* 0x0000000100087802 */ /* 0x000fe80000000f00 */
[----:B------:R-:W-:Y:S11]  /*11580*/  ISETP.NE.AND P0, PT, R8, c[0x0][0x32c], PT ;  /* 0x0000cb0008007a0c */ /* 0x000ff60003f05270 */
[----:B------:R-:W-:Y:S02]  /*11590*/  @!UPT UIADD3 URZ, URZ, URZ, URZ ;  /* 0x0000003f3f3ff290 */ /* 0x000fe4000fffe03f */
[----:B------:R-:W-:Y:S05]  /*115a0*/  @P0 IMAD.HI.U32 R8, R4, c[0x0][0x330], RZ ;  /* 0x0000cc0004080a27 */ /* 0x000fea00078e00ff */
[----:B------:R-:W-:Y:S02]  /*115b0*/  @P0 SHF.R.U32.HI R4, RZ, c[0x0][0x334], R8 ;  /* 0x0000cd00ff040a19 */ /* 0x000fe40000011608 */
.L_x_561:
[----:B------:R-:W-:Y:S05]  /*115c0*/  BSYNC B0 ;  /* 0x0000000000007941 */ /* 0x000fea0003800000 */
.L_x_559:
[----:B------:R-:W2:Y:S02]  /*115d0*/  LDL R8, [R1+0x7c] ;  /* 0x00007c0001087983 */ /* 0x000ea40000100800 */
[----:B--2---:R-:W-:Y:S04]  /*115e0*/  IMAD.IADD R8, R0, 0x1, -R8 ;  /* 0x0000000100087824 */ /* 0x004fe800078e0a08 */
[----:B------:R-:W-:Y:S05]  /*115f0*/  IMAD R4, R4, c[0x0][0x32c], R8 ;  /* 0x0000cb0004047a24 */ /* 0x000fea00078e0208 */
[----:B------:R-:W-:Y:S02]  /*11600*/  IMNMX R2, R2, R4, !PT ;  /* 0x0000000402027217 */ /* 0x000fe40007800200 */
[----:B------:R-:W-:Y:S04]  /*11610*/  IADD3 R4, R4, c[0x0][0x32c], RZ ;  /* 0x0000cb0004047a10 */ /* 0x000fe80007ffe0ff */
[----:B------:R-:W-:Y:S02]  /*11620*/  IMNMX R3, R3, R4, PT ;  /* 0x0000000403037217 */ /* 0x000fe40003800200 */
.L_x_558:
        /* <DEDUP_REMOVED lines=65> */
.L_x_669:
        /* <DEDUP_REMOVED lines=21> */
.L_x_565:
[----:B------:R-:W-:Y:S04]  /*11b90*/  MOV R5, 0x1 ;  /* 0x0000000100057802 */ /* 0x000fe80000000f00 */
[----:B------:R-:W-:Y:S11]  /*11ba0*/  ISETP.NE.AND P0, PT, R5, c[0x0][0x32c], PT ;  /* 0x0000cb0005007a0c */ /* 0x000ff60003f05270 */
[----:B------:R-:W-:Y:S02]  /*11bb0*/  @!UPT UIADD3 URZ, URZ, URZ, URZ ;  /* 0x0000003f3f3ff290 */ /* 0x000fe4000fffe03f */
[----:B------:R-:W-:Y:S05]  /*11bc0*/  @P0 IMAD.HI.U32 R5, R4, c[0x0][0x330], RZ ;  /* 0x0000cc0004050a27 */ /* 0x000fea00078e00ff */
[----:B------:R-:W-:Y:S02]  /*11bd0*/  @P0 SHF.R.U32.HI R4, RZ, c[0x0][0x334], R5 ;  /* 0x0000cd00ff040a19 */ /* 0x000fe40000011605 */
.L_x_566:
[----:B------:R-:W-:Y:S05]  /*11be0*/  BSYNC B0 ;  /* 0x0000000000007941 */ /* 0x000fea0003800000 */
.L_x_564:
[----:B------:R-:W2:Y:S02]  /*11bf0*/  LDL R5, [R1+0x7c] ;  /* 0x00007c0001057983 */ /* 0x000ea40000100800 */
[----:B--2---:R-:W-:Y:S04]  /*11c00*/  IMAD.IADD R0, R0, 0x1, -R5 ;  /* 0x0000000100007824 */ /* 0x004fe800078e0a05 */
[----:B------:R-:W-:Y:S05]  /*11c10*/  IMAD R0, R4, c[0x0][0x32c], R0 ;  /* 0x0000cb0004007a24 */ /* 0x000fea00078e0200 */
[----:B------:R-:W-:Y:S02]  /*11c20*/  IMNMX R2, R2, R0, !PT ;  /* 0x0000000002027217 */ /* 0x000fe40007800200 */
[----:B------:R-:W-:Y:S04]  /*11c30*/  IADD3 R0, R0, c[0x0][0x32c], RZ ;  /* 0x0000cb0000007a10 */ /* 0x000fe80007ffe0ff */
[----:B------:R-:W-:Y:S02]  /*11c40*/  IMNMX R3, R3, R0, PT ;  /* 0x0000000003037217 */ /* 0x000fe40003800200 */
.L_x_563:
        /* <DEDUP_REMOVED lines=74> */
.L_x_670:
[----:B-12---:R-:W-:Y:S01]  /*120f0*/  FMNMX.FTZ R4, R4, R0, !PT ;  /* 0x0000000004047209 */ /* 0x006fe20007810000 */
[----:B------:R-:W-:-:S05]  /*12100*/  BRA.DIV ~URZ, `(.L_x_568) ;  /* 0x000096b27f007947 */ /* 0x000fca000b800000 */
[----:B------:R-:W1:Y:S02]  /*12110*/  SHFL.BFLY PT, R0, R4, 0x1, 0x1f ;  /* 0x0c201f0004007f89 */ /* 0x000e6400000e0000 */
[----:B-1----:R-:W-:Y:S02]  /*12120*/  FMNMX.FTZ R133, R4, R0, !PT ;  /* 0x0000000004857209 */ /* 0x002fe40007810000 */
[----:B------:R-:W1:Y:S02]  /*12130*/  SHFL.BFLY PT, R0, R5, 0x2, 0x1f ;  /* 0x0c401f0005007f89 */ /* 0x000e6400000e0000 */
[----:B-1----:R-:W-:Y:S05]  /*12140*/  FMNMX.FTZ R4, R5, R0, !PT ;  /* 0x0000000005047209 */ /* 0x002fea0007810000 */
[----:B------:R1:W2:Y:S02]  /*12150*/  SHFL.BFLY PT, R0, R4, 0x1, 0x1f ;  /* 0x0c201f0004007f89 */ /* 0x0002a400000e0000 */
.L_x_671:
        /* <DEDUP_REMOVED lines=346> */
[----:B------:R-:W-:Y:S01]  /*13700*/  STL [R1+0x5c], R2 ;  /* 0x00005c0201007387 */ /* 0x000fe20000100800 */
[C---:B----4-:R-:W-:Y:S03]  /*13710*/  HMMA.16816.F32 R116, R136.reuse, R140, R116 ;  /* 0x0000008c8874723c */ /* 0x050fe60000001874 */
[----:B---3--:R-:W-:Y:S02]  /*13720*/  ISETP.GT.AND P0, PT, R132, R134, PT ;  /* 0x000000868400720c */ /* 0x008fe40003f04270 */
[----:B------:R-:W-:Y:S03]  /*13730*/  MOV R132, R3 ;  /* 0x0000000300847202 */ /* 0x000fe60000000f00 */
[C---:B------:R-:W-:Y:S04]  /*13740*/  HMMA.16816.F32 R120, R136.reuse, R142, R120 ;  /* 0x0000008e8878723c */ /* 0x040fe80000001878 */
[----:B------:R-:W-:Y:S04]  /*13750*/  MOV R134, R133 ;  /* 0x0000008500867202 */ /* 0x000fe80000000f00 */
        /* <DEDUP_REMOVED lines=49> */
[----:B------:R-:W-:Y:S07]  /*13a70*/  @!UPT UIADD3 URZ, URZ, URZ, URZ ;  /* 0x0000003f3f3ff290 */ /* 0x000fee000fffe03f */
[----:B------:R-:W-:-:S11]  /*13a80*/  @P0 BRA `(.L_x_569) ;  /* 0xffffbfb000000947 */ /* 0x000fd6000383ffff */
.L_x_547:
[----:B------:R-:W-:Y:S05]  /*13a90*/  BRA.DIV ~URZ, `(.L_x_570) ;  /* 0x00007df27f007947 */ /* 0x000fea000b800000 */
[----:B------:R-:W2:Y:S04]  /*13aa0*/  LDL R2, [R1+0x60] ;  /* 0x0000600001027983 */ /* 0x000ea80000100800 */
[----:B--2---:R2:W3:Y:S02]  /*13ab0*/  SHFL.BFLY PT, R0, R2, 0x2, 0x1f ;  /* 0x0c401f0002007f89 */ /* 0x0044e400000e0000 */
.L_x_672:
[----:B--2---:R-:W2:Y:S02]  /*13ac0*/  LDL.LU R2, [R1+0x60] ;  /* 0x0000600001027983 */ /* 0x004ea40000300800 */
[----:B--23--:R-:W-:Y:S01]  /*13ad0*/  FADD.FTZ R5, R0, R2 ;  /* 0x0000000200057221 */ /* 0x00cfe20000010000 */
[----:B------:R-:W-:Y:S05]  /*13ae0*/  BRA.DIV ~URZ, `(.L_x_571) ;  /* 0x00007df27f007947 */ /* 0x000fea000b800000 */
[----:B------:R-:W2:Y:S04]  /*13af0*/  LDL.LU R2, [R1+0x5c] ;  /* 0x00005c0001027983 */ /* 0x000ea80000300800 */
[----:B--2---:R-:W2:Y:S02]  /*13b00*/  SHFL.BFLY PT, R0, R2, 0x2, 0x1f ;  /* 0x0c401f0002007f89 */ /* 0x004ea400000e0000 */
[----:B-12---:R-:W-:-:S02]  /*13b10*/  FADD.FTZ R4, R0, R2 ;  /* 0x0000000200047221 */ /* 0x006fc40000010000 */
[----:B------:R-:W1:Y:S04]  /*13b20*/  SHFL.BFLY PT, R0, R5, 0x1, 0x1f ;  /* 0x0c201f0005007f89 */ /* 0x000e6800000e0000 */
[----:B------:R2:W3:Y:S01]  /*13b30*/  SHFL.BFLY PT, R3, R4, 0x1, 0x1f ;  /* 0x0c201f0004037f89 */ /* 0x0004e200000e0000 */
[----:B-1----:R-:W-:-:S05]  /*13b40*/  FADD.FTZ R5, R5, R0 ;  /* 0x0000000005057221 */ /* 0x002fca0000010000 */
.L_x_673:
        /* <DEDUP_REMOVED lines=148> */
.L_x_478:
[----:B---3--:R3:W5:Y:S04]  /*14490*/  LDL R6, [R1+0xc0] ;  /* 0x0000c00001067983 */ /* 0x0087680000100800 */
[----:B------:R-:W4:Y:S01]  /*144a0*/  S2R R2, SR_TID.X ;  /* 0x0000000000027919 */ /* 0x000f220000002100 */
[----:B------:R-:W-:Y:S01]  /*144b0*/  BSSY B0, `(.L_x_572) ;  /* 0x0000011000007945 */ /* 0x000fe20003800000 */
[----:B----4-:R-:W-:-:S13]  /*144c0*/  LOP3.LUT P0, RZ, R2, 0xff, RZ, 0xc0, !PT ;  /* 0x000000ff02ff7812 */ /* 0x010fda000780c0ff */
[----:B------:R-:W-:Y:S05]  /*144d0*/  @P0 BRA `(.L_x_573) ;  /* 0x000000e000000947 */ /* 0x000fea0003800000 */
[----:B---3--:R-:W3:Y:S01]  /*144e0*/  S2R R2, SR_LANEID ;  /* 0x0000000000027919 */ /* 0x008ee20000000000 */
[----:B------:R-:W-:Y:S01]  /*144f0*/  VOTEU.ANY UR4, UPT, PT ;  /* 0x0000000000047886 */ /* 0x000fe200038e0100 */
[----:B------:R-:W-:Y:S01]  /*14500*/  IMAD.MOV.U32 R4, RZ, RZ, c[0x0][0x560] ;  /* 0x00015800ff047624 */ /* 0x000fe200078e00ff */
[----:B------:R-:W3:Y:S01]  /*14510*/  FLO.U32 R3, UR4 ;  /* 0x0000000400037d00 */ /* 0x000ee200080e0000 */
[----:B------:R-:W-:Y:S01]  /*14520*/  IMAD.MOV.U32 R5, RZ, RZ, c[0x0][0x564] ;  /* 0x00015900ff057624 */ /* 0x000fe200078e00ff */
[----:B---3--:R-:W-:-:S06]  /*14530*/  ISETP.EQ.U32.AND P0, PT, R3, R2, PT ;  /* 0x000000020300720c */ /* 0x008fcc0003f02070 */
[----:B------:R-:W3:Y:S07]  /*14540*/  POPC R2, UR4 ;  /* 0x0000000400027d09 */ /* 0x000eee0008000000 */
[----:B---3--:R3:W4:Y:S04]  /*14550*/  @P0 ATOMG.E.ADD.STRONG.GPU PT, R2, [R4.64], R2 ;  /* 0x00000002040209a8 */ /* 0x00872800081ee1c6 */
[----:B---3--:R-:W3:Y:S04]  /*14560*/  S2R R4, SR_LTMASK ;  /* 0x0000000000047919 */ /* 0x008ee80000003900 */
[----:B----4-:R3:W4:Y:S02]  /*14570*/  SHFL.IDX PT, R3, R2, R3, 0x1f ;  /* 0x00001f0302037589 */ /* 0x01072400000e0000 */
[----:B---3--:R-:W-:-:S06]  /*14580*/  LOP3.LUT R2, R4, UR4, RZ, 0xc0, !PT ;  /* 0x0000000404027c12 */ /* 0x008fcc000f8ec0ff */
[----:B------:R-:W4:Y:S02]  /*14590*/  POPC R2, R2 ;  /* 0x0000000200027309 */ /* 0x000f240000000000 */
[----:B----45:R-:W-:-:S05]  /*145a0*/  IADD3 R6, R3, c[0x0][0xc], R2 ;  /* 0x0000030003067a10 */ /* 0x030fca0007ffe002 */
[----:B------:R3:W-:Y:S02]  /*145b0*/  STL [R1+0xc0], R6 ;  /* 0x0000c00601007387 */ /* 0x0007e40000100800 */
.L_x_573:
[----:B---3--:R-:W-:Y:S05]  /*145c0*/  BSYNC B0 ;  /* 0x0000000000007941 */ /* 0x008fea0003800000 */
.L_x_572:
[----:B------:R-:W-:Y:S01]  /*145d0*/  PRMT R0, R0, 0x9910, RZ ;  /* 0x0000991000007816 */ /* 0x000fe200000000ff */
[----:B------:R-:W-:Y:S01]  /*145e0*/  BSSY B1, `(.L_x_574) ;  /* 0x000045a000017945 */ /* 0x000fe20003800000 */
[----:B-1---5:R-:W-:Y:S02]  /*145f0*/  IMAD.MOV.U32 R106, RZ, RZ, R6 ;  /* 0x000000ffff6a7224 */ /* 0x022fe400078e0006 */
[----:B------:R-:W-:-:S13]  /*14600*/  ISETP.NE.AND P0, PT, R0, RZ, PT ;  /* 0x000000ff0000720c */ /* 0x000fda0003f05270 */
[----:B------:R-:W-:Y:S05]  /*14610*/  @!P0 BRA `(.L_x_575) ;  /* 0x000035e000008947 */ /* 0x000fea0003800000 */
[----:B------:R-:W3:Y:S04]  /*14620*/  LDL R10, [R1+0xd4] ;  /* 0x0000d400010a7983 */ /* 0x000ee80000100800 */
[----:B------:R-:W4:Y:S04]  /*14630*/  LDL R8, [R1+0xd8] ;  /* 0x0000d80001087983 */ /* 0x000f280000100800 */
[----:B--2---:R-:W2:Y:S04]  /*14640*/  LDL R6, [R1+0xe0] ;  /* 0x0000e00001067983 */ /* 0x004ea80000100800 */
[----:B------:R-:W2:Y:S04]  /*14650*/  LDL R9, [R1+0xdc] ;  /* 0x0000dc0001097983 */ /* 0x000ea80000100800 */
[----:B------:R-:W2:Y:S04]  /*14660*/  LDL R7, [R1+0xf0] ;  /* 0x0000f00001077983 */ /* 0x000ea80000100800 */
[----:B------:R-:W2:Y:S04]  /*14670*/  LDL R5, [R1+0xe8] ;  /* 0x0000e80001057983 */ /* 0x000ea80000100800 */
[----:B------:R-:W2:Y:S04]  /*14680*/  LDL R4, [R1+0xec] ;  /* 0x0000ec0001047983 */ /* 0x000ea80000100800 */
[----:B------:R-:W2:Y:S01]  /*14690*/  LDL R3, [R1+0xe4] ;  /* 0x0000e40001037983 */ /* 0x000ea20000100800 */
[----:B------:R-:W-:Y:S01]  /*146a0*/  WARPSYNC 0xffffffff ;  /* 0xffffffff00007948 */ /* 0x000fe20003800000 */
[----:B------:R-:W-:-:S02]  /*146b0*/  F2FP.PACK_AB R2, R23, R22 ;  /* 0x000000161702723e */ /* 0x000fc400000000ff */
[----:B------:R-:W-:Y:S01]  /*146c0*/  BAR.SYNC.DEFER_BLOCKING 0x1, 0x100 ;  /* 0x0044000000007b1d */ /* 0x000fe20000010000 */
[----:B------:R-:W-:-:S05]  /*146d0*/  F2FP.PACK_AB R0, R117, R116 ;  /* 0x000000747500723e */ /* 0x000fca00000000ff */
[----:B---3--:R1:W-:Y:S04]  /*146e0*/  STS [R10], R2 ;  /* 0x000000020a007388 */ /* 0x0083e80000000800 */
[----:B------:R3:W-:Y:S01]  /*146f0*/  STS [R10+0x400], R0 ;  /* 0x000400000a007388 */ /* 0x0007e20000000800 */
[----:B-1----:R-:W-:Y:S02]  /*14700*/  F2FP.PACK_AB R2, R25, R24 ;  /* 0x000000181902723e */ /* 0x002fe400000000ff */
[----:B---3--:R-:W-:-:S03]  /*14710*/  F2FP.PACK_AB R0, R155, R154 ;  /* 0x0000009a9b00723e */ /* 0x008fc600000000ff */
[----:B----4-:R1:W-:Y:S04]  /*14720*/  STS [R8], R2 ;  /* 0x0000000208007388 */ /* 0x0103e80000000800 */
[----:B------:R3:W-:Y:S01]  /*14730*/  STS [R8+0x400], R0 ;  /* 0x0004000008007388 */ /* 0x0007e20000000800 */
[----:B-1----:R-:W-:Y:S02]  /*14740*/  F2FP.PACK_AB R2, R27, R26 ;  /* 0x0000001a1b02723e */ /* 0x002fe400000000ff */
[----:B---3--:R-:W-:-:S03]  /*14750*/  F2FP.PACK_AB R0, R125, R124 ;  /* 0x0000007c7d00723e */ /* 0x008fc600000000ff */
[----:B--2---:R1:W-:Y:S04]  /*14760*/  STS [R6], R2 ;  /* 0x0000000206007388 */ /* 0x0043e80000000800 */
        /* <DEDUP_REMOVED lines=93> */
[----:B-1----:R-:W2:Y:S01]  /*14d40*/  LDL R8, [R1+0xcc] ;  /* 0x0000cc0001087983 */ /* 0x002ea20000100800 */
        /* <DEDUP_REMOVED lines=8> */
[----:B------:R-:W-:Y:S02]  /*14dd0*/  ISETP.NE.U32.AND P0, PT, RZ, c[0x0][0x508], PT ;  /* 0x00014200ff007a0c */ /* 0x000fe40003f05070 */
[----:B------:R-:W-:Y:S01]  /*14de0*/  ISETP.NE.U32.AND P2, PT, RZ, c[0x0][0x500], PT ;  /* 0x00014000ff007a0c */ /* 0x000fe20003f45070 */
[----:B------:R-:W-:Y:S01]  /*14df0*/  IMAD.MOV.U32 R14, RZ, RZ, c[0x0][0x388] ;  /* 0x0000e200ff0e7624 */ /* 0x000fe200078e00ff */
[----:B------:R-:W4:Y:S01]  /*14e00*/  LDL.LU R6, [R1+0xf4] ;  /* 0x0000f40001067983 */ /* 0x000f220000300800 */
[----:B------:R-:W-:-:S02]  /*14e10*/  ISETP.NE.AND.EX P1, PT, RZ, c[0x0][0x50c], PT, P0 ;  /* 0x00014300ff007a0c */ /* 0x000fc40003f25300 */
        /* <DEDUP_REMOVED lines=15> */
[----:B------:R-:W-:Y:S01]  /*14f10*/  STS [R3+0xc000], R2 ;  /* 0x00c0000203007388 */ /* 0x000fe20000000800 */
[----:B------:R-:W-:-:S03]  /*14f20*/  IMAD.MOV.U32 R4, RZ, RZ, 0x4 ;  /* 0x00000004ff047424 */ /* 0x000fc600078e00ff */
[----:B------:R2:W-:Y:S02]  /*14f30*/  STS [R3+0xc400], R0 ;  /* 0x00c4000003007388 */ /* 0x0005e40000000800 */
[CC--:B--2---:R-:W-:Y:S02]  /*14f40*/  @P1 IMAD.WIDE R2, R8.reuse, R4.reuse, c[0x0][0x508] ;  /* 0x0001420008021625 */ /* 0x0c4fe400078e0204 */
[----:B------:R-:W-:Y:S02]  /*14f50*/  BAR.SYNC.DEFER_BLOCKING 0x1, 0x100 ;  /* 0x0044000000007b1d */ /* 0x000fe40000010000 */
[----:B------:R-:W-:-:S04]  /*14f60*/  IMAD.WIDE R4, R8, R4, c[0x0][0x500] ;  /* 0x0001400008047625 */ /* 0x000fc800078e0204 */
[----:B------:R1:W5:Y:S02]  /*14f70*/  @P1 LDG.E R14, [R2.64] ;  /* 0x00000006020e1981 */ /* 0x000364000c1e1900 */
[----:B-1----:R-:W-:-:S06]  /*14f80*/  IMAD.MOV.U32 R2, RZ, RZ, RZ ;  /* 0x000000ffff027224 */ /* 0x002fcc00078e00ff */
        /* <DEDUP_REMOVED lines=8> */
.L_x_576:
[----:B-1----:R-:W2:Y:S04]  /*15010*/  LDL.LU R4, [R1+0xc8] ;  /* 0x0000c80001047983 */ /* 0x002ea80000300800 */
[----:B------:R-:W3:Y:S04]  /*15020*/  LDL R110, [R1+0x100] ;  /* 0x00010000016e7983 */ /* 0x000ee80000100800 */
[----:B------:R-:W4:Y:S04]  /*15030*/  LDL R107, [R1+0xb4] ;  /* 0x0000b400016b7983 */ /* 0x000f280000100800 */
[----:B------:R-:W4:Y:S01]  /*15040*/  LDL R19, [R1+0xb0] ;  /* 0x0000b00001137983 */ /* 0x000f220000100800 */
[----:B------:R-:W-:Y:S01]  /*15050*/  IMAD.MOV.U32 R13, RZ, RZ, 0x368 ;  /* 0x00000368ff0d7424 */ /* 0x000fe200078e00ff */
[----:B------:R-:W-:-:S02]  /*15060*/  ISETP.GT.AND P2, PT, R3, 0x1, PT ;  /* 0x000000010300780c */ /* 0x000fc40003f44270 */
[----:B------:R-:W-:Y:S02]  /*15070*/  ISETP.NE.U32.AND P0, PT, RZ, c[0x0][0x500], PT ;  /* 0x00014000ff007a0c */ /* 0x000fe40003f05070 */
[----:B------:R-:W-:Y:S02]  /*15080*/  SEL R13, R13, 0x328, P2 ;  /* 0x000003280d0d7807 */ /* 0x000fe40001000000 */
[----:B------:R-:W-:Y:S02]  /*15090*/  ISETP.NE.AND.EX P0, PT, RZ, c[0x0][0x504], PT, P0 ;  /* 0x00014100ff007a0c */ /* 0x000fe40003f05300 */
[----:B------:R-:W1:Y:S01]  /*150a0*/  LDC.64 R6, c[0x0][R13+0x170] ;  /* 0x00005c000d067b82 */ /* 0x000e620000000a00 */
[----:B------:R-:W-:Y:S02]  /*150b0*/  SHF.R.S32.HI R3, RZ, 0x1f, R8 ;  /* 0x0000001fff037819 */ /* 0x000fe40000011408 */
[----:B------:R-:W-:-:S05]  /*150c0*/  SEL R0, R8, RZ, !P0 ;  /* 0x000000ff08007207 */ /* 0x000fca0004000000 */
[----:B------:R-:W1:Y:S08]  /*150d0*/  LDC.64 R10, c[0x0][R13+0x168] ;  /* 0x00005a000d0a7b82 */ /* 0x000e700000000a00 */
[----:B------:R-:W1:Y:S01]  /*150e0*/  LDC.64 R16, c[0x0][R13+0x178] ;  /* 0x00005e000d107b82 */ /* 0x000e620000000a00 */
[----:B--2---:R-:W-:Y:S02]  /*150f0*/  LOP3.LUT R8, R4, 0xffff, RZ, 0xc0, !PT ;  /* 0x0000ffff04087812 */ /* 0x004fe400078ec0ff */
[----:B------:R-:W-:Y:S01]  /*15100*/  SEL R4, R3, RZ, !P0 ;  /* 0x000000ff03047207 */ /* 0x000fe20004000000 */
[----:B-1----:R-:W-:-:S04]  /*15110*/  IMAD R3, R7, R0, RZ ;  /* 0x0000000007037224 */ /* 0x002fc800078e02ff */
[C---:B------:R-:W-:Y:S02]  /*15120*/  IMAD R9, R6.reuse, R4, R3 ;  /* 0x0000000406097224 */ /* 0x040fe400078e0203 */
[----:B------:R-:W-:-:S04]  /*15130*/  IMAD.WIDE.U32 R4, R6, R0, RZ ;  /* 0x0000000006047225 */ /* 0x000fc800078e00ff */
[----:B------:R-:W-:-:S04]  /*15140*/  IMAD.WIDE.U32 R6, R10, R8, RZ ;  /* 0x000000080a067225 */ /* 0x000fc800078e00ff */
[----:B------:R-:W-:Y:S01]  /*15150*/  IMAD R3, R11, R8, RZ ;  /* 0x000000080b037224 */ /* 0x000fe200078e02ff */
[--C-:B-----5:R-:W-:Y:S01]  /*15160*/  IADD3 R12, P1, P0, R4, R6, R2.reuse ;  /* 0x00000006040c7210 */ /* 0x120fe2000783e002 */
[----:B------:R-:W-:Y:S01]  /*15170*/  IMAD.IADD R9, R5, 0x1, R9 ;  /* 0x0000000105097824 */ /* 0x000fe200078e0209 */
[----:B------:R-:W-:Y:S01]  /*15180*/  SHF.R.S32.HI R11, RZ, 0x1f, R2 ;  /* 0x0000001fff0b7819 */ /* 0x000fe20000011402 */
[----:B------:R-:W-:Y:S02]  /*15190*/  IMAD.IADD R6, R7, 0x1, R3 ;  /* 0x0000000107067824 */ /* 0x000fe400078e0203 */
[----:B------:R-:W-:-:S03]  /*151a0*/  IMAD.MOV.U32 R3, RZ, RZ, c[0x0][0x4e8] ;  /* 0x00013a00ff037624 */ /* 0x000fc600078e00ff */
[----:B------:R-:W-:Y:S01]  /*151b0*/  IADD3.X R10, R9, R6, R11, P1, P0 ;  /* 0x00000006090a7210 */ /* 0x000fe20000fe040b */
[----:B----4-:R-:W-:Y:S01]  /*151c0*/  IMAD.IADD R9, R107, 0x1, R19 ;  /* 0x000000016b097824 */ /* 0x010fe200078e0213 */
[----:B------:R-:W-:Y:S02]  /*151d0*/  ISETP.NE.AND P3, PT, R3, 0x1, PT ;  /* 0x000000010300780c */ /* 0x000fe40003f65270 */
[----:B---3--:R-:W-:-:S05]  /*151e0*/  SEL R3, R110, RZ, P2 ;  /* 0x000000ff6e037207 */ /* 0x008fca0001000000 */
[-C--:B------:R-:W-:Y:S02]  /*151f0*/  IMAD.WIDE.U32 R4, R16, R3.reuse, RZ ;  /* 0x0000000310047225 */ /* 0x080fe400078e00ff */
[----:B------:R-:W2:Y:S02]  /*15200*/  LDL R16, [R1+0x1fc] ;  /* 0x0001fc0001107983 */ /* 0x000ea40000100800 */
[----:B------:R-:W-:Y:S02]  /*15210*/  IMAD R7, R17, R3, RZ ;  /* 0x0000000311077224 */ /* 0x000fe400078e02ff */
[----:B------:R-:W-:-:S04]  /*15220*/  @P3 IMAD.HI.U32 R6, R9, c[0x0][0x4ec], RZ ;  /* 0x00013b0009063a27 */ /* 0x000fc800078e00ff */
[----:B------:R-:W-:Y:S01]  /*15230*/  IMAD.MOV.U32 R3, RZ, RZ, R9 ;  /* 0x000000ffff037224 */ /* 0x000fe200078e0009 */
[----:B------:R-:W-:-:S04]  /*15240*/  @P3 SHF.R.U32.HI R3, RZ, c[0x0][0x4f0], R6 ;  /* 0x00013c00ff033a19 */ /* 0x000fc80000011606 */
[----:B------:R-:W-:Y:S02]  /*15250*/  IADD3 R4, P1, P0, R3, R12, R4 ;  /* 0x0000000c03047210 */ /* 0x000fe4000783e004 */
[----:B------:R-:W1:Y:S01]  /*15260*/  LDC.64 R12, c[0x0][R13+0x160] ;  /* 0x000058000d0c7b82 */ /* 0x000e620000000a00 */
[----:B------:R-:W3:Y:S01]  /*15270*/  S2R R110, SR_TID.X ;  /* 0x00000000006e7919 */ /* 0x000ee20000002100 */
[----:B------:R-:W-:Y:S01]  /*15280*/  IMAD.IADD R7, R5, 0x1, R7 ;  /* 0x0000000105077824 */ /* 0x000fe200078e0207 */
[--C-:B------:R-:W-:Y:S01]  /*15290*/  SHF.R.S32.HI R5, RZ, 0x1f, R3.reuse ;  /* 0x0000001fff057819 */ /* 0x100fe20000011403 */
[----:B------:R-:W-:-:S03]  /*152a0*/  IMAD.MOV R3, RZ, RZ, -R3 ;  /* 0x000000ffff037224 */ /* 0x000fc600078e0a03 */
[----:B------:R-:W-:Y:S01]  /*152b0*/  IADD3.X R5, R5, R10, R7, P1, P0 ;  /* 0x0000000a05057210 */ /* 0x000fe20000fe0407 */
[----:B------:R-:W-:-:S05]  /*152c0*/  IMAD R3, R3, c[0x0][0x4e8], R9 ;  /* 0x00013a0003037a24 */ /* 0x000fca00078e0209 */
[----:B------:R-:W-:Y:S02]  /*152d0*/  SHF.R.S32.HI R7, RZ, 0x1f, R3 ;  /* 0x0000001fff077819 */ /* 0x000fe40000011403 */
[----:B---3--:R-:W-:-:S04]  /*152e0*/  SHF.R.S32.HI R107, RZ, 0x1f, R110 ;  /* 0x0000001fff6b7819 */ /* 0x008fc8000001146e */
[----:B------:R-:W-:Y:S01]  /*152f0*/  LEA.HI R107, R107, R110, RZ, 0x5 ;  /* 0x0000006e6b6b7211 */ /* 0x000fe200078f28ff */
[-C--:B-1----:R-:W-:Y:S02]  /*15300*/  IMAD R6, R13, R3.reuse, RZ ;  /* 0x000000030d067224 */ /* 0x082fe400078e02ff */
[----:B------:R-:W-:-:S04]  /*15310*/  IMAD.WIDE.U32 R4, R12, R3, R4 ;  /* 0x000000030c047225 */ /* 0x000fc800078e0004 */
[----:B------:R-:W-:Y:S02]  /*15320*/  IMAD.MOV.U32 R3, RZ, RZ, c[0x0][0x4a8] ;  /* 0x00012a00ff037624 */ /* 0x000fe400078e00ff */
[----:B------:R-:W-:Y:S02]  /*15330*/  IMAD R6, R12, R7, R6 ;  /* 0x000000070c067224 */ /* 0x000fe400078e0206 */
[----:B------:R-:W-:Y:S01]  /*15340*/  IMAD.MOV.U32 R7, RZ, RZ, c[0x0][0x4ac] ;  /* 0x00012b00ff077624 */ /* 0x000fe200078e00ff */
[----:B------:R-:W-:Y:S01]  /*15350*/  SEL R3, R3, c[0x0][0x450], P2 ;  /* 0x0001140003037a07 */ /* 0x000fe20001000000 */
[----:B------:R-:W-:-:S03]  /*15360*/  IMAD.IADD R5, R5, 0x1, R6 ;  /* 0x0000000105057824 */ /* 0x000fc600078e0206 */
[----:B------:R-:W-:Y:S02]  /*15370*/  SEL R7, R7, c[0x0][0x454], P2 ;  /* 0x0001150007077a07 */ /* 0x000fe40001000000 */
[C---:B------:R-:W-:Y:S02]  /*15380*/  LEA R3, P0, R4.reuse, R3, 0x2 ;  /* 0x0000000304037211 */ /* 0x040fe400078010ff */
[----:B------:R-:W-:Y:S02]  /*15390*/  LOP3.LUT R107, R107, 0xffffffe0, RZ, 0xc0, !PT ;  /* 0xffffffe06b6b7812 */ /* 0x000fe400078ec0ff */
[----:B------:R-:W-:Y:S01]  /*153a0*/  LEA.HI.X R5, R4, R7, R5, 0x2, P0 ;  /* 0x0000000704057211 */ /* 0x000fe200000f1405 */
[----:B------:R-:W-:Y:S02]  /*153b0*/  SHFL.IDX PT, R6, R3, RZ, 0x1c1f ;  /* 0x001c1fff03067589 */ /* 0x000fe400000e0000 */
[----:B------:R-:W-:Y:S02]  /*153c0*/  IMAD.IADD R107, R110, 0x1, -R107 ;  /* 0x000000016e6b7824 */ /* 0x000fe400078e0a6b */
[----:B------:R-:W1:Y:S01]  /*153d0*/  SHFL.IDX PT, R7, R5, RZ, 0x1c1f ;  /* 0x001c1fff05077589 */ /* 0x000e6200000e0000 */
[----:B------:R-:W-:-:S03]  /*153e0*/  IMAD R13, R14, c[0x0][0x4e8], RZ ;  /* 0x00013a000e0d7a24 */ /* 0x000fc600078e02ff */
[----:B------:R2:W-:Y:S01]  /*153f0*/  SHFL.IDX PT, R4, R3, 0x1, 0x1c1f ;  /* 0x003c1f0003047f89 */ /* 0x0005e200000e0000 */
[----:B------:R-:W-:-:S03]  /*15400*/  LOP3.LUT P0, RZ, R107, 0x3, RZ, 0xc0, !PT ;  /* 0x000000036bff7812 */ /* 0x000fc6000780c0ff */
[----:B------:R-:W3:Y:S01]  /*15410*/  SHFL.IDX PT, R5, R5, 0x1, 0x1c1f ;  /* 0x003c1f0005057f89 */ /* 0x000ee200000e0000 */
[----:B--2---:R-:W-:-:S05]  /*15420*/  IMAD.IADD R3, R16, 0x1, R19 ;  /* 0x0000000110037824 */ /* 0x004fca00078e0213 */
[C---:B------:R-:W-:Y:S02]  /*15430*/  IADD3 R10, R3.reuse, 0x8, RZ ;  /* 0x00000008030a7810 */ /* 0x040fe40007ffe0ff */
[-C--:B------:R-:W-:Y:S02]  /*15440*/  ISETP.GE.OR P1, PT, R3, R13.reuse, P0 ;  /* 0x0000000d0300720c */ /* 0x080fe40000726670 */
[----:B------:R-:W-:-:S11]  /*15450*/  ISETP.GE.OR P0, PT, R10, R13, P0 ;  /* 0x0000000d0a00720c */ /* 0x000fd60000706670 */
[----:B-1----:R1:W-:Y:S01]  /*15460*/  @!P1 ST.E [R6.64], R15 ;  /* 0x0000000f06009985 */ /* 0x0023e2000c101906 */
[----:B------:R-:W-:-:S03]  /*15470*/  ISETP.GE.AND P1, PT, R10, R13, PT ;  /* 0x0000000d0a00720c */ /* 0x000fc60003f26270 */
[----:B---3--:R1:W-:Y:S01]  /*15480*/  @!P0 ST.E [R4.64], R18 ;  /* 0x0000001204008985 */ /* 0x0083e2000c101906 */
[----:B------:R-:W-:Y:S02]  /*15490*/  ISETP.GE.AND P0, PT, R3, R13, PT ;  /* 0x0000000d0300720c */ /* 0x000fe40003f06270 */
[----:B------:R-:W-:Y:S01]  /*154a0*/  P2R R14, PR, RZ, 0x2 ;  /* 0x00000002ff0e7803 */ /* 0x000fe20000000000 */
[----:B------:R-:W-:Y:S05]  /*154b0*/  @P2 BRA `(.L_x_577) ;  /* 0x00000b7000002947 */ /* 0x000fea0003800000 */
[----:B------:R-:W2:Y:S04]  /*154c0*/  LDL R16, [R1+0x178] ;  /* 0x0001780001107983 */ /* 0x000ea80000100800 */
[----:B------:R-:W3:Y:S01]  /*154d0*/  LDL R107, [R1+0x1c] ;  /* 0x00001c00016b7983 */ /* 0x000ee20000100800 */
[----:B------:R-:W-:Y:S01]  /*154e0*/  IMAD R11, R11, c[0x0][0x3a0], RZ ;  /* 0x0000e8000b0b7a24 */ /* 0x000fe200078e02ff */
[----:B-1----:R-:W-:Y:S01]  /*154f0*/  SHF.R.S32.HI R7, RZ, 0x1f, R0 ;  /* 0x0000001fff077819 */ /* 0x002fe20000011400 */
[----:B------:R-:W-:-:S04]  /*15500*/  IMAD.WIDE.U32 R4, R2, c[0x0][0x3a0], RZ ;  /* 0x0000e80002047a25 */ /* 0x000fc800078e00ff */
[----:B------:R-:W-:-:S05]  /*15510*/  IMAD R2, R2, c[0x0][0x3a4], R11 ;  /* 0x0000e90002027a24 */ /* 0x000fca00078e020b */
[----:B------:R-:W-:Y:S02]  /*15520*/  IADD3 R3, R5, R2, RZ ;  /* 0x0000000205037210 */ /* 0x000fe40007ffe0ff */
[----:B------:R-:W-:-:S05]  /*15530*/  MOV R2, R4 ;  /* 0x0000000400027202 */ /* 0x000fca0000000f00 */
[----:B------:R-:W-:-:S04]  /*15540*/  IMAD.WIDE.U32 R4, R8, c[0x0][0x3e8], R2 ;  /* 0x0000fa0008047a25 */ /* 0x000fc800078e0002 */
[----:B------:R-:W-:Y:S02]  /*15550*/  IMAD R3, R7, c[0x0][0x3f0], RZ ;  /* 0x0000fc0007037a24 */ /* 0x000fe400078e02ff */
[----:B------:R-:W-:-:S04]  /*15560*/  IMAD R5, R8, c[0x0][0x3ec], R5 ;  /* 0x0000fb0008057a24 */ /* 0x000fc800078e0205 */
[----:B------:R-:W-:Y:S01]  /*15570*/  IMAD.WIDE.U32 R4, R0, c[0x0][0x3f0], R4 ;  /* 0x0000fc0000047a25 */ /* 0x000fe200078e0004 */
[----:B--2---:R-:W-:Y:S01]  /*15580*/  IADD3 R6, R16, R19, RZ ;  /* 0x0000001310067210 */ /* 0x004fe20007ffe0ff */
[----:B---3--:R1:W2:Y:S04]  /*15590*/  LDS.128 R28, [R107+0x80] ;  /* 0x000080006b1c7984 */ /* 0x0082a80000000c00 */
[----:B------:R-:W-:Y:S01]  /*155a0*/  @P3 IMAD.HI.U32 R7, R6, c[0x0][0x4ec], RZ ;  /* 0x00013b0006073a27 */ /* 0x000fe200078e00ff */
[----:B------:R-:W-:Y:S01]  /*155b0*/  MOV R2, R6 ;  /* 0x0000000600027202 */ /* 0x000fe20000000f00 */
[----:B------:R1:W3:Y:S03]  /*155c0*/  LDS.128 R44, [R107+0x1080] ;  /* 0x001080006b2c7984 */ /* 0x0002e60000000c00 */
[----:B------:R-:W-:Y:S01]  /*155d0*/  @P3 SHF.R.U32.HI R2, RZ, c[0x0][0x4f0], R7 ;  /* 0x00013c00ff023a19 */ /* 0x000fe20000011607 */
[----:B------:R-:W-:Y:S01]  /*155e0*/  IMAD R7, R0, c[0x0][0x3f4], R3 ;  /* 0x0000fd0000077a24 */ /* 0x000fe200078e0203 */
[----:B------:R1:W4:Y:S02]  /*155f0*/  LDS.128 R60, [R107+0x2080] ;  /* 0x002080006b3c7984 */ /* 0x0003240000000c00 */
[----:B------:R-:W-:-:S02]  /*15600*/  SHF.R.S32.HI R3, RZ, 0x1f, R2 ;  /* 0x0000001fff037819 */ /* 0x000fc40000011402 */
[----:B------:R1:W1:Y:S01]  /*15610*/  LDS.128 R72, [R107+0x3080] ;  /* 0x003080006b487984 */ /* 0x0002620000000c00 */
[----:B------:R-:W-:Y:S02]  /*15620*/  IADD3 R0, -R2, RZ, RZ ;  /* 0x000000ff02007210 */ /* 0x000fe40007ffe1ff */
[----:B------:R-:W-:Y:S01]  /*15630*/  IADD3 R5, R5, R7, RZ ;  /* 0x0000000705057210 */ /* 0x000fe20007ffe0ff */
[----:B------:R1:W1:Y:S01]  /*15640*/  LDS.128 R24, [R107+0x4080] ;  /* 0x004080006b187984 */ /* 0x0002620000000c00 */
[----:B------:R-:W-:Y:S02]  /*15650*/  IMAD R3, R3, c[0x0][0x3e0], RZ ;  /* 0x0000f80003037a24 */ /* 0x000fe400078e02ff */
[----:B------:R-:W-:Y:S01]  /*15660*/  IMAD R0, R0, c[0x0][0x4e8], R6 ;  /* 0x00013a0000007a24 */ /* 0x000fe200078e0206 */
[----:B------:R1:W1:Y:S01]  /*15670*/  LDS.128 R40, [R107+0x5080] ;  /* 0x005080006b287984 */ /* 0x0002620000000c00 */
[C---:B------:R-:W-:Y:S02]  /*15680*/  IMAD R6, R2.reuse, c[0x0][0x3e4], R3 ;  /* 0x0000f90002067a24 */ /* 0x040fe400078e0203 */
[----:B------:R-:W-:Y:S01]  /*15690*/  IMAD.WIDE.U32 R2, R2, c[0x0][0x3e0], R4 ;  /* 0x0000f80002027a25 */ /* 0x000fe200078e0004 */
[----:B------:R1:W1:Y:S01]  /*156a0*/  LDS.128 R56, [R107+0x6080] ;  /* 0x006080006b387984 */ /* 0x0002620000000c00 */
[----:B------:R-:W-:-:S03]  /*156b0*/  SHF.R.S32.HI R4, RZ, 0x1f, R0 ;  /* 0x0000001fff047819 */ /* 0x000fc60000011400 */
[----:B------:R1:W1:Y:S01]  /*156c0*/  LDS.128 R68, [R107+0x7080] ;  /* 0x007080006b447984 */ /* 0x0002620000000c00 */
[----:B------:R-:W-:Y:S01]  /*156d0*/  IADD3 R3, R3, R6, RZ ;  /* 0x0000000603037210 */ /* 0x000fe20007ffe0ff */
[----:B------:R-:W-:Y:S02]  /*156e0*/  IMAD R4, R4, c[0x0][0x3d8], RZ ;  /* 0x0000f60004047a24 */ /* 0x000fe400078e02ff */
[----:B------:R1:W1:Y:S02]  /*156f0*/  LDS.128 R20, [R107+0x8080] ;  /* 0x008080006b147984 */ /* 0x0002640000000c00 */
[C---:B------:R-:W-:Y:S02]  /*15700*/  IMAD.WIDE.U32 R2, R0.reuse, c[0x0][0x3d8], R2 ;  /* 0x0000f60000027a25 */ /* 0x040fe400078e0002 */
[----:B------:R1:W1:Y:S02]  /*15710*/  LDS.128 R36, [R107+0x9080] ;  /* 0x009080006b247984 */ /* 0x0002640000000c00 */
[----:B------:R-:W-:Y:S01]  /*15720*/  IMAD R0, R0, c[0x0][0x3dc], R4 ;  /* 0x0000f70000007a24 */ /* 0x000fe200078e0204 */
[C---:B------:R-:W-:Y:S01]  /*15730*/  LEA R14, P0, R2.reuse, c[0x0][0x380], 0x1 ;  /* 0x0000e000020e7a11 */ /* 0x040fe200078008ff */
[----:B------:R1:W1:Y:S03]  /*15740*/  LDS.128 R52, [R107+0xa080] ;  /* 0x00a080006b347984 */ /* 0x0002660000000c00 */
[----:B------:R-:W-:Y:S01]  /*15750*/  IADD3 R0, R3, R0, RZ ;  /* 0x0000000003007210 */ /* 0x000fe20007ffe0ff */
[----:B------:R1:W1:Y:S03]  /*15760*/  LDS.128 R64, [R107+0xb080] ;  /* 0x00b080006b407984 */ /* 0x0002660000000c00 */
[----:B------:R-:W-:Y:S01]  /*15770*/  LEA.HI.X R5, R2, c[0x0][0x384], R0, 0x1, P0 ;  /* 0x0000e10002057a11 */ /* 0x000fe200000f0c00 */
[----:B------:R1:W1:Y:S04]  /*15780*/  LDS.128 R16, [R107+0xc080] ;  /* 0x00c080006b107984 */ /* 0x0002680000000c00 */
[----:B------:R1:W1:Y:S04]  /*15790*/  LDS.128 R32, [R107+0xd080] ;  /* 0x00d080006b207984 */ /* 0x0002680000000c00 */
[----:B------:R1:W1:Y:S04]  /*157a0*/  LDS.128 R48, [R107+0xe080] ;  /* 0x00e080006b307984 */ /* 0x0002680000000c00 */
[----:B------:R1:W1:Y:S01]  /*157b0*/  LDS.128 R76, [R107+0xf080] ;  /* 0x00f080006b4c7984 */ /* 0x0002620000000c00 */
[----:B------:R-:W-:Y:S05]  /*157c0*/  BRA.DIV ~URZ, `(.L_x_578) ;  /* 0x000062127f007947 */ /* 0x000fea000b800000 */
[----:B--234-:R2:W3:Y:S02]  /*157d0*/  SHFL.IDX PT, R4, R5, RZ, 0x181f ;  /* 0x00181fff05047589 */ /* 0x01c4e400000e0000 */
.L_x_674:
[----:B------:R-:W-:Y:S05]  /*157e0*/  BRA.DIV ~URZ, `(.L_x_579) ;  /* 0x000062827f007947 */ /* 0x000fea000b800000 */
[----:B------:R4:W2:Y:S02]  /*157f0*/  SHFL.IDX PT, R0, R14, RZ, 0x181f ;  /* 0x00181fff0e007589 */ /* 0x0008a400000e0000 */
.L_x_675:
[----:B------:R-:W5:Y:S04]  /*15800*/  LDL.LU R3, [R1+0xb0] ;  /* 0x0000b00001037983 */ /* 0x000f680000300800 */
[----:B------:R-:W4:Y:S02]  /*15810*/  S2R R6, SR_TID.X ;  /* 0x0000000000067919 */ /* 0x000f240000002100 */
[----:B----4-:R-:W-:-:S04]  /*15820*/  SHF.R.S32.HI R2, RZ, 0x1f, R6 ;  /* 0x0000001fff027819 */ /* 0x010fc80000011406 */
[----:B------:R-:W-:-:S04]  /*15830*/  LEA.HI R2, R2, R6, RZ, 0x3 ;  /* 0x0000000602027211 */ /* 0x000fc800078f18ff */
[----:B------:R-:W-:Y:S01]  /*15840*/  SHF.R.S32.HI R2, RZ, 0x3, R2 ;  /* 0x00000003ff027819 */ /* 0x000fe20000011402 */
[----:B------:R-:W-:Y:S04]  /*15850*/  BSSY B0, `(.L_x_580) ;  /* 0x000001c000007945 */ /* 0x000fe80003800000 */
[----:B-----5:R-:W-:-:S05]  /*15860*/  IMAD.IADD R12, R2, 0x1, R3 ;  /* 0x00000001020c7824 */ /* 0x020fca00078e0203 */
[----:B------:R-:W-:-:S13]  /*15870*/  ISETP.GE.AND P0, PT, R12, R13, PT ;  /* 0x0000000d0c00720c */ /* 0x000fda0003f06270 */
[----:B------:R-:W-:Y:S05]  /*15880*/  @P0 BRA `(.L_x_581) ;  /* 0x0000018000000947 */ /* 0x000fea0003800000 */
[----:B------:R-:W4:Y:S04]  /*15890*/  LDL R2, [R1+0x40] ;  /* 0x0000400001027983 */ /* 0x000f280000100800 */
[----:B------:R-:W5:Y:S04]  /*158a0*/  LDL R83, [R1+0x68] ;  /* 0x0000680001537983 */ /* 0x000f680000100800 */
[----:B---3--:R-:W3:Y:S04]  /*158b0*/  LDL R81, [R1+0x64] ;  /* 0x0000640001517983 */ /* 0x008ee80000100800 */
[----:B--2---:R-:W2:Y:S04]  /*158c0*/  LDL R15, [R1+0x6c] ;  /* 0x00006c00010f7983 */ /* 0x004ea80000100800 */
[----:B------:R-:W2:Y:S04]  /*158d0*/  LDL R3, [R1+0x20c] ;  /* 0x00020c0001037983 */ /* 0x000ea80000100800 */
[----:B------:R-:W2:Y:S04]  /*158e0*/  LDL R84, [R1+0x208] ;  /* 0x0002080001547983 */ /* 0x000ea80000100800 */
[----:B------:R-:W2:Y:S04]  /*158f0*/  LDL R82, [R1+0x204] ;  /* 0x0002040001527983 */ /* 0x000ea80000100800 */
[----:B------:R-:W2:Y:S01]  /*15900*/  LDL R80, [R1+0x200] ;  /* 0x0002000001507983 */ /* 0x000ea20000100800 */
[----:B----4-:R-:W-:-:S02]  /*15910*/  ISETP.GE.AND P3, PT, R2, c[0x0][0x3c8], PT ;  /* 0x0000f20002007a0c */ /* 0x010fc40003f66270 */
[----:B-----5:R-:W-:Y:S02]  /*15920*/  ISETP.GE.AND P2, PT, R83, c[0x0][0x3c8], PT ;  /* 0x0000f20053007a0c */ /* 0x020fe40003f46270 */
[----:B---3--:R-:W-:Y:S02]  /*15930*/  ISETP.GE.AND P1, PT, R81, c[0x0][0x3c8], PT ;  /* 0x0000f20051007a0c */ /* 0x008fe40003f26270 */
[----:B--2---:R-:W-:-:S07]  /*15940*/  ISETP.GE.AND P0, PT, R15, c[0x0][0x3c8], PT ;  /* 0x0000f2000f007a0c */ /* 0x004fce0003f06270 */
[CC--:B------:R-:W-:Y:S02]  /*15950*/  @!P3 LEA R10, P4, R2.reuse, R0.reuse, 0x1 ;  /* 0x00000000020ab211 */ /* 0x0c0fe400078808ff */
[----:B------:R-:W-:Y:S02]  /*15960*/  @!P2 LEA R8, P6, R83, R0, 0x1 ;  /* 0x000000005308a211 */ /* 0x000fe400078c08ff */
[----:B------:R-:W-:Y:S02]  /*15970*/  @!P3 LEA.HI.X R11, R2, R4, R3, 0x1, P4 ;  /* 0x00000004020bb211 */ /* 0x000fe400020f0c03 */
[----:B------:R-:W-:Y:S02]  /*15980*/  @!P1 LEA R6, P5, R81, R0, 0x1 ;  /* 0x0000000051069211 */ /* 0x000fe400078a08ff */
[----:B------:R-:W-:Y:S02]  /*15990*/  @!P2 LEA.HI.X R9, R83, R4, R84, 0x1, P6 ;  /* 0x000000045309a211 */ /* 0x000fe400030f0c54 */
[----:B------:R-:W-:-:S02]  /*159a0*/  @!P0 LEA R2, P4, R15, R0, 0x1 ;  /* 0x000000000f028211 */ /* 0x000fc400078808ff */
[-C--:B------:R-:W-:Y:S02]  /*159b0*/  @!P1 LEA.HI.X R7, R81, R4.reuse, R82, 0x1, P5 ;  /* 0x0000000451079211 */ /* 0x080fe400028f0c52 */
[----:B------:R-:W-:Y:S01]  /*159c0*/  @!P0 LEA.HI.X R3, R15, R4, R80, 0x1, P4 ;  /* 0x000000040f038211 */ /* 0x000fe200020f0c50 */
[----:B------:R2:W-:Y:S04]  /*159d0*/  @!P3 ST.E.128 [R10.64], R28 ;  /* 0x0000001c0a00b985 */ /* 0x0005e8000c101d06 */
[----:B-1----:R2:W-:Y:S04]  /*159e0*/  @!P2 ST.E.128 [R8.64], R24 ;  /* 0x000000180800a985 */ /* 0x0025e8000c101d06 */
[----:B------:R2:W-:Y:S04]  /*159f0*/  @!P1 ST.E.128 [R6.64], R20 ;  /* 0x0000001406009985 */ /* 0x0005e8000c101d06 */
[----:B------:R2:W-:Y:S02]  /*15a00*/  @!P0 ST.E.128 [R2.64], R16 ;  /* 0x0000001002008985 */ /* 0x0005e4000c101d06 */
.L_x_581:
[----:B------:R-:W-:Y:S05]  /*15a10*/  BSYNC B0 ;  /* 0x0000000000007941 */ /* 0x000fea0003800000 */
.L_x_580:
[----:B------:R-:W-:Y:S05]  /*15a20*/  BRA.DIV ~URZ, `(.L_x_582) ;  /* 0x000060d27f007947 */ /* 0x000fea000b800000 */
[----:B---3--:R3:W4:Y:S04]  /*15a30*/  SHFL.IDX PT, R4, R5, 0x1, 0x181f ;  /* 0x00381f0005047f89 */ /* 0x00872800000e0000 */
[----:B--2---:R3:W2:Y:S02]  /*15a40*/  SHFL.IDX PT, R0, R14, 0x1, 0x181f ;  /* 0x00381f000e007f89 */ /* 0x0046a400000e0000 */
.L_x_676:
[----:B------:R-:W-:Y:S01]  /*15a50*/  IADD3 R2, R12, 0x20, RZ ;  /* 0x000000200c027810 */ /* 0x000fe20007ffe0ff */
[----:B------:R-:W-:Y:S03]  /*15a60*/  BSSY B0, `(.L_x_583) ;  /* 0x000001b000007945 */ /* 0x000fe60003800000 */
[----:B------:R-:W-:-:S13]  /*15a70*/  ISETP.GE.AND P0, PT, R2, R13, PT ;  /* 0x0000000d0200720c */ /* 0x000fda0003f06270 */
[----:B------:R-:W-:Y:S05]  /*15a80*/  @P0 BRA `(.L_x_584) ;  /* 0x0000018000000947 */ /* 0x000fea0003800000 */
[----:B------:R-:W5:Y:S04]  /*15a90*/  LDL R3, [R1+0x40] ;  /* 0x0000400001037983 */ /* 0x000f680000100800 */
[----:B-1-3--:R-:W3:Y:S04]  /*15aa0*/  LDL R19, [R1+0x68] ;  /* 0x0000680001137983 */ /* 0x00aee80000100800 */
[----:B----4-:R-:W4:Y:S04]  /*15ab0*/  LDL R17, [R1+0x64] ;  /* 0x0000640001117983 */ /* 0x010f280000100800 */
[----:B--2---:R-:W2:Y:S04]  /*15ac0*/  LDL R15, [R1+0x6c] ;  /* 0x00006c00010f7983 */ /* 0x004ea80000100800 */
[----:B------:R-:W2:Y:S04]  /*15ad0*/  LDL R21, [R1+0x20c] ;  /* 0x00020c0001157983 */ /* 0x000ea80000100800 */
[----:B------:R-:W2:Y:S04]  /*15ae0*/  LDL R20, [R1+0x208] ;  /* 0x0002080001147983 */ /* 0x000ea80000100800 */
[----:B------:R-:W2:Y:S04]  /*15af0*/  LDL R18, [R1+0x204] ;  /* 0x0002040001127983 */ /* 0x000ea80000100800 */
[----:B------:R-:W2:Y:S01]  /*15b00*/  LDL R16, [R1+0x200] ;  /* 0x0002000001107983 */ /* 0x000ea20000100800 */
[----:B-----5:R-:W-:-:S02]  /*15b10*/  ISETP.GE.AND P3, PT, R3, c[0x0][0x3c8], PT ;  /* 0x0000f20003007a0c */ /* 0x020fc40003f66270 */
[----:B---3--:R-:W-:Y:S02]  /*15b20*/  ISETP.GE.AND P2, PT, R19, c[0x0][0x3c8], PT ;  /* 0x0000f20013007a0c */ /* 0x008fe40003f46270 */
[----:B----4-:R-:W-:Y:S02]  /*15b30*/  ISETP.GE.AND P1, PT, R17, c[0x0][0x3c8], PT ;  /* 0x0000f20011007a0c */ /* 0x010fe40003f26270 */
[----:B--2---:R-:W-:-:S07]  /*15b40*/  ISETP.GE.AND P0, PT, R15, c[0x0][0x3c8], PT ;  /* 0x0000f2000f007a0c */ /* 0x004fce0003f06270 */
[-C--:B------:R-:W-:Y:S02]  /*15b50*/  @!P3 LEA R10, P4, R3, R0.reuse, 0x1 ;  /* 0x00000000030ab211 */ /* 0x080fe400078808ff */
        /* <DEDUP_REMOVED lines=8> */
[----:B------:R1:W-:Y:S04]  /*15be0*/  @!P2 ST.E.128 [R8.64], R40 ;  /* 0x000000280800a985 */ /* 0x0003e8000c101d06 */
[----:B------:R1:W-:Y:S04]  /*15bf0*/  @!P1 ST.E.128 [R6.64], R36 ;  /* 0x0000002406009985 */ /* 0x0003e8000c101d06 */
[----:B------:R1:W-:Y:S02]  /*15c00*/  @!P0 ST.E.128 [R2.64], R32 ;  /* 0x0000002002008985 */ /* 0x0003e4000c101d06 */
.L_x_584:
[----:B------:R-:W-:Y:S05]  /*15c10*/  BSYNC B0 ;  /* 0x0000000000007941 */ /* 0x000fea0003800000 */
.L_x_583:
[----:B------:R-:W-:Y:S05]  /*15c20*/  BRA.DIV ~URZ, `(.L_x_585) ;  /* 0x00005fe27f007947 */ /* 0x000fea000b800000 */
[----:B----4-:R4:W3:Y:S02]  /*15c30*/  SHFL.IDX PT, R4, R5, 0x2, 0x181f ;  /* 0x00581f0005047f89 */ /* 0x0108e400000e0000 */
.L_x_677:
[----:B------:R-:W-:Y:S05]  /*15c40*/  BRA.DIV ~URZ, `(.L_x_586) ;  /* 0x000060527f007947 */ /* 0x000fea000b800000 */
[----:B--2---:R2:W4:Y:S02]  /*15c50*/  SHFL.IDX PT, R0, R14, 0x2, 0x181f ;  /* 0x00581f000e007f89 */ /* 0x00452400000e0000 */
.L_x_678:
[----:B-1----:R-:W-:Y:S01]  /*15c60*/  IADD3 R2, R12, 0x40, RZ ;  /* 0x000000400c027810 */ /* 0x002fe20007ffe0ff */
[----:B------:R-:W-:Y:S03]  /*15c70*/  BSSY B0, `(.L_x_587) ;  /* 0x000001b000007945 */ /* 0x000fe60003800000 */
[----:B------:R-:W-:-:S13]  /*15c80*/  ISETP.GE.AND P0, PT, R2, R13, PT ;  /* 0x0000000d0200720c */ /* 0x000fda0003f06270 */
[----:B------:R-:W-:Y:S05]  /*15c90*/  @P0 BRA `(.L_x_588) ;  /* 0x0000018000000947 */ /* 0x000fea0003800000 */
[----:B------:R-:W5:Y:S04]  /*15ca0*/  LDL R3, [R1+0x40] ;  /* 0x0000400001037983 */ /* 0x000f680000100800 */
[----:B--2---:R-:W2:Y:S04]  /*15cb0*/  LDL R19, [R1+0x68] ;  /* 0x0000680001137983 */ /* 0x004ea80000100800 */
[----:B----4-:R-:W4:Y:S04]  /*15cc0*/  LDL R17, [R1+0x64] ;  /* 0x0000640001117983 */ /* 0x010f280000100800 */
[----:B---3--:R-:W3:Y:S04]  /*15cd0*/  LDL R15, [R1+0x6c] ;  /* 0x00006c00010f7983 */ /* 0x008ee80000100800 */
[----:B------:R-:W3:Y:S04]  /*15ce0*/  LDL R21, [R1+0x20c] ;  /* 0x00020c0001157983 */ /* 0x000ee80000100800 */
[----:B------:R-:W3:Y:S04]  /*15cf0*/  LDL R20, [R1+0x208] ;  /* 0x0002080001147983 */ /* 0x000ee80000100800 */
[----:B------:R-:W3:Y:S04]  /*15d00*/  LDL R18, [R1+0x204] ;  /* 0x0002040001127983 */ /* 0x000ee80000100800 */
[----:B------:R-:W3:Y:S01]  /*15d10*/  LDL R16, [R1+0x200] ;  /* 0x0002000001107983 */ /* 0x000ee20000100800 */
[----:B-----5:R-:W-:-:S02]  /*15d20*/  ISETP.GE.AND P3, PT, R3, c[0x0][0x3c8], PT ;  /* 0x0000f20003007a0c */ /* 0x020fc40003f66270 */
[----:B--2---:R-:W-:Y:S02]  /*15d30*/  ISETP.GE.AND P2, PT, R19, c[0x0][0x3c8], PT ;  /* 0x0000f20013007a0c */ /* 0x004fe40003f46270 */
[----:B----4-:R-:W-:Y:S02]  /*15d40*/  ISETP.GE.AND P1, PT, R17, c[0x0][0x3c8], PT ;  /* 0x0000f20011007a0c */ /* 0x010fe40003f26270 */
[----:B---3--:R-:W-:-:S07]  /*15d50*/  ISETP.GE.AND P0, PT, R15, c[0x0][0x3c8], PT ;  /* 0x0000f2000f007a0c */ /* 0x008fce0003f06270 */
        /* <DEDUP_REMOVED lines=12> */
.L_x_588:
[----:B------:R-:W-:Y:S05]  /*15e20*/  BSYNC B0 ;  /* 0x0000000000007941 */ /* 0x000fea0003800000 */
.L_x_587:
[----:B------:R-:W-:Y:S05]  /*15e30*/  BRA.DIV ~URZ, `(.L_x_589) ;  /* 0x00005ef27f007947 */ /* 0x000fea000b800000 */
[----:B---3--:R3:W1:Y:S04]  /*15e40*/  SHFL.IDX PT, R4, R5, 0x3, 0x181f ;  /* 0x00781f0005047f89 */ /* 0x00866800000e0000 */
[----:B----4-:R3:W4:Y:S02]  /*15e50*/  SHFL.IDX PT, R0, R14, 0x3, 0x181f ;  /* 0x00781f000e007f89 */ /* 0x01072400000e0000 */
.L_x_679:
[----:B-1----:R-:W-:-:S04]  /*15e60*/  IADD3 R2, R12, 0x60, RZ ;  /* 0x000000600c027810 */ /* 0x002fc80007ffe0ff */
[----:B------:R-:W-:-:S13]  /*15e70*/  ISETP.GE.AND P0, PT, R2, R13, PT ;  /* 0x0000000d0200720c */ /* 0x000fda0003f06270 */
[----:B------:R-:W-:Y:S05]  /*15e80*/  @P0 BRA `(.L_x_590) ;  /* 0x00002cf000000947 */ /* 0x000fea0003800000 */
[----:B------:R-:W5:Y:S04]  /*15e90*/  LDL R16, [R1+0x40] ;  /* 0x0000400001107983 */ /* 0x000f680000100800 */
[----:B--23--:R-:W2:Y:S04]  /*15ea0*/  LDL R14, [R1+0x68] ;  /* 0x00006800010e7983 */ /* 0x00cea80000100800 */
[----:B------:R-:W3:Y:S04]  /*15eb0*/  LDL R10, [R1+0x64] ;  /* 0x00006400010a7983 */ /* 0x000ee80000100800 */
[----:B----4-:R-:W4:Y:S04]  /*15ec0*/  LDL R17, [R1+0x20c] ;  /* 0x00020c0001117983 */ /* 0x010f280000100800 */
[----:B------:R-:W4:Y:S04]  /*15ed0*/  LDL R15, [R1+0x208] ;  /* 0x00020800010f7983 */ /* 0x000f280000100800 */
[----:B------:R-:W4:Y:S04]  /*15ee0*/  LDL R11, [R1+0x204] ;  /* 0x00020400010b7983 */ /* 0x000f280000100800 */
[----:B------:R-:W4:Y:S01]  /*15ef0*/  LDL R5, [R1+0x6c] ;  /* 0x00006c0001057983 */ /* 0x000f220000100800 */
[----:B-----5:R-:W-:-:S02]  /*15f00*/  ISETP.GE.AND P2, PT, R16, c[0x0][0x3c8], PT ;  /* 0x0000f20010007a0c */ /* 0x020fc40003f46270 */
[----:B--2---:R-:W-:Y:S02]  /*15f10*/  ISETP.GE.AND P1, PT, R14, c[0x0][0x3c8], PT ;  /* 0x0000f2000e007a0c */ /* 0x004fe40003f26270 */
[----:B---3--:R-:W-:-:S09]  /*15f20*/  ISETP.GE.AND P0, PT, R10, c[0x0][0x3c8], PT ;  /* 0x0000f2000a007a0c */ /* 0x008fd20003f06270 */
[-C--:B------:R-:W-:Y:S02]  /*15f30*/  @!P2 LEA R8, P5, R16, R0.reuse, 0x1 ;  /* 0x000000001008a211 */ /* 0x080fe400078a08ff */
[----:B------:R-:W-:Y:S02]  /*15f40*/  @!P1 LEA R6, P4, R14, R0, 0x1 ;  /* 0x000000000e069211 */ /* 0x000fe400078808ff */
[----:B----4-:R-:W-:Y:S02]  /*15f50*/  @!P2 LEA.HI.X R9, R16, R4, R17, 0x1, P5 ;  /* 0x000000041009a211 */ /* 0x010fe400028f0c11 */
[----:B------:R-:W-:Y:S02]  /*15f60*/  @!P0 LEA R2, P3, R10, R0, 0x1 ;  /* 0x000000000a028211 */ /* 0x000fe400078608ff */
[-C--:B------:R-:W-:Y:S02]  /*15f70*/  @!P1 LEA.HI.X R7, R14, R4.reuse, R15, 0x1, P4 ;  /* 0x000000040e079211 */ /* 0x080fe400020f0c0f */
[----:B------:R-:W-:Y:S01]  /*15f80*/  @!P0 LEA.HI.X R3, R10, R4, R11, 0x1, P3 ;  /* 0x000000040a038211 */ /* 0x000fe200018f0c0b */
[----:B------:R1:W-:Y:S04]  /*15f90*/  @!P2 ST.E.128 [R8.64], R72 ;  /* 0x000000480800a985 */ /* 0x0003e8000c101d06 */
[----:B------:R1:W-:Y:S04]  /*15fa0*/  @!P1 ST.E.128 [R6.64], R68 ;  /* 0x0000004406009985 */ /* 0x0003e8000c101d06 */
[----:B------:R1:W-:Y:S01]  /*15fb0*/  @!P0 ST.E.128 [R2.64], R64 ;  /* 0x0000004002008985 */ /* 0x0003e2000c101d06 */
[----:B------:R-:W-:-:S13]  /*15fc0*/  ISETP.GE.AND P0, PT, R5, c[0x0][0x3c8], PT ;  /* 0x0000f20005007a0c */ /* 0x000fda0003f06270 */
[----:B------:R-:W-:Y:S05]  /*15fd0*/  @P0 BRA `(.L_x_590) ;  /* 0x00002ba000000947 */ /* 0x000fea0003800000 */
[----:B------:R-:W2:Y:S01]  /*15fe0*/  LDL R10, [R1+0x200] ;  /* 0x00020000010a7983 */ /* 0x000ea20000100800 */
[----:B-1----:R-:W-:-:S04]  /*15ff0*/  LEA R2, P0, R5, R0, 0x1 ;  /* 0x0000000005027211 */ /* 0x002fc800078008ff */
[----:B--2---:R-:W-:-:S05]  /*16000*/  LEA.HI.X R3, R5, R4, R10, 0x1, P0 ;  /* 0x0000000405037211 */ /* 0x004fca00000f0c0a */
[----:B------:R1:W-:Y:S01]  /*16010*/  ST.E.128 [R2.64], R76 ;  /* 0x0000004c02007985 */ /* 0x0003e2000c101d06 */
[----:B------:R-:W-:Y:S05]  /*16020*/  BRA `(.L_x_590) ;  /* 0x00002b5000007947 */ /* 0x000fea0003800000 */
.L_x_577:
[----:B-1----:R-:W2:Y:S01]  /*16030*/  LDL.LU R5, [R1+0x100] ;  /* 0x0001000001057983 */ /* 0x002ea20000300800 */
[----:B------:R-:W-:Y:S01]  /*16040*/  IMAD R11, R11, c[0x0][0x408], RZ ;  /* 0x000102000b0b7a24 */ /* 0x000fe200078e02ff */
[----:B------:R-:W-:-:S03]  /*16050*/  SHF.R.S32.HI R4, RZ, 0x1f, R0 ;  /* 0x0000001fff047819 */ /* 0x000fc60000011400 */
[C---:B------:R-:W-:Y:S02]  /*16060*/  IMAD R11, R2.reuse, c[0x0][0x40c], R11 ;  /* 0x00010300020b7a24 */ /* 0x040fe400078e020b */
[----:B------:R-:W-:-:S04]  /*16070*/  IMAD.WIDE.U32 R2, R2, c[0x0][0x408], RZ ;  /* 0x0001020002027a25 */ /* 0x000fc800078e00ff */
[----:B------:R-:W-:Y:S01]  /*16080*/  IMAD R4, R4, c[0x0][0x440], RZ ;  /* 0x0001100004047a24 */ /* 0x000fe200078e02ff */
[----:B------:R-:W-:-:S03]  /*16090*/  IADD3 R3, R3, R11, RZ ;  /* 0x0000000b03037210 */ /* 0x000fc60007ffe0ff */
[----:B------:R-:W-:Y:S02]  /*160a0*/  IMAD R4, R0, c[0x0][0x444], R4 ;  /* 0x0001110000047a24 */ /* 0x000fe400078e0204 */
[----:B------:R-:W-:-:S04]  /*160b0*/  IMAD.WIDE.U32 R2, R8, c[0x0][0x438], R2 ;  /* 0x00010e0008027a25 */ /* 0x000fc800078e0002 */
[----:B------:R-:W-:-:S04]  /*160c0*/  IMAD R3, R8, c[0x0][0x43c], R3 ;  /* 0x00010f0008037a24 */ /* 0x000fc800078e0203 */
[----:B------:R-:W-:Y:S01]  /*160d0*/  IMAD.WIDE.U32 R2, R0, c[0x0][0x440], R2 ;  /* 0x0001100000027a25 */ /* 0x000fe200078e0002 */
[----:B------:R-:W-:-:S04]  /*160e0*/  MOV R0, R9 ;  /* 0x0000000900007202 */ /* 0x000fc80000000f00 */
[----:B------:R-:W-:Y:S01]  /*160f0*/  IADD3 R3, R3, R4, RZ ;  /* 0x0000000403037210 */ /* 0x000fe20007ffe0ff */
[----:B------:R-:W-:-:S05]  /*16100*/  @P3 IMAD.HI.U32 R4, R9, c[0x0][0x4ec], RZ ;  /* 0x00013b0009043a27 */ /* 0x000fca00078e00ff */
        /* <DEDUP_REMOVED lines=19> */
.L_x_680:
[----:B------:R-:W-:Y:S05]  /*16240*/  BRA.DIV ~URZ, `(.L_x_592) ;  /* 0x00005c827f007947 */ /* 0x000fea000b800000 */
[----:B------:R3:W4:Y:S02]  /*16250*/  SHFL.IDX PT, R0, R12, RZ, 0x1c1f ;  /* 0x001c1fff0c007589 */ /* 0x00072400000e0000 */
.L_x_681:
        /* <DEDUP_REMOVED lines=8> */
[----:B------:R-:W4:Y:S04]  /*162e0*/  LDL R13, [R1+0x1f0] ;  /* 0x0001f000010d7983 */ /* 0x000f280000100800 */
[----:B------:R-:W4:Y:S04]  /*162f0*/  LDL R17, [R1+0xf8] ;  /* 0x0000f80001117983 */ /* 0x000f280000100800 */
[----:B------:R-:W4:Y:S04]  /*16300*/  LDL R7, [R1+0x1ec] ;  /* 0x0001ec0001077983 */ /* 0x000f280000100800 */
[----:B------:R-:W4:Y:S04]  /*16310*/  LDL R107, [R1+0x1e8] ;  /* 0x0001e800016b7983 */ /* 0x000f280000100800 */
[----:B------:R-:W4:Y:S04]  /*16320*/  LDL R16, [R1+0x164] ;  /* 0x0001640001107983 */ /* 0x000f280000100800 */
[----:B------:R-:W4:Y:S04]  /*16330*/  LDL R19, [R1+0x1e4] ;  /* 0x0001e40001137983 */ /* 0x000f280000100800 */
[----:B------:R-:W4:Y:S04]  /*16340*/  LDL R8, [R1+0x168] ;  /* 0x0001680001087983 */ /* 0x000f280000100800 */
[----:B------:R-:W4:Y:S01]  /*16350*/  LDL R15, [R1+0x160] ;  /* 0x00016000010f7983 */ /* 0x000f220000100800 */
[----:B-----5:R-:W-:-:S02]  /*16360*/  ISETP.GE.AND P0, PT, R9, c[0x0][0x3c8], PT ;  /* 0x0000f20009007a0c */ /* 0x020fc40003f06270 */
[----:B---3--:R-:W-:-:S11]  /*16370*/  ISETP.GE.AND P1, PT, R18, c[0x0][0x3c8], PT ;  /* 0x0000f20012007a0c */ /* 0x008fd60003f26270 */
[----:B------:R-:W-:Y:S02]  /*16380*/  @!P0 IMAD.MOV.U32 R2, RZ, RZ, R0 ;  /* 0x000000ffff028224 */ /* 0x000fe400078e0000 */
[----:B------:R-:W-:-:S04]  /*16390*/  @!P0 IMAD.MOV.U32 R3, RZ, RZ, R4 ;  /* 0x000000ffff038224 */ /* 0x000fc800078e0004 */
[----:B------:R-:W-:Y:S01]  /*163a0*/  @!P0 IMAD.WIDE R2, R9, 0x4, R2 ;  /* 0x0000000409028825 */ /* 0x000fe200078e0202 */
[----:B--2---:R-:W-:Y:S01]  /*163b0*/  ISETP.GE.AND P2, PT, R11, c[0x0][0x3c8], PT ;  /* 0x0000f2000b007a0c */ /* 0x004fe20003f46270 */
[----:B------:R-:W2:Y:S04]  /*163c0*/  LDL R9, [R1+0x15c] ;  /* 0x00015c0001097983 */ /* 0x000ea80000100800 */
[----:B------:R3:W-:Y:S02]  /*163d0*/  @!P0 ST.E.64 [R2.64], R22 ;  /* 0x0000001602008985 */ /* 0x0007e4000c101b06 */
[C---:B---3--:R-:W-:Y:S02]  /*163e0*/  @!P1 LEA R2, P0, R18.reuse, R0, 0x2 ;  /* 0x0000000012029211 */ /* 0x048fe400078010ff */
[----:B------:R-:W3:Y:S02]  /*163f0*/  LDL R23, [R1+0x1e0] ;  /* 0x0001e00001177983 */ /* 0x000ee40000100800 */
[----:B----4-:R-:W-:-:S02]  /*16400*/  @!P1 LEA.HI.X R3, R18, R4, R110, 0x2, P0 ;  /* 0x0000000412039211 */ /* 0x010fc400000f146e */
[----:B------:R-:W4:Y:S04]  /*16410*/  LDL R22, [R1+0x158] ;  /* 0x0001580001167983 */ /* 0x000f280000100800 */
[----:B------:R-:W5:Y:S04]  /*16420*/  LDL R18, [R1+0x1dc] ;  /* 0x0001dc0001127983 */ /* 0x000f680000100800 */
[----:B------:R1:W-:Y:S04]  /*16430*/  @!P1 ST.E.64 [R2.64], R24 ;  /* 0x0000001802009985 */ /* 0x0003e8000c101b06 */
[----:B-1----:R-:W4:Y:S01]  /*16440*/  LDL R25, [R1+0x1d8] ;  /* 0x0001d80001197983 */ /* 0x002f220000100800 */
[----:B------:R-:W-:-:S02]  /*16450*/  ISETP.GE.AND P1, PT, R6, c[0x0][0x3c8], PT ;  /* 0x0000f20006007a0c */ /* 0x000fc40003f26270 */
[C---:B------:R-:W-:Y:S01]  /*16460*/  @!P2 LEA R2, P0, R11.reuse, R0, 0x2 ;  /* 0x000000000b02a211 */ /* 0x040fe200078010ff */
[----:B------:R-:W4:Y:S01]  /*16470*/  LDL R24, [R1+0x1d0] ;  /* 0x0001d00001187983 */ /* 0x000f220000100800 */
[----:B------:R-:W-:Y:S02]  /*16480*/  ISETP.GE.AND P3, PT, R10, c[0x0][0x3c8], PT ;  /* 0x0000f2000a007a0c */ /* 0x000fe40003f66270 */
[----:B------:R-:W-:Y:S02]  /*16490*/  @!P2 LEA.HI.X R3, R11, R4, R13, 0x2, P0 ;  /* 0x000000040b03a211 */ /* 0x000fe400000f140d */
[----:B------:R-:W4:Y:S04]  /*164a0*/  LDL R11, [R1+0x154] ;  /* 0x00015400010b7983 */ /* 0x000f280000100800 */
[----:B------:R1:W-:Y:S01]  /*164b0*/  @!P2 ST.E.64 [R2.64], R26 ;  /* 0x0000001a0200a985 */ /* 0x0003e2000c101b06 */
[----:B------:R-:W-:-:S03]  /*164c0*/  ISETP.GE.AND P2, PT, R17, c[0x0][0x3c8], PT ;  /* 0x0000f20011007a0c */ /* 0x000fc60003f46270 */
[----:B------:R-:W4:Y:S01]  /*164d0*/  LDL R13, [R1+0x1d4] ;  /* 0x0001d400010d7983 */ /* 0x000f220000100800 */
[----:B------:R-:W-:Y:S02]  /*164e0*/  ISETP.GE.AND P4, PT, R8, c[0x0][0x3c8], PT ;  /* 0x0000f20008007a0c */ /* 0x000fe40003f86270 */
[C---:B-1----:R-:W-:Y:S01]  /*164f0*/  @!P1 LEA R2, P0, R6.reuse, R0, 0x2 ;  /* 0x0000000006029211 */ /* 0x042fe200078010ff */
[----:B------:R-:W4:Y:S03]  /*16500*/  LDL R26, [R1+0x150] ;  /* 0x00015000011a7983 */ /* 0x000f260000100800 */
[----:B------:R-:W-:Y:S01]  /*16510*/  @!P1 LEA.HI.X R3, R6, R4, R7, 0x2, P0 ;  /* 0x0000000406039211 */ /* 0x000fe200000f1407 */
[----:B------:R-:W4:Y:S01]  /*16520*/  LDL R27, [R1+0x1c8] ;  /* 0x0001c800011b7983 */ /* 0x000f220000100800 */
[----:B------:R-:W-:-:S03]  /*16530*/  @!P3 LEA R6, P5, R10, R0, 0x2 ;  /* 0x000000000a06b211 */ /* 0x000fc600078a10ff */
[----:B------:R1:W-:Y:S01]  /*16540*/  @!P1 ST.E.64 [R2.64], R132 ;  /* 0x0000008402009985 */ /* 0x0003e2000c101b06 */
[----:B------:R-:W-:Y:S02]  /*16550*/  ISETP.GE.AND P1, PT, R16, c[0x0][0x3c8], PT ;  /* 0x0000f20010007a0c */ /* 0x000fe40003f26270 */
[----:B------:R-:W-:Y:S02]  /*16560*/  @!P3 LEA.HI.X R7, R10, R4, R107, 0x2, P5 ;  /* 0x000000040a07b211 */ /* 0x000fe400028f146b */
[----:B------:R-:W4:Y:S04]  /*16570*/  LDL R10, [R1+0x14c] ;  /* 0x00014c00010a7983 */ /* 0x000f280000100800 */
[----:B------:R1:W-:Y:S02]  /*16580*/  @!P3 ST.E.64 [R6.64], R134 ;  /* 0x000000860600b985 */ /* 0x0003e4000c101b06 */
[----:B-1----:R-:W-:-:S04]  /*16590*/  @!P2 LEA R2, P0, R17, R0, 0x2 ;  /* 0x000000001102a211 */ /* 0x002fc800078010ff */
[----:B------:R-:W-:Y:S02]  /*165a0*/  @!P2 LEA.HI.X R3, R17, R4, R19, 0x2, P0 ;  /* 0x000000041103a211 */ /* 0x000fe400000f1413 */
[----:B------:R-:W4:Y:S04]  /*165b0*/  LDL R17, [R1+0x1cc] ;  /* 0x0001cc0001117983 */ /* 0x000f280000100800 */
[----:B------:R1:W-:Y:S01]  /*165c0*/  @!P2 ST.E.64 [R2.64], R136 ;  /* 0x000000880200a985 */ /* 0x0003e2000c101b06 */
[-C--:B------:R-:W-:Y:S02]  /*165d0*/  @!P4 LEA R6, P5, R8, R0.reuse, 0x2 ;  /* 0x000000000806c211 */ /* 0x080fe400078a10ff */
[----:B------:R-:W-:Y:S01]  /*165e0*/  ISETP.GE.AND P3, PT, R15, c[0x0][0x3c8], PT ;  /* 0x0000f2000f007a0c */ /* 0x000fe20003f66270 */
[----:B------:R-:W4:Y:S01]  /*165f0*/  LDL R19, [R1+0x148] ;  /* 0x0001480001137983 */ /* 0x000f220000100800 */
[----:B-1----:R-:W-:-:S04]  /*16600*/  @!P1 LEA R2, P0, R16, R0, 0x2 ;  /* 0x0000000010029211 */ /* 0x002fc800078010ff */
[-C--:B-----5:R-:W-:Y:S02]  /*16610*/  @!P1 LEA.HI.X R3, R16, R4.reuse, R18, 0x2, P0 ;  /* 0x0000000410039211 */ /* 0x0a0fe400000f1412 */
[----:B------:R-:W5:Y:S01]  /*16620*/  LDL R16, [R1+0x1c4] ;  /* 0x0001c40001107983 */ /* 0x000f620000100800 */
[----:B---3--:R-:W-:-:S03]  /*16630*/  @!P4 LEA.HI.X R7, R8, R4, R23, 0x2, P5 ;  /* 0x000000040807c211 */ /* 0x008fc600028f1417 */
[----:B------:R-:W3:Y:S04]  /*16640*/  LDL R8, [R1+0x144] ;  /* 0x0001440001087983 */ /* 0x000ee80000100800 */
[----:B------:R1:W-:Y:S01]  /*16650*/  @!P4 ST.E.64 [R6.64], R28 ;  /* 0x0000001c0600c985 */ /* 0x0003e2000c101b06 */
[----:B--2---:R-:W-:-:S03]  /*16660*/  ISETP.GE.AND P2, PT, R9, c[0x0][0x3c8], PT ;  /* 0x0000f20009007a0c */ /* 0x004fc60003f46270 */
[----:B------:R-:W2:Y:S04]  /*16670*/  LDL R23, [R1+0x140] ;  /* 0x0001400001177983 */ /* 0x000ea80000100800 */
[----:B------:R-:W2:Y:S01]  /*16680*/  LDL R18, [R1+0x13c] ;  /* 0x00013c0001127983 */ /* 0x000ea20000100800 */
[----:B-1----:R-:W-:-:S03]  /*16690*/  @!P3 LEA R6, P5, R15, R0, 0x2 ;  /* 0x000000000f06b211 */ /* 0x002fc600078a10ff */
[----:B------:R-:W2:Y:S01]  /*166a0*/  LDL R28, [R1+0x120] ;  /* 0x00012000011c7983 */ /* 0x000ea20000100800 */
[----:B----4-:R-:W-:-:S03]  /*166b0*/  @!P3 LEA.HI.X R7, R15, R4, R25, 0x2, P5 ;  /* 0x000000040f07b211 */ /* 0x010fc600028f1419 */
[----:B------:R-:W4:Y:S04]  /*166c0*/  LDL R29, [R1+0x198] ;  /* 0x00019800011d7983 */ /* 0x000f280000100800 */
[----:B------:R-:W2:Y:S04]  /*166d0*/  LDL R15, [R1+0x1bc] ;  /* 0x0001bc00010f7983 */ /* 0x000ea80000100800 */
[----:B------:R-:W4:Y:S01]  /*166e0*/  LDL R25, [R1+0x1c0] ;  /* 0x0001c00001197983 */ /* 0x000f220000100800 */
[----:B------:R-:W-:-:S03]  /*166f0*/  ISETP.GE.AND P4, PT, R22, c[0x0][0x3c8], PT ;  /* 0x0000f20016007a0c */ /* 0x000fc60003f86270 */
[----:B------:R1:W-:Y:S01]  /*16700*/  @!P1 ST.E.64 [R2.64], R32 ;  /* 0x0000002002009985 */ /* 0x0003e2000c101b06 */
[----:B------:R-:W-:-:S03]  /*16710*/  ISETP.GE.AND P1, PT, R11, c[0x0][0x3c8], PT ;  /* 0x0000f2000b007a0c */ /* 0x000fc60003f26270 */
[----:B------:R1:W-:Y:S02]  /*16720*/  @!P3 ST.E.64 [R6.64], R36 ;  /* 0x000000240600b985 */ /* 0x0003e4000c101b06 */
[C---:B-1----:R-:W-:Y:S02]  /*16730*/  @!P2 LEA R2, P0, R9.reuse, R0, 0x2 ;  /* 0x000000000902a211 */ /* 0x042fe400078010ff */
[----:B------:R-:W4:Y:S02]  /*16740*/  LDL R32, [R1+0x128] ;  /* 0x0001280001207983 */ /* 0x000f240000100800 */
[----:B------:R-:W-:Y:S02]  /*16750*/  @!P2 LEA.HI.X R3, R9, R4, R13, 0x2, P0 ;  /* 0x000000040903a211 */ /* 0x000fe400000f140d */
[----:B------:R-:W4:Y:S01]  /*16760*/  LDL R33, [R1+0x1a0] ;  /* 0x0001a00001217983 */ /* 0x000f220000100800 */
[----:B------:R-:W-:-:S03]  /*16770*/  @!P4 LEA R6, P5, R22, R0, 0x2 ;  /* 0x000000001606c211 */ /* 0x000fc600078a10ff */
[----:B------:R1:W-:Y:S01]  /*16780*/  @!P2 ST.E.64 [R2.64], R40 ;  /* 0x000000280200a985 */ /* 0x0003e2000c101b06 */
[----:B------:R-:W-:-:S03]  /*16790*/  ISETP.GE.AND P2, PT, R10, c[0x0][0x3c8], PT ;  /* 0x0000f2000a007a0c */ /* 0x000fc60003f46270 */
[----:B------:R-:W4:Y:S01]  /*167a0*/  LDL R9, [R1+0x138] ;  /* 0x0001380001097983 */ /* 0x000f220000100800 */
[----:B------:R-:W-:-:S03]  /*167b0*/  @!P4 LEA.HI.X R7, R22, R4, R24, 0x2, P5 ;  /* 0x000000041607c211 */ /* 0x000fc600028f1418 */
[----:B------:R-:W4:Y:S04]  /*167c0*/  LDL R24, [R1+0x1b8] ;  /* 0x0001b80001187983 */ /* 0x000f280000100800 */
[----:B------:R1:W-:Y:S01]  /*167d0*/  @!P4 ST.E.64 [R6.64], R44 ;  /* 0x0000002c0600c985 */ /* 0x0003e2000c101b06 */
[----:B------:R-:W-:-:S03]  /*167e0*/  ISETP.GE.AND P3, PT, R26, c[0x0][0x3c8], PT ;  /* 0x0000f2001a007a0c */ /* 0x000fc60003f66270 */
[----:B------:R-:W4:Y:S04]  /*167f0*/  LDL R13, [R1+0x134] ;  /* 0x00013400010d7983 */ /* 0x000f280000100800 */
[----:B------:R-:W4:Y:S01]  /*16800*/  LDL R22, [R1+0x1b4] ;  /* 0x0001b40001167983 */ /* 0x000f220000100800 */
[----:B-1----:R-:W-:-:S04]  /*16810*/  @!P1 LEA R2, P0, R11, R0, 0x2 ;  /* 0x000000000b029211 */ /* 0x002fc800078010ff */
[----:B------:R-:W-:Y:S02]  /*16820*/  @!P1 LEA.HI.X R3, R11, R4, R17, 0x2, P0 ;  /* 0x000000040b039211 */ /* 0x000fe400000f1411 */
[----:B------:R-:W4:Y:S04]  /*16830*/  LDL R11, [R1+0x12c] ;  /* 0x00012c00010b7983 */ /* 0x000f280000100800 */
[----:B------:R1:W-:Y:S01]  /*16840*/  @!P1 ST.E.64 [R2.64], R48 ;  /* 0x0000003002009985 */ /* 0x0003e2000c101b06 */
[C---:B------:R-:W-:Y:S02]  /*16850*/  @!P3 LEA R6, P5, R26.reuse, R0, 0x2 ;  /* 0x000000001a06b211 */ /* 0x040fe400078a10ff */
[----:B------:R-:W-:Y:S01]  /*16860*/  ISETP.GE.AND P4, PT, R19, c[0x0][0x3c8], PT ;  /* 0x0000f20013007a0c */ /* 0x000fe20003f86270 */
[----:B------:R-:W4:Y:S01]  /*16870*/  LDL R17, [R1+0x130] ;  /* 0x0001300001117983 */ /* 0x000f220000100800 */
[----:B------:R-:W-:-:S03]  /*16880*/  @!P3 LEA.HI.X R7, R26, R4, R27, 0x2, P5 ;  /* 0x000000041a07b211 */ /* 0x000fc600028f141b */
[----:B------:R-:W4:Y:S01]  /*16890*/  LDL R26, [R1+0x11c] ;  /* 0x00011c00011a7983 */ /* 0x000f220000100800 */
[----:B-1----:R-:W-:-:S03]  /*168a0*/  @!P2 LEA R2, P0, R10, R0, 0x2 ;  /* 0x000000000a02a211 */ /* 0x002fc600078010ff */
[----:B------:R1:W-:Y:S04]  /*168b0*/  @!P3 ST.E.64 [R6.64], R52 ;  /* 0x000000340600b985 */ /* 0x0003e8000c101b06 */
[----:B------:R-:W4:Y:S01]  /*168c0*/  LDL R27, [R1+0x194] ;  /* 0x00019400011b7983 */ /* 0x000f220000100800 */
[----:B-1----:R-:W-:Y:S02]  /*168d0*/  @!P4 LEA R6, P5, R19, R0, 0x2 ;  /* 0x000000001306c211 */ /* 0x002fe400078a10ff */
[----:B-----5:R-:W-:Y:S02]  /*168e0*/  @!P2 LEA.HI.X R3, R10, R4, R16, 0x2, P0 ;  /* 0x000000040a03a211 */ /* 0x020fe400000f1410 */
[----:B------:R-:W5:Y:S01]  /*168f0*/  LDL R10, [R1+0x1b0] ;  /* 0x0001b000010a7983 */ /* 0x000f620000100800 */
[----:B---3--:R-:W-:-:S03]  /*16900*/  ISETP.GE.AND P1, PT, R8, c[0x0][0x3c8], PT ;  /* 0x0000f20008007a0c */ /* 0x008fc60003f26270 */
[----:B------:R-:W3:Y:S04]  /*16910*/  LDL R16, [R1+0x1ac] ;  /* 0x0001ac0001107983 */ /* 0x000ee80000100800 */
[----:B------:R1:W-:Y:S06]  /*16920*/  @!P2 ST.E.64 [R2.64], R56 ;  /* 0x000000380200a985 */ /* 0x0003ec000c101b06 */
[----:B-1----:R-:W-:-:S04]  /*16930*/  @!P1 LEA R2, P0, R8, R0, 0x2 ;  /* 0x0000000008029211 */ /* 0x002fc800078010ff */
[-C--:B--2---:R-:W-:Y:S02]  /*16940*/  @!P1 LEA.HI.X R3, R8, R4.reuse, R15, 0x2, P0 ;  /* 0x0000000408039211 */ /* 0x084fe400000f140f */
[----:B------:R-:W2:Y:S01]  /*16950*/  LDL R15, [R1+0x1a4] ;  /* 0x0001a400010f7983 */ /* 0x000ea20000100800 */
[----:B----4-:R-:W-:-:S03]  /*16960*/  @!P4 LEA.HI.X R7, R19, R4, R25, 0x2, P5 ;  /* 0x000000041307c211 */ /* 0x010fc600028f1419 */
[----:B------:R-:W4:Y:S01]  /*16970*/  LDL R19, [R1+0x1a8] ;  /* 0x0001a80001137983 */ /* 0x000f220000100800 */
[----:B------:R-:W-:-:S03]  /*16980*/  ISETP.GE.AND P3, PT, R23, c[0x0][0x3c8], PT ;  /* 0x0000f20017007a0c */ /* 0x000fc60003f66270 */
[----:B------:R1:W-:Y:S01]  /*16990*/  @!P4 ST.E.64 [R6.64], R60 ;  /* 0x0000003c0600c985 */ /* 0x0003e2000c101b06 */
[----:B------:R-:W-:-:S03]  /*169a0*/  ISETP.GE.AND P2, PT, R18, c[0x0][0x3c8], PT ;  /* 0x0000f20012007a0c */ /* 0x000fc60003f46270 */
[----:B------:R-:W4:Y:S04]  /*169b0*/  LDL R8, [R1+0x124] ;  /* 0x0001240001087983 */ /* 0x000f280000100800 */
[----:B------:R1:W-:Y:S04]  /*169c0*/  @!P1 ST.E.64 [R2.64], R64 ;  /* 0x0000004002009985 */ /* 0x0003e8000c101b06 */
[----:B------:R-:W4:Y:S01]  /*169d0*/  LDL R25, [R1+0x190] ;  /* 0x0001900001197983 */ /* 0x000f220000100800 */
[----:B-1----:R-:W-:Y:S02]  /*169e0*/  @!P3 LEA R6, P5, R23, R0, 0x2 ;  /* 0x000000001706b211 */ /* 0x002fe400078a10ff */
[----:B------:R-:W-:-:S02]  /*169f0*/  ISETP.GE.AND P4, PT, R9, c[0x0][0x3c8], PT ;  /* 0x0000f20009007a0c */ /* 0x000fc40003f86270 */
[----:B------:R-:W-:Y:S02]  /*16a00*/  @!P3 LEA.HI.X R7, R23, R4, R24, 0x2, P5 ;  /* 0x000000041707b211 */ /* 0x000fe400028f1418 */
[----:B------:R-:W-:Y:S01]  /*16a10*/  @!P2 LEA R2, P0, R18, R0, 0x2 ;  /* 0x000000001202a211 */ /* 0x000fe200078010ff */
[----:B------:R-:W4:Y:S04]  /*16a20*/  LDL R24, [R1+0x118] ;  /* 0x0001180001187983 */ /* 0x000f280000100800 */
[----:B------:R1:W-:Y:S01]  /*16a30*/  @!P3 ST.E.64 [R6.64], R68 ;  /* 0x000000440600b985 */ /* 0x0003e2000c101b06 */
[----:B------:R-:W-:-:S03]  /*16a40*/  ISETP.GE.AND P1, PT, R13, c[0x0][0x3c8], PT ;  /* 0x0000f2000d007a0c */ /* 0x000fc60003f26270 */
[----:B------:R-:W4:Y:S01]  /*16a50*/  LDL R23, [R1+0x188] ;  /* 0x0001880001177983 */ /* 0x000f220000100800 */
[----:B------:R-:W-:-:S03]  /*16a60*/  @!P2 LEA.HI.X R3, R18, R4, R22, 0x2, P0 ;  /* 0x000000041203a211 */ /* 0x000fc600000f1416 */
[----:B------:R-:W4:Y:S04]  /*16a70*/  LDL R18, [R1+0x10c] ;  /* 0x00010c0001127983 */ /* 0x000f280000100800 */
[----:B------:R1:W-:Y:S04]  /*16a80*/  @!P2 ST.E.64 [R2.64], R72 ;  /* 0x000000480200a985 */ /* 0x0003e8000c101b06 */
[----:B------:R-:W4:Y:S01]  /*16a90*/  LDL R22, [R1+0x110] ;  /* 0x0001100001167983 */ /* 0x000f220000100800 */
[----:B-1----:R-:W-:Y:S02]  /*16aa0*/  @!P4 LEA R6, P5, R9, R0, 0x2 ;  /* 0x000000000906c211 */ /* 0x002fe400078a10ff */
[----:B------:R-:W-:-:S02]  /*16ab0*/  ISETP.GE.AND P2, PT, R11, c[0x0][0x3c8], PT ;  /* 0x0000f2000b007a0c */ /* 0x000fc40003f46270 */
[----:B------:R-:W-:Y:S02]  /*16ac0*/  ISETP.GE.AND P3, PT, R17, c[0x0][0x3c8], PT ;  /* 0x0000f20011007a0c */ /* 0x000fe40003f66270 */
[----:B------:R-:W-:Y:S02]  /*16ad0*/  @!P1 LEA R2, P0, R13, R0, 0x2 ;  /* 0x000000000d029211 */ /* 0x000fe400078010ff */
[-C--:B-----5:R-:W-:Y:S02]  /*16ae0*/  @!P4 LEA.HI.X R7, R9, R4.reuse, R10, 0x2, P5 ;  /* 0x000000040907c211 */ /* 0x0a0fe400028f140a */
[----:B------:R-:W5:Y:S04]  /*16af0*/  LDL R9, [R1+0x19c] ;  /* 0x00019c0001097983 */ /* 0x000f680000100800 */
[----:B------:R-:W5:Y:S01]  /*16b00*/  LDL R10, [R1+0x114] ;  /* 0x00011400010a7983 */ /* 0x000f620000100800 */
[----:B---3--:R-:W-:-:S03]  /*16b10*/  @!P1 LEA.HI.X R3, R13, R4, R16, 0x2, P0 ;  /* 0x000000040d039211 */ /* 0x008fc600000f1410 */
[----:B------:R-:W3:Y:S04]  /*16b20*/  LDL R16, [R1+0x108] ;  /* 0x0001080001107983 */ /* 0x000ee80000100800 */
[----:B------:R1:W-:Y:S04]  /*16b30*/  @!P4 ST.E.64 [R6.64], R76 ;  /* 0x0000004c0600c985 */ /* 0x0003e8000c101b06 */
[----:B------:R-:W3:Y:S04]  /*16b40*/  LDL R13, [R1+0x104] ;  /* 0x00010400010d7983 */ /* 0x000ee80000100800 */
[----:B------:R2:W-:Y:S01]  /*16b50*/  @!P1 ST.E.64 [R2.64], R80 ;  /* 0x0000005002009985 */ /* 0x0005e2000c101b06 */
[----:B-1----:R-:W-:-:S02]  /*16b60*/  @!P3 LEA R6, P5, R17, R0, 0x2 ;  /* 0x000000001106b211 */ /* 0x002fc400078a10ff */
[----:B--2---:R-:W-:-:S04]  /*16b70*/  @!P2 LEA R2, P0, R11, R0, 0x2 ;  /* 0x000000000b02a211 */ /* 0x004fc800078010ff */
[-C--:B------:R-:W-:Y:S02]  /*16b80*/  @!P2 LEA.HI.X R3, R11, R4.reuse, R15, 0x2, P0 ;  /* 0x000000040b03a211 */ /* 0x080fe400000f140f */
[----:B------:R-:W2:Y:S01]  /*16b90*/  LDL R11, [R1+0x18c] ;  /* 0x00018c00010b7983 */ /* 0x000ea20000100800 */
[----:B----4-:R-:W-:-:S03]  /*16ba0*/  @!P3 LEA.HI.X R7, R17, R4, R19, 0x2, P5 ;  /* 0x000000041107b211 */ /* 0x010fc600028f1413 */
[----:B------:R-:W4:Y:S04]  /*16bb0*/  LDL R19, [R1+0x184] ;  /* 0x0001840001137983 */ /* 0x000f280000100800 */
[----:B------:R-:W2:Y:S04]  /*16bc0*/  LDL R17, [R1+0x180] ;  /* 0x0001800001117983 */ /* 0x000ea80000100800 */
[----:B------:R-:W2:Y:S01]  /*16bd0*/  LDL R15, [R1+0x17c] ;  /* 0x00017c00010f7983 */ /* 0x000ea20000100800 */
[----:B------:R-:W-:Y:S02]  /*16be0*/  ISETP.GE.AND P4, PT, R32, c[0x0][0x3c8], PT ;  /* 0x0000f20020007a0c */ /* 0x000fe40003f86270 */
[----:B------:R-:W-:Y:S01]  /*16bf0*/  ISETP.GE.AND P1, PT, R8, c[0x0][0x3c8], PT ;  /* 0x0000f20008007a0c */ /* 0x000fe20003f26270 */
[----:B------:R1:W-:Y:S01]  /*16c00*/  @!P3 ST.E.64 [R6.64], R84 ;  /* 0x000000540600b985 */ /* 0x0003e2000c101b06 */
[----:B------:R-:W-:-:S03]  /*16c10*/  ISETP.GE.AND P3, PT, R28, c[0x0][0x3c8], PT ;  /* 0x0000f2001c007a0c */ /* 0x000fc60003f66270 */
[----:B------:R1:W-:Y:S01]  /*16c20*/  @!P2 ST.E.64 [R2.64], R88 ;  /* 0x000000580200a985 */ /* 0x0003e2000c101b06 */
[----:B------:R-:W-:-:S05]  /*16c30*/  ISETP.GE.AND P2, PT, R26, c[0x0][0x3c8], PT ;  /* 0x0000f2001a007a0c */ /* 0x000fca0003f46270 */
[-C--:B-1----:R-:W-:Y:S02]  /*16c40*/  @!P4 LEA R6, P5, R32, R0.reuse, 0x2 ;  /* 0x000000002006c211 */ /* 0x082fe400078a10ff */
[----:B------:R-:W-:Y:S02]  /*16c50*/  @!P1 LEA R2, P0, R8, R0, 0x2 ;  /* 0x0000000008029211 */ /* 0x000fe400078010ff */
[----:B------:R-:W-:Y:S02]  /*16c60*/  @!P4 LEA.HI.X R7, R32, R4, R33, 0x2, P5 ;  /* 0x000000042007c211 */ /* 0x000fe400028f1421 */
[----:B------:R-:W-:-:S03]  /*16c70*/  ISETP.GE.AND P6, PT, R24, c[0x0][0x3c8], PT ;  /* 0x0000f20018007a0c */ /* 0x000fc60003fc6270 */
[----:B------:R1:W-:Y:S01]  /*16c80*/  @!P4 ST.E.64 [R6.64], R92 ;  /* 0x0000005c0600c985 */ /* 0x0003e2000c101b06 */
[----:B------:R-:W-:Y:S02]  /*16c90*/  ISETP.GE.AND P4, PT, R22, c[0x0][0x3c8], PT ;  /* 0x0000f20016007a0c */ /* 0x000fe40003f86270 */
[----:B-----5:R-:W-:Y:S02]  /*16ca0*/  @!P1 LEA.HI.X R3, R8, R4, R9, 0x2, P0 ;  /* 0x0000000408039211 */ /* 0x020fe400000f1409 */
[----:B------:R-:W-:-:S03]  /*16cb0*/  @!P3 LEA R8, P0, R28, R0, 0x2 ;  /* 0x000000001c08b211 */ /* 0x000fc600078010ff */
[----:B------:R5:W-:Y:S01]  /*16cc0*/  @!P1 ST.E.64 [R2.64], R96 ;  /* 0x0000006002009985 */ /* 0x000be2000c101b06 */
[----:B------:R-:W-:Y:S02]  /*16cd0*/  @!P3 LEA.HI.X R9, R28, R4, R29, 0x2, P0 ;  /* 0x000000041c09b211 */ /* 0x000fe400000f141d */
[----:B------:R-:W-:-:S03]  /*16ce0*/  ISETP.GE.AND P5, PT, R10, c[0x0][0x3c8], PT ;  /* 0x0000f2000a007a0c */ /* 0x000fc60003fa6270 */
[----:B------:R-:W-:Y:S01]  /*16cf0*/  @!P3 ST.E.64 [R8.64], R140 ;  /* 0x0000008c0800b985 */ /* 0x000fe2000c101b06 */
[----:B-1----:R-:W-:-:S04]  /*16d00*/  @!P6 LEA R6, P0, R24, R0, 0x2 ;  /* 0x000000001806e211 */ /* 0x002fc800078010ff */
[----:B------:R-:W-:Y:S02]  /*16d10*/  @!P6 LEA.HI.X R7, R24, R4, R25, 0x2, P0 ;  /* 0x000000041807e211 */ /* 0x000fe400000f1419 */
[----:B---3--:R-:W-:Y:S02]  /*16d20*/  ISETP.GE.AND P0, PT, R13, c[0x0][0x3c8], PT ;  /* 0x0000f2000d007a0c */ /* 0x008fe40003f06270 */
[----:B-----5:R-:W-:-:S04]  /*16d30*/  @!P2 LEA R2, P1, R26, R0, 0x2 ;  /* 0x000000001a02a211 */ /* 0x020fc800078210ff */
[----:B------:R-:W-:-:S05]  /*16d40*/  @!P2 LEA.HI.X R3, R26, R4, R27, 0x2, P1 ;  /* 0x000000041a03a211 */ /* 0x000fca00008f141b */
[----:B------:R1:W-:Y:S01]  /*16d50*/  @!P2 ST.E.64 [R2.64], R100 ;  /* 0x000000640200a985 */ /* 0x0003e2000c101b06 */
[----:B------:R-:W-:Y:S02]  /*16d60*/  ISETP.GE.AND P2, PT, R18, c[0x0][0x3c8], PT ;  /* 0x0000f20012007a0c */ /* 0x000fe40003f46270 */
[----:B------:R-:W-:Y:S01]  /*16d70*/  ISETP.GE.AND P1, PT, R16, c[0x0][0x3c8], PT ;  /* 0x0000f20010007a0c */ /* 0x000fe20003f26270 */
[----:B------:R3:W-:Y:S01]  /*16d80*/  @!P6 ST.E.64 [R6.64], R104 ;  /* 0x000000680600e985 */ /* 0x0007e2000c101b06 */
[----:B-1----:R-:W-:-:S04]  /*16d90*/  @!P5 LEA R2, P3, R10, R0, 0x2 ;  /* 0x000000000a02d211 */ /* 0x002fc800078610ff */
[----:B--2---:R-:W-:-:S05]  /*16da0*/  @!P5 LEA.HI.X R3, R10, R4, R11, 0x2, P3 ;  /* 0x000000040a03d211 */ /* 0x004fca00018f140b */
[-C--:B------:R-:W-:Y:S02]  /*16db0*/  @!P2 LEA R8, P3, R18, R0.reuse, 0x2 ;  /* 0x000000001208a211 */ /* 0x080fe400078610ff */
[-C--:B------:R-:W-:Y:S01]  /*16dc0*/  @!P4 LEA R10, P6, R22, R0.reuse, 0x2 ;  /* 0x00000000160ac211 */ /* 0x080fe200078c10ff */
[----:B------:R1:W-:Y:S01]  /*16dd0*/  @!P5 ST.E.64 [R2.64], R108 ;  /* 0x0000006c0200d985 */ /* 0x0003e2000c101b06 */
[----:B---3--:R-:W-:Y:S02]  /*16de0*/  @!P1 LEA R6, P5, R16, R0, 0x2 ;  /* 0x0000000010069211 */ /* 0x008fe400078a10ff */
[-C--:B----4-:R-:W-:Y:S02]  /*16df0*/  @!P2 LEA.HI.X R9, R18, R4.reuse, R19, 0x2, P3 ;  /* 0x000000041209a211 */ /* 0x090fe400018f1413 */
[-C--:B------:R-:W-:Y:S02]  /*16e00*/  @!P4 LEA.HI.X R11, R22, R4.reuse, R23, 0x2, P6 ;  /* 0x00000004160bc211 */ /* 0x080fe400030f1417 */
[----:B------:R-:W-:-:S03]  /*16e10*/  @!P1 LEA.HI.X R7, R16, R4, R17, 0x2, P5 ;  /* 0x0000000410079211 */ /* 0x000fc600028f1411 */
[----:B------:R2:W-:Y:S04]  /*16e20*/  @!P4 ST.E.64 [R10.64], R148 ;  /* 0x000000940a00c985 */ /* 0x0005e8000c101b06 */
[----:B------:R2:W-:Y:S04]  /*16e30*/  @!P2 ST.E.64 [R8.64], R144 ;  /* 0x000000900800a985 */ /* 0x0005e8000c101b06 */
[----:B------:R2:W-:Y:S01]  /*16e40*/  @!P1 ST.E.64 [R6.64], R112 ;  /* 0x0000007006009985 */ /* 0x0005e2000c101b06 */
[----:B-1----:R-:W-:-:S04]  /*16e50*/  @!P0 LEA R2, P3, R13, R0, 0x2 ;  /* 0x000000000d028211 */ /* 0x002fc800078610ff */
[----:B------:R-:W-:-:S05]  /*16e60*/  @!P0 LEA.HI.X R3, R13, R4, R15, 0x2, P3 ;  /* 0x000000040d038211 */ /* 0x000fca00018f140f */
[----:B------:R2:W-:Y:S04]  /*16e70*/  @!P0 ST.E.64 [R2.64], R20 ;  /* 0x0000001402008985 */ /* 0x0005e8000c101b06 */
.L_x_594:
[----:B------:R-:W-:Y:S05]  /*16e80*/  BSYNC B0 ;  /* 0x0000000000007941 */ /* 0x000fea0003800000 */
.L_x_593:
[----:B------:R-:W-:Y:S05]  /*16e90*/  BRA.DIV ~URZ, `(.L_x_595) ;  /* 0x000050c27f007947 */ /* 0x000fea000b800000 */
[----:B--2---:R2:W1:Y:S04]  /*16ea0*/  SHFL.IDX PT, R4, R5, 0x1, 0x1c1f ;  /* 0x003c1f0005047f89 */ /* 0x00446800000e0000 */
[----:B----4-:R2:W4:Y:S02]  /*16eb0*/  SHFL.IDX PT, R0, R12, 0x1, 0x1c1f ;  /* 0x003c1f000c007f89 */ /* 0x01052400000e0000 */
.L_x_682:
[----:B------:R-:W-:-:S13]  /*16ec0*/  ISETP.NE.AND P0, PT, R14, RZ, PT ;  /* 0x000000ff0e00720c */ /* 0x000fda0003f05270 */
[----:B------:R-:W-:Y:S05]  /*16ed0*/  @P0 BRA `(.L_x_590) ;  /* 0x00001ca000000947 */ /* 0x000fea0003800000 */
        /* <DEDUP_REMOVED lines=10> */
[----:B-1----:R-:W4:Y:S04]  /*16f80*/  LDL R5, [R1+0x1e8] ;  /* 0x0001e80001057983 */ /* 0x002f280000100800 */
        /* <DEDUP_REMOVED lines=9> */
[----:B--2---:R-:W-:Y:S02]  /*17020*/  ISETP.GE.AND P2, PT, R11, c[0x0][0x3c8], PT ;  /* 0x0000f2000b007a0c */ /* 0x004fe40003f46270 */
[----:B---3--:R-:W-:-:S09]  /*17030*/  ISETP.GE.AND P1, PT, R21, c[0x0][0x3c8], PT ;  /* 0x0000f20015007a0c */ /* 0x008fd20003f26270 */
[----:B------:R-:W-:Y:S02]  /*17040*/  @!P3 IMAD.MOV.U32 R2, RZ, RZ, R0 ;  /* 0x000000ffff02b224 */ /* 0x000fe400078e0000 */
[----:B------:R-:W-:Y:S01]  /*17050*/  @!P3 IMAD.MOV.U32 R3, RZ, RZ, R4 ;  /* 0x000000ffff03b224 */ /* 0x000fe200078e0004 */
[----:B----4-:R-:W-:-:S03]  /*17060*/  ISETP.GE.AND P0, PT, R13, c[0x0][0x3c8], PT ;  /* 0x0000f2000d007a0c */ /* 0x010fc60003f06270 */
[----:B------:R-:W-:Y:S01]  /*17070*/  @!P3 IMAD.WIDE R2, R6, 0x4, R2 ;  /* 0x000000040602b825 */ /* 0x000fe200078e0202 */
[----:B------:R-:W-:-:S04]  /*17080*/  @!P1 LEA R6, P4, R21, R0, 0x2 ;  /* 0x0000000015069211 */ /* 0x000fc800078810ff */
[----:B------:R1:W-:Y:S01]  /*17090*/  @!P3 ST.E.64 [R2.64], R116 ;  /* 0x000000740200b985 */ /* 0x0003e2000c101b06 */
[----:B------:R-:W-:Y:S02]  /*170a0*/  @!P2 LEA R8, P3, R11, R0, 0x2 ;  /* 0x000000000b08a211 */ /* 0x000fe400078610ff */
[-C--:B------:R-:W-:Y:S02]  /*170b0*/  @!P1 LEA.HI.X R7, R21, R4.reuse, R22, 0x2, P4 ;  /* 0x0000000415079211 */ /* 0x080fe400020f1416 */
[----:B------:R-:W-:Y:S01]  /*170c0*/  @!P2 LEA.HI.X R9, R11, R4, R18, 0x2, P3 ;  /* 0x000000040b09a211 */ /* 0x000fe200018f1412 */
[----:B------:R-:W2:Y:S01]  /*170d0*/  LDL R21, [R1+0x1d8] ;  /* 0x0001d80001157983 */ /* 0x000ea20000100800 */
[----:B------:R-:W-:-:S03]  /*170e0*/  ISETP.GE.AND P4, PT, R17, c[0x0][0x3c8], PT ;  /* 0x0000f20011007a0c */ /* 0x000fc60003f86270 */
[----:B------:R-:W3:Y:S01]  /*170f0*/  LDL R18, [R1+0x154] ;  /* 0x0001540001127983 */ /* 0x000ee20000100800 */
[----:B------:R-:W-:-:S03]  /*17100*/  ISETP.GE.AND P6, PT, R12, c[0x0][0x3c8], PT ;  /* 0x0000f2000c007a0c */ /* 0x000fc60003fc6270 */
[----:B------:R-:W4:Y:S04]  /*17110*/  LDL R11, [R1+0x158] ;  /* 0x00015800010b7983 */ /* 0x000f280000100800 */
[----:B------:R5:W-:Y:S04]  /*17120*/  @!P2 ST.E.64 [R8.64], R154 ;  /* 0x0000009a0800a985 */ /* 0x000be8000c101b06 */
[----:B------:R-:W4:Y:S01]  /*17130*/  LDL R22, [R1+0x14c] ;  /* 0x00014c0001167983 */ /* 0x000f220000100800 */
[----:B-1----:R-:W-:-:S04]  /*17140*/  @!P0 LEA R2, P3, R13, R0, 0x2 ;  /* 0x000000000d028211 */ /* 0x002fc800078610ff */
[----:B------:R-:W-:Y:S02]  /*17150*/  @!P0 LEA.HI.X R3, R13, R4, R19, 0x2, P3 ;  /* 0x000000040d038211 */ /* 0x000fe400018f1413 */
[----:B------:R-:W4:Y:S01]  /*17160*/  LDL R19, [R1+0x1d4] ;  /* 0x0001d40001137983 */ /* 0x000f220000100800 */
[----:B------:R-:W-:-:S03]  /*17170*/  ISETP.GE.AND P3, PT, R20, c[0x0][0x3c8], PT ;  /* 0x0000f20014007a0c */ /* 0x000fc60003f66270 */
[----:B------:R1:W-:Y:S04]  /*17180*/  @!P1 ST.E.64 [R6.64], R124 ;  /* 0x0000007c06009985 */ /* 0x0003e8000c101b06 */
[----:B------:R1:W-:Y:S01]  /*17190*/  @!P0 ST.E.64 [R2.64], R120 ;  /* 0x0000007802008985 */ /* 0x0003e2000c101b06 */
[----:B-----5:R-:W-:-:S03]  /*171a0*/  @!P4 LEA R8, P0, R17, R0, 0x2 ;  /* 0x000000001108c211 */ /* 0x020fc600078010ff */
[----:B------:R-:W5:Y:S01]  /*171b0*/  LDL R13, [R1+0x150] ;  /* 0x00015000010d7983 */ /* 0x000f620000100800 */
[----:B------:R-:W-:Y:S02]  /*171c0*/  @!P4 LEA.HI.X R9, R17, R4, R5, 0x2, P0 ;  /* 0x000000041109c211 */ /* 0x000fe400000f1405 */
[C---:B------:R-:W-:Y:S01]  /*171d0*/  ISETP.GE.AND P0, PT, R20.reuse, c[0x0][0x3c8], PT ;  /* 0x0000f20014007a0c */ /* 0x040fe20003f06270 */
[----:B------:R-:W5:Y:S01]  /*171e0*/  LDL R5, [R1+0x148] ;  /* 0x0001480001057983 */ /* 0x000f620000100800 */
[-C--:B-1----:R-:W-:Y:S02]  /*171f0*/  @!P3 LEA R6, P1, R20, R0.reuse, 0x2 ;  /* 0x000000001406b211 */ /* 0x082fe400078210ff */
[----:B------:R-:W-:-:S04]  /*17200*/  @!P6 LEA R2, P2, R12, R0, 0x2 ;  /* 0x000000000c02e211 */ /* 0x000fc800078410ff */
[-C--:B------:R-:W-:Y:S02]  /*17210*/  @!P6 LEA.HI.X R3, R12, R4.reuse, R14, 0x2, P2 ;  /* 0x000000040c03e211 */ /* 0x080fe400010f140e */
[----:B------:R-:W5:Y:S05]  /*17220*/  LDL R12, [R1+0x1d0] ;  /* 0x0001d000010c7983 */ /* 0x000f6a0000100800 */
[----:B------:R-:W-:Y:S01]  /*17230*/  @!P0 LEA.HI.X R7, R20, R4, R24, 0x2, P1 ;  /* 0x0000000414078211 */ /* 0x000fe200008f1418 */
[----:B------:R-:W5:Y:S04]  /*17240*/  LDL R14, [R1+0x1c8] ;  /* 0x0001c800010e7983 */ /* 0x000f680000100800 */
[----:B------:R-:W5:Y:S01]  /*17250*/  LDL R20, [R1+0x1cc] ;  /* 0x0001cc0001147983 */ /* 0x000f620000100800 */
[----:B------:R-:W-:-:S02]  /*17260*/  ISETP.GE.AND P1, PT, R17, c[0x0][0x3c8], PT ;  /* 0x0000f20011007a0c */ /* 0x000fc40003f26270 */
[----:B------:R-:W-:Y:S01]  /*17270*/  ISETP.GE.AND P4, PT, R16, c[0x0][0x3c8], PT ;  /* 0x0000f20010007a0c */ /* 0x000fe20003f86270 */
[----:B------:R-:W5:Y:S01]  /*17280*/  LDL R17, [R1+0x144] ;  /* 0x0001440001117983 */ /* 0x000f620000100800 */
[----:B------:R-:W-:Y:S02]  /*17290*/  ISETP.GE.AND P5, PT, R15, c[0x0][0x3c8], PT ;  /* 0x0000f2000f007a0c */ /* 0x000fe40003fa6270 */
[----:B------:R-:W-:Y:S01]  /*172a0*/  ISETP.GE.AND P3, PT, R10, c[0x0][0x3c8], PT ;  /* 0x0000f2000a007a0c */ /* 0x000fe20003f66270 */
[----:B------:R-:W5:Y:S06]  /*172b0*/  LDL R24, [R1+0x124] ;  /* 0x0001240001187983 */ /* 0x000f6c0000100800 */
[----:B------:R-:W-:Y:S04]  /*172c0*/  @!P1 ST.E.64 [R8.64], R142 ;  /* 0x0000008e08009985 */ /* 0x000fe8000c101b06 */
[----:B------:R1:W-:Y:S04]  /*172d0*/  @!P0 ST.E.64 [R6.64], R128 ;  /* 0x0000008006008985 */ /* 0x0003e8000c101b06 */
[----:B------:R1:W-:Y:S02]  /*172e0*/  @!P6 ST.E.64 [R2.64], R30 ;  /* 0x0000001e0200e985 */ /* 0x0003e4000c101b06 */
[----:B-1----:R-:W-:-:S02]  /*172f0*/  @!P4 LEA R6, P6, R16, R0, 0x2 ;  /* 0x000000001006c211 */ /* 0x002fc400078c10ff */
[----:B------:R-:W-:-:S04]  /*17300*/  @!P5 LEA R8, P0, R15, R0, 0x2 ;  /* 0x000000000f08d211 */ /* 0x000fc800078010ff */
[----:B------:R-:W-:Y:S02]  /*17310*/  @!P5 LEA.HI.X R9, R15, R4, R23, 0x2, P0 ;  /* 0x000000040f09d211 */ /* 0x000fe400000f1417 */
[----:B------:R-:W5:Y:S05]  /*17320*/  LDL R15, [R1+0x140] ;  /* 0x00014000010f7983 */ /* 0x000f6a0000100800 */
[----:B------:R-:W-:Y:S01]  /*17330*/  P2R R2, PR, RZ, 0x40 ;  /* 0x00000040ff027803 */ /* 0x000fe20000000000 */
[----:B------:R-:W5:Y:S03]  /*17340*/  LDL R23, [R1+0x1c4] ;  /* 0x0001c40001177983 */ /* 0x000f660000100800 */
[----:B------:R-:W-:-:S02]  /*17350*/  ISETP.NE.AND P0, PT, R2, RZ, PT ;  /* 0x000000ff0200720c */ /* 0x000fc40003f05270 */
[----:B------:R-:W-:Y:S01]  /*17360*/  @!P3 LEA R2, P6, R10, R0, 0x2 ;  /* 0x000000000a02b211 */ /* 0x000fe200078c10ff */
[----:B------:R-:W-:Y:S01]  /*17370*/  @!P5 ST.E.64 [R8.64], R146 ;  /* 0x000000920800d985 */ /* 0x000fe2000c101b06 */
[----:B--2---:R-:W-:-:S03]  /*17380*/  @!P4 LEA.HI.X R7, R16, R4, R21, 0x2, P0 ;  /* 0x000000041007c211 */ /* 0x004fc600000f1415 */
[----:B------:R-:W2:Y:S01]  /*17390*/  LDL R21, [R1+0x1c0] ;  /* 0x0001c00001157983 */ /* 0x000ea20000100800 */
[----:B---3--:R-:W-:-:S03]  /*173a0*/  ISETP.GE.AND P1, PT, R18, c[0x0][0x3c8], PT ;  /* 0x0000f20012007a0c */ /* 0x008fc60003f26270 */
[----:B------:R1:W-:Y:S01]  /*173b0*/  @!P4 ST.E.64 [R6.64], R138 ;  /* 0x0000008a0600c985 */ /* 0x0003e2000c101b06 */
[----:B----4-:R-:W-:-:S03]  /*173c0*/  ISETP.GE.AND P2, PT, R11, c[0x0][0x3c8], PT ;  /* 0x0000f2000b007a0c */ /* 0x010fc60003f46270 */
[----:B------:R-:W3:Y:S01]  /*173d0*/  LDL R16, [R1+0x13c] ;  /* 0x00013c0001107983 */ /* 0x000ee20000100800 */
[----:B------:R-:W-:-:S03]  /*173e0*/  @!P3 LEA.HI.X R3, R10, R4, R19, 0x2, P6 ;  /* 0x000000040a03b211 */ /* 0x000fc600030f1413 */
[----:B------:R-:W4:Y:S02]  /*173f0*/  LDL R19, [R1+0x1bc] ;  /* 0x0001bc0001137983 */ /* 0x000f240000100800 */
[-C--:B-1----:R-:W-:Y:S02]  /*17400*/  @!P1 LEA R6, P6, R18, R0.reuse, 0x2 ;  /* 0x0000000012069211 */ /* 0x082fe400078c10ff */
[----:B------:R1:W-:Y:S02]  /*17410*/  @!P3 ST.E.64 [R2.64], R34 ;  /* 0x000000220200b985 */ /* 0x0003e4000c101b06 */
[----:B------:R-:W-:Y:S02]  /*17420*/  @!P2 LEA R8, P3, R11, R0, 0x2 ;  /* 0x000000000b08a211 */ /* 0x000fe400078610ff */
[----:B------:R-:W4:Y:S07]  /*17430*/  LDL R10, [R1+0x138] ;  /* 0x00013800010a7983 */ /* 0x000f2e0000100800 */
[----:B-1----:R-:W-:-:S02]  /*17440*/  P2R R2, PR, RZ, 0x40 ;  /* 0x00000040ff027803 */ /* 0x002fc40000000000 */
[-C--:B-----5:R-:W-:Y:S02]  /*17450*/  @!P2 LEA.HI.X R9, R11, R4.reuse, R12, 0x2, P3 ;  /* 0x000000040b09a211 */ /* 0x0a0fe400018f140c */
[----:B------:R-:W-:Y:S01]  /*17460*/  ISETP.NE.AND P3, PT, R2, RZ, PT ;  /* 0x000000ff0200720c */ /* 0x000fe20003f65270 */
[----:B------:R-:W5:Y:S01]  /*17470*/  LDL R11, [R1+0x130] ;  /* 0x00013000010b7983 */ /* 0x000f620000100800 */
[----:B------:R-:W-:Y:S02]  /*17480*/  ISETP.GE.AND P0, PT, R13, c[0x0][0x3c8], PT ;  /* 0x0000f2000d007a0c */ /* 0x000fe40003f06270 */
[----:B------:R-:W-:Y:S01]  /*17490*/  ISETP.GE.AND P4, PT, R5, c[0x0][0x3c8], PT ;  /* 0x0000f20005007a0c */ /* 0x000fe20003f86270 */
[----:B------:R-:W5:Y:S01]  /*174a0*/  LDL R12, [R1+0x134] ;  /* 0x00013400010c7983 */ /* 0x000f620000100800 */
[----:B------:R-:W-:-:S03]  /*174b0*/  @!P1 LEA.HI.X R7, R18, R4, R20, 0x2, P3 ;  /* 0x0000000412079211 */ /* 0x000fc600018f1414 */
[----:B------:R-:W5:Y:S01]  /*174c0*/  LDL R20, [R1+0x1b8] ;  /* 0x0001b80001147983 */ /* 0x000f620000100800 */
[----:B------:R-:W-:-:S03]  /*174d0*/  ISETP.GE.AND P3, PT, R17, c[0x0][0x3c8], PT ;  /* 0x0000f20011007a0c */ /* 0x000fc60003f66270 */
[----:B------:R-:W-:Y:S02]  /*174e0*/  @!P2 ST.E.64 [R8.64], R150 ;  /* 0x000000960800a985 */ /* 0x000fe4000c101b06 */
[C---:B------:R-:W-:Y:S02]  /*174f0*/  @!P0 LEA R2, P6, R13.reuse, R0, 0x2 ;  /* 0x000000000d028211 */ /* 0x040fe400078c10ff */
[----:B------:R-:W5:Y:S02]  /*17500*/  LDL R18, [R1+0x1b4] ;  /* 0x0001b40001127983 */ /* 0x000f640000100800 */
[----:B------:R-:W-:Y:S02]  /*17510*/  @!P0 LEA.HI.X R3, R13, R4, R14, 0x2, P6 ;  /* 0x000000040d038211 */ /* 0x000fe400030f140e */
[----:B------:R-:W-:Y:S04]  /*17520*/  @!P1 ST.E.64 [R6.64], R46 ;  /* 0x0000002e06009985 */ /* 0x000fe8000c101b06 */
[----:B------:R1:W-:Y:S04]  /*17530*/  @!P0 ST.E.64 [R2.64], R38 ;  /* 0x0000002602008985 */ /* 0x0003e8000c101b06 */
[----:B------:R-:W5:Y:S01]  /*17540*/  LDL R14, [R1+0x1b0] ;  /* 0x0001b000010e7983 */ /* 0x000f620000100800 */
[----:B------:R-:W-:-:S03]  /*17550*/  ISETP.GE.AND P5, PT, R22, c[0x0][0x3c8], PT ;  /* 0x0000f20016007a0c */ /* 0x000fc60003fa6270 */
[----:B------:R-:W5:Y:S01]  /*17560*/  LDL R13, [R1+0x12c] ;  /* 0x00012c00010d7983 */ /* 0x000f620000100800 */
[-C--:B-1----:R-:W-:Y:S02]  /*17570*/  @!P3 LEA R2, P1, R17, R0.reuse, 0x2 ;  /* 0x000000001102b211 */ /* 0x082fe400078210ff */
[----:B------:R-:W-:-:S11]  /*17580*/  @!P4 LEA R6, P6, R5, R0, 0x2 ;  /* 0x000000000506c211 */ /* 0x000fd600078c10ff */
[----:B------:R-:W-:Y:S02]  /*17590*/  P2R R3, PR, RZ, 0x2 ;  /* 0x00000002ff037803 */ /* 0x000fe40000000000 */
[----:B------:R-:W-:Y:S02]  /*175a0*/  ISETP.GE.AND P2, PT, R15, c[0x0][0x3c8], PT ;  /* 0x0000f2000f007a0c */ /* 0x000fe40003f46270 */
[----:B------:R-:W-:-:S04]  /*175b0*/  @!P5 LEA R8, P0, R22, R0, 0x2 ;  /* 0x000000001608d211 */ /* 0x000fc800078010ff */
[-C--:B------:R-:W-:Y:S02]  /*175c0*/  @!P5 LEA.HI.X R9, R22, R4.reuse, R23, 0x2, P0 ;  /* 0x000000041609d211 */ /* 0x080fe400000f1417 */
[----:B------:R-:W5:Y:S04]  /*175d0*/  LDL R22, [R1+0x120] ;  /* 0x0001200001167983 */ /* 0x000f680000100800 */
[----:B------:R1:W-:Y:S04]  /*175e0*/  @!P5 ST.E.64 [R8.64], R152 ;  /* 0x000000980800d985 */ /* 0x0003e8000c101b06 */
[----:B------:R-:W5:Y:S01]  /*175f0*/  LDL R23, [R1+0x198] ;  /* 0x0001980001177983 */ /* 0x000f620000100800 */
[----:B--2---:R-:W-:-:S02]  /*17600*/  @!P4 LEA.HI.X R7, R5, R4, R21, 0x2, P6 ;  /* 0x000000040507c211 */ /* 0x004fc400030f1415 */
[----:B------:R-:W-:Y:S01]  /*17610*/  ISETP.NE.AND P6, PT, R3, RZ, PT ;  /* 0x000000ff0300720c */ /* 0x000fe20003fc5270 */
[----:B------:R-:W2:Y:S04]  /*17620*/  LDL R5, [R1+0x128] ;  /* 0x0001280001057983 */ /* 0x000ea80000100800 */
[----:B------:R1:W-:Y:S01]  /*17630*/  @!P4 ST.E.64 [R6.64], R54 ;  /* 0x000000360600c985 */ /* 0x0003e2000c101b06 */
[----:B---3--:R-:W-:-:S03]  /*17640*/  ISETP.GE.AND P1, PT, R16, c[0x0][0x3c8], PT ;  /* 0x0000f20010007a0c */ /* 0x008fc60003f26270 */
[----:B------:R-:W3:Y:S01]  /*17650*/  LDL R21, [R1+0x194] ;  /* 0x0001940001157983 */ /* 0x000ee20000100800 */
[----:B----4-:R-:W-:-:S03]  /*17660*/  @!P3 LEA.HI.X R3, R17, R4, R19, 0x2, P6 ;  /* 0x000000041103b211 */ /* 0x010fc600030f1413 */
[----:B------:R-:W4:Y:S04]  /*17670*/  LDL R19, [R1+0x1ac] ;  /* 0x0001ac0001137983 */ /* 0x000f280000100800 */
[----:B------:R-:W3:Y:S04]  /*17680*/  LDL R17, [R1+0x1a8] ;  /* 0x0001a80001117983 */ /* 0x000ee80000100800 */
[----:B------:R5:W-:Y:S01]  /*17690*/  @!P3 ST.E.64 [R2.64], R42 ;  /* 0x0000002a0200b985 */ /* 0x000be2000c101b06 */
[----:B-1----:R-:W-:-:S04]  /*176a0*/  @!P2 LEA R8, P3, R15, R0, 0x2 ;  /* 0x000000000f08a211 */ /* 0x002fc800078610ff */
[----:B-----5:R-:W-:Y:S02]  /*176b0*/  @!P2 LEA.HI.X R9, R15, R4, R20, 0x2, P3 ;  /* 0x000000040f09a211 */ /* 0x020fe400018f1414 */
[----:B------:R-:W5:Y:S01]  /*176c0*/  LDL R15, [R1+0x1a4] ;  /* 0x0001a400010f7983 */ /* 0x000f620000100800 */
[----:B------:R-:W-:Y:S02]  /*176d0*/  @!P1 LEA R6, P6, R16, R0, 0x2 ;  /* 0x0000000010069211 */ /* 0x000fe400078c10ff */
[----:B------:R-:W-:Y:S01]  /*176e0*/  ISETP.GE.AND P0, PT, R10, c[0x0][0x3c8], PT ;  /* 0x0000f2000a007a0c */ /* 0x000fe20003f06270 */
[----:B------:R-:W5:Y:S01]  /*176f0*/  LDL R20, [R1+0x11c] ;  /* 0x00011c0001147983 */ /* 0x000f620000100800 */
[----:B------:R-:W-:-:S09]  /*17700*/  ISETP.GE.AND P4, PT, R11, c[0x0][0x3c8], PT ;  /* 0x0000f2000b007a0c */ /* 0x000fd20003f86270 */
[----:B------:R-:W-:-:S04]  /*17710*/  P2R R2, PR, RZ, 0x40 ;  /* 0x00000040ff027803 */ /* 0x000fc80000000000 */
[----:B------:R-:W-:Y:S02]  /*17720*/  ISETP.NE.AND P3, PT, R2, RZ, PT ;  /* 0x000000ff0200720c */ /* 0x000fe40003f65270 */
[----:B------:R-:W-:Y:S02]  /*17730*/  @!P0 LEA R2, P6, R10, R0, 0x2 ;  /* 0x000000000a028211 */ /* 0x000fe400078c10ff */
[-C--:B------:R-:W-:Y:S01]  /*17740*/  @!P1 LEA.HI.X R7, R16, R4.reuse, R18, 0x2, P3 ;  /* 0x0000000410079211 */ /* 0x080fe200018f1412 */
[----:B------:R-:W-:Y:S01]  /*17750*/  @!P2 ST.E.64 [R8.64], R156 ;  /* 0x0000009c0800a985 */ /* 0x000fe2000c101b06 */
[----:B------:R-:W-:Y:S02]  /*17760*/  ISETP.GE.AND P5, PT, R12, c[0x0][0x3c8], PT ;  /* 0x0000f2000c007a0c */ /* 0x000fe40003fa6270 */
[----:B------:R-:W-:Y:S01]  /*17770*/  @!P0 LEA.HI.X R3, R10, R4, R14, 0x2, P6 ;  /* 0x000000040a038211 */ /* 0x000fe200030f140e */
[----:B------:R1:W-:Y:S04]  /*17780*/  @!P1 ST.E.64 [R6.64], R62 ;  /* 0x0000003e06009985 */ /* 0x0003e8000c101b06 */
[----:B------:R-:W5:Y:S04]  /*17790*/  LDL R10, [R1+0x118] ;  /* 0x00011800010a7983 */ /* 0x000f680000100800 */
[----:B------:R-:W5:Y:S04]  /*177a0*/  LDL R18, [R1+0x114] ;  /* 0x0001140001127983 */ /* 0x000f680000100800 */
[----:B------:R1:W-:Y:S01]  /*177b0*/  @!P0 ST.E.64 [R2.64], R50 ;  /* 0x0000003202008985 */ /* 0x0003e2000c101b06 */
[----:B------:R-:W-:-:S03]  /*177c0*/  ISETP.GE.AND P3, PT, R13, c[0x0][0x3c8], PT ;  /* 0x0000f2000d007a0c */ /* 0x000fc60003f66270 */
[----:B------:R-:W5:Y:S04]  /*177d0*/  LDL R16, [R1+0x110] ;  /* 0x0001100001107983 */ /* 0x000f680000100800 */
[----:B------:R-:W5:Y:S01]  /*177e0*/  LDL R14, [R1+0x10c] ;  /* 0x00010c00010e7983 */ /* 0x000f620000100800 */
[-C--:B-1----:R-:W-:Y:S02]  /*177f0*/  @!P4 LEA R6, P6, R11, R0.reuse, 0x2 ;  /* 0x000000000b06c211 */ /* 0x082fe400078c10ff */
[----:B------:R-:W-:-:S11]  /*17800*/  @!P5 LEA R8, P0, R12, R0, 0x2 ;  /* 0x000000000c08d211 */ /* 0x000fd600078010ff */
[----:B------:R-:W-:Y:S02]  /*17810*/  P2R R2, PR, RZ, 0x40 ;  /* 0x00000040ff027803 */ /* 0x000fe40000000000 */
[----:B--2---:R-:W-:Y:S02]  /*17820*/  ISETP.GE.AND P2, PT, R5, c[0x0][0x3c8], PT ;  /* 0x0000f20005007a0c */ /* 0x004fe40003f46270 */
[-C--:B----4-:R-:W-:Y:S02]  /*17830*/  @!P5 LEA.HI.X R9, R12, R4.reuse, R19, 0x2, P0 ;  /* 0x000000040c09d211 */ /* 0x090fe400000f1413 */
[----:B------:R-:W-:Y:S01]  /*17840*/  ISETP.NE.AND P0, PT, R2, RZ, PT ;  /* 0x000000ff0200720c */ /* 0x000fe20003f05270 */
[----:B------:R-:W2:Y:S03]  /*17850*/  LDL R12, [R1+0x108] ;  /* 0x00010800010c7983 */ /* 0x000ea60000100800 */
[----:B---3--:R-:W-:Y:S01]  /*17860*/  @!P4 LEA.HI.X R7, R11, R4, R17, 0x2, P0 ;  /* 0x000000040b07c211 */ /* 0x008fe200000f1411 */
[----:B------:R-:W3:Y:S04]  /*17870*/  LDL R19, [R1+0x18c] ;  /* 0x00018c0001137983 */ /* 0x000ee80000100800 */
[----:B------:R-:W4:Y:S01]  /*17880*/  LDL R11, [R1+0x190] ;  /* 0x00019000010b7983 */ /* 0x000f220000100800 */
[----:B------:R-:W-:-:S03]  /*17890*/  @!P3 LEA R2, P6, R13, R0, 0x2 ;  /* 0x000000000d02b211 */ /* 0x000fc600078c10ff */
[----:B------:R-:W2:Y:S04]  /*178a0*/  LDL R17, [R1+0x188] ;  /* 0x0001880001117983 */ /* 0x000ea80000100800 */
[----:B------:R1:W-:Y:S04]  /*178b0*/  @!P5 ST.E.64 [R8.64], R158 ;  /* 0x0000009e0800d985 */ /* 0x0003e8000c101b06 */
[----:B------:R1:W-:Y:S01]  /*178c0*/  @!P4 ST.E.64 [R6.64], R74 ;  /* 0x0000004a0600c985 */ /* 0x0003e2000c101b06 */
[----:B-----5:R-:W-:-:S03]  /*178d0*/  @!P3 LEA.HI.X R3, R13, R4, R15, 0x2, P6 ;  /* 0x000000040d03b211 */ /* 0x020fc600030f140f */
[----:B------:R-:W5:Y:S04]  /*178e0*/  LDL R15, [R1+0x184] ;  /* 0x00018400010f7983 */ /* 0x000f680000100800 */
[----:B------:R-:W5:Y:S04]  /*178f0*/  LDL R13, [R1+0x180] ;  /* 0x00018000010d7983 */ /* 0x000f680000100800 */
[----:B------:R1:W-:Y:S02]  /*17900*/  @!P3 ST.E.64 [R2.64], R58 ;  /* 0x0000003a0200b985 */ /* 0x0003e4000c101b06 */
[----:B-1----:R-:W-:-:S04]  /*17910*/  @!P2 LEA R8, P3, R5, R0, 0x2 ;  /* 0x000000000508a211 */ /* 0x002fc800078610ff */
[----:B------:R-:W-:Y:S02]  /*17920*/  @!P2 LEA.HI.X R9, R5, R4, R26, 0x2, P3 ;  /* 0x000000040509a211 */ /* 0x000fe400018f141a */
[----:B------:R-:W5:Y:S01]  /*17930*/  LDL R5, [R1+0x104] ;  /* 0x0001040001057983 */ /* 0x000f620000100800 */
[----:B------:R-:W-:Y:S02]  /*17940*/  ISETP.GE.AND P1, PT, R24, c[0x0][0x3c8], PT ;  /* 0x0000f20018007a0c */ /* 0x000fe40003f26270 */
[----:B------:R-:W-:-:S11]  /*17950*/  ISETP.GE.AND P0, PT, R22, c[0x0][0x3c8], PT ;  /* 0x0000f20016007a0c */ /* 0x000fd60003f06270 */
[-C--:B------:R-:W-:Y:S02]  /*17960*/  @!P1 LEA R6, P4, R24, R0.reuse, 0x2 ;  /* 0x0000000018069211 */ /* 0x080fe400078810ff */
[----:B------:R-:W-:Y:S02]  /*17970*/  ISETP.GE.AND P5, PT, R20, c[0x0][0x3c8], PT ;  /* 0x0000f20014007a0c */ /* 0x000fe40003fa6270 */
[----:B------:R-:W-:-:S09]  /*17980*/  @!P0 LEA R2, P6, R22, R0, 0x2 ;  /* 0x0000000016028211 */ /* 0x000fd200078c10ff */
[----:B------:R-:W-:-:S04]  /*17990*/  P2R R3, PR, RZ, 0x10 ;  /* 0x00000010ff037803 */ /* 0x000fc80000000000 */
[----:B------:R-:W-:Y:S02]  /*179a0*/  ISETP.NE.AND P3, PT, R3, RZ, PT ;  /* 0x000000ff0300720c */ /* 0x000fe40003f65270 */
[----:B------:R-:W-:Y:S02]  /*179b0*/  ISETP.GE.AND P4, PT, R10, c[0x0][0x3c8], PT ;  /* 0x0000f2000a007a0c */ /* 0x000fe40003f86270 */
[-C--:B------:R-:W-:Y:S02]  /*179c0*/  @!P1 LEA.HI.X R7, R24, R4.reuse, R25, 0x2, P3 ;  /* 0x0000000418079211 */ /* 0x080fe400018f1419 */
[----:B------:R-:W-:Y:S01]  /*179d0*/  @!P0 LEA.HI.X R3, R22, R4, R23, 0x2, P6 ;  /* 0x0000000416038211 */ /* 0x000fe200030f1417 */
[----:B------:R-:W-:Y:S01]  /*179e0*/  @!P2 ST.E.64 [R8.64], R160 ;  /* 0x000000a00800a985 */ /* 0x000fe2000c101b06 */
[----:B------:R-:W-:-:S03]  /*179f0*/  ISETP.GE.AND P3, PT, R18, c[0x0][0x3c8], PT ;  /* 0x0000f20012007a0c */ /* 0x000fc60003f66270 */
[----:B------:R1:W-:Y:S04]  /*17a00*/  @!P1 ST.E.64 [R6.64], R82 ;  /* 0x0000005206009985 */ /* 0x0003e8000c101b06 */
[----:B------:R1:W-:Y:S01]  /*17a10*/  @!P0 ST.E.64 [R2.64], R66 ;  /* 0x0000004202008985 */ /* 0x0003e2000c101b06 */
[----:B------:R-:W-:Y:S02]  /*17a20*/  ISETP.GE.AND P2, PT, R16, c[0x0][0x3c8], PT ;  /* 0x0000f20010007a0c */ /* 0x000fe40003f46270 */
[----:B------:R-:W-:Y:S02]  /*17a30*/  ISETP.GE.AND P1, PT, R14, c[0x0][0x3c8], PT ;  /* 0x0000f2000e007a0c */ /* 0x000fe40003f26270 */
[----:B-1----:R-:W-:-:S04]  /*17a40*/  @!P5 LEA R6, P0, R20, R0, 0x2 ;  /* 0x000000001406d211 */ /* 0x002fc800078010ff */
[----:B------:R-:W-:Y:S02]  /*17a50*/  @!P5 LEA.HI.X R7, R20, R4, R21, 0x2, P0 ;  /* 0x000000041407d211 */ /* 0x000fe400000f1415 */
[----:B------:R-:W-:-:S03]  /*17a60*/  @!P4 LEA R2, P6, R10, R0, 0x2 ;  /* 0x000000000a02c211 */ /* 0x000fc600078c10ff */
[----:B------:R-:W-:Y:S01]  /*17a70*/  @!P5 ST.E.64 [R6.64], R86 ;  /* 0x000000560600d985 */ /* 0x000fe2000c101b06 */
[----:B----4-:R-:W-:Y:S02]  /*17a80*/  @!P4 LEA.HI.X R3, R10, R4, R11, 0x2, P6 ;  /* 0x000000040a03c211 */ /* 0x010fe400030f140b */
[-C--:B------:R-:W-:Y:S02]  /*17a90*/  @!P3 LEA R10, P5, R18, R0.reuse, 0x2 ;  /* 0x00000000120ab211 */ /* 0x080fe400078a10ff */
[----:B--2---:R-:W-:Y:S01]  /*17aa0*/  ISETP.GE.AND P0, PT, R12, c[0x0][0x3c8], PT ;  /* 0x0000f2000c007a0c */ /* 0x004fe20003f06270 */
[----:B------:R1:W-:Y:S01]  /*17ab0*/  @!P4 ST.E.64 [R2.64], R90 ;  /* 0x0000005a0200c985 */ /* 0x0003e2000c101b06 */
[----:B------:R-:W-:-:S04]  /*17ac0*/  @!P2 LEA R8, P6, R16, R0, 0x2 ;  /* 0x000000001008a211 */ /* 0x000fc800078c10ff */
[----:B------:R-:W-:-:S05]  /*17ad0*/  @!P2 LEA.HI.X R9, R16, R4, R17, 0x2, P6 ;  /* 0x000000041009a211 */ /* 0x000fca00030f1411 */
[----:B-1----:R-:W-:-:S04]  /*17ae0*/  P2R R2, PR, RZ, 0x20 ;  /* 0x00000020ff027803 */ /* 0x002fc80000000000 */
[----:B------:R-:W-:Y:S02]  /*17af0*/  ISETP.NE.AND P4, PT, R2, RZ, PT ;  /* 0x000000ff0200720c */ /* 0x000fe40003f85270 */
[----:B------:R-:W-:Y:S02]  /*17b00*/  @!P1 LEA R6, P5, R14, R0, 0x2 ;  /* 0x000000000e069211 */ /* 0x000fe400078a10ff */
[----:B---3--:R-:W-:Y:S02]  /*17b10*/  @!P3 LEA.HI.X R11, R18, R4, R19, 0x2, P4 ;  /* 0x00000004120bb211 */ /* 0x008fe400020f1413 */
[----:B------:R-:W-:Y:S02]  /*17b20*/  @!P0 LEA R2, P4, R12, R0, 0x2 ;  /* 0x000000000c028211 */ /* 0x000fe400078810ff */
[-C--:B-----5:R-:W-:Y:S02]  /*17b30*/  @!P1 LEA.HI.X R7, R14, R4.reuse, R15, 0x2, P5 ;  /* 0x000000040e079211 */ /* 0x0a0fe400028f140f */
[----:B------:R-:W-:Y:S01]  /*17b40*/  @!P0 LEA.HI.X R3, R12, R4, R13, 0x2, P4 ;  /* 0x000000040c038211 */ /* 0x000fe200020f140d */
[----:B------:R1:W-:Y:S04]  /*17b50*/  @!P3 ST.E.64 [R10.64], R102 ;  /* 0x000000660a00b985 */ /* 0x0003e8000c101b06 */
[----:B------:R1:W-:Y:S04]  /*17b60*/  @!P2 ST.E.64 [R8.64], R98 ;  /* 0x000000620800a985 */ /* 0x0003e8000c101b06 */
[----:B------:R1:W-:Y:S04]  /*17b70*/  @!P1 ST.E.64 [R6.64], R94 ;  /* 0x0000005e06009985 */ /* 0x0003e8000c101b06 */
        /* <DEDUP_REMOVED lines=8> */
.L_x_575:
[----:B------:R-:W3:Y:S04]  /*17c00*/  LDL.LU R0, [R1+0xf4] ;  /* 0x0000f40001007983 */ /* 0x000ee80000300800 */
[----:B--2---:R-:W2:Y:S01]  /*17c10*/  LDL R7, [R1+0xcc] ;  /* 0x0000cc0001077983 */ /* 0x004ea20000100800 */
[----:B------:R-:W-:Y:S01]  /*17c20*/  ISETP.NE.U32.AND P0, PT, RZ, c[0x0][0x508], PT ;  /* 0x00014200ff007a0c */ /* 0x000fe20003f05070 */
[----:B------:R-:W-:Y:S01]  /*17c30*/  IMAD.MOV.U32 R4, RZ, RZ, 0x4 ;  /* 0x00000004ff047424 */ /* 0x000fe200078e00ff */
[----:B------:R-:W-:Y:S01]  /*17c40*/  ISETP.NE.U32.AND P2, PT, RZ, c[0x0][0x500], PT ;  /* 0x00014000ff007a0c */ /* 0x000fe20003f45070 */
[----:B------:R-:W-:Y:S01]  /*17c50*/  IMAD.MOV.U32 R20, RZ, RZ, c[0x0][0x388] ;  /* 0x0000e200ff147624 */ /* 0x000fe200078e00ff */
[----:B------:R-:W-:Y:S01]  /*17c60*/  ISETP.NE.AND.EX P0, PT, RZ, c[0x0][0x50c], PT, P0 ;  /* 0x00014300ff007a0c */ /* 0x000fe20003f05300 */
[----:B------:R-:W-:Y:S01]  /*17c70*/  IMAD.MOV.U32 R6, RZ, RZ, RZ ;  /* 0x000000ffff067224 */ /* 0x000fe200078e00ff */
[----:B------:R-:W-:Y:S01]  /*17c80*/  ISETP.NE.AND.EX P2, PT, RZ, c[0x0][0x504], PT, P2 ;  /* 0x00014100ff007a0c */ /* 0x000fe20003f45320 */
[----:B--2---:R-:W-:-:S10]  /*17c90*/  IMAD.WIDE R2, R7, R4, c[0x0][0x500] ;  /* 0x0001400007027625 */ /* 0x004fd400078e0204 */
[----:B------:R-:W-:Y:S02]  /*17ca0*/  @P0 IMAD.WIDE R4, R7, R4, c[0x0][0x508] ;  /* 0x0001420007040625 */ /* 0x000fe400078e0204 */
[----:B------:R1:W5:Y:S04]  /*17cb0*/  @P2 LDG.E R6, [R2.64] ;  /* 0x0000000602062981 */ /* 0x000368000c1e1900 */
[----:B------:R1:W5:Y:S01]  /*17cc0*/  @P0 LDG.E R20, [R4.64] ;  /* 0x0000000604140981 */ /* 0x000362000c1e1900 */
[----:B---3--:R-:W-:-:S04]  /*17cd0*/  ISETP.NE.AND P1, PT, R0, RZ, PT ;  /* 0x000000ff0000720c */ /* 0x008fc80003f25270 */
[----:B------:R-:W-:Y:S01]  /*17ce0*/  SEL R19, R0, c[0x0][0x3d4], P1 ;  /* 0x0000f50000137a07 */ /* 0x000fe20000800000 */
[----:B------:R-:W-:Y:S05]  /*17cf0*/  @P0 BRA `(.L_x_596) ;  /* 0x0000004000000947 */ /* 0x000fea0003800000 */
[----:B------:R-:W-:Y:S05]  /*17d00*/  @!P2 BRA `(.L_x_596) ;  /* 0x000000300000a947 */ /* 0x000fea0003800000 */
[----:B------:R2:W3:Y:S04]  /*17d10*/  LDG.E R0, [R2.64] ;  /* 0x0000000602007981 */ /* 0x0004e8000c1e1900 */
[----:B-12---:R-:W3:Y:S02]  /*17d20*/  LDG.E R2, [R2.64+0x4] ;  /* 0x0000040602027981 */ /* 0x006ee4000c1e1900 */
[----:B---3-5:R-:W-:Y:S02]  /*17d30*/  IADD3 R20, -R0, R2, RZ ;  /* 0x0000000200147210 */ /* 0x028fe40007ffe1ff */
.L_x_596:
[----:B-1----:R-:W2:Y:S01]  /*17d40*/  LDL.LU R2, [R1+0xc8] ;  /* 0x0000c80001027983 */ /* 0x002ea20000300800 */
[----:B------:R-:W-:Y:S01]  /*17d50*/  SHF.R.S32.HI R0, RZ, 0x1f, R7 ;  /* 0x0000001fff007819 */ /* 0x000fe20000011407 */
[----:B------:R-:W-:Y:S01]  /*17d60*/  BSSY B0, `(.L_x_597) ;  /* 0x0000039000007945 */ /* 0x000fe20003800000 */
[----:B-----5:R-:W-:Y:S01]  /*17d70*/  SHF.R.S32.HI R18, RZ, 0x1f, R6 ;  /* 0x0000001fff127819 */ /* 0x020fe20000011406 */
[----:B------:R-:W1:Y:S01]  /*17d80*/  S2R R3, SR_TID.X ;  /* 0x0000000000037919 */ /* 0x000e620000002100 */
[----:B------:R-:W-:-:S02]  /*17d90*/  SEL R16, R7, RZ, !P2 ;  /* 0x000000ff07107207 */ /* 0x000fc40005000000 */
[----:B------:R-:W-:Y:S02]  /*17da0*/  SEL R21, R0, RZ, !P2 ;  /* 0x000000ff00157207 */ /* 0x000fe40005000000 */
[----:B-1----:R-:W-:Y:S02]  /*17db0*/  ISETP.GT.AND P0, PT, R3, 0x7f, PT ;  /* 0x0000007f0300780c */ /* 0x002fe40003f04270 */
[----:B--2---:R-:W-:-:S11]  /*17dc0*/  LOP3.LUT R15, R2, 0xffff, RZ, 0xc0, !PT ;  /* 0x0000ffff020f7812 */ /* 0x004fd600078ec0ff */
[----:B------:R-:W-:Y:S05]  /*17dd0*/  @P0 BRA `(.L_x_598) ;  /* 0x0000031000000947 */ /* 0x000fea0003800000 */
[----:B------:R-:W2:Y:S01]  /*17de0*/  LDL R2, [R1+0xb0] ;  /* 0x0000b00001027983 */ /* 0x000ea20000100800 */
[----:B------:R-:W-:Y:S01]  /*17df0*/  IMAD R0, R20, c[0x0][0x4e8], RZ ;  /* 0x00013a0014007a24 */ /* 0x000fe200078e02ff */
[----:B--2---:R-:W-:-:S04]  /*17e00*/  IADD3 R14, R2, R3, RZ ;  /* 0x00000003020e7210 */ /* 0x004fc80007ffe0ff */
        /* <DEDUP_REMOVED lines=23> */
[----:B------:R-:W-:Y:S01]  /*17f80*/  IMAD.MOV R2, RZ, RZ, -R0 ;  /* 0x000000ffff027224 */ /* 0x000fe200078e0a00 */
[----:B------:R-:W-:Y:S02]  /*17f90*/  IADD3.X R9, R3, R9, R18, P1, P0 ;  /* 0x0000000903097210 */ /* 0x000fe40000fe0412 */
[----:B------:R-:W-:Y:S01]  /*17fa0*/  SHF.R.S32.HI R3, RZ, 0x1f, R0 ;  /* 0x0000001fff037819 */ /* 0x000fe20000011400 */
[----:B------:R-:W-:Y:S01]  /*17fb0*/  IMAD R2, R2, c[0x0][0x4e8], R14 ;  /* 0x00013a0002027a24 */ /* 0x000fe200078e020e */
[----:B--2---:R-:W-:-:S05]  /*17fc0*/  SEL R7, R22, RZ, P2 ;  /* 0x000000ff16077207 */ /* 0x004fca0001000000 */
[-C--:B-----5:R-:W-:Y:S02]  /*17fd0*/  IMAD R8, R13, R7.reuse, RZ ;  /* 0x000000070d087224 */ /* 0x0a0fe400078e02ff */
[----:B------:R-:W-:Y:S01]  /*17fe0*/  IMAD.WIDE.U32 R4, R12, R7, RZ ;  /* 0x000000070c047225 */ /* 0x000fe200078e00ff */
[----:B------:R-:W-:-:S04]  /*17ff0*/  SHF.R.S32.HI R7, RZ, 0x1f, R2 ;  /* 0x0000001fff077819 */ /* 0x000fc80000011402 */
[----:B------:R-:W-:Y:S01]  /*18000*/  IADD3 R5, R5, R8, RZ ;  /* 0x0000000805057210 */ /* 0x000fe20007ffe0ff */
[----:B------:R-:W-:Y:S01]  /*18010*/  IMAD.MOV.U32 R8, RZ, RZ, c[0x0][0x4a8] ;  /* 0x00012a00ff087624 */ /* 0x000fe200078e00ff */
[----:B------:R-:W-:Y:S01]  /*18020*/  IADD3 R4, P1, P0, R0, R17, R4 ;  /* 0x0000001100047210 */ /* 0x000fe2000783e004 */
[----:B------:R-:W-:-:S03]  /*18030*/  IMAD R0, R11, R2, RZ ;  /* 0x000000020b007224 */ /* 0x000fc600078e02ff */
[----:B------:R-:W-:Y:S01]  /*18040*/  IADD3.X R5, R3, R9, R5, P1, P0 ;  /* 0x0000000903057210 */ /* 0x000fe20000fe0405 */
[----:B------:R-:W-:-:S04]  /*18050*/  IMAD R0, R10, R7, R0 ;  /* 0x000000070a007224 */ /* 0x000fc800078e0200 */
        /* <DEDUP_REMOVED lines=9> */
.L_x_598:
[----:B------:R-:W-:Y:S05]  /*180f0*/  BSYNC B0 ;  /* 0x0000000000007941 */ /* 0x000fea0003800000 */
.L_x_597:
[----:B------:R-:W-:-:S13]  /*18100*/  ISETP.GT.AND P0, PT, R19, 0x1, PT ;  /* 0x000000011300780c */ /* 0x000fda0003f04270 */
[----:B------:R-:W-:Y:S05]  /*18110*/  @P0 BRA `(.L_x_590) ;  /* 0x00000a6000000947 */ /* 0x000fea0003800000 */
[----:B-1----:R-:W2:Y:S04]  /*18120*/  LDL R5, [R1+0xb0] ;  /* 0x0000b00001057983 */ /* 0x002ea80000100800 */
[----:B------:R-:W2:Y:S01]  /*18130*/  LDL R4, [R1+0x178] ;  /* 0x0001780001047983 */ /* 0x000ea20000100800 */
[----:B------:R-:W-:Y:S01]  /*18140*/  MOV R2, c[0x0][0x4e8] ;  /* 0x00013a0000027a02 */ /* 0x000fe20000000f00 */
[----:B------:R-:W-:-:S03]  /*18150*/  IMAD R0, R18, c[0x0][0x3a0], RZ ;  /* 0x0000e80012007a24 */ /* 0x000fc600078e02ff */
[----:B------:R-:W-:Y:S01]  /*18160*/  ISETP.NE.AND P0, PT, R2, 0x1, PT ;  /* 0x000000010200780c */ /* 0x000fe20003f05270 */
[----:B------:R-:W-:-:S04]  /*18170*/  IMAD.WIDE.U32 R2, R6, c[0x0][0x3a0], RZ ;  /* 0x0000e80006027a25 */ /* 0x000fc800078e00ff */
[----:B------:R-:W-:-:S05]  /*18180*/  IMAD R6, R6, c[0x0][0x3a4], R0 ;  /* 0x0000e90006067a24 */ /* 0x000fca00078e0200 */
[----:B------:R-:W-:-:S05]  /*18190*/  IADD3 R3, R3, R6, RZ ;  /* 0x0000000603037210 */ /* 0x000fca0007ffe0ff */
[----:B------:R-:W-:-:S04]  /*181a0*/  IMAD.WIDE.U32 R2, R15, c[0x0][0x3e8], R2 ;  /* 0x0000fa000f027a25 */ /* 0x000fc800078e0002 */
[----:B------:R-:W-:-:S04]  /*181b0*/  IMAD R3, R15, c[0x0][0x3ec], R3 ;  /* 0x0000fb000f037a24 */ /* 0x000fc800078e0203 */
[----:B------:R-:W-:Y:S01]  /*181c0*/  IMAD.WIDE.U32 R2, R16, c[0x0][0x3f0], R2 ;  /* 0x0000fc0010027a25 */ /* 0x000fe200078e0002 */
[----:B--2---:R-:W-:-:S03]  /*181d0*/  IADD3 R4, R4, R5, RZ ;  /* 0x0000000504047210 */ /* 0x004fc60007ffe0ff */
[----:B------:R-:W-:Y:S01]  /*181e0*/  IMAD R5, R21, c[0x0][0x3f0], RZ ;  /* 0x0000fc0015057a24 */ /* 0x000fe200078e02ff */
[----:B------:R-:W-:Y:S01]  /*181f0*/  MOV R0, R4 ;  /* 0x0000000400007202 */ /* 0x000fe20000000f00 */
[----:B------:R-:W-:-:S04]  /*18200*/  @P0 IMAD.HI.U32 R6, R4, c[0x0][0x4ec], RZ ;  /* 0x00013b0004060a27 */ /* 0x000fc800078e00ff */
[----:B------:R-:W-:Y:S01]  /*18210*/  IMAD R7, R16, c[0x0][0x3f4], R5 ;  /* 0x0000fd0010077a24 */ /* 0x000fe200078e0205 */
[----:B------:R-:W-:-:S04]  /*18220*/  @P0 SHF.R.U32.HI R0, RZ, c[0x0][0x4f0], R6 ;  /* 0x00013c00ff000a19 */ /* 0x000fc80000011606 */
[----:B------:R-:W-:Y:S02]  /*18230*/  SHF.R.S32.HI R6, RZ, 0x1f, R0 ;  /* 0x0000001fff067819 */ /* 0x000fe40000011400 */
[----:B------:R-:W-:Y:S02]  /*18240*/  IADD3 R5, -R0, RZ, RZ ;  /* 0x000000ff00057210 */ /* 0x000fe40007ffe1ff */
[----:B------:R-:W-:Y:S01]  /*18250*/  IADD3 R3, R3, R7, RZ ;  /* 0x0000000703037210 */ /* 0x000fe20007ffe0ff */
[----:B------:R-:W-:Y:S02]  /*18260*/  IMAD R6, R6, c[0x0][0x3e0], RZ ;  /* 0x0000f80006067a24 */ /* 0x000fe400078e02ff */
        /* <DEDUP_REMOVED lines=13> */
.L_x_683:
[----:B------:R-:W-:Y:S05]  /*18340*/  BRA.DIV ~URZ, `(.L_x_600) ;  /* 0x00003db27f007947 */ /* 0x000fea000b800000 */
[----:B------:R3:W4:Y:S02]  /*18350*/  SHFL.IDX PT, R0, R14, RZ, 0x181f ;  /* 0x00181fff0e007589 */ /* 0x00072400000e0000 */
.L_x_684:
[----:B------:R-:W5:Y:S04]  /*18360*/  LDL.LU R3, [R1+0xb0] ;  /* 0x0000b00001037983 */ /* 0x000f680000300800 */
[----:B------:R-:W1:Y:S01]  /*18370*/  S2R R6, SR_TID.X ;  /* 0x0000000000067919 */ /* 0x000e620000002100 */
[----:B------:R-:W-:Y:S01]  /*18380*/  IMAD R13, R20, c[0x0][0x4e8], RZ ;  /* 0x00013a00140d7a24 */ /* 0x000fe200078e02ff */
[----:B-1----:R-:W-:-:S04]  /*18390*/  SHF.R.S32.HI R2, RZ, 0x1f, R6 ;  /* 0x0000001fff027819 */ /* 0x002fc80000011406 */
[----:B------:R-:W-:-:S04]  /*183a0*/  LEA.HI R2, R2, R6, RZ, 0x3 ;  /* 0x0000000602027211 */ /* 0x000fc800078f18ff */
[----:B------:R-:W-:Y:S01]  /*183b0*/  SHF.R.S32.HI R2, RZ, 0x3, R2 ;  /* 0x00000003ff027819 */ /* 0x000fe20000011402 */
[----:B------:R-:W-:Y:S04]  /*183c0*/  BSSY B0, `(.L_x_601) ;  /* 0x000001c000007945 */ /* 0x000fe80003800000 */
[----:B-----5:R-:W-:-:S05]  /*183d0*/  IMAD.IADD R12, R2, 0x1, R3 ;  /* 0x00000001020c7824 */ /* 0x020fca00078e0203 */
[----:B------:R-:W-:-:S13]  /*183e0*/  ISETP.GE.AND P0, PT, R12, R13, PT ;  /* 0x0000000d0c00720c */ /* 0x000fda0003f06270 */
        /* <DEDUP_REMOVED lines=21> */
[----:B------:R1:W-:Y:S04]  /*18540*/  @!P3 ST.E.128 [R10.64], RZ ;  /* 0x000000ff0a00b985 */ /* 0x0003e8000c101d06 */
[----:B------:R1:W-:Y:S04]  /*18550*/  @!P2 ST.E.128 [R8.64], RZ ;  /* 0x000000ff0800a985 */ /* 0x0003e8000c101d06 */
[----:B------:R1:W-:Y:S04]  /*18560*/  @!P1 ST.E.128 [R6.64], RZ ;  /* 0x000000ff06009985 */ /* 0x0003e8000c101d06 */
[----:B------:R1:W-:Y:S02]  /*18570*/  @!P0 ST.E.128 [R2.64], RZ ;  /* 0x000000ff02008985 */ /* 0x0003e4000c101d06 */
.L_x_602:
[----:B------:R-:W-:Y:S05]  /*18580*/  BSYNC B0 ;  /* 0x0000000000007941 */ /* 0x000fea0003800000 */
.L_x_601:
[----:B------:R-:W-:Y:S05]  /*18590*/  BRA.DIV ~URZ, `(.L_x_603) ;  /* 0x00003bf27f007947 */ /* 0x000fea000b800000 */
[----:B--2---:R2:W1:Y:S04]  /*185a0*/  SHFL.IDX PT, R4, R5, 0x1, 0x181f ;  /* 0x00381f0005047f89 */ /* 0x00446800000e0000 */
[----:B----4-:R2:W4:Y:S02]  /*185b0*/  SHFL.IDX PT, R0, R14, 0x1, 0x181f ;  /* 0x00381f000e007f89 */ /* 0x01052400000e0000 */
.L_x_685:
[----:B-1----:R-:W-:Y:S01]  /*185c0*/  IADD3 R2, R12, 0x20, RZ ;  /* 0x000000200c027810 */ /* 0x002fe20007ffe0ff */
[----:B------:R-:W-:Y:S03]  /*185d0*/  BSSY B0, `(.L_x_604) ;  /* 0x000001b000007945 */ /* 0x000fe60003800000 */
[----:B------:R-:W-:-:S13]  /*185e0*/  ISETP.GE.AND P0, PT, R2, R13, PT ;  /* 0x0000000d0200720c */ /* 0x000fda0003f06270 */
        /* <DEDUP_REMOVED lines=8> */
[----:B------:R-:W4:Y:S01]  /*18670*/  LDL R16, [R1+0x200] ;  /* 0x0002000001107983 */ /* 0x000f220000100800 */
[----:B-----5:R-:W-:-:S02]  /*18680*/  ISETP.GE.AND P3, PT, R3, c[0x0][0x3c8], PT ;  /* 0x0000f20003007a0c */ /* 0x020fc40003f66270 */
[----:B--2---:R-:W-:Y:S02]  /*18690*/  ISETP.GE.AND P2, PT, R19, c[0x0][0x3c8], PT ;  /* 0x0000f20013007a0c */ /* 0x004fe40003f46270 */
[----:B---3--:R-:W-:Y:S02]  /*186a0*/  ISETP.GE.AND P1, PT, R17, c[0x0][0x3c8], PT ;  /* 0x0000f20011007a0c */ /* 0x008fe40003f26270 */
[----:B----4-:R-:W-:-:S07]  /*186b0*/  ISETP.GE.AND P0, PT, R15, c[0x0][0x3c8], PT ;  /* 0x0000f2000f007a0c */ /* 0x010fce0003f06270 */
        /* <DEDUP_REMOVED lines=12> */
.L_x_605:
[----:B------:R-:W-:Y:S05]  /*18780*/  BSYNC B0 ;  /* 0x0000000000007941 */ /* 0x000fea0003800000 */
.L_x_604:
[----:B------:R-:W-:Y:S05]  /*18790*/  BRA.DIV ~URZ, `(.L_x_606) ;  /* 0x00003b027f007947 */ /* 0x000fea000b800000 */
[----:B------:R1:W2:Y:S02]  /*187a0*/  SHFL.IDX PT, R4, R5, 0x2, 0x181f ;  /* 0x00581f0005047f89 */ /* 0x0002a400000e0000 */
.L_x_686:
[----:B------:R-:W-:Y:S05]  /*187b0*/  BRA.DIV ~URZ, `(.L_x_607) ;  /* 0x00003b727f007947 */ /* 0x000fea000b800000 */
[----:B----4-:R4:W1:Y:S02]  /*187c0*/  SHFL.IDX PT, R0, R14, 0x2, 0x181f ;  /* 0x00581f000e007f89 */ /* 0x01086400000e0000 */
.L_x_687:
[----:B-1----:R-:W-:Y:S01]  /*187d0*/  IADD3 R2, R12, 0x40, RZ ;  /* 0x000000400c027810 */ /* 0x002fe20007ffe0ff */
[----:B------:R-:W-:Y:S03]  /*187e0*/  BSSY B0, `(.L_x_608) ;  /* 0x000001b000007945 */ /* 0x000fe60003800000 */
        /* <DEDUP_REMOVED lines=26> */
.L_x_609:
[----:B------:R-:W-:Y:S05]  /*18990*/  BSYNC B0 ;  /* 0x0000000000007941 */ /* 0x000fea0003800000 */
.L_x_608:
[----:B------:R-:W-:Y:S05]  /*189a0*/  BRA.DIV ~URZ, `(.L_x_610) ;  /* 0x00003a127f007947 */ /* 0x000fea000b800000 */
[----:B--2---:R2:W1:Y:S04]  /*189b0*/  SHFL.IDX PT, R4, R5, 0x3, 0x181f ;  /* 0x00781f0005047f89 */ /* 0x00446800000e0000 */
[----:B------:R2:W3:Y:S02]  /*189c0*/  SHFL.IDX PT, R0, R14, 0x3, 0x181f ;  /* 0x00781f000e007f89 */ /* 0x0004e400000e0000 */
.L_x_688:
[----:B-1----:R-:W-:-:S04]  /*189d0*/  IADD3 R2, R12, 0x60, RZ ;  /* 0x000000600c027810 */ /* 0x002fc80007ffe0ff */
        /* <DEDUP_REMOVED lines=26> */
.L_x_590:
[----:B------:R-:W-:Y:S05]  /*18b80*/  BSYNC B1 ;  /* 0x0000000000017941 */ /* 0x000fea0003800000 */
.L_x_574:
[----:B-1-34-:R-:W3:Y:S02]  /*18b90*/  LDL R0, [R1+0x1f8] ;  /* 0x0001f80001007983 */ /* 0x01aee40000100800 */
[----:B---3--:R-:W-:-:S13]  /*18ba0*/  ISETP.NE.AND P0, PT, R0, RZ, PT ;  /* 0x000000ff0000720c */ /* 0x008fda0003f05270 */
[----:B------:R-:W-:Y:S01]  /*18bb0*/  @P0 WARPSYNC 0xffffffff ;  /* 0xffffffff00000948 */ /* 0x000fe20003800000 */
[----:B------:R-:W-:Y:S06]  /*18bc0*/  @P0 BAR.SYNC.DEFER_BLOCKING 0x5, 0x100 ;  /* 0x0144000000000b1d */ /* 0x000fec0000010000 */
[----:B--2---:R-:W1:Y:S04]  /*18bd0*/  @P0 LDS.128 R4, [0x1a080] ;  /* 0x01a08000ff040984 */ /* 0x004e680000000c00 */
        /* <DEDUP_REMOVED lines=10> */
.L_x_689:
[----:B------:R-:W-:Y:S05]  /*18c80*/  BRA.DIV ~URZ, `(.L_x_613) ;  /* 0x000038d27f007947 */ /* 0x000fea000b800000 */
[----:B------:R3:W4:Y:S02]  /*18c90*/  SHFL.IDX PT, R8, R106, 0x1, 0x1f ;  /* 0x00201f006a087f89 */ /* 0x00072400000e0000 */
.L_x_690:
        /* <DEDUP_REMOVED lines=19> */
.L_x_691:
        /* <DEDUP_REMOVED lines=16> */
.L_x_692:
[----:B---3--:R-:W-:Y:S01]  /*18ed0*/  IMAD R0, R0, c[0x0][0x538], RZ ;  /* 0x00014e0000007a24 */ /* 0x008fe200078e02ff */
[----:B------:R-:W-:Y:S04]  /*18ee0*/  BSSY B1, `(.L_x_616) ;  /* 0x00000cf000017945 */ /* 0x000fe80003800000 */
[----:B----4-:R-:W-:-:S04]  /*18ef0*/  IADD3 R8, R0, R8, RZ ;  /* 0x0000000800087210 */ /* 0x010fc80007ffe0ff */
[----:B--2---:R-:W-:-:S13]  /*18f00*/  ISETP.GT.AND P0, PT, R8, R9, PT ;  /* 0x000000090800720c */ /* 0x004fda0003f04270 */
[----:B------:R-:W-:Y:S05]  /*18f10*/  @P0 BRA `(.L_x_617) ;  /* 0x0000025000000947 */ /* 0x000fea0003800000 */
.L_x_621:
        /* <DEDUP_REMOVED lines=17> */
.L_x_693:
        /* <DEDUP_REMOVED lines=16> */
.L_x_694:
[----:B--2---:R-:W-:-:S05]  /*19130*/  IMAD R0, R0, c[0x0][0x538], RZ ;  /* 0x00014e0000007a24 */ /* 0x004fca00078e02ff */
[----:B------:R-:W-:-:S04]  /*19140*/  IADD3 R8, R0, R8, RZ ;  /* 0x0000000800087210 */ /* 0x000fc80007ffe0ff */
[----:B------:R-:W-:-:S13]  /*19150*/  ISETP.GT.AND P0, PT, R8, R9, PT ;  /* 0x000000090800720c */ /* 0x000fda0003f04270 */
[----:B-1----:R-:W-:Y:S05]  /*19160*/  @!P0 BRA `(.L_x_621) ;  /* 0xfffffdb000008947 */ /* 0x002fea000383ffff */
.L_x_617:
[----:B------:R-:W-:-:S05]  /*19170*/  IADD3 R8, -R0, R8, RZ ;  /* 0x0000000800087210 */ /* 0x000fca0007ffe1ff */
[----:B------:R-:W-:-:S05]  /*19180*/  IMAD R0, R4, c[0x0][0x538], R8 ;  /* 0x00014e0004007a24 */ /* 0x000fca00078e0208 */
[----:B------:R-:W-:Y:S01]  /*19190*/  ISETP.GT.AND P0, PT, R0, R9, PT ;  /* 0x000000090000720c */ /* 0x000fe20003f04270 */
[----:B------:R-:W-:-:S12]  /*191a0*/  BRA.DIV ~URZ, `(.L_x_622) ;  /* 0x000038727f007947 */ /* 0x000fd8000b800000 */
[----:B------:R-:W-:-:S03]  /*191b0*/  VOTE.ANY R5, PT, !P0 ;  /* 0x0000000000057806 */ /* 0x000fc600040e0100 */
.L_x_695:
[----:B------:R-:W2:Y:S01]  /*191c0*/  LDL.LU R2, [R1+0xcc] ;  /* 0x0000cc0001027983 */ /* 0x000ea20000300800 */
[----:B------:R-:W2:Y:S02]  /*191d0*/  POPC R0, R5 ;  /* 0x0000000500007309 */ /* 0x000ea40000000000 */
[----:B--2---:R-:W-:-:S05]  /*191e0*/  IADD3 R2, R0, R2, RZ ;  /* 0x0000000200027210 */ /* 0x004fca0007ffe0ff */
[----:B------:R2:W-:Y:S01]  /*191f0*/  STL [R1+0xcc], R2 ;  /* 0x0000cc0201007387 */ /* 0x0005e20000100800 */
[----:B------:R-:W-:Y:S05]  /*19200*/  BRA.DIV ~URZ, `(.L_x_623) ;  /* 0x000038627f007947 */ /* 0x000fea000b800000 */
[----:B------:R3:W4:Y:S04]  /*19210*/  SHFL.IDX PT, R10, R6, R0, 0x1f ;  /* 0x00001f00060a7589 */ /* 0x00072800000e0000 */
[----:B------:R3:W1:Y:S02]  /*19220*/  SHFL.IDX PT, R7, R7, R0, 0x1f ;  /* 0x00001f0007077589 */ /* 0x00066400000e0000 */
.L_x_696:
[----:B------:R-:W-:Y:S01]  /*19230*/  ISETP.NE.AND P0, PT, R5, RZ, PT ;  /* 0x000000ff0500720c */ /* 0x000fe20003f05270 */
[----:B------:R-:W-:-:S12]  /*19240*/  BSSY B0, `(.L_x_624) ;  /* 0x0000005000007945 */ /* 0x000fd80003800000 */
[----:B------:R-:W-:Y:S05]  /*19250*/  @!P0 BRA `(.L_x_625) ;  /* 0x0000003000008947 */ /* 0x000fea0003800000 */
[----:B---3--:R-:W-:Y:S01]  /*19260*/  IADD3 R0, R0, -0x1, RZ ;  /* 0xffffffff00007810 */ /* 0x008fe20007ffe0ff */
[----:B------:R-:W-:Y:S05]  /*19270*/  BRA.DIV ~URZ, `(.L_x_626) ;  /* 0x000039027f007947 */ /* 0x000fea000b800000 */
[----:B------:R3:W2:Y:S02]  /*19280*/  SHFL.IDX PT, R11, R4, R0, 0x1f ;  /* 0x00001f00040b7589 */ /* 0x0006a400000e0000 */
.L_x_625:
[----:B------:R-:W-:Y:S05]  /*19290*/  BSYNC B0 ;  /* 0x0000000000007941 */ /* 0x000fea0003800000 */
.L_x_624:
[----:B--23--:R-:W-:Y:S01]  /*192a0*/  IMAD R0, R11, c[0x0][0x538], R8 ;  /* 0x00014e000b007a24 */ /* 0x00cfe200078e0208 */
[----:B-1----:R-:W-:Y:S01]  /*192b0*/  ISETP.NE.AND P0, PT, R7, 0x1, PT ;  /* 0x000000010700780c */ /* 0x002fe20003f05270 */
[----:B------:R-:W-:Y:S03]  /*192c0*/  BSSY B0, `(.L_x_627) ;  /* 0x0000087000007945 */ /* 0x000fe60003800000 */
[----:B------:R1:W-:Y:S01]  /*192d0*/  STL [R1+0xc0], R0 ;  /* 0x0000c00001007387 */ /* 0x0003e20000100800 */
[----:B------:R-:W-:-:S08]  /*192e0*/  IADD3 R8, -R0, R9, RZ ;  /* 0x0000000900087210 */ /* 0x000fd00007ffe1ff */
[----:B------:R-:W-:Y:S05]  /*192f0*/  @!P0 BRA `(.L_x_628) ;  /* 0x000003e000008947 */ /* 0x000fea0003800000 */
[-C--:B----4-:R-:W-:Y:S02]  /*19300*/  IABS R2, R10.reuse ;  /* 0x0000000a00027213 */ /* 0x090fe40000000000 */
[----:B------:R-:W-:Y:S02]  /*19310*/  IABS R9, R10 ;  /* 0x0000000a00097213 */ /* 0x000fe40000000000 */
[----:B-1----:R-:W1:Y:S08]  /*19320*/  I2F.RP R0, R2 ;  /* 0x0000000200007306 */ /* 0x002e700000209400 */
[----:B-1----:R-:W1:Y:S02]  /*19330*/  MUFU.RCP R0, R0 ;  /* 0x0000000000007308 */ /* 0x002e640000001000 */
[----:B-1----:R-:W-:-:S06]  /*19340*/  IADD3 R0, R0, 0xffffffe, RZ ;  /* 0x0ffffffe00007810 */ /* 0x002fcc0007ffe0ff */
[----:B------:R-:W1:Y:S02]  /*19350*/  F2I.FTZ.U32.TRUNC.NTZ R5, R0 ;  /* 0x0000000000057305 */ /* 0x000e64000021f000 */
[----:B-1----:R-:W-:Y:S01]  /*19360*/  IMAD.MOV R3, RZ, RZ, -R5 ;  /* 0x000000ffff037224 */ /* 0x002fe200078e0a05 */
[----:B------:R-:W-:-:S03]  /*19370*/  IABS R0, R7 ;  /* 0x0000000700007213 */ /* 0x000fc60000000000 */
[----:B------:R-:W-:Y:S01]  /*19380*/  IMAD.MOV.U32 R4, RZ, RZ, R3 ;  /* 0x000000ffff047224 */ /* 0x000fe200078e0003 */
[----:B------:R-:W-:Y:S01]  /*19390*/  IABS R3, R8 ;  /* 0x0000000800037213 */ /* 0x000fe20000000000 */
[----:B------:R-:W-:Y:S02]  /*193a0*/  IMAD.MOV.U32 R6, RZ, RZ, R0 ;  /* 0x000000ffff067224 */ /* 0x000fe400078e0000 */
[----:B------:R-:W-:Y:S02]  /*193b0*/  IMAD R0, R4, R2, RZ ;  /* 0x0000000204007224 */ /* 0x000fe400078e02ff */
[----:B------:R-:W-:Y:S01]  /*193c0*/  IMAD.MOV.U32 R4, RZ, RZ, RZ ;  /* 0x000000ffff047224 */ /* 0x000fe200078e00ff */
[----:B------:R-:W1:Y:S03]  /*193d0*/  I2F.RP R11, R6 ;  /* 0x00000006000b7306 */ /* 0x000e660000209400 */
[----:B------:R-:W-:-:S04]  /*193e0*/  IMAD.HI.U32 R5, R5, R0, R4 ;  /* 0x0000000005057227 */ /* 0x000fc800078e0004 */
[----:B------:R-:W-:-:S05]  /*193f0*/  IMAD.MOV R0, RZ, RZ, -R9 ;  /* 0x000000ffff007224 */ /* 0x000fca00078e0a09 */
[----:B------:R-:W-:Y:S01]  /*19400*/  MOV R4, R0 ;  /* 0x0000000000047202 */ /* 0x000fe20000000f00 */
[----:B------:R-:W-:-:S04]  /*19410*/  IMAD.HI.U32 R0, R5, R3, RZ ;  /* 0x0000000305007227 */ /* 0x000fc800078e00ff */
[----:B------:R-:W-:Y:S02]  /*19420*/  IMAD R3, R0, R4, R3 ;  /* 0x0000000400037224 */ /* 0x000fe400078e0203 */
[----:B-1----:R-:W1:Y:S03]  /*19430*/  MUFU.RCP R4, R11 ;  /* 0x0000000b00047308 */ /* 0x002e660000001000 */
[----:B------:R-:W-:-:S13]  /*19440*/  ISETP.GT.U32.AND P0, PT, R2, R3, PT ;  /* 0x000000030200720c */ /* 0x000fda0003f04070 */
[----:B------:R-:W-:Y:S01]  /*19450*/  @!P0 IMAD.IADD R3, R3, 0x1, -R2 ;  /* 0x0000000103038824 */ /* 0x000fe200078e0a02 */
[----:B-1----:R-:W-:Y:S02]  /*19460*/  IADD3 R4, R4, 0xffffffe, RZ ;  /* 0x0ffffffe04047810 */ /* 0x002fe40007ffe0ff */
[----:B------:R-:W-:Y:S02]  /*19470*/  @!P0 IADD3 R0, R0, 0x1, RZ ;  /* 0x0000000100008810 */ /* 0x000fe40007ffe0ff */
[----:B------:R-:W-:Y:S02]  /*19480*/  ISETP.GE.U32.AND P2, PT, R3, R2, PT ;  /* 0x000000020300720c */ /* 0x000fe40003f46070 */
[----:B------:R-:W1:Y:S01]  /*19490*/  F2I.FTZ.U32.TRUNC.NTZ R3, R4 ;  /* 0x0000000400037305 */ /* 0x000e62000021f000 */
[----:B------:R-:W-:Y:S02]  /*194a0*/  LOP3.LUT R2, R8, R10, RZ, 0x3c, !PT ;  /* 0x0000000a08027212 */ /* 0x000fe400078e3cff */
[----:B------:R-:W-:-:S02]  /*194b0*/  ISETP.NE.AND P0, PT, R10, RZ, PT ;  /* 0x000000ff0a00720c */ /* 0x000fc40003f05270 */
[----:B------:R-:W-:-:S06]  /*194c0*/  ISETP.GE.AND P1, PT, R2, RZ, PT ;  /* 0x000000ff0200720c */ /* 0x000fcc0003f26270 */
[----:B------:R-:W-:Y:S01]  /*194d0*/  @P2 IADD3 R0, R0, 0x1, RZ ;  /* 0x0000000100002810 */ /* 0x000fe20007ffe0ff */
[----:B-1----:R-:W-:-:S06]  /*194e0*/  IMAD.MOV R2, RZ, RZ, -R3 ;  /* 0x000000ffff027224 */ /* 0x002fcc00078e0a03 */
[----:B------:R-:W-:Y:S01]  /*194f0*/  @!P1 IMAD.MOV R0, RZ, RZ, -R0 ;  /* 0x000000ffff009224 */ /* 0x000fe200078e0a00 */
[----:B------:R-:W-:Y:S02]  /*19500*/  @!P0 LOP3.LUT R0, RZ, R10, RZ, 0x33, !PT ;  /* 0x0000000aff008212 */ /* 0x000fe400078e33ff */
[----:B------:R-:W-:Y:S02]  /*19510*/  MOV R4, R2 ;  /* 0x0000000200047202 */ /* 0x000fe40000000f00 */
[----:B------:R-:W-:Y:S02]  /*19520*/  IABS R2, R7 ;  /* 0x0000000700027213 */ /* 0x000fe40000000000 */
[----:B------:R-:W-:Y:S01]  /*19530*/  IABS R9, R0 ;  /* 0x0000000000097213 */ /* 0x000fe20000000000 */
[----:B------:R-:W-:Y:S02]  /*19540*/  IMAD R4, R4, R6, RZ ;  /* 0x0000000604047224 */ /* 0x000fe400078e02ff */
[----:B------:R-:W-:-:S02]  /*19550*/  IMAD.MOV R5, RZ, RZ, -R2 ;  /* 0x000000ffff057224 */ /* 0x000fc400078e0a02 */
[----:B------:R-:W-:-:S04]  /*19560*/  IMAD.MOV.U32 R2, RZ, RZ, RZ ;  /* 0x000000ffff027224 */ /* 0x000fc800078e00ff */
[----:B------:R-:W-:Y:S01]  /*19570*/  IMAD.HI.U32 R2, R3, R4, R2 ;  /* 0x0000000403027227 */ /* 0x000fe200078e0002 */
[----:B------:R-:W-:-:S03]  /*19580*/  MOV R4, R5 ;  /* 0x0000000500047202 */ /* 0x000fc60000000f00 */
[----:B------:R-:W-:-:S04]  /*19590*/  IMAD.MOV.U32 R3, RZ, RZ, R9 ;  /* 0x000000ffff037224 */ /* 0x000fc800078e0009 */
[----:B------:R-:W-:-:S04]  /*195a0*/  IMAD.HI.U32 R2, R2, R3, RZ ;  /* 0x0000000302027227 */ /* 0x000fc800078e00ff */
[----:B------:R-:W-:Y:S01]  /*195b0*/  IMAD R3, R2, R4, R3 ;  /* 0x0000000402037224 */ /* 0x000fe200078e0203 */
[----:B------:R-:W-:-:S04]  /*195c0*/  IADD3 R4, -R0, RZ, RZ ;  /* 0x000000ff00047210 */ /* 0x000fc80007ffe1ff */
        /* <DEDUP_REMOVED lines=9> */
[----:B------:R-:W-:-:S05]  /*19660*/  @!P0 LOP3.LUT R2, RZ, R7, RZ, 0x33, !PT ;  /* 0x00000007ff028212 */ /* 0x000fca00078e33ff */
[----:B------:R-:W-:-:S04]  /*19670*/  IMAD.MOV R3, RZ, RZ, -R2 ;  /* 0x000000ffff037224 */ /* 0x000fc800078e0a02 */
[C---:B------:R-:W-:Y:S02]  /*19680*/  IMAD R3, R7.reuse, R3, R0 ;  /* 0x0000000307037224 */ /* 0x040fe400078e0200 */
[----:B------:R-:W-:Y:S02]  /*19690*/  IMAD R0, R7, 0x1000000, R2 ;  /* 0x0100000007007824 */ /* 0x000fe400078e0202 */
[----:B------:R-:W-:Y:S02]  /*196a0*/  IMAD R2, R10, R4, R8 ;  /* 0x000000040a027224 */ /* 0x000fe400078e0208 */
[----:B------:R-:W-:-:S05]  /*196b0*/  IMAD R0, R3, 0x10000, R0 ;  /* 0x0001000003007824 */ /* 0x000fca00078e0200 */
[----:B------:R1:W-:Y:S01]  /*196c0*/  STL [R1+0xc8], R0 ;  /* 0x0000c80001007387 */ /* 0x0003e20000100800 */
[----:B------:R-:W-:Y:S05]  /*196d0*/  BRA `(.L_x_629) ;  /* 0x0000045000007947 */ /* 0x000fea0003800000 */
.L_x_628:
[----:B-1----:R-:W2:Y:S01]  /*196e0*/  LDL R0, [R1+0xcc] ;  /* 0x0000cc0001007983 */ /* 0x002ea20000100800 */
[----:B------:R-:W-:-:S04]  /*196f0*/  IMAD.MOV.U32 R2, RZ, RZ, 0x4 ;  /* 0x00000004ff027424 */ /* 0x000fc800078e00ff */
[----:B--2---:R-:W-:-:S05]  /*19700*/  IMAD.WIDE R2, R0, R2, c[0x0][0x590] ;  /* 0x0001640000027625 */ /* 0x004fca00078e0202 */
[----:B------:R-:W2:Y:S02]  /*19710*/  LDG.E R4, [R2.64] ;  /* 0x0000000602047981 */ /* 0x000ea4000c1e1900 */
[----:B--2-4-:R-:W-:-:S05]  /*19720*/  IMAD R11, R4, R10, RZ ;  /* 0x0000000a040b7224 */ /* 0x014fca00078e02ff */
[-C--:B------:R-:W-:Y:S02]  /*19730*/  IABS R0, R11.reuse ;  /* 0x0000000b00007213 */ /* 0x080fe40000000000 */
        /* <DEDUP_REMOVED lines=10> */
[----:B------:R-:W-:Y:S01]  /*197e0*/  MOV R2, RZ ;  /* 0x000000ff00027202 */ /* 0x000fe20000000f00 */
[----:B------:R-:W-:-:S04]  /*197f0*/  IMAD.MOV.U32 R6, RZ, RZ, R0 ;  /* 0x000000ffff067224 */ /* 0x000fc800078e0000 */
        /* <DEDUP_REMOVED lines=11> */
[----:B------:R-:W-:-:S05]  /*198b0*/  @P2 IADD3 R0, R0, 0x1, RZ ;  /* 0x0000000100002810 */ /* 0x000fca0007ffe0ff */
[----:B------:R-:W-:-:S05]  /*198c0*/  IMAD.MOV.U32 R2, RZ, RZ, R0 ;  /* 0x000000ffff027224 */ /* 0x000fca00078e0000 */
[----:B------:R-:W-:Y:S02]  /*198d0*/  @!P1 IADD3 R2, -R2, RZ, RZ ;  /* 0x000000ff02029210 */ /* 0x000fe40007ffe1ff */
[----:B------:R-:W-:-:S05]  /*198e0*/  @!P0 LOP3.LUT R2, RZ, R11, RZ, 0x33, !PT ;  /* 0x0000000bff028212 */ /* 0x000fca00078e33ff */
[----:B------:R-:W-:Y:S02]  /*198f0*/  IMAD R9, R4, R2, RZ ;  /* 0x0000000204097224 */ /* 0x000fe400078e02ff */
[----:B------:R-:W-:-:S03]  /*19900*/  IMAD.MOV R2, RZ, RZ, -R2 ;  /* 0x000000ffff027224 */ /* 0x000fc600078e0a02 */
[----:B------:R-:W-:Y:S01]  /*19910*/  IADD3 R0, -R9, c[0x0][0x538], RZ ;  /* 0x00014e0009007a10 */ /* 0x000fe20007ffe1ff */
[----:B------:R-:W-:-:S03]  /*19920*/  IMAD R5, R11, R2, R8 ;  /* 0x000000020b057224 */ /* 0x000fc600078e0208 */
[----:B------:R-:W-:Y:S02]  /*19930*/  IMNMX R0, R4, R0, PT ;  /* 0x0000000004007217 */ /* 0x000fe40003800200 */
[----:B------:R-:W-:Y:S02]  /*19940*/  IABS R2, R5 ;  /* 0x0000000500027213 */ /* 0x000fe40000000000 */
        /* <DEDUP_REMOVED lines=8> */
[----:B------:R-:W-:Y:S01]  /*199d0*/  IMAD R7, R6, R4, RZ ;  /* 0x0000000406077224 */ /* 0x000fe200078e02ff */
[----:B------:R-:W-:Y:S01]  /*199e0*/  MOV R6, R2 ;  /* 0x0000000200067202 */ /* 0x000fe20000000f00 */
[----:B------:R-:W-:-:S04]  /*199f0*/  IMAD.MOV.U32 R2, RZ, RZ, RZ ;  /* 0x000000ffff027224 */ /* 0x000fc800078e00ff */
[----:B------:R-:W-:-:S04]  /*19a00*/  IMAD.HI.U32 R7, R3, R7, R2 ;  /* 0x0000000703077227 */ /* 0x000fc800078e0002 */
[----:B------:R-:W-:-:S04]  /*19a10*/  IMAD.MOV R2, RZ, RZ, -R8 ;  /* 0x000000ffff027224 */ /* 0x000fc800078e0a08 */
[----:B------:R-:W-:Y:S02]  /*19a20*/  IMAD.MOV.U32 R3, RZ, RZ, R2 ;  /* 0x000000ffff037224 */ /* 0x000fe400078e0002 */
[----:B------:R-:W-:-:S04]  /*19a30*/  IMAD.HI.U32 R2, R7, R6, RZ ;  /* 0x0000000607027227 */ /* 0x000fc800078e00ff */
[----:B------:R-:W-:-:S05]  /*19a40*/  IMAD R3, R2, R3, R6 ;  /* 0x0000000302037224 */ /* 0x000fca00078e0206 */
[----:B------:R-:W-:-:S13]  /*19a50*/  ISETP.GT.U32.AND P0, PT, R4, R3, PT ;  /* 0x000000030400720c */ /* 0x000fda0003f04070 */
[-C--:B------:R-:W-:Y:S02]  /*19a60*/  @!P0 IADD3 R3, R3, -R4.reuse, RZ ;  /* 0x8000000403038210 */ /* 0x080fe40007ffe0ff */
[----:B------:R-:W-:Y:S02]  /*19a70*/  @!P0 IADD3 R2, R2, 0x1, RZ ;  /* 0x0000000102028810 */ /* 0x000fe40007ffe0ff */
[----:B------:R-:W-:Y:S02]  /*19a80*/  ISETP.GE.U32.AND P2, PT, R3, R4, PT ;  /* 0x000000040300720c */ /* 0x000fe40003f46070 */
[----:B------:R-:W-:Y:S02]  /*19a90*/  LOP3.LUT R3, R5, R0, RZ, 0x3c, !PT ;  /* 0x0000000005037212 */ /* 0x000fe400078e3cff */
[----:B------:R-:W-:Y:S02]  /*19aa0*/  ISETP.NE.AND P0, PT, R0, RZ, PT ;  /* 0x000000ff0000720c */ /* 0x000fe40003f05270 */
[----:B------:R-:W-:Y:S01]  /*19ab0*/  ISETP.GE.AND P1, PT, R3, RZ, PT ;  /* 0x000000ff0300720c */ /* 0x000fe20003f26270 */
[----:B------:R-:W-:Y:S01]  /*19ac0*/  IMAD.MOV R3, RZ, RZ, -R0 ;  /* 0x000000ffff037224 */ /* 0x000fe200078e0a00 */
[----:B------:R-:W-:-:S05]  /*19ad0*/  IADD3 R5, R9, 0x1000000, R5 ;  /* 0x0100000009057810 */ /* 0x000fca0007ffe005 */
[----:B------:R-:W-:-:S06]  /*19ae0*/  @P2 IADD3 R2, R2, 0x1, RZ ;  /* 0x0000000102022810 */ /* 0x000fcc0007ffe0ff */
[----:B------:R-:W-:Y:S01]  /*19af0*/  @!P1 IMAD.MOV R2, RZ, RZ, -R2 ;  /* 0x000000ffff029224 */ /* 0x000fe200078e0a02 */
[----:B------:R-:W-:-:S05]  /*19b00*/  @!P0 LOP3.LUT R2, RZ, R0, RZ, 0x33, !PT ;  /* 0x00000000ff028212 */ /* 0x000fca00078e33ff */
[----:B------:R-:W-:-:S05]  /*19b10*/  IMAD R0, R2, R3, R5 ;  /* 0x0000000302007224 */ /* 0x000fca00078e0205 */
[----:B------:R1:W-:Y:S02]  /*19b20*/  STL [R1+0xc8], R0 ;  /* 0x0000c80001007387 */ /* 0x0003e40000100800 */
.L_x_629:
[----:B------:R-:W-:Y:S05]  /*19b30*/  BSYNC B0 ;  /* 0x0000000000007941 */ /* 0x000fea0003800000 */
.L_x_627:
[----:B------:R-:W-:-:S04]  /*19b40*/  LOP3.LUT R2, RZ, R2, RZ, 0x33, !PT ;  /* 0x00000002ff027212 */ /* 0x000fc800078e33ff */
[----:B-1----:R-:W-:-:S05]  /*19b50*/  IADD3 R0, R2, R10, RZ ;  /* 0x0000000a02007210 */ /* 0x002fca0007ffe0ff */
[----:B------:R1:W-:Y:S01]  /*19b60*/  STL [R1+0xc4], R0 ;  /* 0x0000c40001007387 */ /* 0x0003e20000100800 */
[----:B------:R-:W-:Y:S05]  /*19b70*/  BRA `(.L_x_630) ;  /* 0x0000005000007947 */ /* 0x000fea0003800000 */
.L_x_618:
[----:B------:R-:W-:Y:S01]  /*19b80*/  MOV R0, c[0x0][0x53c] ;  /* 0x00014f0000007a02 */ /* 0x000fe20000000f00 */
[----:B------:R2:W-:Y:S04]  /*19b90*/  STL [R1+0xc0], R9 ;  /* 0x0000c00901007387 */ /* 0x0005e80000100800 */
[----:B------:R2:W-:Y:S04]  /*19ba0*/  STL [R1+0xc4], RZ ;  /* 0x0000c4ff01007387 */ /* 0x0005e80000100800 */
[----:B------:R2:W-:Y:S04]  /*19bb0*/  STL [R1+0xc8], RZ ;  /* 0x0000c8ff01007387 */ /* 0x0005e80000100800 */
[----:B------:R2:W-:Y:S02]  /*19bc0*/  STL [R1+0xcc], R0 ;  /* 0x0000cc0001007387 */ /* 0x0005e40000100800 */
.L_x_630:
[----:B------:R-:W-:Y:S05]  /*19bd0*/  BSYNC B1 ;  /* 0x0000000000017941 */ /* 0x000fea0003800000 */
.L_x_616:
        /* <DEDUP_REMOVED lines=9> */
.L_x_611:
[----:B--2---:R-:W2:Y:S02]  /*19c70*/  LDL R0, [R1+0xcc] ;  /* 0x0000cc0001007983 */ /* 0x004ea40000100800 */
[----:B--2---:R-:W-:-:S13]  /*19c80*/  ISETP.GE.AND P0, PT, R0, c[0x0][0x53c], PT ;  /* 0x00014f0000007a0c */ /* 0x004fda0003f06270 */
[----:B-1----:R-:W-:Y:S01]  /*19c90*/  @P0 CALL.REL.NOINC `(.L_x_631) ;  /* 0x0000001000000944 */ /* 0x002fe20003c00000 */
[----:B------:R-:W-:Y:S05]  /*19ca0*/  BRA `(.L_x_632) ;  /* 0xfffe84e000007947 */ /* 0x000fea000383ffff */
.L_x_631:
[----:B------:R-:W-:Y:S05]  /*19cb0*/  EXIT ;  /* 0x000000000000794d */ /* 0x000fea0003800000 */
.L_x_453:
[----:B------:R-:W-:Y:S01]  /*19cc0*/  IMAD.MOV.U32 R0, RZ, RZ, R5 ;  /* 0x000000ffff007224 */ /* 0x000fe200078e0005 */
[----:B------:R-:W-:Y:S02]  /*19cd0*/  MOV R3, 0x1 ;  /* 0x0000000100037802 */ /* 0x000fe40000000f00 */
[----:B------:R-:W-:Y:S02]  /*19ce0*/  MOV R2, 0x19d00 ;  /* 0x00019d0000027802 */ /* 0x000fe40000000f00 */
[----:B------:R-:W-:Y:S05]  /*19cf0*/  CALL.REL.NOINC `($__internal_11_$__cuda_sm70_shflsync_up_p) ;  /* 0x0000306000007944 */ /* 0x000fea0003c00000 */
[----:B------:R-:W-:Y:S01]  /*19d00*/  MOV R0, R4 ;  /* 0x0000000400007202 */ /* 0x000fe20000000f00 */
[----:B------:R-:W-:Y:S05]  /*19d10*/  BRA `(.L_x_633) ;  /* 0xfffe674000007947 */ /* 0x000fea000383ffff */
.L_x_454:
[----:B------:R-:W-:Y:S01]  /*19d20*/  IMAD.MOV.U32 R0, RZ, RZ, R5 ;  /* 0x000000ffff007224 */ /* 0x000fe200078e0005 */
[----:B------:R-:W-:Y:S02]  /*19d30*/  MOV R3, 0x2 ;  /* 0x0000000200037802 */ /* 0x000fe40000000f00 */
[----:B------:R-:W-:Y:S02]  /*19d40*/  MOV R2, 0x19d60 ;  /* 0x00019d6000027802 */ /* 0x000fe40000000f00 */
[----:B------:R-:W-:Y:S05]  /*19d50*/  CALL.REL.NOINC `($__internal_11_$__cuda_sm70_shflsync_up_p) ;  /* 0x0000300000007944 */ /* 0x000fea0003c00000 */
[----:B------:R-:W-:Y:S01]  /*19d60*/  SEL R4, R4, RZ, P4 ;  /* 0x000000ff04047207 */ /* 0x000fe20002000000 */
[----:B------:R-:W-:Y:S01]  /*19d70*/  IMAD.MOV.U32 R3, RZ, RZ, 0x4 ;  /* 0x00000004ff037424 */ /* 0x000fe200078e00ff */
[----:B------:R-:W-:-:S03]  /*19d80*/  MOV R2, 0x19db0 ;  /* 0x00019db000027802 */ /* 0x000fc60000000f00 */
[----:B------:R-:W-:Y:S02]  /*19d90*/  IMAD.IADD R0, R5, 0x1, R4 ;  /* 0x0000000105007824 */ /* 0x000fe400078e0204 */
        /* <DEDUP_REMOVED lines=14> */
[----:B------:R-:W-:Y:S01]  /*19e80*/  IMAD.IADD R4, R0, 0x1, R4 ;  /* 0x0000000100047824 */ /* 0x000fe200078e0204 */
[----:B------:R-:W-:Y:S01]  /*19e90*/  MOV R0, 0x19ee0 ;  /* 0x00019ee000007802 */ /* 0x000fe20000000f00 */
[----:B------:R1:W-:Y:S02]  /*19ea0*/  STL [R1+0x58], R5 ;  /* 0x0000580501007387 */ /* 0x0003e40000100800 */
[----:B------:R-:W-:Y:S02]  /*19eb0*/  IMAD.MOV.U32 R2, RZ, RZ, R4 ;  /* 0x000000ffff027224 */ /* 0x000fe400078e0004 */
[----:B------:R1:W-:Y:S04]  /*19ec0*/  STL [R1+0x54], R0 ;  /* 0x0000540001007387 */ /* 0x0003e80000100800 */
[----:B-1----:R-:W-:Y:S05]  /*19ed0*/  CALL.REL.NOINC `($__internal_10_$__cuda_sm70_shflsync_idx_p) ;  /* 0x00002db000007944 */ /* 0x002fea0003c00000 */
[----:B-----5:R1:W5:Y:S02]  /*19ee0*/  LDL.LU R0, [R1+0x58] ;  /* 0x0000580001007983 */ /* 0x0203640000300800 */
[----:B-1---5:R-:W-:Y:S05]  /*19ef0*/  BRA `(.L_x_634) ;  /* 0xfffe666000007947 */ /* 0x022fea000383ffff */
.L_x_456:
[----:B------:R-:W-:Y:S02]  /*19f00*/  SEL R0, RZ, 0x1, P0 ;  /* 0x00000001ff007807 */ /* 0x000fe40000000000 */
[----:B------:R-:W-:-:S02]  /*19f10*/  MOV R2, 0x19f30 ;  /* 0x00019f3000027802 */ /* 0x000fc40000000f00 */
[----:B------:R-:W-:Y:S05]  /*19f20*/  CALL.REL.NOINC `($__internal_12_$__cuda_sm70_votesync_ballot) ;  /* 0x00002e9000007944 */ /* 0x000fea0003c00000 */
[----:B------:R-:W-:Y:S01]  /*19f30*/  MOV R6, R0 ;  /* 0x0000000000067202 */ /* 0x000fe20000000f00 */
[----:B------:R-:W-:Y:S05]  /*19f40*/  BRA `(.L_x_635) ;  /* 0xfffe66a000007947 */ /* 0x000fea000383ffff */
.L_x_457:
[----:B------:R-:W-:Y:S01]  /*19f50*/  MOV R5, 0x19fc0 ;  /* 0x00019fc000057802 */ /* 0x000fe20000000f00 */
[----:B------:R-:W-:Y:S01]  /*19f60*/  IMAD.MOV.U32 R7, RZ, RZ, 0x1f ;  /* 0x0000001fff077424 */ /* 0x000fe200078e00ff */
[----:B------:R-:W-:Y:S01]  /*19f70*/  MOV R3, R0 ;  /* 0x0000000000037202 */ /* 0x000fe20000000f00 */
[----:B-1----:R-:W-:-:S02]  /*19f80*/  IMAD.MOV.U32 R2, RZ, RZ, R9 ;  /* 0x000000ffff027224 */ /* 0x002fc400078e0009 */
[----:B------:R1:W-:Y:S04]  /*19f90*/  STL [R1+0x54], R5 ;  /* 0x0000540501007387 */ /* 0x0003e80000100800 */
[----:B------:R1:W-:Y:S02]  /*19fa0*/  STL [R1+0x58], R7 ;  /* 0x0000580701007387 */ /* 0x0003e40000100800 */
[----:B-1----:R-:W-:Y:S05]  /*19fb0*/  CALL.REL.NOINC `($__internal_10_$__cuda_sm70_shflsync_idx_p) ;  /* 0x00002cd000007944 */ /* 0x002fea0003c00000 */
[----:B------:R-:W-:Y:S01]  /*19fc0*/  IMAD.MOV.U32 R2, RZ, RZ, R8 ;  /* 0x000000ffff027224 */ /* 0x000fe200078e0008 */
[----:B------:R-:W-:Y:S01]  /*19fd0*/  MOV R7, 0x1a050 ;  /* 0x0001a05000077802 */ /* 0x000fe20000000f00 */
[----:B------:R1:W5:Y:S01]  /*19fe0*/  LDL.LU R12, [R1+0x58] ;  /* 0x00005800010c7983 */ /* 0x0003620000300800 */
[----:B------:R-:W-:Y:S01]  /*19ff0*/  MOV R8, 0x1f ;  /* 0x0000001f00087802 */ /* 0x000fe20000000f00 */
[----:B------:R-:W-:Y:S01]  /*1a000*/  IMAD.MOV.U32 R5, RZ, RZ, RZ ;  /* 0x000000ffff057224 */ /* 0x000fe200078e00ff */
[----:B-----5:R-:W-:Y:S01]  /*1a010*/  MOV R3, R0 ;  /* 0x0000000000037202 */ /* 0x020fe20000000f00 */
[----:B------:R1:W-:Y:S04]  /*1a020*/  STL [R1+0x54], R7 ;  /* 0x0000540701007387 */ /* 0x0003e80000100800 */
[----:B------:R1:W-:Y:S02]  /*1a030*/  STL [R1+0x58], R8 ;  /* 0x0000580801007387 */ /* 0x0003e40000100800 */
[----:B-1----:R-:W-:Y:S05]  /*1a040*/  CALL.REL.NOINC `($__internal_10_$__cuda_sm70_shflsync_idx_p) ;  /* 0x00002c4000007944 */ /* 0x002fea0003c00000 */
[----:B------:R1:W5:Y:S02]  /*1a050*/  LDL.LU R9, [R1+0x58] ;  /* 0x0000580001097983 */ /* 0x0003640000300800 */
[----:B-1---5:R-:W-:Y:S05]  /*1a060*/  BRA `(.L_x_636) ;  /* 0xfffe65f000007947 */ /* 0x022fea000383ffff */
.L_x_460:
[----:B------:R-:W-:Y:S01]  /*1a070*/  MOV R3, R0 ;  /* 0x0000000000037202 */ /* 0x000fe20000000f00 */
[----:B-1----:R-:W-:Y:S01]  /*1a080*/  IMAD.MOV.U32 R2, RZ, RZ, R4 ;  /* 0x000000ffff027224 */ /* 0x002fe200078e0004 */
[----:B------:R-:W-:Y:S01]  /*1a090*/  MOV R0, 0x1a0e0 ;  /* 0x0001a0e000007802 */ /* 0x000fe20000000f00 */
[----:B------:R-:W-:-:S04]  /*1a0a0*/  IMAD.MOV.U32 R4, RZ, RZ, 0x1f ;  /* 0x0000001fff047424 */ /* 0x000fc800078e00ff */
[----:B------:R1:W-:Y:S04]  /*1a0b0*/  STL [R1+0x54], R0 ;  /* 0x0000540001007387 */ /* 0x0003e80000100800 */
[----:B------:R1:W-:Y:S02]  /*1a0c0*/  STL [R1+0x58], R4 ;  /* 0x0000580401007387 */ /* 0x0003e40000100800 */
[----:B-1-34-:R-:W-:Y:S05]  /*1a0d0*/  CALL.REL.NOINC `($__internal_10_$__cuda_sm70_shflsync_idx_p) ;  /* 0x00002bb000007944 */ /* 0x01afea0003c00000 */
[----:B------:R1:W5:Y:S02]  /*1a0e0*/  LDL.LU R5, [R1+0x58] ;  /* 0x0000580001057983 */ /* 0x0003640000300800 */
[----:B-1---5:R-:W-:Y:S05]  /*1a0f0*/  BRA `(.L_x_459) ;  /* 0xfffe65c000007947 */ /* 0x022fea000383ffff */
.L_x_481:
[----:B------:R-:W-:Y:S01]  /*1a100*/  MOV R4, 0x1a170 ;  /* 0x0001a17000047802 */ /* 0x000fe20000000f00 */
[----:B------:R-:W-:Y:S01]  /*1a110*/  IMAD.MOV.U32 R5, RZ, RZ, 0x181f ;  /* 0x0000181fff057424 */ /* 0x000fe200078e00ff */
[----:B-1----:R-:W-:Y:S01]  /*1a120*/  MOV R3, 0x1 ;  /* 0x0000000100037802 */ /* 0x002fe20000000f00 */
[----:B------:R-:W-:Y:S02]  /*1a130*/  IMAD.MOV.U32 R2, RZ, RZ, R8 ;  /* 0x000000ffff027224 */ /* 0x000fe400078e0008 */
[----:B------:R1:W-:Y:S04]  /*1a140*/  STL [R1+0x54], R4 ;  /* 0x0000540401007387 */ /* 0x0003e80000100800 */
[----:B------:R1:W-:Y:S02]  /*1a150*/  STL [R1+0x58], R5 ;  /* 0x0000580501007387 */ /* 0x0003e40000100800 */
[----:B-1----:R-:W-:Y:S05]  /*1a160*/  CALL.REL.NOINC `($__internal_10_$__cuda_sm70_shflsync_idx_p) ;  /* 0x00002b2000007944 */ /* 0x002fea0003c00000 */
[----:B------:R-:W-:Y:S01]  /*1a170*/  MOV R5, 0x1a1f0 ;  /* 0x0001a1f000057802 */ /* 0x000fe20000000f00 */
[----:B------:R-:W-:Y:S01]  /*1a180*/  IMAD.MOV.U32 R6, RZ, RZ, 0x181f ;  /* 0x0000181fff067424 */ /* 0x000fe200078e00ff */
[----:B-----5:R1:W5:Y:S01]  /*1a190*/  LDL.LU R4, [R1+0x58] ;  /* 0x0000580001047983 */ /* 0x0203620000300800 */
[----:B------:R-:W-:Y:S01]  /*1a1a0*/  IMAD.MOV.U32 R2, RZ, RZ, R11 ;  /* 0x000000ffff027224 */ /* 0x000fe200078e000b */
[----:B------:R-:W-:-:S02]  /*1a1b0*/  MOV R3, 0x1 ;  /* 0x0000000100037802 */ /* 0x000fc40000000f00 */
[----:B------:R1:W-:Y:S04]  /*1a1c0*/  STL [R1+0x54], R5 ;  /* 0x0000540501007387 */ /* 0x0003e80000100800 */
[----:B------:R1:W-:Y:S02]  /*1a1d0*/  STL [R1+0x58], R6 ;  /* 0x0000580601007387 */ /* 0x0003e40000100800 */
[----:B-1---5:R-:W-:Y:S05]  /*1a1e0*/  CALL.REL.NOINC `($__internal_10_$__cuda_sm70_shflsync_idx_p) ;  /* 0x00002aa000007944 */ /* 0x022fea0003c00000 */
[----:B------:R1:W5:Y:S02]  /*1a1f0*/  LDL.LU R2, [R1+0x58] ;  /* 0x0000580001027983 */ /* 0x0003640000300800 */
[----:B-1---5:R-:W-:Y:S05]  /*1a200*/  BRA `(.L_x_637) ;  /* 0xfffea31000007947 */ /* 0x022fea000383ffff */
.L_x_484:
[----:B------:R-:W-:Y:S01]  /*1a210*/  MOV R0, 0x1a280 ;  /* 0x0001a28000007802 */ /* 0x000fe20000000f00 */
[----:B------:R-:W-:Y:S01]  /*1a220*/  IMAD.MOV.U32 R4, RZ, RZ, 0x181f ;  /* 0x0000181fff047424 */ /* 0x000fe200078e00ff */
[----:B------:R-:W-:Y:S01]  /*1a230*/  MOV R3, RZ ;  /* 0x000000ff00037202 */ /* 0x000fe20000000f00 */
[----:B------:R-:W-:Y:S02]  /*1a240*/  IMAD.MOV.U32 R2, RZ, RZ, R5 ;  /* 0x000000ffff027224 */ /* 0x000fe400078e0005 */
[----:B------:R2:W-:Y:S04]  /*1a250*/  STL [R1+0x54], R0 ;  /* 0x0000540001007387 */ /* 0x0005e80000100800 */
[----:B------:R2:W-:Y:S02]  /*1a260*/  STL [R1+0x58], R4 ;  /* 0x0000580401007387 */ /* 0x0005e40000100800 */
[----:B-12---:R-:W-:Y:S05]  /*1a270*/  CALL.REL.NOINC `($__internal_10_$__cuda_sm70_shflsync_idx_p) ;  /* 0x00002a1000007944 */ /* 0x006fea0003c00000 */
[----:B-----5:R1:W5:Y:S02]  /*1a280*/  LDL.LU R4, [R1+0x58] ;  /* 0x0000580001047983 */ /* 0x0203640000300800 */
[----:B-1---5:R-:W-:Y:S05]  /*1a290*/  BRA `(.L_x_638) ;  /* 0xfffeb4d000007947 */ /* 0x022fea000383ffff */
.L_x_485:
[----:B------:R-:W-:Y:S01]  /*1a2a0*/  MOV R0, 0x1a310 ;  /* 0x0001a31000007802 */ /* 0x000fe20000000f00 */
[----:B------:R-:W-:Y:S01]  /*1a2b0*/  IMAD.MOV.U32 R8, RZ, RZ, 0x181f ;  /* 0x0000181fff087424 */ /* 0x000fe200078e00ff */
[----:B------:R-:W-:Y:S01]  /*1a2c0*/  MOV R3, RZ ;  /* 0x000000ff00037202 */ /* 0x000fe20000000f00 */
[----:B------:R-:W-:-:S02]  /*1a2d0*/  IMAD.MOV.U32 R2, RZ, RZ, R6 ;  /* 0x000000ffff027224 */ /* 0x000fc400078e0006 */
[----:B------:R4:W-:Y:S04]  /*1a2e0*/  STL [R1+0x54], R0 ;  /* 0x0000540001007387 */ /* 0x0009e80000100800 */
[----:B------:R4:W-:Y:S02]  /*1a2f0*/  STL [R1+0x58], R8 ;  /* 0x0000580801007387 */ /* 0x0009e40000100800 */
[----:B-1234-:R-:W-:Y:S05]  /*1a300*/  CALL.REL.NOINC `($__internal_10_$__cuda_sm70_shflsync_idx_p) ;  /* 0x0000298000007944 */ /* 0x01efea0003c00000 */
[----:B-----5:R1:W5:Y:S02]  /*1a310*/  LDL.LU R0, [R1+0x58] ;  /* 0x0000580001007983 */ /* 0x0203640000300800 */
[----:B-1---5:R-:W-:Y:S05]  /*1a320*/  BRA `(.L_x_639) ;  /* 0xfffeb46000007947 */ /* 0x022fea000383ffff */
.L_x_488:
[----:B-1----:R-:W-:Y:S01]  /*1a330*/  MOV R0, 0x1a3a0 ;  /* 0x0001a3a000007802 */ /* 0x002fe20000000f00 */
[----:B---3--:R-:W-:Y:S01]  /*1a340*/  IMAD.MOV.U32 R4, RZ, RZ, 0x181f ;  /* 0x0000181fff047424 */ /* 0x008fe200078e00ff */
[----:B------:R-:W-:Y:S01]  /*1a350*/  MOV R3, 0x1 ;  /* 0x0000000100037802 */ /* 0x000fe20000000f00 */
[----:B------:R-:W-:Y:S02]  /*1a360*/  IMAD.MOV.U32 R2, RZ, RZ, R5 ;  /* 0x000000ffff027224 */ /* 0x000fe400078e0005 */
[----:B------:R1:W-:Y:S04]  /*1a370*/  STL [R1+0x54], R0 ;  /* 0x0000540001007387 */ /* 0x0003e80000100800 */
[----:B------:R1:W-:Y:S02]  /*1a380*/  STL [R1+0x58], R4 ;  /* 0x0000580401007387 */ /* 0x0003e40000100800 */
[----:B-12-4-:R-:W-:Y:S05]  /*1a390*/  CALL.REL.NOINC `($__internal_10_$__cuda_sm70_shflsync_idx_p) ;  /* 0x000028f000007944 */ /* 0x016fea0003c00000 */
[----:B-----5:R-:W-:Y:S01]  /*1a3a0*/  MOV R0, 0x1a420 ;  /* 0x0001a42000007802 */ /* 0x020fe20000000f00 */
[----:B------:R-:W-:Y:S01]  /*1a3b0*/  IMAD.MOV.U32 R5, RZ, RZ, 0x181f ;  /* 0x0000181fff057424 */ /* 0x000fe200078e00ff */
[----:B------:R1:W5:Y:S01]  /*1a3c0*/  LDL.LU R4, [R1+0x58] ;  /* 0x0000580001047983 */ /* 0x0003620000300800 */
[----:B------:R-:W-:Y:S01]  /*1a3d0*/  IMAD.MOV.U32 R2, RZ, RZ, R6 ;  /* 0x000000ffff027224 */ /* 0x000fe200078e0006 */
[----:B------:R-:W-:-:S02]  /*1a3e0*/  MOV R3, 0x1 ;  /* 0x0000000100037802 */ /* 0x000fc40000000f00 */
[----:B------:R1:W-:Y:S04]  /*1a3f0*/  STL [R1+0x54], R0 ;  /* 0x0000540001007387 */ /* 0x0003e80000100800 */
[----:B------:R1:W-:Y:S02]  /*1a400*/  STL [R1+0x58], R5 ;  /* 0x0000580501007387 */ /* 0x0003e40000100800 */
[----:B-1---5:R-:W-:Y:S05]  /*1a410*/  CALL.REL.NOINC `($__internal_10_$__cuda_sm70_shflsync_idx_p) ;  /* 0x0000287000007944 */ /* 0x022fea0003c00000 */
[----:B-----5:R1:W5:Y:S02]  /*1a420*/  LDL.LU R0, [R1+0x58] ;  /* 0x0000580001007983 */ /* 0x0203640000300800 */
[----:B-1---5:R-:W-:Y:S05]  /*1a430*/  BRA `(.L_x_640) ;  /* 0xfffeb5c000007947 */ /* 0x022fea000383ffff */
.L_x_489:
[----:B------:R-:W-:Y:S01]  /*1a440*/  MOV R0, 0x1a4b0 ;  /* 0x0001a4b000007802 */ /* 0x000fe20000000f00 */
[----:B------:R-:W-:Y:S01]  /*1a450*/  IMAD.MOV.U32 R9, RZ, RZ, 0x1c1f ;  /* 0x00001c1fff097424 */ /* 0x000fe200078e00ff */
[----:B------:R-:W-:Y:S01]  /*1a460*/  MOV R3, RZ ;  /* 0x000000ff00037202 */ /* 0x000fe20000000f00 */
[----:B------:R-:W-:Y:S02]  /*1a470*/  IMAD.MOV.U32 R2, RZ, RZ, R4 ;  /* 0x000000ffff027224 */ /* 0x000fe400078e0004 */
[----:B------:R1:W-:Y:S04]  /*1a480*/  STL [R1+0x54], R0 ;  /* 0x0000540001007387 */ /* 0x0003e80000100800 */
[----:B------:R1:W-:Y:S02]  /*1a490*/  STL [R1+0x58], R9 ;  /* 0x0000580901007387 */ /* 0x0003e40000100800 */
[----:B-1----:R-:W-:Y:S05]  /*1a4a0*/  CALL.REL.NOINC `($__internal_10_$__cuda_sm70_shflsync_idx_p) ;  /* 0x000027e000007944 */ /* 0x002fea0003c00000 */
[----:B------:R1:W5:Y:S02]  /*1a4b0*/  LDL.LU R3, [R1+0x58] ;  /* 0x0000580001037983 */ /* 0x0003640000300800 */
[----:B-1---5:R-:W-:Y:S05]  /*1a4c0*/  BRA `(.L_x_641) ;  /* 0xfffeb8a000007947 */ /* 0x022fea000383ffff */
.L_x_494:
[----:B------:R-:W-:Y:S01]  /*1a4d0*/  IMAD.MOV.U32 R2, RZ, RZ, R4 ;  /* 0x000000ffff027224 */ /* 0x000fe200078e0004 */
[----:B------:R-:W-:Y:S01]  /*1a4e0*/  MOV R0, 0x1a540 ;  /* 0x0001a54000007802 */ /* 0x000fe20000000f00 */
[----:B-1----:R-:W-:Y:S01]  /*1a4f0*/  IMAD.MOV.U32 R4, RZ, RZ, 0x1c1f ;  /* 0x00001c1fff047424 */ /* 0x002fe200078e00ff */
[----:B--2---:R-:W-:-:S03]  /*1a500*/  MOV R3, 0x1 ;  /* 0x0000000100037802 */ /* 0x004fc60000000f00 */
[----:B------:R1:W-:Y:S04]  /*1a510*/  STL [R1+0x54], R0 ;  /* 0x0000540001007387 */ /* 0x0003e80000100800 */
[----:B------:R1:W-:Y:S02]  /*1a520*/  STL [R1+0x58], R4 ;  /* 0x0000580401007387 */ /* 0x0003e40000100800 */
[----:B-1----:R-:W-:Y:S05]  /*1a530*/  CALL.REL.NOINC `($__internal_10_$__cuda_sm70_shflsync_idx_p) ;  /* 0x0000275000007944 */ /* 0x002fea0003c00000 */
[----:B------:R1:W5:Y:S02]  /*1a540*/  LDL.LU R3, [R1+0x58] ;  /* 0x0000580001037983 */ /* 0x0003640000300800 */
[----:B-1---5:R-:W-:Y:S05]  /*1a550*/  BRA `(.L_x_642) ;  /* 0xfffebdd000007947 */ /* 0x022fea000383ffff */
.L_x_499:
[----:B------:R-:W-:Y:S02]  /*1a560*/  MOV R0, 0x2 ;  /* 0x0000000200007802 */ /* 0x000fe40000000f00 */
[----:B------:R-:W-:Y:S02]  /*1a570*/  MOV R2, 0x1a590 ;  /* 0x0001a59000027802 */ /* 0x000fe40000000f00 */
[----:B------:R-:W-:Y:S05]  /*1a580*/  CALL.REL.NOINC `($__internal_9_$__cuda_sm70_shflsync_bfly_p) ;  /* 0x0000268000007944 */ /* 0x000fea0003c00000 */
[----:B-1---5:R-:W-:Y:S05]  /*1a590*/  BRA `(.L_x_643) ;  /* 0xfffec38000007947 */ /* 0x022fea000383ffff */
.L_x_500:
[----:B------:R-:W-:Y:S02]  /*1a5a0*/  MOV R0, 0x1 ;  /* 0x0000000100007802 */ /* 0x000fe40000000f00 */
[----:B------:R-:W-:-:S02]  /*1a5b0*/  MOV R2, 0x1a5d0 ;  /* 0x0001a5d000027802 */ /* 0x000fc40000000f00 */
[----:B------:R-:W-:Y:S05]  /*1a5c0*/  CALL.REL.NOINC `($__internal_9_$__cuda_sm70_shflsync_bfly_p) ;  /* 0x0000264000007944 */ /* 0x000fea0003c00000 */
[----:B------:R-:W-:Y:S01]  /*1a5d0*/  FMNMX.FTZ R133, R4, R0, !PT ;  /* 0x0000000004857209 */ /* 0x000fe20007810000 */
[----:B-----5:R-:W-:Y:S01]  /*1a5e0*/  IMAD.MOV.U32 R4, RZ, RZ, R5 ;  /* 0x000000ffff047224 */ /* 0x020fe200078e0005 */
[----:B------:R-:W-:Y:S01]  /*1a5f0*/  MOV R2, 0x1a620 ;  /* 0x0001a62000027802 */ /* 0x000fe20000000f00 */
[----:B------:R-:W-:-:S02]  /*1a600*/  IMAD.MOV.U32 R0, RZ, RZ, 0x2 ;  /* 0x00000002ff007424 */ /* 0x000fc400078e00ff */
[----:B-1----:R-:W-:Y:S05]  /*1a610*/  CALL.REL.NOINC `($__internal_9_$__cuda_sm70_shflsync_bfly_p) ;  /* 0x000025f000007944 */ /* 0x002fea0003c00000 */
[----:B-----5:R-:W-:Y:S01]  /*1a620*/  FMNMX.FTZ R5, R5, R0, !PT ;  /* 0x0000000005057209 */ /* 0x020fe20007810000 */
[----:B------:R-:W-:Y:S01]  /*1a630*/  IMAD.MOV.U32 R0, RZ, RZ, 0x1 ;  /* 0x00000001ff007424 */ /* 0x000fe200078e00ff */
[----:B------:R-:W-:-:S03]  /*1a640*/  MOV R2, 0x1a670 ;  /* 0x0001a67000027802 */ /* 0x000fc60000000f00 */
[----:B------:R-:W-:Y:S02]  /*1a650*/  IMAD.MOV.U32 R4, RZ, RZ, R5 ;  /* 0x000000ffff047224 */ /* 0x000fe400078e0005 */
[----:B-1----:R-:W-:Y:S05]  /*1a660*/  CALL.REL.NOINC `($__internal_9_$__cuda_sm70_shflsync_bfly_p) ;  /* 0x000025a000007944 */ /* 0x002fea0003c00000 */
[----:B------:R-:W-:Y:S01]  /*1a670*/  MOV R3, R0 ;  /* 0x0000000000037202 */ /* 0x000fe20000000f00 */
[----:B-1---5:R-:W-:Y:S05]  /*1a680*/  BRA `(.L_x_644) ;  /* 0xfffec30000007947 */ /* 0x022fea000383ffff */
.L_x_508:
        /* <DEDUP_REMOVED lines=8> */
[----:B-1---5:R-:W-:-:S05]  /*1a710*/  BRA `(.L_x_645) ;  /* 0xfffeda8000007947 */ /* 0x022fca000383ffff */
.L_x_509:
[----:B------:R-:W-:Y:S01]  /*1a720*/  MOV R0, 0x1a790 ;  /* 0x0001a79000007802 */ /* 0x000fe20000000f00 */
[----:B------:R-:W-:Y:S01]  /*1a730*/  IMAD.MOV.U32 R6, RZ, RZ, 0x181f ;  /* 0x0000181fff067424 */ /* 0x000fe200078e00ff */
[----:B------:R-:W-:Y:S01]  /*1a740*/  MOV R3, RZ ;  /* 0x000000ff00037202 */ /* 0x000fe20000000f00 */
[----:B------:R-:W-:Y:S02]  /*1a750*/  IMAD.MOV.U32 R2, RZ, RZ, R12 ;  /* 0x000000ffff027224 */ /* 0x000fe400078e000c */
[----:B------:R4:W-:Y:S04]  /*1a760*/  STL [R1+0x54], R0 ;  /* 0x0000540001007387 */ /* 0x0009e80000100800 */
[----:B------:R4:W-:Y:S02]  /*1a770*/  STL [R1+0x58], R6 ;  /* 0x0000580601007387 */ /* 0x0009e40000100800 */
[----:B-1234-:R-:W-:Y:S05]  /*1a780*/  CALL.REL.NOINC `($__internal_10_$__cuda_sm70_shflsync_idx_p) ;  /* 0x0000250000007944 */ /* 0x01efea0003c00000 */
[----:B-----5:R1:W5:Y:S02]  /*1a790*/  LDL.LU R0, [R1+0x58] ;  /* 0x0000580001007983 */ /* 0x0203640000300800 */
[----:B-1---5:R-:W-:-:S05]  /*1a7a0*/  BRA `(.L_x_646) ;  /* 0xfffeda1000007947 */ /* 0x022fca000383ffff */
.L_x_510:
[----:B------:R-:W-:Y:S01]  /*1a7b0*/  MOV R0, 0x1a820 ;  /* 0x0001a82000007802 */ /* 0x000fe20000000f00 */
[----:B------:R-:W-:Y:S01]  /*1a7c0*/  IMAD.MOV.U32 R4, RZ, RZ, 0x181f ;  /* 0x0000181fff047424 */ /* 0x000fe200078e00ff */
[----:B--2---:R-:W-:Y:S01]  /*1a7d0*/  MOV R3, 0x1 ;  /* 0x0000000100037802 */ /* 0x004fe20000000f00 */
[----:B------:R-:W-:Y:S02]  /*1a7e0*/  IMAD.MOV.U32 R2, RZ, RZ, R5 ;  /* 0x000000ffff027224 */ /* 0x000fe400078e0005 */
[----:B------:R2:W-:Y:S04]  /*1a7f0*/  STL [R1+0x54], R0 ;  /* 0x0000540001007387 */ /* 0x0005e80000100800 */
[----:B------:R2:W-:Y:S02]  /*1a800*/  STL [R1+0x58], R4 ;  /* 0x0000580401007387 */ /* 0x0005e40000100800 */
[----:B-12---:R-:W-:Y:S05]  /*1a810*/  CALL.REL.NOINC `($__internal_10_$__cuda_sm70_shflsync_idx_p) ;  /* 0x0000247000007944 */ /* 0x006fea0003c00000 */
[----:B-----5:R1:W5:Y:S01]  /*1a820*/  LDL.LU R4, [R1+0x58] ;  /* 0x0000580001047983 */ /* 0x0203620000300800 */
[----:B------:R-:W-:Y:S01]  /*1a830*/  MOV R0, 0x1a8a0 ;  /* 0x0001a8a000007802 */ /* 0x000fe20000000f00 */
[----:B------:R-:W-:Y:S01]  /*1a840*/  IMAD.MOV.U32 R5, RZ, RZ, 0x181f ;  /* 0x0000181fff057424 */ /* 0x000fe200078e00ff */
[----:B------:R-:W-:Y:S01]  /*1a850*/  MOV R3, 0x1 ;  /* 0x0000000100037802 */ /* 0x000fe20000000f00 */
[----:B------:R-:W-:Y:S02]  /*1a860*/  IMAD.MOV.U32 R2, RZ, RZ, R12 ;  /* 0x000000ffff027224 */ /* 0x000fe400078e000c */
[----:B------:R1:W-:Y:S04]  /*1a870*/  STL [R1+0x54], R0 ;  /* 0x0000540001007387 */ /* 0x0003e80000100800 */
[----:B------:R1:W-:Y:S02]  /*1a880*/  STL [R1+0x58], R5 ;  /* 0x0000580501007387 */ /* 0x0003e40000100800 */
[----:B-1---5:R-:W-:Y:S05]  /*1a890*/  CALL.REL.NOINC `($__internal_10_$__cuda_sm70_shflsync_idx_p) ;  /* 0x000023f000007944 */ /* 0x022fea0003c00000 */
[----:B-----5:R1:W5:Y:S02]  /*1a8a0*/  LDL.LU R0, [R1+0x58] ;  /* 0x0000580001007983 */ /* 0x0203640000300800 */
[----:B-1---5:R-:W-:-:S05]  /*1a8b0*/  BRA `(.L_x_647) ;  /* 0xfffedb6000007947 */ /* 0x022fca000383ffff */
.L_x_513:
[----:B------:R-:W-:Y:S01]  /*1a8c0*/  MOV R0, 0x1a930 ;  /* 0x0001a93000007802 */ /* 0x000fe20000000f00 */
[----:B------:R-:W-:Y:S01]  /*1a8d0*/  IMAD.MOV.U32 R4, RZ, RZ, 0x181f ;  /* 0x0000181fff047424 */ /* 0x000fe200078e00ff */
[----:B------:R-:W-:Y:S01]  /*1a8e0*/  MOV R3, RZ ;  /* 0x000000ff00037202 */ /* 0x000fe20000000f00 */
[----:B------:R-:W-:Y:S02]  /*1a8f0*/  IMAD.MOV.U32 R2, RZ, RZ, R8 ;  /* 0x000000ffff027224 */ /* 0x000fe400078e0008 */
[----:B------:R1:W-:Y:S04]  /*1a900*/  STL [R1+0x54], R0 ;  /* 0x0000540001007387 */ /* 0x0003e80000100800 */
[----:B------:R1:W-:Y:S02]  /*1a910*/  STL [R1+0x58], R4 ;  /* 0x0000580401007387 */ /* 0x0003e40000100800 */
[----:B-1----:R-:W-:Y:S05]  /*1a920*/  CALL.REL.NOINC `($__internal_10_$__cuda_sm70_shflsync_idx_p) ;  /* 0x0000236000007944 */ /* 0x002fea0003c00000 */
[----:B-----5:R1:W5:Y:S02]  /*1a930*/  LDL.LU R4, [R1+0x58] ;  /* 0x0000580001047983 */ /* 0x0203640000300800 */
[----:B-1---5:R-:W-:-:S05]  /*1a940*/  BRA `(.L_x_648) ;  /* 0xfffeebc000007947 */ /* 0x022fca000383ffff */
.L_x_514:
[----:B------:R-:W-:Y:S01]  /*1a950*/  MOV R0, 0x1a9c0 ;  /* 0x0001a9c000007802 */ /* 0x000fe20000000f00 */
[----:B------:R-:W-:Y:S01]  /*1a960*/  IMAD.MOV.U32 R6, RZ, RZ, 0x181f ;  /* 0x0000181fff067424 */ /* 0x000fe200078e00ff */
[----:B------:R-:W-:Y:S01]  /*1a970*/  MOV R3, RZ ;  /* 0x000000ff00037202 */ /* 0x000fe20000000f00 */
[----:B------:R-:W-:Y:S02]  /*1a980*/  IMAD.MOV.U32 R2, RZ, RZ, R9 ;  /* 0x000000ffff027224 */ /* 0x000fe400078e0009 */
[----:B------:R3:W-:Y:S04]  /*1a990*/  STL [R1+0x54], R0 ;  /* 0x0000540001007387 */ /* 0x0007e80000100800 */
[----:B------:R3:W-:Y:S02]  /*1a9a0*/  STL [R1+0x58], R6 ;  /* 0x0000580601007387 */ /* 0x0007e40000100800 */
[----:B-123--:R-:W-:Y:S05]  /*1a9b0*/  CALL.REL.NOINC `($__internal_10_$__cuda_sm70_shflsync_idx_p) ;  /* 0x000022d000007944 */ /* 0x00efea0003c00000 */
[----:B-----5:R1:W5:Y:S02]  /*1a9c0*/  LDL.LU R0, [R1+0x58] ;  /* 0x0000580001007983 */ /* 0x0203640000300800 */
[----:B-1---5:R-:W-:-:S05]  /*1a9d0*/  BRA `(.L_x_649) ;  /* 0xfffeeb5000007947 */ /* 0x022fca000383ffff */
.L_x_515:
        /* <DEDUP_REMOVED lines=17> */
.L_x_516:
        /* <DEDUP_REMOVED lines=9> */
.L_x_521:
[----:B--2---:R-:W-:Y:S01]  /*1ab80*/  MOV R4, 0x1abf0 ;  /* 0x0001abf000047802 */ /* 0x004fe20000000f00 */
[----:B------:R-:W-:Y:S01]  /*1ab90*/  IMAD.MOV.U32 R2, RZ, RZ, R5 ;  /* 0x000000ffff027224 */ /* 0x000fe200078e0005 */
[----:B------:R-:W-:Y:S01]  /*1aba0*/  MOV R3, 0x1 ;  /* 0x0000000100037802 */ /* 0x000fe20000000f00 */
[----:B-1----:R-:W-:Y:S02]  /*1abb0*/  IMAD.MOV.U32 R5, RZ, RZ, 0x1c1f ;  /* 0x00001c1fff057424 */ /* 0x002fe400078e00ff */
[----:B------:R1:W-:Y:S04]  /*1abc0*/  STL [R1+0x54], R4 ;  /* 0x0000540401007387 */ /* 0x0003e80000100800 */
[----:B------:R1:W-:Y:S02]  /*1abd0*/  STL [R1+0x58], R5 ;  /* 0x0000580501007387 */ /* 0x0003e40000100800 */
[----:B-1----:R-:W-:Y:S05]  /*1abe0*/  CALL.REL.NOINC `($__internal_10_$__cuda_sm70_shflsync_idx_p) ;  /* 0x000020a000007944 */ /* 0x002fea0003c00000 */
[----:B-----5:R1:W5:Y:S02]  /*1abf0*/  LDL.LU R4, [R1+0x58] ;  /* 0x0000580001047983 */ /* 0x0203640000300800 */
[----:B-1---5:R-:W-:-:S05]  /*1ac00*/  BRA `(.L_x_652) ;  /* 0xfffef54000007947 */ /* 0x022fca000383ffff */
.L_x_526:
[----:B------:R-:W-:Y:S02]  /*1ac10*/  MOV R0, 0x2 ;  /* 0x0000000200007802 */ /* 0x000fe40000000f00 */
[----:B------:R-:W-:Y:S02]  /*1ac20*/  MOV R2, 0x1ac40 ;  /* 0x0001ac4000027802 */ /* 0x000fe40000000f00 */
[----:B------:R-:W-:Y:S05]  /*1ac30*/  CALL.REL.NOINC `($__internal_9_$__cuda_sm70_shflsync_bfly_p) ;  /* 0x00001fd000007944 */ /* 0x000fea0003c00000 */
[----:B-1---5:R-:W-:-:S05]  /*1ac40*/  BRA `(.L_x_653) ;  /* 0xfffefbb000007947 */ /* 0x022fca000383ffff */
.L_x_527:
[----:B------:R-:W-:Y:S02]  /*1ac50*/  MOV R0, 0x1 ;  /* 0x0000000100007802 */ /* 0x000fe40000000f00 */
[----:B------:R-:W-:Y:S02]  /*1ac60*/  MOV R2, 0x1ac80 ;  /* 0x0001ac8000027802 */ /* 0x000fe40000000f00 */
[----:B------:R-:W-:Y:S05]  /*1ac70*/  CALL.REL.NOINC `($__internal_9_$__cuda_sm70_shflsync_bfly_p) ;  /* 0x00001f9000007944 */ /* 0x000fea0003c00000 */
[----:B------:R-:W-:Y:S01]  /*1ac80*/  FMNMX.FTZ R133, R4, R0, !PT ;  /* 0x0000000004857209 */ /* 0x000fe20007810000 */
[----:B-----5:R-:W-:Y:S01]  /*1ac90*/  IMAD.MOV.U32 R4, RZ, RZ, R5 ;  /* 0x000000ffff047224 */ /* 0x020fe200078e0005 */
[----:B------:R-:W-:Y:S01]  /*1aca0*/  MOV R2, 0x1acd0 ;  /* 0x0001acd000027802 */ /* 0x000fe20000000f00 */
[----:B------:R-:W-:Y:S02]  /*1acb0*/  IMAD.MOV.U32 R0, RZ, RZ, 0x2 ;  /* 0x00000002ff007424 */ /* 0x000fe400078e00ff */
[----:B-1----:R-:W-:Y:S05]  /*1acc0*/  CALL.REL.NOINC `($__internal_9_$__cuda_sm70_shflsync_bfly_p) ;  /* 0x00001f4000007944 */ /* 0x002fea0003c00000 */
[----:B-----5:R-:W-:Y:S01]  /*1acd0*/  FMNMX.FTZ R4, R5, R0, !PT ;  /* 0x0000000005047209 */ /* 0x020fe20007810000 */
[----:B------:R-:W-:Y:S01]  /*1ace0*/  IMAD.MOV.U32 R0, RZ, RZ, 0x1 ;  /* 0x00000001ff007424 */ /* 0x000fe200078e00ff */
[----:B------:R-:W-:Y:S02]  /*1acf0*/  MOV R2, 0x1ad10 ;  /* 0x0001ad1000027802 */ /* 0x000fe40000000f00 */
[----:B-1----:R-:W-:Y:S05]  /*1ad00*/  CALL.REL.NOINC `($__internal_9_$__cuda_sm70_shflsync_bfly_p) ;  /* 0x00001f0000007944 */ /* 0x002fea0003c00000 */
[----:B-1---5:R-:W-:-:S05]  /*1ad10*/  BRA `(.L_x_654) ;  /* 0xfffefb5000007947 */ /* 0x022fca000383ffff */
.L_x_536:
        /* <DEDUP_REMOVED lines=9> */
.L_x_537:
        /* <DEDUP_REMOVED lines=9> */
.L_x_538:
        /* <DEDUP_REMOVED lines=17> */
.L_x_541:
        /* <DEDUP_REMOVED lines=9> */
.L_x_542:
        /* <DEDUP_REMOVED lines=9> */
.L_x_543:
        /* <DEDUP_REMOVED lines=17> */
.L_x_544:
[----:B------:R-:W-:Y:S02]  /*1b180*/  MOV R0, 0x2 ;  /* 0x0000000200007802 */ /* 0x000fe40000000f00 */
[----:B------:R-:W-:Y:S02]  /*1b190*/  MOV R2, 0x1b1b0 ;  /* 0x0001b1b000027802 */ /* 0x000fe40000000f00 */
[----:B------:R-:W-:Y:S05]  /*1b1a0*/  CALL.REL.NOINC `($__internal_9_$__cuda_sm70_shflsync_bfly_p) ;  /* 0x00001a6000007944 */ /* 0x000fea0003c00000 */
[----:B-1---5:R-:W-:-:S05]  /*1b1b0*/  BRA `(.L_x_661) ;  /* 0xffff2ee000007947 */ /* 0x022fca000383ffff */
.L_x_545:
        /* <DEDUP_REMOVED lines=13> */
.L_x_548:
        /* <DEDUP_REMOVED lines=9> */
.L_x_551:
[----:B------:R-:W-:Y:S01]  /*1b320*/  MOV R0, 0x1b390 ;  /* 0x0001b39000007802 */ /* 0x000fe20000000f00 */
[----:B--2---:R-:W-:Y:S01]  /*1b330*/  IMAD.MOV.U32 R4, RZ, RZ, 0x181f ;  /* 0x0000181fff047424 */ /* 0x004fe200078e00ff */
[----:B------:R-:W-:Y:S01]  /*1b340*/  MOV R3, 0x1 ;  /* 0x0000000100037802 */ /* 0x000fe20000000f00 */
        /* <DEDUP_REMOVED lines=14> */
.L_x_554:
        /* <DEDUP_REMOVED lines=9> */
.L_x_555:
        /* <DEDUP_REMOVED lines=9> */
.L_x_556:
        /* <DEDUP_REMOVED lines=17> */
.L_x_557:
        /* <DEDUP_REMOVED lines=9> */
.L_x_562:
        /* <DEDUP_REMOVED lines=9> */
.L_x_567:
[----:B------:R-:W-:Y:S02]  /*1b780*/  MOV R0, 0x2 ;  /* 0x0000000200007802 */ /* 0x000fe40000000f00 */
[----:B------:R-:W-:Y:S02]  /*1b790*/  MOV R2, 0x1b7b0 ;  /* 0x0001b7b000027802 */ /* 0x000fe40000000f00 */
[----:B------:R-:W-:Y:S05]  /*1b7a0*/  CALL.REL.NOINC `($__internal_9_$__cuda_sm70_shflsync_bfly_p) ;  /* 0x0000146000007944 */ /* 0x000fea0003c00000 */
[----:B-1---5:R-:W-:-:S05]  /*1b7b0*/  BRA `(.L_x_670) ;  /* 0xffff693000007947 */ /* 0x022fca000383ffff */
.L_x_568:
        /* <DEDUP_REMOVED lines=13> */
.L_x_570:
[----:B-1----:R1:W5:Y:S01]  /*1b890*/  LDL R4, [R1+0x60] ;  /* 0x0000600001047983 */ /* 0x0023620000100800 */
[----:B------:R-:W-:-:S02]  /*1b8a0*/  MOV R0, 0x2 ;  /* 0x0000000200007802 */ /* 0x000fc40000000f00 */
[----:B------:R-:W-:Y:S02]  /*1b8b0*/  MOV R2, 0x1b8d0 ;  /* 0x0001b8d000027802 */ /* 0x000fe40000000f00 */
[----:B-1---5:R-:W-:Y:S05]  /*1b8c0*/  CALL.REL.NOINC `($__internal_9_$__cuda_sm70_shflsync_bfly_p) ;  /* 0x0000134000007944 */ /* 0x022fea0003c00000 */
[----:B-1---5:R-:W-:Y:S05]  /*1b8d0*/  BRA `(.L_x_672) ;  /* 0xffff81e000007947 */ /* 0x022fea000383ffff */
.L_x_571:
[----:B-1----:R-:W-:Y:S01]  /*1b8e0*/  IMAD.MOV.U32 R4, RZ, RZ, R5 ;  /* 0x000000ffff047224 */ /* 0x002fe200078e0005 */
[----:B------:R-:W-:Y:S02]  /*1b8f0*/  MOV R0, 0x1 ;  /* 0x0000000100007802 */ /* 0x000fe40000000f00 */
[----:B------:R-:W-:Y:S02]  /*1b900*/  MOV R2, 0x1b920 ;  /* 0x0001b92000027802 */ /* 0x000fe40000000f00 */
[----:B------:R-:W-:Y:S05]  /*1b910*/  CALL.REL.NOINC `($__internal_9_$__cuda_sm70_shflsync_bfly_p) ;  /* 0x000012f000007944 */ /* 0x000fea0003c00000 */
[----:B------:R2:W5:Y:S02]  /*1b920*/  LDL R4, [R1+0x5c] ;  /* 0x00005c0001047983 */ /* 0x0005640000100800 */
[----:B-----5:R-:W-:Y:S01]  /*1b930*/  FADD.FTZ R5, R5, R0 ;  /* 0x0000000005057221 */ /* 0x020fe20000010000 */
[----:B------:R-:W-:Y:S02]  /*1b940*/  MOV R0, 0x2 ;  /* 0x0000000200007802 */ /* 0x000fe40000000f00 */
[----:B------:R-:W-:Y:S02]  /*1b950*/  MOV R2, 0x1b970 ;  /* 0x0001b97000027802 */ /* 0x000fe40000000f00 */
[----:B-12---:R-:W-:Y:S05]  /*1b960*/  CALL.REL.NOINC `($__internal_9_$__cuda_sm70_shflsync_bfly_p) ;  /* 0x000012a000007944 */ /* 0x006fea0003c00000 */
[----:B------:R-:W2:Y:S02]  /*1b970*/  LDL.LU R2, [R1+0x5c] ;  /* 0x00005c0001027983 */ /* 0x000ea40000300800 */
[----:B--2---:R-:W-:Y:S01]  /*1b980*/  FADD.FTZ R4, R2, R0 ;  /* 0x0000000002047221 */ /* 0x004fe20000010000 */
[----:B------:R-:W-:-:S02]  /*1b990*/  MOV R0, 0x1 ;  /* 0x0000000100007802 */ /* 0x000fc40000000f00 */
[----:B------:R-:W-:Y:S02]  /*1b9a0*/  MOV R2, 0x1b9c0 ;  /* 0x0001b9c000027802 */ /* 0x000fe40000000f00 */
[----:B-1---5:R-:W-:Y:S05]  /*1b9b0*/  CALL.REL.NOINC `($__internal_9_$__cuda_sm70_shflsync_bfly_p) ;  /* 0x0000125000007944 */ /* 0x022fea0003c00000 */
[----:B------:R-:W-:Y:S01]  /*1b9c0*/  MOV R3, R0 ;  /* 0x0000000000037202 */ /* 0x000fe20000000f00 */
[----:B-1---5:R-:W-:Y:S05]  /*1b9d0*/  BRA `(.L_x_673) ;  /* 0xffff817000007947 */ /* 0x022fea000383ffff */
.L_x_578:
[----:B--234-:R-:W-:Y:S01]  /*1b9e0*/  MOV R0, 0x1ba50 ;  /* 0x0001ba5000007802 */ /* 0x01cfe20000000f00 */
        /* <DEDUP_REMOVED lines=8> */
.L_x_579:
        /* <DEDUP_REMOVED lines=9> */
.L_x_582:
[----:B--2---:R-:W-:Y:S01]  /*1bb00*/  MOV R0, 0x1bb70 ;  /* 0x0001bb7000007802 */ /* 0x004fe20000000f00 */
[----:B---3--:R-:W-:Y:S01]  /*1bb10*/  IMAD.MOV.U32 R4, RZ, RZ, 0x181f ;  /* 0x0000181fff047424 */ /* 0x008fe200078e00ff */
[----:B------:R-:W-:Y:S01]  /*1bb20*/  MOV R3, 0x1 ;  /* 0x0000000100037802 */ /* 0x000fe20000000f00 */
[----:B------:R-:W-:Y:S02]  /*1bb30*/  IMAD.MOV.U32 R2, RZ, RZ, R5 ;  /* 0x000000ffff027224 */ /* 0x000fe400078e0005 */
[----:B------:R2:W-:Y:S04]  /*1bb40*/  STL [R1+0x54], R0 ;  /* 0x0000540001007387 */ /* 0x0005e80000100800 */
[----:B------:R2:W-:Y:S02]  /*1bb50*/  STL [R1+0x58], R4 ;  /* 0x0000580401007387 */ /* 0x0005e40000100800 */
[----:B-12---:R-:W-:Y:S05]  /*1bb60*/  CALL.REL.NOINC `($__internal_10_$__cuda_sm70_shflsync_idx_p) ;  /* 0x0000112000007944 */ /* 0x006fea0003c00000 */
        /* <DEDUP_REMOVED lines=10> */
.L_x_585:
[----:B--2---:R-:W-:Y:S01]  /*1bc10*/  MOV R0, 0x1bc80 ;  /* 0x0001bc8000007802 */ /* 0x004fe20000000f00 */
[----:B----4-:R-:W-:Y:S01]  /*1bc20*/  IMAD.MOV.U32 R4, RZ, RZ, 0x181f ;  /* 0x0000181fff047424 */ /* 0x010fe200078e00ff */
[----:B-1----:R-:W-:Y:S01]  /*1bc30*/  MOV R3, 0x2 ;  /* 0x0000000200037802 */ /* 0x002fe20000000f00 */
[----:B------:R-:W-:Y:S02]  /*1bc40*/  IMAD.MOV.U32 R2, RZ, RZ, R5 ;  /* 0x000000ffff027224 */ /* 0x000fe400078e0005 */
[----:B------:R1:W-:Y:S04]  /*1bc50*/  STL [R1+0x54], R0 ;  /* 0x0000540001007387 */ /* 0x0003e80000100800 */
[----:B------:R1:W-:Y:S02]  /*1bc60*/  STL [R1+0x58], R4 ;  /* 0x0000580401007387 */ /* 0x0003e40000100800 */
[----:B-1-3--:R-:W-:Y:S05]  /*1bc70*/  CALL.REL.NOINC `($__internal_10_$__cuda_sm70_shflsync_idx_p) ;  /* 0x0000101000007944 */ /* 0x00afea0003c00000 */
[----:B-----5:R1:W5:Y:S02]  /*1bc80*/  LDL.LU R4, [R1+0x58] ;  /* 0x0000580001047983 */ /* 0x0203640000300800 */
[----:B-1---5:R-:W-:Y:S05]  /*1bc90*/  BRA `(.L_x_677) ;  /* 0xffff9fa000007947 */ /* 0x022fea000383ffff */
.L_x_586:
[----:B--2---:R-:W-:Y:S01]  /*1bca0*/  MOV R0, 0x1bd10 ;  /* 0x0001bd1000007802 */ /* 0x004fe20000000f00 */
[----:B-1----:R-:W-:Y:S01]  /*1bcb0*/  IMAD.MOV.U32 R6, RZ, RZ, 0x181f ;  /* 0x0000181fff067424 */ /* 0x002fe200078e00ff */
[----:B------:R-:W-:Y:S01]  /*1bcc0*/  MOV R3, 0x2 ;  /* 0x0000000200037802 */ /* 0x000fe20000000f00 */
[----:B------:R-:W-:-:S02]  /*1bcd0*/  IMAD.MOV.U32 R2, RZ, RZ, R14 ;  /* 0x000000ffff027224 */ /* 0x000fc400078e000e */
[----:B------:R1:W-:Y:S04]  /*1bce0*/  STL [R1+0x54], R0 ;  /* 0x0000540001007387 */ /* 0x0003e80000100800 */
[----:B------:R1:W-:Y:S02]  /*1bcf0*/  STL [R1+0x58], R6 ;  /* 0x0000580601007387 */ /* 0x0003e40000100800 */
[----:B-1-34-:R-:W-:Y:S05]  /*1bd00*/  CALL.REL.NOINC `($__internal_10_$__cuda_sm70_shflsync_idx_p) ;  /* 0x00000f8000007944 */ /* 0x01afea0003c00000 */
[----:B-----5:R1:W5:Y:S02]  /*1bd10*/  LDL.LU R0, [R1+0x58] ;  /* 0x0000580001007983 */ /* 0x0203640000300800 */
[----:B-1---5:R-:W-:Y:S05]  /*1bd20*/  BRA `(.L_x_678) ;  /* 0xffff9f3000007947 */ /* 0x022fea000383ffff */
.L_x_589:
[----:B----4-:R-:W-:Y:S01]  /*1bd30*/  MOV R0, 0x1bda0 ;  /* 0x0001bda000007802 */ /* 0x010fe20000000f00 */
[----:B---3--:R-:W-:Y:S01]  /*1bd40*/  IMAD.MOV.U32 R4, RZ, RZ, 0x181f ;  /* 0x0000181fff047424 */ /* 0x008fe200078e00ff */
[----:B-1----:R-:W-:Y:S01]  /*1bd50*/  MOV R3, 0x3 ;  /* 0x0000000300037802 */ /* 0x002fe20000000f00 */
        /* <DEDUP_REMOVED lines=14> */
.L_x_591:
        /* <DEDUP_REMOVED lines=8> */
[----:B-1---5:R-:W-:Y:S05]  /*1bec0*/  BRA `(.L_x_680) ;  /* 0xffffa37000007947 */ /* 0x022fea000383ffff */
.L_x_592:
[----:B------:R-:W-:Y:S01]  /*1bed0*/  MOV R0, 0x1bf40 ;  /* 0x0001bf4000007802 */ /* 0x000fe20000000f00 */
[----:B------:R-:W-:Y:S01]  /*1bee0*/  IMAD.MOV.U32 R6, RZ, RZ, 0x1c1f ;  /* 0x00001c1fff067424 */ /* 0x000fe200078e00ff */
[----:B------:R-:W-:Y:S01]  /*1bef0*/  MOV R3, RZ ;  /* 0x000000ff00037202 */ /* 0x000fe20000000f00 */
[----:B------:R-:W-:-:S02]  /*1bf00*/  IMAD.MOV.U32 R2, RZ, RZ, R12 ;  /* 0x000000ffff027224 */ /* 0x000fc400078e000c */
[----:B------:R3:W-:Y:S04]  /*1bf10*/  STL [R1+0x54], R0 ;  /* 0x0000540001007387 */ /* 0x0007e80000100800 */
[----:B------:R3:W-:Y:S02]  /*1bf20*/  STL [R1+0x58], R6 ;  /* 0x0000580601007387 */ /* 0x0007e40000100800 */
[----:B-123--:R-:W-:Y:S05]  /*1bf30*/  CALL.REL.NOINC `($__internal_10_$__cuda_sm70_shflsync_idx_p) ;  /* 0x00000d5000007944 */ /* 0x00efea0003c00000 */
[----:B-----5:R1:W5:Y:S02]  /*1bf40*/  LDL.LU R0, [R1+0x58] ;  /* 0x0000580001007983 */ /* 0x0203640000300800 */
[----:B-1---5:R-:W-:Y:S05]  /*1bf50*/  BRA `(.L_x_681) ;  /* 0xffffa30000007947 */ /* 0x022fea000383ffff */
.L_x_595:
[----:B----4-:R-:W-:Y:S01]  /*1bf60*/  MOV R0, 0x1bfd0 ;  /* 0x0001bfd000007802 */ /* 0x010fe20000000f00 */
[----:B--2---:R-:W-:Y:S01]  /*1bf70*/  IMAD.MOV.U32 R4, RZ, RZ, 0x1c1f ;  /* 0x00001c1fff047424 */ /* 0x004fe200078e00ff */
[----:B------:R-:W-:Y:S01]  /*1bf80*/  MOV R3, 0x1 ;  /* 0x0000000100037802 */ /* 0x000fe20000000f00 */
[----:B------:R-:W-:Y:S02]  /*1bf90*/  IMAD.MOV.U32 R2, RZ, RZ, R5 ;  /* 0x000000ffff027224 */ /* 0x000fe400078e0005 */
[----:B------:R2:W-:Y:S04]  /*1bfa0*/  STL [R1+0x54], R0 ;  /* 0x0000540001007387 */ /* 0x0005e80000100800 */
[----:B------:R2:W-:Y:S02]  /*1bfb0*/  STL [R1+0x58], R4 ;  /* 0x0000580401007387 */ /* 0x0005e40000100800 */
[----:B-123--:R-:W-:Y:S05]  /*1bfc0*/  CALL.REL.NOINC `($__internal_10_$__cuda_sm70_shflsync_idx_p) ;  /* 0x00000cc000007944 */ /* 0x00efea0003c00000 */
        /* <DEDUP_REMOVED lines=10> */
.L_x_599:
        /* <DEDUP_REMOVED lines=9> */
.L_x_600:
        /* <DEDUP_REMOVED lines=9> */
.L_x_603:
[----:B----4-:R-:W-:Y:S01]  /*1c190*/  MOV R0, 0x1c200 ;  /* 0x0001c20000007802 */ /* 0x010fe20000000f00 */
[----:B--2---:R-:W-:Y:S01]  /*1c1a0*/  IMAD.MOV.U32 R4, RZ, RZ, 0x181f ;  /* 0x0000181fff047424 */ /* 0x004fe200078e00ff */
[----:B-1----:R-:W-:Y:S01]  /*1c1b0*/  MOV R3, 0x1 ;  /* 0x0000000100037802 */ /* 0x002fe20000000f00 */
[----:B------:R-:W-:Y:S02]  /*1c1c0*/  IMAD.MOV.U32 R2, RZ, RZ, R5 ;  /* 0x000000ffff027224 */ /* 0x000fe400078e0005 */
[----:B------:R1:W-:Y:S04]  /*1c1d0*/  STL [R1+0x54], R0 ;  /* 0x0000540001007387 */ /* 0x0003e80000100800 */
[----:B------:R1:W-:Y:S02]  /*1c1e0*/  STL [R1+0x58], R4 ;  /* 0x0000580401007387 */ /* 0x0003e40000100800 */
[----:B-1-3--:R-:W-:Y:S05]  /*1c1f0*/  CALL.REL.NOINC `($__internal_10_$__cuda_sm70_shflsync_idx_p) ;  /* 0x00000a9000007944 */ /* 0x00afea0003c00000 */
        /* <DEDUP_REMOVED lines=10> */
.L_x_606:
[----:B----4-:R-:W-:Y:S01]  /*1c2a0*/  MOV R0, 0x1c310 ;  /* 0x0001c31000007802 */ /* 0x010fe20000000f00 */
[----:B------:R-:W-:Y:S01]  /*1c2b0*/  IMAD.MOV.U32 R4, RZ, RZ, 0x181f ;  /* 0x0000181fff047424 */ /* 0x000fe200078e00ff */
[----:B-1----:R-:W-:Y:S01]  /*1c2c0*/  MOV R3, 0x2 ;  /* 0x0000000200037802 */ /* 0x002fe20000000f00 */
[----:B------:R-:W-:Y:S02]  /*1c2d0*/  IMAD.MOV.U32 R2, RZ, RZ, R5 ;  /* 0x000000ffff027224 */ /* 0x000fe400078e0005 */
[----:B------:R1:W-:Y:S04]  /*1c2e0*/  STL [R1+0x54], R0 ;  /* 0x0000540001007387 */ /* 0x0003e80000100800 */
[----:B------:R1:W-:Y:S02]  /*1c2f0*/  STL [R1+0x58], R4 ;  /* 0x0000580401007387 */ /* 0x0003e40000100800 */
[----:B-123--:R-:W-:Y:S05]  /*1c300*/  CALL.REL.NOINC `($__internal_10_$__cuda_sm70_shflsync_idx_p) ;  /* 0x0000098000007944 */ /* 0x00efea0003c00000 */
[----:B-----5:R1:W5:Y:S02]  /*1c310*/  LDL.LU R4, [R1+0x58] ;  /* 0x0000580001047983 */ /* 0x0203640000300800 */
[----:B-1---5:R-:W-:Y:S05]  /*1c320*/  BRA `(.L_x_686) ;  /* 0xffffc48000007947 */ /* 0x022fea000383ffff */
.L_x_607:
[----:B----4-:R-:W-:Y:S01]  /*1c330*/  MOV R0, 0x1c3a0 ;  /* 0x0001c3a000007802 */ /* 0x010fe20000000f00 */
[----:B-1----:R-:W-:Y:S01]  /*1c340*/  IMAD.MOV.U32 R6, RZ, RZ, 0x181f ;  /* 0x0000181fff067424 */ /* 0x002fe200078e00ff */
[----:B------:R-:W-:Y:S01]  /*1c350*/  MOV R3, 0x2 ;  /* 0x0000000200037802 */ /* 0x000fe20000000f00 */
[----:B------:R-:W-:-:S02]  /*1c360*/  IMAD.MOV.U32 R2, RZ, RZ, R14 ;  /* 0x000000ffff027224 */ /* 0x000fc400078e000e */
[----:B------:R1:W-:Y:S04]  /*1c370*/  STL [R1+0x54], R0 ;  /* 0x0000540001007387 */ /* 0x0003e80000100800 */
[----:B------:R1:W-:Y:S02]  /*1c380*/  STL [R1+0x58], R6 ;  /* 0x0000580601007387 */ /* 0x0003e40000100800 */
[----:B-123--:R-:W-:Y:S05]  /*1c390*/  CALL.REL.NOINC `($__internal_10_$__cuda_sm70_shflsync_idx_p) ;  /* 0x000008f000007944 */ /* 0x00efea0003c00000 */
[----:B-----5:R1:W5:Y:S02]  /*1c3a0*/  LDL.LU R0, [R1+0x58] ;  /* 0x0000580001007983 */ /* 0x0203640000300800 */
[----:B-1---5:R-:W-:Y:S05]  /*1c3b0*/  BRA `(.L_x_687) ;  /* 0xffffc41000007947 */ /* 0x022fea000383ffff */
.L_x_610:
[----:B------:R-:W-:Y:S01]  /*1c3c0*/  MOV R0, 0x1c430 ;  /* 0x0001c43000007802 */ /* 0x000fe20000000f00 */
[----:B--2---:R-:W-:Y:S01]  /*1c3d0*/  IMAD.MOV.U32 R4, RZ, RZ, 0x181f ;  /* 0x0000181fff047424 */ /* 0x004fe200078e00ff */
[----:B-1----:R-:W-:Y:S01]  /*1c3e0*/  MOV R3, 0x3 ;  /* 0x0000000300037802 */ /* 0x002fe20000000f00 */
        /* <DEDUP_REMOVED lines=14> */
.L_x_612:
        /* <DEDUP_REMOVED lines=9> */
.L_x_613:
[----:B------:R-:W-:Y:S01]  /*1c560*/  MOV R0, 0x1c5d0 ;  /* 0x0001c5d000007802 */ /* 0x000fe20000000f00 */
[----:B------:R-:W-:Y:S01]  /*1c570*/  IMAD.MOV.U32 R4, RZ, RZ, 0x1f ;  /* 0x0000001fff047424 */ /* 0x000fe200078e00ff */
[----:B------:R-:W-:Y:S01]  /*1c580*/  MOV R3, 0x1 ;  /* 0x0000000100037802 */ /* 0x000fe20000000f00 */
[----:B------:R-:W-:-:S02]  /*1c590*/  IMAD.MOV.U32 R2, RZ, RZ, R106 ;  /* 0x000000ffff027224 */ /* 0x000fc400078e006a */
[----:B------:R3:W-:Y:S04]  /*1c5a0*/  STL [R1+0x54], R0 ;  /* 0x0000540001007387 */ /* 0x0007e80000100800 */
[----:B------:R3:W-:Y:S02]  /*1c5b0*/  STL [R1+0x58], R4 ;  /* 0x0000580401007387 */ /* 0x0007e40000100800 */
[----:B-123--:R-:W-:Y:S05]  /*1c5c0*/  CALL.REL.NOINC `($__internal_10_$__cuda_sm70_shflsync_idx_p) ;  /* 0x000006c000007944 */ /* 0x00efea0003c00000 */
[----:B------:R1:W5:Y:S02]  /*1c5d0*/  LDL.LU R8, [R1+0x58] ;  /* 0x0000580001087983 */ /* 0x0003640000300800 */
[----:B-1---5:R-:W-:Y:S05]  /*1c5e0*/  BRA `(.L_x_690) ;  /* 0xffffc6b000007947 */ /* 0x022fea000383ffff */
.L_x_614:
[----:B------:R-:W-:Y:S02]  /*1c5f0*/  MOV R3, 0x1 ;  /* 0x0000000100037802 */ /* 0x000fe40000000f00 */
[----:B------:R-:W-:Y:S02]  /*1c600*/  MOV R2, 0x1c620 ;  /* 0x0001c62000027802 */ /* 0x000fe40000000f00 */
[----:B-1234-:R-:W-:Y:S05]  /*1c610*/  CALL.REL.NOINC `($__internal_11_$__cuda_sm70_shflsync_up_p) ;  /* 0x0000074000007944 */ /* 0x01efea0003c00000 */
[----:B------:R-:W-:Y:S05]  /*1c620*/  BRA `(.L_x_691) ;  /* 0xffffc7a000007947 */ /* 0x000fea000383ffff */
.L_x_615:
[----:B------:R-:W-:Y:S02]  /*1c630*/  MOV R3, 0x2 ;  /* 0x0000000200037802 */ /* 0x000fe40000000f00 */
[----:B------:R-:W-:-:S02]  /*1c640*/  MOV R2, 0x1c660 ;  /* 0x0001c66000027802 */ /* 0x000fc40000000f00 */
[----:B--2-4-:R-:W-:Y:S05]  /*1c650*/  CALL.REL.NOINC `($__internal_11_$__cuda_sm70_shflsync_up_p) ;  /* 0x0000070000007944 */ /* 0x014fea0003c00000 */
[----:B------:R-:W-:Y:S02]  /*1c660*/  SEL R3, R4, RZ, P1 ;  /* 0x000000ff04037207 */ /* 0x000fe40000800000 */
[----:B------:R-:W-:-:S03]  /*1c670*/  MOV R2, 0x1c6b0 ;  /* 0x0001c6b000027802 */ /* 0x000fc60000000f00 */
[----:B------:R-:W-:Y:S02]  /*1c680*/  IMAD.IADD R0, R0, 0x1, R3 ;  /* 0x0000000100007824 */ /* 0x000fe400078e0203 */
[----:B------:R-:W-:Y:S02]  /*1c690*/  IMAD.MOV.U32 R3, RZ, RZ, 0x4 ;  /* 0x00000004ff037424 */ /* 0x000fe400078e00ff */
        /* <DEDUP_REMOVED lines=22> */
.L_x_619:
[----:B------:R-:W-:Y:S02]  /*1c800*/  MOV R3, 0x1 ;  /* 0x0000000100037802 */ /* 0x000fe40000000f00 */
[----:B------:R-:W-:-:S02]  /*1c810*/  MOV R2, 0x1c830 ;  /* 0x0001c83000027802 */ /* 0x000fc40000000f00 */
[----:B------:R-:W-:Y:S05]  /*1c820*/  CALL.REL.NOINC `($__internal_11_$__cuda_sm70_shflsync_up_p) ;  /* 0x0000053000007944 */ /* 0x000fea0003c00000 */
[----:B------:R-:W-:Y:S01]  /*1c830*/  MOV R2, R4 ;  /* 0x0000000400027202 */ /* 0x000fe20000000f00 */
[----:B------:R-:W-:Y:S05]  /*1c840*/  BRA `(.L_x_693) ;  /* 0xffffc7e000007947 */ /* 0x000fea000383ffff */
.L_x_620:
[----:B------:R-:W-:Y:S02]  /*1c850*/  MOV R3, 0x2 ;  /* 0x0000000200037802 */ /* 0x000fe40000000f00 */
[----:B------:R-:W-:-:S02]  /*1c860*/  MOV R2, 0x1c880 ;  /* 0x0001c88000027802 */ /* 0x000fc40000000f00 */
        /* <DEDUP_REMOVED lines=27> */
.L_x_622:
[----:B------:R-:W-:Y:S02]  /*1ca20*/  SEL R0, RZ, 0x1, P0 ;  /* 0x00000001ff007807 */ /* 0x000fe40000000000 */
[----:B------:R-:W-:-:S02]  /*1ca30*/  MOV R2, 0x1ca50 ;  /* 0x0001ca5000027802 */ /* 0x000fc40000000f00 */
[----:B-1----:R-:W-:Y:S05]  /*1ca40*/  CALL.REL.NOINC `($__internal_12_$__cuda_sm70_votesync_ballot) ;  /* 0x0000037000007944 */ /* 0x002fea0003c00000 */
[----:B------:R-:W-:Y:S01]  /*1ca50*/  MOV R5, R0 ;  /* 0x0000000000057202 */ /* 0x000fe20000000f00 */
[----:B------:R-:W-:Y:S05]  /*1ca60*/  BRA `(.L_x_695) ;  /* 0xffffc75000007947 */ /* 0x000fea000383ffff */
.L_x_623:
[----:B--2---:R-:W-:Y:S01]  /*1ca70*/  IMAD.MOV.U32 R2, RZ, RZ, R6 ;  /* 0x000000ffff027224 */ /* 0x004fe200078e0006 */
[----:B------:R-:W-:Y:S01]  /*1ca80*/  MOV R6, 0x1cae0 ;  /* 0x0001cae000067802 */ /* 0x000fe20000000f00 */
[----:B------:R-:W-:Y:S01]  /*1ca90*/  IMAD.MOV.U32 R10, RZ, RZ, 0x1f ;  /* 0x0000001fff0a7424 */ /* 0x000fe200078e00ff */
[----:B------:R-:W-:-:S03]  /*1caa0*/  MOV R3, R0 ;  /* 0x0000000000037202 */ /* 0x000fc60000000f00 */
[----:B------:R2:W-:Y:S04]  /*1cab0*/  STL [R1+0x54], R6 ;  /* 0x0000540601007387 */ /* 0x0005e80000100800 */
[----:B------:R2:W-:Y:S02]  /*1cac0*/  STL [R1+0x58], R10 ;  /* 0x0000580a01007387 */ /* 0x0005e40000100800 */
[----:B-12---:R-:W-:Y:S05]  /*1cad0*/  CALL.REL.NOINC `($__internal_10_$__cuda_sm70_shflsync_idx_p) ;  /* 0x000001b000007944 */ /* 0x006fea0003c00000 */
[----:B------:R-:W-:Y:S01]  /*1cae0*/  IMAD.MOV.U32 R2, RZ, RZ, R7 ;  /* 0x000000ffff027224 */ /* 0x000fe200078e0007 */
[----:B------:R-:W-:Y:S01]  /*1caf0*/  MOV R6, 0x1cb60 ;  /* 0x0001cb6000067802 */ /* 0x000fe20000000f00 */
[----:B------:R-:W-:Y:S01]  /*1cb00*/  IMAD.MOV.U32 R7, RZ, RZ, 0x1f ;  /* 0x0000001fff077424 */ /* 0x000fe200078e00ff */
[----:B------:R1:W5:Y:S02]  /*1cb10*/  LDL.LU R10, [R1+0x58] ;  /* 0x00005800010a7983 */ /* 0x0003640000300800 */
[----:B-----5:R-:W-:Y:S02]  /*1cb20*/  MOV R3, R0 ;  /* 0x0000000000037202 */ /* 0x020fe40000000f00 */
[----:B------:R1:W-:Y:S04]  /*1cb30*/  STL [R1+0x54], R6 ;  /* 0x0000540601007387 */ /* 0x0003e80000100800 */
[----:B------:R1:W-:Y:S02]  /*1cb40*/  STL [R1+0x58], R7 ;  /* 0x0000580701007387 */ /* 0x0003e40000100800 */
[----:B-1----:R-:W-:Y:S05]  /*1cb50*/  CALL.REL.NOINC `($__internal_10_$__cuda_sm70_shflsync_idx_p) ;  /* 0x0000013000007944 */ /* 0x002fea0003c00000 */
[----:B------:R1:W5:Y:S02]  /*1cb60*/  LDL.LU R7, [R1+0x58] ;  /* 0x0000580001077983 */ /* 0x0003640000300800 */
[----:B-1---5:R-:W-:Y:S05]  /*1cb70*/  BRA `(.L_x_696) ;  /* 0xffffc6b000007947 */ /* 0x022fea000383ffff */
.L_x_626:
[----:B------:R-:W-:Y:S01]  /*1cb80*/  MOV R3, R0 ;  /* 0x0000000000037202 */ /* 0x000fe20000000f00 */
[----:B--2---:R-:W-:Y:S01]  /*1cb90*/  IMAD.MOV.U32 R2, RZ, RZ, R4 ;  /* 0x000000ffff027224 */ /* 0x004fe200078e0004 */
[----:B------:R-:W-:Y:S01]  /*1cba0*/  MOV R0, 0x1cbf0 ;  /* 0x0001cbf000007802 */ /* 0x000fe20000000f00 */
[----:B-1----:R-:W-:-:S04]  /*1cbb0*/  IMAD.MOV.U32 R4, RZ, RZ, 0x1f ;  /* 0x0000001fff047424 */ /* 0x002fc800078e00ff */
[----:B------:R1:W-:Y:S04]  /*1cbc0*/  STL [R1+0x54], R0 ;  /* 0x0000540001007387 */ /* 0x0003e80000100800 */
[----:B------:R1:W-:Y:S02]  /*1cbd0*/  STL [R1+0x58], R4 ;  /* 0x0000580401007387 */ /* 0x0003e40000100800 */
[----:B-1--4-:R-:W-:Y:S05]  /*1cbe0*/  CALL.REL.NOINC `($__internal_10_$__cuda_sm70_shflsync_idx_p) ;  /* 0x000000a000007944 */ /* 0x012fea0003c00000 */
[----:B------:R1:W5:Y:S02]  /*1cbf0*/  LDL.LU R11, [R1+0x58] ;  /* 0x00005800010b7983 */ /* 0x0003640000300800 */
[----:B-1---5:R-:W-:Y:S05]  /*1cc00*/  BRA `(.L_x_625) ;  /* 0xffffc68000007947 */ /* 0x022fea000383ffff */
        .weak           $__internal_9_$__cuda_sm70_shflsync_bfly_p
        .type           $__internal_9_$__cuda_sm70_shflsync_bfly_p,@function
        .size           $__internal_9_$__cuda_sm70_shflsync_bfly_p,($__internal_10_$__cuda_sm70_shflsync_idx_p - $__internal_9_$__cuda_sm70_shflsync_bfly_p)
$__internal_9_$__cuda_sm70_shflsync_bfly_p:
[----:B------:R1:W-:Y:S01]  /*1cc10*/  STL [R1+0x210], R5 ;  /* 0x0002100501007387 */ /* 0x0003e20000100800 */
[----:B------:R-:W-:Y:S02]  /*1cc20*/  MOV R3, 0x1f ;  /* 0x0000001f00037802 */ /* 0x000fe40000000f00 */
[----:B-1----:R-:W-:-:S04]  /*1cc30*/  MOV R5, 0xffffffff ;  /* 0xffffffff00057802 */ /* 0x002fc80000000f00 */
[----:B------:R-:W-:Y:S04]  /*1cc40*/  WARPSYNC R5 ;  /* 0x0000000500007348 */ /* 0x000fe80003800000 */
[----:B------:R1:W2:Y:S04]  /*1cc50*/  SHFL.BFLY PT, R0, R4, R0, R3 ;  /* 0x0c00000004007389 */ /* 0x0002a800000e0003 */
[----:B-1----:R1:W5:Y:S01]  /*1cc60*/  LDL.LU R5, [R1+0x210] ;  /* 0x0002100001057983 */ /* 0x0023620000300800 */
[----:B------:R-:W-:-:S04]  /*1cc70*/  MOV R3, 0x0 ;  /* 0x0000000000037802 */ /* 0x000fc80000000f00 */
[----:B--2---:R-:W-:Y:S05]  /*1cc80*/  RET.REL.NODEC R2 `(_ZN7cutlass13device_kernelIN5flash19enable_sm80_to_sm89INS1_16FlashAttnFwdSm80INS1_25CollectiveMainloopFwdSm80ILi8ELi1ELb1EN4cute5tupleIJNS5_1CILi128EEENS7_ILi48EEENS7_ILi256EEEEEELi256ENS_6half_tEfNS_4arch4Sm80ELb0ELb1ELb1ELb1ELb1ELb0ELb1ELb1EEENS1_21CollectiveEpilogueFwdINS6_IJS8_SA_S9_EEENS6_IJNS7_ILi1EEESI_SI_EEESC_SE_Li256ELb1ELb1ELb1ELb0EEENS1_36VarlenDynamicPersistentTileSchedulerILi128ELi48ELi256ELi256ELb1ELb1ELb0ELb1ELb0ELb1EEEEEEEEEvNT_6ParamsE) ;  /* 0xfffe337002007950 */ /* 0x004fea0003c3ffff */
        .weak           $__internal_10_$__cuda_sm70_shflsync_idx_p
        .type           $__internal_10_$__cuda_sm70_shflsync_idx_p,@function
        .size           $__internal_10_$__cuda_sm70_shflsync_idx_p,($__internal_11_$__cuda_sm70_shflsync_up_p - $__internal_10_$__cuda_sm70_shflsync_idx_p)
$__internal_10_$__cuda_sm70_shflsync_idx_p:
[----:B------:R1:W-:Y:S04]  /*1cc90*/  STL [R1+0x214], R4 ;  /* 0x0002140401007387 */ /* 0x0003e80000100800 */
[----:B------:R2:W-:Y:S01]  /*1cca0*/  STL [R1+0x210], R0 ;  /* 0x0002100001007387 */ /* 0x0005e20000100800 */
[----:B-1----:R-:W-:-:S03]  /*1ccb0*/  MOV R4, 0xffffffff ;  /* 0xffffffff00047802 */ /* 0x002fc60000000f00 */
[----:B--2---:R-:W2:Y:S01]  /*1ccc0*/  LDL.LU R0, [R1+0x58] ;  /* 0x0000580001007983 */ /* 0x004ea20000300800 */
[----:B------:R-:W-:Y:S04]  /*1ccd0*/  WARPSYNC R4 ;  /* 0x0000000400007348 */ /* 0x000fe80003800000 */
[----:B--2---:R1:W2:Y:S04]  /*1cce0*/  SHFL.IDX PT, R2, R2, R3, R0 ;  /* 0x0000000302027389 */ /* 0x0042a800000e0000 */
[----:B-1----:R1:W5:Y:S04]  /*1ccf0*/  LDL.LU R4, [R1+0x214] ;  /* 0x0002140001047983 */ /* 0x0023680000300800 */
[----:B------:R1:W5:Y:S04]  /*1cd00*/  LDL.LU R0, [R1+0x210] ;  /* 0x0002100001007983 */ /* 0x0003680000300800 */
[----:B------:R-:W3:Y:S04]  /*1cd10*/  LDL.LU R3, [R1+0x54] ;  /* 0x0000540001037983 */ /* 0x000ee80000300800 */
[----:B--2---:R3:W-:Y:S02]  /*1cd20*/  STL [R1+0x58], R2 ;  /* 0x0000580201007387 */ /* 0x0047e40000100800 */
[----:B---3--:R-:W-:-:S02]  /*1cd30*/  MOV R2, R3 ;  /* 0x0000000300027202 */ /* 0x008fc40000000f00 */
[----:B------:R-:W-:-:S04]  /*1cd40*/  MOV R3, 0x0 ;  /* 0x0000000000037802 */ /* 0x000fc80000000f00 */
[----:B-1----:R-:W-:Y:S05]  /*1cd50*/  RET.REL.NODEC R2 `(_ZN7cutlass13device_kernelIN5flash19enable_sm80_to_sm89INS1_16FlashAttnFwdSm80INS1_25CollectiveMainloopFwdSm80ILi8ELi1ELb1EN4cute5tupleIJNS5_1CILi128EEENS7_ILi48EEENS7_ILi256EEEEEELi256ENS_6half_tEfNS_4arch4Sm80ELb0ELb1ELb1ELb1ELb1ELb0ELb1ELb1EEENS1_21CollectiveEpilogueFwdINS6_IJS8_SA_S9_EEENS6_IJNS7_ILi1EEESI_SI_EEESC_SE_Li256ELb1ELb1ELb1ELb0EEENS1_36VarlenDynamicPersistentTileSchedulerILi128ELi48ELi256ELi256ELb1ELb1ELb0ELb1ELb0ELb1EEEEEEEEEvNT_6ParamsE) ;  /* 0xfffe32a002007950 */ /* 0x002fea0003c3ffff */
        .weak           $__internal_11_$__cuda_sm70_shflsync_up_p
        .type           $__internal_11_$__cuda_sm70_shflsync_up_p,@function
        .size           $__internal_11_$__cuda_sm70_shflsync_up_p,($__internal_12_$__cuda_sm70_votesync_ballot - $__internal_11_$__cuda_sm70_shflsync_up_p)
$__internal_11_$__cuda_sm70_shflsync_up_p:
[----:B------:R-:W-:Y:S02]  /*1cd60*/  MOV R4, RZ ;  /* 0x000000ff00047202 */ /* 0x000fe40000000f00 */
[----:B------:R-:W-:-:S04]  /*1cd70*/  MOV R10, 0xffffffff ;  /* 0xffffffff000a7802 */ /* 0x000fc80000000f00 */
[----:B------:R-:W-:Y:S04]  /*1cd80*/  WARPSYNC R10 ;  /* 0x0000000a00007348 */ /* 0x000fe80003800000 */
[----:B------:R1:W2:Y:S02]  /*1cd90*/  SHFL.UP PT, R4, R0, R3, R4 ;  /* 0x0400000300047389 */ /* 0x0002a400000e0004 */
[----:B-1----:R-:W-:-:S04]  /*1cda0*/  MOV R3, 0x0 ;  /* 0x0000000000037802 */ /* 0x002fc80000000f00 */
[----:B--2---:R-:W-:Y:S05]  /*1cdb0*/  RET.REL.NODEC R2 `(_ZN7cutlass13device_kernelIN5flash19enable_sm80_to_sm89INS1_16FlashAttnFwdSm80INS1_25CollectiveMainloopFwdSm80ILi8ELi1ELb1EN4cute5tupleIJNS5_1CILi128EEENS7_ILi48EEENS7_ILi256EEEEEELi256ENS_6half_tEfNS_4arch4Sm80ELb0ELb1ELb1ELb1ELb1ELb0ELb1ELb1EEENS1_21CollectiveEpilogueFwdINS6_IJS8_SA_S9_EEENS6_IJNS7_ILi1EEESI_SI_EEESC_SE_Li256ELb1ELb1ELb1ELb0EEENS1_36VarlenDynamicPersistentTileSchedulerILi128ELi48ELi256ELi256ELb1ELb1ELb0ELb1ELb0ELb1EEEEEEEEEvNT_6ParamsE) ;  /* 0xfffe324002007950 */ /* 0x004fea0003c3ffff */
        .weak           $__internal_12_$__cuda_sm70_votesync_ballot
        .type           $__internal_12_$__cuda_sm70_votesync_ballot,@function
        .size           $__internal_12_$__cuda_sm70_votesync_ballot,(.L_x_3241 - $__internal_12_$__cuda_sm70_votesync_ballot)
$__internal_12_$__cuda_sm70_votesync_ballot:
[----:B------:R-:W-:Y:S01]  /*1cdc0*/  ISETP.NE.U32.AND P0, PT, R0, 0x1, PT ;  /* 0x000000010000780c */ /* 0x000fe20003f05070 */
[----:B------:R-:W-:-:S04]  /*1cdd0*/  IMAD.MOV.U32 R3, RZ, RZ, -0x1 ;  /* 0xffffffffff037424 */ /* 0x000fc800078e00ff */
[----:B------:R-:W-:Y:S08]  /*1cde0*/  WARPSYNC R3 ;  /* 0x0000000300007348 */ /* 0x000ff00003800000 */
[----:B------:R-:W-:-:S04]  /*1cdf0*/  VOTE.ANY R0, PT, !P0 ;  /* 0x0000000000007806 */ /* 0x000fc800040e0100 */
[----:B------:R-:W-:Y:S01]  /*1ce00*/  LOP3.LUT R0, R0, R3, RZ, 0xc0, !PT ;  /* 0x0000000300007212 */ /* 0x000fe200078ec0ff */
[----:B------:R-:W-:-:S04]  /*1ce10*/  IMAD.MOV.U32 R3, RZ, RZ, 0x0 ;  /* 0x00000000ff037424 */ /* 0x000fc800078e00ff */
[----:B------:R-:W-:Y:S05]  /*1ce20*/  RET.REL.NODEC R2 `(_ZN7cutlass13device_kernelIN5flash19enable_sm80_to_sm89INS1_16FlashAttnFwdSm80INS1_25CollectiveMainloopFwdSm80ILi8ELi1ELb1EN4cute5tupleIJNS5_1CILi128EEENS7_ILi48EEENS7_ILi256EEEEEELi256ENS_6half_tEfNS_4arch4Sm80ELb0ELb1ELb1ELb1ELb1ELb0ELb1ELb1EEENS1_21CollectiveEpilogueFwdINS6_IJS8_SA_S9_EEENS6_IJNS7_ILi1EEESI_SI_EEESC_SE_Li256ELb1ELb1ELb1ELb0EEENS1_36VarlenDynamicPersistentTileSchedulerILi128ELi48ELi256ELi256ELb1ELb1ELb0ELb1ELb0ELb1EEEEEEEEEvNT_6ParamsE) ;  /* 0xfffe31d002007950 */ /* 0x000fea0003c3ffff */
.L_x_697:
        /* <DEDUP_REMOVED lines=13> */
.L_x_3241:


//--------------------- .text._ZN7cutlass13device_kernelIN5flash19enable_sm80_to_sm89INS1_16FlashAttnFwdSm80INS1_25CollectiveMainloopFwdSm80ILi8ELi1ELb0EN4cute5tupleIJNS5_1CILi128EEENS7_ILi32EEENS7_ILi256EEEEEELi256ENS_6half_tEfNS_4arch4Sm80ELb0ELb1ELb1ELb1ELb1ELb1ELb1ELb1EEENS1_21CollectiveEpilogueFwdINS6_IJS8_SA_S9_EEENS6_IJNS7_ILi1EEESI_SI_EEESC_SE_Li256ELb1ELb1ELb1ELb0EEENS1_36VarlenDynamicPersistentTileSchedulerILi128ELi32ELi256ELi256ELb1ELb1ELb0ELb1ELb0ELb1EEEEEEEEEvNT_6ParamsE --------------------------
	.section	.text._ZN7cutlass13device_kernelIN5flash19enable_sm80_to_sm89INS1_16FlashAttnFwdSm80INS1_25CollectiveMainloopFwdSm80ILi8ELi1ELb0EN4cute5tupleIJNS5_1CILi128EEENS7_ILi32EEENS7_ILi256EEEEEELi256ENS_6half_tEfNS_4arch4Sm80ELb0ELb1ELb1ELb1ELb1ELb1ELb1ELb1EEENS1_21CollectiveEpilogueFwdINS6_IJS8_SA_S9_EEENS6_IJNS7_ILi1EEESI_SI_EEESC_SE_Li256ELb1ELb1ELb1ELb0EEENS1_36VarlenDynamicPersistentTileSchedulerILi128ELi32ELi256ELi256ELb1ELb1ELb0ELb1ELb0ELb1EEEEEEEEEvNT_6ParamsE,"ax",@progbits
	.sectioninfo	@"SHI_REGISTERS=255"
	.align	128
.text._ZN7cutlass13device_kernelIN5flash19enable_sm80_to_sm89INS1_16FlashAttnFwdSm80INS1_25CollectiveMainloopFwdSm80ILi8ELi1ELb0EN4cute5tupleIJNS5_1CILi128EEENS7_ILi32EEENS7_ILi256EEEEEELi256ENS_6half_tEfNS_4arch4Sm80ELb0ELb1ELb1ELb1ELb1ELb1ELb1ELb1EEENS1_21CollectiveEpilogueFwdINS6_IJS8_SA_S9_EEENS6_IJNS7_ILi1EEESI_SI_EEESC_SE_Li256ELb1ELb1ELb1ELb0EEENS1_36VarlenDynamicPersistentTileSchedulerILi128ELi32ELi256ELi256ELb1ELb1ELb0ELb1ELb0ELb1EEEEEEEEEvNT_6ParamsE:
        .type           _ZN7cutlass13device_kernelIN5flash19enable_sm80_to_sm89INS1_16FlashAttnFwdSm80INS1_25CollectiveMainloopFwdSm80ILi8ELi1ELb0EN4cute5tupleIJNS5_1CILi128EEENS7_ILi32EEENS7_ILi256EEEEEELi256ENS_6half_tEfNS_4arch4Sm80ELb0ELb1ELb1ELb1ELb1ELb1ELb1ELb1EEENS1_21CollectiveEpilogueFwdINS6_IJS8_SA_S9_EEENS6_IJNS7_ILi1EEESI_SI_EEESC_SE_Li256ELb1ELb1ELb1ELb0EEENS1_36VarlenDynamicPersistentTileSchedulerILi128ELi32ELi256ELi256ELb1ELb1ELb0ELb1ELb0ELb1EEEEEEEEEvNT_6ParamsE,@function
        .size           _ZN7cutlass13device_kernelIN5flash19enable_sm80_to_sm89INS1_16FlashAttnFwdSm80INS1_25CollectiveMainloopFwdSm80ILi8ELi1ELb0EN4cute5tupleIJNS5_1CILi128EEENS7_ILi32EEENS7_ILi256EEEEEELi256ENS_6half_tEfNS_4arch4Sm80ELb0ELb1ELb1ELb1ELb1ELb1ELb1ELb1EEENS1_21CollectiveEpilogueFwdINS6_IJS8_SA_S9_EEENS6_IJNS7_ILi1EEESI_SI_EEESC_SE_Li256ELb1ELb1ELb1ELb0EEENS1_36VarlenDynamicPersistentTileSchedulerILi128ELi32ELi256ELi256ELb1ELb1ELb0ELb1ELb0ELb1EEEEEEEEEvNT_6ParamsE,(.L_x_3246 - _ZN7cutlass13device_kernelIN5flash19enable_sm80_to_sm89INS1_16FlashAttnFwdSm80INS1_25CollectiveMainloopFwdSm80ILi8ELi1ELb0EN4cute5tupleIJNS5_1CILi128EEENS7_ILi32EEENS7_ILi256EEEEEELi256ENS_6half_tEfNS_4arch4Sm80ELb0ELb1ELb1ELb1ELb1ELb1ELb1ELb1EEENS1_21CollectiveEpilogueFwdINS6_IJS8_SA_S9_EEENS6_IJNS7_ILi1EEESI_SI_EEESC_SE_Li256ELb1ELb1ELb1ELb0EEENS1_36VarlenDynamicPersistentTileSchedulerILi128ELi32ELi256ELi256ELb1ELb1ELb0ELb1ELb0ELb1EEEEEEEEEvNT_6ParamsE)
        .other          _ZN7cutlass13device_kernelIN5flash19enable_sm80_to_sm89INS1_16FlashAttnFwdSm80INS1_25CollectiveMainloopFwdSm80ILi8ELi1ELb0EN4cute5tupleIJNS5_1CILi128EEENS7_ILi32EEENS7_ILi256EEEEEELi256ENS_6half_tEfNS_4arch4Sm80ELb0ELb1ELb1ELb1ELb1ELb1ELb1ELb1EEENS1_21CollectiveEpilogueFwdINS6_IJS8_SA_S9_EEENS6_IJNS7_ILi1EEESI_SI_EEESC_SE_Li256ELb1ELb1ELb1ELb0EEENS1_36VarlenDynamicPersistentTileSchedulerILi128ELi32ELi256ELi256ELb1ELb1ELb0ELb1ELb0ELb1EEEEEEEEEvNT_6ParamsE,@"STO_CUDA_ENTRY STV_DEFAULT"
_ZN7cutlass13device_kernelIN5flash19enable_sm80_to_sm89INS1_16FlashAttnFwdSm80INS1_25CollectiveMainloopFwdSm80ILi8ELi1ELb0EN4cute5tupleIJNS5_1CILi128EEENS7_ILi32EEENS7_ILi256EEEEEELi256ENS_6half_tEfNS_4arch4Sm80ELb0ELb1ELb1ELb1ELb1ELb1ELb1ELb1EEENS1_21CollectiveEpilogueFwdINS6_IJS8_SA_S9_EEENS6_IJNS7_ILi1EEESI_SI_EEESC_SE_Li256ELb1ELb1ELb1ELb0EEENS1_36VarlenDynamicPersistentTileSchedulerILi128ELi32ELi256ELi256ELb1ELb1ELb0ELb1ELb0ELb1EEEEEEEEEvNT_6ParamsE:
        /* <DEDUP_REMOVED lines=13> */
[----:B------:R-:W-:-:S03]  /*00d0*/  CS2R R8, SRZ ;  /* 0x0000000000087805 */ /* 0x000fc6000001ff00 */
        /* <DEDUP_REMOVED lines=10> */
[C---:B------:R-:W-:Y:S01]  /*0180*/  ISETP.GE.U32.AND P4, PT, R13.reuse, 0x2, PT ;  /* 0x000000020d00780c */ /* 0x040fe20003f86070 */
[----:B------:R-:W-:Y:S01]  /*0190*/  IMAD.MOV.U32 R7, RZ, RZ, RZ ;  /* 0x000000ffff077224 */ /* 0x000fe200078e00ff */
        /* <DEDUP_REMOVED lines=26> */
.L_x_703:
        /* <DEDUP_REMOVED lines=11> */
[----:B------:R-:W3:Y:S04]  /*03f0*/  @!P0 LDG.E R9, [R4.64] ;  /* 0x0000000804098981 */ /* 0x000ee8000c1e1900 */
[----:B------:R-:W3:Y:S02]  /*0400*/  @!P0 LDG.E R8, [R2.64] ;  /* 0x0000000802088981 */ /* 0x000ee4000c1e1900 */
[----:B---3--:R-:W-:Y:S01]  /*0410*/  IMAD R5, R9, R8, RZ ;  /* 0x0000000809057224 */ /* 0x008fe200078e02ff */
[----:B------:R-:W-:Y:S05]  /*0420*/  BRA.DIV ~URZ, `(.L_x_701) ;  /* 0x000205f27f007947 */ /* 0x000fea000b800000 */
[----:B------:R1:W3:Y:S02]  /*0430*/  SHFL.UP PT, R0, R5, 0x1, RZ ;  /* 0x0420000005007989 */ /* 0x0002e400000e00ff */
.L_x_973:
        /* <DEDUP_REMOVED lines=16> */
.L_x_974:
[----:B---3--:R-:W-:-:S05]  /*0540*/  IMAD R0, R0, c[0x0][0x538], RZ ;  /* 0x00014e0000007a24 */ /* 0x008fca00078e02ff */
[----:B------:R-:W-:-:S04]  /*0550*/  IADD3 R6, R0, R6, RZ ;  /* 0x0000000600067210 */ /* 0x000fc80007ffe0ff */
[----:B------:R-:W-:-:S13]  /*0560*/  ISETP.GT.AND P0, PT, R6, UR4, PT ;  /* 0x0000000406007c0c */ /* 0x000fda000bf04270 */
[----:B-12---:R-:W-:Y:S05]  /*0570*/  @!P0 BRA `(.L_x_703) ;  /* 0xfffffdc000008947 */ /* 0x006fea000383ffff */
.L_x_699:
[----:B------:R-:W-:-:S05]  /*0580*/  IADD3 R11, -R0, R6, RZ ;  /* 0x00000006000b7210 */ /* 0x000fca0007ffe1ff */
[----:B------:R-:W-:-:S05]  /*0590*/  IMAD R0, R4, c[0x0][0x538], R11 ;  /* 0x00014e0004007a24 */ /* 0x000fca00078e020b */
[----:B------:R-:W-:Y:S01]  /*05a0*/  ISETP.GT.AND P0, PT, R0, UR4, PT ;  /* 0x0000000400007c0c */ /* 0x000fe2000bf04270 */
[----:B------:R-:W-:-:S12]  /*05b0*/  BRA.DIV ~URZ, `(.L_x_704) ;  /* 0x000206727f007947 */ /* 0x000fd8000b800000 */
[----:B------:R-:W-:-:S04]  /*05c0*/  VOTE.ANY R10, PT, !P0 ;  /* 0x00000000000a7806 */ /* 0x000fc800040e0100 */
.L_x_975:
[----:B------:R-:W1:Y:S02]  /*05d0*/  POPC R5, R10 ;  /* 0x0000000a00057309 */ /* 0x000e640000000000 */
[----:B-12---:R-:W-:Y:S01]  /*05e0*/  IADD3 R235, R5, R7, RZ ;  /* 0x0000000705eb7210 */ /* 0x006fe20007ffe0ff */
[----:B------:R-:W-:Y:S05]  /*05f0*/  BRA.DIV ~URZ, `(.L_x_705) ;  /* 0x000206827f007947 */ /* 0x000fea000b800000 */
[----:B------:R1:W2:Y:S01]  /*0600*/  SHFL.IDX PT, R12, R9, R5, 0x1f ;  /* 0x00001f05090c7589 */ /* 0x0002a200000e0000 */
[----:B------:R-:W-:-:S03]  /*0610*/  MOV R6, RZ ;  /* 0x000000ff00067202 */ /* 0x000fc60000000f00 */
[----:B------:R1:W3:Y:S04]  /*0620*/  SHFL.IDX PT, R9, R8, R5, 0x1f ;  /* 0x00001f0508097589 */ /* 0x0002e800000e0000 */
.L_x_976:
[----:B------:R-:W-:Y:S01]  /*0630*/  ISETP.NE.AND P0, PT, R10, RZ, PT ;  /* 0x000000ff0a00720c */ /* 0x000fe20003f05270 */
[----:B------:R-:W-:-:S12]  /*0640*/  BSSY B0, `(.L_x_706) ;  /* 0x0000005000007945 */ /* 0x000fd80003800000 */
[----:B------:R-:W-:Y:S05]  /*0650*/  @!P0 BRA `(.L_x_707) ;  /* 0x0000003000008947 */ /* 0x000fea0003800000 */
[----:B------:R-:W-:Y:S01]  /*0660*/  IADD3 R2, R5, -0x1, RZ ;  /* 0xffffffff05027810 */ /* 0x000fe20007ffe0ff */
[----:B------:R-:W-:Y:S05]  /*0670*/  BRA.DIV ~URZ, `(.L_x_708) ;  /* 0x000206e27f007947 */ /* 0x000fea000b800000 */
[----:B------:R4:W1:Y:S02]  /*0680*/  SHFL.IDX PT, R6, R4, R2, 0x1f ;  /* 0x00001f0204067589 */ /* 0x00086400000e0000 */
.L_x_707:
[----:B------:R-:W-:Y:S05]  /*0690*/  BSYNC B0 ;  /* 0x0000000000007941 */ /* 0x000fea0003800000 */
.L_x_706:
[----:B---3--:R-:W-:Y:S01]  /*06a0*/  ISETP.NE.AND P0, PT, R9, 0x1, PT ;  /* 0x000000010900780c */ /* 0x008fe20003f05270 */
[----:B-1----:R-:W-:Y:S01]  /*06b0*/  IMAD R232, R6, c[0x0][0x538], R11 ;  /* 0x00014e0006e87a24 */ /* 0x002fe200078e020b */
[----:B------:R-:W-:Y:S04]  /*06c0*/  BSSY B0, `(.L_x_709) ;  /* 0x0000085000007945 */ /* 0x000fe80003800000 */
[----:B------:R-:W-:-:S07]  /*06d0*/  IADD3 R11, -R232, UR4, RZ ;  /* 0x00000004e80b7c10 */ /* 0x000fce000fffe1ff */
[----:B------:R-:W-:Y:S05]  /*06e0*/  @!P0 BRA `(.L_x_710) ;  /* 0x000003e000008947 */ /* 0x000fea0003800000 */
[-C--:B--2---:R-:W-:Y:S02]  /*06f0*/  IABS R0, R12.reuse ;  /* 0x0000000c00007213 */ /* 0x084fe40000000000 */
[----:B------:R-:W-:-:S03]  /*0700*/  IABS R6, R12 ;  /* 0x0000000c00067213 */ /* 0x000fc60000000000 */
[----:B------:R-:W-:Y:S01]  /*0710*/  IMAD.MOV.U32 R5, RZ, RZ, R0 ;  /* 0x000000ffff057224 */ /* 0x000fe200078e0000 */
[----:B------:R-:W-:-:S03]  /*0720*/  IABS R0, R9 ;  /* 0x0000000900007213 */ /* 0x000fc60000000000 */
[----:B----4-:R-:W1:Y:S02]  /*0730*/  I2F.RP R2, R5 ;  /* 0x0000000500027306 */ /* 0x010e640000209400 */
        /* <DEDUP_REMOVED lines=55> */
[----:B------:R-:W-:Y:S01]  /*0ab0*/  IMAD R234, R3, 0x10000, R2 ;  /* 0x0001000003ea7824 */ /* 0x000fe200078e0202 */
[----:B------:R-:W-:Y:S05]  /*0ac0*/  BRA `(.L_x_711) ;  /* 0x0000044000007947 */ /* 0x000fea0003800000 */
.L_x_710:
[----:B----4-:R-:W-:-:S04]  /*0ad0*/  IMAD.MOV.U32 R2, RZ, RZ, 0x4 ;  /* 0x00000004ff027424 */ /* 0x010fc800078e00ff */
[----:B------:R-:W-:-:S05]  /*0ae0*/  IMAD.WIDE R2, R235, R2, c[0x0][0x590] ;  /* 0x00016400eb027625 */ /* 0x000fca00078e0202 */
[----:B------:R-:W3:Y:S02]  /*0af0*/  LDG.E R7, [R2.64] ;  /* 0x0000000802077981 */ /* 0x000ee4000c1e1900 */
[----:B--23--:R-:W-:-:S05]  /*0b00*/  IMAD R9, R7, R12, RZ ;  /* 0x0000000c07097224 */ /* 0x00cfca00078e02ff */
        /* <DEDUP_REMOVED lines=63> */
[----:B------:R-:W-:Y:S02]  /*0f00*/  IMAD R234, R0, R2, R3 ;  /* 0x0000000200ea7224 */ /* 0x000fe400078e0203 */
.L_x_711:
[----:B------:R-:W-:Y:S05]  /*0f10*/  BSYNC B0 ;  /* 0x0000000000007941 */ /* 0x000fea0003800000 */
.L_x_709:
[----:B------:R-:W-:-:S04]  /*0f20*/  LOP3.LUT R0, RZ, R0, RZ, 0x33, !PT ;  /* 0x00000000ff007212 */ /* 0x000fc800078e33ff */
[----:B------:R-:W-:Y:S01]  /*0f30*/  IADD3 R233, R0, R12, RZ ;  /* 0x0000000c00e97210 */ /* 0x000fe20007ffe0ff */
[----:B------:R-:W-:Y:S05]  /*0f40*/  BRA `(.L_x_712) ;  /* 0x0000004000007947 */ /* 0x000fea0003800000 */
.L_x_700:
[----:B--2---:R-:W-:Y:S01]  /*0f50*/  IMAD.MOV.U32 R233, RZ, RZ, RZ ;  /* 0x000000ffffe97224 */ /* 0x004fe200078e00ff */
[----:B------:R-:W-:Y:S01]  /*0f60*/  MOV R234, RZ ;  /* 0x000000ff00ea7202 */ /* 0x000fe20000000f00 */
[----:B------:R-:W-:Y:S01]  /*0f70*/  IMAD.U32 R232, RZ, RZ, UR4 ;  /* 0x00000004ffe87e24 */ /* 0x000fe2000f8e00ff */
[----:B------:R-:W-:Y:S02]  /*0f80*/  MOV R235, c[0x0][0x53c] ;  /* 0x00014f0000eb7a02 */ /* 0x000fe40000000f00 */
.L_x_712:
[----:B------:R-:W-:Y:S01]  /*0f90*/  ISETP.NE.AND P0, PT, R13, RZ, PT ;  /* 0x000000ff0d00720c */ /* 0x000fe20003f05270 */
[----:B------:R-:W-:-:S12]  /*0fa0*/  WARPSYNC 0xffffffff ;  /* 0xffffffff00007948 */ /* 0x000fd80003800000 */
[----:B------:R1:W-:Y:S04]  /*0fb0*/  @!P0 STS.128 [0x20080], R232 ;  /* 0x020080e8ff008388 */ /* 0x0003e80000000c00 */
[----:B------:R-:W-:Y:S06]  /*0fc0*/  BAR.ARV 0x5, 0x100 ;  /* 0x0144000000007b1d */ /* 0x000fec0000002000 */
.L_x_698:
[----:B-12---:R-:W-:-:S13]  /*0fd0*/  ISETP.GE.AND P0, PT, R235, c[0x0][0x53c], PT ;  /* 0x00014f00eb007a0c */ /* 0x006fda0003f06270 */
[----:B------:R-:W-:Y:S05]  /*0fe0*/  @P0 EXIT ;  /* 0x000000000000094d */ /* 0x000fea0003800000 */
[----:B------:R-:W1:Y:S01]  /*0ff0*/  S2R R14, SR_TID.X ;  /* 0x00000000000e7919 */ /* 0x000e620000002100 */
        /* <DEDUP_REMOVED lines=66> */
[C---:B------:R-:W-:Y:S01]  /*1420*/  IADD3 R16, R211.reuse, 0x20, RZ ;  /* 0x00000020d3107810 */ /* 0x040fe20007ffe0ff */
[----:B------:R-:W-:Y:S01]  /*1430*/  IMAD R212, R228, 0x20, R211 ;  /* 0x00000020e4d47824 */ /* 0x000fe200078e02d3 */
[----:B------:R-:W-:Y:S01]  /*1440*/  LOP3.LUT R230, R2, 0xfffffe00, RZ, 0xc0, !PT ;  /* 0xfffffe0002e67812 */ /* 0x000fe200078ec0ff */
[C---:B------:R-:W-:Y:S01]  /*1450*/  IMAD.IADD R231, R6.reuse, 0x1, -R8 ;  /* 0x0000000106e77824 */ /* 0x040fe200078e0a08 */
        /* <DEDUP_REMOVED lines=18> */
[----:B------:R-:W-:Y:S01]  /*1580*/  LOP3.LUT R29, R4, 0x1c0, RZ, 0xc0, !PT ;  /* 0x000001c0041d7812 */ /* 0x000fe200078ec0ff */
[----:B------:R-:W-:Y:S01]  /*1590*/  IMAD R231, R231, 0x8, R24 ;  /* 0x00000008e7e77824 */ /* 0x000fe200078e0218 */
[----:B------:R-:W-:-:S02]  /*15a0*/  SHF.R.S32.HI R6, RZ, 0x1f, R15 ;  /* 0x0000001fff067819 */ /* 0x000fc4000001140f */
[----:B------:R-:W-:Y:S01]  /*15b0*/  LEA.HI R4, R7, R14, RZ, 0x3 ;  /* 0x0000000e07047211 */ /* 0x000fe200078f18ff */
[----:B------:R-:W-:Y:S01]  /*15c0*/  IMAD.SHL.U32 R7, R13, 0x40, RZ ;  /* 0x000000400d077824 */ /* 0x000fe200078e00ff */
[----:B------:R-:W-:Y:S02]  /*15d0*/  LOP3.LUT R27, R2, 0x1c0, RZ, 0xc0, !PT ;  /* 0x000001c0021b7812 */ /* 0x000fe400078ec0ff */
[----:B------:R-:W-:Y:S01]  /*15e0*/  SHF.R.S32.HI R2, RZ, 0x1f, R137 ;  /* 0x0000001fff027819 */ /* 0x000fe20000011489 */
[----:B------:R-:W-:Y:S01]  /*15f0*/  IMAD.SHL.U32 R4, R4, 0x40, RZ ;  /* 0x0000004004047824 */ /* 0x000fe200078e00ff */
[----:B------:R-:W-:Y:S02]  /*1600*/  LEA.HI R6, R6, R15, RZ, 0x3 ;  /* 0x0000000f06067211 */ /* 0x000fe400078f18ff */
[----:B------:R-:W-:Y:S02]  /*1610*/  LOP3.LUT R22, R3, 0xfffffe00, RZ, 0xc0, !PT ;  /* 0xfffffe0003167812 */ /* 0x000fe400078ec0ff */
[-C--:B------:R-:W-:Y:S01]  /*1620*/  LEA.HI R3, R2, R137.reuse, RZ, 0x6 ;  /* 0x0000008902037211 */ /* 0x080fe200078f30ff */
[----:B------:R-:W-:Y:S01]  /*1630*/  IMAD.SHL.U32 R6, R6, 0x40, RZ ;  /* 0x0000004006067824 */ /* 0x000fe200078e00ff */
[----:B------:R-:W-:Y:S01]  /*1640*/  LEA.HI R5, R2, R137, RZ, 0x3 ;  /* 0x0000008902057211 */ /* 0x000fe200078f18ff */
[----:B------:R-:W-:Y:S01]  /*1650*/  STL [R1+0x18], R22 ;  /* 0x0000181601007387 */ /* 0x000fe20000100800 */
[----:B------:R-:W-:Y:S01]  /*1660*/  LOP3.LUT R18, R4, 0xfffffe00, RZ, 0xc0, !PT ;  /* 0xfffffe0004127812 */ /* 0x000fe200078ec0ff */
[----:B------:R-:W-:Y:S01]  /*1670*/  IMAD.SHL.U32 R2, R3, 0x80, RZ ;  /* 0x0000008003027824 */ /* 0x000fe200078e00ff */
[----:B------:R-:W-:-:S02]  /*1680*/  SHF.R.U32.HI R25, RZ, 0x3, R229 ;  /* 0x00000003ff197819 */ /* 0x000fc400000116e5 */
[----:B------:R-:W-:Y:S02]  /*1690*/  SHF.R.U32.HI R23, RZ, 0x3, R29 ;  /* 0x00000003ff177819 */ /* 0x000fe4000001161d */
[----:B------:R-:W-:Y:S02]  /*16a0*/  LOP3.LUT R9, R7, 0xfffffe00, RZ, 0xc0, !PT ;  /* 0xfffffe0007097812 */ /* 0x000fe400078ec0ff */
[--C-:B------:R-:W-:Y:S02]  /*16b0*/  LOP3.LUT R4, R229, 0x38, R5.reuse, 0xf8, !PT ;  /* 0x00000038e5047812 */ /* 0x100fe400078ef805 */
[----:B------:R-:W-:Y:S02]  /*16c0*/  LOP3.LUT R3, R29, 0x38, R5, 0xf8, !PT ;  /* 0x000000381d037812 */ /* 0x000fe400078ef805 */
[----:B------:R-:W-:Y:S02]  /*16d0*/  SHF.R.U32.HI R21, RZ, 0x3, R28 ;  /* 0x00000003ff157819 */ /* 0x000fe4000001161c */
[----:B------:R-:W-:-:S02]  /*16e0*/  SHF.R.U32.HI R19, RZ, 0x3, R27 ;  /* 0x00000003ff137819 */ /* 0x000fc4000001161b */
[--C-:B------:R-:W-:Y:S02]  /*16f0*/  LOP3.LUT R7, R28, 0x38, R5.reuse, 0xf8, !PT ;  /* 0x000000381c077812 */ /* 0x100fe400078ef805 */
[----:B------:R-:W-:Y:S02]  /*1700*/  LOP3.LUT R10, R27, 0x38, R5, 0xf8, !PT ;  /* 0x000000381b0a7812 */ /* 0x000fe400078ef805 */
[----:B------:R-:W-:Y:S02]  /*1710*/  LOP3.LUT R20, R6, 0xfffffe00, RZ, 0xc0, !PT ;  /* 0xfffffe0006147812 */ /* 0x000fe400078ec0ff */
[----:B------:R-:W-:Y:S02]  /*1720*/  LOP3.LUT R8, R4, R25, RZ, 0x3c, !PT ;  /* 0x0000001904087212 */ /* 0x000fe400078e3cff */
[----:B------:R-:W-:Y:S01]  /*1730*/  LOP3.LUT R6, R3, R23, RZ, 0x3c, !PT ;  /* 0x0000001703067212 */ /* 0x000fe200078e3cff */
[----:B------:R-:W-:Y:S01]  /*1740*/  STL [R1+0x14], R20 ;  /* 0x0000141401007387 */ /* 0x000fe20000100800 */
[----:B------:R-:W-:-:S02]  /*1750*/  LOP3.LUT R2, R2, 0xffffe000, RZ, 0xc0, !PT ;  /* 0xffffe00002027812 */ /* 0x000fc400078ec0ff */
[----:B------:R-:W-:Y:S01]  /*1760*/  LOP3.LUT R4, R7, R21, RZ, 0x3c, !PT ;  /* 0x0000001507047212 */ /* 0x000fe200078e3cff */
[----:B------:R-:W-:Y:S01]  /*1770*/  STL [R1+0x10], R18 ;  /* 0x0000101201007387 */ /* 0x000fe20000100800 */
[----:B------:R-:W-:Y:S02]  /*1780*/  LOP3.LUT R3, R10, R19, RZ, 0x3c, !PT ;  /* 0x000000130a037212 */ /* 0x000fe400078e3cff */
[-C--:B------:R-:W-:Y:S02]  /*1790*/  IADD3 R16, R8, R2.reuse, R230 ;  /* 0x0000000208107210 */ /* 0x080fe40007ffe0e6 */
[-C--:B------:R-:W-:Y:S02]  /*17a0*/  IADD3 R15, R6, R2.reuse, R22 ;  /* 0x00000002060f7210 */ /* 0x080fe40007ffe016 */
[-C--:B------:R-:W-:Y:S02]  /*17b0*/  IADD3 R14, R4, R2.reuse, R20 ;  /* 0x00000002040e7210 */ /* 0x080fe40007ffe014 */
[----:B------:R-:W-:-:S02]  /*17c0*/  IADD3 R13, R3, R2, R18 ;  /* 0x00000002030d7210 */ /* 0x000fc40007ffe012 */
[C---:B------:R-:W-:Y:S02]  /*17d0*/  IADD3 R2, R236.reuse, 0x80, RZ ;  /* 0x00000080ec027810 */ /* 0x040fe40007ffe0ff */
[----:B------:R-:W-:Y:S02]  /*17e0*/  IADD3 R237, R236, 0x70, RZ ;  /* 0x00000070eced7810 */ /* 0x000fe40007ffe0ff */
[----:B------:R-:W-:Y:S02]  /*17f0*/  @P0 IADD3 R237, R2, 0x10, RZ ;  /* 0x0000001002ed0810 */ /* 0x000fe40007ffe0ff */
[----:B------:R-:W-:Y:S02]  /*1800*/  LOP3.LUT R2, R229, 0x38, R132, 0xf8, !PT ;  /* 0x00000038e5027812 */ /* 0x000fe400078ef884 */
[----:B------:R-:W-:Y:S02]  /*1810*/  IADD3 R158, R138, 0x20, RZ ;  /* 0x000000208a9e7810 */ /* 0x000fe40007ffe0ff */
[----:B------:R-:W-:-:S02]  /*1820*/  SHF.R.S32.HI R6, RZ, 0x1f, R211 ;  /* 0x0000001fff067819 */ /* 0x000fc400000114d3 */
[----:B------:R-:W-:Y:S02]  /*1830*/  IADD3 R157, R138, 0x60, RZ ;  /* 0x000000608a9d7810 */ /* 0x000fe40007ffe0ff */
[----:B------:R-:W-:Y:S02]  /*1840*/  LOP3.LUT R6, R17, 0x7ffffffc, RZ, 0xc0, !PT ;  /* 0x7ffffffc11067812 */ /* 0x000fe400078ec0ff */
[----:B------:R-:W-:Y:S02]  /*1850*/  LOP3.LUT R25, R2, R25, RZ, 0x3c, !PT ;  /* 0x0000001902197212 */ /* 0x000fe400078e3cff */
[----:B------:R-:W-:Y:S02]  /*1860*/  SHF.R.S32.HI R17, RZ, 0x1f, R158 ;  /* 0x0000001fff117819 */ /* 0x000fe4000001149e */
[----:B------:R-:W-:Y:S01]  /*1870*/  SHF.R.S32.HI R7, RZ, 0x1f, R156 ;  /* 0x0000001fff077819 */ /* 0x000fe2000001149c */
[----:B------:R-:W-:Y:S01]  /*1880*/  STL [R1+0x3c], R25 ;  /* 0x00003c1901007387 */ /* 0x000fe20000100800 */
[----:B------:R-:W-:-:S02]  /*1890*/  SHF.R.S32.HI R2, RZ, 0x1f, R157 ;  /* 0x0000001fff027819 */ /* 0x000fc4000001149d */
[----:B------:R-:W-:Y:S01]  /*18a0*/  LOP3.LUT R10, R29, 0x38, R132, 0xf8, !PT ;  /* 0x000000381d0a7812 */ /* 0x000fe200078ef884 */
[----:B------:R-:W-:Y:S01]  /*18b0*/  STL [R1+0x8], R17 ;  /* 0x0000081101007387 */ /* 0x000fe20000100800 */
[CC--:B------:R-:W-:Y:S01]  /*18c0*/  IADD3 R3, R11.reuse, R9.reuse, R12 ;  /* 0x000000090b037210 */ /* 0x0c0fe20007ffe00c */
[----:B------:R-:W-:Y:S01]  /*18d0*/  IMAD.MOV.U32 R12, RZ, RZ, 0x40 ;  /* 0x00000040ff0c7424 */ /* 0x000fe200078e00ff */
[----:B------:R-:W-:Y:S01]  /*18e0*/  LOP3.LUT R4, R11, R9, RZ, 0xfc, !PT ;  /* 0x000000090b047212 */ /* 0x000fe200078efcff */
[----:B------:R1:W-:Y:S01]  /*18f0*/  STL [R1+0x4], R7 ;  /* 0x0000040701007387 */ /* 0x0003e20000100800 */
[----:B------:R-:W-:Y:S01]  /*1900*/  LOP3.LUT R10, R22, R10, R23, 0xf6, !PT ;  /* 0x0000000a160a7212 */ /* 0x000fe200078ef617 */
[----:B------:R-:W-:Y:S01]  /*1910*/  IMAD.MOV.U32 R11, RZ, RZ, 0x20 ;  /* 0x00000020ff0b7424 */ /* 0x000fe200078e00ff */
[--C-:B------:R-:W-:Y:S01]  /*1920*/  LOP3.LUT R9, R28, 0x38, R132.reuse, 0xf8, !PT ;  /* 0x000000381c097812 */ /* 0x100fe200078ef884 */
[----:B------:R2:W-:Y:S01]  /*1930*/  STL [R1], R2 ;  /* 0x0000000201007387 */ /* 0x0005e20000100800 */
[----:B------:R-:W-:-:S02]  /*1940*/  LOP3.LUT R8, R27, 0x38, R132, 0xf8, !PT ;  /* 0x000000381b087812 */ /* 0x000fc400078ef884 */
[----:B------:R-:W-:Y:S02]  /*1950*/  LEA R177, R0, 0xc080, 0x1 ;  /* 0x0000c08000b17811 */ /* 0x000fe400078e08ff */
[----:B------:R-:W-:Y:S02]  /*1960*/  SHF.R.S32.HI R0, RZ, 0x3, R5 ;  /* 0x00000003ff007819 */ /* 0x000fe40000011405 */
[----:B------:R-:W-:Y:S02]  /*1970*/  LOP3.LUT R201, R5, 0xfffffff8, RZ, 0xc0, !PT ;  /* 0xfffffff805c97812 */ /* 0x000fe400078ec0ff */
[----:B------:R-:W-:Y:S01]  /*1980*/  LEA R5, R10, 0x10080, 0x1 ;  /* 0x000100800a057811 */ /* 0x000fe200078e08ff */
[----:B------:R-:W-:Y:S01]  /*1990*/  STL [R1+0xc], R0 ;  /* 0x00000c0001007387 */ /* 0x000fe20000100800 */
[----:B------:R-:W-:Y:S02]  /*19a0*/  LOP3.LUT R9, R20, R9, R21, 0xf6, !PT ;  /* 0x0000000914097212 */ /* 0x000fe400078ef615 */
[----:B------:R-:W-:Y:S01]  /*19b0*/  LOP3.LUT R8, R18, R8, R19, 0xf6, !PT ;  /* 0x0000000812087212 */ /* 0x000fe200078ef613 */
[----:B------:R3:W-:Y:S01]  /*19c0*/  STL [R1+0x34], R5 ;  /* 0x0000340501007387 */ /* 0x0007e20000100800 */
[----:B------:R-:W-:-:S02]  /*19d0*/  LEA R9, R9, 0x10080, 0x1 ;  /* 0x0001008009097811 */ /* 0x000fc400078e08ff */
[----:B------:R-:W-:Y:S02]  /*19e0*/  LEA R8, R8, 0x10080, 0x1 ;  /* 0x0001008008087811 */ /* 0x000fe400078e08ff */
[----:B------:R-:W-:Y:S01]  /*19f0*/  LEA R182, R3, 0x10080, 0x1 ;  /* 0x0001008003b67811 */ /* 0x000fe200078e08ff */
[----:B------:R4:W-:Y:S01]  /*1a00*/  STL [R1+0x30], R9 ;  /* 0x0000300901007387 */ /* 0x0009e20000100800 */
[----:B------:R-:W-:Y:S02]  /*1a10*/  LEA R178, R4, 0x8080, 0x1 ;  /* 0x0000808004b27811 */ /* 0x000fe400078e08ff */
[----:B-1----:R-:W-:Y:S01]  /*1a20*/  SEL R7, R12, 0xffffffc0, !P2 ;  /* 0xffffffc00c077807 */ /* 0x002fe20005000000 */
[----:B------:R1:W-:Y:S01]  /*1a30*/  STL [R1+0x2c], R8 ;  /* 0x00002c0801007387 */ /* 0x0003e20000100800 */
[----:B--2---:R-:W-:Y:S01]  /*1a40*/  IMAD.IADD R2, R26, 0x1, -R6 ;  /* 0x000000011a027824 */ /* 0x004fe200078e0a06 */
[----:B------:R-:W-:Y:S02]  /*1a50*/  SEL R6, R11, 0xffffffe0, !P1 ;  /* 0xffffffe00b067807 */ /* 0x000fe40004800000 */
[----:B------:R-:W-:Y:S01]  /*1a60*/  LOP3.LUT R219, R25, R230, RZ, 0xfc, !PT ;  /* 0x000000e619db7212 */ /* 0x000fe200078efcff */
[----:B------:R-:W-:Y:S01]  /*1a70*/  IMAD.SHL.U32 R215, R2, 0x2, RZ ;  /* 0x0000000202d77824 */ /* 0x000fe200078e00ff */
[----:B------:R-:W-:Y:S01]  /*1a80*/  SEL R2, R11, 0xffffffe0, !P4 ;  /* 0xffffffe00b027807 */ /* 0x000fe20006000000 */
[----:B------:R-:W-:Y:S01]  /*1a90*/  IMAD.IADD R239, R236, 0x1, R6 ;  /* 0x00000001ecef7824 */ /* 0x000fe200078e0206 */
[----:B------:R-:W-:Y:S01]  /*1aa0*/  IADD3 R200, R132, 0x80, RZ ;  /* 0x0000008084c87810 */ /* 0x000fe20007ffe0ff */
[----:B------:R-:W-:Y:S01]  /*1ab0*/  IMAD.IADD R238, R6, 0x1, R237 ;  /* 0x0000000106ee7824 */ /* 0x000fe200078e02ed */
[C---:B------:R-:W-:Y:S01]  /*1ac0*/  IADD3 R250, R215.reuse, 0xe0, RZ ;  /* 0x000000e0d7fa7810 */ /* 0x040fe20007ffe0ff */
[----:B------:R-:W-:Y:S01]  /*1ad0*/  IMAD.IADD R183, R182, 0x1, R2 ;  /* 0x00000001b6b77824 */ /* 0x000fe200078e0202 */
[C---:B------:R-:W-:Y:S01]  /*1ae0*/  IADD3 R247, R215.reuse, 0xf8, RZ ;  /* 0x000000f8d7f77810 */ /* 0x040fe20007ffe0ff */
[----:B------:R-:W-:Y:S01]  /*1af0*/  IMAD.IADD R179, R2, 0x1, R178 ;  /* 0x0000000102b37824 */ /* 0x000fe200078e02b2 */
[----:B------:R-:W-:Y:S01]  /*1b00*/  IADD3 R252, R215, 0xd0, RZ ;  /* 0x000000d0d7fc7810 */ /* 0x000fe20007ffe0ff */
[----:B------:R-:W-:Y:S01]  /*1b10*/  IMAD.SHL.U32 R219, R219, 0x2, RZ ;  /* 0x00000002dbdb7824 */ /* 0x000fe200078e00ff */
[----:B---3--:R-:W-:Y:S01]  /*1b20*/  SHF.R.S32.HI R5, RZ, 0x1f, R215 ;  /* 0x0000001fff057819 */ /* 0x008fe200000114d7 */
[----:B------:R-:W-:Y:S01]  /*1b30*/  IMAD.IADD R243, R236, 0x1, R7 ;  /* 0x00000001ecf37824 */ /* 0x000fe200078e0207 */
[----:B------:R-:W-:Y:S01]  /*1b40*/  IADD3 R5, R215, 0xc8, RZ ;  /* 0x000000c8d7057810 */ /* 0x000fe20007ffe0ff */
[----:B------:R-:W-:Y:S01]  /*1b50*/  IMAD.IADD R242, R7, 0x1, R239 ;  /* 0x0000000107f27824 */ /* 0x000fe200078e02ef */
[----:B------:R-:W-:Y:S01]  /*1b60*/  IADD3 R251, R215, 0xd8, RZ ;  /* 0x000000d8d7fb7810 */ /* 0x000fe20007ffe0ff */
[----:B------:R-:W-:Y:S01]  /*1b70*/  IMAD.IADD R241, R7, 0x1, R237 ;  /* 0x0000000107f17824 */ /* 0x000fe200078e02ed */
[----:B----4-:R-:W-:Y:S01]  /*1b80*/  IADD3 R9, R215, 0xb8, RZ ;  /* 0x000000b8d7097810 */ /* 0x010fe20007ffe0ff */
[----:B------:R-:W-:Y:S01]  /*1b90*/  IMAD.IADD R240, R238, 0x1, R7 ;  /* 0x00000001eef07824 */ /* 0x000fe200078e0207 */
[----:B------:R-:W-:-:S02]  /*1ba0*/  SHF.R.S32.HI R5, RZ, 0x1f, R5 ;  /* 0x0000001fff057819 */ /* 0x000fc40000011405 */
[C---:B-1----:R-:W-:Y:S02]  /*1bb0*/  IADD3 R8, R215.reuse, 0xc0, RZ ;  /* 0x000000c0d7087810 */ /* 0x042fe40007ffe0ff */
[----:B------:R-:W-:Y:S02]  /*1bc0*/  SHF.R.S32.HI R5, RZ, 0x1f, R250 ;  /* 0x0000001fff057819 */ /* 0x000fe400000114fa */
[C---:B------:R-:W-:Y:S02]  /*1bd0*/  IADD3 R249, R215.reuse, 0xe8, RZ ;  /* 0x000000e8d7f97810 */ /* 0x040fe40007ffe0ff */
[----:B------:R-:W-:Y:S02]  /*1be0*/  SHF.R.S32.HI R5, RZ, 0x1f, R247 ;  /* 0x0000001fff057819 */ /* 0x000fe400000114f7 */
[----:B------:R-:W-:Y:S02]  /*1bf0*/  IADD3 R248, R215, 0xf0, RZ ;  /* 0x000000f0d7f87810 */ /* 0x000fe40007ffe0ff */
[----:B------:R-:W-:-:S02]  /*1c00*/  LEA R5, R16, 0x10080, 0x1 ;  /* 0x0001008010057811 */ /* 0x000fc400078e08ff */
[----:B------:R-:W-:Y:S02]  /*1c10*/  SHF.R.S32.HI R9, RZ, 0x1f, R9 ;  /* 0x0000001fff097819 */ /* 0x000fe40000011409 */
[----:B------:R-:W-:Y:S01]  /*1c20*/  SHF.R.S32.HI R8, RZ, 0x1f, R8 ;  /* 0x0000001fff087819 */ /* 0x000fe20000011408 */
[----:B------:R1:W-:Y:S01]  /*1c30*/  STL [R1+0x28], R5 ;  /* 0x0000280501007387 */ /* 0x0003e20000100800 */
[----:B------:R-:W-:Y:S02]  /*1c40*/  SHF.R.S32.HI R9, RZ, 0x1f, R252 ;  /* 0x0000001fff097819 */ /* 0x000fe400000114fc */
[----:B------:R-:W-:Y:S02]  /*1c50*/  SHF.R.S32.HI R8, RZ, 0x1f, R251 ;  /* 0x0000001fff087819 */ /* 0x000fe400000114fb */
[----:B------:R-:W-:Y:S02]  /*1c60*/  SHF.R.S32.HI R9, RZ, 0x1f, R249 ;  /* 0x0000001fff097819 */ /* 0x000fe400000114f9 */
[----:B------:R-:W-:-:S02]  /*1c70*/  SHF.R.S32.HI R8, RZ, 0x1f, R248 ;  /* 0x0000001fff087819 */ /* 0x000fc400000114f8 */
[----:B------:R-:W-:Y:S02]  /*1c80*/  LEA R9, R15, 0x10080, 0x1 ;  /* 0x000100800f097811 */ /* 0x000fe400078e08ff */
[----:B------:R-:W-:Y:S02]  /*1c90*/  LEA R8, R14, 0x10080, 0x1 ;  /* 0x000100800e087811 */ /* 0x000fe400078e08ff */
[C---:B------:R-:W-:Y:S01]  /*1ca0*/  IADD3 R33, R215.reuse, 0x8, RZ ;  /* 0x00000008d7217810 */ /* 0x040fe20007ffe0ff */
[----:B------:R2:W-:Y:S01]  /*1cb0*/  STL [R1+0x24], R9 ;  /* 0x0000240901007387 */ /* 0x0005e20000100800 */
[----:B------:R-:W-:Y:S02]  /*1cc0*/  SEL R0, R12, 0xffffffc0, !P3 ;  /* 0xffffffc00c007807 */ /* 0x000fe40005800000 */
[C---:B------:R-:W-:Y:S01]  /*1cd0*/  IADD3 R32, R215.reuse, 0x10, RZ ;  /* 0x00000010d7207810 */ /* 0x040fe20007ffe0ff */
[----:B------:R2:W-:Y:S01]  /*1ce0*/  STL [R1+0x20], R8 ;  /* 0x0000200801007387 */ /* 0x0005e20000100800 */
[C---:B------:R-:W-:Y:S01]  /*1cf0*/  IADD3 R31, R215.reuse, 0x18, RZ ;  /* 0x00000018d71f7810 */ /* 0x040fe20007ffe0ff */
[----:B------:R-:W-:Y:S01]  /*1d00*/  IMAD.IADD R185, R182, 0x1, R0 ;  /* 0x00000001b6b97824 */ /* 0x000fe200078e0200 */
[----:B------:R-:W-:Y:S01]  /*1d10*/  IADD3 R199, R132, 0xc0, RZ ;  /* 0x000000c084c77810 */ /* 0x000fe20007ffe0ff */
[C---:B------:R-:W-:Y:S01]  /*1d20*/  IMAD.IADD R181, R0.reuse, 0x1, R178 ;  /* 0x0000000100b57824 */ /* 0x040fe200078e02b2 */
[----:B------:R-:W-:Y:S01]  /*1d30*/  IADD3 R246, R215, 0x20, RZ ;  /* 0x00000020d7f67810 */ /* 0x000fe20007ffe0ff */
[----:B------:R-:W-:Y:S01]  /*1d40*/  IMAD.IADD R184, R183, 0x1, R0 ;  /* 0x00000001b7b87824 */ /* 0x000fe200078e0200 */
[----:B-1----:R-:W-:Y:S01]  /*1d50*/  LEA R5, R13, 0x10080, 0x1 ;  /* 0x000100800d057811 */ /* 0x002fe200078e08ff */
[----:B------:R-:W-:Y:S01]  /*1d60*/  IMAD.IADD R180, R0, 0x1, R179 ;  /* 0x0000000100b47824 */ /* 0x000fe200078e02b3 */
[----:B------:R-:W-:-:S02]  /*1d70*/  IADD3 R245, R215, 0x28, RZ ;  /* 0x00000028d7f57810 */ /* 0x000fc40007ffe0ff */
[C---:B------:R-:W-:Y:S01]  /*1d80*/  IADD3 R30, R215.reuse, 0x30, RZ ;  /* 0x00000030d71e7810 */ /* 0x040fe20007ffe0ff */
[----:B------:R2:W-:Y:S01]  /*1d90*/  STL [R1+0x1c], R5 ;  /* 0x00001c0501007387 */ /* 0x0005e20000100800 */
[C---:B------:R-:W-:Y:S02]  /*1da0*/  IADD3 R29, R215.reuse, 0x38, RZ ;  /* 0x00000038d71d7810 */ /* 0x040fe40007ffe0ff */
[C---:B------:R-:W-:Y:S02]  /*1db0*/  IADD3 R28, R215.reuse, 0x40, RZ ;  /* 0x00000040d71c7810 */ /* 0x040fe40007ffe0ff */
[C---:B------:R-:W-:Y:S02]  /*1dc0*/  IADD3 R27, R215.reuse, 0x48, RZ ;  /* 0x00000048d71b7810 */ /* 0x040fe40007ffe0ff */
[C---:B------:R-:W-:Y:S02]  /*1dd0*/  IADD3 R26, R215.reuse, 0x50, RZ ;  /* 0x00000050d71a7810 */ /* 0x040fe40007ffe0ff */
[----:B------:R-:W-:-:S02]  /*1de0*/  IADD3 R25, R215, 0x58, RZ ;  /* 0x00000058d7197810 */ /* 0x000fc40007ffe0ff */
        /* <DEDUP_REMOVED lines=10> */
[----:B------:R-:W-:Y:S02]  /*1e90*/  IADD3 R10, R215, 0xb0, RZ ;  /* 0x000000b0d70a7810 */ /* 0x000fe40007ffe0ff */
        /* <DEDUP_REMOVED lines=26> */
[----:B--2---:R-:W-:Y:S02]  /*2040*/  SHF.R.S32.HI R10, RZ, 0x1f, R10 ;  /* 0x0000001fff0a7819 */ /* 0x004fe4000001140a */
.L_x_972:
[----:B------:R-:W-:Y:S01]  /*2050*/  ISETP.NE.U32.AND P0, PT, RZ, c[0x0][0x370], PT ;  /* 0x0000dc00ff007a0c */ /* 0x000fe20003f05070 */
[----:B------:R-:W-:Y:S01]  /*2060*/  IMAD.MOV.U32 R15, RZ, RZ, 0x4 ;  /* 0x00000004ff0f7424 */ /* 0x000fe200078e00ff */
[----:B------:R-:W-:Y:S01]  /*2070*/  ISETP.NE.U32.AND P1, PT, RZ, c[0x0][0x360], PT ;  /* 0x0000d800ff007a0c */ /* 0x000fe20003f25070 */
[----:B------:R-:W-:Y:S01]  /*2080*/  IMAD.MOV.U32 R226, RZ, RZ, RZ ;  /* 0x000000ffffe27224 */ /* 0x000fe200078e00ff */
[----:B------:R-:W-:Y:S01]  /*2090*/  ISETP.NE.AND.EX P2, PT, RZ, c[0x0][0x374], PT, P0 ;  /* 0x0000dd00ff007a0c */ /* 0x000fe20003f45300 */
[----:B------:R-:W-:Y:S01]  /*20a0*/  IMAD.MOV.U32 R110, RZ, RZ, RZ ;  /* 0x000000ffff6e7224 */ /* 0x000fe200078e00ff */
[----:B------:R-:W-:Y:S01]  /*20b0*/  ISETP.NE.AND.EX P0, PT, RZ, c[0x0][0x364], PT, P1 ;  /* 0x0000d900ff007a0c */ /* 0x000fe20003f05310 */
[----:B------:R-:W-:Y:S01]  /*20c0*/  IMAD.MOV.U32 R14, RZ, RZ, RZ ;  /* 0x000000ffff0e7224 */ /* 0x000fe200078e00ff */
[----:B------:R-:W-:Y:S01]  /*20d0*/  ISETP.NE.U32.AND P1, PT, RZ, c[0x0][0x348], PT ;  /* 0x0000d200ff007a0c */ /* 0x000fe20003f25070 */
[----:B------:R-:W-:Y:S01]  /*20e0*/  IMAD.MOV.U32 R13, RZ, RZ, RZ ;  /* 0x000000ffff0d7224 */ /* 0x000fe200078e00ff */
[----:B------:R-:W-:Y:S01]  /*20f0*/  ISETP.NE.U32.AND P3, PT, RZ, c[0x0][0x350], PT ;  /* 0x0000d400ff007a0c */ /* 0x000fe20003f65070 */
[----:B------:R-:W-:Y:S01]  /*2100*/  IMAD.WIDE R6, R235, R15, c[0x0][0x348] ;  /* 0x0000d200eb067625 */ /* 0x000fe200078e020f */
[----:B------:R-:W-:-:S02]  /*2110*/  ISETP.NE.U32.AND P4, PT, RZ, c[0x0][0x358], PT ;  /* 0x0000d600ff007a0c */ /* 0x000fc40003f85070 */
[----:B------:R-:W-:Y:S01]  /*2120*/  ISETP.NE.AND.EX P1, PT, RZ, c[0x0][0x34c], PT, P1 ;  /* 0x0000d300ff007a0c */ /* 0x000fe20003f25310 */
[CC--:B------:R-:W-:Y:S01]  /*2130*/  IMAD.WIDE R4, R235.reuse, R15.reuse, c[0x0][0x350] ;  /* 0x0000d400eb047625 */ /* 0x0c0fe200078e020f */
[----:B------:R-:W-:Y:S02]  /*2140*/  ISETP.NE.AND.EX P3, PT, RZ, c[0x0][0x354], PT, P3 ;  /* 0x0000d500ff007a0c */ /* 0x000fe40003f65330 */
[----:B------:R-:W-:Y:S01]  /*2150*/  ISETP.NE.AND.EX P4, PT, RZ, c[0x0][0x35c], PT, P4 ;  /* 0x0000d700ff007a0c */ /* 0x000fe20003f85340 */
[----:B------:R-:W-:-:S04]  /*2160*/  @P2 IMAD.WIDE R10, R235, R15, c[0x0][0x370] ;  /* 0x0000dc00eb0a2625 */ /* 0x000fc800078e020f */
[CC--:B------:R-:W-:Y:S01]  /*2170*/  @P0 IMAD.WIDE R8, R235.reuse, R15.reuse, c[0x0][0x360] ;  /* 0x0000d800eb080625 */ /* 0x0c0fe200078e020f */
[----:B------:R1:W5:Y:S03]  /*2180*/  @P2 LDG.E R226, [R10.64] ;  /* 0x000000080ae22981 */ /* 0x000366000c1e1900 */
[----:B------:R-:W-:Y:S01]  /*2190*/  IMAD.WIDE R2, R235, R15, c[0x0][0x358] ;  /* 0x0000d600eb027625 */ /* 0x000fe200078e020f */
[----:B------:R1:W5:Y:S04]  /*21a0*/  @P0 LDG.E R210, [R8.64] ;  /* 0x0000000808d20981 */ /* 0x000368000c1e1900 */
[----:B------:R1:W5:Y:S04]  /*21b0*/  @P1 LDG.E R110, [R6.64] ;  /* 0x00000008066e1981 */ /* 0x000368000c1e1900 */
[----:B------:R1:W5:Y:S04]  /*21c0*/  @P3 LDG.E R14, [R4.64] ;  /* 0x00000008040e3981 */ /* 0x000368000c1e1900 */
[----:B------:R1:W5:Y:S01]  /*21d0*/  @P4 LDG.E R13, [R2.64] ;  /* 0x00000008020d4981 */ /* 0x000362000c1e1900 */
[----:B------:R-:W-:Y:S01]  /*21e0*/  YIELD ;  /* 0x0000000000007946 */ /* 0x000fe20003800000 */
[----:B------:R-:W-:Y:S05]  /*21f0*/  @P0 BRA `(.L_x_713) ;  /* 0x0000005000000947 */ /* 0x000fea0003800000 */
[----:B-----5:R-:W-:Y:S01]  /*2200*/  MOV R210, c[0x0][0x168] ;  /* 0x00005a0000d27a02 */ /* 0x020fe20000000f00 */
[----:B------:R-:W-:Y:S05]  /*2210*/  @!P1 BRA `(.L_x_713) ;  /* 0x0000003000009947 */ /* 0x000fea0003800000 */
[----:B-1----:R-:W2:Y:S04]  /*2220*/  LDG.E R8, [R6.64] ;  /* 0x0000000806087981 */ /* 0x002ea8000c1e1900 */
[----:B------:R-:W2:Y:S02]  /*2230*/  LDG.E R0, [R6.64+0x4] ;  /* 0x0000040806007981 */ /* 0x000ea4000c1e1900 */
[----:B--2---:R-:W-:-:S02]  /*2240*/  IADD3 R210, -R8, R0, RZ ;  /* 0x0000000008d27210 */ /* 0x004fc40007ffe1ff */
.L_x_713:
[----:B------:R-:W-:-:S04]  /*2250*/  ISETP.NE.U32.AND P0, PT, RZ, c[0x0][0x368], PT ;  /* 0x0000da00ff007a0c */ /* 0x000fc80003f05070 */
[----:B------:R-:W-:-:S13]  /*2260*/  ISETP.NE.AND.EX P0, PT, RZ, c[0x0][0x36c], PT, P0 ;  /* 0x0000db00ff007a0c */ /* 0x000fda0003f05300 */
[----:B------:R-:W-:Y:S05]  /*2270*/  @!P0 BRA `(.L_x_714) ;  /* 0x0000003000008947 */ /* 0x000fea0003800000 */
[----:B-1----:R-:W-:-:S05]  /*2280*/  IMAD.WIDE R4, R235, R15, c[0x0][0x368] ;  /* 0x0000da00eb047625 */ /* 0x002fca00078e020f */
[----:B------:R1:W5:Y:S01]  /*2290*/  LDG.E R12, [R4.64] ;  /* 0x00000008040c7981 */ /* 0x000362000c1e1900 */
[----:B------:R-:W-:Y:S05]  /*22a0*/  BRA `(.L_x_715) ;  /* 0x0000005000007947 */ /* 0x000fea0003800000 */
.L_x_714:
[----:B------:R-:W-:Y:S01]  /*22b0*/  MOV R12, UR6 ;  /* 0x00000006000c7c02 */ /* 0x000fe20008000f00 */
[----:B------:R-:W-:Y:S05]  /*22c0*/  @!P3 BRA `(.L_x_715) ;  /* 0x000000300000b947 */ /* 0x000fea0003800000 */
[----:B-1----:R-:W2:Y:S04]  /*22d0*/  LDG.E R6, [R4.64] ;  /* 0x0000000804067981 */ /* 0x002ea8000c1e1900 */
[----:B------:R-:W2:Y:S02]  /*22e0*/  LDG.E R0, [R4.64+0x4] ;  /* 0x0000040804007981 */ /* 0x000ea4000c1e1900 */
[----:B--2---:R-:W-:Y:S02]  /*22f0*/  IADD3 R12, -R6, R0, RZ ;  /* 0x00000000060c7210 */ /* 0x004fe40007ffe1ff */
.L_x_715:
[----:B-1----:R1:W2:Y:S04]  /*2300*/  @P4 LDG.E R5, [R2.64] ;  /* 0x0000000802054981 */ /* 0x0022a8000c1e1900 */
[----:B------:R1:W2:Y:S01]  /*2310*/  @P4 LDG.E R4, [R2.64+0x4] ;  /* 0x0000040802044981 */ /* 0x0002a2000c1e1900 */
[----:B------:R-:W-:Y:S01]  /*2320*/  ISETP.NE.U32.AND P0, PT, RZ, c[0x0][0x378], PT ;  /* 0x0000de00ff007a0c */ /* 0x000fe20003f05070 */
[----:B------:R-:W-:-:S02]  /*2330*/  IMAD.MOV.U32 R0, RZ, RZ, c[0x0][0x2c4] ;  /* 0x0000b100ff007624 */ /* 0x000fc400078e00ff */
[----:B-----5:R-:W-:Y:S01]  /*2340*/  IMAD.MOV.U32 R99, RZ, RZ, R12 ;  /* 0x000000ffff637224 */ /* 0x020fe200078e000c */
[----:B------:R-:W-:Y:S02]  /*2350*/  ISETP.NE.AND.EX P0, PT, RZ, c[0x0][0x37c], PT, P0 ;  /* 0x0000df00ff007a0c */ /* 0x000fe40003f05300 */
[----:B------:R-:W-:Y:S01]  /*2360*/  ISETP.NE.AND P2, PT, R0, 0x1, PT ;  /* 0x000000010000780c */ /* 0x000fe20003f45270 */
[----:B------:R-:W-:Y:S02]  /*2370*/  IMAD.SHL.U32 R227, R233, 0x80, RZ ;  /* 0x00000080e9e37824 */ /* 0x000fe400078e00ff */
[----:B------:R-:W-:Y:S02]  /*2380*/  IMAD.MOV.U32 R55, RZ, RZ, c[0x0][0x228] ;  /* 0x00008a00ff377624 */ /* 0x000fe400078e00ff */
[----:B------:R-:W-:Y:S01]  /*2390*/  IMAD.IADD R11, R12, 0x1, -R226 ;  /* 0x000000010c0b7824 */ /* 0x000fe200078e0ae2 */
[----:B------:R-:W-:Y:S01]  /*23a0*/  IADD3 R0, R227, 0x7f, RZ ;  /* 0x0000007fe3007810 */ /* 0x000fe20007ffe0ff */
[----:B------:R-:W-:Y:S01]  /*23b0*/  IMAD.MOV.U32 R6, RZ, RZ, c[0x0][0x32c] ;  /* 0x0000cb00ff067624 */ /* 0x000fe200078e00ff */
[----:B------:R-:W-:-:S03]  /*23c0*/  LOP3.LUT R213, R213, 0xffffffdf, RZ, 0xc0, !PT ;  /* 0xffffffdfd5d57812 */ /* 0x000fc600078ec0ff */
[----:B-1----:R-:W-:Y:S01]  /*23d0*/  @P0 IMAD.WIDE R2, R235, R15, c[0x0][0x378] ;  /* 0x0000de00eb020625 */ /* 0x002fe200078e020f */
[----:B------:R-:W-:-:S04]  /*23e0*/  ISETP.GE.AND P1, PT, R6, 0x1, PT ;  /* 0x000000010600780c */ /* 0x000fc80003f26270 */
[----:B------:R1:W5:Y:S01]  /*23f0*/  @P0 LDG.E R99, [R2.64] ;  /* 0x0000000802630981 */ /* 0x000362000c1e1900 */
[----:B------:R-:W-:-:S04]  /*2400*/  @P2 LOP3.LUT R213, R213, 0x20, RZ, 0xfc, !PT ;  /* 0x00000020d5d52812 */ /* 0x000fc800078efcff */
[----:B------:R-:W-:-:S04]  /*2410*/  LOP3.LUT R213, R213, 0xffffffbf, RZ, 0xc0, !PT ;  /* 0xffffffbfd5d57812 */ /* 0x000fc800078ec0ff */
[----:B------:R-:W-:Y:S01]  /*2420*/  @P1 LOP3.LUT R213, R213, 0x40, RZ, 0xfc, !PT ;  /* 0x00000040d5d51812 */ /* 0x000fe200078efcff */
[----:B-1----:R-:W-:-:S05]  /*2430*/  @P2 IMAD.HI.U32 R3, R0, c[0x0][0x2c8], RZ ;  /* 0x0000b20000032a27 */ /* 0x002fca00078e00ff */
[----:B------:R-:W-:Y:S01]  /*2440*/  @P2 SHF.R.U32.HI R0, RZ, c[0x0][0x2cc], R3 ;  /* 0x0000b300ff002a19 */ /* 0x000fe20000011603 */
[----:B--2---:R-:W-:-:S04]  /*2450*/  @P4 IMAD.IADD R55, R4, 0x1, -R5 ;  /* 0x0000000104374824 */ /* 0x004fc800078e0a05 */
[----:B------:R-:W-:-:S05]  /*2460*/  IMAD.IADD R209, R11, 0x1, R55 ;  /* 0x000000010bd17824 */ /* 0x000fca00078e0237 */
[C---:B------:R-:W-:Y:S02]  /*2470*/  IADD3 R2, R209.reuse, 0x1f, RZ ;  /* 0x0000001fd1027810 */ /* 0x040fe40007ffe0ff */
[----:B------:R-:W-:Y:S02]  /*2480*/  IADD3 R3, R209, 0x1, -R210 ;  /* 0x00000001d1037810 */ /* 0x000fe40007ffe8d2 */
[----:B------:R-:W-:-:S03]  /*2490*/  SHF.R.S32.HI R4, RZ, 0x1f, R2 ;  /* 0x0000001fff047819 */ /* 0x000fc60000011402 */
[----:B------:R-:W-:Y:S01]  /*24a0*/  IMAD.IADD R0, R3, 0x1, R0 ;  /* 0x0000000103007824 */ /* 0x000fe200078e0200 */
[----:B------:R-:W-:-:S04]  /*24b0*/  LEA.HI R2, R4, R2, RZ, 0x5 ;  /* 0x0000000204027211 */ /* 0x000fc800078f28ff */
[----:B------:R-:W-:Y:S02]  /*24c0*/  IADD3 R3, R0, c[0x0][0x328], RZ ;  /* 0x0000ca0000037a10 */ /* 0x000fe40007ffe0ff */
[----:B------:R-:W-:Y:S01]  /*24d0*/  SHF.R.S32.HI R104, RZ, 0x5, R2 ;  /* 0x00000005ff687819 */ /* 0x000fe20000011402 */
        /* <DEDUP_REMOVED lines=11> */
.L_x_718:
[----:B------:R-:W-:-:S13]  /*2590*/  ISETP.NE.AND P0, PT, R6, 0x1, PT ;  /* 0x000000010600780c */ /* 0x000fda0003f05270 */
[----:B------:R-:W-:-:S05]  /*25a0*/  @P0 IMAD.HI.U32 R0, R2, c[0x0][0x330], RZ ;  /* 0x0000cc0002000a27 */ /* 0x000fca00078e00ff */
[----:B------:R-:W-:Y:S02]  /*25b0*/  @P0 SHF.R.U32.HI R2, RZ, c[0x0][0x334], R0 ;  /* 0x0000cd00ff020a19 */ /* 0x000fe40000011600 */
.L_x_719:
[----:B------:R-:W-:Y:S05]  /*25c0*/  BSYNC B0 ;  /* 0x0000000000007941 */ /* 0x000fea0003800000 */
.L_x_717:
[----:B------:R-:W-:-:S05]  /*25d0*/  IMAD R2, R2, R6, c[0x0][0x32c] ;  /* 0x0000cb0002027624 */ /* 0x000fca00078e0206 */
[----:B------:R-:W-:-:S04]  /*25e0*/  IMNMX R3, R3, R2, PT ;  /* 0x0000000203037217 */ /* 0x000fc80003800200 */
.L_x_716:
[----:B------:R-:W-:Y:S01]  /*25f0*/  IADD3 R3, R3, 0x1f, RZ ;  /* 0x0000001f03037810 */ /* 0x000fe20007ffe0ff */
[----:B------:R-:W-:-:S03]  /*2600*/  @P2 IMAD.HI.U32 R2, R227, c[0x0][0x2c8], RZ ;  /* 0x0000b200e3022a27 */ /* 0x000fc600078e00ff */
[----:B------:R-:W-:Y:S01]  /*2610*/  SHF.R.S32.HI R4, RZ, 0x1f, R3 ;  /* 0x0000001fff047819 */ /* 0x000fe20000011403 */
[----:B------:R-:W-:Y:S01]  /*2620*/  IMAD.MOV.U32 R0, RZ, RZ, R227 ;  /* 0x000000ffff007224 */ /* 0x000fe200078e00e3 */
[----:B------:R-:W-:Y:S01]  /*2630*/  @P2 SHF.R.U32.HI R0, RZ, c[0x0][0x2cc], R2 ;  /* 0x0000b300ff002a19 */ /* 0x000fe20000011602 */
[----:B------:R-:W-:Y:S01]  /*2640*/  IMAD.IADD R136, R209, 0x1, -R210 ;  /* 0x00000001d1887824 */ /* 0x000fe200078e0ad2 */
[----:B------:R-:W-:-:S03]  /*2650*/  LEA.HI R3, R4, R3, RZ, 0x5 ;  /* 0x0000000304037211 */ /* 0x000fc600078f28ff */
[----:B------:R-:W-:Y:S01]  /*2660*/  IMAD.IADD R0, R136, 0x1, R0 ;  /* 0x0000000188007824 */ /* 0x000fe200078e0200 */
[----:B------:R-:W-:-:S04]  /*2670*/  SHF.R.S32.HI R3, RZ, 0x5, R3 ;  /* 0x00000005ff037819 */ /* 0x000fc80000011403 */
[----:B------:R-:W-:Y:S02]  /*2680*/  IADD3 R2, R0, -c[0x0][0x324], RZ ;  /* 0x8000c90000027a10 */ /* 0x000fe40007ffe0ff */
        /* <DEDUP_REMOVED lines=11> */
.L_x_722:
[----:B------:R-:W-:-:S13]  /*2740*/  ISETP.NE.AND P0, PT, R6, 0x1, PT ;  /* 0x000000010600780c */ /* 0x000fda0003f05270 */
[----:B------:R-:W-:-:S05]  /*2750*/  @P0 IMAD.HI.U32 R3, R0, c[0x0][0x330], RZ ;  /* 0x0000cc0000030a27 */ /* 0x000fca00078e00ff */
[----:B------:R-:W-:Y:S02]  /*2760*/  @P0 SHF.R.U32.HI R0, RZ, c[0x0][0x334], R3 ;  /* 0x0000cd00ff000a19 */ /* 0x000fe40000011603 */
.L_x_723:
[----:B------:R-:W-:Y:S05]  /*2770*/  BSYNC B0 ;  /* 0x0000000000007941 */ /* 0x000fea0003800000 */
.L_x_721:
[----:B------:R-:W-:-:S05]  /*2780*/  IMAD R0, R0, c[0x0][0x32c], RZ ;  /* 0x0000cb0000007a24 */ /* 0x000fca00078e02ff */
[----:B------:R-:W-:-:S04]  /*2790*/  IMNMX R2, R2, R0, !PT ;  /* 0x0000000002027217 */ /* 0x000fc80007800200 */
.L_x_720:
[----:B------:R-:W-:Y:S01]  /*27a0*/  SHF.R.S32.HI R0, RZ, 0x1f, R2 ;  /* 0x0000001fff007819 */ /* 0x000fe20000011402 */
[----:B------:R-:W-:Y:S01]  /*27b0*/  BSSY B0, `(.L_x_724) ;  /* 0x000002d000007945 */ /* 0x000fe20003800000 */
[----:B------:R-:W-:Y:S02]  /*27c0*/  LOP3.LUT R3, R234, 0xff000000, RZ, 0xc0, !PT ;  /* 0xff000000ea037812 */ /* 0x000fe400078ec0ff */
[----:B------:R-:W-:Y:S02]  /*27d0*/  LEA.HI R2, R0, R2, RZ, 0x5 ;  /* 0x0000000200027211 */ /* 0x000fe400078f28ff */
[----:B------:R-:W-:Y:S02]  /*27e0*/  LOP3.LUT R4, R234, 0xff0000, RZ, 0xc0, !PT ;  /* 0x00ff0000ea047812 */ /* 0x000fe400078ec0ff */
[----:B------:R-:W-:Y:S02]  /*27f0*/  SHF.R.S32.HI R0, RZ, 0x5, R2 ;  /* 0x00000005ff007819 */ /* 0x000fe40000011402 */
[----:B------:R-:W-:-:S02]  /*2800*/  SHF.R.U32.HI R3, RZ, 0x8, R3 ;  /* 0x00000008ff037819 */ /* 0x000fc40000011603 */
[----:B------:R-:W-:Y:S01]  /*2810*/  IMNMX R5, RZ, R0, !PT ;  /* 0x00000000ff057217 */ /* 0x000fe20007800200 */
[----:B------:R-:W-:Y:S01]  /*2820*/  IMAD.MOV.U32 R0, RZ, RZ, RZ ;  /* 0x000000ffff007224 */ /* 0x000fe200078e00ff */
[----:B------:R-:W-:Y:S02]  /*2830*/  LEA.HI R2, R4, R3, RZ, 0x10 ;  /* 0x0000000304027211 */ /* 0x000fe400078f80ff */
[----:B------:R-:W-:Y:S02]  /*2840*/  ISETP.GT.AND P0, PT, R8, R5, PT ;  /* 0x000000050800720c */ /* 0x000fe40003f04270 */
[----:B------:R-:W-:Y:S02]  /*2850*/  SHF.R.U32.HI R233, RZ, 0x10, R2 ;  /* 0x00000010ffe97819 */ /* 0x000fe40000011602 */
[----:B------:R-:W-:Y:S02]  /*2860*/  LOP3.LUT R244, R2, 0xff, RZ, 0xc0, !PT ;  /* 0x000000ff02f47812 */ /* 0x000fe400078ec0ff */
[----:B------:R-:W-:-:S04]  /*2870*/  ISETP.NE.AND P1, PT, R233, RZ, PT ;  /* 0x000000ffe900720c */ /* 0x000fc80003f25270 */
[----:B------:R-:W-:-:S03]  /*2880*/  SEL R97, R233, c[0x0][0x338], P1 ;  /* 0x0000ce00e9617a07 */ /* 0x000fc60000800000 */
[----:B------:R-:W-:Y:S05]  /*2890*/  @!P0 BRA `(.L_x_725) ;  /* 0x000001e000008947 */ /* 0x000fea0003800000 */
[----:B------:R-:W-:-:S05]  /*28a0*/  IABS R0, R97 ;  /* 0x0000006100007213 */ /* 0x000fca0000000000 */
[----:B------:R-:W-:-:S04]  /*28b0*/  IMAD.MOV.U32 R4, RZ, RZ, R0 ;  /* 0x000000ffff047224 */ /* 0x000fc800078e0000 */
[----:B------:R-:W1:Y:S08]  /*28c0*/  I2F.RP R2, R4 ;  /* 0x0000000400027306 */ /* 0x000e700000209400 */
[----:B-1----:R-:W1:Y:S02]  /*28d0*/  MUFU.RCP R2, R2 ;  /* 0x0000000200027308 */ /* 0x002e640000001000 */
[----:B-1----:R-:W-:-:S06]  /*28e0*/  IADD3 R2, R2, 0xffffffe, RZ ;  /* 0x0ffffffe02027810 */ /* 0x002fcc0007ffe0ff */
[----:B------:R1:W2:Y:S02]  /*28f0*/  F2I.FTZ.U32.TRUNC.NTZ R3, R2 ;  /* 0x0000000200037305 */ /* 0x0002a4000021f000 */
[----:B-1----:R-:W-:Y:S01]  /*2900*/  IADD3 R2, R97, -0x1, R8 ;  /* 0xffffffff61027810 */ /* 0x002fe20007ffe008 */
[----:B--2---:R-:W-:-:S04]  /*2910*/  IMAD.MOV R0, RZ, RZ, -R3 ;  /* 0x000000ffff007224 */ /* 0x004fc800078e0a03 */
[----:B------:R-:W-:Y:S01]  /*2920*/  IMAD.MOV.U32 R7, RZ, RZ, R0 ;  /* 0x000000ffff077224 */ /* 0x000fe200078e0000 */
[----:B------:R-:W-:Y:S01]  /*2930*/  IABS R0, R97 ;  /* 0x0000006100007213 */ /* 0x000fe20000000000 */
[----:B------:R-:W-:Y:S01]  /*2940*/  IMAD.IADD R6, R2, 0x1, -R5 ;  /* 0x0000000102067824 */ /* 0x000fe200078e0a05 */
[----:B------:R-:W-:Y:S01]  /*2950*/  MOV R2, RZ ;  /* 0x000000ff00027202 */ /* 0x000fe20000000f00 */
[----:B------:R-:W-:Y:S02]  /*2960*/  IMAD R7, R7, R4, RZ ;  /* 0x0000000407077224 */ /* 0x000fe400078e02ff */
[----:B------:R-:W-:Y:S01]  /*2970*/  IMAD.MOV R9, RZ, RZ, -R0 ;  /* 0x000000ffff097224 */ /* 0x000fe200078e0a00 */
[----:B------:R-:W-:Y:S01]  /*2980*/  IABS R10, R6 ;  /* 0x00000006000a7213 */ /* 0x000fe20000000000 */
[----:B------:R-:W-:-:S04]  /*2990*/  IMAD.HI.U32 R0, R3, R7, R2 ;  /* 0x0000000703007227 */ /* 0x000fc800078e0002 */
[----:B------:R-:W-:Y:S02]  /*29a0*/  IMAD.MOV.U32 R2, RZ, RZ, R10 ;  /* 0x000000ffff027224 */ /* 0x000fe400078e000a */
        /* <DEDUP_REMOVED lines=9> */
[----:B------:R-:W-:-:S07]  /*2a40*/  ISETP.GE.AND P1, PT, R2, RZ, PT ;  /* 0x000000ff0200720c */ /* 0x000fce0003f26270 */
[----:B------:R-:W-:-:S06]  /*2a50*/  @P2 IADD3 R0, R0, 0x1, RZ ;  /* 0x0000000100002810 */ /* 0x000fcc0007ffe0ff */
[----:B------:R-:W-:Y:S01]  /*2a60*/  @!P1 IMAD.MOV R0, RZ, RZ, -R0 ;  /* 0x000000ffff009224 */ /* 0x000fe200078e0a00 */
[----:B------:R-:W-:Y:S02]  /*2a70*/  @!P0 LOP3.LUT R0, RZ, R97, RZ, 0x33, !PT ;  /* 0x00000061ff008212 */ /* 0x000fe400078e33ff */
.L_x_725:
[----:B------:R-:W-:Y:S05]  /*2a80*/  BSYNC B0 ;  /* 0x0000000000007941 */ /* 0x000fea0003800000 */
.L_x_724:
[----:B------:R-:W2:Y:S01]  /*2a90*/  LDL R4, [R1+0x3c] ;  /* 0x00003c0001047983 */ /* 0x000ea20000100800 */
[----:B------:R-:W-:-:S04]  /*2aa0*/  IMAD R2, R244, R0, R5 ;  /* 0x00000000f4027224 */ /* 0x000fc800078e0205 */
        /* <DEDUP_REMOVED lines=26> */
[----:B------:R-:W-:Y:S01]  /*2c50*/  SHF.R.S32.HI R8, RZ, 0x1f, R235 ;  /* 0x0000001fff087819 */ /* 0x000fe200000114eb */
[----:B------:R-:W-:Y:S01]  /*2c60*/  IMAD R4, R59, c[0x0][0x238], RZ ;  /* 0x00008e003b047a24 */ /* 0x000fe200078e02ff */
[----:B------:R-:W-:Y:S01]  /*2c70*/  SEL R6, R235, RZ, !P4 ;  /* 0x000000ffeb067207 */ /* 0x000fe20006000000 */
[----:B------:R-:W-:Y:S01]  /*2c80*/  IMAD R0, R45, -0x20, R95 ;  /* 0xffffffe02d007824 */ /* 0x000fe200078e025f */
[----:B------:R-:W-:Y:S01]  /*2c90*/  SEL R7, R8, RZ, !P4 ;  /* 0x000000ff08077207 */ /* 0x000fe20006000000 */
[----:B------:R-:W-:Y:S01]  /*2ca0*/  IMAD R4, R58, c[0x0][0x23c], R4 ;  /* 0x00008f003a047a24 */ /* 0x000fe200078e0204 */
[C---:B------:R-:W-:Y:S01]  /*2cb0*/  SHF.L.U64.HI R103, R107.reuse, R102, c[0x0][0x23c] ;  /* 0x00008f006b677619 */ /* 0x040fe20000010266 */
[----:B------:R-:W-:Y:S01]  /*2cc0*/  IMAD.SHL.U32 R107, R107, 0x20, RZ ;  /* 0x000000206b6b7824 */ /* 0x000fe200078e00ff */
[----:B------:R-:W-:Y:S01]  /*2cd0*/  ISETP.GT.AND P0, PT, R0, RZ, PT ;  /* 0x000000ff0000720c */ /* 0x000fe20003f04270 */
[----:B------:R-:W-:Y:S01]  /*2ce0*/  IMAD.IADD R3, R3, 0x1, R4 ;  /* 0x0000000103037824 */ /* 0x000fe200078e0204 */
[----:B------:R-:W-:Y:S01]  /*2cf0*/  ISETP.GE.AND P2, PT, R132, c[0x0][0x1d4], PT ;  /* 0x0000750084007a0c */ /* 0x000fe20003f46270 */
[----:B------:R-:W-:Y:S01]  /*2d00*/  IMAD R0, R7, c[0x0][0x248], RZ ;  /* 0x0000920007007a24 */ /* 0x000fe200078e02ff */
[----:B------:R-:W-:Y:S01]  /*2d10*/  ISETP.GE.AND P6, PT, R137, c[0x0][0x1d4], PT ;  /* 0x0000750089007a0c */ /* 0x000fe20003fc6270 */
[----:B------:R-:W-:Y:S01]  /*2d20*/  IMAD.WIDE.U32 R2, R19, c[0x0][0x240], R2 ;  /* 0x0000900013027a25 */ /* 0x000fe200078e0002 */
[----:B------:R-:W-:-:S02]  /*2d30*/  ISETP.GE.AND P5, PT, R200, c[0x0][0x1d4], PT ;  /* 0x00007500c8007a0c */ /* 0x000fc40003fa6270 */
[----:B------:R-:W-:Y:S01]  /*2d40*/  ISETP.GE.AND P4, PT, R199, c[0x0][0x1d4], PT ;  /* 0x00007500c7007a0c */ /* 0x000fe20003f86270 */
[----:B------:R-:W-:Y:S01]  /*2d50*/  IMAD R3, R19, c[0x0][0x244], R3 ;  /* 0x0000910013037a24 */ /* 0x000fe200078e0203 */
[----:B------:R-:W-:Y:S01]  /*2d60*/  LOP3.LUT R213, R213, 0xfffffffe, RZ, 0xc0, !PT ;  /* 0xfffffffed5d57812 */ /* 0x000fe200078ec0ff */
[C---:B------:R-:W-:Y:S02]  /*2d70*/  IMAD R4, R6.reuse, c[0x0][0x24c], R0 ;  /* 0x0000930006047a24 */ /* 0x040fe400078e0200 */
[----:B------:R-:W-:Y:S01]  /*2d80*/  IMAD.WIDE.U32 R62, R6, c[0x0][0x248], R2 ;  /* 0x00009200063e7a25 */ /* 0x000fe200078e0002 */
[----:B------:R-:W-:Y:S02]  /*2d90*/  @P0 SHF.R.S32.HI R2, RZ, 0x1f, R45 ;  /* 0x0000001fff020819 */ /* 0x000fe4000001142d */
[----:B------:R-:W-:Y:S01]  /*2da0*/  @P2 LOP3.LUT R213, R213, 0x1, RZ, 0xfc, !PT ;  /* 0x00000001d5d52812 */ /* 0x000fe200078efcff */
[----:B------:R-:W-:Y:S02]  /*2db0*/  @P0 IMAD R0, R103, R45, RZ ;  /* 0x0000002d67000224 */ /* 0x000fe400078e02ff */
[----:B------:R-:W-:-:S02]  /*2dc0*/  IMAD.IADD R61, R63, 0x1, R4 ;  /* 0x000000013f3d7824 */ /* 0x000fc400078e0204 */
[----:B------:R-:W-:Y:S02]  /*2dd0*/  @P0 IMAD.MOV.U32 R60, RZ, RZ, R62 ;  /* 0x000000ffff3c0224 */ /* 0x000fe400078e003e */
[-C--:B------:R-:W-:Y:S02]  /*2de0*/  @P0 IMAD R0, R2, R107.reuse, R0 ;  /* 0x0000006b02000224 */ /* 0x080fe400078e0200 */
[----:B------:R-:W-:-:S04]  /*2df0*/  @P0 IMAD.WIDE.U32 R4, R45, R107, R60 ;  /* 0x0000006b2d040225 */ /* 0x000fc800078e003c */
[----:B------:R-:W-:Y:S01]  /*2e00*/  @P0 IMAD.IADD R0, R5, 0x1, R0 ;  /* 0x0000000105000824 */ /* 0x000fe200078e0200 */
[----:B------:R-:W-:-:S04]  /*2e10*/  @P0 LEA R2, P1, R4, c[0x0][0x220], 0x1 ;  /* 0x0000880004020a11 */ /* 0x000fc800078208ff */
[----:B------:R-:W-:-:S05]  /*2e20*/  @P0 LEA.HI.X R3, R4, c[0x0][0x224], R0, 0x1, P1 ;  /* 0x0000890004030a11 */ /* 0x000fca00008f0c00 */
[----:B------:R-:W-:Y:S01]  /*2e30*/  @!PT LDS RZ, [RZ] ;  /* 0x00000000fffff984 */ /* 0x000fe20000000800 */
[----:B------:R-:W-:Y:S01]  /*2e40*/  @!PT LDS RZ, [RZ] ;  /* 0x00000000fffff984 */ /* 0x000fe20000000800 */
[----:B------:R-:W-:Y:S01]  /*2e50*/  @!PT LDS RZ, [RZ] ;  /* 0x00000000fffff984 */ /* 0x000fe20000000800 */
[----:B------:R1:W-:Y:S04]  /*2e60*/  @P0 LDGSTS.E.BYPASS.LTC128B.128 [R194+0xc080], [R2.64], !P2 ;  /* 0x0c08000002c20fae */ /* 0x0003e8000d101d48 */
[----:B------:R1:W-:Y:S04]  /*2e70*/  @P0 LDGSTS.E.BYPASS.LTC128B.128 [R194+0xd080], [R2.64+0x80], !P6 ;  /* 0x0d08008002c20fae */ /* 0x0003e8000f101d48 */
[----:B------:R1:W-:Y:S04]  /*2e80*/  @P0 LDGSTS.E.BYPASS.LTC128B.128 [R194+0xe080], [R2.64+0x100], !P5 ;  /* 0x0e08010002c20fae */ /* 0x0003e8000e901d48 */
[----:B------:R1:W-:Y:S01]  /*2e90*/  @P0 LDGSTS.E.BYPASS.LTC128B.128 [R194+0xf080], [R2.64+0x180], !P4 ;  /* 0x0f08018002c20fae */ /* 0x0003e2000e101d48 */
[----:B------:R-:W-:-:S02]  /*2ea0*/  ISETP.NE.U32.AND P0, PT, RZ, c[0x0][0x340], PT ;  /* 0x0000d000ff007a0c */ /* 0x000fc40003f05070 */
[----:B------:R-:W-:Y:S01]  /*2eb0*/  ISETP.GE.AND P1, PT, R132, c[0x0][0x27c], PT ;  /* 0x00009f0084007a0c */ /* 0x000fe20003f26270 */
[----:B------:R-:W-:Y:S01]  /*2ec0*/  IMAD.MOV.U32 R100, RZ, RZ, c[0x0][0x27c] ;  /* 0x00009f00ff647624 */ /* 0x000fe200078e00ff */
[----:B------:R-:W-:Y:S01]  /*2ed0*/  ISETP.NE.AND.EX P0, PT, RZ, c[0x0][0x344], PT, P0 ;  /* 0x0000d100ff007a0c */ /* 0x000fe20003f05300 */
[----:B------:R-:W0:-:S12]  /*2ee0*/  LDGDEPBAR ;  /* 0x00000000000079af */ /* 0x000e180000000000 */
[----:B-1----:R-:W-:-:S06]  /*2ef0*/  @P0 IMAD.WIDE R2, R235, R15, c[0x0][0x340] ;  /* 0x0000d000eb020625 */ /* 0x002fcc00078e020f */
[----:B------:R-:W2:Y:S01]  /*2f00*/  @P0 LDG.E R2, [R2.64] ;  /* 0x0000000802020981 */ /* 0x000ea2000c1e1900 */
[----:B------:R-:W-:Y:S01]  /*2f10*/  LOP3.LUT R213, R213, 0xfffffffd, RZ, 0xc0, !PT ;  /* 0xfffffffdd5d57812 */ /* 0x000fe200078ec0ff */
[----:B------:R-:W-:Y:S01]  /*2f20*/  WARPSYNC 0xffffffff ;  /* 0xffffffff00007948 */ /* 0x000fe20003800000 */
[----:B-----5:R-:W-:Y:S01]  /*2f30*/  SHF.R.S32.HI R18, RZ, 0x1f, R99 ;  /* 0x0000001fff127819 */ /* 0x020fe20000011463 */
[----:B------:R-:W-:Y:S01]  /*2f40*/  IMAD.SHL.U32 R100, R100, 0x2, RZ ;  /* 0x0000000264647824 */ /* 0x000fe200078e00ff */
[----:B------:R-:W-:Y:S02]  /*2f50*/  @P1 LOP3.LUT R213, R213, 0x2, RZ, 0xfc, !PT ;  /* 0x00000002d5d51812 */ /* 0x000fe400078efcff */
[----:B--2---:R-:W-:Y:S01]  /*2f60*/  @P0 SHF.R.S32.HI R3, RZ, 0x1f, R2 ;  /* 0x0000001fff030819 */ /* 0x004fe20000011402 */
[----:B------:R-:W-:Y:S02]  /*2f70*/  @!P0 IMAD.MOV.U32 R2, RZ, RZ, R235 ;  /* 0x000000ffff028224 */ /* 0x000fe400078e00eb */
[----:B------:R-:W-:-:S02]  /*2f80*/  @!P0 IMAD.MOV.U32 R3, RZ, RZ, R8 ;  /* 0x000000ffff038224 */ /* 0x000fc400078e0008 */
[----:B------:R-:W-:Y:S01]  /*2f90*/  IMAD.WIDE.U32 R4, R19, c[0x0][0x260], R132 ;  /* 0x0000980013047a25 */ /* 0x000fe200078e0084 */
[----:B------:R-:W-:Y:S01]  /*2fa0*/  ISETP.GE.AND P0, PT, R137, c[0x0][0x27c], PT ;  /* 0x00009f0089007a0c */ /* 0x000fe20003f06270 */
[----:B------:R-:W-:Y:S01]  /*2fb0*/  BAR.SYNC.DEFER_BLOCKING 0x0 ;  /* 0x0000000000007b1d */ /* 0x000fe20000010000 */
[----:B------:R-:W-:Y:S01]  /*2fc0*/  SEL R8, RZ, c[0x0][0x27c], !P1 ;  /* 0x00009f00ff087a07 */ /* 0x000fe20004800000 */
[----:B------:R-:W-:Y:S01]  /*2fd0*/  IMAD R0, R7, c[0x0][0x268], RZ ;  /* 0x00009a0007007a24 */ /* 0x000fe200078e02ff */
[----:B------:R-:W-:Y:S01]  /*2fe0*/  LOP3.LUT R213, R213, 0xfffffffb, RZ, 0xc0, !PT ;  /* 0xfffffffbd5d57812 */ /* 0x000fe200078ec0ff */
[----:B------:R-:W-:Y:S01]  /*2ff0*/  IMAD R5, R19, c[0x0][0x264], R5 ;  /* 0x0000990013057a24 */ /* 0x000fe200078e0205 */
[----:B------:R-:W-:Y:S01]  /*3000*/  SHF.R.U32.HI R21, RZ, 0x3, R229 ;  /* 0x00000003ff157819 */ /* 0x000fe200000116e5 */
[C---:B------:R-:W-:Y:S01]  /*3010*/  IMAD R20, R6.reuse, c[0x0][0x26c], R0 ;  /* 0x00009b0006147a24 */ /* 0x040fe200078e0200 */
[----:B------:R-:W-:Y:S01]  /*3020*/  MOV R108, c[0x0][0x27c] ;  /* 0x00009f00006c7a02 */ /* 0x000fe20000000f00 */
[----:B------:R-:W-:Y:S01]  /*3030*/  IMAD R0, R9, c[0x0][0x290], RZ ;  /* 0x0000a40009007a24 */ /* 0x000fe200078e02ff */
[----:B------:R-:W-:Y:S01]  /*3040*/  MOV R106, c[0x0][0x280] ;  /* 0x0000a000006a7a02 */ /* 0x000fe20000000f00 */
[----:B------:R-:W-:Y:S01]  /*3050*/  IMAD.WIDE.U32 R78, R6, c[0x0][0x268], R4 ;  /* 0x00009a00064e7a25 */ /* 0x000fe200078e0004 */
[----:B------:R-:W-:Y:S01]  /*3060*/  ULDC.U8 UR5, c[0x0][0x298] ;  /* 0x0000a60000057ab9 */ /* 0x000fe20000000000 */
[----:B------:R-:W-:-:S02]  /*3070*/  @P0 LOP3.LUT R213, R213, 0x4, RZ, 0xfc, !PT ;  /* 0x00000004d5d50812 */ /* 0x000fc400078efcff */
[----:B------:R-:W-:Y:S01]  /*3080*/  IMAD R9, R9, c[0x0][0x280], RZ ;  /* 0x0000a00009097a24 */ /* 0x000fe200078e02ff */
[----:B------:R-:W-:Y:S01]  /*3090*/  IADD3 R92, R79, R20, RZ ;  /* 0x000000144f5c7210 */ /* 0x000fe20007ffe0ff */
[----:B------:R-:W-:Y:S01]  /*30a0*/  IMAD.WIDE.U32 R4, R211, c[0x0][0x290], R132 ;  /* 0x0000a400d3047a25 */ /* 0x000fe200078e0084 */
[----:B------:R-:W-:-:S03]  /*30b0*/  LOP3.LUT R213, R213, 0xffffffef, RZ, 0xc0, !PT ;  /* 0xffffffefd5d57812 */ /* 0x000fc600078ec0ff */
[----:B------:R-:W-:Y:S01]  /*30c0*/  IMAD R0, R211, c[0x0][0x294], R0 ;  /* 0x0000a500d3007a24 */ /* 0x000fe200078e0200 */
[----:B------:R-:W-:Y:S01]  /*30d0*/  MOV R10, R4 ;  /* 0x00000004000a7202 */ /* 0x000fe20000000f00 */
[----:B------:R-:W-:Y:S01]  /*30e0*/  IMAD.IADD R96, R12, 0x1, R14 ;  /* 0x000000010c607824 */ /* 0x000fe200078e020e */
[----:B------:R-:W-:Y:S01]  /*30f0*/  LOP3.LUT R213, R213, 0xfffffff7, RZ, 0xc0, !PT ;  /* 0xfffffff7d5d57812 */ /* 0x000fe200078ec0ff */
[----:B------:R-:W-:-:S04]  /*3100*/  IMAD.WIDE.U32 R6, R211, c[0x0][0x280], R132 ;  /* 0x0000a000d3067a25 */ /* 0x000fc800078e0084 */
[----:B------:R-:W-:Y:S02]  /*3110*/  IMAD R14, R211, c[0x0][0x284], R9 ;  /* 0x0000a100d30e7a24 */ /* 0x000fe400078e0209 */
[----:B------:R-:W-:Y:S01]  /*3120*/  IMAD.IADD R11, R5, 0x1, R0 ;  /* 0x00000001050b7824 */ /* 0x000fe200078e0200 */
[----:B------:R-:W-:Y:S01]  /*3130*/  SEL R5, RZ, c[0x0][0x27c], !P0 ;  /* 0x00009f00ff057a07 */ /* 0x000fe20004000000 */
[----:B------:R-:W-:Y:S01]  /*3140*/  IMAD.WIDE.U32 R12, R211, c[0x0][0x290], R138 ;  /* 0x0000a400d30c7a25 */ /* 0x000fe200078e008a */
[----:B------:R-:W-:Y:S02]  /*3150*/  IADD3 R9, R7, R14, RZ ;  /* 0x0000000e07097210 */ /* 0x000fe40007ffe0ff */
[----:B------:R-:W-:Y:S01]  /*3160*/  ISETP.GE.AND P0, PT, R108, 0x1, PT ;  /* 0x000000016c00780c */ /* 0x000fe20003f06270 */
[----:B------:R-:W-:Y:S02]  /*3170*/  IMAD.IADD R15, R132, 0x1, R8 ;  /* 0x00000001840f7824 */ /* 0x000fe400078e0208 */
[----:B------:R-:W-:-:S02]  /*3180*/  IMAD.IADD R7, R0, 0x1, R13 ;  /* 0x0000000100077824 */ /* 0x000fc400078e020d */
[----:B------:R-:W-:Y:S01]  /*3190*/  IMAD.IADD R13, R137, 0x1, R5 ;  /* 0x00000001890d7824 */ /* 0x000fe200078e0205 */
[----:B------:R-:W-:Y:S01]  /*31a0*/  SHF.R.S32.HI R0, RZ, 0x1f, R15 ;  /* 0x0000001fff007819 */ /* 0x000fe2000001140f */
[----:B------:R-:W-:Y:S01]  /*31b0*/  IMAD.MOV.U32 R8, RZ, RZ, R6 ;  /* 0x000000ffff087224 */ /* 0x000fe200078e0006 */
[----:B------:R-:W-:Y:S01]  /*31c0*/  MOV R6, R12 ;  /* 0x0000000c00067202 */ /* 0x000fe20000000f00 */
[----:B------:R-:W-:Y:S01]  /*31d0*/  IMAD.WIDE.U32 R4, R211, c[0x0][0x280], R138 ;  /* 0x0000a000d3047a25 */ /* 0x000fe200078e008a */
[----:B------:R-:W-:Y:S02]  /*31e0*/  SHF.R.S32.HI R16, RZ, 0x1f, R13 ;  /* 0x0000001fff107819 */ /* 0x000fe4000001140d */
[CC--:B------:R-:W-:Y:S01]  /*31f0*/  LEA.HI R12, R0.reuse, R15.reuse, RZ, 0x3 ;  /* 0x0000000f000c7211 */ /* 0x0c0fe200078f18ff */
[----:B------:R-:W-:Y:S01]  /*3200*/  IMAD.MOV.U32 R109, RZ, RZ, c[0x0][0x2b8] ;  /* 0x0000ae00ff6d7624 */ /* 0x000fe200078e00ff */
[----:B------:R-:W-:Y:S01]  /*3210*/  LEA.HI R15, R0, R15, RZ, 0x6 ;  /* 0x0000000f000f7211 */ /* 0x000fe200078f30ff */
[----:B------:R-:W-:Y:S01]  /*3220*/  IMAD.IADD R5, R14, 0x1, R5 ;  /* 0x000000010e057824 */ /* 0x000fe200078e0205 */
[CC--:B------:R-:W-:Y:S01]  /*3230*/  LEA.HI R0, R16.reuse, R13.reuse, RZ, 0x3 ;  /* 0x0000000d10007211 */ /* 0x0c0fe200078f18ff */
[----:B------:R-:W-:Y:S01]  /*3240*/  IMAD R3, R3, c[0x0][0x2b0], RZ ;  /* 0x0000ac0003037a24 */ /* 0x000fe200078e02ff */
[----:B------:R-:W-:Y:S01]  /*3250*/  LEA.HI R13, R16, R13, RZ, 0x6 ;  /* 0x0000000d100d7211 */ /* 0x000fe200078f30ff */
[----:B------:R-:W-:Y:S01]  /*3260*/  IMAD.SHL.U32 R15, R15, 0x20, RZ ;  /* 0x000000200f0f7824 */ /* 0x000fe200078e00ff */
[----:B------:R-:W-:Y:S01]  /*3270*/  LOP3.LUT R14, R229, 0x38, R0, 0xf8, !PT ;  /* 0x00000038e50e7812 */ /* 0x000fe200078ef800 */
[----:B------:R-:W-:Y:S01]  /*3280*/  IMAD.WIDE.U32 R76, R2, c[0x0][0x2b0], RZ ;  /* 0x0000ac00024c7a25 */ /* 0x000fe200078e00ff */
[----:B------:R-:W-:-:S02]  /*3290*/  SHF.L.U32 R13, R13, 0x5, RZ ;  /* 0x000000050d0d7819 */ /* 0x000fc400000006ff */
[----:B------:R-:W-:Y:S01]  /*32a0*/  LOP3.LUT R17, R15, 0x7ffff800, RZ, 0xc0, !PT ;  /* 0x7ffff8000f117812 */ /* 0x000fe200078ec0ff */
[----:B------:R-:W-:Y:S01]  /*32b0*/  IMAD.MOV.U32 R105, RZ, RZ, c[0x0][0x290] ;  /* 0x0000a400ff697624 */ /* 0x000fe200078e00ff */
[----:B------:R-:W-:Y:S01]  /*32c0*/  ISETP.NE.AND P1, PT, R109, 0x1, PT ;  /* 0x000000016d00780c */ /* 0x000fe20003f25270 */
[----:B------:R-:W-:Y:S01]  /*32d0*/  IMAD.WIDE.U32 R66, R99, c[0x0][0x290], R6 ;  /* 0x0000a40063427a25 */ /* 0x000fe200078e0006 */
[----:B------:R-:W-:Y:S02]  /*32e0*/  LOP3.LUT R15, R13, 0x7ffff800, RZ, 0xc0, !PT ;  /* 0x7ffff8000d0f7812 */ /* 0x000fe400078ec0ff */
[----:B------:R-:W-:Y:S01]  /*32f0*/  LOP3.LUT R13, R14, R21, RZ, 0x3c, !PT ;  /* 0x000000150e0d7212 */ /* 0x000fe200078e3cff */
[----:B------:R-:W-:Y:S01]  /*3300*/  IMAD.WIDE.U32 R64, R99, c[0x0][0x280], R4 ;  /* 0x0000a00063407a25 */ /* 0x000fe200078e0004 */
[----:B------:R-:W-:Y:S02]  /*3310*/  LOP3.LUT R16, R229, 0x38, R12, 0xf8, !PT ;  /* 0x00000038e5107812 */ /* 0x000fe400078ef80c */
[--C-:B------:R-:W-:Y:S01]  /*3320*/  IADD3 R15, R13, R15, R230.reuse ;  /* 0x0000000f0d0f7210 */ /* 0x100fe20007ffe0e6 */
[----:B------:R-:W-:Y:S01]  /*3330*/  IMAD R13, R2, c[0x0][0x2b4], R3 ;  /* 0x0000ad00020d7a24 */ /* 0x000fe200078e0203 */
[----:B------:R-:W-:Y:S01]  /*3340*/  LOP3.LUT R16, R16, R21, RZ, 0x3c, !PT ;  /* 0x0000001510107212 */ /* 0x000fe200078e3cff */
[----:B------:R-:W-:Y:S01]  /*3350*/  IMAD R3, R18, c[0x0][0x290], RZ ;  /* 0x0000a40012037a24 */ /* 0x000fe200078e02ff */
[----:B------:R-:W-:Y:S01]  /*3360*/  LOP3.LUT R57, R12, 0xfffffff8, RZ, 0xc0, !PT ;  /* 0xfffffff80c397812 */ /* 0x000fe200078ec0ff */
[----:B------:R-:W-:Y:S01]  /*3370*/  IMAD R2, R18, c[0x0][0x280], RZ ;  /* 0x0000a00012027a24 */ /* 0x000fe200078e02ff */
[----:B------:R-:W-:Y:S01]  /*3380*/  IADD3 R14, R16, R17, R230 ;  /* 0x00000011100e7210 */ /* 0x000fe20007ffe0e6 */
[C---:B------:R-:W-:Y:S01]  /*3390*/  IMAD R3, R99.reuse, c[0x0][0x294], R3 ;  /* 0x0000a50063037a24 */ /* 0x040fe200078e0203 */
[----:B------:R-:W-:Y:S01]  /*33a0*/  LOP3.LUT R56, R0, 0xfffffff8, RZ, 0xc0, !PT ;  /* 0xfffffff800387812 */ /* 0x000fe200078ec0ff */
[----:B------:R-:W-:Y:S01]  /*33b0*/  IMAD R2, R99, c[0x0][0x284], R2 ;  /* 0x0000a10063027a24 */ /* 0x000fe200078e0202 */
[----:B------:R-:W-:Y:S01]  /*33c0*/  @P1 LOP3.LUT R213, R213, 0x8, RZ, 0xfc, !PT ;  /* 0x00000008d5d51812 */ /* 0x000fe200078efcff */
[----:B------:R-:W-:Y:S01]  /*33d0*/  IMAD.WIDE.U32 R74, R19, c[0x0][0x210], RZ ;  /* 0x00008400134a7a25 */ /* 0x000fe200078e00ff */
[----:B------:R-:W-:-:S02]  /*33e0*/  SHF.L.U64.HI R101, R105, R102, c[0x0][0x294] ;  /* 0x0000a50069657619 */ /* 0x000fc40000010266 */
[C---:B------:R-:W-:Y:S01]  /*33f0*/  SHF.L.U64.HI R102, R106.reuse, R102, c[0x0][0x284] ;  /* 0x0000a1006a667619 */ /* 0x040fe20000010266 */
[----:B------:R-:W-:Y:S01]  /*3400*/  IMAD.WIDE.U32 R72, R19, c[0x0][0x1e8], RZ ;  /* 0x00007a0013487a25 */ /* 0x000fe200078e00ff */
[----:B------:R-:W-:Y:S02]  /*3410*/  SHF.L.U32 R106, R106, 0x5, RZ ;  /* 0x000000056a6a7819 */ /* 0x000fe400000006ff */
[----:B------:R-:W-:Y:S01]  /*3420*/  SHF.R.S32.HI R90, RZ, 0x3, R12 ;  /* 0x00000003ff5a7819 */ /* 0x000fe2000001140c */
[----:B------:R-:W-:Y:S01]  /*3430*/  IMAD.WIDE.U32 R70, R99, c[0x0][0x290], R10 ;  /* 0x0000a40063467a25 */ /* 0x000fe200078e000a */
[----:B------:R-:W-:Y:S02]  /*3440*/  SHF.R.S32.HI R89, RZ, 0x3, R0 ;  /* 0x00000003ff597819 */ /* 0x000fe40000011400 */
[----:B------:R-:W-:Y:S01]  /*3450*/  IADD3 R86, R3, R67, RZ ;  /* 0x0000004303567210 */ /* 0x000fe20007ffe0ff */
[----:B------:R-:W-:Y:S01]  /*3460*/  IMAD.WIDE.U32 R68, R99, c[0x0][0x280], R8 ;  /* 0x0000a00063447a25 */ /* 0x000fe200078e0008 */
[----:B------:R-:W-:-:S02]  /*3470*/  IADD3 R83, R2, R65, RZ ;  /* 0x0000004102537210 */ /* 0x000fc40007ffe0ff */
[----:B------:R-:W-:Y:S01]  /*3480*/  SHF.R.S32.HI R85, RZ, 0x1f, R57 ;  /* 0x0000001fff557819 */ /* 0x000fe20000011439 */
[----:B------:R-:W-:Y:S01]  /*3490*/  IMAD.SHL.U32 R105, R105, 0x20, RZ ;  /* 0x0000002069697824 */ /* 0x000fe200078e00ff */
[----:B------:R-:W-:Y:S01]  /*34a0*/  SHF.R.S32.HI R84, RZ, 0x1f, R56 ;  /* 0x0000001fff547819 */ /* 0x000fe20000011438 */
[----:B------:R-:W-:Y:S01]  /*34b0*/  IMAD R94, R19, c[0x0][0x214], R75 ;  /* 0x00008500135e7a24 */ /* 0x000fe200078e024b */
[----:B------:R-:W-:Y:S01]  /*34c0*/  SHF.L.U32 R80, R15, 0x1, RZ ;  /* 0x000000010f507819 */ /* 0x000fe200000006ff */
[----:B------:R-:W-:Y:S01]  /*34d0*/  IMAD R93, R19, c[0x0][0x1ec], R73 ;  /* 0x00007b00135d7a24 */ /* 0x000fe200078e0249 */
[----:B------:R-:W-:Y:S01]  /*34e0*/  @P0 LOP3.LUT R213, R213, 0x10, RZ, 0xfc, !PT ;  /* 0x00000010d5d50812 */ /* 0x000fe200078efcff */
[----:B------:R-:W-:Y:S02]  /*34f0*/  IMAD.IADD R91, R77, 0x1, R13 ;  /* 0x000000014d5b7824 */ /* 0x000fe400078e020d */
[----:B------:R-:W-:Y:S02]  /*3500*/  IMAD.IADD R88, R71, 0x1, R3 ;  /* 0x0000000147587824 */ /* 0x000fe400078e0203 */
[----:B------:R-:W-:-:S02]  /*3510*/  IMAD.IADD R87, R69, 0x1, R2 ;  /* 0x0000000145577824 */ /* 0x000fc400078e0202 */
[----:B------:R-:W-:Y:S02]  /*3520*/  IMAD.SHL.U32 R81, R14, 0x2, RZ ;  /* 0x000000020e517824 */ /* 0x000fe400078e00ff */
.L_x_745:
        /* <DEDUP_REMOVED lines=92> */
.L_x_731:
[----:B------:R-:W-:Y:S05]  /*3af0*/  BSYNC B0 ;  /* 0x0000000000007941 */ /* 0x000fea0003800000 */
.L_x_730:
        /* <DEDUP_REMOVED lines=21> */
[----:B------:R-:W-:Y:S02]  /*3c50*/  PRMT R19, R8, 0x5410, R5 ;  /* 0x0000541008137816 */ /* 0x000fe40000000005 */
[----:B--2---:R-:W-:Y:S01]  /*3c60*/  PRMT R18, R4, 0x5410, R0 ;  /* 0x0000541004127816 */ /* 0x004fe20000000000 */
[----:B------:R-:W-:-:S05]  /*3c70*/  @P0 BRA `(.L_x_734) ;  /* 0x0000039000000947 */ /* 0x000fca0003800000 */
[C---:B----4-:R-:W-:Y:S01]  /*3c80*/  LEA R38, P0, R132.reuse, R41, 0x1 ;  /* 0x0000002984267211 */ /* 0x050fe200078008ff */
[----:B------:R-:W1:Y:S01]  /*3c90*/  LDS.128 R8, [R194+0xc080] ;  /* 0x00c08000c2087984 */ /* 0x000e620000000c00 */
[----:B------:R-:W-:Y:S01]  /*3ca0*/  MOV R4, R2 ;  /* 0x0000000200047202 */ /* 0x000fe20000000f00 */
[----:B------:R-:W-:Y:S01]  /*3cb0*/  IMAD.MOV.U32 R24, RZ, RZ, R22 ;  /* 0x000000ffff187224 */ /* 0x000fe200078e0016 */
[----:B---3--:R-:W-:Y:S02]  /*3cc0*/  LEA.HI.X R39, R132, R43, R133, 0x1, P0 ;  /* 0x0000002b84277211 */ /* 0x008fe400000f0c85 */
[----:B------:R-:W-:Y:S02]  /*3cd0*/  ISETP.GE.AND P0, PT, R138, c[0x0][0x27c], PT ;  /* 0x00009f008a007a0c */ /* 0x000fe40003f06270 */
[----:B------:R-:W-:Y:S02]  /*3ce0*/  MOV R16, R3 ;  /* 0x0000000300107202 */ /* 0x000fe40000000f00 */
[----:B------:R-:W-:Y:S09]  /*3cf0*/  MOV R26, R23 ;  /* 0x00000017001a7202 */ /* 0x000ff20000000f00 */
[--C-:B------:R-:W-:Y:S01]  /*3d00*/  @!P0 SHF.R.U64 R5, R2, 0x10, R3.reuse ;  /* 0x0000001002058819 */ /* 0x100fe20000001203 */
[----:B------:R-:W-:Y:S01]  /*3d10*/  @!P0 HADD2.F32 R4, -RZ, R4.H0_H0 ;  /* 0x20000004ff048230 */ /* 0x000fe20000004100 */
[----:B------:R-:W-:Y:S01]  /*3d20*/  @!P0 SHF.R.U32.HI R17, RZ, 0x10, R3 ;  /* 0x00000010ff118819 */ /* 0x000fe20000011603 */
[----:B------:R-:W-:Y:S01]  /*3d30*/  @!P0 HADD2.F32 R16, -RZ, R16.H0_H0 ;  /* 0x20000010ff108230 */ /* 0x000fe20000004100 */
[--C-:B------:R-:W-:Y:S01]  /*3d40*/  @!P0 SHF.R.U64 R25, R22, 0x10, R23.reuse ;  /* 0x0000001016198819 */ /* 0x100fe20000001217 */
[----:B------:R-:W-:Y:S01]  /*3d50*/  @!P0 HADD2.F32 R22, -RZ, R24.H0_H0 ;  /* 0x20000018ff168230 */ /* 0x000fe20000004100 */
[----:B------:R-:W-:Y:S01]  /*3d60*/  @!P0 SHF.R.U32.HI R27, RZ, 0x10, R23 ;  /* 0x00000010ff1b8819 */ /* 0x000fe20000011617 */
[----:B------:R-:W-:Y:S02]  /*3d70*/  @!P0 HADD2.F32 R5, -RZ, R5.H0_H0 ;  /* 0x20000005ff058230 */ /* 0x000fe40000004100 */
[----:B------:R-:W-:Y:S01]  /*3d80*/  @!P0 HADD2.F32 R17, -RZ, R17.H0_H0 ;  /* 0x20000011ff118230 */ /* 0x000fe20000004100 */
[----:B-1----:R-:W-:Y:S02]  /*3d90*/  @!P0 MOV R0, R8 ;  /* 0x0000000800008202 */ /* 0x002fe40000000f00 */
[----:B------:R-:W-:Y:S03]  /*3da0*/  @!P0 MOV R3, R9 ;  /* 0x0000000900038202 */ /* 0x000fe60000000f00 */
[--C-:B------:R-:W-:Y:S02]  /*3db0*/  @!P0 HADD2.F32 R21, -RZ, R0.reuse.H1_H1 ;  /* 0x30000000ff158230 */ /* 0x100fe40000004100 */
[----:B------:R-:W-:Y:S02]  /*3dc0*/  @!P0 HADD2.F32 R2, -RZ, R0.H0_H0 ;  /* 0x20000000ff028230 */ /* 0x000fe40000004100 */
[--C-:B------:R-:W-:Y:S01]  /*3dd0*/  @!P0 HADD2.F32 R23, -RZ, R3.reuse.H1_H1 ;  /* 0x30000003ff178230 */ /* 0x100fe20000004100 */
[-C--:B------:R-:W-:Y:S01]  /*3de0*/  @!P0 FMUL.FTZ R24, R21, R4.reuse ;  /* 0x0000000415188220 */ /* 0x080fe20000410000 */
[----:B------:R-:W-:Y:S01]  /*3df0*/  @!P0 HADD2.F32 R3, -RZ, R3.H0_H0 ;  /* 0x20000003ff038230 */ /* 0x000fe20000004100 */
[C---:B------:R-:W-:Y:S02]  /*3e00*/  @!P0 FMUL.FTZ R0, R2.reuse, R4 ;  /* 0x0000000402008220 */ /* 0x040fe40000410000 */
[----:B------:R-:W-:Y:S01]  /*3e10*/  @!P0 FFMA.FTZ R42, R2, R22, -R24 ;  /* 0x00000016022a8223 */ /* 0x000fe20000010818 */
[----:B------:R-:W-:Y:S01]  /*3e20*/  @!P0 HADD2.F32 R24, -RZ, R25.H0_H0 ;  /* 0x20000019ff188230 */ /* 0x000fe20000004100 */
[-C--:B------:R-:W-:Y:S02]  /*3e30*/  @!P0 FMUL.FTZ R25, R23, R5.reuse ;  /* 0x0000000517198220 */ /* 0x080fe40000410000 */
[----:B------:R-:W-:Y:S02]  /*3e40*/  @!P0 IMAD.MOV.U32 R4, RZ, RZ, R10 ;  /* 0x000000ffff048224 */ /* 0x000fe400078e000a */
[C---:B------:R-:W-:Y:S02]  /*3e50*/  @!P0 FMUL.FTZ R2, R3.reuse, R5 ;  /* 0x0000000503028220 */ /* 0x040fe40000410000 */
[----:B------:R-:W-:Y:S01]  /*3e60*/  @!P0 FFMA.FTZ R40, R3, R24, -R25 ;  /* 0x0000001803288223 */ /* 0x000fe20000010819 */
[----:B------:R-:W-:Y:S01]  /*3e70*/  @!P0 MOV R3, R11 ;  /* 0x0000000b00038202 */ /* 0x000fe20000000f00 */
[----:B------:R-:W-:Y:S01]  /*3e80*/  @!P0 FFMA.FTZ R0, R21, R22, R0 ;  /* 0x0000001615008223 */ /* 0x000fe20000010000 */
[--C-:B------:R-:W-:Y:S01]  /*3e90*/  @!P0 HADD2.F32 R21, -RZ, R4.reuse.H1_H1 ;  /* 0x30000004ff158230 */ /* 0x100fe20000004100 */
[----:B------:R-:W-:Y:S01]  /*3ea0*/  @!P0 FFMA.FTZ R2, R23, R24, R2 ;  /* 0x0000001817028223 */ /* 0x000fe20000010002 */
[----:B------:R-:W-:Y:S02]  /*3eb0*/  @!P0 HADD2.F32 R4, -RZ, R4.H0_H0 ;  /* 0x20000004ff048230 */ /* 0x000fe40000004100 */
[--C-:B------:R-:W-:Y:S01]  /*3ec0*/  @!P0 HADD2.F32 R5, -RZ, R3.reuse.H0_H0 ;  /* 0x20000003ff058230 */ /* 0x100fe20000004100 */
[----:B------:R-:W-:Y:S01]  /*3ed0*/  @!P0 FMUL.FTZ R37, R21, R16 ;  /* 0x0000001015258220 */ /* 0x000fe20000410000 */
[----:B------:R-:W-:Y:S01]  /*3ee0*/  @!P0 HADD2.F32 R22, -RZ, R26.H0_H0 ;  /* 0x2000001aff168230 */ /* 0x000fe20000004100 */
[----:B------:R-:W-:Y:S01]  /*3ef0*/  @!P0 F2FP.PACK_AB R2, R2, R40 ;  /* 0x000000280202823e */ /* 0x000fe200000000ff */
[----:B------:R-:W-:Y:S01]  /*3f00*/  @!P0 HADD2.F32 R25, -RZ, R3.H1_H1 ;  /* 0x30000003ff198230 */ /* 0x000fe20000004100 */
[C---:B------:R-:W-:Y:S01]  /*3f10*/  @!P0 FMUL.FTZ R3, R4.reuse, R16 ;  /* 0x0000001004038220 */ /* 0x040fe20000410000 */
[----:B------:R-:W-:Y:S01]  /*3f20*/  @!P0 HADD2.F32 R26, -RZ, R27.H0_H0 ;  /* 0x2000001bff1a8230 */ /* 0x000fe20000004100 */
[-C--:B------:R-:W-:Y:S02]  /*3f30*/  @!P0 FFMA.FTZ R37, R4, R22.reuse, -R37 ;  /* 0x0000001604258223 */ /* 0x080fe40000010825 */
[-C--:B------:R-:W-:Y:S02]  /*3f40*/  @!P0 FMUL.FTZ R4, R5, R17.reuse ;  /* 0x0000001105048220 */ /* 0x080fe40000410000 */
        /* <DEDUP_REMOVED lines=12> */
.L_x_734:
[----:B------:R-:W-:Y:S05]  /*4010*/  BSYNC B0 ;  /* 0x0000000000007941 */ /* 0x000fea0003800000 */
.L_x_733:
        /* <DEDUP_REMOVED lines=36> */
[--C-:B------:R-:W-:Y:S02]  /*4260*/  @!P0 HADD2.F32 R18, -RZ, R5.reuse.H1_H1 ;  /* 0x30000005ff128230 */ /* 0x100fe40000004100 */
        /* <DEDUP_REMOVED lines=21> */
.L_x_736:
[----:B------:R-:W-:Y:S05]  /*43c0*/  BSYNC B0 ;  /* 0x0000000000007941 */ /* 0x000fea0003800000 */
.L_x_735:
        /* <DEDUP_REMOVED lines=43> */
[C---:B------:R-:W-:Y:S01]  /*4680*/  @!P0 FMUL.FTZ R3, R6.reuse, R3 ;  /* 0x0000000306038220 */ /* 0x040fe20000410000 */
[----:B------:R-:W-:Y:S01]  /*4690*/  @!P0 HADD2.F32 R19, -RZ, R21.H0_H0 ;  /* 0x20000015ff138230 */ /* 0x000fe20000004100 */
        /* <DEDUP_REMOVED lines=13> */
.L_x_738:
[----:B------:R-:W-:Y:S05]  /*4770*/  BSYNC B0 ;  /* 0x0000000000007941 */ /* 0x000fea0003800000 */
.L_x_737:
        /* <DEDUP_REMOVED lines=16> */
[----:B------:R-:W-:Y:S02]  /*4880*/  @!P0 HADD2.F32 R15, -RZ, R36.H1_H1 ;  /* 0x30000024ff0f8230 */ /* 0x000fe40000004100 */
        /* <DEDUP_REMOVED lines=41> */
.L_x_729:
        /* <DEDUP_REMOVED lines=31> */
.L_x_740:
[----:B------:R-:W-:Y:S05]  /*4d10*/  BSYNC B0 ;  /* 0x0000000000007941 */ /* 0x000fea0003800000 */
.L_x_739:
        /* <DEDUP_REMOVED lines=18> */
[----:B------:R-:W-:Y:S01]  /*4e40*/  PRMT R20, R2, 0x5410, R0 ;  /* 0x0000541002147816 */ /* 0x000fe20000000000 */
[----:B------:R-:W-:-:S05]  /*4e50*/  @P0 BRA `(.L_x_742) ;  /* 0x000007f000000947 */ /* 0x000fca0003800000 */
[--C-:B------:R-:W-:Y:S01]  /*4e60*/  IMAD.MOV.U32 R9, RZ, RZ, R5.reuse ;  /* 0x000000ffff097224 */ /* 0x100fe200078e0005 */
[----:B------:R-:W-:Y:S01]  /*4e70*/  LOP3.LUT P2, RZ, R213, 0x2, RZ, 0xc0, !PT ;  /* 0x00000002d5ff7812 */ /* 0x000fe2000784c0ff */
[----:B--2---:R-:W1:Y:S01]  /*4e80*/  LDS.128 R16, [R81+0xc080] ;  /* 0x00c0800051107984 */ /* 0x004e620000000c00 */
        /* <DEDUP_REMOVED lines=124> */
.L_x_742:
[----:B------:R-:W-:Y:S05]  /*5650*/  BSYNC B0 ;  /* 0x0000000000007941 */ /* 0x000fea0003800000 */
.L_x_741:
[----:B------:R-:W-:Y:S11]  /*5660*/  ISETP.GE.AND P0, PT, R137, c[0x0][0x1d4], PT ;  /* 0x0000750089007a0c */ /* 0x000ff60003f06270 */
[----:B------:R-:W-:Y:S02]  /*5670*/  @!UPT UIADD3 URZ, URZ, URZ, URZ ;  /* 0x0000003f3f3ff290 */ /* 0x000fe4000fffe03f */
[----:B------:R-:W-:-:S05]  /*5680*/  @P0 BRA `(.L_x_732) ;  /* 0x0000096000000947 */ /* 0x000fca0003800000 */
[----:B------:R-:W-:Y:S01]  /*5690*/  LOP3.LUT P1, RZ, R213, 0x4, RZ, 0xc0, !PT ;  /* 0x00000004d5ff7812 */ /* 0x000fe2000782c0ff */
[----:B-12---:R-:W-:Y:S01]  /*56a0*/  LDS.128 R16, [R80+0xc080] ;  /* 0x00c0800050107984 */ /* 0x006fe20000000c00 */
[----:B----4-:R-:W-:Y:S02]  /*56b0*/  LEA R42, P0, R56, R40, 0x1 ;  /* 0x00000028382a7211 */ /* 0x010fe400078008ff */
[----:B------:R-:W-:Y:S02]  /*56c0*/  SEL R0, R100, R98, !P1 ;  /* 0x0000006264007207 */ /* 0x000fe40004800000 */
[----:B---3--:R-:W-:Y:S02]  /*56d0*/  LEA.HI.X R43, R56, R41, R84, 0x1, P0 ;  /* 0x00000029382b7211 */ /* 0x008fe400000f0c54 */
[----:B------:R-:W-:Y:S02]  /*56e0*/  SHF.R.S32.HI R2, RZ, 0x1f, R0 ;  /* 0x0000001fff027819 */ /* 0x000fe40000011400 */
[----:B------:R-:W-:Y:S02]  /*56f0*/  ISETP.GE.AND P0, PT, R137, c[0x0][0x27c], PT ;  /* 0x00009f0089007a0c */ /* 0x000fe40003f06270 */
[----:B------:R-:W-:Y:S04]  /*5700*/  LEA.HI R0, R2, R0, RZ, 0x4 ;  /* 0x0000000002007211 */ /* 0x000fe800078f20ff */
[----:B------:R-:W-:Y:S04]  /*5710*/  LEA.HI.SX32 R0, R0, R89, 0x1c ;  /* 0x0000005900007211 */ /* 0x000fe800078fe2ff */
[----:B------:R-:W-:Y:S02]  /*5720*/  SHF.R.S32.HI R2, RZ, 0x1f, R0 ;  /* 0x0000001fff027819 */ /* 0x000fe40000011400 */
[----:B------:R-:W-:Y:S01]  /*5730*/  SHF.L.U32 R36, R0, 0x3, RZ ;  /* 0x0000000300247819 */ /* 0x000fe200000006ff */
[----:B------:R-:W-:Y:S01]  /*5740*/  @!P0 HADD2.F32 R9, -RZ, R38.H0_H0 ;  /* 0x20000026ff098230 */ /* 0x000fe20000004100 */
[----:B------:R-:W-:Y:S01]  /*5750*/  LEA.HI R0, R2, R0, RZ, 0x3 ;  /* 0x0000000002007211 */ /* 0x000fe200078f18ff */
[----:B------:R-:W-:Y:S01]  /*5760*/  @!P0 HADD2.F32 R25, -RZ, R39.H0_H0 ;  /* 0x20000027ff198230 */ /* 0x000fe20000004100 */
[----:B------:R-:W-:Y:S02]  /*5770*/  LOP3.LUT R2, R229, 0x38, R36, 0xf8, !PT ;  /* 0x00000038e5027812 */ /* 0x000fe400078ef824 */
[----:B------:R-:W-:Y:S02]  /*5780*/  SHF.L.U32 R0, R0, 0x8, RZ ;  /* 0x0000000800007819 */ /* 0x000fe400000006ff */
[----:B------:R-:W-:Y:S02]  /*5790*/  LOP3.LUT R2, R2, R111, RZ, 0x3c, !PT ;  /* 0x0000006f02027212 */ /* 0x000fe400078e3cff */
[----:B------:R-:W-:Y:S02]  /*57a0*/  LOP3.LUT R0, R0, 0x7ffff800, RZ, 0xc0, !PT ;  /* 0x7ffff80000007812 */ /* 0x000fe400078ec0ff */
[----:B------:R-:W-:Y:S02]  /*57b0*/  @!P0 SHF.R.U64 R3, R12, 0x10, R13 ;  /* 0x000000100c038819 */ /* 0x000fe4000000120d */
[----:B------:R-:W-:Y:S01]  /*57c0*/  IADD3 R0, R2, R0, R230 ;  /* 0x0000000002007210 */ /* 0x000fe20007ffe0e6 */
[----:B------:R-:W-:Y:S01]  /*57d0*/  @!P0 HADD2.F32 R2, -RZ, R20.H0_H0 ;  /* 0x20000014ff028230 */ /* 0x000fe20000004100 */
[----:B------:R-:W-:Y:S01]  /*57e0*/  @!P0 SHF.R.U64 R12, R28, 0x10, R29 ;  /* 0x000000101c0c8819 */ /* 0x000fe2000000121d */
[----:B------:R-:W-:Y:S01]  /*57f0*/  @!P0 HADD2.F32 R5, -RZ, R3.H0_H0 ;  /* 0x20000003ff058230 */ /* 0x000fe20000004100 */
[----:B------:R-:W-:Y:S01]  /*5800*/  @!P0 SHF.R.U64 R11, R14, 0x10, R15 ;  /* 0x000000100e0b8819 */ /* 0x000fe2000000120f */
[----:B------:R-:W-:Y:S01]  /*5810*/  IMAD.SHL.U32 R0, R0, 0x2, RZ ;  /* 0x0000000200007824 */ /* 0x000fe200078e00ff */
[----:B------:R-:W-:Y:S01]  /*5820*/  @!P0 SHF.R.U32.HI R22, RZ, 0x10, R29 ;  /* 0x00000010ff168819 */ /* 0x000fe2000001161d */
[----:B------:R-:W-:Y:S01]  /*5830*/  @!P0 HADD2.F32 R12, -RZ, R12.H0_H0 ;  /* 0x2000000cff0c8230 */ /* 0x000fe20000004100 */
[--C-:B------:R-:W-:Y:S01]  /*5840*/  @!P0 SHF.R.U32.HI R23, RZ, 0x10, R31.reuse ;  /* 0x00000010ff178819 */ /* 0x100fe2000001161f */
[----:B------:R-:W-:Y:S01]  /*5850*/  @!P0 HADD2.F32 R11, -RZ, R11.H0_H0 ;  /* 0x2000000bff0b8230 */ /* 0x000fe20000004100 */
[----:B------:R-:W1:Y:S01]  /*5860*/  LDS.128 R32, [R0+0xc080] ;  /* 0x00c0800000207984 */ /* 0x000e620000000c00 */
[----:B------:R-:W-:Y:S02]  /*5870*/  @!P0 SHF.R.U64 R30, R30, 0x10, R31 ;  /* 0x000000101e1e8819 */ /* 0x000fe4000000121f */
[----:B------:R-:W-:Y:S01]  /*5880*/  @!P0 HADD2.F32 R27, -RZ, R23.H0_H0 ;  /* 0x20000017ff1b8230 */ /* 0x000fe20000004100 */
[----:B------:R-:W-:Y:S02]  /*5890*/  @!P0 SHF.R.U32.HI R7, RZ, 0x10, R13 ;  /* 0x00000010ff078819 */ /* 0x000fe4000001160d */
[----:B------:R-:W-:Y:S01]  /*58a0*/  @!P0 HADD2.F32 R23, -RZ, R30.H0_H0 ;  /* 0x2000001eff178230 */ /* 0x000fe20000004100 */
[----:B------:R-:W-:Y:S01]  /*58b0*/  @!P0 SHF.R.U32.HI R8, RZ, 0x10, R15 ;  /* 0x00000010ff088819 */ /* 0x000fe2000001160f */
[----:B------:R-:W-:Y:S02]  /*58c0*/  @!P0 HADD2.F32 R15, -RZ, R22.H0_H0 ;  /* 0x20000016ff0f8230 */ /* 0x000fe40000004100 */
[----:B------:R-:W-:Y:S02]  /*58d0*/  @!P0 HADD2.F32 R7, -RZ, R7.H0_H0 ;  /* 0x20000007ff078230 */ /* 0x000fe40000004100 */
[----:B------:R-:W-:Y:S01]  /*58e0*/  @!P0 HADD2.F32 R8, -RZ, R8.H0_H0 ;  /* 0x20000008ff088230 */ /* 0x000fe20000004100 */
[----:B-1----:R-:W-:Y:S01]  /*58f0*/  @!P0 IMAD.MOV.U32 R10, RZ, RZ, R32 ;  /* 0x000000ffff0a8224 */ /* 0x002fe200078e0020 */
[----:B------:R-:W-:Y:S04]  /*5900*/  @!P0 MOV R0, R16 ;  /* 0x0000001000008202 */ /* 0x000fe80000000f00 */
[----:B------:R-:W-:Y:S02]  /*5910*/  @!P0 HADD2.F32 R6, -RZ, R10.H0_H0 ;  /* 0x2000000aff068230 */ /* 0x000fe40000004100 */
[--C-:B------:R-:W-:Y:S02]  /*5920*/  @!P0 HADD2.F32 R4, -RZ, R0.reuse.H0_H0 ;  /* 0x20000000ff048230 */ /* 0x100fe40000004100 */
[----:B------:R-:W-:Y:S01]  /*5930*/  @!P0 HADD2.F32 R3, -RZ, R0.H1_H1 ;  /* 0x30000000ff038230 */ /* 0x000fe20000004100 */
[-C--:B------:R-:W-:Y:S01]  /*5940*/  @!P0 FMUL.FTZ R14, R6, R2.reuse ;  /* 0x00000002060e8220 */ /* 0x080fe20000410000 */
[----:B------:R-:W-:Y:S01]  /*5950*/  @!P0 HADD2.F32 R10, -RZ, R10.H1_H1 ;  /* 0x3000000aff0a8230 */ /* 0x000fe20000004100 */
[----:B------:R-:W-:Y:S02]  /*5960*/  @!P0 FMUL.FTZ R0, R4, R2 ;  /* 0x0000000204008220 */ /* 0x000fe40000410000 */
[CC--:B------:R-:W-:Y:S02]  /*5970*/  @!P0 FMUL.FTZ R2, R3.reuse, R5.reuse ;  /* 0x0000000503028220 */ /* 0x0c0fe40000410000 */
[----:B------:R-:W-:Y:S01]  /*5980*/  @!P0 FMUL.FTZ R13, R10, R5 ;  /* 0x000000050a0d8220 */ /* 0x000fe20000410000 */
[----:B------:R-:W-:Y:S01]  /*5990*/  @!P0 MOV R5, R33 ;  /* 0x0000002100058202 */ /* 0x000fe20000000f00 */
[-C--:B------:R-:W-:Y:S02]  /*59a0*/  @!P0 FFMA.FTZ R0, R6, R9.reuse, R0 ;  /* 0x0000000906008223 */ /* 0x080fe40000010000 */
[----:B------:R-:W-:Y:S01]  /*59b0*/  @!P0 FFMA.FTZ R46, R4, R9, -R14 ;  /* 0x00000009042e8223 */ /* 0x000fe2000001080e */
[----:B------:R-:W-:Y:S01]  /*59c0*/  @!P0 MOV R9, R35 ;  /* 0x0000002300098202 */ /* 0x000fe20000000f00 */
[----:B------:R-:W-:Y:S01]  /*59d0*/  @!P0 IMAD.MOV.U32 R4, RZ, RZ, R17 ;  /* 0x000000ffff048224 */ /* 0x000fe200078e0011 */
[--C-:B------:R-:W-:Y:S01]  /*59e0*/  @!P0 HADD2.F32 R14, -RZ, R5.reuse.H1_H1 ;  /* 0x30000005ff0e8230 */ /* 0x100fe20000004100 */
[-C--:B------:R-:W-:Y:S01]  /*59f0*/  @!P0 FFMA.FTZ R44, R3, R12.reuse, -R13 ;  /* 0x0000000c032c8223 */ /* 0x080fe2000001080d */
[----:B------:R-:W-:Y:S01]  /*5a00*/  @!P0 HADD2.F32 R13, -RZ, R38.H1_H1 ;  /* 0x30000026ff0d8230 */ /* 0x000fe20000004100 */
[----:B------:R-:W-:Y:S01]  /*5a10*/  @!P0 FFMA.FTZ R2, R10, R12, R2 ;  /* 0x0000000c0a028223 */ /* 0x000fe20000010002 */
[----:B------:R-:W-:Y:S01]  /*5a20*/  @!P0 HADD2.F32 R12, -RZ, R5.H0_H0 ;  /* 0x20000005ff0c8230 */ /* 0x000fe20000004100 */
[----:B------:R-:W-:Y:S01]  /*5a30*/  @!P0 FMUL.FTZ R10, R14, R7 ;  /* 0x000000070e0a8220 */ /* 0x000fe20000410000 */
[----:B------:R-:W-:Y:S02]  /*5a40*/  @!P0 HADD2.F32 R3, -RZ, R20.H1_H1 ;  /* 0x30000014ff038230 */ /* 0x000fe40000004100 */
[--C-:B------:R-:W-:Y:S02]  /*5a50*/  @!P0 HADD2.F32 R5, -RZ, R4.reuse.H1_H1 ;  /* 0x30000004ff058230 */ /* 0x100fe40000004100 */
[----:B------:R-:W-:Y:S01]  /*5a60*/  @!P0 HADD2.F32 R6, -RZ, R4.H0_H0 ;  /* 0x20000004ff068230 */ /* 0x000fe20000004100 */
[----:B------:R-:W-:Y:S01]  /*5a70*/  @!P0 FMUL.FTZ R4, R12, R3 ;  /* 0x000000030c048220 */ /* 0x000fe20000410000 */
[--C-:B------:R-:W-:Y:S01]  /*5a80*/  @!P0 HADD2.F32 R24, -RZ, R9.reuse.H0_H0 ;  /* 0x20000009ff188230 */ /* 0x100fe20000004100 */
[C---:B------:R-:W-:Y:S01]  /*5a90*/  @!P0 FFMA.FTZ R37, R5.reuse, R15, -R10 ;  /* 0x0000000f05258223 */ /* 0x040fe2000001080a */
[----:B------:R-:W-:Y:S01]  /*5aa0*/  @!P0 HADD2.F32 R26, -RZ, R9.H1_H1 ;  /* 0x30000009ff1a8230 */ /* 0x000fe20000004100 */
[C---:B------:R-:W-:Y:S02]  /*5ab0*/  @!P0 FFMA.FTZ R38, R6.reuse, R13, -R4 ;  /* 0x0000000d06268223 */ /* 0x040fe40000010804 */
[----:B------:R-:W-:Y:S01]  /*5ac0*/  @!P0 FMUL.FTZ R4, R5, R7 ;  /* 0x0000000705048220 */ /* 0x000fe20000410000 */
[----:B------:R-:W-:Y:S01]  /*5ad0*/  @!P0 HADD2.F32 R7, -RZ, R21.H0_H0 ;  /* 0x20000015ff078230 */ /* 0x000fe20000004100 */
[----:B------:R-:W-:Y:S02]  /*5ae0*/  @!P0 IMAD.MOV.U32 R5, RZ, RZ, R19 ;  /* 0x000000ffff058224 */ /* 0x000fe400078e0013 */
[----:B------:R-:W-:Y:S02]  /*5af0*/  @!P0 FMUL.FTZ R3, R6, R3 ;  /* 0x0000000306038220 */ /* 0x000fe40000410000 */
[----:B------:R-:W-:Y:S01]  /*5b00*/  @!P0 FMUL.FTZ R9, R24, R7 ;  /* 0x0000000718098220 */ /* 0x000fe20000410000 */
[--C-:B------:R-:W-:Y:S01]  /*5b10*/  @!P0 HADD2.F32 R6, -RZ, R5.reuse.H0_H0 ;  /* 0x20000005ff068230 */ /* 0x100fe20000004100 */
[----:B------:R-:W-:Y:S01]  /*5b20*/  @!P0 FMUL.FTZ R10, R26, R8 ;  /* 0x000000081a0a8220 */ /* 0x000fe20000410000 */
[----:B------:R-:W-:Y:S01]  /*5b30*/  @!P0 HADD2.F32 R5, -RZ, R5.H1_H1 ;  /* 0x30000005ff058230 */ /* 0x000fe20000004100 */
[----:B------:R-:W-:Y:S01]  /*5b40*/  @!P0 FFMA.FTZ R3, R12, R13, R3 ;  /* 0x0000000d0c038223 */ /* 0x000fe20000010003 */
[----:B------:R-:W-:Y:S01]  /*5b50*/  @!P0 F2FP.PACK_AB R13, R37, R38 ;  /* 0x00000026250d823e */ /* 0x000fe200000000ff */
[C---:B------:R-:W-:Y:S01]  /*5b60*/  @!P0 FFMA.FTZ R31, R6.reuse, R25, -R9 ;  /* 0x00000019061f8223 */ /* 0x040fe20000010809 */
[----:B------:R-:W-:Y:S01]  /*5b70*/  @!P0 MOV R9, R34 ;  /* 0x0000002200098202 */ /* 0x000fe20000000f00 */
[----:B------:R-:W-:Y:S01]  /*5b80*/  @!P0 FMUL.FTZ R7, R6, R7 ;  /* 0x0000000706078220 */ /* 0x000fe20000410000 */
[----:B------:R-:W-:Y:S01]  /*5b90*/  @!P0 F2FP.PACK_AB R12, R44, R46 ;  /* 0x0000002e2c0c823e */ /* 0x000fe200000000ff */
[----:B------:R-:W-:Y:S02]  /*5ba0*/  @!P0 IMAD.MOV.U32 R6, RZ, RZ, R18 ;  /* 0x000000ffff068224 */ /* 0x000fe400078e0012 */
[C---:B------:R-:W-:Y:S01]  /*5bb0*/  @!P0 FMUL.FTZ R8, R5.reuse, R8 ;  /* 0x0000000805088220 */ /* 0x040fe20000410000 */
[----:B------:R-:W-:Y:S01]  /*5bc0*/  @!P0 MOV R16, R12 ;  /* 0x0000000c00108202 */ /* 0x000fe20000000f00 */
[----:B------:R-:W-:Y:S01]  /*5bd0*/  @!P0 FFMA.FTZ R29, R5, R27, -R10 ;  /* 0x0000001b051d8223 */ /* 0x000fe2000001080a */
[----:B------:R-:W-:Y:S01]  /*5be0*/  @!P0 HADD2.F32 R22, -RZ, R9.H1_H1 ;  /* 0x30000009ff168230 */ /* 0x000fe20000004100 */
[----:B------:R-:W-:Y:S01]  /*5bf0*/  @!P0 FFMA.FTZ R4, R14, R15, R4 ;  /* 0x0000000f0e048223 */ /* 0x000fe20000010004 */
[----:B------:R-:W-:Y:S01]  /*5c00*/  @!P0 HADD2.F32 R5, -RZ, R21.H1_H1 ;  /* 0x30000015ff058230 */ /* 0x000fe20000004100 */
[----:B------:R-:W-:Y:S01]  /*5c10*/  @!P0 IMAD.MOV.U32 R17, RZ, RZ, R13 ;  /* 0x000000ffff118224 */ /* 0x000fe200078e000d */
[----:B------:R-:W-:Y:S01]  /*5c20*/  @!P0 HADD2.F32 R20, -RZ, R9.H0_H0 ;  /* 0x20000009ff148230 */ /* 0x000fe20000004100 */
[----:B------:R-:W-:Y:S01]  /*5c30*/  @!P0 FMUL.FTZ R28, R22, R11 ;  /* 0x0000000b161c8220 */ /* 0x000fe20000410000 */
[--C-:B------:R-:W-:Y:S01]  /*5c40*/  @!P0 HADD2.F32 R10, -RZ, R6.reuse.H0_H0 ;  /* 0x20000006ff0a8230 */ /* 0x100fe20000004100 */
[----:B------:R-:W-:Y:S01]  /*5c50*/  @!P0 F2FP.PACK_AB R3, R4, R3 ;  /* 0x000000030403823e */ /* 0x000fe200000000ff */
[----:B------:R-:W-:Y:S02]  /*5c60*/  @!P0 HADD2.F32 R21, -RZ, R39.H1_H1 ;  /* 0x30000027ff158230 */ /* 0x000fe40000004100 */
[----:B------:R-:W-:Y:S01]  /*5c70*/  @!P0 HADD2.F32 R9, -RZ, R6.H1_H1 ;  /* 0x30000006ff098230 */ /* 0x000fe20000004100 */
[-C--:B------:R-:W-:Y:S02]  /*5c80*/  @!P0 FMUL.FTZ R6, R20, R5.reuse ;  /* 0x0000000514068220 */ /* 0x080fe40000410000 */
[C---:B------:R-:W-:Y:S02]  /*5c90*/  @!P0 FMUL.FTZ R5, R10.reuse, R5 ;  /* 0x000000050a058220 */ /* 0x040fe40000410000 */
[----:B------:R-:W-:Y:S02]  /*5ca0*/  @!P0 FFMA.FTZ R10, R10, R21, -R6 ;  /* 0x000000150a0a8223 */ /* 0x000fe40000010806 */
[C---:B------:R-:W-:Y:S02]  /*5cb0*/  @!P0 FFMA.FTZ R28, R9.reuse, R23, -R28 ;  /* 0x00000017091c8223 */ /* 0x040fe4000001081c */
[----:B------:R-:W-:Y:S01]  /*5cc0*/  @!P0 FMUL.FTZ R6, R9, R11 ;  /* 0x0000000b09068220 */ /* 0x000fe20000410000 */
[----:B------:R-:W-:Y:S01]  /*5cd0*/  @!P0 F2FP.PACK_AB R11, R29, R31 ;  /* 0x0000001f1d0b823e */ /* 0x000fe200000000ff */
[----:B------:R-:W-:Y:S01]  /*5ce0*/  @!P0 FFMA.FTZ R5, R20, R21, R5 ;  /* 0x0000001514058223 */ /* 0x000fe20000010005 */
[----:B------:R-:W-:Y:S01]  /*5cf0*/  @!P0 F2FP.PACK_AB R10, R28, R10 ;  /* 0x0000000a1c0a823e */ /* 0x000fe200000000ff */
[----:B------:R-:W-:Y:S01]  /*5d00*/  @!P0 FFMA.FTZ R6, R22, R23, R6 ;  /* 0x0000001716068223 */ /* 0x000fe20000010006 */
[----:B------:R-:W-:Y:S01]  /*5d10*/  @!P0 F2FP.PACK_AB R9, R2, R0 ;  /* 0x000000000209823e */ /* 0x000fe200000000ff */
[----:B------:R-:W-:Y:S01]  /*5d20*/  @!P0 FFMA.FTZ R7, R24, R25, R7 ;  /* 0x0000001918078223 */ /* 0x000fe20000010007 */
[----:B------:R-:W-:Y:S01]  /*5d30*/  @!P0 MOV R18, R10 ;  /* 0x0000000a00128202 */ /* 0x000fe20000000f00 */
[----:B------:R-:W-:Y:S01]  /*5d40*/  @!P0 IMAD.MOV.U32 R19, RZ, RZ, R11 ;  /* 0x000000ffff138224 */ /* 0x000fe200078e000b */
[----:B------:R-:W-:Y:S01]  /*5d50*/  @!P0 F2FP.PACK_AB R2, R6, R5 ;  /* 0x000000050602823e */ /* 0x000fe200000000ff */
[----:B------:R-:W-:Y:S01]  /*5d60*/  @!P0 FFMA.FTZ R8, R26, R27, R8 ;  /* 0x0000001b1a088223 */ /* 0x000fe20000010008 */
[----:B------:R-:W-:Y:S01]  /*5d70*/  @!P0 MOV R32, R9 ;  /* 0x0000000900208202 */ /* 0x000fe20000000f00 */
[----:B------:R-:W-:Y:S01]  /*5d80*/  @!P0 IMAD.MOV.U32 R33, RZ, RZ, R3 ;  /* 0x000000ffff218224 */ /* 0x000fe200078e0003 */
[----:B------:R1:W-:Y:S01]  /*5d90*/  ST.E.128 [R42.64], R16 ;  /* 0x000000102a007985 */ /* 0x0003e2000c101d08 */
[----:B------:R-:W-:Y:S02]  /*5da0*/  @!P0 MOV R34, R2 ;  /* 0x0000000200228202 */ /* 0x000fe40000000f00 */
[----:B------:R-:W-:Y:S05]  /*5db0*/  @!P0 F2FP.PACK_AB R0, R8, R7 ;  /* 0x000000070800823e */ /* 0x000fea00000000ff */
        /* <DEDUP_REMOVED lines=8> */
.L_x_728:
[----:B------:R1:W2:Y:S01]  /*5e40*/  SHFL.IDX PT, R2, R16, RZ, 0x181f ;  /* 0x00181fff10027589 */ /* 0x0002a200000e0000 */
[----:B------:R-:W-:Y:S03]  /*5e50*/  IMAD.IADD R3, R55, 0x1, -R52 ;  /* 0x0000000137037824 */ /* 0x000fe600078e0a34 */
[----:B------:R1:W3:Y:S02]  /*5e60*/  SHFL.IDX PT, R0, R18, RZ, 0x181f ;  /* 0x00181fff12007589 */ /* 0x0002e400000e0000 */
[----:B------:R-:W-:Y:S04]  /*5e70*/  IMNMX R51, R3, 0x20, PT ;  /* 0x0000002003337817 */ /* 0x000fe80003800200 */
[----:B------:R-:W-:Y:S11]  /*5e80*/  ISETP.GT.AND P0, PT, R51, R211, PT ;  /* 0x000000d33300720c */ /* 0x000ff60003f04270 */
[----:B------:R-:W-:Y:S02]  /*5e90*/  @!UPT UIADD3 URZ, URZ, URZ, URZ ;  /* 0x0000003f3f3ff290 */ /* 0x000fe4000fffe03f */
[----:B------:R-:W-:-:S05]  /*5ea0*/  @!P0 BRA `(.L_x_732) ;  /* 0x0000014000008947 */ /* 0x000fca0003800000 */
[----:B------:R-:W-:Y:S02]  /*5eb0*/  ISETP.GE.AND P2, PT, R132, c[0x0][0x1d4], PT ;  /* 0x0000750084007a0c */ /* 0x000fe40003f46270 */
[----:B------:R-:W-:Y:S02]  /*5ec0*/  ISETP.GE.AND P3, PT, R137, c[0x0][0x1d4], PT ;  /* 0x0000750089007a0c */ /* 0x000fe40003f66270 */
[----:B------:R-:W-:Y:S09]  /*5ed0*/  ISETP.GE.AND P1, PT, R200, c[0x0][0x1d4], PT ;  /* 0x00007500c8007a0c */ /* 0x000ff20003f26270 */
        /* <DEDUP_REMOVED lines=17> */
.L_x_732:
[----:B------:R-:W-:Y:S05]  /*5ff0*/  BSYNC B1 ;  /* 0x0000000000017941 */ /* 0x000fea0003800000 */
.L_x_727:
        /* <DEDUP_REMOVED lines=39> */
[----:B-123--:R-:W-:Y:S02]  /*6270*/  ISETP.GE.AND P2, PT, R132, c[0x0][0x1d4], PT ;  /* 0x0000750084007a0c */ /* 0x00efe40003f46270 */
[----:B------:R-:W-:Y:S02]  /*6280*/  ISETP.GE.AND P3, PT, R137, c[0x0][0x1d4], PT ;  /* 0x0000750089007a0c */ /* 0x000fe40003f66270 */
[----:B------:R-:W-:Y:S09]  /*6290*/  ISETP.GE.AND P1, PT, R200, c[0x0][0x1d4], PT ;  /* 0x00007500c8007a0c */ /* 0x000ff20003f26270 */
        /* <DEDUP_REMOVED lines=17> */
.L_x_744:
[----:B-123--:R-:W-:Y:S05]  /*63b0*/  BSYNC B0 ;  /* 0x0000000000007941 */ /* 0x00efea0003800000 */
.L_x_743:
        /* <DEDUP_REMOVED lines=23> */
.L_x_726:
[----:B------:R-:W-:Y:S01]  /*6530*/  IMAD.MOV.U32 R0, RZ, RZ, c[0x0][0x2c4] ;  /* 0x0000b100ff007624 */ /* 0x000fe200078e00ff */
[----:B------:R-:W-:Y:S01]  /*6540*/  IADD3 R2, R209, 0x1, -R210 ;  /* 0x00000001d1027810 */ /* 0x000fe20007ffe8d2 */
[----:B-1----:R-:W-:-:S03]  /*6550*/  IMAD.MOV.U32 R4, RZ, RZ, c[0x0][0x32c] ;  /* 0x0000cb00ff047624 */ /* 0x002fc600078e00ff */
[----:B------:R-:W-:Y:S02]  /*6560*/  ISETP.NE.AND P3, PT, R0, 0x1, PT ;  /* 0x000000010000780c */ /* 0x000fe40003f65270 */
[----:B------:R-:W-:Y:S02]  /*6570*/  IADD3 R0, R227, 0x7f, RZ ;  /* 0x0000007fe3007810 */ /* 0x000fe40007ffe0ff */
[----:B------:R-:W-:-:S09]  /*6580*/  ISETP.GE.AND P1, PT, R4, 0x1, PT ;  /* 0x000000010400780c */ /* 0x000fd20003f26270 */
[----:B------:R-:W-:-:S05]  /*6590*/  @P3 IMAD.HI.U32 R3, R0, c[0x0][0x2c8], RZ ;  /* 0x0000b20000033a27 */ /* 0x000fca00078e00ff */
[----:B------:R-:W-:-:S05]  /*65a0*/  @P3 SHF.R.U32.HI R0, RZ, c[0x0][0x2cc], R3 ;  /* 0x0000b300ff003a19 */ /* 0x000fca0000011603 */
[----:B------:R-:W-:-:S05]  /*65b0*/  IMAD.IADD R0, R2, 0x1, R0 ;  /* 0x0000000102007824 */ /* 0x000fca00078e0200 */
[----:B------:R-:W-:Y:S01]  /*65c0*/  IADD3 R3, R0, c[0x0][0x328], RZ ;  /* 0x0000ca0000037a10 */ /* 0x000fe20007ffe0ff */
[----:B------:R-:W-:Y:S05]  /*65d0*/  @!P1 BRA `(.L_x_746) ;  /* 0x0000011000009947 */ /* 0x000fea0003800000 */
[C---:B------:R-:W-:Y:S01]  /*65e0*/  ISETP.GT.AND P0, PT, R0.reuse, RZ, PT ;  /* 0x000000ff0000720c */ /* 0x040fe20003f04270 */
[----:B------:R-:W-:Y:S01]  /*65f0*/  BSSY B0, `(.L_x_747) ;  /* 0x000000d000007945 */ /* 0x000fe20003800000 */
[----:B------:R-:W-:Y:S01]  /*6600*/  IADD3 R2, R0, -0x1, RZ ;  /* 0xffffffff00027810 */ /* 0x000fe20007ffe0ff */
[----:B------:R-:W-:-:S10]  /*6610*/  IMAD.MOV.U32 R4, RZ, RZ, c[0x0][0x32c] ;  /* 0x0000cb00ff047624 */ /* 0x000fd400078e00ff */
[----:B------:R-:W-:Y:S05]  /*6620*/  @P0 BRA `(.L_x_748) ;  /* 0x0000006000000947 */ /* 0x000fea0003800000 */
[----:B------:R-:W-:Y:S01]  /*6630*/  ISETP.NE.AND P0, PT, R4, 0x1, PT ;  /* 0x000000010400780c */ /* 0x000fe20003f05270 */
[----:B------:R-:W-:-:S12]  /*6640*/  IMAD.MOV R0, RZ, RZ, -R0 ;  /* 0x000000ffff007224 */ /* 0x000fd800078e0a00 */
[----:B------:R-:W-:-:S05]  /*6650*/  @P0 IMAD.HI.U32 R2, R0, c[0x0][0x330], RZ ;  /* 0x0000cc0000020a27 */ /* 0x000fca00078e00ff */
[----:B------:R-:W-:-:S04]  /*6660*/  @P0 SHF.R.U32.HI R0, RZ, c[0x0][0x334], R2 ;  /* 0x0000cd00ff000a19 */ /* 0x000fc80000011602 */
[----:B------:R-:W-:Y:S01]  /*6670*/  LOP3.LUT R2, RZ, R0, RZ, 0x33, !PT ;  /* 0x00000000ff027212 */ /* 0x000fe200078e33ff */
[----:B------:R-:W-:Y:S05]  /*6680*/  BRA `(.L_x_749) ;  /* 0x0000003000007947 */ /* 0x000fea0003800000 */
.L_x_748:
[----:B------:R-:W-:-:S13]  /*6690*/  ISETP.NE.AND P0, PT, R4, 0x1, PT ;  /* 0x000000010400780c */ /* 0x000fda0003f05270 */
[----:B------:R-:W-:-:S05]  /*66a0*/  @P0 IMAD.HI.U32 R0, R2, c[0x0][0x330], RZ ;  /* 0x0000cc0002000a27 */ /* 0x000fca00078e00ff */
[----:B------:R-:W-:Y:S02]  /*66b0*/  @P0 SHF.R.U32.HI R2, RZ, c[0x0][0x334], R0 ;  /* 0x0000cd00ff020a19 */ /* 0x000fe40000011600 */
.L_x_749:
[----:B------:R-:W-:Y:S05]  /*66c0*/  BSYNC B0 ;  /* 0x0000000000007941 */ /* 0x000fea0003800000 */
.L_x_747:
[----:B------:R-:W-:-:S05]  /*66d0*/  IMAD R2, R2, R4, c[0x0][0x32c] ;  /* 0x0000cb0002027624 */ /* 0x000fca00078e0204 */
[----:B------:R-:W-:-:S04]  /*66e0*/  IMNMX R3, R3, R2, PT ;  /* 0x0000000203037217 */ /* 0x000fc80003800200 */
.L_x_746:
[----:B------:R-:W-:Y:S01]  /*66f0*/  IADD3 R3, R3, 0x1f, RZ ;  /* 0x0000001f03037810 */ /* 0x000fe20007ffe0ff */
[----:B------:R-:W-:-:S03]  /*6700*/  @P3 IMAD.HI.U32 R2, R227, c[0x0][0x2c8], RZ ;  /* 0x0000b200e3023a27 */ /* 0x000fc600078e00ff */
[----:B------:R-:W-:Y:S01]  /*6710*/  SHF.R.S32.HI R4, RZ, 0x1f, R3 ;  /* 0x0000001fff047819 */ /* 0x000fe20000011403 */
[----:B------:R-:W-:Y:S01]  /*6720*/  IMAD.MOV.U32 R0, RZ, RZ, R227 ;  /* 0x000000ffff007224 */ /* 0x000fe200078e00e3 */
[----:B------:R-:W-:Y:S02]  /*6730*/  @P3 SHF.R.U32.HI R0, RZ, c[0x0][0x2cc], R2 ;  /* 0x0000b300ff003a19 */ /* 0x000fe40000011602 */
        /* <DEDUP_REMOVED lines=16> */
.L_x_752:
[----:B------:R-:W-:-:S04]  /*6840*/  MOV R3, c[0x0][0x32c] ;  /* 0x0000cb0000037a02 */ /* 0x000fc80000000f00 */
[----:B------:R-:W-:-:S13]  /*6850*/  ISETP.NE.AND P0, PT, R3, 0x1, PT ;  /* 0x000000010300780c */ /* 0x000fda0003f05270 */
[----:B------:R-:W-:-:S05]  /*6860*/  @P0 IMAD.HI.U32 R3, R0, c[0x0][0x330], RZ ;  /* 0x0000cc0000030a27 */ /* 0x000fca00078e00ff */
[----:B------:R-:W-:Y:S02]  /*6870*/  @P0 SHF.R.U32.HI R0, RZ, c[0x0][0x334], R3 ;  /* 0x0000cd00ff000a19 */ /* 0x000fe40000011603 */
.L_x_753:
[----:B------:R-:W-:Y:S05]  /*6880*/  BSYNC B0 ;  /* 0x0000000000007941 */ /* 0x000fea0003800000 */
.L_x_751:
[----:B------:R-:W-:-:S05]  /*6890*/  IMAD R0, R0, c[0x0][0x32c], RZ ;  /* 0x0000cb0000007a24 */ /* 0x000fca00078e02ff */
[----:B------:R-:W-:-:S04]  /*68a0*/  IMNMX R2, R2, R0, !PT ;  /* 0x0000000002027217 */ /* 0x000fc80007800200 */
.L_x_750:
[----:B------:R-:W-:Y:S01]  /*68b0*/  SHF.R.S32.HI R0, RZ, 0x1f, R2 ;  /* 0x0000001fff007819 */ /* 0x000fe20000011402 */
[----:B------:R-:W-:Y:S03]  /*68c0*/  BSSY B0, `(.L_x_754) ;  /* 0x0000025000007945 */ /* 0x000fe60003800000 */
[----:B------:R-:W-:-:S04]  /*68d0*/  LEA.HI R0, R0, R2, RZ, 0x5 ;  /* 0x0000000200007211 */ /* 0x000fc800078f28ff */
[----:B------:R-:W-:-:S04]  /*68e0*/  SHF.R.S32.HI R0, RZ, 0x5, R0 ;  /* 0x00000005ff007819 */ /* 0x000fc80000011400 */
[----:B------:R-:W-:Y:S01]  /*68f0*/  IMNMX R5, RZ, R0, !PT ;  /* 0x00000000ff057217 */ /* 0x000fe20007800200 */
[----:B------:R-:W-:-:S03]  /*6900*/  IMAD.MOV.U32 R0, RZ, RZ, RZ ;  /* 0x000000ffff007224 */ /* 0x000fc600078e00ff */
[----:B------:R-:W-:-:S13]  /*6910*/  ISETP.GT.AND P0, PT, R7, R5, PT ;  /* 0x000000050700720c */ /* 0x000fda0003f04270 */
        /* <DEDUP_REMOVED lines=31> */
.L_x_755:
[----:B------:R-:W-:Y:S05]  /*6b10*/  BSYNC B0 ;  /* 0x0000000000007941 */ /* 0x000fea0003800000 */
.L_x_754:
[----:B------:R-:W-:Y:S01]  /*6b20*/  IMAD R208, R244, R0, R5 ;  /* 0x00000000f4d07224 */ /* 0x000fe200078e0205 */
        /* <DEDUP_REMOVED lines=73> */
[----:B------:R-:W-:-:S04]  /*6fc0*/  @P1 IMAD.MOV.U32 R2, RZ, RZ, 0x4 ;  /* 0x00000004ff021424 */ /* 0x000fc800078e00ff */
[----:B------:R-:W-:-:S05]  /*6fd0*/  @P1 IMAD.WIDE R2, R235, R2, c[0x0][0x340] ;  /* 0x0000d000eb021625 */ /* 0x000fca00078e0202 */
[----:B------:R1:W5:Y:S01]  /*6fe0*/  @P1 LDG.E R14, [R2.64] ;  /* 0x00000008020e1981 */ /* 0x000362000c1e1900 */
[----:B------:R-:W-:Y:S02]  /*6ff0*/  SHF.R.S32.HI R0, RZ, 0x1f, R110 ;  /* 0x0000001fff007819 */ /* 0x000fe4000001146e */
[----:B------:R-:W-:Y:S02]  /*7000*/  ISETP.NE.U32.AND P0, PT, RZ, c[0x0][0x348], PT ;  /* 0x0000d200ff007a0c */ /* 0x000fe40003f05070 */
[----:B------:R-:W-:Y:S01]  /*7010*/  LOP3.LUT R218, R234, 0xffff, RZ, 0xc0, !PT ;  /* 0x0000ffffeada7812 */ /* 0x000fe200078ec0ff */
[----:B------:R-:W-:Y:S01]  /*7020*/  IMAD R0, R0, c[0x0][0x178], RZ ;  /* 0x00005e0000007a24 */ /* 0x000fe200078e02ff */
[----:B------:R-:W-:Y:S02]  /*7030*/  ISETP.NE.AND.EX P0, PT, RZ, c[0x0][0x34c], PT, P0 ;  /* 0x0000d300ff007a0c */ /* 0x000fe40003f05300 */
[----:B------:R-:W-:Y:S01]  /*7040*/  IADD3 R4, R212, R227, RZ ;  /* 0x000000e3d4047210 */ /* 0x000fe20007ffe0ff */
[----:B------:R-:W-:Y:S01]  /*7050*/  IMAD R0, R110, c[0x0][0x17c], R0 ;  /* 0x00005f006e007a24 */ /* 0x000fe200078e0200 */
[----:B------:R-:W-:-:S02]  /*7060*/  SEL R5, R235, RZ, !P0 ;  /* 0x000000ffeb057207 */ /* 0x000fc40004000000 */
[----:B------:R-:W-:Y:S01]  /*7070*/  ISETP.GE.AND P5, PT, R132, c[0x0][0x198], PT ;  /* 0x0000660084007a0c */ /* 0x000fe20003fa6270 */
[----:B------:R-:W-:Y:S01]  /*7080*/  @P3 IMAD.HI.U32 R7, R4, c[0x0][0x2c8], RZ ;  /* 0x0000b20004073a27 */ /* 0x000fe200078e00ff */
[----:B------:R-:W-:Y:S02]  /*7090*/  ISETP.GE.AND P4, PT, R137, c[0x0][0x198], PT ;  /* 0x0000660089007a0c */ /* 0x000fe40003f86270 */
[----:B------:R-:W-:Y:S02]  /*70a0*/  ISETP.GE.AND P2, PT, R199, c[0x0][0x198], PT ;  /* 0x00006600c7007a0c */ /* 0x000fe40003f46270 */
[----:B------:R-:W-:Y:S02]  /*70b0*/  IADD3 R122, R195, -0x1, RZ ;  /* 0xffffffffc37a7810 */ /* 0x000fe40007ffe0ff */
[----:B------:R-:W-:Y:S01]  /*70c0*/  IADD3 R13, R211, R227, RZ ;  /* 0x000000e3d30d7210 */ /* 0x000fe20007ffe0ff */
[----:B-1----:R-:W-:-:S04]  /*70d0*/  IMAD.WIDE.U32 R2, R110, c[0x0][0x178], RZ ;  /* 0x00005e006e027a25 */ /* 0x002fc800078e00ff */
[----:B------:R-:W-:Y:S01]  /*70e0*/  IMAD.IADD R3, R3, 0x1, R0 ;  /* 0x0000000103037824 */ /* 0x000fe200078e0200 */
[----:B------:R-:W-:-:S03]  /*70f0*/  SHF.R.S32.HI R0, RZ, 0x1f, R235 ;  /* 0x0000001fff007819 */ /* 0x000fc600000114eb */
[----:B------:R-:W-:Y:S01]  /*7100*/  IMAD.WIDE.U32 R2, R218, c[0x0][0x1b8], R2 ;  /* 0x00006e00da027a25 */ /* 0x000fe200078e0002 */
[----:B------:R-:W-:-:S03]  /*7110*/  SEL R6, R0, RZ, !P0 ;  /* 0x000000ff00067207 */ /* 0x000fc60004000000 */
[----:B------:R-:W-:Y:S01]  /*7120*/  IMAD.MOV.U32 R0, RZ, RZ, R4 ;  /* 0x000000ffff007224 */ /* 0x000fe200078e0004 */
[----:B------:R-:W-:Y:S01]  /*7130*/  @P3 SHF.R.U32.HI R0, RZ, c[0x0][0x2cc], R7 ;  /* 0x0000b300ff003a19 */ /* 0x000fe20000011607 */
[----:B------:R-:W-:Y:S01]  /*7140*/  IMAD R3, R218, c[0x0][0x1bc], R3 ;  /* 0x00006f00da037a24 */ /* 0x000fe200078e0203 */
[----:B------:R-:W-:Y:S01]  /*7150*/  ISETP.GE.AND P3, PT, R200, c[0x0][0x198], PT ;  /* 0x00006600c8007a0c */ /* 0x000fe20003f66270 */
[----:B------:R-:W-:Y:S01]  /*7160*/  IMAD R6, R6, c[0x0][0x1c0], RZ ;  /* 0x0000700006067a24 */ /* 0x000fe200078e02ff */
[----:B------:R-:W-:Y:S01]  /*7170*/  SHF.R.S32.HI R7, RZ, 0x1f, R0 ;  /* 0x0000001fff077819 */ /* 0x000fe20000011400 */
[----:B------:R-:W-:-:S04]  /*7180*/  IMAD.WIDE.U32 R2, R5, c[0x0][0x1c0], R2 ;  /* 0x0000700005027a25 */ /* 0x000fc800078e0002 */
[----:B------:R-:W-:Y:S01]  /*7190*/  IMAD R6, R5, c[0x0][0x1c4], R6 ;  /* 0x0000710005067a24 */ /* 0x000fe200078e0206 */
[----:B------:R-:W-:-:S03]  /*71a0*/  IADD3 R5, -R0, RZ, RZ ;  /* 0x000000ff00057210 */ /* 0x000fc60007ffe1ff */
[----:B------:R-:W-:Y:S02]  /*71b0*/  IMAD.IADD R3, R3, 0x1, R6 ;  /* 0x0000000103037824 */ /* 0x000fe400078e0206 */
[----:B------:R-:W-:Y:S02]  /*71c0*/  IMAD R4, R5, c[0x0][0x2c4], R4 ;  /* 0x0000b10005047a24 */ /* 0x000fe400078e0204 */
[----:B------:R-:W-:Y:S02]  /*71d0*/  IMAD R5, R7, c[0x0][0x1b0], RZ ;  /* 0x00006c0007057a24 */ /* 0x000fe400078e02ff */
[----:B------:R-:W-:-:S04]  /*71e0*/  IMAD.WIDE.U32 R2, R0, c[0x0][0x1b0], R2 ;  /* 0x00006c0000027a25 */ /* 0x000fc800078e0002 */
[----:B------:R-:W-:Y:S01]  /*71f0*/  IMAD R6, R0, c[0x0][0x1b4], R5 ;  /* 0x00006d0000067a24 */ /* 0x000fe200078e0205 */
[----:B------:R-:W-:-:S04]  /*7200*/  SHF.R.S32.HI R5, RZ, 0x1f, R4 ;  /* 0x0000001fff057819 */ /* 0x000fc80000011404 */
[----:B------:R-:W-:Y:S01]  /*7210*/  IADD3 R3, R3, R6, RZ ;  /* 0x0000000603037210 */ /* 0x000fe20007ffe0ff */
[----:B------:R-:W-:-:S04]  /*7220*/  IMAD R0, R5, c[0x0][0x1a8], RZ ;  /* 0x00006a0005007a24 */ /* 0x000fc800078e02ff */
[C---:B------:R-:W-:Y:S02]  /*7230*/  IMAD R0, R4.reuse, c[0x0][0x1ac], R0 ;  /* 0x00006b0004007a24 */ /* 0x040fe400078e0200 */
[----:B------:R-:W-:-:S04]  /*7240*/  IMAD.WIDE.U32 R2, R4, c[0x0][0x1a8], R2 ;  /* 0x00006a0004027a25 */ /* 0x000fc800078e0002 */
[----:B------:R-:W-:Y:S01]  /*7250*/  IMAD.IADD R0, R3, 0x1, R0 ;  /* 0x0000000103007824 */ /* 0x000fe200078e0200 */
[----:B------:R-:W-:-:S04]  /*7260*/  LEA R12, P0, R2, c[0x0][0x160], 0x1 ;  /* 0x00005800020c7a11 */ /* 0x000fc800078008ff */
[----:B------:R-:W-:Y:S01]  /*7270*/  LEA.HI.X R5, R2, c[0x0][0x164], R0, 0x1, P0 ;  /* 0x0000590002057a11 */ /* 0x000fe200000f0c00 */
[----:B------:R-:W-:Y:S01]  /*7280*/  @!P1 IMAD.MOV.U32 R14, RZ, RZ, R235 ;  /* 0x000000ffff0e9224 */ /* 0x000fe200078e00eb */
[----:B------:R-:W-:Y:S05]  /*7290*/  BRA.DIV ~URZ, `(.L_x_757) ;  /* 0x00019b227f007947 */ /* 0x000fea000b800000 */
[----:B------:R1:W2:Y:S02]  /*72a0*/  SHFL.IDX PT, R4, R5, RZ, 0x181f ;  /* 0x00181fff05047589 */ /* 0x0002a400000e0000 */
.L_x_977:
[----:B------:R-:W-:Y:S05]  /*72b0*/  BRA.DIV ~URZ, `(.L_x_758) ;  /* 0x00019b727f007947 */ /* 0x000fea000b800000 */
[----:B------:R3:W4:Y:S02]  /*72c0*/  SHFL.IDX PT, R0, R12, RZ, 0x181f ;  /* 0x00181fff0c007589 */ /* 0x00072400000e0000 */
.L_x_978:
[----:B------:R-:W-:Y:S01]  /*72d0*/  IMAD R64, R210, c[0x0][0x2c4], RZ ;  /* 0x0000b100d2407a24 */ /* 0x000fe200078e02ff */
[----:B------:R-:W-:Y:S01]  /*72e0*/  LOP3.LUT R213, R213, 0xfffffffd, RZ, 0xc0, !PT ;  /* 0xfffffffdd5d57812 */ /* 0x000fe200078ec0ff */
[----:B------:R-:W-:Y:S03]  /*72f0*/  BSSY B0, `(.L_x_759) ;  /* 0x0000013000007945 */ /* 0x000fe60003800000 */
[----:B------:R-:W-:-:S13]  /*7300*/  ISETP.GE.AND P0, PT, R13, R64, PT ;  /* 0x000000400d00720c */ /* 0x000fda0003f06270 */
[----:B------:R-:W-:Y:S01]  /*7310*/  @P0 LOP3.LUT R213, R213, 0x2, RZ, 0xfc, !PT ;  /* 0x00000002d5d50812 */ /* 0x000fe200078efcff */
[----:B------:R-:W-:Y:S05]  /*7320*/  @P0 BRA `(.L_x_760) ;  /* 0x000000f000000947 */ /* 0x000fea0003800000 */
[----:B----4-:R-:W-:-:S04]  /*7330*/  LEA R10, P0, R132, R0, 0x1 ;  /* 0x00000000840a7211 */ /* 0x010fc800078008ff */
[----:B--2---:R-:W-:Y:S02]  /*7340*/  LEA.HI.X R11, R132, R4, R133, 0x1, P0 ;  /* 0x00000004840b7211 */ /* 0x004fe400000f0c85 */
[----:B------:R-:W-:-:S03]  /*7350*/  LEA R8, P0, R201, R0, 0x1 ;  /* 0x00000000c9087211 */ /* 0x000fc600078008ff */
[----:B------:R-:W-:Y:S01]  /*7360*/  @!PT LDS RZ, [RZ] ;  /* 0x00000000fffff984 */ /* 0x000fe20000000800 */
[----:B------:R-:W-:Y:S01]  /*7370*/  @!PT LDS RZ, [RZ] ;  /* 0x00000000fffff984 */ /* 0x000fe20000000800 */
        /* <DEDUP_REMOVED lines=10> */
.L_x_760:
[----:B------:R-:W-:Y:S05]  /*7420*/  BSYNC B0 ;  /* 0x0000000000007941 */ /* 0x000fea0003800000 */
.L_x_759:
[----:B------:R-:W-:Y:S05]  /*7430*/  BRA.DIV ~URZ, `(.L_x_761) ;  /* 0x00019a527f007947 */ /* 0x000fea000b800000 */
[----:B--2---:R2:W1:Y:S04]  /*7440*/  SHFL.IDX PT, R4, R5, 0x1, 0x181f ;  /* 0x00381f0005047f89 */ /* 0x00446800000e0000 */
[----:B----4-:R2:W4:Y:S02]  /*7450*/  SHFL.IDX PT, R0, R12, 0x1, 0x181f ;  /* 0x00381f000c007f89 */ /* 0x01052400000e0000 */
.L_x_979:
[----:B------:R-:W-:Y:S01]  /*7460*/  IADD3 R2, R13, 0x20, RZ ;  /* 0x000000200d027810 */ /* 0x000fe20007ffe0ff */
[----:B------:R-:W-:Y:S01]  /*7470*/  BSSY B0, `(.L_x_762) ;  /* 0x0000014000007945 */ /* 0x000fe20003800000 */
[----:B------:R-:W-:Y:S02]  /*7480*/  LOP3.LUT R213, R213, 0xfffffffb, RZ, 0xc0, !PT ;  /* 0xfffffffbd5d57812 */ /* 0x000fe400078ec0ff */
[----:B------:R-:W-:-:S13]  /*7490*/  ISETP.GE.AND P0, PT, R2, R64, PT ;  /* 0x000000400200720c */ /* 0x000fda0003f06270 */
[----:B------:R-:W-:Y:S01]  /*74a0*/  @P0 LOP3.LUT R213, R213, 0x4, RZ, 0xfc, !PT ;  /* 0x00000004d5d50812 */ /* 0x000fe200078efcff */
[----:B------:R-:W-:Y:S05]  /*74b0*/  @P0 BRA `(.L_x_763) ;  /* 0x000000f000000947 */ /* 0x000fea0003800000 */
[----:B----4-:R-:W-:-:S04]  /*74c0*/  LEA R10, P0, R132, R0, 0x1 ;  /* 0x00000000840a7211 */ /* 0x010fc800078008ff */
[----:B-1----:R-:W-:Y:S02]  /*74d0*/  LEA.HI.X R11, R132, R4, R133, 0x1, P0 ;  /* 0x00000004840b7211 */ /* 0x002fe400000f0c85 */
        /* <DEDUP_REMOVED lines=13> */
.L_x_763:
[----:B------:R-:W-:Y:S05]  /*75b0*/  BSYNC B0 ;  /* 0x0000000000007941 */ /* 0x000fea0003800000 */
.L_x_762:
[----:B------:R-:W-:Y:S05]  /*75c0*/  BRA.DIV ~URZ, `(.L_x_764) ;  /* 0x000199827f007947 */ /* 0x000fea000b800000 */
[----:B-1----:R1:W2:Y:S02]  /*75d0*/  SHFL.IDX PT, R4, R5, 0x2, 0x181f ;  /* 0x00581f0005047f89 */ /* 0x0022a400000e0000 */
.L_x_980:
[----:B------:R-:W-:Y:S05]  /*75e0*/  BRA.DIV ~URZ, `(.L_x_765) ;  /* 0x000199d27f007947 */ /* 0x000fea000b800000 */
[----:B----4-:R4:W1:Y:S02]  /*75f0*/  SHFL.IDX PT, R0, R12, 0x2, 0x181f ;  /* 0x00581f000c007f89 */ /* 0x01086400000e0000 */
.L_x_981:
[----:B------:R-:W-:Y:S01]  /*7600*/  IADD3 R2, R13, 0x40, RZ ;  /* 0x000000400d027810 */ /* 0x000fe20007ffe0ff */
[----:B------:R-:W-:Y:S01]  /*7610*/  BSSY B0, `(.L_x_766) ;  /* 0x0000014000007945 */ /* 0x000fe20003800000 */
[----:B------:R-:W-:Y:S02]  /*7620*/  LOP3.LUT R213, R213, 0xfffffff7, RZ, 0xc0, !PT ;  /* 0xfffffff7d5d57812 */ /* 0x000fe400078ec0ff */
[----:B------:R-:W-:-:S13]  /*7630*/  ISETP.GE.AND P0, PT, R2, R64, PT ;  /* 0x000000400200720c */ /* 0x000fda0003f06270 */
[----:B------:R-:W-:Y:S01]  /*7640*/  @P0 LOP3.LUT R213, R213, 0x8, RZ, 0xfc, !PT ;  /* 0x00000008d5d50812 */ /* 0x000fe200078efcff */
[----:B------:R-:W-:Y:S05]  /*7650*/  @P0 BRA `(.L_x_767) ;  /* 0x000000f000000947 */ /* 0x000fea0003800000 */
[----:B-1----:R-:W-:-:S04]  /*7660*/  LEA R10, P0, R132, R0, 0x1 ;  /* 0x00000000840a7211 */ /* 0x002fc800078008ff */
        /* <DEDUP_REMOVED lines=14> */
.L_x_767:
[----:B------:R-:W-:Y:S05]  /*7750*/  BSYNC B0 ;  /* 0x0000000000007941 */ /* 0x000fea0003800000 */
.L_x_766:
[----:B------:R-:W-:Y:S05]  /*7760*/  BRA.DIV ~URZ, `(.L_x_768) ;  /* 0x000198b27f007947 */ /* 0x000fea000b800000 */
[----:B--2---:R2:W3:Y:S04]  /*7770*/  SHFL.IDX PT, R4, R5, 0x3, 0x181f ;  /* 0x00781f0005047f89 */ /* 0x0044e800000e0000 */
[----:B-1----:R2:W1:Y:S02]  /*7780*/  SHFL.IDX PT, R0, R12, 0x3, 0x181f ;  /* 0x00781f000c007f89 */ /* 0x00246400000e0000 */
.L_x_982:
[----:B------:R-:W-:Y:S01]  /*7790*/  IADD3 R2, R13, 0x60, RZ ;  /* 0x000000600d027810 */ /* 0x000fe20007ffe0ff */
[----:B-----5:R-:W-:-:S03]  /*77a0*/  IMAD.WIDE.U32 R222, R14, c[0x0][0x2b0], RZ ;  /* 0x0000ac000ede7a25 */ /* 0x020fc600078e00ff */
[----:B------:R-:W-:-:S13]  /*77b0*/  ISETP.GE.AND P6, PT, R2, R64, PT ;  /* 0x000000400200720c */ /* 0x000fda0003fc6270 */
        /* <DEDUP_REMOVED lines=10> */
[----:B------:R-:W-:-:S05]  /*7860*/  @!P6 LEA.HI.X R7, R200, R4, R207, 0x1, P0 ;  /* 0x00000004c807e211 */ /* 0x000fca00000f0ccf */
[----:B------:R3:W-:Y:S01]  /*7870*/  @!P6 LDGSTS.E.BYPASS.LTC128B.128 [R219+0x1b080], [R6.64], !P3 ;  /* 0x1b08000006dbefae */ /* 0x0007e2000d901d48 */
[C---:B-1----:R-:W-:Y:S02]  /*7880*/  @!P6 LEA R2, P0, R199.reuse, R0, 0x1 ;  /* 0x00000000c702e211 */ /* 0x042fe400078008ff */
[----:B------:R-:W-:Y:S02]  /*7890*/  SHF.R.S32.HI R0, RZ, 0x1f, R14 ;  /* 0x0000001fff007819 */ /* 0x000fe4000001140e */
[----:B------:R-:W-:-:S03]  /*78a0*/  @!P6 LEA.HI.X R3, R199, R4, R206, 0x1, P0 ;  /* 0x00000004c703e211 */ /* 0x000fc600000f0cce */
[----:B------:R-:W-:Y:S02]  /*78b0*/  IMAD R0, R0, c[0x0][0x2b0], RZ ;  /* 0x0000ac0000007a24 */ /* 0x000fe400078e02ff */
[----:B------:R3:W-:Y:S02]  /*78c0*/  @!P6 LDGSTS.E.BYPASS.LTC128B.128 [R219+0x1f080], [R2.64], !P2 ;  /* 0x1f08000002dbefae */ /* 0x0007e4000d101d48 */
[----:B------:R-:W-:Y:S02]  /*78d0*/  IMAD R0, R14, c[0x0][0x2b4], R0 ;  /* 0x0000ad000e007a24 */ /* 0x000fe400078e0200 */
[----:B------:R-:W0:Y:S01]  /*78e0*/  LDGDEPBAR ;  /* 0x00000000000079af */ /* 0x000e220000000000 */
[----:B------:R-:W-:Y:S01]  /*78f0*/  WARPSYNC 0xffffffff ;  /* 0xffffffff00007948 */ /* 0x000fe20003800000 */
[----:B------:R-:W-:Y:S02]  /*7900*/  IMAD.IADD R225, R223, 0x1, R0 ;  /* 0x00000001dfe17824 */ /* 0x000fe400078e0200 */
[----:B------:R-:W-:Y:S01]  /*7910*/  IMAD.MOV.U32 R123, RZ, RZ, c[0x0][0x2b8] ;  /* 0x0000ae00ff7b7624 */ /* 0x000fe200078e00ff */
[----:B------:R-:W-:Y:S01]  /*7920*/  BAR.SYNC.DEFER_BLOCKING 0x0 ;  /* 0x0000000000007b1d */ /* 0x000fe20000010000 */
[----:B------:R-:W-:Y:S01]  /*7930*/  IMAD.SHL.U32 R109, R122, 0x20, RZ ;  /* 0x000000207a6d7824 */ /* 0x000fe200078e00ff */
[----:B------:R-:W-:Y:S01]  /*7940*/  LOP3.LUT R213, R213, 0xfffffffe, RZ, 0xc0, !PT ;  /* 0xfffffffed5d57812 */ /* 0x000fe200078ec0ff */
[----:B------:R-:W-:Y:S01]  /*7950*/  IMAD.MOV.U32 R197, RZ, RZ, RZ ;  /* 0x000000ffffc57224 */ /* 0x000fe200078e00ff */
[----:B------:R-:W-:Y:S01]  /*7960*/  ISETP.NE.AND P1, PT, R123, 0x1, PT ;  /* 0x000000017b00780c */ /* 0x000fe20003f25270 */
[----:B---3--:R-:W-:-:S05]  /*7970*/  IMAD.IADD R2, R212, 0x1, R109 ;  /* 0x00000001d4027824 */ /* 0x008fca00078e026d */
[C---:B------:R-:W-:Y:S01]  /*7980*/  ISETP.GE.AND P0, PT, R2.reuse, R209, PT ;  /* 0x000000d10200720c */ /* 0x040fe20003f06270 */
[----:B------:R-:W-:-:S03]  /*7990*/  IMAD.IADD R2, R2, 0x1, R226 ;  /* 0x0000000102027824 */ /* 0x000fc600078e02e2 */
[----:B------:R-:W-:Y:S01]  /*79a0*/  ISETP.GT.OR P0, PT, R212, 0x1f, P0 ;  /* 0x0000001fd400780c */ /* 0x000fe20000704670 */
[----:B------:R-:W-:Y:S02]  /*79b0*/  IMAD.MOV.U32 R0, RZ, RZ, R2 ;  /* 0x000000ffff007224 */ /* 0x000fe400078e0002 */
[----:B------:R-:W-:Y:S01]  /*79c0*/  @P1 IMAD.HI.U32 R3, R2, c[0x0][0x2bc], RZ ;  /* 0x0000af0002031a27 */ /* 0x000fe200078e00ff */
[----:B------:R-:W-:-:S04]  /*79d0*/  @P1 LOP3.LUT R213, R213, 0x1, RZ, 0xfc, !PT ;  /* 0x00000001d5d51812 */ /* 0x000fc800078efcff */
[----:B------:R-:W-:-:S05]  /*79e0*/  @P1 SHF.R.U32.HI R0, RZ, c[0x0][0x2c0], R3 ;  /* 0x0000b000ff001a19 */ /* 0x000fca0000011603 */
[----:B------:R-:W-:-:S04]  /*79f0*/  @!P0 IADD3 R3, P1, R0, R222, RZ ;  /* 0x000000de00038210 */ /* 0x000fc80007f3e0ff */
[----:B--2---:R-:W-:Y:S02]  /*7a00*/  @!P0 LEA.HI.X.SX32 R5, R0, R225, 0x1, P1 ;  /* 0x000000e100058211 */ /* 0x004fe400008f0eff */
[----:B------:R-:W-:-:S04]  /*7a10*/  @!P0 LEA R4, P1, R3, c[0x0][0x2a0], 0x2 ;  /* 0x0000a80003048a11 */ /* 0x000fc800078210ff */
[----:B------:R-:W-:-:S05]  /*7a20*/  @!P0 LEA.HI.X R5, R3, c[0x0][0x2a4], R5, 0x2, P1 ;  /* 0x0000a90003058a11 */ /* 0x000fca00008f1405 */
[----:B------:R-:W2:Y:S01]  /*7a30*/  @!P0 LDG.E R197, [R4.64] ;  /* 0x0000000804c58981 */ /* 0x000ea2000c1e1900 */
[----:B------:R-:W-:Y:S01]  /*7a40*/  IMAD.MOV R0, RZ, RZ, -R0 ;  /* 0x000000ffff007224 */ /* 0x000fe200078e0a00 */
[----:B------:R-:W-:Y:S01]  /*7a50*/  ISETP.GT.AND P5, PT, R212, 0x1f, PT ;  /* 0x0000001fd400780c */ /* 0x000fe20003fa4270 */
[----:B------:R-:W-:-:S04]  /*7a60*/  IMAD.WIDE.U32 R220, R218, c[0x0][0x1e8], RZ ;  /* 0x00007a00dadc7a25 */ /* 0x000fc800078e00ff */
[----:B------:R-:W-:Y:S02]  /*7a70*/  IMAD R198, R0, c[0x0][0x2b8], R2 ;  /* 0x0000ae0000c67a24 */ /* 0x000fe400078e0202 */
[----:B------:R-:W-:Y:S02]  /*7a80*/  IMAD R224, R218, c[0x0][0x1ec], R221 ;  /* 0x00007b00dae07a24 */ /* 0x000fe400078e02dd */
[----:B------:R-:W-:Y:S01]  /*7a90*/  IMAD.WIDE.U32 R2, R198, c[0x0][0x1e0], RZ ;  /* 0x00007800c6027a25 */ /* 0x000fe200078e00ff */
[----:B------:R-:W-:-:S03]  /*7aa0*/  SHF.R.S32.HI R120, RZ, 0x1f, R198 ;  /* 0x0000001fff787819 */ /* 0x000fc600000114c6 */
[----:B------:R-:W-:Y:S02]  /*7ab0*/  IMAD.IADD R119, R209, 0x1, -R109 ;  /* 0x00000001d1777824 */ /* 0x000fe400078e0a6d */
        /* <DEDUP_REMOVED lines=17> */
[----:B------:R-:W-:-:S04]  /*7bd0*/  @P0 LEA R8, P1, R201, R0, 0x1 ;  /* 0x00000000c9080211 */ /* 0x000fc800078208ff */
[----:B------:R-:W-:Y:S02]  /*7be0*/  @P0 LEA.HI.X R9, R201, R2, R205, 0x1, P1 ;  /* 0x00000002c9090211 */ /* 0x000fe400008f0ccd */
[----:B------:R-:W-:-:S04]  /*7bf0*/  @P0 LEA R6, P1, R200, R0, 0x1 ;  /* 0x00000000c8060211 */ /* 0x000fc800078208ff */
[----:B------:R-:W-:Y:S02]  /*7c00*/  @P0 LEA.HI.X R7, R200, R2, R207, 0x1, P1 ;  /* 0x00000002c8070211 */ /* 0x000fe400008f0ccf */
[----:B------:R-:W-:-:S13]  /*7c10*/  @P0 ISETP.GE.AND P1, PT, R132, c[0x0][0x1d4], PT ;  /* 0x0000750084000a0c */ /* 0x000fda0003f26270 */
[----:B------:R-:W-:Y:S01]  /*7c20*/  @!PT LDS RZ, [RZ] ;  /* 0x00000000fffff984 */ /* 0x000fe20000000800 */
[----:B------:R1:W-:Y:S02]  /*7c30*/  @P0 LDGSTS.E.BYPASS.LTC128B.128 [R194+0xc080], [R4.64], !P1 ;  /* 0x0c08000004c20fae */ /* 0x0003e4000c901d48 */
[----:B-1----:R-:W-:-:S04]  /*7c40*/  @P0 LEA R4, P1, R199, R0, 0x1 ;  /* 0x00000000c7040211 */ /* 0x002fc800078208ff */
[----:B------:R-:W-:Y:S02]  /*7c50*/  @P0 LEA.HI.X R5, R199, R2, R206, 0x1, P1 ;  /* 0x00000002c7050211 */ /* 0x000fe400008f0cce */
[----:B------:R-:W-:-:S13]  /*7c60*/  @P0 ISETP.GE.AND P1, PT, R137, c[0x0][0x1d4], PT ;  /* 0x0000750089000a0c */ /* 0x000fda0003f26270 */
[----:B------:R1:W-:Y:S01]  /*7c70*/  @P0 LDGSTS.E.BYPASS.LTC128B.128 [R194+0xd080], [R8.64], !P1 ;  /* 0x0d08000008c20fae */ /* 0x0003e2000c901d48 */
[----:B------:R-:W-:-:S13]  /*7c80*/  @P0 ISETP.GE.AND P1, PT, R200, c[0x0][0x1d4], PT ;  /* 0x00007500c8000a0c */ /* 0x000fda0003f26270 */
[----:B------:R1:W-:Y:S01]  /*7c90*/  @P0 LDGSTS.E.BYPASS.LTC128B.128 [R194+0xe080], [R6.64], !P1 ;  /* 0x0e08000006c20fae */ /* 0x0003e2000c901d48 */
[----:B------:R-:W-:-:S13]  /*7ca0*/  @P0 ISETP.GE.AND P1, PT, R199, c[0x0][0x1d4], PT ;  /* 0x00007500c7000a0c */ /* 0x000fda0003f26270 */
[----:B------:R1:W-:Y:S01]  /*7cb0*/  @P0 LDGSTS.E.BYPASS.LTC128B.128 [R194+0xf080], [R4.64], !P1 ;  /* 0x0f08000004c20fae */ /* 0x0003e2000c901d48 */
[----:B------:R-:W-:-:S03]  /*7cc0*/  ISETP.LT.AND P0, PT, RZ, c[0x0][0x27c], PT ;  /* 0x00009f00ff007a0c */ /* 0x000fc60003f01270 */
[----:B------:R-:W0:Y:S10]  /*7cd0*/  LDGDEPBAR ;  /* 0x00000000000079af */ /* 0x000e340000000000 */
[----:B------:R-:W-:Y:S05]  /*7ce0*/  @P0 BRA `(.L_x_769) ;  /* 0x0000002000000947 */ /* 0x000fea0003800000 */
[----:B------:R-:W-:-:S04]  /*7cf0*/  DEPBAR.LE SB0, 0x1 ;  /* 0x000080400000791a */ /* 0x000fc80000000000 */
[----:B------:R-:W-:Y:S05]  /*7d00*/  BRA `(.L_x_770) ;  /* 0x00008e4000007947 */ /* 0x000fea0003800000 */
.L_x_769:
[----:B------:R-:W-:Y:S01]  /*7d10*/  ULDC.U8 UR4, c[0x0][0x298] ;  /* 0x0000a60000047ab9 */ /* 0x000fe20000000000 */
[----:B------:R-:W-:Y:S01]  /*7d20*/  SHF.R.S32.HI R0, RZ, 0x1f, R99 ;  /* 0x0000001fff007819 */ /* 0x000fe20000011463 */
[C---:B-1----:R-:W-:Y:S01]  /*7d30*/  IMAD.WIDE.U32 R4, R99.reuse, c[0x0][0x280], RZ ;  /* 0x0000a00063047a25 */ /* 0x042fe200078e00ff */
[----:B------:R-:W-:Y:S01]  /*7d40*/  ISETP.NE.AND P0, PT, RZ, UR4, PT ;  /* 0x00000004ff007c0c */ /* 0x000fe2000bf05270 */
[----:B------:R-:W-:Y:S02]  /*7d50*/  BSSY B2, `(.L_x_770) ;  /* 0x00008df000027945 */ /* 0x000fe40003800000 */
[C---:B------:R-:W-:Y:S02]  /*7d60*/  IMAD R2, R0.reuse, c[0x0][0x280], RZ ;  /* 0x0000a00000027a24 */ /* 0x040fe400078e02ff */
[----:B------:R-:W-:Y:S02]  /*7d70*/  IMAD R0, R0, c[0x0][0x290], RZ ;  /* 0x0000a40000007a24 */ /* 0x000fe400078e02ff */
[----:B------:R-:W-:-:S02]  /*7d80*/  IMAD R6, R99, c[0x0][0x284], R2 ;  /* 0x0000a10063067a24 */ /* 0x000fc400078e0202 */
[C---:B------:R-:W-:Y:S01]  /*7d90*/  IMAD R7, R99.reuse, c[0x0][0x294], R0 ;  /* 0x0000a50063077a24 */ /* 0x040fe200078e0200 */
[----:B------:R-:W-:Y:S01]  /*7da0*/  LEA R0, R228, R13, 0x5 ;  /* 0x0000000de4007211 */ /* 0x000fe200078e28ff */
[----:B------:R-:W-:Y:S01]  /*7db0*/  IMAD.WIDE.U32 R2, R99, c[0x0][0x290], RZ ;  /* 0x0000a40063027a25 */ /* 0x000fe200078e00ff */
[----:B------:R-:W-:-:S04]  /*7dc0*/  IADD3 R6, R6, R5, RZ ;  /* 0x0000000506067210 */ /* 0x000fc80007ffe0ff */
[----:B------:R-:W-:Y:S01]  /*7dd0*/  IADD3 R7, R7, R3, RZ ;  /* 0x0000000307077210 */ /* 0x000fe20007ffe0ff */
[----:B------:R-:W-:Y:S05]  /*7de0*/  @!P0 BRA `(.L_x_771) ;  /* 0x000045f000008947 */ /* 0x000fea0003800000 */
[----:B------:R1:W5:Y:S01]  /*7df0*/  LDL R106, [R1+0x8] ;  /* 0x00000800016a7983 */ /* 0x0003620000100800 */
[----:B------:R-:W-:-:S03]  /*7e00*/  IMAD.MOV.U32 R8, RZ, RZ, c[0x0][0x2c4] ;  /* 0x0000b100ff087624 */ /* 0x000fc600078e00ff */
[----:B------:R1:W5:Y:S02]  /*7e10*/  LDL R105, [R1+0x4] ;  /* 0x0000040001697983 */ /* 0x0003640000100800 */
[----:B------:R-:W-:Y:S02]  /*7e20*/  ISETP.NE.AND P2, PT, R8, 0x1, PT ;  /* 0x000000010800780c */ /* 0x000fe40003f45270 */
[----:B------:R1:W5:Y:S11]  /*7e30*/  LDL R101, [R1] ;  /* 0x0000000001657983 */ /* 0x0003760000100800 */
[----:B------:R-:W-:-:S05]  /*7e40*/  @P2 IMAD.HI.U32 R3, R0, c[0x0][0x2c8], RZ ;  /* 0x0000b20000032a27 */ /* 0x000fca00078e00ff */
[----:B------:R-:W-:-:S04]  /*7e50*/  @P2 SHF.R.U32.HI R0, RZ, c[0x0][0x2cc], R3 ;  /* 0x0000b300ff002a19 */ /* 0x000fc80000011603 */
[----:B------:R-:W-:Y:S02]  /*7e60*/  SHF.R.S32.HI R3, RZ, 0x1f, R0 ;  /* 0x0000001fff037819 */ /* 0x000fe40000011400 */
[----:B------:R-:W-:-:S03]  /*7e70*/  MOV R5, R6 ;  /* 0x0000000600057202 */ /* 0x000fc60000000f00 */
[----:B------:R-:W-:Y:S02]  /*7e80*/  IMAD R8, R3, c[0x0][0x280], RZ ;  /* 0x0000a00003087a24 */ /* 0x000fe400078e02ff */
[----:B------:R-:W-:-:S04]  /*7e90*/  IMAD.WIDE.U32 R4, R0, c[0x0][0x280], R4 ;  /* 0x0000a00000047a25 */ /* 0x000fc800078e0004 */
[----:B------:R-:W-:Y:S01]  /*7ea0*/  IMAD R6, R0, c[0x0][0x284], R8 ;  /* 0x0000a10000067a24 */ /* 0x000fe200078e0208 */
[----:B------:R-:W-:-:S03]  /*7eb0*/  LEA R36, P0, R4, c[0x0][0x270], 0x1 ;  /* 0x00009c0004247a11 */ /* 0x000fc600078008ff */
[----:B------:R-:W-:-:S05]  /*7ec0*/  IMAD.IADD R6, R5, 0x1, R6 ;  /* 0x0000000105067824 */ /* 0x000fca00078e0206 */
[----:B------:R-:W-:Y:S01]  /*7ed0*/  LEA.HI.X R31, R4, c[0x0][0x274], R6, 0x1, P0 ;  /* 0x00009d00041f7a11 */ /* 0x000fe200000f0c06 */
[----:B------:R-:W-:Y:S01]  /*7ee0*/  IMAD R4, R3, c[0x0][0x290], RZ ;  /* 0x0000a40003047a24 */ /* 0x000fe200078e02ff */
[----:B------:R-:W-:Y:S02]  /*7ef0*/  MOV R3, R7 ;  /* 0x0000000700037202 */ /* 0x000fe40000000f00 */
[----:B------:R-:W-:-:S03]  /*7f00*/  LOP3.LUT P1, RZ, R213, 0x2, RZ, 0xc0, !PT ;  /* 0x00000002d5ff7812 */ /* 0x000fc6000782c0ff */
[----:B------:R-:W-:-:S04]  /*7f10*/  IMAD.WIDE.U32 R2, R0, c[0x0][0x290], R2 ;  /* 0x0000a40000027a25 */ /* 0x000fc800078e0002 */
[----:B------:R-:W-:Y:S01]  /*7f20*/  IMAD R0, R0, c[0x0][0x294], R4 ;  /* 0x0000a50000007a24 */ /* 0x000fe200078e0204 */
[----:B------:R-:W-:-:S03]  /*7f30*/  LEA R30, P0, R2, c[0x0][0x288], 0x1 ;  /* 0x0000a200021e7a11 */ /* 0x000fc600078008ff */
[----:B------:R-:W-:-:S05]  /*7f40*/  IMAD.IADD R0, R3, 0x1, R0 ;  /* 0x0000000103007824 */ /* 0x000fca00078e0200 */
[----:B------:R-:W-:Y:S01]  /*7f50*/  LEA.HI.X R21, R2, c[0x0][0x28c], R0, 0x1, P0 ;  /* 0x0000a30002157a11 */ /* 0x000fe200000f0c00 */
[----:B------:R1:W2:Y:S01]  /*7f60*/  SHFL.IDX PT, R3, R36, RZ, 0x181f ;  /* 0x00181fff24037589 */ /* 0x0002a200000e0000 */
[----:B------:R-:W-:Y:S03]  /*7f70*/  BSSY B0, `(.L_x_772) ;  /* 0x000003a000007945 */ /* 0x000fe60003800000 */
[----:B------:R1:W3:Y:S01]  /*7f80*/  SHFL.IDX PT, R0, R30, RZ, 0x181f ;  /* 0x00181fff1e007589 */ /* 0x0002e200000e0000 */
[----:B------:R-:W-:-:S03]  /*7f90*/  CS2R R54, SRZ ;  /* 0x0000000000367805 */ /* 0x000fc6000001ff00 */
[----:B------:R1:W4:Y:S01]  /*7fa0*/  SHFL.IDX PT, R4, R31, RZ, 0x181f ;  /* 0x00181fff1f047589 */ /* 0x00032200000e0000 */
[----:B------:R-:W-:-:S03]  /*7fb0*/  CS2R R40, SRZ ;  /* 0x0000000000287805 */ /* 0x000fc6000001ff00 */
[----:B------:R1:W1:Y:S01]  /*7fc0*/  SHFL.IDX PT, R2, R21, RZ, 0x181f ;  /* 0x00181fff15027589 */ /* 0x00026200000e0000 */
[----:B------:R-:W-:Y:S01]  /*7fd0*/  CS2R R32, SRZ ;  /* 0x0000000000207805 */ /* 0x000fe2000001ff00 */
[----:B------:R-:W-:Y:S01]  /*7fe0*/  CS2R R26, SRZ ;  /* 0x00000000001a7805 */ /* 0x000fe2000001ff00 */
[----:B------:R-:W-:Y:S01]  /*7ff0*/  CS2R R22, SRZ ;  /* 0x0000000000167805 */ /* 0x000fe2000001ff00 */
[----:B------:R-:W-:Y:S01]  /*8000*/  CS2R R38, SRZ ;  /* 0x0000000000267805 */ /* 0x000fe2000001ff00 */
[----:B------:R-:W-:Y:S01]  /*8010*/  CS2R R34, SRZ ;  /* 0x0000000000227805 */ /* 0x000fe2000001ff00 */
[----:B------:R-:W-:Y:S01]  /*8020*/  CS2R R28, SRZ ;  /* 0x00000000001c7805 */ /* 0x000fe2000001ff00 */
[----:B------:R-:W-:Y:S01]  /*8030*/  CS2R R24, SRZ ;  /* 0x0000000000187805 */ /* 0x000fe2000001ff00 */
[----:B------:R-:W-:Y:S05]  /*8040*/  @P1 BRA `(.L_x_773) ;  /* 0x000002c000001947 */ /* 0x000fea0003800000 */
[----:B------:R-:W-:Y:S01]  /*8050*/  ISETP.GE.AND P3, PT, R138, c[0x0][0x27c], PT ;  /* 0x00009f008a007a0c */ /* 0x000fe20003f66270 */
[----:B------:R-:W-:Y:S01]  /*8060*/  CS2R R22, SRZ ;  /* 0x0000000000167805 */ /* 0x000fe2000001ff00 */
[----:B------:R-:W-:Y:S01]  /*8070*/  ISETP.GE.AND P2, PT, R158, c[0x0][0x27c], PT ;  /* 0x00009f009e007a0c */ /* 0x000fe20003f46270 */
[----:B------:R-:W-:Y:S01]  /*8080*/  CS2R R24, SRZ ;  /* 0x0000000000187805 */ /* 0x000fe2000001ff00 */
[----:B------:R-:W-:-:S09]  /*8090*/  ISETP.GE.AND P1, PT, R156, c[0x0][0x27c], PT ;  /* 0x00009f009c007a0c */ /* 0x000fd20003f26270 */
[C---:B------:R-:W-:Y:S01]  /*80a0*/  @!P3 IMAD.SHL.U32 R6, R138.reuse, 0x2, RZ ;  /* 0x000000028a06b824 */ /* 0x040fe200078e00ff */
[----:B------:R-:W-:-:S04]  /*80b0*/  @!P3 SHF.L.U64.HI R5, R138, 0x1, R139 ;  /* 0x000000018a05b819 */ /* 0x000fc8000001028b */
[----:B--2---:R-:W-:-:S05]  /*80c0*/  @!P3 IADD3 R18, P0, R3, R6, RZ ;  /* 0x000000060312b210 */ /* 0x004fca0007f1e0ff */
[--C-:B----4-:R-:W-:Y:S01]  /*80d0*/  @!P3 IMAD.X R19, R4, 0x1, R5.reuse, P0 ;  /* 0x000000010413b824 */ /* 0x110fe200000e0605 */
[----:B---3--:R-:W-:Y:S02]  /*80e0*/  @!P3 IADD3 R16, P0, R0, R6, RZ ;  /* 0x000000060010b210 */ /* 0x008fe40007f1e0ff */
[----:B-----5:R-:W-:Y:S01]  /*80f0*/  @!P2 SHF.L.U64.HI R6, R158, 0x1, R106 ;  /* 0x000000019e06a819 */ /* 0x020fe2000001026a */
[----:B------:R-:W-:Y:S01]  /*8100*/  CS2R R26, SRZ ;  /* 0x00000000001a7805 */ /* 0x000fe2000001ff00 */
[----:B------:R-:W-:Y:S01]  /*8110*/  CS2R R28, SRZ ;  /* 0x00000000001c7805 */ /* 0x000fe2000001ff00 */
[----:B-1----:R-:W-:Y:S01]  /*8120*/  @!P3 IMAD.X R17, R2, 0x1, R5, P0 ;  /* 0x000000010211b824 */ /* 0x002fe200000e0605 */
[----:B------:R-:W-:Y:S01]  /*8130*/  CS2R R32, SRZ ;  /* 0x0000000000207805 */ /* 0x000fe2000001ff00 */
[----:B------:R-:W-:Y:S01]  /*8140*/  @!P2 IMAD.SHL.U32 R5, R158, 0x2, RZ ;  /* 0x000000029e05a824 */ /* 0x000fe200078e00ff */
[----:B------:R-:W-:Y:S01]  /*8150*/  CS2R R34, SRZ ;  /* 0x0000000000227805 */ /* 0x000fe2000001ff00 */
[----:B------:R-:W-:Y:S01]  /*8160*/  CS2R R40, SRZ ;  /* 0x0000000000287805 */ /* 0x000fe2000001ff00 */
[----:B------:R-:W-:Y:S01]  /*8170*/  CS2R R38, SRZ ;  /* 0x0000000000267805 */ /* 0x000fe2000001ff00 */
[----:B------:R1:W5:Y:S01]  /*8180*/  @!P3 LD.E.64 R22, [R18.64] ;  /* 0x000000081216b980 */ /* 0x000362000c101b00 */
[----:B------:R-:W-:-:S03]  /*8190*/  @!P2 IADD3 R14, P0, R3, R5, RZ ;  /* 0x00000005030ea210 */ /* 0x000fc60007f1e0ff */
[----:B------:R1:W5:Y:S02]  /*81a0*/  @!P3 LD.E.64 R24, [R16.64] ;  /* 0x000000081018b980 */ /* 0x000364000c101b00 */
[----:B------:R-:W-:Y:S01]  /*81b0*/  @!P2 IMAD.X R15, R4, 0x1, R6, P0 ;  /* 0x00000001040fa824 */ /* 0x000fe200000e0606 */
[----:B------:R-:W-:Y:S01]  /*81c0*/  @!P2 IADD3 R12, P0, R0, R5, RZ ;  /* 0x00000005000ca210 */ /* 0x000fe20007f1e0ff */
[----:B------:R-:W-:-:S03]  /*81d0*/  @!P1 IMAD.SHL.U32 R5, R156, 0x2, RZ ;  /* 0x000000029c059824 */ /* 0x000fc600078e00ff */
[----:B------:R1:W5:Y:S01]  /*81e0*/  @!P2 LD.E.64 R26, [R14.64] ;  /* 0x000000080e1aa980 */ /* 0x000362000c101b00 */
[----:B------:R-:W-:Y:S01]  /*81f0*/  @!P2 IMAD.X R13, R2, 0x1, R6, P0 ;  /* 0x00000001020da824 */ /* 0x000fe200000e0606 */
[----:B------:R-:W-:Y:S02]  /*8200*/  @!P1 SHF.L.U64.HI R6, R156, 0x1, R105 ;  /* 0x000000019c069819 */ /* 0x000fe40000010269 */
[-C--:B------:R-:W-:Y:S02]  /*8210*/  @!P1 IADD3 R10, P0, R3, R5.reuse, RZ ;  /* 0x00000005030a9210 */ /* 0x080fe40007f1e0ff */
[----:B------:R1:W5:Y:S03]  /*8220*/  @!P2 LD.E.64 R28, [R12.64] ;  /* 0x000000080c1ca980 */ /* 0x000366000c101b00 */
[----:B------:R-:W-:Y:S01]  /*8230*/  @!P1 IMAD.X R11, R4, 0x1, R6, P0 ;  /* 0x00000001040b9824 */ /* 0x000fe200000e0606 */
[----:B------:R-:W-:-:S04]  /*8240*/  @!P1 IADD3 R8, P0, R0, R5, RZ ;  /* 0x0000000500089210 */ /* 0x000fc80007f1e0ff */
[----:B------:R1:W5:Y:S01]  /*8250*/  @!P1 LD.E.64 R32, [R10.64] ;  /* 0x000000080a209980 */ /* 0x000362000c101b00 */
[----:B------:R-:W-:Y:S01]  /*8260*/  @!P1 IMAD.X R9, R2, 0x1, R6, P0 ;  /* 0x0000000102099824 */ /* 0x000fe200000e0606 */
[----:B------:R-:W-:-:S04]  /*8270*/  ISETP.GE.AND P0, PT, R157, c[0x0][0x27c], PT ;  /* 0x00009f009d007a0c */ /* 0x000fc80003f06270 */
[----:B------:R1:W5:Y:S09]  /*8280*/  @!P1 LD.E.64 R34, [R8.64] ;  /* 0x0000000808229980 */ /* 0x000372000c101b00 */
[C---:B------:R-:W-:Y:S01]  /*8290*/  @!P0 IMAD.SHL.U32 R5, R157.reuse, 0x2, RZ ;  /* 0x000000029d058824 */ /* 0x040fe200078e00ff */
[----:B------:R-:W-:-:S04]  /*82a0*/  @!P0 SHF.L.U64.HI R20, R157, 0x1, R101 ;  /* 0x000000019d148819 */ /* 0x000fc80000010265 */
[----:B------:R-:W-:-:S05]  /*82b0*/  @!P0 IADD3 R6, P4, R3, R5, RZ ;  /* 0x0000000503068210 */ /* 0x000fca0007f9e0ff */
[----:B------:R-:W-:Y:S01]  /*82c0*/  @!P0 IMAD.X R7, R4, 0x1, R20, P4 ;  /* 0x0000000104078824 */ /* 0x000fe200020e0614 */
[----:B------:R-:W-:-:S04]  /*82d0*/  @!P0 IADD3 R4, P4, R0, R5, RZ ;  /* 0x0000000500048210 */ /* 0x000fc80007f9e0ff */
[----:B------:R1:W5:Y:S01]  /*82e0*/  @!P0 LD.E.64 R40, [R6.64] ;  /* 0x0000000806288980 */ /* 0x000362000c101b00 */
[----:B------:R-:W-:-:S05]  /*82f0*/  @!P0 IMAD.X R5, R2, 0x1, R20, P4 ;  /* 0x0000000102058824 */ /* 0x000fca00020e0614 */
[----:B------:R1:W5:Y:S03]  /*8300*/  @!P0 LD.E.64 R38, [R4.64] ;  /* 0x0000000804268980 */ /* 0x000366000c101b00 */
.L_x_773:
[----:B------:R-:W-:Y:S05]  /*8310*/  BSYNC B0 ;  /* 0x0000000000007941 */ /* 0x000fea0003800000 */
.L_x_772:
[----:B---3-5:R-:W-:Y:S01]  /*8320*/  IMAD.MOV.U32 R0, RZ, RZ, R41 ;  /* 0x000000ffff007224 */ /* 0x028fe200078e0029 */
[----:B------:R-:W-:Y:S01]  /*8330*/  LOP3.LUT P0, RZ, R213, 0x4, RZ, 0xc0, !PT ;  /* 0x00000004d5ff7812 */ /* 0x000fe2000780c0ff */
[----:B-1----:R-:W-:Y:S01]  /*8340*/  IMAD.MOV.U32 R2, RZ, RZ, R40 ;  /* 0x000000ffff027224 */ /* 0x002fe200078e0028 */
[----:B------:R-:W-:Y:S01]  /*8350*/  MOV R5, R35 ;  /* 0x0000002300057202 */ /* 0x000fe20000000f00 */
[----:B----4-:R-:W-:Y:S01]  /*8360*/  IMAD.MOV.U32 R4, RZ, RZ, R32 ;  /* 0x000000ffff047224 */ /* 0x010fe200078e0020 */
[----:B------:R-:W-:Y:S01]  /*8370*/  PRMT R88, R88, 0x5410, R0 ;  /* 0x0000541058587816 */ /* 0x000fe20000000000 */
[----:B--2---:R-:W-:Y:S01]  /*8380*/  IMAD.MOV.U32 R3, RZ, RZ, R33 ;  /* 0x000000ffff037224 */ /* 0x004fe200078e0021 */
[----:B------:R-:W-:Y:S01]  /*8390*/  PRMT R87, R87, 0x5410, R2 ;  /* 0x0000541057577816 */ /* 0x000fe20000000002 */
[----:B------:R-:W-:Y:S01]  /*83a0*/  IMAD.MOV.U32 R0, RZ, RZ, R27 ;  /* 0x000000ffff007224 */ /* 0x000fe200078e001b */
[----:B------:R-:W-:Y:S01]  /*83b0*/  MOV R2, R26 ;  /* 0x0000001a00027202 */ /* 0x000fe20000000f00 */
[----:B------:R-:W-:Y:S01]  /*83c0*/  IMAD.MOV.U32 R6, RZ, RZ, R34 ;  /* 0x000000ffff067224 */ /* 0x000fe200078e0022 */
[----:B------:R-:W-:Y:S01]  /*83d0*/  PRMT R84, R4, 0x5410, R3 ;  /* 0x0000541004547816 */ /* 0x000fe20000000003 */
[----:B------:R-:W-:Y:S01]  /*83e0*/  IMAD.MOV.U32 R4, RZ, RZ, R22 ;  /* 0x000000ffff047224 */ /* 0x000fe200078e0016 */
        /* <DEDUP_REMOVED lines=11> */
[----:B------:R1:W2:Y:S01]  /*84a0*/  SHFL.IDX PT, R4, R31, 0x1, 0x181f ;  /* 0x00381f001f047f89 */ /* 0x0002a200000e0000 */
[----:B------:R-:W-:Y:S01]  /*84b0*/  MOV R6, R24 ;  /* 0x0000001800067202 */ /* 0x000fe20000000f00 */
[----:B------:R-:W-:Y:S01]  /*84c0*/  BSSY B0, `(.L_x_774) ;  /* 0x000003a000007945 */ /* 0x000fe20003800000 */
[----:B------:R-:W-:Y:S01]  /*84d0*/  PRMT R81, R8, 0x5410, R7 ;  /* 0x0000541008517816 */ /* 0x000fe20000000007 */
[----:B------:R1:W3:Y:S01]  /*84e0*/  SHFL.IDX PT, R3, R36, 0x1, 0x181f ;  /* 0x00381f0024037f89 */ /* 0x0002e200000e0000 */
[----:B------:R-:W-:Y:S01]  /*84f0*/  PRMT R65, R6, 0x5410, R5 ;  /* 0x0000541006417816 */ /* 0x000fe20000000005 */
[----:B------:R-:W-:Y:S01]  /*8500*/  CS2R R14, SRZ ;  /* 0x00000000000e7805 */ /* 0x000fe2000001ff00 */
[----:B------:R-:W-:Y:S01]  /*8510*/  CS2R R18, SRZ ;  /* 0x0000000000127805 */ /* 0x000fe2000001ff00 */
[----:B------:R1:W4:Y:S01]  /*8520*/  SHFL.IDX PT, R2, R21, 0x1, 0x181f ;  /* 0x00381f0015027f89 */ /* 0x00032200000e0000 */
[----:B------:R-:W-:Y:S01]  /*8530*/  CS2R R44, SRZ ;  /* 0x00000000002c7805 */ /* 0x000fe2000001ff00 */
[----:B------:R-:W-:Y:S01]  /*8540*/  CS2R R48, SRZ ;  /* 0x0000000000307805 */ /* 0x000fe2000001ff00 */
[----:B------:R-:W-:Y:S01]  /*8550*/  CS2R R46, SRZ ;  /* 0x00000000002e7805 */ /* 0x000fe2000001ff00 */
[----:B------:R1:W1:Y:S01]  /*8560*/  SHFL.IDX PT, R0, R30, 0x1, 0x181f ;  /* 0x00381f001e007f89 */ /* 0x00026200000e0000 */
        /* <DEDUP_REMOVED lines=10> */
[----:B---3--:R-:W-:-:S05]  /*8610*/  @!P3 IADD3 R18, P0, R3, R5, RZ ;  /* 0x000000050312b210 */ /* 0x008fca0007f1e0ff */
[----:B--2---:R-:W-:Y:S01]  /*8620*/  @!P3 IMAD.X R19, R4, 0x1, R6, P0 ;  /* 0x000000010413b824 */ /* 0x004fe200000e0606 */
[----:B-1----:R-:W-:Y:S01]  /*8630*/  @!P3 IADD3 R16, P0, R0, R5, RZ ;  /* 0x000000050010b210 */ /* 0x002fe20007f1e0ff */
[----:B------:R-:W-:-:S03]  /*8640*/  @!P2 IMAD.SHL.U32 R5, R158, 0x2, RZ ;  /* 0x000000029e05a824 */ /* 0x000fc600078e00ff */
[----:B------:R1:W5:Y:S01]  /*8650*/  @!P3 LD.E.64 R44, [R18.64] ;  /* 0x00000008122cb980 */ /* 0x000362000c101b00 */
[----:B----4-:R-:W-:Y:S01]  /*8660*/  @!P3 IMAD.X R17, R2, 0x1, R6, P0 ;  /* 0x000000010211b824 */ /* 0x010fe200000e0606 */
[----:B------:R-:W-:Y:S02]  /*8670*/  @!P2 SHF.L.U64.HI R6, R158, 0x1, R106 ;  /* 0x000000019e06a819 */ /* 0x000fe4000001026a */
[-C--:B------:R-:W-:Y:S01]  /*8680*/  @!P2 IADD3 R14, P0, R3, R5.reuse, RZ ;  /* 0x00000005030ea210 */ /* 0x080fe20007f1e0ff */
[----:B------:R-:W-:Y:S01]  /*8690*/  CS2R R46, SRZ ;  /* 0x00000000002e7805 */ /* 0x000fe2000001ff00 */
[----:B------:R2:W5:Y:S03]  /*86a0*/  @!P3 LD.E.64 R42, [R16.64] ;  /* 0x00000008102ab980 */ /* 0x000566000c101b00 */
[----:B------:R-:W-:Y:S01]  /*86b0*/  @!P2 IMAD.X R15, R4, 0x1, R6, P0 ;  /* 0x00000001040fa824 */ /* 0x000fe200000e0606 */
[----:B------:R-:W-:Y:S01]  /*86c0*/  @!P2 IADD3 R12, P0, R0, R5, RZ ;  /* 0x00000005000ca210 */ /* 0x000fe20007f1e0ff */
[----:B------:R-:W-:-:S04]  /*86d0*/  @!P1 IMAD.SHL.U32 R5, R156, 0x2, RZ ;  /* 0x000000029c059824 */ /* 0x000fc800078e00ff */
[----:B------:R-:W-:Y:S01]  /*86e0*/  @!P2 IMAD.X R13, R2, 0x1, R6, P0 ;  /* 0x00000001020da824 */ /* 0x000fe200000e0606 */
[----:B------:R-:W-:Y:S02]  /*86f0*/  @!P1 SHF.L.U64.HI R6, R156, 0x1, R105 ;  /* 0x000000019c069819 */ /* 0x000fe40000010269 */
[----:B------:R-:W-:-:S05]  /*8700*/  @!P1 IADD3 R10, P0, R3, R5, RZ ;  /* 0x00000005030a9210 */ /* 0x000fca0007f1e0ff */
[----:B------:R-:W-:Y:S01]  /*8710*/  @!P1 IMAD.X R11, R4, 0x1, R6, P0 ;  /* 0x00000001040b9824 */ /* 0x000fe200000e0606 */
[----:B------:R-:W-:-:S05]  /*8720*/  @!P1 IADD3 R8, P0, R0, R5, RZ ;  /* 0x0000000500089210 */ /* 0x000fca0007f1e0ff */
[----:B------:R-:W-:Y:S01]  /*8730*/  @!P1 IMAD.X R9, R2, 0x1, R6, P0 ;  /* 0x0000000102099824 */ /* 0x000fe200000e0606 */
[C---:B------:R-:W-:Y:S01]  /*8740*/  ISETP.GE.AND P0, PT, R157.reuse, c[0x0][0x27c], PT ;  /* 0x00009f009d007a0c */ /* 0x040fe20003f06270 */
[----:B-1----:R-:W-:Y:S01]  /*8750*/  CS2R R18, SRZ ;  /* 0x0000000000127805 */ /* 0x002fe2000001ff00 */
[----:B--2---:R-:W-:Y:S01]  /*8760*/  CS2R R16, SRZ ;  /* 0x0000000000107805 */ /* 0x004fe2000001ff00 */
[----:B------:R-:W-:Y:S01]  /*8770*/  CS2R R54, SRZ ;  /* 0x0000000000367805 */ /* 0x000fe2000001ff00 */
[----:B------:R-:W-:Y:S01]  /*8780*/  CS2R R48, SRZ ;  /* 0x0000000000307805 */ /* 0x000fe2000001ff00 */
[----:B------:R1:W5:Y:S04]  /*8790*/  @!P1 LD.E.64 R46, [R8.64] ;  /* 0x00000008082e9980 */ /* 0x000368000c101b00 */
[----:B------:R2:W5:Y:S04]  /*87a0*/  @!P2 LD.E.64 R18, [R14.64] ;  /* 0x000000080e12a980 */ /* 0x000568000c101b00 */
[C---:B------:R-:W-:Y:S01]  /*87b0*/  @!P0 IMAD.SHL.U32 R5, R157.reuse, 0x2, RZ ;  /* 0x000000029d058824 */ /* 0x040fe200078e00ff */
[----:B------:R-:W-:Y:S01]  /*87c0*/  @!P0 SHF.L.U64.HI R20, R157, 0x1, R101 ;  /* 0x000000019d148819 */ /* 0x000fe20000010265 */
[----:B------:R1:W5:Y:S03]  /*87d0*/  @!P2 LD.E.64 R16, [R12.64] ;  /* 0x000000080c10a980 */ /* 0x000366000c101b00 */
[----:B------:R-:W-:-:S05]  /*87e0*/  @!P0 IADD3 R6, P4, R3, R5, RZ ;  /* 0x0000000503068210 */ /* 0x000fca0007f9e0ff */
[----:B------:R-:W-:Y:S01]  /*87f0*/  @!P0 IMAD.X R7, R4, 0x1, R20, P4 ;  /* 0x0000000104078824 */ /* 0x000fe200020e0614 */
[----:B------:R-:W-:-:S04]  /*8800*/  @!P0 IADD3 R4, P4, R0, R5, RZ ;  /* 0x0000000500048210 */ /* 0x000fc80007f9e0ff */
[----:B------:R1:W5:Y:S01]  /*8810*/  @!P0 LD.E.64 R54, [R6.64] ;  /* 0x0000000806368980 */ /* 0x000362000c101b00 */
[----:B------:R-:W-:Y:S01]  /*8820*/  @!P0 IMAD.X R5, R2, 0x1, R20, P4 ;  /* 0x0000000102058824 */ /* 0x000fe200020e0614 */
[----:B--2---:R-:W-:-:S04]  /*8830*/  CS2R R14, SRZ ;  /* 0x00000000000e7805 */ /* 0x004fc8000001ff00 */
[----:B------:R1:W5:Y:S04]  /*8840*/  @!P0 LD.E.64 R48, [R4.64] ;  /* 0x0000000804308980 */ /* 0x000368000c101b00 */
[----:B------:R1:W5:Y:S02]  /*8850*/  @!P1 LD.E.64 R14, [R10.64] ;  /* 0x000000080a0e9980 */ /* 0x000364000c101b00 */
.L_x_775:
[----:B------:R-:W-:Y:S05]  /*8860*/  BSYNC B0 ;  /* 0x0000000000007941 */ /* 0x000fea0003800000 */
.L_x_774:
[----:B-12--5:R-:W-:Y:S01]  /*8870*/  IMAD.MOV.U32 R4, RZ, RZ, R54 ;  /* 0x000000ffff047224 */ /* 0x026fe200078e0036 */
[----:B------:R-:W-:Y:S01]  /*8880*/  LOP3.LUT P0, RZ, R213, 0x8, RZ, 0xc0, !PT ;  /* 0x00000008d5ff7812 */ /* 0x000fe2000780c0ff */
[----:B---3--:R-:W-:Y:S01]  /*8890*/  IMAD.MOV.U32 R3, RZ, RZ, R55 ;  /* 0x000000ffff037224 */ /* 0x008fe200078e0037 */
[----:B------:R-:W-:Y:S01]  /*88a0*/  MOV R6, R17 ;  /* 0x0000001100067202 */ /* 0x000fe20000000f00 */
[----:B----4-:R-:W-:Y:S01]  /*88b0*/  IMAD.MOV.U32 R2, RZ, RZ, R14 ;  /* 0x000000ffff027224 */ /* 0x010fe200078e000e */
        /* <DEDUP_REMOVED lines=22> */
[----:B------:R-:W-:Y:S01]  /*8a20*/  BSSY B0, `(.L_x_776) ;  /* 0x000003d000007945 */ /* 0x000fe20003800000 */
[----:B------:R-:W-:Y:S01]  /*8a30*/  PRMT R89, R7, 0x5410, R6 ;  /* 0x0000541007597816 */ /* 0x000fe20000000006 */
[----:B------:R-:W-:Y:S01]  /*8a40*/  CS2R R78, SRZ ;  /* 0x00000000004e7805 */ /* 0x000fe2000001ff00 */
[----:B------:R1:W3:Y:S01]  /*8a50*/  SHFL.IDX PT, R2, R36, 0x2, 0x181f ;  /* 0x00581f0024027f89 */ /* 0x0002e200000e0000 */
[----:B------:R-:W-:Y:S01]  /*8a60*/  PRMT R85, R5, 0x7610, R85 ;  /* 0x0000761005557816 */ /* 0x000fe20000000055 */
[----:B------:R-:W-:Y:S01]  /*8a70*/  CS2R R68, SRZ ;  /* 0x0000000000447805 */ /* 0x000fe2000001ff00 */
[----:B------:R-:W-:Y:S01]  /*8a80*/  PRMT R86, R4, 0x7610, R86 ;  /* 0x0000761004567816 */ /* 0x000fe20000000056 */
[----:B------:R1:W4:Y:S01]  /*8a90*/  SHFL.IDX PT, R8, R21, 0x2, 0x181f ;  /* 0x00581f0015087f89 */ /* 0x00032200000e0000 */
[----:B------:R-:W-:Y:S01]  /*8aa0*/  CS2R R60, SRZ ;  /* 0x00000000003c7805 */ /* 0x000fe2000001ff00 */
[----:B------:R-:W-:Y:S01]  /*8ab0*/  CS2R R56, SRZ ;  /* 0x0000000000387805 */ /* 0x000fe2000001ff00 */
[----:B------:R-:W-:Y:S01]  /*8ac0*/  CS2R R50, SRZ ;  /* 0x0000000000327805 */ /* 0x000fe2000001ff00 */
[----:B------:R1:W1:Y:S01]  /*8ad0*/  SHFL.IDX PT, R0, R30, 0x2, 0x181f ;  /* 0x00581f001e007f89 */ /* 0x00026200000e0000 */
        /* <DEDUP_REMOVED lines=8> */
[----:B------:R-:W-:-:S10]  /*8b60*/  CS2R R52, SRZ ;  /* 0x0000000000347805 */ /* 0x000fd4000001ff00 */
        /* <DEDUP_REMOVED lines=8> */
[----:B------:R-:W-:-:S04]  /*8bf0*/  ISETP.GE.AND P1, PT, R156, c[0x0][0x27c], PT ;  /* 0x00009f009c007a0c */ /* 0x000fc80003f26270 */
[----:B------:R2:W5:Y:S01]  /*8c00*/  @!P0 LD.E.64 R52, [R4.64] ;  /* 0x0000000804348980 */ /* 0x000562000c101b00 */
[----:B------:R-:W-:Y:S01]  /*8c10*/  CS2R R56, SRZ ;  /* 0x0000000000387805 */ /* 0x000fe2000001ff00 */
[----:B------:R-:W-:Y:S01]  /*8c20*/  CS2R R58, SRZ ;  /* 0x00000000003a7805 */ /* 0x000fe2000001ff00 */
[----:B-1----:R-:W-:Y:S02]  /*8c30*/  @!P2 IADD3 R6, P0, R2, R9, RZ ;  /* 0x000000090206a210 */ /* 0x002fe40007f1e0ff */
[----:B--2---:R-:W-:-:S05]  /*8c40*/  @!P2 SHF.L.U64.HI R5, R158, 0x1, R106 ;  /* 0x000000019e05a819 */ /* 0x004fca000001026a */
[----:B------:R-:W-:Y:S01]  /*8c50*/  @!P2 IMAD.X R7, R3, 0x1, R5, P0 ;  /* 0x000000010307a824 */ /* 0x000fe200000e0605 */
[----:B------:R-:W-:Y:S01]  /*8c60*/  @!P2 IADD3 R4, P0, R0, R9, RZ ;  /* 0x000000090004a210 */ /* 0x000fe20007f1e0ff */
[----:B------:R-:W-:-:S03]  /*8c70*/  @!P1 IMAD.SHL.U32 R9, R156, 0x2, RZ ;  /* 0x000000029c099824 */ /* 0x000fc600078e00ff */
[----:B------:R1:W5:Y:S01]  /*8c80*/  @!P2 LD.E.64 R56, [R6.64] ;  /* 0x000000080638a980 */ /* 0x000362000c101b00 */
[----:B------:R-:W-:-:S05]  /*8c90*/  @!P2 IMAD.X R5, R8, 0x1, R5, P0 ;  /* 0x000000010805a824 */ /* 0x000fca00000e0605 */
[----:B------:R2:W5:Y:S01]  /*8ca0*/  @!P2 LD.E.64 R58, [R4.64] ;  /* 0x00000008043aa980 */ /* 0x000562000c101b00 */
[----:B------:R-:W-:Y:S01]  /*8cb0*/  CS2R R60, SRZ ;  /* 0x00000000003c7805 */ /* 0x000fe2000001ff00 */
[----:B-1----:R-:W-:Y:S02]  /*8cc0*/  @!P1 IADD3 R6, P0, R2, R9, RZ ;  /* 0x0000000902069210 */ /* 0x002fe40007f1e0ff */
[----:B--2---:R-:W-:-:S05]  /*8cd0*/  @!P1 SHF.L.U64.HI R5, R156, 0x1, R105 ;  /* 0x000000019c059819 */ /* 0x004fca0000010269 */
[----:B------:R-:W-:Y:S01]  /*8ce0*/  @!P1 IMAD.X R7, R3, 0x1, R5, P0 ;  /* 0x0000000103079824 */ /* 0x000fe200000e0605 */
[----:B------:R-:W-:Y:S01]  /*8cf0*/  @!P1 IADD3 R4, P0, R0, R9, RZ ;  /* 0x0000000900049210 */ /* 0x000fe20007f1e0ff */
[----:B------:R-:W-:-:S03]  /*8d00*/  CS2R R62, SRZ ;  /* 0x00000000003e7805 */ /* 0x000fc6000001ff00 */
[----:B------:R1:W5:Y:S01]  /*8d10*/  @!P1 LD.E.64 R60, [R6.64] ;  /* 0x00000008063c9980 */ /* 0x000362000c101b00 */
[----:B------:R-:W-:Y:S01]  /*8d20*/  @!P1 IMAD.X R5, R8, 0x1, R5, P0 ;  /* 0x0000000108059824 */ /* 0x000fe200000e0605 */
[----:B------:R-:W-:-:S04]  /*8d30*/  ISETP.GE.AND P0, PT, R157, c[0x0][0x27c], PT ;  /* 0x00009f009d007a0c */ /* 0x000fc80003f06270 */
[----:B------:R2:W5:Y:S01]  /*8d40*/  @!P1 LD.E.64 R62, [R4.64] ;  /* 0x00000008043e9980 */ /* 0x000562000c101b00 */
[----:B------:R-:W-:Y:S01]  /*8d50*/  CS2R R68, SRZ ;  /* 0x0000000000447805 */ /* 0x000fe2000001ff00 */
[----:B------:R-:W-:-:S07]  /*8d60*/  CS2R R66, SRZ ;  /* 0x0000000000427805 */ /* 0x000fce000001ff00 */
[C---:B-1----:R-:W-:Y:S01]  /*8d70*/  @!P0 IMAD.SHL.U32 R6, R157.reuse, 0x2, RZ ;  /* 0x000000029d068824 */ /* 0x042fe200078e00ff */
[----:B------:R-:W-:-:S04]  /*8d80*/  @!P0 SHF.L.U64.HI R7, R157, 0x1, R101 ;  /* 0x000000019d078819 */ /* 0x000fc80000010265 */
[----:B--2---:R-:W-:-:S05]  /*8d90*/  @!P0 IADD3 R4, P1, R2, R6, RZ ;  /* 0x0000000602048210 */ /* 0x004fca0007f3e0ff */
[----:B------:R-:W-:Y:S01]  /*8da0*/  @!P0 IMAD.X R5, R3, 0x1, R7, P1 ;  /* 0x0000000103058824 */ /* 0x000fe200008e0607 */
[----:B------:R-:W-:-:S04]  /*8db0*/  @!P0 IADD3 R2, P1, R0, R6, RZ ;  /* 0x0000000600028210 */ /* 0x000fc80007f3e0ff */
[----:B------:R1:W5:Y:S01]  /*8dc0*/  @!P0 LD.E.64 R68, [R4.64] ;  /* 0x0000000804448980 */ /* 0x000362000c101b00 */
[----:B------:R-:W-:-:S05]  /*8dd0*/  @!P0 IMAD.X R3, R8, 0x1, R7, P1 ;  /* 0x0000000108038824 */ /* 0x000fca00008e0607 */
[----:B------:R1:W5:Y:S03]  /*8de0*/  @!P0 LD.E.64 R66, [R2.64] ;  /* 0x0000000802428980 */ /* 0x000366000c101b00 */
.L_x_777:
[----:B------:R-:W-:Y:S05]  /*8df0*/  BSYNC B0 ;  /* 0x0000000000007941 */ /* 0x000fea0003800000 */
.L_x_776:
[----:B-1-3-5:R-:W-:Y:S01]  /*8e00*/  IMAD.MOV.U32 R2, RZ, RZ, R68 ;  /* 0x000000ffff027224 */ /* 0x02afe200078e0044 */
[----:B------:R-:W1:Y:S01]  /*8e10*/  SHFL.IDX PT, R7, R31, 0x3, 0x181f ;  /* 0x00781f001f077f89 */ /* 0x000e6200000e0000 */
[----:B------:R-:W-:Y:S01]  /*8e20*/  IMAD.MOV.U32 R0, RZ, RZ, R69 ;  /* 0x000000ffff007224 */ /* 0x000fe200078e0045 */
[----:B------:R-:W-:Y:S01]  /*8e30*/  BSSY B0, `(.L_x_778) ;  /* 0x0000050000007945 */ /* 0x000fe20003800000 */
[----:B--2---:R-:W-:Y:S01]  /*8e40*/  IMAD.MOV.U32 R3, RZ, RZ, R58 ;  /* 0x000000ffff037224 */ /* 0x004fe200078e003a */
[----:B------:R2:W3:Y:S01]  /*8e50*/  SHFL.IDX PT, R6, R21, 0x3, 0x181f ;  /* 0x00781f0015067f89 */ /* 0x0004e200000e0000 */
[----:B------:R-:W-:Y:S01]  /*8e60*/  CS2R R74, SRZ ;  /* 0x00000000004a7805 */ /* 0x000fe2000001ff00 */
[----:B------:R-:W-:Y:S01]  /*8e70*/  PRMT R104, R2, 0x5410, R0 ;  /* 0x0000541002687816 */ /* 0x000fe20000000000 */
[----:B------:R-:W-:Y:S01]  /*8e80*/  IMAD.MOV.U32 R2, RZ, RZ, R60 ;  /* 0x000000ffff027224 */ /* 0x000fe200078e003c */
[----:B------:R4:W1:Y:S01]  /*8e90*/  SHFL.IDX PT, R5, R30, 0x3, 0x181f ;  /* 0x00781f001e057f89 */ /* 0x00086200000e0000 */
[----:B------:R-:W-:Y:S01]  /*8ea0*/  IMAD.MOV.U32 R0, RZ, RZ, R61 ;  /* 0x000000ffff007224 */ /* 0x000fe200078e003d */
[----:B------:R-:W-:Y:S01]  /*8eb0*/  CS2R R70, SRZ ;  /* 0x0000000000467805 */ /* 0x000fe2000001ff00 */
[----:B------:R-:W-:Y:S01]  /*8ec0*/  CS2R R76, SRZ ;  /* 0x00000000004c7805 */ /* 0x000fe2000001ff00 */
[----:B------:R-:W-:-:S02]  /*8ed0*/  CS2R R72, SRZ ;  /* 0x0000000000487805 */ /* 0x000fc4000001ff00 */
[----:B------:R-:W-:Y:S01]  /*8ee0*/  PRMT R100, R2, 0x5410, R0 ;  /* 0x0000541002647816 */ /* 0x000fe20000000000 */
[----:B------:R-:W-:Y:S01]  /*8ef0*/  IMAD.MOV.U32 R0, RZ, RZ, R57 ;  /* 0x000000ffff007224 */ /* 0x000fe200078e0039 */
[----:B------:R-:W-:-:S04]  /*8f00*/  MOV R2, R56 ;  /* 0x0000003800027202 */ /* 0x000fc80000000f00 */
[----:B------:R-:W-:Y:S01]  /*8f10*/  PRMT R98, R2, 0x5410, R0 ;  /* 0x0000541002627816 */ /* 0x000fe20000000000 */
[----:B------:R-:W-:Y:S02]  /*8f20*/  IMAD.MOV.U32 R2, RZ, RZ, R50 ;  /* 0x000000ffff027224 */ /* 0x000fe400078e0032 */
[----:B------:R-:W-:-:S03]  /*8f30*/  IMAD.MOV.U32 R0, RZ, RZ, R51 ;  /* 0x000000ffff007224 */ /* 0x000fc600078e0033 */
[----:B------:R-:W-:Y:S01]  /*8f40*/  PRMT R94, R94, 0x5410, R2 ;  /* 0x000054105e5e7816 */ /* 0x000fe20000000002 */
[----:B--2---:R-:W-:Y:S01]  /*8f50*/  CS2R R20, SRZ ;  /* 0x0000000000147805 */ /* 0x004fe2000001ff00 */
[----:B------:R-:W-:Y:S01]  /*8f60*/  PRMT R96, R0, 0x7610, R96 ;  /* 0x0000761000607816 */ /* 0x000fe20000000060 */
[----:B------:R-:W-:Y:S01]  /*8f70*/  IMAD.MOV.U32 R0, RZ, RZ, R67 ;  /* 0x000000ffff007224 */ /* 0x000fe200078e0043 */
[----:B------:R-:W-:Y:S01]  /*8f80*/  MOV R2, R66 ;  /* 0x0000004200027202 */ /* 0x000fe20000000f00 */
[----:B----4-:R-:W-:-:S03]  /*8f90*/  CS2R R30, SRZ ;  /* 0x00000000001e7805 */ /* 0x010fc6000001ff00 */
[----:B------:R-:W-:Y:S01]  /*8fa0*/  PRMT R102, R2, 0x7610, R102 ;  /* 0x0000761002667816 */ /* 0x000fe20000000066 */
[----:B------:R-:W-:Y:S01]  /*8fb0*/  IMAD.MOV.U32 R2, RZ, RZ, R62 ;  /* 0x000000ffff027224 */ /* 0x000fe200078e003e */
[----:B------:R-:W-:Y:S02]  /*8fc0*/  PRMT R103, R0, 0x7610, R103 ;  /* 0x0000761000677816 */ /* 0x000fe40000000067 */
[----:B------:R-:W-:-:S04]  /*8fd0*/  MOV R0, R63 ;  /* 0x0000003f00007202 */ /* 0x000fc80000000f00 */
[----:B------:R-:W-:Y:S01]  /*8fe0*/  PRMT R99, R2, 0x5410, R0 ;  /* 0x0000541002637816 */ /* 0x000fe20000000000 */
[----:B------:R-:W-:Y:S01]  /*8ff0*/  IMAD.MOV.U32 R2, RZ, RZ, R59 ;  /* 0x000000ffff027224 */ /* 0x000fe200078e003b */
[----:B------:R2:W4:Y:S04]  /*9000*/  SHFL.IDX PT, R0, R36, 0x3, 0x181f ;  /* 0x00781f0024007f89 */ /* 0x00052800000e0000 */
[----:B------:R-:W-:Y:S01]  /*9010*/  PRMT R97, R3, 0x5410, R2 ;  /* 0x0000541003617816 */ /* 0x000fe20000000002 */
[----:B------:R-:W-:Y:S01]  /*9020*/  IMAD.MOV.U32 R2, RZ, RZ, R53 ;  /* 0x000000ffff027224 */ /* 0x000fe200078e0035 */
[----:B------:R-:W-:-:S04]  /*9030*/  MOV R3, R52 ;  /* 0x0000003400037202 */ /* 0x000fc80000000f00 */
[----:B------:R-:W-:Y:S01]  /*9040*/  PRMT R93, R3, 0x5410, R2 ;  /* 0x00005410035d7816 */ /* 0x000fe20000000002 */
[----:B--2---:R-:W-:Y:S01]  /*9050*/  CS2R R36, SRZ ;  /* 0x0000000000247805 */ /* 0x004fe2000001ff00 */
[----:B------:R-:W-:Y:S05]  /*9060*/  @P6 BRA `(.L_x_779) ;  /* 0x000002c000006947 */ /* 0x000fea0003800000 */
[----:B-1-34-:R-:W-:Y:S01]  /*9070*/  ISETP.GE.AND P0, PT, R138, c[0x0][0x27c], PT ;  /* 0x00009f008a007a0c */ /* 0x01afe20003f06270 */
[----:B------:R-:W-:Y:S01]  /*9080*/  CS2R R30, SRZ ;  /* 0x00000000001e7805 */ /* 0x000fe2000001ff00 */
[----:B------:R-:W-:-:S11]  /*9090*/  ISETP.GE.AND P2, PT, R158, c[0x0][0x27c], PT ;  /* 0x00009f009e007a0c */ /* 0x000fd60003f46270 */
[C---:B------:R-:W-:Y:S01]  /*90a0*/  @!P0 IMAD.SHL.U32 R4, R138.reuse, 0x2, RZ ;  /* 0x000000028a048824 */ /* 0x040fe200078e00ff */
[----:B------:R-:W-:-:S04]  /*90b0*/  @!P0 SHF.L.U64.HI R8, R138, 0x1, R139 ;  /* 0x000000018a088819 */ /* 0x000fc8000001028b */
[----:B------:R-:W-:-:S05]  /*90c0*/  @!P0 IADD3 R2, P1, R0, R4, RZ ;  /* 0x0000000400028210 */ /* 0x000fca0007f3e0ff */
[----:B------:R-:W-:-:S05]  /*90d0*/  @!P0 IMAD.X R3, R7, 0x1, R8, P1 ;  /* 0x0000000107038824 */ /* 0x000fca00008e0608 */
[----:B------:R1:W5:Y:S01]  /*90e0*/  @!P0 LD.E.64 R30, [R2.64] ;  /* 0x00000008021e8980 */ /* 0x000362000c101b00 */
[----:B------:R-:W-:Y:S01]  /*90f0*/  CS2R R20, SRZ ;  /* 0x0000000000147805 */ /* 0x000fe2000001ff00 */
[----:B------:R-:W-:Y:S01]  /*9100*/  CS2R R70, SRZ ;  /* 0x0000000000467805 */ /* 0x000fe2000001ff00 */
[----:B-1----:R-:W-:Y:S01]  /*9110*/  @!P0 IADD3 R2, P1, R5, R4, RZ ;  /* 0x0000000405028210 */ /* 0x002fe20007f3e0ff */
[----:B------:R-:W-:-:S04]  /*9120*/  @!P2 IMAD.SHL.U32 R4, R158, 0x2, RZ ;  /* 0x000000029e04a824 */ /* 0x000fc800078e00ff */
[----:B------:R-:W-:Y:S01]  /*9130*/  @!P0 IMAD.X R3, R6, 0x1, R8, P1 ;  /* 0x0000000106038824 */ /* 0x000fe200008e0608 */
[----:B------:R-:W-:-:S04]  /*9140*/  @!P2 SHF.L.U64.HI R8, R158, 0x1, R106 ;  /* 0x000000019e08a819 */ /* 0x000fc8000001026a */
[----:B------:R1:W5:Y:S01]  /*9150*/  @!P0 LD.E.64 R20, [R2.64] ;  /* 0x0000000802148980 */ /* 0x000362000c101b00 */
[----:B------:R-:W-:Y:S01]  /*9160*/  ISETP.GE.AND P1, PT, R156, c[0x0][0x27c], PT ;  /* 0x00009f009c007a0c */ /* 0x000fe20003f26270 */
[----:B------:R-:W-:Y:S01]  /*9170*/  CS2R R36, SRZ ;  /* 0x0000000000247805 */ /* 0x000fe2000001ff00 */
[----:B-1----:R-:W-:-:S05]  /*9180*/  @!P2 IADD3 R2, P0, R0, R4, RZ ;  /* 0x000000040002a210 */ /* 0x002fca0007f1e0ff */
[----:B------:R-:W-:-:S05]  /*9190*/  @!P2 IMAD.X R3, R7, 0x1, R8, P0 ;  /* 0x000000010703a824 */ /* 0x000fca00000e0608 */
[----:B------:R1:W5:Y:S01]  /*91a0*/  @!P2 LD.E.64 R70, [R2.64] ;  /* 0x000000080246a980 */ /* 0x000362000c101b00 */
[----:B------:R-:W-:Y:S01]  /*91b0*/  CS2R R74, SRZ ;  /* 0x00000000004a7805 */ /* 0x000fe2000001ff00 */
[----:B-1----:R-:W-:Y:S01]  /*91c0*/  @!P2 IADD3 R2, P0, R5, R4, RZ ;  /* 0x000000040502a210 */ /* 0x002fe20007f1e0ff */
[----:B------:R-:W-:-:S04]  /*91d0*/  @!P1 IMAD.SHL.U32 R4, R156, 0x2, RZ ;  /* 0x000000029c049824 */ /* 0x000fc800078e00ff */
[----:B------:R-:W-:Y:S01]  /*91e0*/  @!P2 IMAD.X R3, R6, 0x1, R8, P0 ;  /* 0x000000010603a824 */ /* 0x000fe200000e0608 */
[----:B------:R-:W-:-:S04]  /*91f0*/  @!P1 SHF.L.U64.HI R8, R156, 0x1, R105 ;  /* 0x000000019c089819 */ /* 0x000fc80000010269 */
[----:B------:R1:W5:Y:S01]  /*9200*/  @!P2 LD.E.64 R36, [R2.64] ;  /* 0x000000080224a980 */ /* 0x000362000c101b00 */
[----:B------:R-:W-:Y:S01]  /*9210*/  CS2R R72, SRZ ;  /* 0x0000000000487805 */ /* 0x000fe2000001ff00 */
[----:B-1----:R-:W-:-:S05]  /*9220*/  @!P1 IADD3 R2, P0, R0, R4, RZ ;  /* 0x0000000400029210 */ /* 0x002fca0007f1e0ff */
[----:B------:R-:W-:Y:S01]  /*9230*/  @!P1 IMAD.X R3, R7, 0x1, R8, P0 ;  /* 0x0000000107039824 */ /* 0x000fe200000e0608 */
[----:B------:R-:W-:-:S04]  /*9240*/  ISETP.GE.AND P0, PT, R157, c[0x0][0x27c], PT ;  /* 0x00009f009d007a0c */ /* 0x000fc80003f06270 */
[----:B------:R1:W5:Y:S01]  /*9250*/  @!P1 LD.E.64 R74, [R2.64] ;  /* 0x00000008024a9980 */ /* 0x000362000c101b00 */
[----:B------:R-:W-:Y:S01]  /*9260*/  CS2R R78, SRZ ;  /* 0x00000000004e7805 */ /* 0x000fe2000001ff00 */
[----:B------:R-:W-:Y:S01]  /*9270*/  CS2R R76, SRZ ;  /* 0x00000000004c7805 */ /* 0x000fe2000001ff00 */
[----:B-1----:R-:W-:-:S05]  /*9280*/  @!P1 IADD3 R2, P2, R5, R4, RZ ;  /* 0x0000000405029210 */ /* 0x002fca0007f5e0ff */
[----:B------:R-:W-:-:S05]  /*9290*/  @!P1 IMAD.X R3, R6, 0x1, R8, P2 ;  /* 0x0000000106039824 */ /* 0x000fca00010e0608 */
[----:B------:R1:W5:Y:S02]  /*92a0*/  @!P1 LD.E.64 R72, [R2.64] ;  /* 0x0000000802489980 */ /* 0x000364000c101b00 */
[----:B-1----:R-:W-:-:S05]  /*92b0*/  @!P0 IMAD.SHL.U32 R2, R157, 0x2, RZ ;  /* 0x000000029d028824 */ /* 0x002fca00078e00ff */
[-C--:B------:R-:W-:Y:S02]  /*92c0*/  @!P0 IADD3 R4, P2, R0, R2.reuse, RZ ;  /* 0x0000000200048210 */ /* 0x080fe40007f5e0ff */
[----:B------:R-:W-:Y:S02]  /*92d0*/  @!P0 IADD3 R2, P1, R5, R2, RZ ;  /* 0x0000000205028210 */ /* 0x000fe40007f3e0ff */
[----:B------:R-:W-:-:S05]  /*92e0*/  @!P0 SHF.L.U64.HI R0, R157, 0x1, R101 ;  /* 0x000000019d008819 */ /* 0x000fca0000010265 */
[--C-:B------:R-:W-:Y:S02]  /*92f0*/  @!P0 IMAD.X R5, R7, 0x1, R0.reuse, P2 ;  /* 0x0000000107058824 */ /* 0x100fe400010e0600 */
[----:B------:R-:W-:-:S03]  /*9300*/  @!P0 IMAD.X R3, R6, 0x1, R0, P1 ;  /* 0x0000000106038824 */ /* 0x000fc600008e0600 */
[----:B------:R1:W5:Y:S04]  /*9310*/  @!P0 LD.E.64 R78, [R4.64] ;  /* 0x00000008044e8980 */ /* 0x000368000c101b00 */
[----:B------:R1:W5:Y:S02]  /*9320*/  @!P0 LD.E.64 R76, [R2.64] ;  /* 0x00000008024c8980 */ /* 0x000364000c101b00 */
.L_x_779:
[----:B-1-34-:R-:W-:Y:S05]  /*9330*/  BSYNC B0 ;  /* 0x0000000000007941 */ /* 0x01afea0003800000 */
.L_x_778:
[----:B-----5:R-:W-:Y:S01]  /*9340*/  IMAD.MOV.U32 R2, RZ, RZ, R78 ;  /* 0x000000ffff027224 */ /* 0x020fe200078e004e */
[----:B------:R-:W-:-:S04]  /*9350*/  DEPBAR.LE SB0, 0x1 ;  /* 0x000080400000791a */ /* 0x000fc80000000000 */
[----:B------:R-:W-:Y:S01]  /*9360*/  IMAD.MOV.U32 R0, RZ, RZ, R79 ;  /* 0x000000ffff007224 */ /* 0x000fe200078e004f */
[----:B------:R-:W-:Y:S04]  /*9370*/  BSSY B1, `(.L_x_780) ;  /* 0x00000d6000017945 */ /* 0x000fe80003800000 */
[----:B------:R-:W-:Y:S01]  /*9380*/  PRMT R111, R2, 0x5410, R0 ;  /* 0x00005410026f7816 */ /* 0x000fe20000000000 */
[----:B------:R-:W-:Y:S02]  /*9390*/  IMAD.MOV.U32 R2, RZ, RZ, R74 ;  /* 0x000000ffff027224 */ /* 0x000fe400078e004a */
[----:B------:R-:W-:-:S05]  /*93a0*/  IMAD.MOV.U32 R0, RZ, RZ, R75 ;  /* 0x000000ffff007224 */ /* 0x000fca00078e004b */
[----:B------:R-:W-:Y:S01]  /*93b0*/  PRMT R108, R2, 0x5410, R0 ;  /* 0x00005410026c7816 */ /* 0x000fe20000000000 */
[----:B------:R-:W-:Y:S01]  /*93c0*/  IMAD.MOV.U32 R2, RZ, RZ, R70 ;  /* 0x000000ffff027224 */ /* 0x000fe200078e0046 */
[----:B------:R-:W-:-:S04]  /*93d0*/  MOV R0, R71 ;  /* 0x0000004700007202 */ /* 0x000fc80000000f00 */
[----:B------:R-:W-:Y:S01]  /*93e0*/  PRMT R106, R2, 0x5410, R0 ;  /* 0x00005410026a7816 */ /* 0x000fe20000000000 */
[----:B------:R-:W-:Y:S02]  /*93f0*/  IMAD.MOV.U32 R2, RZ, RZ, R30 ;  /* 0x000000ffff027224 */ /* 0x000fe400078e001e */
[----:B------:R-:W-:-:S03]  /*9400*/  IMAD.MOV.U32 R0, RZ, RZ, R31 ;  /* 0x000000ffff007224 */ /* 0x000fc600078e001f */
[----:B------:R-:W-:Y:S01]  /*9410*/  PRMT R102, R102, 0x5410, R2 ;  /* 0x0000541066667816 */ /* 0x000fe20000000002 */
[----:B------:R-:W-:Y:S01]  /*9420*/  IMAD.MOV.U32 R2, RZ, RZ, R76 ;  /* 0x000000ffff027224 */ /* 0x000fe200078e004c */
[----:B------:R-:W-:Y:S01]  /*9430*/  PRMT R103, R103, 0x5410, R0 ;  /* 0x0000541067677816 */ /* 0x000fe20000000000 */
[----:B------:R-:W-:-:S05]  /*9440*/  IMAD.MOV.U32 R0, RZ, RZ, R77 ;  /* 0x000000ffff007224 */ /* 0x000fca00078e004d */
[----:B------:R-:W-:Y:S01]  /*9450*/  PRMT R110, R2, 0x5410, R0 ;  /* 0x00005410026e7816 */ /* 0x000fe20000000000 */
[----:B------:R-:W-:Y:S01]  /*9460*/  IMAD.IADD R2, R64, 0x1, -R227 ;  /* 0x0000000140027824 */ /* 0x000fe200078e0ae3 */
[----:B------:R-:W-:-:S04]  /*9470*/  MOV R0, R72 ;  /* 0x0000004800007202 */ /* 0x000fc80000000f00 */
[----:B------:R-:W-:Y:S01]  /*9480*/  PRMT R107, R0, 0x7610, R107 ;  /* 0x00007610006b7816 */ /* 0x000fe2000000006b */
[----:B------:R-:W-:Y:S01]  /*9490*/  IMAD.MOV.U32 R0, RZ, RZ, R73 ;  /* 0x000000ffff007224 */ /* 0x000fe200078e0049 */
[----:B------:R-:W-:-:S04]  /*94a0*/  IMNMX R64, R2, 0x80, PT ;  /* 0x0000008002407817 */ /* 0x000fc80003800200 */
[----:B------:R-:W-:Y:S01]  /*94b0*/  PRMT R107, R107, 0x5410, R0 ;  /* 0x000054106b6b7816 */ /* 0x000fe20000000000 */
[----:B------:R-:W-:Y:S01]  /*94c0*/  IMAD.MOV.U32 R0, RZ, RZ, R36 ;  /* 0x000000ffff007224 */ /* 0x000fe200078e0024 */
[----:B------:R-:W-:Y:S01]  /*94d0*/  BAR.SYNC.DEFER_BLOCKING 0x0 ;  /* 0x0000000000007b1d */ /* 0x000fe20000010000 */
[----:B------:R-:W-:-:S03]  /*94e0*/  ISETP.GE.AND P0, PT, R211, R64, PT ;  /* 0x00000040d300720c */ /* 0x000fc60003f06270 */
[----:B------:R-:W-:Y:S02]  /*94f0*/  PRMT R105, R0, 0x7610, R105 ;  /* 0x0000761000697816 */ /* 0x000fe40000000069 */
[----:B------:R-:W-:-:S04]  /*9500*/  MOV R0, R37 ;  /* 0x0000002500007202 */ /* 0x000fc80000000f00 */
[----:B------:R-:W-:Y:S01]  /*9510*/  PRMT R105, R105, 0x5410, R0 ;  /* 0x0000541069697816 */ /* 0x000fe20000000000 */
[----:B------:R-:W-:-:S05]  /*9520*/  IMAD.MOV.U32 R0, RZ, RZ, R20 ;  /* 0x000000ffff007224 */ /* 0x000fca00078e0014 */
[----:B------:R-:W-:Y:S01]  /*9530*/  PRMT R101, R0, 0x7610, R101 ;  /* 0x0000761000657816 */ /* 0x000fe20000000065 */
[----:B------:R-:W-:-:S05]  /*9540*/  IMAD.MOV.U32 R0, RZ, RZ, R21 ;  /* 0x000000ffff007224 */ /* 0x000fca00078e0015 */
[----:B------:R-:W-:Y:S01]  /*9550*/  PRMT R101, R101, 0x5410, R0 ;  /* 0x0000541065657816 */ /* 0x000fe20000000000 */
[----:B------:R-:W-:Y:S05]  /*9560*/  @P0 BRA `(.L_x_781) ;  /* 0x00000b6000000947 */ /* 0x000fea0003800000 */
[----:B------:R-:W-:Y:S01]  /*9570*/  ISETP.GE.AND P0, PT, R138, c[0x0][0x27c], PT ;  /* 0x00009f008a007a0c */ /* 0x000fe20003f06270 */
[----:B------:R-:W-:-:S12]  /*9580*/  BSSY B0, `(.L_x_782) ;  /* 0x000002c000007945 */ /* 0x000fd80003800000 */
[----:B------:R-:W-:Y:S05]  /*9590*/  @P0 BRA `(.L_x_783) ;  /* 0x000002a000000947 */ /* 0x000fea0003800000 */
[----:B------:R-:W1:Y:S01]  /*95a0*/  LDS.128 R4, [R194+0x10080] ;  /* 0x01008000c2047984 */ /* 0x000e620000000c00 */
[----:B------:R-:W-:Y:S02]  /*95b0*/  SHF.R.U32.HI R0, RZ, 0x10, R25 ;  /* 0x00000010ff007819 */ /* 0x000fe40000011619 */
[----:B------:R-:W-:Y:S02]  /*95c0*/  SHF.R.U32.HI R3, RZ, 0x10, R23 ;  /* 0x00000010ff037819 */ /* 0x000fe40000011617 */
[----:B------:R-:W-:Y:S01]  /*95d0*/  SHF.R.U64 R11, R24, 0x10, R25 ;  /* 0x00000010180b7819 */ /* 0x000fe20000001219 */
[----:B------:R-:W-:Y:S01]  /*95e0*/  HADD2.F32 R8, -RZ, R0.H0_H0 ;  /* 0x20000000ff087230 */ /* 0x000fe20000004100 */
[----:B------:R-:W-:Y:S01]  /*95f0*/  SHF.R.U64 R12, R22, 0x10, R23 ;  /* 0x00000010160c7819 */ /* 0x000fe20000001217 */
[--C-:B-1----:R-:W-:Y:S02]  /*9600*/  HADD2.F32 R0, -RZ, R7.reuse.H1_H1 ;  /* 0x30000007ff007230 */ /* 0x102fe40000004100 */
[----:B------:R-:W-:-:S02]  /*9610*/  HADD2.F32 R2, -RZ, R7.H0_H0 ;  /* 0x20000007ff027230 */ /* 0x000fc40000004100 */
[----:B------:R-:W-:Y:S01]  /*9620*/  HADD2.F32 R7, -RZ, R3.H0_H0 ;  /* 0x20000003ff077230 */ /* 0x000fe20000004100 */
[----:B------:R-:W-:-:S04]  /*9630*/  FMUL.FTZ R3, R0, R8 ;  /* 0x0000000800037220 */ /* 0x000fc80000410000 */
[C---:B------:R-:W-:Y:S02]  /*9640*/  FFMA.FTZ R3, R2.reuse, R7, -R3 ;  /* 0x0000000702037223 */ /* 0x040fe40000010803 */
[----:B------:R-:W-:-:S04]  /*9650*/  FMUL.FTZ R2, R2, R8 ;  /* 0x0000000802027220 */ /* 0x000fc80000410000 */
[----:B------:R-:W-:Y:S01]  /*9660*/  FFMA.FTZ R0, R0, R7, R2 ;  /* 0x0000000700007223 */ /* 0x000fe20000010002 */
[----:B------:R-:W-:-:S04]  /*9670*/  HADD2.F32 R2, -RZ, R80.H0_H0 ;  /* 0x20000050ff027230 */ /* 0x000fc80000004100 */
[----:B------:R-:W-:Y:S01]  /*9680*/  F2FP.PACK_AB R7, R0, R3 ;  /* 0x000000030007723e */ /* 0x000fe200000000ff */
[----:B------:R-:W-:Y:S02]  /*9690*/  HADD2.F32 R0, -RZ, R65.H0_H0 ;  /* 0x20000041ff007230 */ /* 0x000fe40000004100 */
[--C-:B------:R-:W-:Y:S02]  /*96a0*/  HADD2.F32 R3, -RZ, R4.reuse.H1_H1 ;  /* 0x30000004ff037230 */ /* 0x100fe40000004100 */
[----:B------:R-:W-:-:S03]  /*96b0*/  HADD2.F32 R4, -RZ, R4.H0_H0 ;  /* 0x20000004ff047230 */ /* 0x000fc60000004100 */
[CC--:B------:R-:W-:Y:S02]  /*96c0*/  FMUL.FTZ R8, R3.reuse, R0.reuse ;  /* 0x0000000003087220 */ /* 0x0c0fe40000410000 */
[C---:B------:R-:W-:Y:S02]  /*96d0*/  FMUL.FTZ R0, R4.reuse, R0 ;  /* 0x0000000004007220 */ /* 0x040fe40000410000 */
[-C--:B------:R-:W-:Y:S01]  /*96e0*/  FFMA.FTZ R10, R4, R2.reuse, -R8 ;  /* 0x00000002040a7223 */ /* 0x080fe20000010808 */
[--C-:B------:R-:W-:Y:S01]  /*96f0*/  HADD2.F32 R4, -RZ, R6.reuse.H0_H0 ;  /* 0x20000006ff047230 */ /* 0x100fe20000004100 */
[----:B------:R-:W-:Y:S01]  /*9700*/  FFMA.FTZ R9, R3, R2, R0 ;  /* 0x0000000203097223 */ /* 0x000fe20000010000 */
[----:B------:R-:W-:Y:S02]  /*9710*/  HADD2.F32 R0, -RZ, R65.H1_H1 ;  /* 0x30000041ff007230 */ /* 0x000fe40000004100 */
[----:B------:R-:W-:Y:S02]  /*9720*/  HADD2.F32 R3, -RZ, R6.H1_H1 ;  /* 0x30000006ff037230 */ /* 0x000fe40000004100 */
[----:B------:R-:W-:-:S03]  /*9730*/  HADD2.F32 R2, -RZ, R80.H1_H1 ;  /* 0x30000050ff027230 */ /* 0x000fc60000004100 */
[CC--:B------:R-:W-:Y:S02]  /*9740*/  FMUL.FTZ R6, R3.reuse, R0.reuse ;  /* 0x0000000003067220 */ /* 0x0c0fe40000410000 */
[C---:B------:R-:W-:Y:S02]  /*9750*/  FMUL.FTZ R0, R4.reuse, R0 ;  /* 0x0000000004007220 */ /* 0x040fe40000410000 */
[-C--:B------:R-:W-:Y:S01]  /*9760*/  FFMA.FTZ R8, R4, R2.reuse, -R6 ;  /* 0x0000000204087223 */ /* 0x080fe20000010806 */
[----:B------:R-:W-:Y:S01]  /*9770*/  HADD2.F32 R4, -RZ, R11.H0_H0 ;  /* 0x2000000bff047230 */ /* 0x000fe20000004100 */
[----:B------:R-:W-:Y:S01]  /*9780*/  FFMA.FTZ R6, R3, R2, R0 ;  /* 0x0000000203067223 */ /* 0x000fe20000010000 */
[--C-:B------:R-:W-:Y:S02]  /*9790*/  HADD2.F32 R0, -RZ, R5.reuse.H1_H1 ;  /* 0x30000005ff007230 */ /* 0x100fe40000004100 */
[----:B------:R-:W-:Y:S02]  /*97a0*/  HADD2.F32 R2, -RZ, R5.H0_H0 ;  /* 0x20000005ff027230 */ /* 0x000fe40000004100 */
[----:B------:R-:W-:Y:S01]  /*97b0*/  HADD2.F32 R5, -RZ, R12.H0_H0 ;  /* 0x2000000cff057230 */ /* 0x000fe20000004100 */
[----:B------:R-:W-:Y:S01]  /*97c0*/  FMUL.FTZ R3, R0, R4 ;  /* 0x0000000400037220 */ /* 0x000fe20000410000 */
[----:B------:R-:W-:-:S03]  /*97d0*/  F2FP.PACK_AB R6, R6, R8 ;  /* 0x000000080606723e */ /* 0x000fc600000000ff */
[C---:B------:R-:W-:Y:S02]  /*97e0*/  FFMA.FTZ R3, R2.reuse, R5, -R3 ;  /* 0x0000000502037223 */ /* 0x040fe40000010803 */
[----:B------:R-:W-:Y:S01]  /*97f0*/  FMUL.FTZ R2, R2, R4 ;  /* 0x0000000402027220 */ /* 0x000fe20000410000 */
[----:B------:R-:W-:-:S03]  /*9800*/  F2FP.PACK_AB R4, R9, R10 ;  /* 0x0000000a0904723e */ /* 0x000fc600000000ff */
[----:B------:R-:W-:-:S05]  /*9810*/  FFMA.FTZ R2, R0, R5, R2 ;  /* 0x0000000500027223 */ /* 0x000fca0000010002 */
[----:B------:R-:W-:-:S05]  /*9820*/  F2FP.PACK_AB R5, R2, R3 ;  /* 0x000000030205723e */ /* 0x000fca00000000ff */
[----:B------:R1:W-:Y:S02]  /*9830*/  STS.128 [R194+0x10080], R4 ;  /* 0x01008004c2007388 */ /* 0x0003e40000000c00 */
.L_x_783:
[----:B------:R-:W-:Y:S05]  /*9840*/  BSYNC B0 ;  /* 0x0000000000007941 */ /* 0x000fea0003800000 */
.L_x_782:
[----:B------:R-:W-:Y:S01]  /*9850*/  ISETP.GE.AND P0, PT, R158, c[0x0][0x27c], PT ;  /* 0x00009f009e007a0c */ /* 0x000fe20003f06270 */
[----:B------:R-:W-:-:S12]  /*9860*/  BSSY B0, `(.L_x_784) ;  /* 0x000002c000007945 */ /* 0x000fd80003800000 */
[----:B------:R-:W-:Y:S05]  /*9870*/  @P0 BRA `(.L_x_785) ;  /* 0x000002a000000947 */ /* 0x000fea0003800000 */
[----:B-1----:R-:W1:Y:S01]  /*9880*/  LDS.128 R4, [R194+0x14080] ;  /* 0x01408000c2047984 */ /* 0x002e620000000c00 */
        /* <DEDUP_REMOVED lines=41> */
.L_x_785:
[----:B------:R-:W-:Y:S05]  /*9b20*/  BSYNC B0 ;  /* 0x0000000000007941 */ /* 0x000fea0003800000 */
.L_x_784:
        /* <DEDUP_REMOVED lines=45> */
.L_x_787:
[----:B------:R-:W-:Y:S05]  /*9e00*/  BSYNC B0 ;  /* 0x0000000000007941 */ /* 0x000fea0003800000 */
.L_x_786:
[----:B------:R-:W-:-:S13]  /*9e10*/  ISETP.GE.AND P0, PT, R157, c[0x0][0x27c], PT ;  /* 0x00009f009d007a0c */ /* 0x000fda0003f06270 */
[----:B------:R-:W-:Y:S05]  /*9e20*/  @P0 BRA `(.L_x_781) ;  /* 0x000002a000000947 */ /* 0x000fea0003800000 */
[----:B------:R-:W2:Y:S01]  /*9e30*/  LDS.128 R8, [R194+0x1c080] ;  /* 0x01c08000c2087984 */ /* 0x000ea20000000c00 */
[--C-:B------:R-:W-:Y:S02]  /*9e40*/  SHF.R.U32.HI R0, RZ, 0x10, R39.reuse ;  /* 0x00000010ff007819 */ /* 0x100fe40000011627 */
[----:B------:R-:W-:-:S03]  /*9e50*/  SHF.R.U64 R12, R38, 0x10, R39 ;  /* 0x00000010260c7819 */ /* 0x000fc60000001227 */
[----:B-1----:R-:W-:Y:S01]  /*9e60*/  HADD2.F32 R4, -RZ, R0.H0_H0 ;  /* 0x20000000ff047230 */ /* 0x002fe20000004100 */
[----:B------:R-:W-:-:S05]  /*9e70*/  SHF.R.U32.HI R0, RZ, 0x10, R41 ;  /* 0x00000010ff007819 */ /* 0x000fca0000011629 */
[----:B------:R-:W-:Y:S02]  /*9e80*/  HADD2.F32 R0, -RZ, R0.H0_H0 ;  /* 0x20000000ff007230 */ /* 0x000fe40000004100 */
[--C-:B--2---:R-:W-:Y:S02]  /*9e90*/  HADD2.F32 R2, -RZ, R11.reuse.H1_H1 ;  /* 0x3000000bff027230 */ /* 0x104fe40000004100 */
[----:B------:R-:W-:-:S03]  /*9ea0*/  HADD2.F32 R3, -RZ, R11.H0_H0 ;  /* 0x2000000bff037230 */ /* 0x000fc60000004100 */
[CC--:B------:R-:W-:Y:S02]  /*9eb0*/  FMUL.FTZ R5, R2.reuse, R4.reuse ;  /* 0x0000000402057220 */ /* 0x0c0fe40000410000 */
[C---:B------:R-:W-:Y:S02]  /*9ec0*/  FMUL.FTZ R4, R3.reuse, R4 ;  /* 0x0000000403047220 */ /* 0x040fe40000410000 */
[-C--:B------:R-:W-:Y:S01]  /*9ed0*/  FFMA.FTZ R13, R3, R0.reuse, -R5 ;  /* 0x00000000030d7223 */ /* 0x080fe20000010805 */
[--C-:B------:R-:W-:Y:S01]  /*9ee0*/  HADD2.F32 R3, -RZ, R8.reuse.H1_H1 ;  /* 0x30000008ff037230 */ /* 0x100fe20000004100 */
[----:B------:R-:W-:Y:S01]  /*9ef0*/  FFMA.FTZ R7, R2, R0, R4 ;  /* 0x0000000002077223 */ /* 0x000fe20000010004 */
[----:B------:R-:W-:Y:S02]  /*9f00*/  HADD2.F32 R0, -RZ, R85.H1_H1 ;  /* 0x30000055ff007230 */ /* 0x000fe40000004100 */
[----:B------:R-:W-:Y:S02]  /*9f10*/  HADD2.F32 R4, -RZ, R8.H0_H0 ;  /* 0x20000008ff047230 */ /* 0x000fe40000004100 */
[----:B------:R-:W-:Y:S01]  /*9f20*/  HADD2.F32 R2, -RZ, R87.H1_H1 ;  /* 0x30000057ff027230 */ /* 0x000fe20000004100 */
[-C--:B------:R-:W-:Y:S01]  /*9f30*/  FMUL.FTZ R5, R3, R0.reuse ;  /* 0x0000000003057220 */ /* 0x080fe20000410000 */
[----:B------:R-:W-:Y:S01]  /*9f40*/  F2FP.PACK_AB R7, R7, R13 ;  /* 0x0000000d0707723e */ /* 0x000fe200000000ff */
[----:B------:R-:W-:-:S02]  /*9f50*/  FMUL.FTZ R0, R4, R0 ;  /* 0x0000000004007220 */ /* 0x000fc40000410000 */
[-C--:B------:R-:W-:Y:S01]  /*9f60*/  FFMA.FTZ R11, R4, R2.reuse, -R5 ;  /* 0x00000002040b7223 */ /* 0x080fe20000010805 */
[--C-:B------:R-:W-:Y:S01]  /*9f70*/  HADD2.F32 R4, -RZ, R10.reuse.H0_H0 ;  /* 0x2000000aff047230 */ /* 0x100fe20000004100 */
[----:B------:R-:W-:Y:S01]  /*9f80*/  FFMA.FTZ R8, R3, R2, R0 ;  /* 0x0000000203087223 */ /* 0x000fe20000010000 */
[----:B------:R-:W-:Y:S02]  /*9f90*/  HADD2.F32 R3, -RZ, R10.H1_H1 ;  /* 0x3000000aff037230 */ /* 0x000fe40000004100 */
[----:B------:R-:W-:Y:S02]  /*9fa0*/  HADD2.F32 R0, -RZ, R87.H0_H0 ;  /* 0x20000057ff007230 */ /* 0x000fe40000004100 */
[----:B------:R-:W-:Y:S02]  /*9fb0*/  HADD2.F32 R2, -RZ, R88.H1_H1 ;  /* 0x30000058ff027230 */ /* 0x000fe40000004100 */
[----:B------:R-:W-:Y:S01]  /*9fc0*/  HADD2.F32 R10, -RZ, R12.H0_H0 ;  /* 0x2000000cff0a7230 */ /* 0x000fe20000004100 */
[----:B------:R-:W-:-:S02]  /*9fd0*/  FMUL.FTZ R5, R3, R0 ;  /* 0x0000000003057220 */ /* 0x000fc40000410000 */
[C---:B------:R-:W-:Y:S02]  /*9fe0*/  FMUL.FTZ R0, R4.reuse, R0 ;  /* 0x0000000004007220 */ /* 0x040fe40000410000 */
[-C--:B------:R-:W-:Y:S02]  /*9ff0*/  FFMA.FTZ R5, R4, R2.reuse, -R5 ;  /* 0x0000000204057223 */ /* 0x080fe40000010805 */
[----:B------:R-:W-:Y:S01]  /*a000*/  FFMA.FTZ R6, R3, R2, R0 ;  /* 0x0000000203067223 */ /* 0x000fe20000010000 */
[----:B------:R-:W-:Y:S01]  /*a010*/  SHF.R.U64 R3, R40, 0x10, R41 ;  /* 0x0000001028037819 */ /* 0x000fe20000001229 */
[--C-:B------:R-:W-:Y:S02]  /*a020*/  HADD2.F32 R0, -RZ, R9.reuse.H1_H1 ;  /* 0x30000009ff007230 */ /* 0x100fe40000004100 */
[----:B------:R-:W-:Y:S01]  /*a030*/  HADD2.F32 R2, -RZ, R9.H0_H0 ;  /* 0x20000009ff027230 */ /* 0x000fe20000004100 */
[----:B------:R-:W-:Y:S01]  /*a040*/  F2FP.PACK_AB R6, R6, R5 ;  /* 0x000000050606723e */ /* 0x000fe200000000ff */
[----:B------:R-:W-:Y:S01]  /*a050*/  HADD2.F32 R9, -RZ, R3.H0_H0 ;  /* 0x20000003ff097230 */ /* 0x000fe20000004100 */
[----:B------:R-:W-:-:S02]  /*a060*/  FMUL.FTZ R4, R0, R10 ;  /* 0x0000000a00047220 */ /* 0x000fc40000410000 */
[C---:B------:R-:W-:Y:S02]  /*a070*/  FMUL.FTZ R3, R2.reuse, R10 ;  /* 0x0000000a02037220 */ /* 0x040fe40000410000 */
[----:B------:R-:W-:Y:S01]  /*a080*/  FFMA.FTZ R2, R2, R9, -R4 ;  /* 0x0000000902027223 */ /* 0x000fe20000010804 */
[----:B------:R-:W-:Y:S01]  /*a090*/  F2FP.PACK_AB R4, R8, R11 ;  /* 0x0000000b0804723e */ /* 0x000fe200000000ff */
[----:B------:R-:W-:-:S05]  /*a0a0*/  FFMA.FTZ R3, R0, R9, R3 ;  /* 0x0000000900037223 */ /* 0x000fca0000010003 */
[----:B------:R-:W-:-:S05]  /*a0b0*/  F2FP.PACK_AB R5, R3, R2 ;  /* 0x000000020305723e */ /* 0x000fca00000000ff */
[----:B------:R1:W-:Y:S02]  /*a0c0*/  STS.128 [R194+0x1c080], R4 ;  /* 0x01c08004c2007388 */ /* 0x0003e40000000c00 */
.L_x_781:
[----:B------:R-:W-:Y:S05]  /*a0d0*/  BSYNC B1 ;  /* 0x0000000000017941 */ /* 0x000fea0003800000 */
.L_x_780:
[----:B------:R-:W-:Y:S01]  /*a0e0*/  IADD3 R0, R211, 0x20, RZ ;  /* 0x00000020d3007810 */ /* 0x000fe20007ffe0ff */
[----:B------:R-:W-:Y:S03]  /*a0f0*/  BSSY B1, `(.L_x_788) ;  /* 0x00000b9000017945 */ /* 0x000fe60003800000 */
[----:B------:R-:W-:-:S13]  /*a100*/  ISETP.GE.AND P0, PT, R0, R64, PT ;  /* 0x000000400000720c */ /* 0x000fda0003f06270 */
[----:B------:R-:W-:Y:S05]  /*a110*/  @P0 BRA `(.L_x_789) ;  /* 0x00000b6000000947 */ /* 0x000fea0003800000 */
[----:B------:R-:W-:Y:S01]  /*a120*/  ISETP.GE.AND P0, PT, R138, c[0x0][0x27c], PT ;  /* 0x00009f008a007a0c */ /* 0x000fe20003f06270 */
[----:B------:R-:W-:-:S12]  /*a130*/  BSSY B0, `(.L_x_790) ;  /* 0x000002c000007945 */ /* 0x000fd80003800000 */
[----:B------:R-:W-:Y:S05]  /*a140*/  @P0 BRA `(.L_x_791) ;  /* 0x000002a000000947 */ /* 0x000fea0003800000 */
[----:B------:R-:W2:Y:S01]  /*a150*/  LDS.128 R8, [R194+0x11080] ;  /* 0x01108000c2087984 */ /* 0x000ea20000000c00 */
[----:B------:R-:W-:Y:S02]  /*a160*/  SHF.R.U32.HI R0, RZ, 0x10, R43 ;  /* 0x00000010ff007819 */ /* 0x000fe4000001162b */
[----:B------:R-:W-:Y:S02]  /*a170*/  SHF.R.U32.HI R2, RZ, 0x10, R45 ;  /* 0x00000010ff027819 */ /* 0x000fe4000001162d */
[----:B-1----:R-:W-:Y:S01]  /*a180*/  SHF.R.U64 R6, R42, 0x10, R43 ;  /* 0x000000102a067819 */ /* 0x002fe2000000122b */
[----:B------:R-:W-:Y:S02]  /*a190*/  HADD2.F32 R0, -RZ, R0.H0_H0 ;  /* 0x20000000ff007230 */ /* 0x000fe40000004100 */
[----:B------:R-:W-:Y:S02]  /*a1a0*/  HADD2.F32 R2, -RZ, R2.H0_H0 ;  /* 0x20000002ff027230 */ /* 0x000fe40000004100 */
[----:B------:R-:W-:-:S02]  /*a1b0*/  HADD2.F32 R6, -RZ, R6.H0_H0 ;  /* 0x20000006ff067230 */ /* 0x000fc40000004100 */
[--C-:B--2---:R-:W-:Y:S02]  /*a1c0*/  HADD2.F32 R3, -RZ, R11.reuse.H1_H1 ;  /* 0x3000000bff037230 */ /* 0x104fe40000004100 */
[----:B------:R-:W-:-:S03]  /*a1d0*/  HADD2.F32 R4, -RZ, R11.H0_H0 ;  /* 0x2000000bff047230 */ /* 0x000fc60000004100 */
[CC--:B------:R-:W-:Y:S02]  /*a1e0*/  FMUL.FTZ R5, R3.reuse, R0.reuse ;  /* 0x0000000003057220 */ /* 0x0c0fe40000410000 */
[C---:B------:R-:W-:Y:S02]  /*a1f0*/  FMUL.FTZ R0, R4.reuse, R0 ;  /* 0x0000000004007220 */ /* 0x040fe40000410000 */
[-C--:B------:R-:W-:Y:S01]  /*a200*/  FFMA.FTZ R13, R4, R2.reuse, -R5 ;  /* 0x00000002040d7223 */ /* 0x080fe20000010805 */
[--C-:B------:R-:W-:Y:S01]  /*a210*/  HADD2.F32 R4, -RZ, R8.reuse.H0_H0 ;  /* 0x20000008ff047230 */ /* 0x100fe20000004100 */
[----:B------:R-:W-:Y:S01]  /*a220*/  FFMA.FTZ R7, R3, R2, R0 ;  /* 0x0000000203077223 */ /* 0x000fe20000010000 */
[----:B------:R-:W-:Y:S02]  /*a230*/  HADD2.F32 R3, -RZ, R8.H1_H1 ;  /* 0x30000008ff037230 */ /* 0x000fe40000004100 */
[----:B------:R-:W-:Y:S02]  /*a240*/  HADD2.F32 R0, -RZ, R85.H0_H0 ;  /* 0x20000055ff007230 */ /* 0x000fe40000004100 */
[----:B------:R-:W-:Y:S01]  /*a250*/  HADD2.F32 R2, -RZ, R86.H1_H1 ;  /* 0x30000056ff027230 */ /* 0x000fe20000004100 */
[----:B------:R-:W-:-:S02]  /*a260*/  F2FP.PACK_AB R7, R7, R13 ;  /* 0x0000000d0707723e */ /* 0x000fc400000000ff */
[CC--:B------:R-:W-:Y:S02]  /*a270*/  FMUL.FTZ R5, R3.reuse, R0.reuse ;  /* 0x0000000003057220 */ /* 0x0c0fe40000410000 */
[C---:B------:R-:W-:Y:S02]  /*a280*/  FMUL.FTZ R0, R4.reuse, R0 ;  /* 0x0000000004007220 */ /* 0x040fe40000410000 */
[-C--:B------:R-:W-:Y:S01]  /*a290*/  FFMA.FTZ R12, R4, R2.reuse, -R5 ;  /* 0x00000002040c7223 */ /* 0x080fe20000010805 */
[--C-:B------:R-:W-:Y:S01]  /*a2a0*/  HADD2.F32 R4, -RZ, R10.reuse.H0_H0 ;  /* 0x2000000aff047230 */ /* 0x100fe20000004100 */
[----:B------:R-:W-:Y:S01]  /*a2b0*/  FFMA.FTZ R11, R3, R2, R0 ;  /* 0x00000002030b7223 */ /* 0x000fe20000010000 */
[----:B------:R-:W-:Y:S02]  /*a2c0*/  HADD2.F32 R3, -RZ, R10.H1_H1 ;  /* 0x3000000aff037230 */ /* 0x000fe40000004100 */
[----:B------:R-:W-:Y:S02]  /*a2d0*/  HADD2.F32 R0, -RZ, R86.H0_H0 ;  /* 0x20000056ff007230 */ /* 0x000fe40000004100 */
[----:B------:R-:W-:-:S03]  /*a2e0*/  HADD2.F32 R2, -RZ, R88.H0_H0 ;  /* 0x20000058ff027230 */ /* 0x000fc60000004100 */
[CC--:B------:R-:W-:Y:S02]  /*a2f0*/  FMUL.FTZ R5, R3.reuse, R0.reuse ;  /* 0x0000000003057220 */ /* 0x0c0fe40000410000 */
[C---:B------:R-:W-:Y:S02]  /*a300*/  FMUL.FTZ R0, R4.reuse, R0 ;  /* 0x0000000004007220 */ /* 0x040fe40000410000 */
[-C--:B------:R-:W-:Y:S02]  /*a310*/  FFMA.FTZ R8, R4, R2.reuse, -R5 ;  /* 0x0000000204087223 */ /* 0x080fe40000010805 */
[----:B------:R-:W-:Y:S01]  /*a320*/  FFMA.FTZ R5, R3, R2, R0 ;  /* 0x0000000203057223 */ /* 0x000fe20000010000 */
[----:B------:R-:W-:Y:S01]  /*a330*/  SHF.R.U64 R3, R44, 0x10, R45 ;  /* 0x000000102c037819 */ /* 0x000fe2000000122d */
[--C-:B------:R-:W-:Y:S02]  /*a340*/  HADD2.F32 R0, -RZ, R9.reuse.H1_H1 ;  /* 0x30000009ff007230 */ /* 0x100fe40000004100 */
[----:B------:R-:W-:-:S02]  /*a350*/  HADD2.F32 R2, -RZ, R9.H0_H0 ;  /* 0x20000009ff027230 */ /* 0x000fc40000004100 */
[----:B------:R-:W-:Y:S01]  /*a360*/  HADD2.F32 R9, -RZ, R3.H0_H0 ;  /* 0x20000003ff097230 */ /* 0x000fe20000004100 */
[-C--:B------:R-:W-:Y:S02]  /*a370*/  FMUL.FTZ R4, R0, R6.reuse ;  /* 0x0000000600047220 */ /* 0x080fe40000410000 */
[C---:B------:R-:W-:Y:S01]  /*a380*/  FMUL.FTZ R3, R2.reuse, R6 ;  /* 0x0000000602037220 */ /* 0x040fe20000410000 */
[----:B------:R-:W-:Y:S01]  /*a390*/  F2FP.PACK_AB R6, R5, R8 ;  /* 0x000000080506723e */ /* 0x000fe200000000ff */
[-C--:B------:R-:W-:Y:S01]  /*a3a0*/  FFMA.FTZ R2, R2, R9.reuse, -R4 ;  /* 0x0000000902027223 */ /* 0x080fe20000010804 */
[----:B------:R-:W-:Y:S01]  /*a3b0*/  F2FP.PACK_AB R4, R11, R12 ;  /* 0x0000000c0b04723e */ /* 0x000fe200000000ff */
[----:B------:R-:W-:-:S05]  /*a3c0*/  FFMA.FTZ R3, R0, R9, R3 ;  /* 0x0000000900037223 */ /* 0x000fca0000010003 */
[----:B------:R-:W-:-:S05]  /*a3d0*/  F2FP.PACK_AB R5, R3, R2 ;  /* 0x000000020305723e */ /* 0x000fca00000000ff */
[----:B------:R1:W-:Y:S02]  /*a3e0*/  STS.128 [R194+0x11080], R4 ;  /* 0x01108004c2007388 */ /* 0x0003e40000000c00 */
.L_x_791:
[----:B------:R-:W-:Y:S05]  /*a3f0*/  BSYNC B0 ;  /* 0x0000000000007941 */ /* 0x000fea0003800000 */
.L_x_790:
        /* <DEDUP_REMOVED lines=19> */
[----:B------:R-:W-:Y:S01]  /*a530*/  HADD2.F32 R2, -RZ, R90.H0_H0 ;  /* 0x2000005aff027230 */ /* 0x000fe20000004100 */
[----:B------:R-:W-:-:S02]  /*a540*/  F2FP.PACK_AB R7, R7, R13 ;  /* 0x0000000d0707723e */ /* 0x000fc400000000ff */
        /* <DEDUP_REMOVED lines=24> */
.L_x_793:
[----:B------:R-:W-:Y:S05]  /*a6d0*/  BSYNC B0 ;  /* 0x0000000000007941 */ /* 0x000fea0003800000 */
.L_x_792:
[----:B------:R-:W-:Y:S01]  /*a6e0*/  ISETP.GE.AND P0, PT, R156, c[0x0][0x27c], PT ;  /* 0x00009f009c007a0c */ /* 0x000fe20003f06270 */
[----:B------:R-:W-:-:S12]  /*a6f0*/  BSSY B0, `(.L_x_794) ;  /* 0x000002c000007945 */ /* 0x000fd80003800000 */
[----:B------:R-:W-:Y:S05]  /*a700*/  @P0 BRA `(.L_x_795) ;  /* 0x000002a000000947 */ /* 0x000fea0003800000 */
[----:B------:R-:W2:Y:S01]  /*a710*/  LDS.128 R8, [R194+0x19080] ;  /* 0x01908000c2087984 */ /* 0x000ea20000000c00 */
[----:B------:R-:W-:Y:S01]  /*a720*/  SHF.R.U32.HI R0, RZ, 0x10, R47 ;  /* 0x00000010ff007819 */ /* 0x000fe2000001162f */
[----:B-1----:R-:W-:Y:S01]  /*a730*/  HADD2.F32 R6, -RZ, R92.H0_H0 ;  /* 0x2000005cff067230 */ /* 0x002fe20000004100 */
[--C-:B------:R-:W-:Y:S02]  /*a740*/  SHF.R.U32.HI R2, RZ, 0x10, R15.reuse ;  /* 0x00000010ff027819 */ /* 0x100fe4000001160f */
[----:B------:R-:W-:Y:S01]  /*a750*/  SHF.R.U64 R13, R14, 0x10, R15 ;  /* 0x000000100e0d7819 */ /* 0x000fe2000000120f */
[----:B------:R-:W-:Y:S01]  /*a760*/  HADD2.F32 R0, -RZ, R0.H0_H0 ;  /* 0x20000000ff007230 */ /* 0x000fe20000004100 */
[----:B------:R-:W-:Y:S01]  /*a770*/  SHF.R.U64 R12, R46, 0x10, R47 ;  /* 0x000000102e0c7819 */ /* 0x000fe2000000122f */
[----:B------:R-:W-:Y:S02]  /*a780*/  HADD2.F32 R2, -RZ, R2.H0_H0 ;  /* 0x20000002ff027230 */ /* 0x000fe40000004100 */
[----:B------:R-:W-:-:S02]  /*a790*/  HADD2.F32 R13, -RZ, R13.H0_H0 ;  /* 0x2000000dff0d7230 */ /* 0x000fc40000004100 */
[--C-:B--2---:R-:W-:Y:S02]  /*a7a0*/  HADD2.F32 R3, -RZ, R11.reuse.H1_H1 ;  /* 0x3000000bff037230 */ /* 0x104fe40000004100 */
[----:B------:R-:W-:Y:S02]  /*a7b0*/  HADD2.F32 R4, -RZ, R11.H0_H0 ;  /* 0x2000000bff047230 */ /* 0x000fe40000004100 */
[----:B------:R-:W-:Y:S01]  /*a7c0*/  HADD2.F32 R11, -RZ, R8.H1_H1 ;  /* 0x30000008ff0b7230 */ /* 0x000fe20000004100 */
[CC--:B------:R-:W-:Y:S01]  /*a7d0*/  FMUL.FTZ R5, R3.reuse, R0.reuse ;  /* 0x0000000003057220 */ /* 0x0c0fe20000410000 */
[--C-:B------:R-:W-:Y:S01]  /*a7e0*/  HADD2.F32 R7, -RZ, R10.reuse.H0_H0 ;  /* 0x2000000aff077230 */ /* 0x100fe20000004100 */
[C---:B------:R-:W-:Y:S02]  /*a7f0*/  FMUL.FTZ R0, R4.reuse, R0 ;  /* 0x0000000004007220 */ /* 0x040fe40000410000 */
[-C--:B------:R-:W-:Y:S01]  /*a800*/  FFMA.FTZ R15, R4, R2.reuse, -R5 ;  /* 0x00000002040f7223 */ /* 0x080fe20000010805 */
[----:B------:R-:W-:Y:S01]  /*a810*/  HADD2.F32 R4, -RZ, R10.H1_H1 ;  /* 0x3000000aff047230 */ /* 0x000fe20000004100 */
[----:B------:R-:W-:Y:S01]  /*a820*/  FFMA.FTZ R14, R3, R2, R0 ;  /* 0x00000002030e7223 */ /* 0x000fe20000010000 */
[----:B------:R-:W-:-:S02]  /*a830*/  HADD2.F32 R0, -RZ, R91.H0_H0 ;  /* 0x2000005bff007230 */ /* 0x000fc40000004100 */
[----:B------:R-:W-:Y:S02]  /*a840*/  HADD2.F32 R2, -RZ, R8.H0_H0 ;  /* 0x20000008ff027230 */ /* 0x000fe40000004100 */
[--C-:B------:R-:W-:Y:S01]  /*a850*/  HADD2.F32 R5, -RZ, R9.reuse.H0_H0 ;  /* 0x20000009ff057230 */ /* 0x100fe20000004100 */
[CC--:B------:R-:W-:Y:S01]  /*a860*/  FMUL.FTZ R10, R11.reuse, R0.reuse ;  /* 0x000000000b0a7220 */ /* 0x0c0fe20000410000 */
[----:B------:R-:W-:Y:S01]  /*a870*/  HADD2.F32 R3, -RZ, R9.H1_H1 ;  /* 0x30000009ff037230 */ /* 0x000fe20000004100 */
[C---:B------:R-:W-:Y:S01]  /*a880*/  FMUL.FTZ R8, R2.reuse, R0 ;  /* 0x0000000002087220 */ /* 0x040fe20000410000 */
[----:B------:R-:W-:Y:S01]  /*a890*/  HADD2.F32 R0, -RZ, R91.H1_H1 ;  /* 0x3000005bff007230 */ /* 0x000fe20000004100 */
[-C--:B------:R-:W-:Y:S01]  /*a8a0*/  FFMA.FTZ R10, R2, R6.reuse, -R10 ;  /* 0x00000006020a7223 */ /* 0x080fe2000001080a */
[----:B------:R-:W-:Y:S01]  /*a8b0*/  HADD2.F32 R9, -RZ, R12.H0_H0 ;  /* 0x2000000cff097230 */ /* 0x000fe20000004100 */
[----:B------:R-:W-:Y:S01]  /*a8c0*/  FFMA.FTZ R11, R11, R6, R8 ;  /* 0x000000060b0b7223 */ /* 0x000fe20000010008 */
[----:B------:R-:W-:Y:S01]  /*a8d0*/  HADD2.F32 R2, -RZ, R92.H1_H1 ;  /* 0x3000005cff027230 */ /* 0x000fe20000004100 */
[----:B------:R-:W-:-:S02]  /*a8e0*/  FMUL.FTZ R6, R4, R0 ;  /* 0x0000000004067220 */ /* 0x000fc40000410000 */
[----:B------:R-:W-:Y:S02]  /*a8f0*/  FMUL.FTZ R0, R7, R0 ;  /* 0x0000000007007220 */ /* 0x000fe40000410000 */
[-C--:B------:R-:W-:Y:S02]  /*a900*/  FMUL.FTZ R8, R3, R9.reuse ;  /* 0x0000000903087220 */ /* 0x080fe40000410000 */
[----:B------:R-:W-:Y:S02]  /*a910*/  FMUL.FTZ R9, R5, R9 ;  /* 0x0000000905097220 */ /* 0x000fe40000410000 */
[-C--:B------:R-:W-:Y:S01]  /*a920*/  FFMA.FTZ R6, R7, R2.reuse, -R6 ;  /* 0x0000000207067223 */ /* 0x080fe20000010806 */
[----:B------:R-:W-:Y:S01]  /*a930*/  F2FP.PACK_AB R7, R14, R15 ;  /* 0x0000000f0e07723e */ /* 0x000fe200000000ff */
[----:B------:R-:W-:Y:S01]  /*a940*/  FFMA.FTZ R2, R4, R2, R0 ;  /* 0x0000000204027223 */ /* 0x000fe20000010000 */
[----:B------:R-:W-:Y:S01]  /*a950*/  F2FP.PACK_AB R4, R11, R10 ;  /* 0x0000000a0b04723e */ /* 0x000fe200000000ff */
[----:B------:R-:W-:-:S02]  /*a960*/  FFMA.FTZ R0, R5, R13, -R8 ;  /* 0x0000000d05007223 */ /* 0x000fc40000010808 */
[----:B------:R-:W-:Y:S01]  /*a970*/  FFMA.FTZ R3, R3, R13, R9 ;  /* 0x0000000d03037223 */ /* 0x000fe20000010009 */
[----:B------:R-:W-:-:S04]  /*a980*/  F2FP.PACK_AB R6, R2, R6 ;  /* 0x000000060206723e */ /* 0x000fc800000000ff */
[----:B------:R-:W-:-:S05]  /*a990*/  F2FP.PACK_AB R5, R3, R0 ;  /* 0x000000000305723e */ /* 0x000fca00000000ff */
[----:B------:R1:W-:Y:S02]  /*a9a0*/  STS.128 [R194+0x19080], R4 ;  /* 0x01908004c2007388 */ /* 0x0003e40000000c00 */
.L_x_795:
[----:B------:R-:W-:Y:S05]  /*a9b0*/  BSYNC B0 ;  /* 0x0000000000007941 */ /* 0x000fea0003800000 */
.L_x_794:
[----:B------:R-:W-:-:S13]  /*a9c0*/  ISETP.GE.AND P0, PT, R157, c[0x0][0x27c], PT ;  /* 0x00009f009d007a0c */ /* 0x000fda0003f06270 */
[----:B------:R-:W-:Y:S05]  /*a9d0*/  @P0 BRA `(.L_x_789) ;  /* 0x000002a000000947 */ /* 0x000fea0003800000 */
[----:B-1----:R-:W1:Y:S01]  /*a9e0*/  LDS.128 R4, [R194+0x1d080] ;  /* 0x01d08000c2047984 */ /* 0x002e620000000c00 */
[----:B------:R-:W-:Y:S02]  /*a9f0*/  SHF.R.U32.HI R0, RZ, 0x10, R49 ;  /* 0x00000010ff007819 */ /* 0x000fe40000011631 */
[----:B------:R-:W-:Y:S02]  /*aa00*/  SHF.R.U32.HI R2, RZ, 0x10, R55 ;  /* 0x00000010ff027819 */ /* 0x000fe40000011637 */
[----:B------:R-:W-:Y:S01]  /*aa10*/  SHF.R.U64 R14, R48, 0x10, R49 ;  /* 0x00000010300e7819 */ /* 0x000fe20000001231 */
[----:B------:R-:W-:Y:S01]  /*aa20*/  HADD2.F32 R12, -RZ, R0.H0_H0 ;  /* 0x20000000ff0c7230 */ /* 0x000fe20000004100 */
[----:B------:R-:W-:Y:S01]  /*aa30*/  SHF.R.U64 R15, R54, 0x10, R55 ;  /* 0x00000010360f7819 */ /* 0x000fe20000001237 */
[----:B------:R-:W-:Y:S02]  /*aa40*/  HADD2.F32 R0, -RZ, R94.H0_H0 ;  /* 0x2000005eff007230 */ /* 0x000fe40000004100 */
[----:B------:R-:W-:-:S02]  /*aa50*/  HADD2.F32 R17, -RZ, R2.H0_H0 ;  /* 0x20000002ff117230 */ /* 0x000fc40000004100 */
[----:B------:R-:W-:Y:S02]  /*aa60*/  HADD2.F32 R2, -RZ, R95.H1_H1 ;  /* 0x3000005fff027230 */ /* 0x000fe40000004100 */
[----:B------:R-:W-:Y:S02]  /*aa70*/  HADD2.F32 R15, -RZ, R15.H0_H0 ;  /* 0x2000000fff0f7230 */ /* 0x000fe40000004100 */
[--C-:B-1----:R-:W-:Y:S02]  /*aa80*/  HADD2.F32 R10, -RZ, R7.reuse.H0_H0 ;  /* 0x20000007ff0a7230 */ /* 0x102fe40000004100 */
[----:B------:R-:W-:Y:S02]  /*aa90*/  HADD2.F32 R7, -RZ, R7.H1_H1 ;  /* 0x30000007ff077230 */ /* 0x000fe40000004100 */
[--C-:B------:R-:W-:Y:S02]  /*aaa0*/  HADD2.F32 R9, -RZ, R4.reuse.H0_H0 ;  /* 0x20000004ff097230 */ /* 0x100fe40000004100 */
[----:B------:R-:W-:-:S02]  /*aab0*/  HADD2.F32 R8, -RZ, R4.H1_H1 ;  /* 0x30000004ff087230 */ /* 0x000fc40000004100 */
[--C-:B------:R-:W-:Y:S02]  /*aac0*/  HADD2.F32 R4, -RZ, R5.reuse.H0_H0 ;  /* 0x20000005ff047230 */ /* 0x100fe40000004100 */
[----:B------:R-:W-:Y:S01]  /*aad0*/  HADD2.F32 R3, -RZ, R5.H1_H1 ;  /* 0x30000005ff037230 */ /* 0x000fe20000004100 */
[----:B------:R-:W-:Y:S01]  /*aae0*/  FMUL.FTZ R5, R7, R12 ;  /* 0x0000000c07057220 */ /* 0x000fe20000410000 */
[--C-:B------:R-:W-:Y:S01]  /*aaf0*/  HADD2.F32 R11, -RZ, R6.reuse.H0_H0 ;  /* 0x20000006ff0b7230 */ /* 0x100fe20000004100 */
[-C--:B------:R-:W-:Y:S01]  /*ab00*/  FMUL.FTZ R13, R8, R0.reuse ;  /* 0x00000000080d7220 */ /* 0x080fe20000410000 */
[----:B------:R-:W-:Y:S01]  /*ab10*/  HADD2.F32 R6, -RZ, R6.H1_H1 ;  /* 0x30000006ff067230 */ /* 0x000fe20000004100 */
[----:B------:R-:W-:Y:S02]  /*ab20*/  FFMA.FTZ R16, R10, R17, -R5 ;  /* 0x000000110a107223 */ /* 0x000fe40000010805 */
[C---:B------:R-:W-:Y:S01]  /*ab30*/  FMUL.FTZ R5, R9.reuse, R0 ;  /* 0x0000000009057220 */ /* 0x040fe20000410000 */
[----:B------:R-:W-:Y:S01]  /*ab40*/  HADD2.F32 R0, -RZ, R95.H0_H0 ;  /* 0x2000005fff007230 */ /* 0x000fe20000004100 */
[----:B------:R-:W-:-:S02]  /*ab50*/  FFMA.FTZ R13, R9, R2, -R13 ;  /* 0x00000002090d7223 */ /* 0x000fc4000001080d */
[----:B------:R-:W-:Y:S01]  /*ab60*/  FFMA.FTZ R9, R8, R2, R5 ;  /* 0x0000000208097223 */ /* 0x000fe20000010005 */
[----:B------:R-:W-:Y:S01]  /*ab70*/  HADD2.F32 R8, -RZ, R14.H0_H0 ;  /* 0x2000000eff087230 */ /* 0x000fe20000004100 */
[----:B------:R-:W-:Y:S01]  /*ab80*/  FMUL.FTZ R12, R10, R12 ;  /* 0x0000000c0a0c7220 */ /* 0x000fe20000410000 */
[----:B------:R-:W-:Y:S01]  /*ab90*/  HADD2.F32 R2, -RZ, R96.H1_H1 ;  /* 0x30000060ff027230 */ /* 0x000fe20000004100 */
[-C--:B------:R-:W-:Y:S02]  /*aba0*/  FMUL.FTZ R5, R6, R0.reuse ;  /* 0x0000000006057220 */ /* 0x080fe40000410000 */
[----:B------:R-:W-:Y:S02]  /*abb0*/  FFMA.FTZ R10, R7, R17, R12 ;  /* 0x00000011070a7223 */ /* 0x000fe4000001000c */
[----:B------:R-:W-:Y:S02]  /*abc0*/  FMUL.FTZ R0, R11, R0 ;  /* 0x000000000b007220 */ /* 0x000fe40000410000 */
[----:B------:R-:W-:-:S02]  /*abd0*/  FMUL.FTZ R7, R3, R8 ;  /* 0x0000000803077220 */ /* 0x000fc40000410000 */
[----:B------:R-:W-:Y:S02]  /*abe0*/  FMUL.FTZ R8, R4, R8 ;  /* 0x0000000804087220 */ /* 0x000fe40000410000 */
[-C--:B------:R-:W-:Y:S02]  /*abf0*/  FFMA.FTZ R5, R11, R2.reuse, -R5 ;  /* 0x000000020b057223 */ /* 0x080fe40000010805 */
[----:B------:R-:W-:Y:S02]  /*ac00*/  FFMA.FTZ R2, R6, R2, R0 ;  /* 0x0000000206027223 */ /* 0x000fe40000010000 */
[-C--:B------:R-:W-:Y:S01]  /*ac10*/  FFMA.FTZ R0, R4, R15.reuse, -R7 ;  /* 0x0000000f04007223 */ /* 0x080fe20000010807 */
[----:B------:R-:W-:Y:S01]  /*ac20*/  F2FP.PACK_AB R7, R10, R16 ;  /* 0x000000100a07723e */ /* 0x000fe200000000ff */
[----:B------:R-:W-:Y:S01]  /*ac30*/  FFMA.FTZ R3, R3, R15, R8 ;  /* 0x0000000f03037223 */ /* 0x000fe20000010008 */
[----:B------:R-:W-:Y:S02]  /*ac40*/  F2FP.PACK_AB R6, R2, R5 ;  /* 0x000000050206723e */ /* 0x000fe400000000ff */
[----:B------:R-:W-:-:S02]  /*ac50*/  F2FP.PACK_AB R4, R9, R13 ;  /* 0x0000000d0904723e */ /* 0x000fc400000000ff */
[----:B------:R-:W-:-:S05]  /*ac60*/  F2FP.PACK_AB R5, R3, R0 ;  /* 0x000000000305723e */ /* 0x000fca00000000ff */
[----:B------:R1:W-:Y:S02]  /*ac70*/  STS.128 [R194+0x1d080], R4 ;  /* 0x01d08004c2007388 */ /* 0x0003e40000000c00 */
.L_x_789:
[----:B------:R-:W-:Y:S05]  /*ac80*/  BSYNC B1 ;  /* 0x0000000000017941 */ /* 0x000fea0003800000 */
.L_x_788:
        /* <DEDUP_REMOVED lines=29> */
[----:B------:R-:W-:Y:S01]  /*ae60*/  HADD2.F32 R0, -RZ, R93.H1_H1 ;  /* 0x3000005dff007230 */ /* 0x000fe20000004100 */
[----:B------:R-:W-:-:S02]  /*ae70*/  FFMA.FTZ R13, R9, R2, -R13 ;  /* 0x00000002090d7223 */ /* 0x000fc4000001080d */
[----:B------:R-:W-:Y:S01]  /*ae80*/  FFMA.FTZ R9, R8, R2, R5 ;  /* 0x0000000208097223 */ /* 0x000fe20000010005 */
[----:B------:R-:W-:Y:S01]  /*ae90*/  HADD2.F32 R8, -RZ, R14.H0_H0 ;  /* 0x2000000eff087230 */ /* 0x000fe20000004100 */
[----:B------:R-:W-:Y:S01]  /*aea0*/  FMUL.FTZ R12, R10, R12 ;  /* 0x0000000c0a0c7220 */ /* 0x000fe20000410000 */
[----:B------:R-:W-:Y:S01]  /*aeb0*/  HADD2.F32 R2, -RZ, R96.H0_H0 ;  /* 0x20000060ff027230 */ /* 0x000fe20000004100 */
        /* <DEDUP_REMOVED lines=14> */
.L_x_799:
[----:B------:R-:W-:Y:S05]  /*afa0*/  BSYNC B0 ;  /* 0x0000000000007941 */ /* 0x000fea0003800000 */
.L_x_798:
        /* <DEDUP_REMOVED lines=11> */
[----:B------:R-:W-:Y:S02]  /*b060*/  HADD2.F32 R2, -RZ, R98.H0_H0 ;  /* 0x20000062ff027230 */ /* 0x000fe40000004100 */
        /* <DEDUP_REMOVED lines=33> */
.L_x_801:
[----:B------:R-:W-:Y:S05]  /*b280*/  BSYNC B0 ;  /* 0x0000000000007941 */ /* 0x000fea0003800000 */
.L_x_800:
        /* <DEDUP_REMOVED lines=45> */
.L_x_803:
[----:B------:R-:W-:Y:S05]  /*b560*/  BSYNC B0 ;  /* 0x0000000000007941 */ /* 0x000fea0003800000 */
.L_x_802:
        /* <DEDUP_REMOVED lines=44> */
.L_x_797:
[----:B------:R-:W-:Y:S05]  /*b830*/  BSYNC B1 ;  /* 0x0000000000017941 */ /* 0x000fea0003800000 */
.L_x_796:
[----:B------:R-:W-:-:S04]  /*b840*/  IADD3 R0, R211, 0x60, RZ ;  /* 0x00000060d3007810 */ /* 0x000fc80007ffe0ff */
        /* <DEDUP_REMOVED lines=47> */
.L_x_806:
[----:B------:R-:W-:Y:S05]  /*bb40*/  BSYNC B0 ;  /* 0x0000000000007941 */ /* 0x000fea0003800000 */
.L_x_805:
        /* <DEDUP_REMOVED lines=45> */
.L_x_808:
[----:B------:R-:W-:Y:S05]  /*be20*/  BSYNC B0 ;  /* 0x0000000000007941 */ /* 0x000fea0003800000 */
.L_x_807:
        /* <DEDUP_REMOVED lines=45> */
.L_x_810:
[----:B------:R-:W-:Y:S05]  /*c100*/  BSYNC B0 ;  /* 0x0000000000007941 */ /* 0x000fea0003800000 */
.L_x_809:
        /* <DEDUP_REMOVED lines=43> */
[----:B------:R1:W-:Y:S01]  /*c3c0*/  STS.128 [R194+0x1f080], R4 ;  /* 0x01f08004c2007388 */ /* 0x0003e20000000c00 */
[----:B------:R-:W-:Y:S05]  /*c3d0*/  BRA `(.L_x_804) ;  /* 0x0000476000007947 */ /* 0x000fea0003800000 */
.L_x_771:
[----:B------:R-:W-:Y:S01]  /*c3e0*/  IMAD.MOV.U32 R3, RZ, RZ, c[0x0][0x2c4] ;  /* 0x0000b100ff037624 */ /* 0x000fe200078e00ff */
[----:B------:R-:W-:Y:S01]  /*c3f0*/  MOV R5, R6 ;  /* 0x0000000600057202 */ /* 0x000fe20000000f00 */
[----:B------:R-:W-:Y:S01]  /*c400*/  BSSY B0, `(.L_x_811) ;  /* 0x000003b000007945 */ /* 0x000fe20003800000 */
[----:B------:R-:W-:Y:S01]  /*c410*/  LOP3.LUT P1, RZ, R213, 0x2, RZ, 0xc0, !PT ;  /* 0x00000002d5ff7812 */ /* 0x000fe2000782c0ff */
[----:B------:R-:W-:Y:S01]  /*c420*/  CS2R R54, SRZ ;  /* 0x0000000000367805 */ /* 0x000fe2000001ff00 */
[----:B------:R-:W-:Y:S01]  /*c430*/  ISETP.NE.AND P0, PT, R3, 0x1, PT ;  /* 0x000000010300780c */ /* 0x000fe20003f05270 */
[----:B------:R-:W-:Y:S01]  /*c440*/  CS2R R26, SRZ ;  /* 0x00000000001a7805 */ /* 0x000fe2000001ff00 */
[----:B------:R-:W-:Y:S01]  /*c450*/  CS2R R24, SRZ ;  /* 0x0000000000187805 */ /* 0x000fe2000001ff00 */
[----:B------:R-:W-:Y:S01]  /*c460*/  CS2R R18, SRZ ;  /* 0x0000000000127805 */ /* 0x000fe2000001ff00 */
[----:B------:R-:W-:Y:S01]  /*c470*/  CS2R R16, SRZ ;  /* 0x0000000000107805 */ /* 0x000fe2000001ff00 */
[----:B------:R-:W-:Y:S01]  /*c480*/  CS2R R30, SRZ ;  /* 0x00000000001e7805 */ /* 0x000fe2000001ff00 */
[----:B------:R-:W-:Y:S01]  /*c490*/  CS2R R28, SRZ ;  /* 0x00000000001c7805 */ /* 0x000fe2000001ff00 */
[----:B------:R-:W-:Y:S01]  /*c4a0*/  CS2R R22, SRZ ;  /* 0x0000000000167805 */ /* 0x000fe2000001ff00 */
[----:B------:R-:W-:-:S05]  /*c4b0*/  CS2R R20, SRZ ;  /* 0x0000000000147805 */ /* 0x000fca000001ff00 */
[----:B------:R-:W-:-:S05]  /*c4c0*/  @P0 IMAD.HI.U32 R3, R0, c[0x0][0x2c8], RZ ;  /* 0x0000b20000030a27 */ /* 0x000fca00078e00ff */
[----:B------:R-:W-:-:S04]  /*c4d0*/  @P0 SHF.R.U32.HI R0, RZ, c[0x0][0x2cc], R3 ;  /* 0x0000b300ff000a19 */ /* 0x000fc80000011603 */
[----:B------:R-:W-:Y:S01]  /*c4e0*/  SHF.R.S32.HI R3, RZ, 0x1f, R0 ;  /* 0x0000001fff037819 */ /* 0x000fe20000011400 */
[----:B------:R-:W-:-:S04]  /*c4f0*/  IMAD.WIDE.U32 R4, R0, c[0x0][0x280], R4 ;  /* 0x0000a00000047a25 */ /* 0x000fc800078e0004 */
[----:B------:R-:W-:Y:S01]  /*c500*/  IMAD R8, R3, c[0x0][0x280], RZ ;  /* 0x0000a00003087a24 */ /* 0x000fe200078e02ff */
[----:B------:R-:W-:-:S03]  /*c510*/  LEA R15, P0, R4, c[0x0][0x270], 0x1 ;  /* 0x00009c00040f7a11 */ /* 0x000fc600078008ff */
[----:B------:R-:W-:-:S04]  /*c520*/  IMAD R6, R0, c[0x0][0x284], R8 ;  /* 0x0000a10000067a24 */ /* 0x000fc800078e0208 */
[----:B------:R-:W-:-:S05]  /*c530*/  IMAD.IADD R6, R5, 0x1, R6 ;  /* 0x0000000105067824 */ /* 0x000fca00078e0206 */
[----:B------:R-:W-:Y:S01]  /*c540*/  LEA.HI.X R14, R4, c[0x0][0x274], R6, 0x1, P0 ;  /* 0x00009d00040e7a11 */ /* 0x000fe200000f0c06 */
[----:B------:R-:W-:Y:S01]  /*c550*/  IMAD R4, R3, c[0x0][0x290], RZ ;  /* 0x0000a40003047a24 */ /* 0x000fe200078e02ff */
[----:B------:R-:W-:-:S03]  /*c560*/  MOV R3, R7 ;  /* 0x0000000700037202 */ /* 0x000fc60000000f00 */
[----:B------:R1:W2:Y:S02]  /*c570*/  SHFL.IDX PT, R5, R14, RZ, 0x181f ;  /* 0x00181fff0e057589 */ /* 0x0002a400000e0000 */
[----:B------:R-:W-:-:S04]  /*c580*/  IMAD.WIDE.U32 R2, R0, c[0x0][0x290], R2 ;  /* 0x0000a40000027a25 */ /* 0x000fc800078e0002 */
[----:B------:R-:W-:Y:S01]  /*c590*/  IMAD R0, R0, c[0x0][0x294], R4 ;  /* 0x0000a50000007a24 */ /* 0x000fe200078e0204 */
[----:B------:R-:W-:-:S03]  /*c5a0*/  LEA R13, P0, R2, c[0x0][0x288], 0x1 ;  /* 0x0000a200020d7a11 */ /* 0x000fc600078008ff */
[----:B------:R-:W-:Y:S02]  /*c5b0*/  IMAD.IADD R0, R3, 0x1, R0 ;  /* 0x0000000103007824 */ /* 0x000fe400078e0200 */
[----:B------:R1:W3:Y:S03]  /*c5c0*/  SHFL.IDX PT, R10, R13, RZ, 0x181f ;  /* 0x00181fff0d0a7589 */ /* 0x0002e600000e0000 */
[----:B----4-:R-:W-:Y:S02]  /*c5d0*/  LEA.HI.X R12, R2, c[0x0][0x28c], R0, 0x1, P0 ;  /* 0x0000a300020c7a11 */ /* 0x010fe400000f0c00 */
[----:B------:R1:W4:Y:S04]  /*c5e0*/  SHFL.IDX PT, R2, R15, RZ, 0x181f ;  /* 0x00181fff0f027589 */ /* 0x00032800000e0000 */
[----:B------:R1:W1:Y:S01]  /*c5f0*/  SHFL.IDX PT, R11, R12, RZ, 0x181f ;  /* 0x00181fff0c0b7589 */ /* 0x00026200000e0000 */
[----:B------:R-:W-:Y:S05]  /*c600*/  @P1 BRA `(.L_x_812) ;  /* 0x000001a000001947 */ /* 0x000fea0003800000 */
[----:B------:R-:W-:Y:S01]  /*c610*/  ISETP.GE.AND P1, PT, R132, c[0x0][0x27c], PT ;  /* 0x00009f0084007a0c */ /* 0x000fe20003f26270 */
[----:B------:R-:W-:Y:S01]  /*c620*/  CS2R R18, SRZ ;  /* 0x0000000000127805 */ /* 0x000fe2000001ff00 */
[----:B------:R-:W-:Y:S01]  /*c630*/  CS2R R16, SRZ ;  /* 0x0000000000107805 */ /* 0x000fe2000001ff00 */
[----:B------:R-:W-:Y:S01]  /*c640*/  CS2R R22, SRZ ;  /* 0x0000000000167805 */ /* 0x000fe2000001ff00 */
[----:B------:R-:W-:-:S09]  /*c650*/  CS2R R20, SRZ ;  /* 0x0000000000147805 */ /* 0x000fd2000001ff00 */
[C---:B------:R-:W-:Y:S01]  /*c660*/  @!P1 IMAD.SHL.U32 R0, R132.reuse, 0x2, RZ ;  /* 0x0000000284009824 */ /* 0x040fe200078e00ff */
[----:B------:R-:W-:-:S04]  /*c670*/  @!P1 SHF.L.U64.HI R3, R132, 0x1, R133 ;  /* 0x0000000184039819 */ /* 0x000fc80000010285 */
[----:B----4-:R-:W-:-:S05]  /*c680*/  @!P1 IADD3 R8, P0, R2, R0, RZ ;  /* 0x0000000002089210 */ /* 0x010fca0007f1e0ff */
[--C-:B--2---:R-:W-:Y:S01]  /*c690*/  @!P1 IMAD.X R9, R5, 0x1, R3.reuse, P0 ;  /* 0x0000000105099824 */ /* 0x104fe200000e0603 */
[----:B---3--:R-:W-:Y:S01]  /*c6a0*/  @!P1 IADD3 R6, P0, R10, R0, RZ ;  /* 0x000000000a069210 */ /* 0x008fe20007f1e0ff */
[----:B------:R-:W-:Y:S01]  /*c6b0*/  CS2R R26, SRZ ;  /* 0x00000000001a7805 */ /* 0x000fe2000001ff00 */
[----:B------:R-:W-:Y:S01]  /*c6c0*/  CS2R R24, SRZ ;  /* 0x0000000000187805 */ /* 0x000fe2000001ff00 */
[----:B------:R-:W-:Y:S01]  /*c6d0*/  CS2R R30, SRZ ;  /* 0x00000000001e7805 */ /* 0x000fe2000001ff00 */
[----:B------:R-:W-:Y:S01]  /*c6e0*/  CS2R R28, SRZ ;  /* 0x00000000001c7805 */ /* 0x000fe2000001ff00 */
[----:B-1----:R-:W-:Y:S01]  /*c6f0*/  @!P1 IMAD.X R7, R11, 0x1, R3, P0 ;  /* 0x000000010b079824 */ /* 0x002fe200000e0603 */
[----:B------:R-:W-:Y:S01]  /*c700*/  ISETP.GE.AND P0, PT, R137, c[0x0][0x27c], PT ;  /* 0x00009f0089007a0c */ /* 0x000fe20003f06270 */
[----:B------:R1:W5:Y:S04]  /*c710*/  @!P1 LD.E.128 R16, [R8.64] ;  /* 0x0000000808109980 */ /* 0x000368000c101d00 */
[----:B------:R1:W5:Y:S08]  /*c720*/  @!P1 LD.E.128 R20, [R6.64] ;  /* 0x0000000806149980 */ /* 0x000370000c101d00 */
[C---:B------:R-:W-:Y:S01]  /*c730*/  @!P0 IMAD.SHL.U32 R3, R201.reuse, 0x2, RZ ;  /* 0x00000002c9038824 */ /* 0x040fe200078e00ff */
[----:B------:R-:W-:-:S04]  /*c740*/  @!P0 SHF.L.U64.HI R0, R201, 0x1, R205 ;  /* 0x00000001c9008819 */ /* 0x000fc800000102cd */
[----:B------:R-:W-:-:S05]  /*c750*/  @!P0 IADD3 R4, P2, R2, R3, RZ ;  /* 0x0000000302048210 */ /* 0x000fca0007f5e0ff */
[----:B------:R-:W-:Y:S01]  /*c760*/  @!P0 IMAD.X R5, R5, 0x1, R0, P2 ;  /* 0x0000000105058824 */ /* 0x000fe200010e0600 */
[----:B------:R-:W-:-:S04]  /*c770*/  @!P0 IADD3 R2, P2, R10, R3, RZ ;  /* 0x000000030a028210 */ /* 0x000fc80007f5e0ff */
[----:B------:R1:W5:Y:S01]  /*c780*/  @!P0 LD.E.128 R24, [R4.64] ;  /* 0x0000000804188980 */ /* 0x000362000c101d00 */
[----:B------:R-:W-:-:S05]  /*c790*/  @!P0 IMAD.X R3, R11, 0x1, R0, P2 ;  /* 0x000000010b038824 */ /* 0x000fca00010e0600 */
[----:B------:R1:W5:Y:S03]  /*c7a0*/  @!P0 LD.E.128 R28, [R2.64] ;  /* 0x00000008021c8980 */ /* 0x000366000c101d00 */
.L_x_812:
[----:B------:R-:W-:Y:S05]  /*c7b0*/  BSYNC B0 ;  /* 0x0000000000007941 */ /* 0x000fea0003800000 */
.L_x_811:
[----:B-1--45:R-:W-:Y:S01]  /*c7c0*/  IMAD.MOV.U32 R2, RZ, RZ, R26 ;  /* 0x000000ffff027224 */ /* 0x032fe200078e001a */
[----:B------:R-:W-:Y:S01]  /*c7d0*/  LOP3.LUT P0, RZ, R213, 0x4, RZ, 0xc0, !PT ;  /* 0x00000004d5ff7812 */ /* 0x000fe2000780c0ff */
[----:B------:R-:W-:Y:S01]  /*c7e0*/  IMAD.MOV.U32 R0, RZ, RZ, R27 ;  /* 0x000000ffff007224 */ /* 0x000fe200078e001b */
[----:B--2---:R1:W2:Y:S01]  /*c7f0*/  SHFL.IDX PT, R5, R14, 0x1, 0x181f ;  /* 0x00381f000e057f89 */ /* 0x0042a200000e0000 */
[----:B------:R-:W-:Y:S01]  /*c800*/  IMAD.MOV.U32 R4, RZ, RZ, R24 ;  /* 0x000000ffff047224 */ /* 0x000fe200078e0018 */
[----:B------:R-:W-:Y:S01]  /*c810*/  BSSY B0, `(.L_x_813) ;  /* 0x0000040000007945 */ /* 0x000fe20003800000 */
[----:B------:R-:W-:Y:S01]  /*c820*/  IMAD.MOV.U32 R3, RZ, RZ, R25 ;  /* 0x000000ffff037224 */ /* 0x000fe200078e0019 */
[----:B------:R-:W-:Y:S01]  /*c830*/  PRMT R93, R2, 0x5410, R0 ;  /* 0x00005410025d7816 */ /* 0x000fe20000000000 */
[----:B------:R-:W-:Y:S01]  /*c840*/  IMAD.MOV.U32 R2, RZ, RZ, R18 ;  /* 0x000000ffff027224 */ /* 0x000fe200078e0012 */
[----:B------:R-:W-:Y:S01]  /*c850*/  PRMT R92, R4, 0x7610, R92 ;  /* 0x00007610045c7816 */ /* 0x000fe2000000005c */
[----:B------:R-:W-:Y:S01]  /*c860*/  IMAD.MOV.U32 R0, RZ, RZ, R19 ;  /* 0x000000ffff007224 */ /* 0x000fe200078e0013 */
[----:B------:R-:W-:Y:S01]  /*c870*/  PRMT R66, R66, 0x5410, R3 ;  /* 0x0000541042427816 */ /* 0x000fe20000000003 */
[----:B------:R-:W-:Y:S01]  /*c880*/  IMAD.MOV.U32 R4, RZ, RZ, R16 ;  /* 0x000000ffff047224 */ /* 0x000fe200078e0010 */
[----:B------:R1:W4:Y:S01]  /*c890*/  SHFL.IDX PT, R11, R12, 0x1, 0x181f ;  /* 0x00381f000c0b7f89 */ /* 0x00032200000e0000 */
[----:B------:R-:W-:Y:S01]  /*c8a0*/  IMAD.MOV.U32 R3, RZ, RZ, R17 ;  /* 0x000000ffff037224 */ /* 0x000fe200078e0011 */
[----:B------:R-:W-:Y:S01]  /*c8b0*/  PRMT R65, R2, 0x5410, R0 ;  /* 0x0000541002417816 */ /* 0x000fe20000000000 */
[----:B------:R-:W-:Y:S01]  /*c8c0*/  IMAD.MOV.U32 R0, RZ, RZ, R31 ;  /* 0x000000ffff007224 */ /* 0x000fe200078e001f */
[----:B------:R-:W-:Y:S01]  /*c8d0*/  MOV R2, R30 ;  /* 0x0000001e00027202 */ /* 0x000fe20000000f00 */
[----:B------:R-:W-:Y:S01]  /*c8e0*/  IMAD.MOV.U32 R6, RZ, RZ, R22 ;  /* 0x000000ffff067224 */ /* 0x000fe200078e0016 */
[----:B------:R-:W-:Y:S01]  /*c8f0*/  PRMT R34, R34, 0x5410, R4 ;  /* 0x0000541022227816 */ /* 0x000fe20000000004 */
[----:B---3--:R1:W3:Y:S01]  /*c900*/  SHFL.IDX PT, R10, R13, 0x1, 0x181f ;  /* 0x00381f000d0a7f89 */ /* 0x0082e200000e0000 */
[----:B------:R-:W-:Y:S01]  /*c910*/  PRMT R67, R67, 0x5410, R2 ;  /* 0x0000541043437816 */ /* 0x000fe20000000002 */
[----:B------:R-:W-:Y:S01]  /*c920*/  IMAD.MOV.U32 R2, RZ, RZ, R28 ;  /* 0x000000ffff027224 */ /* 0x000fe200078e001c */
[----:B------:R-:W-:Y:S01]  /*c930*/  PRMT R92, R92, 0x5410, R0 ;  /* 0x000054105c5c7816 */ /* 0x000fe20000000000 */
[----:B------:R-:W-:Y:S01]  /*c940*/  IMAD.MOV.U32 R0, RZ, RZ, R29 ;  /* 0x000000ffff007224 */ /* 0x000fe200078e001d */
[----:B------:R-:W-:Y:S01]  /*c950*/  PRMT R33, R33, 0x5410, R3 ;  /* 0x0000541021217816 */ /* 0x000fe20000000003 */
[----:B------:R-:W-:Y:S01]  /*c960*/  CS2R R52, SRZ ;  /* 0x0000000000347805 */ /* 0x000fe2000001ff00 */
[----:B------:R-:W-:Y:S01]  /*c970*/  PRMT R67, R2, 0x7610, R67 ;  /* 0x0000761002437816 */ /* 0x000fe20000000043 */
[----:B------:R-:W-:Y:S01]  /*c980*/  IMAD.MOV.U32 R2, RZ, RZ, R20 ;  /* 0x000000ffff027224 */ /* 0x000fe200078e0014 */
[----:B------:R-:W-:Y:S01]  /*c990*/  PRMT R66, R0, 0x7610, R66 ;  /* 0x0000761000427816 */ /* 0x000fe20000000042 */
[----:B------:R-:W-:Y:S01]  /*c9a0*/  IMAD.MOV.U32 R0, RZ, RZ, R21 ;  /* 0x000000ffff007224 */ /* 0x000fe200078e0015 */
[----:B------:R-:W-:Y:S01]  /*c9b0*/  MOV R4, R23 ;  /* 0x0000001700047202 */ /* 0x000fe20000000f00 */
[----:B------:R1:W1:Y:S01]  /*c9c0*/  SHFL.IDX PT, R3, R15, 0x1, 0x181f ;  /* 0x00381f000f037f89 */ /* 0x00026200000e0000 */
[----:B------:R-:W-:Y:S01]  /*c9d0*/  PRMT R34, R2, 0x7610, R34 ;  /* 0x0000761002227816 */ /* 0x000fe20000000022 */
[----:B------:R-:W-:Y:S01]  /*c9e0*/  CS2R R42, SRZ ;  /* 0x00000000002a7805 */ /* 0x000fe2000001ff00 */
[----:B------:R-:W-:Y:S01]  /*c9f0*/  PRMT R47, R6, 0x5410, R4 ;  /* 0x00005410062f7816 */ /* 0x000fe20000000004 */
[----:B------:R-:W-:Y:S01]  /*ca00*/  CS2R R40, SRZ ;  /* 0x0000000000287805 */ /* 0x000fe2000001ff00 */
[----:B------:R-:W-:Y:S01]  /*ca10*/  PRMT R33, R0, 0x7610, R33 ;  /* 0x0000761000217816 */ /* 0x000fe20000000021 */
[----:B------:R-:W-:Y:S01]  /*ca20*/  CS2R R50, SRZ ;  /* 0x0000000000327805 */ /* 0x000fe2000001ff00 */
[----:B------:R-:W-:Y:S01]  /*ca30*/  CS2R R48, SRZ ;  /* 0x0000000000307805 */ /* 0x000fe2000001ff00 */
[----:B------:R-:W-:Y:S01]  /*ca40*/  CS2R R38, SRZ ;  /* 0x0000000000267805 */ /* 0x000fe2000001ff00 */
[----:B------:R-:W-:Y:S01]  /*ca50*/  CS2R R36, SRZ ;  /* 0x0000000000247805 */ /* 0x000fe2000001ff00 */
[----:B------:R-:W-:Y:S05]  /*ca60*/  @P0 BRA `(.L_x_814) ;  /* 0x000001a000000947 */ /* 0x000fea0003800000 */
[----:B--2-4-:R-:W-:Y:S01]  /*ca70*/  ISETP.GE.AND P1, PT, R132, c[0x0][0x27c], PT ;  /* 0x00009f0084007a0c */ /* 0x014fe20003f26270 */
[----:B------:R-:W-:Y:S01]  /*ca80*/  CS2R R42, SRZ ;  /* 0x00000000002a7805 */ /* 0x000fe2000001ff00 */
[----:B------:R-:W-:Y:S01]  /*ca90*/  CS2R R40, SRZ ;  /* 0x0000000000287805 */ /* 0x000fe2000001ff00 */
[----:B------:R-:W-:Y:S01]  /*caa0*/  CS2R R38, SRZ ;  /* 0x0000000000267805 */ /* 0x000fe2000001ff00 */
[----:B------:R-:W-:-:S09]  /*cab0*/  CS2R R36, SRZ ;  /* 0x0000000000247805 */ /* 0x000fd2000001ff00 */
[C---:B------:R-:W-:Y:S01]  /*cac0*/  @!P1 IMAD.SHL.U32 R0, R132.reuse, 0x2, RZ ;  /* 0x0000000284009824 */ /* 0x040fe200078e00ff */
[----:B------:R-:W-:-:S04]  /*cad0*/  @!P1 SHF.L.U64.HI R2, R132, 0x1, R133 ;  /* 0x0000000184029819 */ /* 0x000fc80000010285 */
[----:B-1----:R-:W-:-:S05]  /*cae0*/  @!P1 IADD3 R8, P0, R3, R0, RZ ;  /* 0x0000000003089210 */ /* 0x002fca0007f1e0ff */
[--C-:B------:R-:W-:Y:S01]  /*caf0*/  @!P1 IMAD.X R9, R5, 0x1, R2.reuse, P0 ;  /* 0x0000000105099824 */ /* 0x100fe200000e0602 */
[----:B---3--:R-:W-:Y:S01]  /*cb00*/  @!P1 IADD3 R6, P0, R10, R0, RZ ;  /* 0x000000000a069210 */ /* 0x008fe20007f1e0ff */
[----:B------:R-:W-:Y:S01]  /*cb10*/  CS2R R54, SRZ ;  /* 0x0000000000367805 */ /* 0x000fe2000001ff00 */
[----:B------:R-:W-:Y:S01]  /*cb20*/  CS2R R52, SRZ ;  /* 0x0000000000347805 */ /* 0x000fe2000001ff00 */
[----:B------:R-:W-:Y:S01]  /*cb30*/  CS2R R50, SRZ ;  /* 0x0000000000327805 */ /* 0x000fe2000001ff00 */
[----:B------:R-:W-:Y:S01]  /*cb40*/  CS2R R48, SRZ ;  /* 0x0000000000307805 */ /* 0x000fe2000001ff00 */
[----:B------:R-:W-:Y:S01]  /*cb50*/  @!P1 IMAD.X R7, R11, 0x1, R2, P0 ;  /* 0x000000010b079824 */ /* 0x000fe200000e0602 */
        /* <DEDUP_REMOVED lines=11> */
.L_x_814:
[----:B--2-4-:R-:W-:Y:S05]  /*cc10*/  BSYNC B0 ;  /* 0x0000000000007941 */ /* 0x014fea0003800000 */
.L_x_813:
[----:B-1---5:R-:W-:Y:S01]  /*cc20*/  IMAD.MOV.U32 R4, RZ, RZ, R54 ;  /* 0x000000ffff047224 */ /* 0x022fe200078e0036 */
[----:B------:R-:W-:Y:S01]  /*cc30*/  LOP3.LUT P0, RZ, R213, 0x8, RZ, 0xc0, !PT ;  /* 0x00000008d5ff7812 */ /* 0x000fe2000780c0ff */
[----:B------:R-:W-:Y:S01]  /*cc40*/  IMAD.MOV.U32 R3, RZ, RZ, R55 ;  /* 0x000000ffff037224 */ /* 0x000fe200078e0037 */
[----:B------:R1:W2:Y:S01]  /*cc50*/  SHFL.IDX PT, R8, R14, 0x2, 0x181f ;  /* 0x00581f000e087f89 */ /* 0x0002a200000e0000 */
        /* <DEDUP_REMOVED lines=9> */
[----:B------:R-:W-:Y:S01]  /*ccf0*/  MOV R3, R43 ;  /* 0x0000002b00037202 */ /* 0x000fe20000000f00 */
[----:B------:R1:W4:Y:S01]  /*cd00*/  SHFL.IDX PT, R6, R15, 0x2, 0x181f ;  /* 0x00581f000f067f89 */ /* 0x00032200000e0000 */
[----:B------:R-:W-:Y:S01]  /*cd10*/  PRMT R96, R2, 0x7610, R96 ;  /* 0x0000761002607816 */ /* 0x000fe20000000060 */
[----:B------:R-:W-:Y:S01]  /*cd20*/  IMAD.MOV.U32 R2, RZ, RZ, R48 ;  /* 0x000000ffff027224 */ /* 0x000fe200078e0030 */
[----:B------:R-:W-:Y:S01]  /*cd30*/  PRMT R97, R4, 0x5410, R3 ;  /* 0x0000541004617816 */ /* 0x000fe20000000003 */
[----:B------:R-:W-:Y:S01]  /*cd40*/  IMAD.MOV.U32 R4, RZ, RZ, R50 ;  /* 0x000000ffff047224 */ /* 0x000fe200078e0032 */
[----:B------:R-:W-:Y:S01]  /*cd50*/  PRMT R94, R94, 0x5410, R0 ;  /* 0x000054105e5e7816 */ /* 0x000fe20000000000 */
[----:B------:R-:W-:Y:S01]  /*cd60*/  IMAD.MOV.U32 R0, RZ, RZ, R49 ;  /* 0x000000ffff007224 */ /* 0x000fe200078e0031 */
[----:B------:R-:W-:Y:S01]  /*cd70*/  MOV R3, R51 ;  /* 0x0000003300037202 */ /* 0x000fe20000000f00 */
[----:B------:R1:W3:Y:S01]  /*cd80*/  SHFL.IDX PT, R9, R12, 0x2, 0x181f ;  /* 0x00581f000c097f89 */ /* 0x0002e200000e0000 */
[----:B------:R-:W-:Y:S01]  /*cd90*/  PRMT R99, R2, 0x5410, R4 ;  /* 0x0000541002637816 */ /* 0x000fe20000000004 */
[----:B------:R-:W-:Y:S01]  /*cda0*/  IMAD.MOV.U32 R4, RZ, RZ, R38 ;  /* 0x000000ffff047224 */ /* 0x000fe200078e0026 */
        /* <DEDUP_REMOVED lines=26> */
[----:B------:R-:W-:-:S05]  /*cf50*/  @!P1 IADD3 R4, P0, R6, R2, RZ ;  /* 0x0000000206049210 */ /* 0x000fca0007f1e0ff */
[----:B------:R-:W-:Y:S01]  /*cf60*/  @!P1 IMAD.X R5, R8, 0x1, R0, P0 ;  /* 0x0000000108059824 */ /* 0x000fe200000e0600 */
[----:B-1----:R-:W-:-:S04]  /*cf70*/  @!P1 IADD3 R2, P0, R7, R2, RZ ;  /* 0x0000000207029210 */ /* 0x002fc80007f1e0ff */
[----:B------:R1:W5:Y:S01]  /*cf80*/  @!P1 LD.E.128 R56, [R4.64] ;  /* 0x0000000804389980 */ /* 0x000362000c101d00 */
[----:B---3--:R-:W-:Y:S01]  /*cf90*/  @!P1 IMAD.X R3, R9, 0x1, R0, P0 ;  /* 0x0000000109039824 */ /* 0x008fe200000e0600 */
[----:B------:R-:W-:-:S04]  /*cfa0*/  ISETP.GE.AND P0, PT, R137, c[0x0][0x27c], PT ;  /* 0x00009f0089007a0c */ /* 0x000fc80003f06270 */
[----:B------:R2:W5:Y:S09]  /*cfb0*/  @!P1 LD.E.128 R60, [R2.64] ;  /* 0x00000008023c9980 */ /* 0x000572000c101d00 */
[----:B------:R-:W-:-:S05]  /*cfc0*/  @!P0 IMAD.SHL.U32 R0, R201, 0x2, RZ ;  /* 0x00000002c9008824 */ /* 0x000fca00078e00ff */
[----:B-1----:R-:W-:Y:S02]  /*cfd0*/  @!P0 IADD3 R4, P1, R6, R0, RZ ;  /* 0x0000000006048210 */ /* 0x002fe40007f3e0ff */
[----:B--2---:R-:W-:-:S05]  /*cfe0*/  @!P0 SHF.L.U64.HI R3, R201, 0x1, R205 ;  /* 0x00000001c9038819 */ /* 0x004fca00000102cd */
[--C-:B------:R-:W-:Y:S01]  /*cff0*/  @!P0 IMAD.X R5, R8, 0x1, R3.reuse, P1 ;  /* 0x0000000108058824 */ /* 0x100fe200008e0603 */
[----:B------:R-:W-:Y:S01]  /*d000*/  @!P0 IADD3 R2, P1, R7, R0, RZ ;  /* 0x0000000007028210 */ /* 0x000fe20007f3e0ff */
[----:B------:R-:W-:Y:S01]  /*d010*/  CS2R R74, SRZ ;  /* 0x00000000004a7805 */ /* 0x000fe2000001ff00 */
[----:B------:R-:W-:Y:S01]  /*d020*/  CS2R R72, SRZ ;  /* 0x0000000000487805 */ /* 0x000fe2000001ff00 */
[----:B------:R-:W-:Y:S01]  /*d030*/  CS2R R70, SRZ ;  /* 0x0000000000467805 */ /* 0x000fe2000001ff00 */
[----:B------:R-:W-:Y:S01]  /*d040*/  CS2R R68, SRZ ;  /* 0x0000000000447805 */ /* 0x000fe2000001ff00 */
[----:B------:R-:W-:-:S03]  /*d050*/  @!P0 IMAD.X R3, R9, 0x1, R3, P1 ;  /* 0x0000000109038824 */ /* 0x000fc600008e0603 */
[----:B------:R1:W5:Y:S04]  /*d060*/  @!P0 LD.E.128 R72, [R4.64] ;  /* 0x0000000804488980 */ /* 0x000368000c101d00 */
[----:B------:R1:W5:Y:S02]  /*d070*/  @!P0 LD.E.128 R68, [R2.64] ;  /* 0x0000000802448980 */ /* 0x000364000c101d00 */
.L_x_816:
[----:B--2-4-:R-:W-:Y:S05]  /*d080*/  BSYNC B0 ;  /* 0x0000000000007941 */ /* 0x014fea0003800000 */
.L_x_815:
[----:B-1---5:R-:W-:Y:S01]  /*d090*/  IMAD.MOV.U32 R2, RZ, RZ, R74 ;  /* 0x000000ffff027224 */ /* 0x022fe200078e004a */
[----:B------:R1:W2:Y:S01]  /*d0a0*/  SHFL.IDX PT, R8, R14, 0x3, 0x181f ;  /* 0x00781f000e087f89 */ /* 0x0002a200000e0000 */
[----:B------:R-:W-:Y:S01]  /*d0b0*/  IMAD.MOV.U32 R0, RZ, RZ, R75 ;  /* 0x000000ffff007224 */ /* 0x000fe200078e004b */
[----:B------:R-:W-:Y:S01]  /*d0c0*/  BSSY B0, `(.L_x_817) ;  /* 0x0000040000007945 */ /* 0x000fe20003800000 */
[----:B------:R-:W-:Y:S01]  /*d0d0*/  CS2R R88, SRZ ;  /* 0x0000000000587805 */ /* 0x000fe2000001ff00 */
[----:B------:R1:W4:Y:S01]  /*d0e0*/  SHFL.IDX PT, R5, R15, 0x3, 0x181f ;  /* 0x00781f000f057f89 */ /* 0x00032200000e0000 */
[----:B------:R-:W-:Y:S01]  /*d0f0*/  CS2R R82, SRZ ;  /* 0x0000000000527805 */ /* 0x000fe2000001ff00 */
[----:B------:R-:W-:Y:S01]  /*d100*/  PRMT R110, R0, 0x5410, R2 ;  /* 0x00005410006e7816 */ /* 0x000fe20000000002 */
[----:B------:R-:W-:Y:S01]  /*d110*/  IMAD.MOV.U32 R2, RZ, RZ, R72 ;  /* 0x000000ffff027224 */ /* 0x000fe200078e0048 */
[----:B------:R1:W3:Y:S01]  /*d120*/  SHFL.IDX PT, R7, R12, 0x3, 0x181f ;  /* 0x00781f000c077f89 */ /* 0x0002e200000e0000 */
[----:B------:R-:W-:Y:S01]  /*d130*/  IMAD.MOV.U32 R0, RZ, RZ, R73 ;  /* 0x000000ffff007224 */ /* 0x000fe200078e0049 */
[----:B------:R-:W-:Y:S01]  /*d140*/  CS2R R80, SRZ ;  /* 0x0000000000507805 */ /* 0x000fe2000001ff00 */
[----:B------:R-:W-:Y:S01]  /*d150*/  CS2R R86, SRZ ;  /* 0x0000000000567805 */ /* 0x000fe2000001ff00 */
[----:B------:R-:W-:Y:S01]  /*d160*/  PRMT R108, R108, 0x5410, R2 ;  /* 0x000054106c6c7816 */ /* 0x000fe20000000002 */
[----:B------:R-:W-:Y:S01]  /*d170*/  IMAD.MOV.U32 R2, RZ, RZ, R58 ;  /* 0x000000ffff027224 */ /* 0x000fe200078e003a */
[----:B------:R-:W-:Y:S01]  /*d180*/  PRMT R107, R0, 0x7610, R107 ;  /* 0x00007610006b7816 */ /* 0x000fe2000000006b */
[----:B------:R1:W1:Y:S01]  /*d190*/  SHFL.IDX PT, R6, R13, 0x3, 0x181f ;  /* 0x00781f000d067f89 */ /* 0x00026200000e0000 */
[----:B------:R-:W-:Y:S01]  /*d1a0*/  MOV R0, R59 ;  /* 0x0000003b00007202 */ /* 0x000fe20000000f00 */
[----:B------:R-:W-:Y:S01]  /*d1b0*/  CS2R R84, SRZ ;  /* 0x0000000000547805 */ /* 0x000fe2000001ff00 */
[----:B------:R-:W-:Y:S01]  /*d1c0*/  CS2R R78, SRZ ;  /* 0x00000000004e7805 */ /* 0x000fe2000001ff00 */
[----:B------:R-:W-:Y:S01]  /*d1d0*/  CS2R R76, SRZ ;  /* 0x00000000004c7805 */ /* 0x000fe2000001ff00 */
[----:B------:R-:W-:Y:S01]  /*d1e0*/  PRMT R105, R2, 0x5410, R0 ;  /* 0x0000541002697816 */ /* 0x000fe20000000000 */
[----:B------:R-:W-:-:S02]  /*d1f0*/  IMAD.MOV.U32 R2, RZ, RZ, R56 ;  /* 0x000000ffff027224 */ /* 0x000fc400078e0038 */
[----:B------:R-:W-:-:S03]  /*d200*/  IMAD.MOV.U32 R0, RZ, RZ, R57 ;  /* 0x000000ffff007224 */ /* 0x000fc600078e0039 */
[----:B------:R-:W-:Y:S01]  /*d210*/  PRMT R104, R104, 0x5410, R2 ;  /* 0x0000541068687816 */ /* 0x000fe20000000002 */
[----:B------:R-:W-:Y:S01]  /*d220*/  IMAD.MOV.U32 R2, RZ, RZ, R70 ;  /* 0x000000ffff027224 */ /* 0x000fe200078e0046 */
[----:B------:R-:W-:Y:S02]  /*d230*/  PRMT R103, R0, 0x7610, R103 ;  /* 0x0000761000677816 */ /* 0x000fe40000000067 */
[----:B------:R-:W-:Y:S02]  /*d240*/  MOV R0, R71 ;  /* 0x0000004700007202 */ /* 0x000fe40000000f00 */
[----:B------:R-:W-:Y:S01]  /*d250*/  PRMT R107, R107, 0x5410, R2 ;  /* 0x000054106b6b7816 */ /* 0x000fe20000000002 */
[----:B------:R-:W-:Y:S01]  /*d260*/  IMAD.MOV.U32 R2, RZ, RZ, R68 ;  /* 0x000000ffff027224 */ /* 0x000fe200078e0044 */
[----:B------:R-:W-:Y:S01]  /*d270*/  PRMT R108, R0, 0x7610, R108 ;  /* 0x00007610006c7816 */ /* 0x000fe2000000006c */
[----:B------:R-:W-:-:S05]  /*d280*/  IMAD.MOV.U32 R0, RZ, RZ, R69 ;  /* 0x000000ffff007224 */ /* 0x000fca00078e0045 */
[----:B------:R-:W-:Y:S01]  /*d290*/  PRMT R106, R0, 0x5410, R2 ;  /* 0x00005410006a7816 */ /* 0x000fe20000000002 */
[----:B------:R-:W-:Y:S01]  /*d2a0*/  IMAD.MOV.U32 R2, RZ, RZ, R62 ;  /* 0x000000ffff027224 */ /* 0x000fe200078e003e */
[----:B------:R-:W-:-:S04]  /*d2b0*/  MOV R0, R63 ;  /* 0x0000003f00007202 */ /* 0x000fc80000000f00 */
[----:B------:R-:W-:Y:S01]  /*d2c0*/  PRMT R103, R103, 0x5410, R2 ;  /* 0x0000541067677816 */ /* 0x000fe20000000002 */
[----:B------:R-:W-:Y:S01]  /*d2d0*/  IMAD.MOV.U32 R2, RZ, RZ, R60 ;  /* 0x000000ffff027224 */ /* 0x000fe200078e003c */
[----:B------:R-:W-:Y:S01]  /*d2e0*/  PRMT R104, R0, 0x7610, R104 ;  /* 0x0000761000687816 */ /* 0x000fe20000000068 */
[----:B------:R-:W-:-:S05]  /*d2f0*/  IMAD.MOV.U32 R0, RZ, RZ, R61 ;  /* 0x000000ffff007224 */ /* 0x000fca00078e003d */
[----:B------:R-:W-:Y:S01]  /*d300*/  PRMT R102, R0, 0x5410, R2 ;  /* 0x0000541000667816 */ /* 0x000fe20000000002 */
[----:B------:R-:W-:Y:S05]  /*d310*/  @P6 BRA `(.L_x_818) ;  /* 0x000001a000006947 */ /* 0x000fea0003800000 */
[----:B-1234-:R-:W-:Y:S01]  /*d320*/  ISETP.GE.AND P1, PT, R132, c[0x0][0x27c], PT ;  /* 0x00009f0084007a0c */ /* 0x01efe20003f26270 */
[----:B------:R-:W-:Y:S01]  /*d330*/  CS2R R82, SRZ ;  /* 0x0000000000527805 */ /* 0x000fe2000001ff00 */
[----:B------:R-:W-:-:S11]  /*d340*/  CS2R R80, SRZ ;  /* 0x0000000000507805 */ /* 0x000fd6000001ff00 */
[C---:B------:R-:W-:Y:S01]  /*d350*/  @!P1 IMAD.SHL.U32 R0, R132.reuse, 0x2, RZ ;  /* 0x0000000284009824 */ /* 0x040fe200078e00ff */
[----:B------:R-:W-:-:S04]  /*d360*/  @!P1 SHF.L.U64.HI R4, R132, 0x1, R133 ;  /* 0x0000000184049819 */ /* 0x000fc80000010285 */
[----:B------:R-:W-:-:S05]  /*d370*/  @!P1 IADD3 R2, P0, R5, R0, RZ ;  /* 0x0000000005029210 */ /* 0x000fca0007f1e0ff */
[----:B------:R-:W-:Y:S01]  /*d380*/  @!P1 IMAD.X R3, R8, 0x1, R4, P0 ;  /* 0x0000000108039824 */ /* 0x000fe200000e0604 */
[----:B------:R-:W-:-:S04]  /*d390*/  ISETP.GE.AND P0, PT, R137, c[0x0][0x27c], PT ;  /* 0x00009f0089007a0c */ /* 0x000fc80003f06270 */
[----:B------:R1:W5:Y:S01]  /*d3a0*/  @!P1 LD.E.128 R80, [R2.64] ;  /* 0x0000000802509980 */ /* 0x000362000c101d00 */
[----:B------:R-:W-:Y:S01]  /*d3b0*/  CS2R R78, SRZ ;  /* 0x00000000004e7805 */ /* 0x000fe2000001ff00 */
[----:B------:R-:W-:Y:S01]  /*d3c0*/  CS2R R76, SRZ ;  /* 0x00000000004c7805 */ /* 0x000fe2000001ff00 */
[----:B------:R-:W-:Y:S01]  /*d3d0*/  CS2R R90, SRZ ;  /* 0x00000000005a7805 */ /* 0x000fe2000001ff00 */
[----:B------:R-:W-:Y:S01]  /*d3e0*/  CS2R R88, SRZ ;  /* 0x0000000000587805 */ /* 0x000fe2000001ff00 */
[----:B-1----:R-:W-:-:S05]  /*d3f0*/  @!P1 IADD3 R2, P2, R6, R0, RZ ;  /* 0x0000000006029210 */ /* 0x002fca0007f5e0ff */
[----:B------:R-:W-:-:S05]  /*d400*/  @!P1 IMAD.X R3, R7, 0x1, R4, P2 ;  /* 0x0000000107039824 */ /* 0x000fca00010e0604 */
[----:B------:R1:W5:Y:S01]  /*d410*/  @!P1 LD.E.128 R76, [R2.64] ;  /* 0x00000008024c9980 */ /* 0x000362000c101d00 */
[C---:B------:R-:W-:Y:S01]  /*d420*/  @!P0 SHF.L.U64.HI R0, R201.reuse, 0x1, R205 ;  /* 0x00000001c9008819 */ /* 0x040fe200000102cd */
[----:B------:R-:W-:Y:S01]  /*d430*/  CS2R R86, SRZ ;  /* 0x0000000000567805 */ /* 0x000fe2000001ff00 */
[----:B------:R-:W-:Y:S01]  /*d440*/  CS2R R84, SRZ ;  /* 0x0000000000547805 */ /* 0x000fe2000001ff00 */
[----:B-1----:R-:W-:-:S05]  /*d450*/  @!P0 IMAD.SHL.U32 R2, R201, 0x2, RZ ;  /* 0x00000002c9028824 */ /* 0x002fca00078e00ff */
[-C--:B------:R-:W-:Y:S02]  /*d460*/  @!P0 IADD3 R4, P2, R5, R2.reuse, RZ ;  /* 0x0000000205048210 */ /* 0x080fe40007f5e0ff */
[----:B------:R-:W-:-:S03]  /*d470*/  @!P0 IADD3 R2, P1, R6, R2, RZ ;  /* 0x0000000206028210 */ /* 0x000fc60007f3e0ff */
[--C-:B------:R-:W-:Y:S02]  /*d480*/  @!P0 IMAD.X R5, R8, 0x1, R0.reuse, P2 ;  /* 0x0000000108058824 */ /* 0x100fe400010e0600 */
[----:B------:R-:W-:-:S03]  /*d490*/  @!P0 IMAD.X R3, R7, 0x1, R0, P1 ;  /* 0x0000000107038824 */ /* 0x000fc600008e0600 */
[----:B------:R1:W5:Y:S04]  /*d4a0*/  @!P0 LD.E.128 R88, [R4.64] ;  /* 0x0000000804588980 */ /* 0x000368000c101d00 */
[----:B------:R1:W5:Y:S02]  /*d4b0*/  @!P0 LD.E.128 R84, [R2.64] ;  /* 0x0000000802548980 */ /* 0x000364000c101d00 */
.L_x_818:
[----:B-1234-:R-:W-:Y:S05]  /*d4c0*/  BSYNC B0 ;  /* 0x0000000000007941 */ /* 0x01efea0003800000 */
.L_x_817:
[----:B-----5:R-:W-:Y:S01]  /*d4d0*/  IMAD.MOV.U32 R2, RZ, RZ, R90 ;  /* 0x000000ffff027224 */ /* 0x020fe200078e005a */
[----:B------:R-:W-:-:S04]  /*d4e0*/  DEPBAR.LE SB0, 0x1 ;  /* 0x000080400000791a */ /* 0x000fc80000000000 */
[----:B------:R-:W-:Y:S01]  /*d4f0*/  IMAD.MOV.U32 R0, RZ, RZ, R91 ;  /* 0x000000ffff007224 */ /* 0x000fe200078e005b */
[----:B------:R-:W-:Y:S04]  /*d500*/  BSSY B1, `(.L_x_819) ;  /* 0x00000e9000017945 */ /* 0x000fe80003800000 */
        /* <DEDUP_REMOVED lines=8> */
[----:B------:R-:W-:Y:S02]  /*d590*/  IMAD.MOV.U32 R0, RZ, RZ, R81 ;  /* 0x000000ffff007224 */ /* 0x000fe400078e0051 */
[----:B------:R-:W-:-:S03]  /*d5a0*/  IMAD.MOV.U32 R2, RZ, RZ, R80 ;  /* 0x000000ffff027224 */ /* 0x000fc600078e0050 */
[----:B------:R-:W-:Y:S01]  /*d5b0*/  PRMT R112, R0, 0x7610, R112 ;  /* 0x0000761000707816 */ /* 0x000fe20000000070 */
[----:B------:R-:W-:Y:S01]  /*d5c0*/  IMAD.MOV.U32 R0, RZ, RZ, R87 ;  /* 0x000000ffff007224 */ /* 0x000fe200078e0057 */
[----:B------:R-:W-:Y:S02]  /*d5d0*/  PRMT R113, R113, 0x5410, R2 ;  /* 0x0000541071717816 */ /* 0x000fe40000000002 */
[----:B------:R-:W-:Y:S02]  /*d5e0*/  MOV R2, R86 ;  /* 0x0000005600027202 */ /* 0x000fe40000000f00 */
[----:B------:R-:W-:Y:S01]  /*d5f0*/  PRMT R117, R0, 0x7610, R117 ;  /* 0x0000761000757816 */ /* 0x000fe20000000075 */
[----:B------:R-:W-:Y:S01]  /*d600*/  IMAD.MOV.U32 R0, RZ, RZ, R84 ;  /* 0x000000ffff007224 */ /* 0x000fe200078e0054 */
[----:B------:R-:W-:Y:S02]  /*d610*/  PRMT R116, R116, 0x5410, R2 ;  /* 0x0000541074747816 */ /* 0x000fe40000000002 */
[----:B------:R-:W-:-:S02]  /*d620*/  IADD3 R2, -R227, R64, RZ ;  /* 0x00000040e3027210 */ /* 0x000fc40007ffe1ff */
[----:B------:R-:W-:Y:S01]  /*d630*/  PRMT R115, R115, 0x5410, R0 ;  /* 0x0000541073737816 */ /* 0x000fe20000000000 */
[----:B------:R-:W-:Y:S01]  /*d640*/  IMAD.MOV.U32 R0, RZ, RZ, R85 ;  /* 0x000000ffff007224 */ /* 0x000fe200078e0055 */
[----:B------:R-:W-:-:S04]  /*d650*/  IMNMX R64, R2, 0x80, PT ;  /* 0x0000008002407817 */ /* 0x000fc80003800200 */
[----:B------:R-:W-:Y:S01]  /*d660*/  PRMT R115, R0, 0x7610, R115 ;  /* 0x0000761000737816 */ /* 0x000fe20000000073 */
[----:B------:R-:W-:Y:S01]  /*d670*/  IMAD.MOV.U32 R0, RZ, RZ, R78 ;  /* 0x000000ffff007224 */ /* 0x000fe200078e004e */
[----:B------:R-:W-:Y:S01]  /*d680*/  BAR.SYNC.DEFER_BLOCKING 0x0 ;  /* 0x0000000000007b1d */ /* 0x000fe20000010000 */
[----:B------:R-:W-:-:S03]  /*d690*/  ISETP.GE.AND P0, PT, R211, R64, PT ;  /* 0x00000040d300720c */ /* 0x000fc60003f06270 */
[----:B------:R-:W-:Y:S01]  /*d6a0*/  PRMT R112, R112, 0x5410, R0 ;  /* 0x0000541070707816 */ /* 0x000fe20000000000 */
[----:B------:R-:W-:-:S05]  /*d6b0*/  IMAD.MOV.U32 R0, RZ, RZ, R79 ;  /* 0x000000ffff007224 */ /* 0x000fca00078e004f */
[----:B------:R-:W-:Y:S01]  /*d6c0*/  PRMT R113, R0, 0x7610, R113 ;  /* 0x0000761000717816 */ /* 0x000fe20000000071 */
[----:B------:R-:W-:-:S05]  /*d6d0*/  IMAD.MOV.U32 R0, RZ, RZ, R76 ;  /* 0x000000ffff007224 */ /* 0x000fca00078e004c */
[----:B------:R-:W-:Y:S01]  /*d6e0*/  PRMT R111, R111, 0x5410, R0 ;  /* 0x000054106f6f7816 */ /* 0x000fe20000000000 */
[----:B------:R-:W-:-:S05]  /*d6f0*/  IMAD.MOV.U32 R0, RZ, RZ, R77 ;  /* 0x000000ffff007224 */ /* 0x000fca00078e004d */
[----:B------:R-:W-:Y:S01]  /*d700*/  PRMT R111, R0, 0x7610, R111 ;  /* 0x00007610006f7816 */ /* 0x000fe2000000006f */
[----:B------:R-:W-:Y:S05]  /*d710*/  @P0 BRA `(.L_x_820) ;  /* 0x00000c7000000947 */ /* 0x000fea0003800000 */
[----:B------:R-:W-:Y:S01]  /*d720*/  ISETP.GE.AND P0, PT, R132, c[0x0][0x27c], PT ;  /* 0x00009f0084007a0c */ /* 0x000fe20003f06270 */
[----:B------:R-:W-:Y:S01]  /*d730*/  BSSY B0, `(.L_x_821) ;  /* 0x0000062000007945 */ /* 0x000fe20003800000 */
[----:B------:R-:W-:-:S11]  /*d740*/  SHF.R.U32.HI R124, RZ, 0x3, R229 ;  /* 0x00000003ff7c7819 */ /* 0x000fd600000116e5 */
[----:B------:R-:W-:Y:S05]  /*d750*/  @P0 BRA `(.L_x_822) ;  /* 0x000005f000000947 */ /* 0x000fea0003800000 */
[----:B------:R-:W-:Y:S01]  /*d760*/  MOV R2, c[0x0][0x27c] ;  /* 0x00009f0000027a02 */ /* 0x000fe20000000f00 */
[----:B------:R-:W1:Y:S01]  /*d770*/  LDS.128 R12, [R194+0x10080] ;  /* 0x01008000c20c7984 */ /* 0x000e620000000c00 */
[----:B------:R-:W-:Y:S02]  /*d780*/  SHF.R.U64 R35, R16, 0x10, R17 ;  /* 0x0000001010237819 */ /* 0x000fe40000001211 */
[----:B------:R-:W-:Y:S02]  /*d790*/  LEA.HI R2, R2, R228, RZ, 0x1d ;  /* 0x000000e402027211 */ /* 0x000fe400078fe8ff */
[----:B------:R-:W-:Y:S02]  /*d7a0*/  SHF.R.U64 R7, R22, 0x10, R23 ;  /* 0x0000001016077819 */ /* 0x000fe40000001217 */
[----:B------:R-:W-:-:S04]  /*d7b0*/  SHF.R.S32.HI R0, RZ, 0x1f, R2 ;  /* 0x0000001fff007819 */ /* 0x000fc80000011402 */
[----:B------:R-:W-:Y:S02]  /*d7c0*/  LEA.HI R0, R0, R2, RZ, 0x3 ;  /* 0x0000000200007211 */ /* 0x000fe400078f18ff */
[----:B------:R-:W-:Y:S02]  /*d7d0*/  SHF.L.U32 R2, R2, 0x3, RZ ;  /* 0x0000000302027819 */ /* 0x000fe400000006ff */
[----:B------:R-:W-:Y:S02]  /*d7e0*/  SHF.L.U32 R0, R0, 0xa, RZ ;  /* 0x0000000a00007819 */ /* 0x000fe400000006ff */
[----:B------:R-:W-:Y:S02]  /*d7f0*/  LOP3.LUT R2, R229, 0x38, R2, 0xf8, !PT ;  /* 0x00000038e5027812 */ /* 0x000fe400078ef802 */
[----:B------:R-:W-:Y:S02]  /*d800*/  LOP3.LUT R0, R0, 0x7fffe000, RZ, 0xc0, !PT ;  /* 0x7fffe00000007812 */ /* 0x000fe400078ec0ff */
[----:B------:R-:W-:-:S04]  /*d810*/  LOP3.LUT R2, R2, R124, RZ, 0x3c, !PT ;  /* 0x0000007c02027212 */ /* 0x000fc800078e3cff */
[----:B------:R-:W-:Y:S01]  /*d820*/  IADD3 R0, R2, R0, R230 ;  /* 0x0000000002007210 */ /* 0x000fe20007ffe0e6 */
[----:B------:R-:W-:-:S03]  /*d830*/  HADD2.F32 R2, -RZ, R33.H1_H1 ;  /* 0x30000021ff027230 */ /* 0x000fc60000004100 */
[----:B------:R-:W-:Y:S01]  /*d840*/  SHF.L.U32 R32, R0, 0x1, RZ ;  /* 0x0000000100207819 */ /* 0x000fe200000006ff */
[----:B------:R-:W-:Y:S01]  /*d850*/  HADD2.F32 R0, -RZ, R33.H0_H0 ;  /* 0x20000021ff007230 */ /* 0x000fe20000004100 */
[----:B------:R-:W-:-:S03]  /*d860*/  SHF.R.U64 R33, R20, 0x10, R21 ;  /* 0x0000001014217819 */ /* 0x000fc60000001215 */
[----:B------:R-:W2:Y:S01]  /*d870*/  LDS.128 R8, [R32+0x10080] ;  /* 0x0100800020087984 */ /* 0x000ea20000000c00 */
[----:B-1----:R-:W-:Y:S02]  /*d880*/  HADD2.F32 R4, -RZ, R13.H0_H0 ;  /* 0x2000000dff047230 */ /* 0x002fe40000004100 */
[----:B--2---:R-:W-:-:S05]  /*d890*/  HADD2.F32 R3, -RZ, R9.H0_H0 ;  /* 0x20000009ff037230 */ /* 0x004fca0000004100 */
[CC--:B------:R-:W-:Y:S02]  /*d8a0*/  FMUL.FTZ R5, R3.reuse, R0.reuse ;  /* 0x0000000003057220 */ /* 0x0c0fe40000410000 */
[C---:B------:R-:W-:Y:S02]  /*d8b0*/  FMUL.FTZ R0, R4.reuse, R0 ;  /* 0x0000000004007220 */ /* 0x040fe40000410000 */
[-C--:B------:R-:W-:Y:S02]  /*d8c0*/  FFMA.FTZ R44, R4, R2.reuse, -R5 ;  /* 0x00000002042c7223 */ /* 0x080fe40000010805 */
[----:B------:R-:W-:Y:S01]  /*d8d0*/  FFMA.FTZ R46, R3, R2, R0 ;  /* 0x00000002032e7223 */ /* 0x000fe20000010000 */
[----:B------:R-:W-:Y:S01]  /*d8e0*/  SHF.R.U32.HI R0, RZ, 0x10, R21 ;  /* 0x00000010ff007819 */ /* 0x000fe20000011615 */
[----:B------:R-:W-:Y:S01]  /*d8f0*/  HADD2.F32 R2, -RZ, R13.H1_H1 ;  /* 0x3000000dff027230 */ /* 0x000fe20000004100 */
[----:B------:R-:W-:Y:S02]  /*d900*/  SHF.R.U32.HI R3, RZ, 0x10, R17 ;  /* 0x00000010ff037819 */ /* 0x000fe40000011611 */
[----:B------:R-:W-:Y:S01]  /*d910*/  SHF.R.U64 R13, R18, 0x10, R19 ;  /* 0x00000010120d7819 */ /* 0x000fe20000001213 */
[----:B------:R-:W-:-:S02]  /*d920*/  HADD2.F32 R4, -RZ, R0.H0_H0 ;  /* 0x20000000ff047230 */ /* 0x000fc40000004100 */
[----:B------:R-:W-:Y:S02]  /*d930*/  HADD2.F32 R0, -RZ, R9.H1_H1 ;  /* 0x30000009ff007230 */ /* 0x000fe40000004100 */
[----:B------:R-:W-:Y:S01]  /*d940*/  HADD2.F32 R5, -RZ, R3.H0_H0 ;  /* 0x20000003ff057230 */ /* 0x000fe20000004100 */
[-C--:B------:R-:W-:Y:S01]  /*d950*/  FMUL.FTZ R3, R2, R4.reuse ;  /* 0x0000000402037220 */ /* 0x080fe20000410000 */
[----:B------:R-:W-:Y:S01]  /*d960*/  HADD2.F32 R18, -RZ, R33.H0_H0 ;  /* 0x20000021ff127230 */ /* 0x000fe20000004100 */
[C---:B------:R-:W-:Y:S01]  /*d970*/  FMUL.FTZ R4, R0.reuse, R4 ;  /* 0x0000000400047220 */ /* 0x040fe20000410000 */
[----:B------:R-:W-:Y:S01]  /*d980*/  HADD2.F32 R13, -RZ, R13.H0_H0 ;  /* 0x2000000dff0d7230 */ /* 0x000fe20000004100 */
[-C--:B------:R-:W-:Y:S01]  /*d990*/  FFMA.FTZ R45, R0, R5.reuse, R3 ;  /* 0x00000005002d7223 */ /* 0x080fe20000010003 */
[----:B------:R-:W-:Y:S01]  /*d9a0*/  HADD2.F32 R0, -RZ, R34.H0_H0 ;  /* 0x20000022ff007230 */ /* 0x000fe20000004100 */
[----:B------:R-:W-:Y:S01]  /*d9b0*/  FFMA.FTZ R6, R2, R5, -R4 ;  /* 0x0000000502067223 */ /* 0x000fe20000010804 */
[----:B------:R-:W-:-:S02]  /*d9c0*/  HADD2.F32 R3, -RZ, R8.H0_H0 ;  /* 0x20000008ff037230 */ /* 0x000fc40000004100 */
[----:B------:R-:W-:Y:S02]  /*d9d0*/  HADD2.F32 R4, -RZ, R12.H0_H0 ;  /* 0x2000000cff047230 */ /* 0x000fe40000004100 */
[----:B------:R-:W-:Y:S01]  /*d9e0*/  HADD2.F32 R2, -RZ, R34.H1_H1 ;  /* 0x30000022ff027230 */ /* 0x000fe20000004100 */
[C---:B------:R-:W-:Y:S01]  /*d9f0*/  FMUL.FTZ R5, R3.reuse, R0 ;  /* 0x0000000003057220 */ /* 0x040fe20000410000 */
[----:B------:R-:W-:Y:S01]  /*da00*/  F2FP.PACK_AB R9, R6, R44 ;  /* 0x0000002c0609723e */ /* 0x000fe200000000ff */
[C---:B------:R-:W-:Y:S01]  /*da10*/  FMUL.FTZ R0, R4.reuse, R0 ;  /* 0x0000000004007220 */ /* 0x040fe20000410000 */
[----:B------:R-:W-:Y:S01]  /*da20*/  HADD2.F32 R6, -RZ, R12.H1_H1 ;  /* 0x3000000cff067230 */ /* 0x000fe20000004100 */
[-C--:B------:R-:W-:Y:S01]  /*da30*/  FFMA.FTZ R20, R4, R2.reuse, -R5 ;  /* 0x0000000204147223 */ /* 0x080fe20000010805 */
[----:B------:R-:W-:Y:S01]  /*da40*/  HADD2.F32 R4, -RZ, R14.H0_H0 ;  /* 0x2000000eff047230 */ /* 0x000fe20000004100 */
[----:B------:R-:W-:Y:S01]  /*da50*/  FFMA.FTZ R34, R3, R2, R0 ;  /* 0x0000000203227223 */ /* 0x000fe20000010000 */
[----:B------:R-:W-:-:S02]  /*da60*/  HADD2.F32 R0, -RZ, R47.H0_H0 ;  /* 0x2000002fff007230 */ /* 0x000fc40000004100 */
[----:B------:R-:W-:Y:S02]  /*da70*/  HADD2.F32 R3, -RZ, R10.H0_H0 ;  /* 0x2000000aff037230 */ /* 0x000fe40000004100 */
[----:B------:R-:W-:Y:S02]  /*da80*/  HADD2.F32 R2, -RZ, R65.H0_H0 ;  /* 0x20000041ff027230 */ /* 0x000fe40000004100 */
[----:B------:R-:W-:Y:S01]  /*da90*/  HADD2.F32 R12, -RZ, R7.H0_H0 ;  /* 0x20000007ff0c7230 */ /* 0x000fe20000004100 */
[CC--:B------:R-:W-:Y:S02]  /*daa0*/  FMUL.FTZ R5, R3.reuse, R0.reuse ;  /* 0x0000000003057220 */ /* 0x0c0fe40000410000 */
[C---:B------:R-:W-:Y:S02]  /*dab0*/  FMUL.FTZ R0, R4.reuse, R0 ;  /* 0x0000000004007220 */ /* 0x040fe40000410000 */
[-C--:B------:R-:W-:Y:S01]  /*dac0*/  FFMA.FTZ R17, R4, R2.reuse, -R5 ;  /* 0x0000000204117223 */ /* 0x080fe20000010805 */
[----:B------:R-:W-:Y:S01]  /*dad0*/  HADD2.F32 R4, -RZ, R15.H0_H0 ;  /* 0x2000000fff047230 */ /* 0x000fe20000004100 */
[----:B------:R-:W-:Y:S01]  /*dae0*/  FFMA.FTZ R21, R3, R2, R0 ;  /* 0x0000000203157223 */ /* 0x000fe20000010000 */
[----:B------:R-:W-:-:S02]  /*daf0*/  HADD2.F32 R0, -RZ, R47.H1_H1 ;  /* 0x3000002fff007230 */ /* 0x000fc40000004100 */
[----:B------:R-:W-:Y:S02]  /*db00*/  HADD2.F32 R3, -RZ, R11.H0_H0 ;  /* 0x2000000bff037230 */ /* 0x000fe40000004100 */
[----:B------:R-:W-:-:S03]  /*db10*/  HADD2.F32 R2, -RZ, R65.H1_H1 ;  /* 0x30000041ff027230 */ /* 0x000fc60000004100 */
[CC--:B------:R-:W-:Y:S02]  /*db20*/  FMUL.FTZ R5, R3.reuse, R0.reuse ;  /* 0x0000000003057220 */ /* 0x0c0fe40000410000 */
[C---:B------:R-:W-:Y:S02]  /*db30*/  FMUL.FTZ R0, R4.reuse, R0 ;  /* 0x0000000004007220 */ /* 0x040fe40000410000 */
[-C--:B------:R-:W-:Y:S01]  /*db40*/  FFMA.FTZ R5, R4, R2.reuse, -R5 ;  /* 0x0000000204057223 */ /* 0x080fe20000010805 */
[----:B------:R-:W-:Y:S01]  /*db50*/  HADD2.F32 R4, -RZ, R15.H1_H1 ;  /* 0x3000000fff047230 */ /* 0x000fe20000004100 */
[----:B------:R-:W-:Y:S01]  /*db60*/  FFMA.FTZ R16, R3, R2, R0 ;  /* 0x0000000203107223 */ /* 0x000fe20000010000 */
[----:B------:R-:W-:Y:S01]  /*db70*/  SHF.R.U32.HI R0, RZ, 0x10, R23 ;  /* 0x00000010ff007819 */ /* 0x000fe20000011617 */
[----:B------:R-:W-:Y:S01]  /*db80*/  HADD2.F32 R3, -RZ, R8.H1_H1 ;  /* 0x30000008ff037230 */ /* 0x000fe20000004100 */
[----:B------:R-:W-:Y:S01]  /*db90*/  SHF.R.U32.HI R2, RZ, 0x10, R19 ;  /* 0x00000010ff027819 */ /* 0x000fe20000011613 */
[----:B------:R-:W-:-:S02]  /*dba0*/  HADD2.F32 R15, -RZ, R35.H0_H0 ;  /* 0x20000023ff0f7230 */ /* 0x000fc40000004100 */
[----:B------:R-:W-:Y:S02]  /*dbb0*/  HADD2.F32 R22, -RZ, R0.H0_H0 ;  /* 0x20000000ff167230 */ /* 0x000fe40000004100 */
[----:B------:R-:W-:Y:S02]  /*dbc0*/  HADD2.F32 R0, -RZ, R11.H1_H1 ;  /* 0x3000000bff007230 */ /* 0x000fe40000004100 */
[----:B------:R-:W-:-:S03]  /*dbd0*/  HADD2.F32 R19, -RZ, R2.H0_H0 ;  /* 0x20000002ff137230 */ /* 0x000fc60000004100 */
[----:B------:R-:W-:-:S04]  /*dbe0*/  FMUL.FTZ R2, R0, R22 ;  /* 0x0000001600027220 */ /* 0x000fc80000410000 */
[C---:B------:R-:W-:Y:S02]  /*dbf0*/  FFMA.FTZ R2, R4.reuse, R19, -R2 ;  /* 0x0000001304027223 */ /* 0x040fe40000010802 */
[----:B------:R-:W-:-:S03]  /*dc00*/  FMUL.FTZ R4, R4, R22 ;  /* 0x0000001604047220 */ /* 0x000fc60000410000 */
[----:B------:R-:W-:Y:S01]  /*dc10*/  F2FP.PACK_AB R11, R2, R5 ;  /* 0x00000005020b723e */ /* 0x000fe200000000ff */
[-C--:B------:R-:W-:Y:S01]  /*dc20*/  FMUL.FTZ R2, R3, R18.reuse ;  /* 0x0000001203027220 */ /* 0x080fe20000410000 */
[----:B------:R-:W-:Y:S01]  /*dc30*/  HADD2.F32 R5, -RZ, R14.H1_H1 ;  /* 0x3000000eff057230 */ /* 0x000fe20000004100 */
[----:B------:R-:W-:Y:S02]  /*dc40*/  FFMA.FTZ R4, R0, R19, R4 ;  /* 0x0000001300047223 */ /* 0x000fe40000010004 */
[CC--:B------:R-:W-:Y:S02]  /*dc50*/  FFMA.FTZ R2, R6.reuse, R15.reuse, -R2 ;  /* 0x0000000f06027223 */ /* 0x0c0fe40000010802 */
[----:B------:R-:W-:Y:S02]  /*dc60*/  FMUL.FTZ R6, R6, R18 ;  /* 0x0000001206067220 */ /* 0x000fe40000410000 */
[----:B------:R-:W-:Y:S01]  /*dc70*/  FMUL.FTZ R0, R5, R12 ;  /* 0x0000000c05007220 */ /* 0x000fe20000410000 */
[----:B------:R-:W-:Y:S01]  /*dc80*/  F2FP.PACK_AB R8, R2, R20 ;  /* 0x000000140208723e */ /* 0x000fe200000000ff */
[----:B------:R-:W-:Y:S01]  /*dc90*/  HADD2.F32 R2, -RZ, R10.H1_H1 ;  /* 0x3000000aff027230 */ /* 0x000fe20000004100 */
[----:B------:R-:W-:-:S04]  /*dca0*/  FFMA.FTZ R3, R3, R15, R6 ;  /* 0x0000000f03037223 */ /* 0x000fc80000010006 */
[C---:B------:R-:W-:Y:S02]  /*dcb0*/  FMUL.FTZ R7, R2.reuse, R12 ;  /* 0x0000000c02077220 */ /* 0x040fe40000410000 */
[-C--:B------:R-:W-:Y:S02]  /*dcc0*/  FFMA.FTZ R0, R2, R13.reuse, R0 ;  /* 0x0000000d02007223 */ /* 0x080fe40000010000 */
[----:B------:R-:W-:Y:S01]  /*dcd0*/  FFMA.FTZ R7, R5, R13, -R7 ;  /* 0x0000000d05077223 */ /* 0x000fe20000010807 */
[----:B------:R-:W-:Y:S02]  /*dce0*/  F2FP.PACK_AB R5, R45, R46 ;  /* 0x0000002e2d05723e */ /* 0x000fe400000000ff */
[----:B------:R-:W-:Y:S02]  /*dcf0*/  F2FP.PACK_AB R6, R0, R21 ;  /* 0x000000150006723e */ /* 0x000fe400000000ff */
[----:B------:R-:W-:Y:S02]  /*dd00*/  F2FP.PACK_AB R10, R7, R17 ;  /* 0x00000011070a723e */ /* 0x000fe400000000ff */
[----:B------:R-:W-:-:S02]  /*dd10*/  F2FP.PACK_AB R7, R4, R16 ;  /* 0x000000100407723e */ /* 0x000fc400000000ff */
[----:B------:R-:W-:Y:S01]  /*dd20*/  F2FP.PACK_AB R4, R3, R34 ;  /* 0x000000220304723e */ /* 0x000fe200000000ff */
[----:B------:R1:W-:Y:S04]  /*dd30*/  STS.128 [R194+0x10080], R8 ;  /* 0x01008008c2007388 */ /* 0x0003e80000000c00 */
[----:B------:R1:W-:Y:S02]  /*dd40*/  STS.128 [R32+0x10080], R4 ;  /* 0x0100800420007388 */ /* 0x0003e40000000c00 */
.L_x_822:
[----:B------:R-:W-:Y:S05]  /*dd50*/  BSYNC B0 ;  /* 0x0000000000007941 */ /* 0x000fea0003800000 */
.L_x_821:
[----:B------:R-:W-:-:S13]  /*dd60*/  ISETP.GE.AND P0, PT, R137, c[0x0][0x27c], PT ;  /* 0x00009f0089007a0c */ /* 0x000fda0003f06270 */
[----:B------:R-:W-:Y:S05]  /*dd70*/  @P0 BRA `(.L_x_820) ;  /* 0x0000061000000947 */ /* 0x000fea0003800000 */
[----:B------:R-:W2:Y:S04]  /*dd80*/  LDL R2, [R1+0xc] ;  /* 0x00000c0001027983 */ /* 0x000ea80000100800 */
[----:B------:R-:W3:Y:S01]  /*dd90*/  LDL R34, [R1+0x28] ;  /* 0x0000280001227983 */ /* 0x000ee20000100800 */
[----:B------:R-:W-:Y:S02]  /*dda0*/  MOV R0, c[0x0][0x27c] ;  /* 0x00009f0000007a02 */ /* 0x000fe40000000f00 */
[----:B------:R-:W-:Y:S02]  /*ddb0*/  SHF.R.U64 R23, R24, 0x10, R25 ;  /* 0x0000001018177819 */ /* 0x000fe40000001219 */
[----:B------:R-:W-:Y:S02]  /*ddc0*/  SHF.R.U64 R21, R28, 0x10, R29 ;  /* 0x000000101c157819 */ /* 0x000fe4000000121d */
[----:B-1----:R-:W-:-:S03]  /*ddd0*/  SHF.R.U64 R7, R30, 0x10, R31 ;  /* 0x000000101e077819 */ /* 0x002fc6000000121f */
[----:B------:R-:W-:Y:S01]  /*dde0*/  HADD2.F32 R21, -RZ, R21.H0_H0 ;  /* 0x20000015ff157230 */ /* 0x000fe20000004100 */
[----:B--2---:R-:W-:-:S04]  /*ddf0*/  LEA.HI R0, R0, R2, RZ, 0x1d ;  /* 0x0000000200007211 */ /* 0x004fc800078fe8ff */
[----:B------:R-:W-:Y:S01]  /*de00*/  SHF.R.S32.HI R2, RZ, 0x1f, R0 ;  /* 0x0000001fff027819 */ /* 0x000fe20000011400 */
[----:B---3--:R-:W1:Y:S01]  /*de10*/  LDS.128 R12, [R34] ;  /* 0x00000000220c7984 */ /* 0x008e620000000c00 */
[----:B------:R-:W-:Y:S02]  /*de20*/  SHF.L.U32 R3, R0, 0x3, RZ ;  /* 0x0000000300037819 */ /* 0x000fe400000006ff */
[----:B------:R-:W-:Y:S02]  /*de30*/  LEA.HI R2, R2, R0, RZ, 0x3 ;  /* 0x0000000002027211 */ /* 0x000fe400078f18ff */
[----:B------:R-:W-:Y:S02]  /*de40*/  LOP3.LUT R3, R229, 0x38, R3, 0xf8, !PT ;  /* 0x00000038e5037812 */ /* 0x000fe400078ef803 */
[----:B------:R-:W-:Y:S02]  /*de50*/  SHF.L.U32 R0, R2, 0xa, RZ ;  /* 0x0000000a02007819 */ /* 0x000fe400000006ff */
[----:B------:R-:W-:-:S02]  /*de60*/  LOP3.LUT R2, R3, R124, RZ, 0x3c, !PT ;  /* 0x0000007c03027212 */ /* 0x000fc400078e3cff */
[----:B------:R-:W-:-:S04]  /*de70*/  LOP3.LUT R0, R0, 0x7fffe000, RZ, 0xc0, !PT ;  /* 0x7fffe00000007812 */ /* 0x000fc800078ec0ff */
[----:B------:R-:W-:Y:S01]  /*de80*/  IADD3 R0, R2, R0, R230 ;  /* 0x0000000002007210 */ /* 0x000fe20007ffe0e6 */
[----:B------:R-:W-:-:S03]  /*de90*/  HADD2.F32 R2, -RZ, R66.H1_H1 ;  /* 0x30000042ff027230 */ /* 0x000fc60000004100 */
[----:B------:R-:W-:Y:S01]  /*dea0*/  SHF.L.U32 R19, R0, 0x1, RZ ;  /* 0x0000000100137819 */ /* 0x000fe200000006ff */
[----:B------:R-:W-:-:S04]  /*deb0*/  HADD2.F32 R0, -RZ, R66.H0_H0 ;  /* 0x20000042ff007230 */ /* 0x000fc80000004100 */
        /* <DEDUP_REMOVED lines=16> */
[C---:B------:R-:W-:Y:S02]  /*dfc0*/  FMUL.FTZ R4, R0.reuse, R4 ;  /* 0x0000000400047220 */ /* 0x040fe40000410000 */
[-C--:B------:R-:W-:Y:S01]  /*dfd0*/  FFMA.FTZ R24, R0, R5.reuse, R3 ;  /* 0x0000000500187223 */ /* 0x080fe20000010003 */
[----:B------:R-:W-:Y:S01]  /*dfe0*/  HADD2.F32 R0, -RZ, R67.H0_H0 ;  /* 0x20000043ff007230 */ /* 0x000fe20000004100 */
[----:B------:R-:W-:Y:S01]  /*dff0*/  FFMA.FTZ R6, R2, R5, -R4 ;  /* 0x0000000502067223 */ /* 0x000fe20000010804 */
[----:B------:R-:W-:-:S02]  /*e000*/  HADD2.F32 R3, -RZ, R8.H0_H0 ;  /* 0x20000008ff037230 */ /* 0x000fc40000004100 */
[----:B------:R-:W-:Y:S02]  /*e010*/  HADD2.F32 R4, -RZ, R12.H0_H0 ;  /* 0x2000000cff047230 */ /* 0x000fe40000004100 */
[----:B------:R-:W-:Y:S01]  /*e020*/  HADD2.F32 R2, -RZ, R92.H0_H0 ;  /* 0x2000005cff027230 */ /* 0x000fe20000004100 */
[C---:B------:R-:W-:Y:S01]  /*e030*/  FMUL.FTZ R5, R3.reuse, R0 ;  /* 0x0000000003057220 */ /* 0x040fe20000410000 */
[----:B------:R-:W-:Y:S01]  /*e040*/  F2FP.PACK_AB R9, R6, R32 ;  /* 0x000000200609723e */ /* 0x000fe200000000ff */
[C---:B------:R-:W-:Y:S01]  /*e050*/  FMUL.FTZ R0, R4.reuse, R0 ;  /* 0x0000000004007220 */ /* 0x040fe20000410000 */
[----:B------:R-:W-:Y:S01]  /*e060*/  HADD2.F32 R6, -RZ, R12.H1_H1 ;  /* 0x3000000cff067230 */ /* 0x000fe20000004100 */
[-C--:B------:R-:W-:Y:S01]  /*e070*/  FFMA.FTZ R18, R4, R2.reuse, -R5 ;  /* 0x0000000204127223 */ /* 0x080fe20000010805 */
[----:B------:R-:W-:Y:S01]  /*e080*/  HADD2.F32 R4, -RZ, R14.H0_H0 ;  /* 0x2000000eff047230 */ /* 0x000fe20000004100 */
[----:B------:R-:W-:Y:S01]  /*e090*/  FFMA.FTZ R22, R3, R2, R0 ;  /* 0x0000000203167223 */ /* 0x000fe20000010000 */
[----:B------:R-:W-:-:S02]  /*e0a0*/  HADD2.F32 R0, -RZ, R67.H1_H1 ;  /* 0x30000043ff007230 */ /* 0x000fc40000004100 */
        /* <DEDUP_REMOVED lines=27> */
[----:B------:R-:W-:Y:S01]  /*e260*/  FMUL.FTZ R2, R3, R21 ;  /* 0x0000001503027220 */ /* 0x000fe20000410000 */
[----:B------:R-:W-:Y:S01]  /*e270*/  HADD2.F32 R5, -RZ, R14.H1_H1 ;  /* 0x3000000eff057230 */ /* 0x000fe20000004100 */
[----:B------:R-:W-:Y:S02]  /*e280*/  FFMA.FTZ R4, R0, R25, R4 ;  /* 0x0000001900047223 */ /* 0x000fe40000010004 */
[C---:B------:R-:W-:Y:S02]  /*e290*/  FFMA.FTZ R2, R6.reuse, R15, -R2 ;  /* 0x0000000f06027223 */ /* 0x040fe40000010802 */
        /* <DEDUP_REMOVED lines=13> */
[----:B------:R1:W-:Y:S04]  /*e370*/  STS.128 [R34], R8 ;  /* 0x0000000822007388 */ /* 0x0003e80000000c00 */
[----:B------:R1:W-:Y:S02]  /*e380*/  STS.128 [R19+0x10080], R4 ;  /* 0x0100800413007388 */ /* 0x0003e40000000c00 */
.L_x_820:
[----:B------:R-:W-:Y:S05]  /*e390*/  BSYNC B1 ;  /* 0x0000000000017941 */ /* 0x000fea0003800000 */
.L_x_819:
        /* <DEDUP_REMOVED lines=15> */
[----:B------:R-:W3:Y:S01]  /*e490*/  LDL R30, [R1+0x34] ;  /* 0x00003400011e7983 */ /* 0x000ee20000100800 */
[----:B------:R-:W-:Y:S02]  /*e4a0*/  MOV R2, c[0x0][0x27c] ;  /* 0x00009f0000027a02 */ /* 0x000fe40000000f00 */
[----:B-1----:R-:W-:Y:S02]  /*e4b0*/  SHF.R.U64 R6, R36, 0x10, R37 ;  /* 0x0000001024067819 */ /* 0x002fe40000001225 */
[----:B------:R-:W-:-:S02]  /*e4c0*/  LEA.HI R2, R2, R228, RZ, 0x1d ;  /* 0x000000e402027211 */ /* 0x000fc400078fe8ff */
        /* <DEDUP_REMOVED lines=8> */
[----:B-----5:R-:W-:Y:S01]  /*e550*/  IADD3 R0, R2, R0, R27 ;  /* 0x0000000002007210 */ /* 0x020fe20007ffe01b */
[----:B------:R-:W-:-:S03]  /*e560*/  HADD2.F32 R2, -RZ, R94.H1_H1 ;  /* 0x3000005eff027230 */ /* 0x000fc60000004100 */
[----:B------:R-:W-:Y:S01]  /*e570*/  SHF.L.U32 R17, R0, 0x1, RZ ;  /* 0x0000000100117819 */ /* 0x000fe200000006ff */
[----:B------:R-:W-:-:S04]  /*e580*/  HADD2.F32 R0, -RZ, R94.H0_H0 ;  /* 0x2000005eff007230 */ /* 0x000fc80000004100 */
[----:B------:R-:W1:Y:S02]  /*e590*/  LDS.128 R12, [R17+0x10080] ;  /* 0x01008000110c7984 */ /* 0x000e640000000c00 */
[----:B-1----:R-:W-:Y:S02]  /*e5a0*/  HADD2.F32 R3, -RZ, R13.H0_H0 ;  /* 0x2000000dff037230 */ /* 0x002fe40000004100 */
[----:B---3--:R-:W1:Y:S02]  /*e5b0*/  LDS.128 R8, [R30] ;  /* 0x000000001e087984 */ /* 0x008e640000000c00 */
[----:B-1----:R-:W-:-:S05]  /*e5c0*/  HADD2.F32 R4, -RZ, R9.H0_H0 ;  /* 0x20000009ff047230 */ /* 0x002fca0000004100 */
[CC--:B------:R-:W-:Y:S02]  /*e5d0*/  FMUL.FTZ R5, R4.reuse, R0.reuse ;  /* 0x0000000004057220 */ /* 0x0c0fe40000410000 */
[C---:B------:R-:W-:Y:S02]  /*e5e0*/  FMUL.FTZ R0, R3.reuse, R0 ;  /* 0x0000000003007220 */ /* 0x040fe40000410000 */
[-C--:B------:R-:W-:Y:S01]  /*e5f0*/  FFMA.FTZ R25, R3, R2.reuse, R5 ;  /* 0x0000000203197223 */ /* 0x080fe20000010005 */
[----:B------:R-:W-:Y:S01]  /*e600*/  HADD2.F32 R3, -RZ, R13.H1_H1 ;  /* 0x3000000dff037230 */ /* 0x000fe20000004100 */
[----:B------:R-:W-:Y:S01]  /*e610*/  FFMA.FTZ R26, R4, R2, -R0 ;  /* 0x00000002041a7223 */ /* 0x000fe20000010800 */
[----:B------:R-:W-:Y:S01]  /*e620*/  SHF.R.U32.HI R0, RZ, 0x10, R37 ;  /* 0x00000010ff007819 */ /* 0x000fe20000011625 */
[----:B------:R-:W-:Y:S01]  /*e630*/  HADD2.F32 R4, -RZ, R9.H1_H1 ;  /* 0x30000009ff047230 */ /* 0x000fe20000004100 */
[----:B------:R-:W-:Y:S02]  /*e640*/  SHF.R.U32.HI R2, RZ, 0x10, R41 ;  /* 0x00000010ff027819 */ /* 0x000fe40000011629 */
[----:B------:R-:W-:Y:S01]  /*e650*/  SHF.R.U64 R9, R38, 0x10, R39 ;  /* 0x0000001026097819 */ /* 0x000fe20000001227 */
[----:B------:R-:W-:-:S02]  /*e660*/  HADD2.F32 R0, -RZ, R0.H0_H0 ;  /* 0x20000000ff007230 */ /* 0x000fc40000004100 */
[----:B------:R-:W-:-:S03]  /*e670*/  HADD2.F32 R2, -RZ, R2.H0_H0 ;  /* 0x20000002ff027230 */ /* 0x000fc60000004100 */
[CC--:B------:R-:W-:Y:S02]  /*e680*/  FMUL.FTZ R5, R4.reuse, R0.reuse ;  /* 0x0000000004057220 */ /* 0x0c0fe40000410000 */
[C---:B------:R-:W-:Y:S02]  /*e690*/  FMUL.FTZ R0, R3.reuse, R0 ;  /* 0x0000000003007220 */ /* 0x040fe40000410000 */
[-C--:B------:R-:W-:Y:S01]  /*e6a0*/  FFMA.FTZ R23, R3, R2.reuse, R5 ;  /* 0x0000000203177223 */ /* 0x080fe20000010005 */
[----:B------:R-:W-:Y:S01]  /*e6b0*/  HADD2.F32 R3, -RZ, R12.H0_H0 ;  /* 0x2000000cff037230 */ /* 0x000fe20000004100 */
[----:B------:R-:W-:Y:S01]  /*e6c0*/  FFMA.FTZ R24, R4, R2, -R0 ;  /* 0x0000000204187223 */ /* 0x000fe20000010800 */
[----:B------:R-:W-:Y:S02]  /*e6d0*/  HADD2.F32 R0, -RZ, R95.H0_H0 ;  /* 0x2000005fff007230 */ /* 0x000fe40000004100 */
[----:B------:R-:W-:Y:S02]  /*e6e0*/  HADD2.F32 R4, -RZ, R8.H0_H0 ;  /* 0x20000008ff047230 */ /* 0x000fe40000004100 */
[----:B------:R-:W-:-:S03]  /*e6f0*/  HADD2.F32 R2, -RZ, R96.H0_H0 ;  /* 0x20000060ff027230 */ /* 0x000fc60000004100 */
[CC--:B------:R-:W-:Y:S02]  /*e700*/  FMUL.FTZ R5, R4.reuse, R0.reuse ;  /* 0x0000000004057220 */ /* 0x0c0fe40000410000 */
[C---:B------:R-:W-:Y:S02]  /*e710*/  FMUL.FTZ R0, R3.reuse, R0 ;  /* 0x0000000003007220 */ /* 0x040fe40000410000 */
[-C--:B------:R-:W-:Y:S01]  /*e720*/  FFMA.FTZ R21, R3, R2.reuse, R5 ;  /* 0x0000000203157223 */ /* 0x080fe20000010005 */
[----:B------:R-:W-:Y:S01]  /*e730*/  HADD2.F32 R3, -RZ, R14.H0_H0 ;  /* 0x2000000eff037230 */ /* 0x000fe20000004100 */
[----:B------:R-:W-:Y:S01]  /*e740*/  FFMA.FTZ R22, R4, R2, -R0 ;  /* 0x0000000204167223 */ /* 0x000fe20000010800 */
[----:B------:R-:W-:Y:S02]  /*e750*/  HADD2.F32 R0, -RZ, R95.H1_H1 ;  /* 0x3000005fff007230 */ /* 0x000fe40000004100 */
        /* <DEDUP_REMOVED lines=9> */
[----:B------:R-:W-:Y:S01]  /*e7f0*/  HADD2.F32 R2, -RZ, R97.H1_H1 ;  /* 0x30000061ff027230 */ /* 0x000fe20000004100 */
[----:B------:R-:W-:-:S02]  /*e800*/  FMUL.FTZ R5, R3, R0 ;  /* 0x0000000003057220 */ /* 0x000fc40000410000 */
[C---:B------:R-:W-:Y:S02]  /*e810*/  FMUL.FTZ R0, R4.reuse, R0 ;  /* 0x0000000004007220 */ /* 0x040fe40000410000 */
[-C--:B------:R-:W-:Y:S02]  /*e820*/  FFMA.FTZ R18, R4, R2.reuse, -R5 ;  /* 0x0000000204127223 */ /* 0x080fe40000010805 */
[----:B------:R-:W-:Y:S01]  /*e830*/  FFMA.FTZ R13, R3, R2, R0 ;  /* 0x00000002030d7223 */ /* 0x000fe20000010000 */
[----:B------:R-:W-:Y:S01]  /*e840*/  SHF.R.U32.HI R0, RZ, 0x10, R39 ;  /* 0x00000010ff007819 */ /* 0x000fe20000011627 */
[----:B------:R-:W-:Y:S02]  /*e850*/  HADD2.F32 R3, -RZ, R11.H1_H1 ;  /* 0x3000000bff037230 */ /* 0x000fe40000004100 */
[----:B------:R-:W-:Y:S02]  /*e860*/  HADD2.F32 R2, -RZ, R15.H1_H1 ;  /* 0x3000000fff027230 */ /* 0x000fe40000004100 */
[----:B------:R-:W-:Y:S01]  /*e870*/  HADD2.F32 R5, -RZ, R0.H0_H0 ;  /* 0x20000000ff057230 */ /* 0x000fe20000004100 */
[----:B------:R-:W-:-:S04]  /*e880*/  SHF.R.U32.HI R0, RZ, 0x10, R43 ;  /* 0x00000010ff007819 */ /* 0x000fc8000001162b */
[-C--:B------:R-:W-:Y:S01]  /*e890*/  FMUL.FTZ R4, R3, R5.reuse ;  /* 0x0000000503047220 */ /* 0x080fe20000410000 */
[----:B------:R-:W-:Y:S01]  /*e8a0*/  HADD2.F32 R0, -RZ, R0.H0_H0 ;  /* 0x20000000ff007230 */ /* 0x000fe20000004100 */
[----:B------:R-:W-:-:S04]  /*e8b0*/  FMUL.FTZ R5, R2, R5 ;  /* 0x0000000502057220 */ /* 0x000fc80000410000 */
[-C--:B------:R-:W-:Y:S01]  /*e8c0*/  FFMA.FTZ R7, R2, R0.reuse, R4 ;  /* 0x0000000002077223 */ /* 0x080fe20000010004 */
[----:B------:R-:W-:Y:S01]  /*e8d0*/  HADD2.F32 R2, -RZ, R8.H1_H1 ;  /* 0x30000008ff027230 */ /* 0x000fe20000004100 */
[----:B------:R-:W-:Y:S01]  /*e8e0*/  FFMA.FTZ R11, R3, R0, -R5 ;  /* 0x00000000030b7223 */ /* 0x000fe20000010805 */
[----:B------:R-:W-:Y:S02]  /*e8f0*/  HADD2.F32 R4, -RZ, R6.H0_H0 ;  /* 0x20000006ff047230 */ /* 0x000fe40000004100 */
[----:B------:R-:W-:Y:S01]  /*e900*/  HADD2.F32 R0, -RZ, R12.H1_H1 ;  /* 0x3000000cff007230 */ /* 0x000fe20000004100 */
[----:B------:R-:W-:Y:S01]  /*e910*/  F2FP.PACK_AB R7, R7, R13 ;  /* 0x0000000d0707723e */ /* 0x000fe200000000ff */
[----:B------:R-:W-:Y:S01]  /*e920*/  HADD2.F32 R5, -RZ, R16.H0_H0 ;  /* 0x20000010ff057230 */ /* 0x000fe20000004100 */
[----:B------:R-:W-:Y:S01]  /*e930*/  FMUL.FTZ R3, R2, R4 ;  /* 0x0000000402037220 */ /* 0x000fe20000410000 */
[----:B------:R-:W-:Y:S01]  /*e940*/  F2FP.PACK_AB R11, R11, R18 ;  /* 0x000000120b0b723e */ /* 0x000fe200000000ff */
[----:B------:R-:W-:-:S02]  /*e950*/  FMUL.FTZ R4, R0, R4 ;  /* 0x0000000400047220 */ /* 0x000fc40000410000 */
[-C--:B------:R-:W-:Y:S01]  /*e960*/  FFMA.FTZ R6, R0, R5.reuse, R3 ;  /* 0x0000000500067223 */ /* 0x080fe20000010003 */
[----:B------:R-:W-:Y:S01]  /*e970*/  SHF.R.U64 R3, R42, 0x10, R43 ;  /* 0x000000102a037819 */ /* 0x000fe2000000122b */
[----:B------:R-:W-:Y:S01]  /*e980*/  FFMA.FTZ R8, R2, R5, -R4 ;  /* 0x0000000502087223 */ /* 0x000fe20000010804 */
[----:B------:R-:W-:Y:S02]  /*e990*/  HADD2.F32 R2, -RZ, R10.H1_H1 ;  /* 0x3000000aff027230 */ /* 0x000fe40000004100 */
[----:B------:R-:W-:Y:S01]  /*e9a0*/  HADD2.F32 R4, -RZ, R9.H0_H0 ;  /* 0x20000009ff047230 */ /* 0x000fe20000004100 */
[----:B------:R-:W-:Y:S01]  /*e9b0*/  F2FP.PACK_AB R9, R24, R26 ;  /* 0x0000001a1809723e */ /* 0x000fe200000000ff */
[----:B------:R-:W-:Y:S01]  /*e9c0*/  HADD2.F32 R0, -RZ, R14.H1_H1 ;  /* 0x3000000eff007230 */ /* 0x000fe20000004100 */
[----:B------:R-:W-:Y:S01]  /*e9d0*/  F2FP.PACK_AB R8, R8, R22 ;  /* 0x000000160808723e */ /* 0x000fe200000000ff */
[----:B------:R-:W-:Y:S01]  /*e9e0*/  HADD2.F32 R5, -RZ, R3.H0_H0 ;  /* 0x20000003ff057230 */ /* 0x000fe20000004100 */
[----:B------:R-:W-:-:S02]  /*e9f0*/  FMUL.FTZ R3, R2, R4 ;  /* 0x0000000402037220 */ /* 0x000fc40000410000 */
[C---:B------:R-:W-:Y:S02]  /*ea00*/  FMUL.FTZ R4, R0.reuse, R4 ;  /* 0x0000000400047220 */ /* 0x040fe40000410000 */
[-C--:B------:R-:W-:Y:S02]  /*ea10*/  FFMA.FTZ R3, R0, R5.reuse, R3 ;  /* 0x0000000500037223 */ /* 0x080fe40000010003 */
[----:B------:R-:W-:Y:S01]  /*ea20*/  FFMA.FTZ R2, R2, R5, -R4 ;  /* 0x0000000502027223 */ /* 0x000fe20000010804 */
[----:B------:R-:W-:Y:S02]  /*ea30*/  F2FP.PACK_AB R4, R6, R21 ;  /* 0x000000150604723e */ /* 0x000fe400000000ff */
[----:B------:R-:W-:Y:S02]  /*ea40*/  F2FP.PACK_AB R5, R23, R25 ;  /* 0x000000191705723e */ /* 0x000fe400000000ff */
[----:B------:R-:W-:Y:S02]  /*ea50*/  F2FP.PACK_AB R10, R2, R19 ;  /* 0x00000013020a723e */ /* 0x000fe400000000ff */
[----:B------:R-:W-:-:S03]  /*ea60*/  F2FP.PACK_AB R6, R3, R20 ;  /* 0x000000140306723e */ /* 0x000fc600000000ff */
[----:B------:R1:W-:Y:S04]  /*ea70*/  STS.128 [R30], R8 ;  /* 0x000000081e007388 */ /* 0x0003e80000000c00 */
[----:B------:R1:W-:Y:S02]  /*ea80*/  STS.128 [R17+0x10080], R4 ;  /* 0x0100800411007388 */ /* 0x0003e40000000c00 */
.L_x_826:
[----:B------:R-:W-:Y:S05]  /*ea90*/  BSYNC B0 ;  /* 0x0000000000007941 */ /* 0x000fea0003800000 */
.L_x_825:
[----:B------:R-:W-:-:S13]  /*eaa0*/  ISETP.GE.AND P0, PT, R137, c[0x0][0x27c], PT ;  /* 0x00009f0089007a0c */ /* 0x000fda0003f06270 */
[----:B------:R-:W-:Y:S05]  /*eab0*/  @P0 BRA `(.L_x_824) ;  /* 0x0000061000000947 */ /* 0x000fea0003800000 */
[----:B------:R-:W3:Y:S04]  /*eac0*/  LDL R2, [R1+0xc] ;  /* 0x00000c0001027983 */ /* 0x000ee80000100800 */
[----:B------:R-:W4:Y:S01]  /*ead0*/  LDL R26, [R1+0x24] ;  /* 0x00002400011a7983 */ /* 0x000f220000100800 */
[----:B------:R-:W-:-:S04]  /*eae0*/  MOV R0, c[0x0][0x27c] ;  /* 0x00009f0000007a02 */ /* 0x000fc80000000f00 */
[----:B---3--:R-:W-:-:S04]  /*eaf0*/  LEA.HI R0, R0, R2, RZ, 0x1d ;  /* 0x0000000200007211 */ /* 0x008fc800078fe8ff */
[----:B------:R-:W-:Y:S01]  /*eb00*/  SHF.R.S32.HI R2, RZ, 0x1f, R0 ;  /* 0x0000001fff027819 */ /* 0x000fe20000011400 */
[----:B-1--4-:R-:W1:Y:S01]  /*eb10*/  LDS.128 R8, [R26] ;  /* 0x000000001a087984 */ /* 0x012e620000000c00 */
[----:B------:R-:W-:Y:S02]  /*eb20*/  SHF.L.U32 R3, R0, 0x3, RZ ;  /* 0x0000000300037819 */ /* 0x000fe400000006ff */
[----:B------:R-:W-:Y:S02]  /*eb30*/  LEA.HI R0, R2, R0, RZ, 0x3 ;  /* 0x0000000002007211 */ /* 0x000fe400078f18ff */
[----:B------:R-:W-:Y:S02]  /*eb40*/  LOP3.LUT R2, R29, 0x38, R3, 0xf8, !PT ;  /* 0x000000381d027812 */ /* 0x000fe400078ef803 */
[----:B------:R-:W-:Y:S02]  /*eb50*/  SHF.L.U32 R0, R0, 0xa, RZ ;  /* 0x0000000a00007819 */ /* 0x000fe400000006ff */
[----:B------:R-:W-:-:S02]  /*eb60*/  LOP3.LUT R2, R2, R28, RZ, 0x3c, !PT ;  /* 0x0000001c02027212 */ /* 0x000fc400078e3cff */
[----:B------:R-:W-:-:S04]  /*eb70*/  LOP3.LUT R0, R0, 0x7fffe000, RZ, 0xc0, !PT ;  /* 0x7fffe00000007812 */ /* 0x000fc800078ec0ff */
[----:B-----5:R-:W-:Y:S01]  /*eb80*/  IADD3 R0, R2, R0, R27 ;  /* 0x0000000002007210 */ /* 0x020fe20007ffe01b */
[----:B------:R-:W-:-:S03]  /*eb90*/  HADD2.F32 R2, -RZ, R98.H1_H1 ;  /* 0x30000062ff027230 */ /* 0x000fc60000004100 */
[----:B------:R-:W-:Y:S01]  /*eba0*/  SHF.L.U32 R17, R0, 0x1, RZ ;  /* 0x0000000100117819 */ /* 0x000fe200000006ff */
[----:B------:R-:W-:-:S04]  /*ebb0*/  HADD2.F32 R0, -RZ, R98.H0_H0 ;  /* 0x20000062ff007230 */ /* 0x000fc80000004100 */
[----:B------:R-:W3:Y:S01]  /*ebc0*/  LDS.128 R12, [R17+0x10080] ;  /* 0x01008000110c7984 */ /* 0x000ee20000000c00 */
[----:B-1----:R-:W-:-:S05]  /*ebd0*/  HADD2.F32 R4, -RZ, R9.H0_H0 ;  /* 0x20000009ff047230 */ /* 0x002fca0000004100 */
[----:B------:R-:W-:Y:S01]  /*ebe0*/  FMUL.FTZ R5, R4, R0 ;  /* 0x0000000004057220 */ /* 0x000fe20000410000 */
[----:B---3--:R-:W-:-:S05]  /*ebf0*/  HADD2.F32 R3, -RZ, R13.H0_H0 ;  /* 0x2000000dff037230 */ /* 0x008fca0000004100 */
[C---:B------:R-:W-:Y:S02]  /*ec00*/  FMUL.FTZ R0, R3.reuse, R0 ;  /* 0x0000000003007220 */ /* 0x040fe40000410000 */
[-C--:B------:R-:W-:Y:S01]  /*ec10*/  FFMA.FTZ R24, R3, R2.reuse, R5 ;  /* 0x0000000203187223 */ /* 0x080fe20000010005 */
[----:B------:R-:W-:Y:S01]  /*ec20*/  HADD2.F32 R3, -RZ, R13.H1_H1 ;  /* 0x3000000dff037230 */ /* 0x000fe20000004100 */
[----:B------:R-:W-:Y:S01]  /*ec30*/  FFMA.FTZ R25, R4, R2, -R0 ;  /* 0x0000000204197223 */ /* 0x000fe20000010800 */
[----:B------:R-:W-:Y:S01]  /*ec40*/  SHF.R.U32.HI R0, RZ, 0x10, R49 ;  /* 0x00000010ff007819 */ /* 0x000fe20000011631 */
[----:B------:R-:W-:Y:S01]  /*ec50*/  HADD2.F32 R4, -RZ, R9.H1_H1 ;  /* 0x30000009ff047230 */ /* 0x000fe20000004100 */
[----:B------:R-:W-:-:S03]  /*ec60*/  SHF.R.U32.HI R2, RZ, 0x10, R53 ;  /* 0x00000010ff027819 */ /* 0x000fc60000011635 */
[----:B------:R-:W-:Y:S02]  /*ec70*/  HADD2.F32 R0, -RZ, R0.H0_H0 ;  /* 0x20000000ff007230 */ /* 0x000fe40000004100 */
        /* <DEDUP_REMOVED lines=24> */
[----:B------:R-:W-:-:S03]  /*ee00*/  HADD2.F32 R2, -RZ, R101.H1_H1 ;  /* 0x30000065ff027230 */ /* 0x000fc60000004100 */
[CC--:B------:R-:W-:Y:S02]  /*ee10*/  FMUL.FTZ R5, R4.reuse, R0.reuse ;  /* 0x0000000004057220 */ /* 0x0c0fe40000410000 */
        /* <DEDUP_REMOVED lines=12> */
[----:B------:R-:W-:Y:S01]  /*eee0*/  HADD2.F32 R3, -RZ, R8.H1_H1 ;  /* 0x30000008ff037230 */ /* 0x000fe20000004100 */
[----:B------:R-:W-:Y:S01]  /*eef0*/  FFMA.FTZ R11, R4, R2, -R0 ;  /* 0x00000002040b7223 */ /* 0x000fe20000010800 */
[----:B------:R-:W-:Y:S02]  /*ef00*/  SHF.R.U64 R0, R48, 0x10, R49 ;  /* 0x0000001030007819 */ /* 0x000fe40000001231 */
[----:B------:R-:W-:Y:S02]  /*ef10*/  SHF.R.U64 R2, R52, 0x10, R53 ;  /* 0x0000001034027819 */ /* 0x000fe40000001235 */
[----:B------:R-:W-:Y:S01]  /*ef20*/  SHF.R.U64 R4, R50, 0x10, R51 ;  /* 0x0000001032047819 */ /* 0x000fe20000001233 */
[----:B------:R-:W-:Y:S01]  /*ef30*/  HADD2.F32 R6, -RZ, R0.H0_H0 ;  /* 0x20000000ff067230 */ /* 0x000fe20000004100 */
[----:B------:R-:W-:Y:S01]  /*ef40*/  SHF.R.U64 R5, R54, 0x10, R55 ;  /* 0x0000001036057819 */ /* 0x000fe20000001237 */
[----:B------:R-:W-:Y:S01]  /*ef50*/  HADD2.F32 R0, -RZ, R12.H1_H1 ;  /* 0x3000000cff007230 */ /* 0x000fe20000004100 */
[----:B------:R-:W-:Y:S01]  /*ef60*/  F2FP.PACK_AB R11, R11, R16 ;  /* 0x000000100b0b723e */ /* 0x000fe200000000ff */
[----:B------:R-:W-:Y:S01]  /*ef70*/  HADD2.F32 R12, -RZ, R2.H0_H0 ;  /* 0x20000002ff0c7230 */ /* 0x000fe20000004100 */
[-C--:B------:R-:W-:Y:S01]  /*ef80*/  FMUL.FTZ R2, R3, R6.reuse ;  /* 0x0000000603027220 */ /* 0x080fe20000410000 */
[----:B------:R-:W-:Y:S01]  /*ef90*/  HADD2.F32 R9, -RZ, R4.H0_H0 ;  /* 0x20000004ff097230 */ /* 0x000fe20000004100 */
[C---:B------:R-:W-:Y:S01]  /*efa0*/  FMUL.FTZ R6, R0.reuse, R6 ;  /* 0x0000000600067220 */ /* 0x040fe20000410000 */
[----:B------:R-:W-:Y:S01]  /*efb0*/  F2FP.PACK_AB R7, R7, R13 ;  /* 0x0000000d0707723e */ /* 0x000fe200000000ff */
[-C--:B------:R-:W-:Y:S01]  /*efc0*/  FFMA.FTZ R8, R0, R12.reuse, R2 ;  /* 0x0000000c00087223 */ /* 0x080fe20000010002 */
[----:B------:R-:W-:Y:S01]  /*efd0*/  HADD2.F32 R0, -RZ, R14.H1_H1 ;  /* 0x3000000eff007230 */ /* 0x000fe20000004100 */
[----:B------:R-:W-:Y:S01]  /*efe0*/  FFMA.FTZ R3, R3, R12, -R6 ;  /* 0x0000000c03037223 */ /* 0x000fe20000010806 */
[----:B------:R-:W-:-:S02]  /*eff0*/  HADD2.F32 R2, -RZ, R10.H1_H1 ;  /* 0x3000000aff027230 */ /* 0x000fc40000004100 */
[----:B------:R-:W-:Y:S01]  /*f000*/  HADD2.F32 R10, -RZ, R5.H0_H0 ;  /* 0x20000005ff0a7230 */ /* 0x000fe20000004100 */
[-C--:B------:R-:W-:Y:S02]  /*f010*/  FMUL.FTZ R5, R0, R9.reuse ;  /* 0x0000000900057220 */ /* 0x080fe40000410000 */
[C---:B------:R-:W-:Y:S01]  /*f020*/  FMUL.FTZ R4, R2.reuse, R9 ;  /* 0x0000000902047220 */ /* 0x040fe20000410000 */
[----:B------:R-:W-:Y:S01]  /*f030*/  F2FP.PACK_AB R9, R23, R25 ;  /* 0x000000191709723e */ /* 0x000fe200000000ff */
[----:B------:R-:W-:Y:S01]  /*f040*/  FFMA.FTZ R2, R2, R10, -R5 ;  /* 0x0000000a02027223 */ /* 0x000fe20000010805 */
[----:B------:R-:W-:Y:S01]  /*f050*/  F2FP.PACK_AB R5, R22, R24 ;  /* 0x000000181605723e */ /* 0x000fe200000000ff */
[----:B------:R-:W-:Y:S01]  /*f060*/  FFMA.FTZ R0, R0, R10, R4 ;  /* 0x0000000a00007223 */ /* 0x000fe20000010004 */
[----:B------:R-:W-:Y:S02]  /*f070*/  F2FP.PACK_AB R4, R8, R20 ;  /* 0x000000140804723e */ /* 0x000fe400000000ff */
[----:B------:R-:W-:-:S02]  /*f080*/  F2FP.PACK_AB R8, R3, R21 ;  /* 0x000000150308723e */ /* 0x000fc400000000ff */
[----:B------:R-:W-:Y:S02]  /*f090*/  F2FP.PACK_AB R10, R2, R18 ;  /* 0x00000012020a723e */ /* 0x000fe400000000ff */
[----:B------:R-:W-:-:S03]  /*f0a0*/  F2FP.PACK_AB R6, R0, R19 ;  /* 0x000000130006723e */ /* 0x000fc600000000ff */
[----:B------:R1:W-:Y:S04]  /*f0b0*/  STS.128 [R26], R8 ;  /* 0x000000081a007388 */ /* 0x0003e80000000c00 */
[----:B------:R1:W-:Y:S02]  /*f0c0*/  STS.128 [R17+0x10080], R4 ;  /* 0x0100800411007388 */ /* 0x0003e40000000c00 */
.L_x_824:
[----:B------:R-:W-:Y:S05]  /*f0d0*/  BSYNC B1 ;  /* 0x0000000000017941 */ /* 0x000fea0003800000 */
.L_x_823:
        /* <DEDUP_REMOVED lines=17> */
[----:B------:R-:W-:Y:S01]  /*f1f0*/  HADD2.F32 R18, -RZ, R103.H0_H0 ;  /* 0x20000067ff127230 */ /* 0x000fe20000004100 */
[----:B-1----:R-:W-:Y:S02]  /*f200*/  SHF.R.U32.HI R5, RZ, 0x10, R57 ;  /* 0x00000010ff057819 */ /* 0x002fe40000011639 */
[----:B------:R-:W-:-:S02]  /*f210*/  LEA.HI R0, R0, R228, RZ, 0x1d ;  /* 0x000000e400007211 */ /* 0x000fc400078fe8ff */
[----:B------:R-:W-:Y:S01]  /*f220*/  SHF.R.U32.HI R20, RZ, 0x10, R63 ;  /* 0x00000010ff147819 */ /* 0x000fe2000001163f */
[----:B------:R-:W-:Y:S01]  /*f230*/  HADD2.F32 R39, -RZ, R5.H0_H0 ;  /* 0x20000005ff277230 */ /* 0x000fe20000004100 */
[----:B------:R-:W-:Y:S02]  /*f240*/  SHF.R.S32.HI R3, RZ, 0x1f, R0 ;  /* 0x0000001fff037819 */ /* 0x000fe40000011400 */
[----:B------:R-:W-:Y:S02]  /*f250*/  SHF.L.U32 R2, R0, 0x3, RZ ;  /* 0x0000000300027819 */ /* 0x000fe400000006ff */
[----:B------:R-:W-:Y:S02]  /*f260*/  LEA.HI R0, R3, R0, RZ, 0x3 ;  /* 0x0000000003007211 */ /* 0x000fe400078f18ff */
[----:B------:R-:W-:Y:S02]  /*f270*/  LOP3.LUT R2, R43, 0x38, R2, 0xf8, !PT ;  /* 0x000000382b027812 */ /* 0x000fe400078ef802 */
[----:B------:R-:W-:-:S02]  /*f280*/  SHF.L.U32 R0, R0, 0xa, RZ ;  /* 0x0000000a00007819 */ /* 0x000fc400000006ff */
[----:B------:R-:W-:Y:S02]  /*f290*/  LOP3.LUT R2, R2, R41, RZ, 0x3c, !PT ;  /* 0x0000002902027212 */ /* 0x000fe400078e3cff */
[----:B------:R-:W-:Y:S02]  /*f2a0*/  LOP3.LUT R0, R0, 0x7fffe000, RZ, 0xc0, !PT ;  /* 0x7fffe00000007812 */ /* 0x000fe400078ec0ff */
[----:B------:R-:W-:Y:S02]  /*f2b0*/  SHF.R.U32.HI R3, RZ, 0x10, R61 ;  /* 0x00000010ff037819 */ /* 0x000fe4000001163d */
[----:B-----5:R-:W-:Y:S02]  /*f2c0*/  IADD3 R0, R2, R0, R40 ;  /* 0x0000000002007210 */ /* 0x020fe40007ffe028 */
[----:B------:R-:W-:Y:S01]  /*f2d0*/  SHF.R.U32.HI R21, RZ, 0x10, R59 ;  /* 0x00000010ff157819 */ /* 0x000fe2000001163b */
[----:B------:R-:W-:Y:S01]  /*f2e0*/  HADD2.F32 R6, -RZ, R3.H0_H0 ;  /* 0x20000003ff067230 */ /* 0x000fe20000004100 */
[----:B------:R-:W-:Y:S01]  /*f2f0*/  SHF.L.U32 R24, R0, 0x1, RZ ;  /* 0x0000000100187819 */ /* 0x000fe200000006ff */
[----:B------:R-:W-:Y:S01]  /*f300*/  HADD2.F32 R0, -RZ, R102.H0_H0 ;  /* 0x20000066ff007230 */ /* 0x000fe20000004100 */
[----:B------:R-:W-:Y:S01]  /*f310*/  SHF.R.U64 R22, R60, 0x10, R61 ;  /* 0x000000103c167819 */ /* 0x000fe2000000123d */
[----:B------:R-:W-:Y:S01]  /*f320*/  HADD2.F32 R38, -RZ, R21.H0_H0 ;  /* 0x20000015ff267230 */ /* 0x000fe20000004100 */
[----:B------:R-:W-:Y:S01]  /*f330*/  SHF.R.U64 R27, R56, 0x10, R57 ;  /* 0x00000010381b7819 */ /* 0x000fe20000001239 */
[----:B------:R-:W1:Y:S01]  /*f340*/  LDS.128 R8, [R24+0x10080] ;  /* 0x0100800018087984 */ /* 0x000e620000000c00 */
[----:B------:R-:W-:-:S02]  /*f350*/  SHF.R.U64 R30, R62, 0x10, R63 ;  /* 0x000000103e1e7819 */ /* 0x000fc4000000123f */
[----:B------:R-:W-:Y:S01]  /*f360*/  SHF.R.U64 R31, R58, 0x10, R59 ;  /* 0x000000103a1f7819 */ /* 0x000fe2000000123b */
[----:B------:R-:W-:-:S04]  /*f370*/  HADD2.F32 R37, -RZ, R27.H0_H0 ;  /* 0x2000001bff257230 */ /* 0x000fc80000004100 */
[----:B------:R-:W-:Y:S02]  /*f380*/  HADD2.F32 R27, -RZ, R31.H0_H0 ;  /* 0x2000001fff1b7230 */ /* 0x000fe40000004100 */
[----:B-1----:R-:W-:-:S05]  /*f390*/  HADD2.F32 R2, -RZ, R9.H0_H0 ;  /* 0x20000009ff027230 */ /* 0x002fca0000004100 */
[CC--:B------:R-:W-:Y:S01]  /*f3a0*/  FMUL.FTZ R32, R2.reuse, R0.reuse ;  /* 0x0000000002207220 */ /* 0x0c0fe20000410000 */
[----:B----4-:R-:W1:Y:S02]  /*f3b0*/  LDS.128 R12, [R42] ;  /* 0x000000002a0c7984 */ /* 0x010e640000000c00 */
[--C-:B-1----:R-:W-:Y:S02]  /*f3c0*/  HADD2.F32 R19, -RZ, R13.reuse.H0_H0 ;  /* 0x2000000dff137230 */ /* 0x102fe40000004100 */
[----:B------:R-:W-:Y:S02]  /*f3d0*/  HADD2.F32 R17, -RZ, R13.H1_H1 ;  /* 0x3000000dff117230 */ /* 0x000fe40000004100 */
[----:B------:R-:W-:Y:S01]  /*f3e0*/  HADD2.F32 R16, -RZ, R12.H0_H0 ;  /* 0x2000000cff107230 */ /* 0x000fe20000004100 */
[----:B------:R-:W-:Y:S01]  /*f3f0*/  FMUL.FTZ R4, R19, R0 ;  /* 0x0000000013047220 */ /* 0x000fe20000410000 */
[----:B------:R-:W-:Y:S01]  /*f400*/  HADD2.F32 R0, -RZ, R9.H1_H1 ;  /* 0x30000009ff007230 */ /* 0x000fe20000004100 */
[----:B------:R-:W-:Y:S01]  /*f410*/  FMUL.FTZ R3, R17, R6 ;  /* 0x0000000611037220 */ /* 0x000fe20000410000 */
[----:B------:R-:W-:Y:S01]  /*f420*/  HADD2.F32 R9, -RZ, R104.H1_H1 ;  /* 0x30000068ff097230 */ /* 0x000fe20000004100 */
[----:B------:R-:W-:Y:S01]  /*f430*/  FFMA.FTZ R36, R2, R18, R4 ;  /* 0x0000001202247223 */ /* 0x000fe20000010004 */
[----:B------:R-:W-:Y:S01]  /*f440*/  HADD2.F32 R2, -RZ, R102.H1_H1 ;  /* 0x30000066ff027230 */ /* 0x000fe20000004100 */
[C---:B------:R-:W-:Y:S01]  /*f450*/  FMUL.FTZ R29, R0.reuse, R6 ;  /* 0x00000006001d7220 */ /* 0x040fe20000410000 */
[----:B------:R-:W-:Y:S01]  /*f460*/  HADD2.F32 R13, -RZ, R14.H0_H0 ;  /* 0x2000000eff0d7230 */ /* 0x000fe20000004100 */
[----:B------:R-:W-:Y:S01]  /*f470*/  FFMA.FTZ R35, R0, R39, R3 ;  /* 0x0000002700237223 */ /* 0x000fe20000010003 */
[----:B------:R-:W-:Y:S01]  /*f480*/  HADD2.F32 R0, -RZ, R8.H0_H0 ;  /* 0x20000008ff007230 */ /* 0x000fe20000004100 */
[----:B------:R-:W-:Y:S01]  /*f490*/  FMUL.FTZ R4, R16, R2 ;  /* 0x0000000210047220 */ /* 0x000fe20000410000 */
[----:B------:R-:W-:-:S02]  /*f4a0*/  HADD2.F32 R3, -RZ, R103.H1_H1 ;  /* 0x30000067ff037230 */ /* 0x000fc40000004100 */
[----:B------:R-:W-:Y:S01]  /*f4b0*/  HADD2.F32 R6, -RZ, R105.H0_H0 ;  /* 0x20000069ff067230 */ /* 0x000fe20000004100 */
[C---:B------:R-:W-:Y:S01]  /*f4c0*/  FMUL.FTZ R28, R0.reuse, R2 ;  /* 0x00000002001c7220 */ /* 0x040fe20000410000 */
[----:B------:R-:W-:Y:S01]  /*f4d0*/  HADD2.F32 R2, -RZ, R104.H0_H0 ;  /* 0x20000068ff027230 */ /* 0x000fe20000004100 */
[----:B------:R-:W-:Y:S01]  /*f4e0*/  FFMA.FTZ R33, R0, R9, R4 ;  /* 0x0000000900217223 */ /* 0x000fe20000010004 */
[----:B------:R-:W-:Y:S01]  /*f4f0*/  HADD2.F32 R0, -RZ, R10.H0_H0 ;  /* 0x2000000aff007230 */ /* 0x000fe20000004100 */
[-C--:B------:R-:W-:Y:S01]  /*f500*/  FMUL.FTZ R4, R13, R3.reuse ;  /* 0x000000030d047220 */ /* 0x080fe20000410000 */
[--C-:B------:R-:W-:Y:S02]  /*f510*/  HADD2.F32 R7, -RZ, R15.reuse.H0_H0 ;  /* 0x2000000fff077230 */ /* 0x100fe40000004100 */
[----:B------:R-:W-:Y:S01]  /*f520*/  HADD2.F32 R5, -RZ, R15.H1_H1 ;  /* 0x3000000fff057230 */ /* 0x000fe20000004100 */
[C---:B------:R-:W-:Y:S01]  /*f530*/  FMUL.FTZ R26, R0.reuse, R3 ;  /* 0x00000003001a7220 */ /* 0x040fe20000410000 */
[----:B------:R-:W-:Y:S01]  /*f540*/  HADD2.F32 R15, -RZ, R20.H0_H0 ;  /* 0x20000014ff0f7230 */ /* 0x000fe20000004100 */
[----:B------:R-:W-:Y:S01]  /*f550*/  FFMA.FTZ R34, R0, R6, R4 ;  /* 0x0000000600227223 */ /* 0x000fe20000010004 */
[----:B------:R-:W-:Y:S01]  /*f560*/  HADD2.F32 R0, -RZ, R11.H0_H0 ;  /* 0x2000000bff007230 */ /* 0x000fe20000004100 */
[----:B------:R-:W-:Y:S01]  /*f570*/  FMUL.FTZ R3, R7, R2 ;  /* 0x0000000207037220 */ /* 0x000fe20000410000 */
[----:B------:R-:W-:Y:S01]  /*f580*/  HADD2.F32 R4, -RZ, R105.H1_H1 ;  /* 0x30000069ff047230 */ /* 0x000fe20000004100 */
[----:B------:R-:W-:-:S02]  /*f590*/  FFMA.FTZ R13, R13, R6, -R26 ;  /* 0x000000060d0d7223 */ /* 0x000fc4000001081a */
[C---:B------:R-:W-:Y:S02]  /*f5a0*/  FMUL.FTZ R23, R0.reuse, R2 ;  /* 0x0000000200177220 */ /* 0x040fe40000410000 */
[-C--:B------:R-:W-:Y:S01]  /*f5b0*/  FFMA.FTZ R25, R0, R4.reuse, R3 ;  /* 0x0000000400197223 */ /* 0x080fe20000010003 */
[----:B------:R-:W-:Y:S01]  /*f5c0*/  HADD2.F32 R0, -RZ, R11.H1_H1 ;  /* 0x3000000bff007230 */ /* 0x000fe20000004100 */
[-C--:B------:R-:W-:Y:S01]  /*f5d0*/  FMUL.FTZ R2, R5, R15.reuse ;  /* 0x0000000f05027220 */ /* 0x080fe20000410000 */
[----:B------:R-:W-:Y:S01]  /*f5e0*/  HADD2.F32 R3, -RZ, R12.H1_H1 ;  /* 0x3000000cff037230 */ /* 0x000fe20000004100 */
[----:B------:R-:W-:Y:S01]  /*f5f0*/  FFMA.FTZ R6, R7, R4, -R23 ;  /* 0x0000000407067223 */ /* 0x000fe20000010817 */
[----:B------:R-:W-:Y:S01]  /*f600*/  HADD2.F32 R11, -RZ, R22.H0_H0 ;  /* 0x20000016ff0b7230 */ /* 0x000fe20000004100 */
[C---:B------:R-:W-:Y:S01]  /*f610*/  FMUL.FTZ R20, R0.reuse, R15 ;  /* 0x0000000f00147220 */ /* 0x040fe20000410000 */
[----:B------:R-:W-:Y:S01]  /*f620*/  HADD2.F32 R12, -RZ, R30.H0_H0 ;  /* 0x2000001eff0c7230 */ /* 0x000fe20000004100 */
[----:B------:R-:W-:Y:S01]  /*f630*/  FFMA.FTZ R21, R0, R38, R2 ;  /* 0x0000002600157223 */ /* 0x000fe20000010002 */
[----:B------:R-:W-:Y:S01]  /*f640*/  HADD2.F32 R0, -RZ, R8.H1_H1 ;  /* 0x30000008ff007230 */ /* 0x000fe20000004100 */
[----:B------:R-:W-:Y:S01]  /*f650*/  FMUL.FTZ R8, R3, R11 ;  /* 0x0000000b03087220 */ /* 0x000fe20000410000 */
[----:B------:R-:W-:Y:S01]  /*f660*/  HADD2.F32 R2, -RZ, R14.H1_H1 ;  /* 0x3000000eff027230 */ /* 0x000fe20000004100 */
[----:B------:R-:W-:Y:S01]  /*f670*/  FFMA.FTZ R14, R19, R18, -R32 ;  /* 0x00000012130e7223 */ /* 0x000fe20000010820 */
[----:B------:R-:W-:Y:S01]  /*f680*/  F2FP.PACK_AB R7, R21, R25 ;  /* 0x000000191507723e */ /* 0x000fe200000000ff */
[----:B------:R-:W-:-:S02]  /*f690*/  FMUL.FTZ R11, R0, R11 ;  /* 0x0000000b000b7220 */ /* 0x000fc40000410000 */
[-C--:B------:R-:W-:Y:S01]  /*f6a0*/  FFMA.FTZ R15, R0, R37.reuse, R8 ;  /* 0x00000025000f7223 */ /* 0x080fe20000010008 */
[----:B------:R-:W-:Y:S01]  /*f6b0*/  HADD2.F32 R0, -RZ, R10.H1_H1 ;  /* 0x3000000aff007230 */ /* 0x000fe20000004100 */
[-C--:B------:R-:W-:Y:S02]  /*f6c0*/  FMUL.FTZ R8, R2, R12.reuse ;  /* 0x0000000c02087220 */ /* 0x080fe40000410000 */
[----:B------:R-:W-:Y:S01]  /*f6d0*/  FFMA.FTZ R3, R3, R37, -R11 ;  /* 0x0000002503037223 */ /* 0x000fe2000001080b */
[----:B------:R-:W-:Y:S01]  /*f6e0*/  F2FP.PACK_AB R4, R15, R33 ;  /* 0x000000210f04723e */ /* 0x000fe200000000ff */
[C---:B------:R-:W-:Y:S02]  /*f6f0*/  FMUL.FTZ R10, R0.reuse, R12 ;  /* 0x0000000c000a7220 */ /* 0x040fe40000410000 */
[----:B------:R-:W-:Y:S02]  /*f700*/  FFMA.FTZ R22, R0, R27, R8 ;  /* 0x0000001b00167223 */ /* 0x000fe40000010008 */
[----:B------:R-:W-:-:S02]  /*f710*/  FFMA.FTZ R12, R17, R39, -R29 ;  /* 0x00000027110c7223 */ /* 0x000fc4000001081d */
[----:B------:R-:W-:Y:S02]  /*f720*/  FFMA.FTZ R8, R16, R9, -R28 ;  /* 0x0000000910087223 */ /* 0x000fe4000001081c */
[----:B------:R-:W-:Y:S01]  /*f730*/  FFMA.FTZ R0, R5, R38, -R20 ;  /* 0x0000002605007223 */ /* 0x000fe20000010814 */
[----:B------:R-:W-:Y:S01]  /*f740*/  F2FP.PACK_AB R9, R12, R14 ;  /* 0x0000000e0c09723e */ /* 0x000fe200000000ff */
        /* <DEDUP_REMOVED lines=8> */
.L_x_830:
[----:B------:R-:W-:Y:S05]  /*f7d0*/  BSYNC B0 ;  /* 0x0000000000007941 */ /* 0x000fea0003800000 */
.L_x_829:
[----:B------:R-:W-:-:S13]  /*f7e0*/  ISETP.GE.AND P0, PT, R137, c[0x0][0x27c], PT ;  /* 0x00009f0089007a0c */ /* 0x000fda0003f06270 */
[----:B------:R-:W-:Y:S05]  /*f7f0*/  @P0 BRA `(.L_x_828) ;  /* 0x0000061000000947 */ /* 0x000fea0003800000 */
[----:B------:R-:W4:Y:S04]  /*f800*/  LDL R2, [R1+0xc] ;  /* 0x00000c0001027983 */ /* 0x000f280000100800 */
[----:B-12---:R-:W2:Y:S01]  /*f810*/  LDL R42, [R1+0x20] ;  /* 0x00002000012a7983 */ /* 0x006ea20000100800 */
[----:B------:R-:W-:Y:S02]  /*f820*/  MOV R0, c[0x0][0x27c] ;  /* 0x00009f0000007a02 */ /* 0x000fe40000000f00 */
[----:B------:R-:W-:Y:S02]  /*f830*/  SHF.R.U32.HI R22, RZ, 0x10, R69 ;  /* 0x00000010ff167819 */ /* 0x000fe40000011645 */
[----:B------:R-:W-:Y:S02]  /*f840*/  SHF.R.U32.HI R23, RZ, 0x10, R73 ;  /* 0x00000010ff177819 */ /* 0x000fe40000011649 */
[----:B------:R-:W-:-:S02]  /*f850*/  SHF.R.U32.HI R24, RZ, 0x10, R71 ;  /* 0x00000010ff187819 */ /* 0x000fc40000011647 */
[----:B-----5:R-:W-:Y:S02]  /*f860*/  SHF.R.U32.HI R27, RZ, 0x10, R75 ;  /* 0x00000010ff1b7819 */ /* 0x020fe4000001164b */
[----:B------:R-:W-:Y:S02]  /*f870*/  SHF.R.U64 R32, R68, 0x10, R69 ;  /* 0x0000001044207819 */ /* 0x000fe40000001245 */
[----:B------:R-:W-:Y:S02]  /*f880*/  SHF.R.U64 R33, R70, 0x10, R71 ;  /* 0x0000001046217819 */ /* 0x000fe40000001247 */
[----:B------:R-:W-:Y:S02]  /*f890*/  SHF.R.U64 R36, R72, 0x10, R73 ;  /* 0x0000001048247819 */ /* 0x000fe40000001249 */
[----:B------:R-:W-:Y:S02]  /*f8a0*/  SHF.R.U64 R38, R74, 0x10, R75 ;  /* 0x000000104a267819 */ /* 0x000fe4000000124b */
[----:B----4-:R-:W-:-:S04]  /*f8b0*/  LEA.HI R0, R0, R2, RZ, 0x1d ;  /* 0x0000000200007211 */ /* 0x010fc800078fe8ff */
[----:B------:R-:W-:Y:S01]  /*f8c0*/  SHF.R.S32.HI R2, RZ, 0x1f, R0 ;  /* 0x0000001fff027819 */ /* 0x000fe20000011400 */
[----:B--2---:R-:W1:Y:S01]  /*f8d0*/  LDS.128 R4, [R42] ;  /* 0x000000002a047984 */ /* 0x004e620000000c00 */
[----:B------:R-:W-:Y:S02]  /*f8e0*/  SHF.L.U32 R3, R0, 0x3, RZ ;  /* 0x0000000300037819 */ /* 0x000fe400000006ff */
[----:B------:R-:W-:Y:S02]  /*f8f0*/  LEA.HI R0, R2, R0, RZ, 0x3 ;  /* 0x0000000002007211 */ /* 0x000fe400078f18ff */
[----:B------:R-:W-:Y:S02]  /*f900*/  LOP3.LUT R2, R43, 0x38, R3, 0xf8, !PT ;  /* 0x000000382b027812 */ /* 0x000fe400078ef803 */
[----:B------:R-:W-:Y:S02]  /*f910*/  SHF.L.U32 R0, R0, 0xa, RZ ;  /* 0x0000000a00007819 */ /* 0x000fe400000006ff */
[----:B------:R-:W-:Y:S01]  /*f920*/  LOP3.LUT R2, R2, R41, RZ, 0x3c, !PT ;  /* 0x0000002902027212 */ /* 0x000fe200078e3cff */
[----:B------:R-:W-:Y:S01]  /*f930*/  HADD2.F32 R41, -RZ, R23.H0_H0 ;  /* 0x20000017ff297230 */ /* 0x000fe20000004100 */
[----:B------:R-:W-:-:S04]  /*f940*/  LOP3.LUT R0, R0, 0x7fffe000, RZ, 0xc0, !PT ;  /* 0x7fffe00000007812 */ /* 0x000fc800078ec0ff */
[----:B------:R-:W-:Y:S01]  /*f950*/  IADD3 R0, R2, R0, R40 ;  /* 0x0000000002007210 */ /* 0x000fe20007ffe028 */
[----:B------:R-:W-:-:S03]  /*f960*/  HADD2.F32 R40, -RZ, R27.H0_H0 ;  /* 0x2000001bff287230 */ /* 0x000fc60000004100 */
[----:B------:R-:W-:Y:S01]  /*f970*/  SHF.L.U32 R28, R0, 0x1, RZ ;  /* 0x00000001001c7819 */ /* 0x000fe200000006ff */
[----:B------:R-:W-:-:S04]  /*f980*/  HADD2.F32 R0, -RZ, R106.H0_H0 ;  /* 0x2000006aff007230 */ /* 0x000fc80000004100 */
[----:B------:R-:W2:Y:S01]  /*f990*/  LDS.128 R8, [R28+0x10080] ;  /* 0x010080001c087984 */ /* 0x000ea20000000c00 */
[----:B-1----:R-:W-:Y:S02]  /*f9a0*/  HADD2.F32 R19, -RZ, R5.H0_H0 ;  /* 0x20000005ff137230 */ /* 0x002fe40000004100 */
[--C-:B------:R-:W-:Y:S02]  /*f9b0*/  HADD2.F32 R15, -RZ, R7.reuse.H0_H0 ;  /* 0x20000007ff0f7230 */ /* 0x100fe40000004100 */
[----:B------:R-:W-:Y:S02]  /*f9c0*/  HADD2.F32 R14, -RZ, R7.H1_H1 ;  /* 0x30000007ff0e7230 */ /* 0x000fe40000004100 */
[----:B------:R-:W-:Y:S01]  /*f9d0*/  HADD2.F32 R17, -RZ, R5.H1_H1 ;  /* 0x30000005ff117230 */ /* 0x000fe20000004100 */
[----:B------:R-:W-:Y:S01]  /*f9e0*/  FMUL.FTZ R5, R19, R0 ;  /* 0x0000000013057220 */ /* 0x000fe20000410000 */
[--C-:B------:R-:W-:Y:S02]  /*f9f0*/  HADD2.F32 R16, -RZ, R6.reuse.H0_H0 ;  /* 0x20000006ff107230 */ /* 0x100fe40000004100 */
[----:B------:R-:W-:-:S02]  /*fa00*/  HADD2.F32 R20, -RZ, R6.H1_H1 ;  /* 0x30000006ff147230 */ /* 0x000fc40000004100 */
[----:B------:R-:W-:Y:S02]  /*fa10*/  HADD2.F32 R6, -RZ, R107.H0_H0 ;  /* 0x2000006bff067230 */ /* 0x000fe40000004100 */
[--C-:B------:R-:W-:Y:S02]  /*fa20*/  HADD2.F32 R18, -RZ, R4.reuse.H0_H0 ;  /* 0x20000004ff127230 */ /* 0x100fe40000004100 */
[----:B------:R-:W-:Y:S02]  /*fa30*/  HADD2.F32 R21, -RZ, R4.H1_H1 ;  /* 0x30000004ff157230 */ /* 0x000fe40000004100 */
[----:B------:R-:W-:Y:S02]  /*fa40*/  HADD2.F32 R4, -RZ, R106.H1_H1 ;  /* 0x3000006aff047230 */ /* 0x000fe40000004100 */
[--C-:B--2---:R-:W-:Y:S02]  /*fa50*/  HADD2.F32 R3, -RZ, R9.reuse.H0_H0 ;  /* 0x20000009ff037230 */ /* 0x104fe40000004100 */
[----:B------:R-:W-:-:S02]  /*fa60*/  HADD2.F32 R2, -RZ, R9.H1_H1 ;  /* 0x30000009ff027230 */ /* 0x000fc40000004100 */
[--C-:B------:R-:W-:Y:S01]  /*fa70*/  HADD2.F32 R9, -RZ, R8.reuse.H0_H0 ;  /* 0x20000008ff097230 */ /* 0x100fe20000004100 */
[C---:B------:R-:W-:Y:S01]  /*fa80*/  FMUL.FTZ R31, R3.reuse, R0 ;  /* 0x00000000031f7220 */ /* 0x040fe20000410000 */
[----:B------:R-:W-:Y:S01]  /*fa90*/  HADD2.F32 R13, -RZ, R8.H1_H1 ;  /* 0x30000008ff0d7230 */ /* 0x000fe20000004100 */
[----:B------:R-:W-:Y:S01]  /*faa0*/  FFMA.FTZ R39, R3, R6, R5 ;  /* 0x0000000603277223 */ /* 0x000fe20000010005 */
[--C-:B------:R-:W-:Y:S01]  /*fab0*/  HADD2.F32 R8, -RZ, R11.reuse.H0_H0 ;  /* 0x2000000bff087230 */ /* 0x100fe20000004100 */
[-C--:B------:R-:W-:Y:S01]  /*fac0*/  FMUL.FTZ R3, R18, R4.reuse ;  /* 0x0000000412037220 */ /* 0x080fe20000410000 */
[----:B------:R-:W-:Y:S01]  /*fad0*/  HADD2.F32 R7, -RZ, R11.H1_H1 ;  /* 0x3000000bff077230 */ /* 0x000fe20000004100 */
[----:B------:R-:W-:Y:S01]  /*fae0*/  FMUL.FTZ R29, R9, R4 ;  /* 0x00000004091d7220 */ /* 0x000fe20000410000 */
[----:B------:R-:W-:Y:S02]  /*faf0*/  HADD2.F32 R11, -RZ, R22.H0_H0 ;  /* 0x20000016ff0b7230 */ /* 0x000fe40000004100 */
[----:B------:R-:W-:-:S02]  /*fb00*/  HADD2.F32 R5, -RZ, R108.H1_H1 ;  /* 0x3000006cff057230 */ /* 0x000fc40000004100 */
[----:B------:R-:W-:Y:S01]  /*fb10*/  HADD2.F32 R12, -RZ, R10.H0_H0 ;  /* 0x2000000aff0c7230 */ /* 0x000fe20000004100 */
[-C--:B------:R-:W-:Y:S01]  /*fb20*/  FMUL.FTZ R0, R17, R11.reuse ;  /* 0x0000000b11007220 */ /* 0x080fe20000410000 */
[----:B------:R-:W-:Y:S01]  /*fb30*/  HADD2.F32 R4, -RZ, R110.H1_H1 ;  /* 0x3000006eff047230 */ /* 0x000fe20000004100 */
[C---:B------:R-:W-:Y:S01]  /*fb40*/  FMUL.FTZ R30, R2.reuse, R11 ;  /* 0x0000000b021e7220 */ /* 0x040fe20000410000 */
[----:B------:R-:W-:Y:S01]  /*fb50*/  HADD2.F32 R22, -RZ, R24.H0_H0 ;  /* 0x20000018ff167230 */ /* 0x000fe20000004100 */
[----:B------:R-:W-:Y:S01]  /*fb60*/  FFMA.FTZ R37, R2, R41, R0 ;  /* 0x0000002902257223 */ /* 0x000fe20000010000 */
[----:B------:R-:W-:Y:S01]  /*fb70*/  HADD2.F32 R2, -RZ, R107.H1_H1 ;  /* 0x3000006bff027230 */ /* 0x000fe20000004100 */
[----:B------:R-:W-:Y:S01]  /*fb80*/  FFMA.FTZ R34, R9, R5, R3 ;  /* 0x0000000509227223 */ /* 0x000fe20000010003 */
[----:B------:R-:W-:Y:S02]  /*fb90*/  HADD2.F32 R0, -RZ, R108.H0_H0 ;  /* 0x2000006cff007230 */ /* 0x000fe40000004100 */
[----:B------:R-:W-:Y:S01]  /*fba0*/  HADD2.F32 R3, -RZ, R110.H0_H0 ;  /* 0x2000006eff037230 */ /* 0x000fe20000004100 */
[----:B------:R-:W-:Y:S01]  /*fbb0*/  FMUL.FTZ R11, R16, R2 ;  /* 0x00000002100b7220 */ /* 0x000fe20000410000 */
[----:B------:R-:W-:Y:S01]  /*fbc0*/  HADD2.F32 R10, -RZ, R10.H1_H1 ;  /* 0x3000000aff0a7230 */ /* 0x000fe20000004100 */
[----:B------:R-:W-:-:S02]  /*fbd0*/  FMUL.FTZ R9, R15, R0 ;  /* 0x000000000f097220 */ /* 0x000fc40000410000 */
[----:B------:R-:W-:Y:S01]  /*fbe0*/  FFMA.FTZ R35, R12, R4, R11 ;  /* 0x000000040c237223 */ /* 0x000fe2000001000b */
[----:B------:R-:W-:Y:S01]  /*fbf0*/  HADD2.F32 R11, -RZ, R32.H0_H0 ;  /* 0x20000020ff0b7230 */ /* 0x000fe20000004100 */
[C---:B------:R-:W-:Y:S01]  /*fc00*/  FMUL.FTZ R24, R8.reuse, R0 ;  /* 0x0000000008187220 */ /* 0x040fe20000410000 */
[----:B------:R-:W-:Y:S01]  /*fc10*/  HADD2.F32 R32, -RZ, R38.H0_H0 ;  /* 0x20000026ff207230 */ /* 0x000fe20000004100 */
[----:B------:R-:W-:Y:S01]  /*fc20*/  FFMA.FTZ R25, R8, R3, R9 ;  /* 0x0000000308197223 */ /* 0x000fe20000010009 */
[----:B------:R-:W-:Y:S01]  /*fc30*/  HADD2.F32 R8, -RZ, R33.H0_H0 ;  /* 0x20000021ff087230 */ /* 0x000fe20000004100 */
[----:B------:R-:W-:Y:S01]  /*fc40*/  FMUL.FTZ R0, R14, R22 ;  /* 0x000000160e007220 */ /* 0x000fe20000410000 */
[----:B------:R-:W-:Y:S01]  /*fc50*/  HADD2.F32 R33, -RZ, R36.H0_H0 ;  /* 0x20000024ff217230 */ /* 0x000fe20000004100 */
[----:B------:R-:W-:Y:S02]  /*fc60*/  FMUL.FTZ R26, R12, R2 ;  /* 0x000000020c1a7220 */ /* 0x000fe40000410000 */
[----:B------:R-:W-:-:S02]  /*fc70*/  FFMA.FTZ R23, R7, R40, R0 ;  /* 0x0000002807177223 */ /* 0x000fc40000010000 */
[----:B------:R-:W-:Y:S02]  /*fc80*/  FMUL.FTZ R22, R7, R22 ;  /* 0x0000001607167220 */ /* 0x000fe40000410000 */
[-C--:B------:R-:W-:Y:S02]  /*fc90*/  FMUL.FTZ R2, R21, R11.reuse ;  /* 0x0000000b15027220 */ /* 0x080fe40000410000 */
[-C--:B------:R-:W-:Y:S02]  /*fca0*/  FMUL.FTZ R0, R20, R8.reuse ;  /* 0x0000000814007220 */ /* 0x080fe40000410000 */
[C---:B------:R-:W-:Y:S02]  /*fcb0*/  FMUL.FTZ R11, R13.reuse, R11 ;  /* 0x0000000b0d0b7220 */ /* 0x040fe40000410000 */
[----:B------:R-:W-:Y:S02]  /*fcc0*/  FMUL.FTZ R7, R10, R8 ;  /* 0x000000080a077220 */ /* 0x000fe40000410000 */
[----:B------:R-:W-:-:S02]  /*fcd0*/  FFMA.FTZ R13, R13, R33, R2 ;  /* 0x000000210d0d7223 */ /* 0x000fc40000010002 */
[----:B------:R-:W-:Y:S02]  /*fce0*/  FFMA.FTZ R27, R10, R32, R0 ;  /* 0x000000200a1b7223 */ /* 0x000fe40000010000 */
[----:B------:R-:W-:Y:S02]  /*fcf0*/  FFMA.FTZ R12, R19, R6, -R31 ;  /* 0x00000006130c7223 */ /* 0x000fe4000001081f */
[----:B------:R-:W-:Y:S02]  /*fd00*/  FFMA.FTZ R9, R17, R41, -R30 ;  /* 0x0000002911097223 */ /* 0x000fe4000001081e */
[----:B------:R-:W-:Y:S01]  /*fd10*/  FFMA.FTZ R8, R18, R5, -R29 ;  /* 0x0000000512087223 */ /* 0x000fe2000001081d */
[----:B------:R-:W-:Y:S01]  /*fd20*/  F2FP.PACK_AB R5, R37, R39 ;  /* 0x000000272505723e */ /* 0x000fe200000000ff */
[----:B------:R-:W-:Y:S01]  /*fd30*/  FFMA.FTZ R10, R16, R4, -R26 ;  /* 0x00000004100a7223 */ /* 0x000fe2000001081a */
[----:B------:R-:W-:Y:S01]  /*fd40*/  F2FP.PACK_AB R9, R9, R12 ;  /* 0x0000000c0909723e */ /* 0x000fe200000000ff */
[----:B------:R-:W-:Y:S01]  /*fd50*/  FFMA.FTZ R3, R15, R3, -R24 ;  /* 0x000000030f037223 */ /* 0x000fe20000010818 */
[----:B------:R-:W-:Y:S01]  /*fd60*/  F2FP.PACK_AB R4, R13, R34 ;  /* 0x000000220d04723e */ /* 0x000fe200000000ff */
[----:B------:R-:W-:-:S02]  /*fd70*/  FFMA.FTZ R0, R14, R40, -R22 ;  /* 0x000000280e007223 */ /* 0x000fc40000010816 */
[----:B------:R-:W-:Y:S02]  /*fd80*/  FFMA.FTZ R2, R21, R33, -R11 ;  /* 0x0000002115027223 */ /* 0x000fe4000001080b */
[----:B------:R-:W-:Y:S01]  /*fd90*/  FFMA.FTZ R6, R20, R32, -R7 ;  /* 0x0000002014067223 */ /* 0x000fe20000010807 */
[----:B------:R-:W-:Y:S02]  /*fda0*/  F2FP.PACK_AB R11, R0, R3 ;  /* 0x00000003000b723e */ /* 0x000fe400000000ff */
[----:B------:R-:W-:Y:S02]  /*fdb0*/  F2FP.PACK_AB R8, R2, R8 ;  /* 0x000000080208723e */ /* 0x000fe400000000ff */
[----:B------:R-:W-:Y:S02]  /*fdc0*/  F2FP.PACK_AB R10, R6, R10 ;  /* 0x0000000a060a723e */ /* 0x000fe400000000ff */
[----:B------:R-:W-:Y:S02]  /*fdd0*/  F2FP.PACK_AB R7, R23, R25 ;  /* 0x000000191707723e */ /* 0x000fe400000000ff */
[----:B------:R-:W-:Y:S01]  /*fde0*/  F2FP.PACK_AB R6, R27, R35 ;  /* 0x000000231b06723e */ /* 0x000fe200000000ff */
[----:B------:R1:W-:Y:S04]  /*fdf0*/  STS.128 [R42], R8 ;  /* 0x000000082a007388 */ /* 0x0003e80000000c00 */
[----:B------:R1:W-:Y:S02]  /*fe00*/  STS.128 [R28+0x10080], R4 ;  /* 0x010080041c007388 */ /* 0x0003e40000000c00 */
.L_x_828:
[----:B------:R-:W-:Y:S05]  /*fe10*/  BSYNC B1 ;  /* 0x0000000000017941 */ /* 0x000fea0003800000 */
.L_x_827:
[----:B------:R-:W-:-:S04]  /*fe20*/  IADD3 R0, R211, 0x60, RZ ;  /* 0x00000060d3007810 */ /* 0x000fc80007ffe0ff */
        /* <DEDUP_REMOVED lines=13> */
[----:B-12---:R-:W2:Y:S01]  /*ff00*/  LDL R42, [R1+0x2c] ;  /* 0x00002c00012a7983 */ /* 0x006ea20000100800 */
[----:B------:R-:W-:Y:S02]  /*ff10*/  MOV R0, c[0x0][0x27c] ;  /* 0x00009f0000007a02 */ /* 0x000fe40000000f00 */
[----:B------:R-:W-:Y:S02]  /*ff20*/  SHF.R.U32.HI R22, RZ, 0x10, R77 ;  /* 0x00000010ff167819 */ /* 0x000fe4000001164d */
[----:B------:R-:W-:-:S02]  /*ff30*/  LEA.HI R0, R0, R228, RZ, 0x1d ;  /* 0x000000e400007211 */ /* 0x000fc400078fe8ff */
[----:B------:R-:W-:Y:S02]  /*ff40*/  SHF.R.U32.HI R23, RZ, 0x10, R81 ;  /* 0x00000010ff177819 */ /* 0x000fe40000011651 */
[----:B------:R-:W-:Y:S02]  /*ff50*/  SHF.R.S32.HI R3, RZ, 0x1f, R0 ;  /* 0x0000001fff037819 */ /* 0x000fe40000011400 */
[----:B------:R-:W-:Y:S01]  /*ff60*/  SHF.L.U32 R2, R0, 0x3, RZ ;  /* 0x0000000300027819 */ /* 0x000fe200000006ff */
[----:B------:R-:W-:Y:S01]  /*ff70*/  HADD2.F32 R41, -RZ, R23.H0_H0 ;  /* 0x20000017ff297230 */ /* 0x000fe20000004100 */
[----:B------:R-:W-:Y:S02]  /*ff80*/  LEA.HI R0, R3, R0, RZ, 0x3 ;  /* 0x0000000003007211 */ /* 0x000fe400078f18ff */
[----:B------:R-:W-:Y:S02]  /*ff90*/  LOP3.LUT R2, R45, 0x38, R2, 0xf8, !PT ;  /* 0x000000382d027812 */ /* 0x000fe400078ef802 */
[----:B------:R-:W-:-:S02]  /*ffa0*/  SHF.L.U32 R0, R0, 0xa, RZ ;  /* 0x0000000a00007819 */ /* 0x000fc400000006ff */
[----:B------:R-:W-:Y:S02]  /*ffb0*/  LOP3.LUT R2, R2, R44, RZ, 0x3c, !PT ;  /* 0x0000002c02027212 */ /* 0x000fe400078e3cff */
[----:B------:R-:W-:Y:S02]  /*ffc0*/  LOP3.LUT R0, R0, 0x7fffe000, RZ, 0xc0, !PT ;  /* 0x7fffe00000007812 */ /* 0x000fe400078ec0ff */
[----:B------:R-:W-:Y:S02]  /*ffd0*/  SHF.R.U32.HI R24, RZ, 0x10, R79 ;  /* 0x00000010ff187819 */ /* 0x000fe4000001164f */
[----:B-----5:R-:W-:Y:S02]  /*ffe0*/  IADD3 R0, R2, R0, R43 ;  /* 0x0000000002007210 */ /* 0x020fe40007ffe02b */
[----:B------:R-:W-:Y:S02]  /*fff0*/  SHF.R.U32.HI R27, RZ, 0x10, R83 ;  /* 0x00000010ff1b7819 */ /* 0x000fe40000011653 */
        /* <DEDUP_REMOVED lines=8> */
[--C-:B-1----:R-:W-:Y:S02]  /*10080*/  HADD2.F32 R3, -RZ, R9.reuse.H0_H0 ;  /* 0x20000009ff037230 */ /* 0x102fe40000004100 */
[----:B------:R-:W-:Y:S02]  /*10090*/  HADD2.F32 R2, -RZ, R9.H1_H1 ;  /* 0x30000009ff027230 */ /* 0x000fe40000004100 */
[--C-:B------:R-:W-:Y:S01]  /*100a0*/  HADD2.F32 R9, -RZ, R8.reuse.H0_H0 ;  /* 0x20000008ff097230 */ /* 0x100fe20000004100 */
[----:B------:R-:W-:Y:S01]  /*100b0*/  FMUL.FTZ R31, R3, R0 ;  /* 0x00000000031f7220 */ /* 0x000fe20000410000 */
[----:B------:R-:W-:Y:S02]  /*100c0*/  HADD2.F32 R13, -RZ, R8.H1_H1 ;  /* 0x30000008ff0d7230 */ /* 0x000fe40000004100 */
[----:B------:R-:W-:Y:S02]  /*100d0*/  HADD2.F32 R8, -RZ, R11.H0_H0 ;  /* 0x2000000bff087230 */ /* 0x000fe40000004100 */
[----:B------:R-:W-:-:S02]  /*100e0*/  HADD2.F32 R12, -RZ, R10.H0_H0 ;  /* 0x2000000aff0c7230 */ /* 0x000fc40000004100 */
[----:B------:R-:W-:Y:S01]  /*100f0*/  HADD2.F32 R10, -RZ, R10.H1_H1 ;  /* 0x3000000aff0a7230 */ /* 0x000fe20000004100 */
[----:B--2---:R-:W1:Y:S02]  /*10100*/  LDS.128 R4, [R42] ;  /* 0x000000002a047984 */ /* 0x004e640000000c00 */
[----:B-1----:R-:W-:Y:S02]  /*10110*/  HADD2.F32 R19, -RZ, R5.H0_H0 ;  /* 0x20000005ff137230 */ /* 0x002fe40000004100 */
[--C-:B------:R-:W-:Y:S02]  /*10120*/  HADD2.F32 R15, -RZ, R7.reuse.H0_H0 ;  /* 0x20000007ff0f7230 */ /* 0x100fe40000004100 */
[----:B------:R-:W-:Y:S02]  /*10130*/  HADD2.F32 R14, -RZ, R7.H1_H1 ;  /* 0x30000007ff0e7230 */ /* 0x000fe40000004100 */
[----:B------:R-:W-:Y:S02]  /*10140*/  HADD2.F32 R7, -RZ, R11.H1_H1 ;  /* 0x3000000bff077230 */ /* 0x000fe40000004100 */
[----:B------:R-:W-:Y:S01]  /*10150*/  HADD2.F32 R17, -RZ, R5.H1_H1 ;  /* 0x30000005ff117230 */ /* 0x000fe20000004100 */
[----:B------:R-:W-:Y:S01]  /*10160*/  FMUL.FTZ R5, R19, R0 ;  /* 0x0000000013057220 */ /* 0x000fe20000410000 */
[----:B------:R-:W-:-:S02]  /*10170*/  HADD2.F32 R11, -RZ, R22.H0_H0 ;  /* 0x20000016ff0b7230 */ /* 0x000fc40000004100 */
[--C-:B------:R-:W-:Y:S02]  /*10180*/  HADD2.F32 R16, -RZ, R6.reuse.H0_H0 ;  /* 0x20000006ff107230 */ /* 0x100fe40000004100 */
[----:B------:R-:W-:Y:S01]  /*10190*/  HADD2.F32 R20, -RZ, R6.H1_H1 ;  /* 0x30000006ff147230 */ /* 0x000fe20000004100 */
[-C--:B------:R-:W-:Y:S01]  /*101a0*/  FMUL.FTZ R0, R17, R11.reuse ;  /* 0x0000000b11007220 */ /* 0x080fe20000410000 */
[----:B------:R-:W-:Y:S01]  /*101b0*/  HADD2.F32 R6, -RZ, R112.H0_H0 ;  /* 0x20000070ff067230 */ /* 0x000fe20000004100 */
[C---:B------:R-:W-:Y:S01]  /*101c0*/  FMUL.FTZ R30, R2.reuse, R11 ;  /* 0x0000000b021e7220 */ /* 0x040fe20000410000 */
[--C-:B------:R-:W-:Y:S01]  /*101d0*/  HADD2.F32 R18, -RZ, R4.reuse.H0_H0 ;  /* 0x20000004ff127230 */ /* 0x100fe20000004100 */
[----:B------:R-:W-:Y:S01]  /*101e0*/  FFMA.FTZ R37, R2, R41, R0 ;  /* 0x0000002902257223 */ /* 0x000fe20000010000 */
[----:B------:R-:W-:Y:S01]  /*101f0*/  HADD2.F32 R21, -RZ, R4.H1_H1 ;  /* 0x30000004ff157230 */ /* 0x000fe20000004100 */
[----:B------:R-:W-:Y:S01]  /*10200*/  FFMA.FTZ R39, R3, R6, R5 ;  /* 0x0000000603277223 */ /* 0x000fe20000010005 */
[----:B------:R-:W-:-:S02]  /*10210*/  HADD2.F32 R4, -RZ, R111.H1_H1 ;  /* 0x3000006fff047230 */ /* 0x000fc40000004100 */
[--C-:B------:R-:W-:Y:S02]  /*10220*/  HADD2.F32 R5, -RZ, R113.reuse.H1_H1 ;  /* 0x30000071ff057230 */ /* 0x100fe40000004100 */
[----:B------:R-:W-:Y:S01]  /*10230*/  HADD2.F32 R2, -RZ, R112.H1_H1 ;  /* 0x30000070ff027230 */ /* 0x000fe20000004100 */
[-C--:B------:R-:W-:Y:S01]  /*10240*/  FMUL.FTZ R3, R18, R4.reuse ;  /* 0x0000000412037220 */ /* 0x080fe20000410000 */
[----:B------:R-:W-:Y:S01]  /*10250*/  HADD2.F32 R0, -RZ, R113.H0_H0 ;  /* 0x20000071ff007230 */ /* 0x000fe20000004100 */
[C---:B------:R-:W-:Y:S01]  /*10260*/  FMUL.FTZ R29, R9.reuse, R4 ;  /* 0x00000004091d7220 */ /* 0x040fe20000410000 */
[--C-:B------:R-:W-:Y:S01]  /*10270*/  HADD2.F32 R4, -RZ, R114.reuse.H1_H1 ;  /* 0x30000072ff047230 */ /* 0x100fe20000004100 */
[----:B------:R-:W-:Y:S01]  /*10280*/  FFMA.FTZ R34, R9, R5, R3 ;  /* 0x0000000509227223 */ /* 0x000fe20000010003 */
[----:B------:R-:W-:Y:S01]  /*10290*/  HADD2.F32 R3, -RZ, R114.H0_H0 ;  /* 0x20000072ff037230 */ /* 0x000fe20000004100 */
[----:B------:R-:W-:Y:S01]  /*102a0*/  FMUL.FTZ R11, R16, R2 ;  /* 0x00000002100b7220 */ /* 0x000fe20000410000 */
[----:B------:R-:W-:Y:S01]  /*102b0*/  HADD2.F32 R22, -RZ, R24.H0_H0 ;  /* 0x20000018ff167230 */ /* 0x000fe20000004100 */
        /* <DEDUP_REMOVED lines=36> */
.L_x_832:
[----:B------:R-:W-:Y:S05]  /*10500*/  BSYNC B0 ;  /* 0x0000000000007941 */ /* 0x000fea0003800000 */
.L_x_831:
[----:B------:R-:W-:-:S13]  /*10510*/  ISETP.GE.AND P0, PT, R137, c[0x0][0x27c], PT ;  /* 0x00009f0089007a0c */ /* 0x000fda0003f06270 */
[----:B------:R-:W-:Y:S05]  /*10520*/  @P0 BRA `(.L_x_804) ;  /* 0x0000061000000947 */ /* 0x000fea0003800000 */
[----:B--2---:R-:W2:Y:S04]  /*10530*/  LDL R2, [R1+0xc] ;  /* 0x00000c0001027983 */ /* 0x004ea80000100800 */
[----:B-1-3--:R-:W3:Y:S01]  /*10540*/  LDL R42, [R1+0x1c] ;  /* 0x00001c00012a7983 */ /* 0x00aee20000100800 */
[----:B------:R-:W-:Y:S02]  /*10550*/  MOV R0, c[0x0][0x27c] ;  /* 0x00009f0000007a02 */ /* 0x000fe40000000f00 */
[----:B------:R-:W-:Y:S02]  /*10560*/  SHF.R.U32.HI R22, RZ, 0x10, R85 ;  /* 0x00000010ff167819 */ /* 0x000fe40000011655 */
[----:B------:R-:W-:Y:S02]  /*10570*/  SHF.R.U32.HI R23, RZ, 0x10, R89 ;  /* 0x00000010ff177819 */ /* 0x000fe40000011659 */
[----:B------:R-:W-:-:S02]  /*10580*/  SHF.R.U32.HI R24, RZ, 0x10, R87 ;  /* 0x00000010ff187819 */ /* 0x000fc40000011657 */
[----:B-----5:R-:W-:Y:S01]  /*10590*/  SHF.R.U32.HI R27, RZ, 0x10, R91 ;  /* 0x00000010ff1b7819 */ /* 0x020fe2000001165b */
[----:B------:R-:W-:Y:S01]  /*105a0*/  HADD2.F32 R41, -RZ, R23.H0_H0 ;  /* 0x20000017ff297230 */ /* 0x000fe20000004100 */
[----:B------:R-:W-:Y:S02]  /*105b0*/  SHF.R.U64 R32, R84, 0x10, R85 ;  /* 0x0000001054207819 */ /* 0x000fe40000001255 */
[----:B------:R-:W-:Y:S01]  /*105c0*/  SHF.R.U64 R33, R86, 0x10, R87 ;  /* 0x0000001056217819 */ /* 0x000fe20000001257 */
[----:B------:R-:W-:Y:S01]  /*105d0*/  HADD2.F32 R40, -RZ, R27.H0_H0 ;  /* 0x2000001bff287230 */ /* 0x000fe20000004100 */
[----:B------:R-:W-:Y:S02]  /*105e0*/  SHF.R.U64 R36, R88, 0x10, R89 ;  /* 0x0000001058247819 */ /* 0x000fe40000001259 */
[----:B------:R-:W-:Y:S02]  /*105f0*/  SHF.R.U64 R38, R90, 0x10, R91 ;  /* 0x000000105a267819 */ /* 0x000fe4000000125b */
        /* <DEDUP_REMOVED lines=9> */
[----:B------:R-:W-:-:S04]  /*10690*/  IADD3 R0, R2, R0, R43 ;  /* 0x0000000002007210 */ /* 0x000fc80007ffe02b */
        /* <DEDUP_REMOVED lines=74> */
.L_x_804:
[----:B------:R-:W-:Y:S05]  /*10b40*/  BSYNC B2 ;  /* 0x0000000000027941 */ /* 0x000fea0003800000 */
.L_x_770:
[----:B------:R-:W-:Y:S01]  /*10b50*/  IMAD R0, R120, c[0x0][0x208], RZ ;  /* 0x0000820078007a24 */ /* 0x000fe200078e02ff */
[----:B------:R-:W-:-:S04]  /*10b60*/  DEPBAR.LE SB0, 0x0 ;  /* 0x000080000000791a */ /* 0x000fc80000000000 */
[C---:B------:R-:W-:Y:S01]  /*10b70*/  IMAD.WIDE.U32 R2, R198.reuse, c[0x0][0x208], RZ ;  /* 0x00008200c6027a25 */ /* 0x040fe200078e00ff */
[----:B------:R-:W-:Y:S01]  /*10b80*/  BAR.SYNC.DEFER_BLOCKING 0x0 ;  /* 0x0000000000007b1d */ /* 0x000fe20000010000 */
[----:B------:R-:W-:Y:S02]  /*10b90*/  IADD3 R186, R177, 0x20, RZ ;  /* 0x00000020b1ba7810 */ /* 0x000fe40007ffe0ff */
[----:B------:R-:W-:Y:S02]  /*10ba0*/  IMAD R0, R198, c[0x0][0x20c], R0 ;  /* 0x00008300c6007a24 */ /* 0x000fe400078e0200 */
[----:B------:R-:W-:Y:S01]  /*10bb0*/  IMAD.WIDE.U32 R216, R218, c[0x0][0x210], RZ ;  /* 0x00008400dad87a25 */ /* 0x000fe200078e00ff */
[----:B------:R-:W-:Y:S03]  /*10bc0*/  BSSY B0, `(.L_x_833) ;  /* 0x00000f4000007945 */ /* 0x000fe60003800000 */
[----:B------:R-:W-:-:S02]  /*10bd0*/  IMAD.IADD R3, R3, 0x1, R0 ;  /* 0x0000000103037824 */ /* 0x000fc400078e0200 */
[----:B------:R-:W-:Y:S02]  /*10be0*/  IMAD R0, R121, c[0x0][0x218], RZ ;  /* 0x0000860079007a24 */ /* 0x000fe400078e02ff */
[----:B------:R-:W-:-:S04]  /*10bf0*/  IMAD.WIDE.U32 R2, R197, c[0x0][0x218], R2 ;  /* 0x00008600c5027a25 */ /* 0x000fc800078e0002 */
[----:B------:R-:W-:Y:S01]  /*10c00*/  IMAD R0, R197, c[0x0][0x21c], R0 ;  /* 0x00008700c5007a24 */ /* 0x000fe200078e0200 */
[----:B------:R-:W-:Y:S01]  /*10c10*/  IADD3 R2, P1, R2, R216, RZ ;  /* 0x000000d802027210 */ /* 0x000fe20007f3e0ff */
[----:B------:R-:W-:-:S03]  /*10c20*/  IMAD R218, R218, c[0x0][0x214], R217 ;  /* 0x00008500dada7a24 */ /* 0x000fc600078e02d9 */
[----:B-1----:R-:W-:Y:S02]  /*10c30*/  LEA R4, P0, R2, c[0x0][0x1f8], 0x1 ;  /* 0x00007e0002047a11 */ /* 0x002fe400078008ff */
[----:B------:R-:W-:Y:S01]  /*10c40*/  IADD3.X R3, R218, R3, R0, P1, !PT ;  /* 0x00000003da037210 */ /* 0x000fe20000ffe400 */
[----:B----4-:R-:W-:Y:S01]  /*10c50*/  LDSM.16.M88.4 R12, [R182] ;  /* 0x00000000b60c783b */ /* 0x010fe20000000200 */
[----:B------:R-:W-:Y:S02]  /*10c60*/  R2P PR, R228, 0x6 ;  /* 0x00000006e4007804 */ /* 0x000fe40000000000 */
[----:B------:R-:W-:Y:S01]  /*10c70*/  LEA.HI.X R2, R2, c[0x0][0x1fc], R3, 0x1, P0 ;  /* 0x00007f0002027a11 */ /* 0x000fe200000f0c03 */
[----:B------:R-:W1:Y:S04]  /*10c80*/  SHFL.IDX PT, R0, R4, RZ, 0x181f ;  /* 0x00181fff04007589 */ /* 0x000e6800000e0000 */
[----:B-----5:R-:W-:Y:S04]  /*10c90*/  LDSM.16.M88.4 R24, [R177] ;  /* 0x00000000b118783b */ /* 0x020fe80000000200 */
[----:B------:R-:W4:Y:S02]  /*10ca0*/  SHFL.IDX PT, R2, R2, RZ, 0x181f ;  /* 0x00181fff02027589 */ /* 0x000f2400000e0000 */
[----:B------:R-:W-:-:S02]  /*10cb0*/  @P1 IADD3 R186, R177, -0x20, RZ ;  /* 0xffffffe0b1ba1810 */ /* 0x000fc40007ffe0ff */
[----:B------:R-:W2:Y:S02]  /*10cc0*/  LDSM.16.M88.4 R36, [R177+0x800] ;  /* 0x00080000b124783b */ /* 0x000ea40000000200 */
[C---:B------:R-:W-:Y:S02]  /*10cd0*/  IADD3 R187, R186.reuse, 0x3000, RZ ;  /* 0x00003000babb7810 */ /* 0x040fe40007ffe0ff */
[----:B------:R-:W-:Y:S01]  /*10ce0*/  LDSM.16.M88.4 R8, [R183] ;  /* 0x00000000b708783b */ /* 0x000fe20000000200 */
[C---:B------:R-:W-:Y:S02]  /*10cf0*/  IADD3 R189, R186.reuse, 0x1000, RZ ;  /* 0x00001000babd7810 */ /* 0x040fe40007ffe0ff */
[C---:B------:R-:W-:Y:S01]  /*10d00*/  IADD3 R188, R186.reuse, 0x1800, RZ ;  /* 0x00001800babc7810 */ /* 0x040fe20007ffe0ff */
[----:B------:R-:W3:Y:S01]  /*10d10*/  LDSM.16.M88.4 R28, [R186] ;  /* 0x00000000ba1c783b */ /* 0x000ee20000000200 */
[C---:B------:R-:W-:Y:S02]  /*10d20*/  IADD3 R191, R186.reuse, 0x2000, RZ ;  /* 0x00002000babf7810 */ /* 0x040fe40007ffe0ff */
[----:B------:R-:W-:Y:S01]  /*10d30*/  IADD3 R190, R186, 0x2800, RZ ;  /* 0x00002800babe7810 */ /* 0x000fe20007ffe0ff */
[----:B------:R-:W3:Y:S01]  /*10d40*/  LDSM.16.M88.4 R56, [R186+0x800] ;  /* 0x00080000ba38783b */ /* 0x000ee20000000200 */
[----:B-1----:R-:W-:-:S02]  /*10d50*/  LEA R18, P1, R200, R0, 0x1 ;  /* 0x00000000c8127211 */ /* 0x002fc400078208ff */
[-C--:B------:R-:W-:Y:S02]  /*10d60*/  LEA R6, P0, R132, R0.reuse, 0x1 ;  /* 0x0000000084067211 */ /* 0x080fe400078008ff */
[----:B------:R-:W-:Y:S02]  /*10d70*/  LEA R4, P3, R201, R0, 0x1 ;  /* 0x00000000c9047211 */ /* 0x000fe400078608ff */
[----:B------:R-:W-:Y:S02]  /*10d80*/  IADD3 R192, R186, 0x3800, RZ ;  /* 0x00003800bac07810 */ /* 0x000fe40007ffe0ff */
[-C--:B----4-:R-:W-:Y:S02]  /*10d90*/  LEA.HI.X R19, R200, R2.reuse, R207, 0x1, P1 ;  /* 0x00000002c8137211 */ /* 0x090fe400008f0ccf */
[----:B------:R-:W-:Y:S02]  /*10da0*/  LEA.HI.X R7, R132, R2, R133, 0x1, P0 ;  /* 0x0000000284077211 */ /* 0x000fe400000f0c85 */
[----:B------:R-:W-:Y:S01]  /*10db0*/  LEA R16, P1, R199, R0, 0x1 ;  /* 0x00000000c7107211 */ /* 0x000fe200078208ff */
[----:B------:R-:W-:Y:S01]  /*10dc0*/  IMAD.MOV.U32 R0, RZ, RZ, 0x40 ;  /* 0x00000040ff007424 */ /* 0x000fe200078e00ff */
[----:B------:R-:W-:-:S02]  /*10dd0*/  ISETP.GT.AND P0, PT, R119, R211, PT ;  /* 0x000000d37700720c */ /* 0x000fc40003f04270 */
[-C--:B------:R-:W-:Y:S02]  /*10de0*/  LEA.HI.X R17, R199, R2.reuse, R206, 0x1, P1 ;  /* 0x00000002c7117211 */ /* 0x080fe400008f0cce */
[----:B------:R-:W-:Y:S01]  /*10df0*/  ISETP.GE.OR P1, PT, R132, c[0x0][0x1d4], !P0 ;  /* 0x0000750084007a0c */ /* 0x000fe20004726670 */
[----:B------:R-:W-:Y:S01]  /*10e00*/  HMMA.16816.F32 R20, R12, R24, RZ ;  /* 0x000000180c14723c */ /* 0x000fe200000018ff */
[----:B------:R-:W-:Y:S02]  /*10e10*/  LEA.HI.X R5, R201, R2, R205, 0x1, P3 ;  /* 0x00000002c9057211 */ /* 0x000fe400018f0ccd */
[----:B------:R-:W-:Y:S02]  /*10e20*/  SEL R0, R0, 0xffffffc0, !P2 ;  /* 0xffffffc000007807 */ /* 0x000fe40005000000 */
[----:B------:R-:W-:-:S03]  /*10e30*/  IADD3 R193, R186, 0x800, RZ ;  /* 0x00000800bac17810 */ /* 0x000fc60007ffe0ff */
[--C-:B------:R-:W-:Y:S01]  /*10e40*/  IMAD.IADD R176, R177, 0x1, R0.reuse ;  /* 0x00000001b1b07824 */ /* 0x100fe200078e0200 */
[----:B------:R-:W-:Y:S01]  /*10e50*/  HMMA.16816.F32 R24, R12, R26, RZ ;  /* 0x0000001a0c18723c */ /* 0x000fe200000018ff */
[----:B------:R-:W-:Y:S02]  /*10e60*/  IMAD.IADD R159, R187, 0x1, R0 ;  /* 0x00000001bb9f7824 */ /* 0x000fe400078e0200 */
[----:B------:R-:W-:Y:S01]  /*10e70*/  @!PT LDS RZ, [RZ] ;  /* 0x00000000fffff984 */ /* 0x000fe20000000800 */
[----:B------:R-:W-:Y:S01]  /*10e80*/  @!PT LDS RZ, [RZ] ;  /* 0x00000000fffff984 */ /* 0x000fe20000000800 */
[----:B------:R-:W-:Y:S01]  /*10e90*/  @!PT LDS RZ, [RZ] ;  /* 0x00000000fffff984 */ /* 0x000fe20000000800 */
[----:B------:R1:W-:Y:S01]  /*10ea0*/  LDGSTS.E.BYPASS.LTC128B.128 [R194+0x8080], [R6.64], !P1 ;  /* 0x0808000006c27fae */ /* 0x0003e2000c901d48 */
[----:B------:R-:W-:-:S04]  /*10eb0*/  ISETP.GE.OR P1, PT, R137, c[0x0][0x1d4], !P0 ;  /* 0x0000750089007a0c */ /* 0x000fc80004726670 */
[----:B--2---:R-:W-:Y:S08]  /*10ec0*/  HMMA.16816.F32 R32, R12, R36, RZ ;  /* 0x000000240c20723c */ /* 0x004ff000000018ff */
[----:B---3--:R-:W-:Y:S01]  /*10ed0*/  HMMA.16816.F32 R20, R8, R28, R20 ;  /* 0x0000001c0814723c */ /* 0x008fe20000001814 */
[----:B------:R1:W-:Y:S01]  /*10ee0*/  LDGSTS.E.BYPASS.LTC128B.128 [R194+0x9080], [R4.64], !P1 ;  /* 0x0908000004c27fae */ /* 0x0003e2000c901d48 */
[----:B------:R-:W-:-:S02]  /*10ef0*/  ISETP.GE.OR P1, PT, R200, c[0x0][0x1d4], !P0 ;  /* 0x00007500c8007a0c */ /* 0x000fc40004726670 */
[----:B------:R-:W-:-:S04]  /*10f00*/  ISETP.GE.OR P0, PT, R199, c[0x0][0x1d4], !P0 ;  /* 0x00007500c7007a0c */ /* 0x000fc80004706670 */
[----:B------:R-:W-:Y:S07]  /*10f10*/  HMMA.16816.F32 R28, R8, R30, R24 ;  /* 0x0000001e081c723c */ /* 0x000fee0000001818 */
[----:B------:R2:W-:Y:S01]  /*10f20*/  LDGSTS.E.BYPASS.LTC128B.128 [R194+0xa080], [R18.64], !P1 ;  /* 0x0a08000012c27fae */ /* 0x0005e2000c901d48 */
[----:B------:R-:W-:Y:S03]  /*10f30*/  HMMA.16816.F32 R36, R12, R38, RZ ;  /* 0x000000260c24723c */ /* 0x000fe600000018ff */
[----:B------:R2:W-:Y:S01]  /*10f40*/  LDGSTS.E.BYPASS.LTC128B.128 [R194+0xb080], [R16.64], !P0 ;  /* 0x0b08000010c27fae */ /* 0x0005e2000c101d48 */
[----:B------:R-:W-:-:S03]  /*10f50*/  ISETP.GT.AND P0, PT, R122, R208, PT ;  /* 0x000000d07a00720c */ /* 0x000fc60003f04270 */
[----:B------:R-:W-:Y:S01]  /*10f60*/  LDSM.16.M88.4 R40, [R176] ;  /* 0x00000000b028783b */ /* 0x000fe20000000200 */
[C---:B------:R-:W-:Y:S03]  /*10f70*/  HMMA.16816.F32 R32, R8.reuse, R56, R32 ;  /* 0x000000380820723c */ /* 0x040fe60000001820 */
[----:B------:R-:W-:Y:S04]  /*10f80*/  LDSM.16.M88.4 R44, [R159+-0x3000] ;  /* 0xffd000009f2c783b */ /* 0x000fe80000000200 */
[----:B-1----:R-:W1:Y:S04]  /*10f90*/  LDSM.16.M88.4 R4, [R185] ;  /* 0x00000000b904783b */ /* 0x002e680000000200 */
[----:B------:R-:W3:Y:S04]  /*10fa0*/  LDSM.16.M88.4 R48, [R176+0x800] ;  /* 0x00080000b030783b */ /* 0x000ee80000000200 */
[----:B------:R-:W-:Y:S01]  /*10fb0*/  LDSM.16.M88.4 R24, [R182+0x4000] ;  /* 0x00400000b618783b */ /* 0x000fe20000000200 */
[----:B------:R-:W-:Y:S03]  /*10fc0*/  HMMA.16816.F32 R36, R8, R58, R36 ;  /* 0x0000003a0824723c */ /* 0x000fe60000001824 */
[----:B------:R-:W-:Y:S04]  /*10fd0*/  LDSM.16.M88.4 R64, [R177+0x1000] ;  /* 0x00100000b140783b */ /* 0x000fe80000000200 */
[----:B--2---:R-:W2:Y:S04]  /*10fe0*/  LDSM.16.M88.4 R16, [R184] ;  /* 0x00000000b810783b */ /* 0x004ea80000000200 */
[----:B------:R-:W4:Y:S04]  /*10ff0*/  LDSM.16.M88.4 R52, [R159+-0x2800] ;  /* 0xffd800009f34783b */ /* 0x000f280000000200 */
[----:B------:R-:W-:Y:S04]  /*11000*/  LDSM.16.M88.4 R68, [R189] ;  /* 0x00000000bd44783b */ /* 0x000fe80000000200 */
[----:B------:R-:W-:Y:S04]  /*11010*/  LDSM.16.M88.4 R60, [R176+0x1000] ;  /* 0x00100000b03c783b */ /* 0x000fe80000000200 */
[----:B------:R-:W-:Y:S04]  /*11020*/  LDSM.16.M88.4 R56, [R188] ;  /* 0x00000000bc38783b */ /* 0x000fe80000000200 */
[----:B------:R-:W-:Y:S01]  /*11030*/  LDSM.16.M88.4 R72, [R159+-0x2000] ;  /* 0xffe000009f48783b */ /* 0x000fe20000000200 */
[C---:B-1----:R-:W-:Y:S03]  /*11040*/  HMMA.16816.F32 R20, R4.reuse, R40, R20 ;  /* 0x000000280414723c */ /* 0x042fe60000001814 */
[----:B------:R-:W0:Y:S05]  /*11050*/  LDGDEPBAR ;  /* 0x00000000000079af */ /* 0x000e2a0000000000 */
[C---:B------:R-:W-:Y:S01]  /*11060*/  HMMA.16816.F32 R12, R4.reuse, R42, R28 ;  /* 0x0000002a040c723c */ /* 0x040fe2000000181c */
[----:B------:R-:W1:Y:S07]  /*11070*/  LDSM.16.M88.4 R28, [R183+0x4000] ;  /* 0x00400000b71c783b */ /* 0x000e6e0000000200 */
[----:B---3--:R-:W-:Y:S08]  /*11080*/  HMMA.16816.F32 R32, R4, R48, R32 ;  /* 0x000000300420723c */ /* 0x008ff00000001820 */
[C---:B--2---:R-:W-:Y:S08]  /*11090*/  HMMA.16816.F32 R20, R16.reuse, R44, R20 ;  /* 0x0000002c1014723c */ /* 0x044ff00000001814 */
[----:B------:R-:W-:Y:S01]  /*110a0*/  HMMA.16816.F32 R12, R16, R46, R12 ;  /* 0x0000002e100c723c */ /* 0x000fe2000000180c */
[----:B------:R-:W2:Y:S07]  /*110b0*/  LDSM.16.M88.4 R44, [R177+0x1800] ;  /* 0x00180000b12c783b */ /* 0x000eae0000000200 */
[----:B------:R-:W-:Y:S01]  /*110c0*/  HMMA.16816.F32 R40, R4, R50, R36 ;  /* 0x000000320428723c */ /* 0x000fe20000001824 */
[----:B------:R-:W-:Y:S07]  /*110d0*/  LDSM.16.M88.4 R48, [R176+0x1800] ;  /* 0x00180000b030783b */ /* 0x000fee0000000200 */
[----:B------:R-:W-:Y:S01]  /*110e0*/  HMMA.16816.F32 R8, R24, R64, R20 ;  /* 0x000000401808723c */ /* 0x000fe20000001814 */
[----:B------:R-:W3:Y:S07]  /*110f0*/  LDSM.16.M88.4 R20, [R185+0x4000] ;  /* 0x00400000b914783b */ /* 0x000eee0000000200 */
[----:B----4-:R-:W-:Y:S08]  /*11100*/  HMMA.16816.F32 R36, R16, R52, R32 ;  /* 0x000000341024723c */ /* 0x010ff00000001820 */
[----:B------:R-:W-:Y:S01]  /*11110*/  HMMA.16816.F32 R32, R24, R66, R12 ;  /* 0x000000421820723c */ /* 0x000fe2000000180c */
[----:B------:R-:W4:Y:S04]  /*11120*/  LDSM.16.M88.4 R12, [R184+0x4000] ;  /* 0x00400000b80c783b */ /* 0x000f280000000200 */
[----:B------:R-:W-:Y:S03]  /*11130*/  LDSM.16.M88.4 R64, [R177+0x2000] ;  /* 0x00200000b140783b */ /* 0x000fe60000000200 */
[----:B-1----:R-:W-:Y:S01]  /*11140*/  HMMA.16816.F32 R4, R28, R68, R8 ;  /* 0x000000441c04723c */ /* 0x002fe20000001808 */
[----:B------:R-:W1:Y:S07]  /*11150*/  LDSM.16.M88.4 R8, [R182+0x8000] ;  /* 0x00800000b608783b */ /* 0x000e6e0000000200 */
[----:B------:R-:W-:Y:S01]  /*11160*/  HMMA.16816.F32 R40, R16, R54, R40 ;  /* 0x000000361028723c */ /* 0x000fe20000001828 */
[----:B------:R-:W-:Y:S07]  /*11170*/  LDSM.16.M88.4 R52, [R177+0x2800] ;  /* 0x00280000b134783b */ /* 0x000fee0000000200 */
[----:B--2---:R-:W-:Y:S08]  /*11180*/  HMMA.16816.F32 R36, R24, R44, R36 ;  /* 0x0000002c1824723c */ /* 0x004ff00000001824 */
[----:B------:R-:W-:Y:S01]  /*11190*/  HMMA.16816.F32 R16, R28, R70, R32 ;  /* 0x000000461c10723c */ /* 0x000fe20000001820 */
[----:B------:R-:W-:Y:S07]  /*111a0*/  LDSM.16.M88.4 R68, [R176+0x2000] ;  /* 0x00200000b044783b */ /* 0x000fee0000000200 */
[----:B---3--:R-:W-:Y:S08]  /*111b0*/  HMMA.16816.F32 R4, R20, R60, R4 ;  /* 0x0000003c1404723c */ /* 0x008ff00000001804 */
[----:B------:R-:W-:Y:S01]  /*111c0*/  HMMA.16816.F32 R40, R24, R46, R40 ;  /* 0x0000002e1828723c */ /* 0x000fe20000001828 */
[----:B------:R-:W2:Y:S07]  /*111d0*/  LDSM.16.M88.4 R44, [R159+-0x1800] ;  /* 0xffe800009f2c783b */ /* 0x000eae0000000200 */
[----:B------:R-:W-:Y:S08]  /*111e0*/  HMMA.16816.F32 R32, R28, R56, R36 ;  /* 0x000000381c20723c */ /* 0x000ff00000001824 */
[----:B------:R-:W-:Y:S01]  /*111f0*/  HMMA.16816.F32 R24, R20, R62, R16 ;  /* 0x0000003e1418723c */ /* 0x000fe20000001810 */
[----:B------:R-:W-:Y:S07]  /*11200*/  LDSM.16.M88.4 R60, [R191] ;  /* 0x00000000bf3c783b */ /* 0x000fee0000000200 */
[----:B----4-:R-:W-:Y:S01]  /*11210*/  HMMA.16816.F32 R16, R12, R72, R4 ;  /* 0x000000480c10723c */ /* 0x010fe20000001804 */
[----:B------:R-:W3:Y:S07]  /*11220*/  LDSM.16.M88.4 R4, [R183+0x8000] ;  /* 0x00800000b704783b */ /* 0x000eee0000000200 */
[----:B------:R-:W-:Y:S01]  /*11230*/  HMMA.16816.F32 R36, R28, R58, R40 ;  /* 0x0000003a1c24723c */ /* 0x000fe20000001828 */
[----:B------:R-:W-:Y:S04]  /*11240*/  LDSM.16.M88.4 R56, [R159+-0x1000] ;  /* 0xfff000009f38783b */ /* 0x000fe80000000200 */
[----:B------:R-:W-:Y:S03]  /*11250*/  LDSM.16.M88.4 R40, [R176+0x2800] ;  /* 0x00280000b028783b */ /* 0x000fe60000000200 */
[----:B------:R-:W-:Y:S08]  /*11260*/  HMMA.16816.F32 R32, R20, R48, R32 ;  /* 0x000000301420723c */ /* 0x000ff00000001820 */
[----:B------:R-:W-:Y:S01]  /*11270*/  HMMA.16816.F32 R28, R12, R74, R24 ;  /* 0x0000004a0c1c723c */ /* 0x000fe20000001818 */
[----:B------:R-:W4:Y:S07]  /*11280*/  LDSM.16.M88.4 R24, [R185+0x8000] ;  /* 0x00800000b918783b */ /* 0x000f2e0000000200 */
[----:B-1----:R-:W-:Y:S08]  /*11290*/  HMMA.16816.F32 R16, R8, R64, R16 ;  /* 0x000000400810723c */ /* 0x002ff00000001810 */
[----:B------:R-:W-:Y:S01]  /*112a0*/  HMMA.16816.F32 R36, R20, R50, R36 ;  /* 0x000000321424723c */ /* 0x000fe20000001824 */
[----:B------:R-:W1:Y:S04]  /*112b0*/  LDSM.16.M88.4 R48, [R190] ;  /* 0x00000000be30783b */ /* 0x000e680000000200 */
[----:B------:R-:W1:Y:S03]  /*112c0*/  LDSM.16.M88.4 R20, [R184+0x8000] ;  /* 0x00800000b814783b */ /* 0x000e660000000200 */
[----:B--2---:R-:W-:Y:S08]  /*112d0*/  HMMA.16816.F32 R32, R12, R44, R32 ;  /* 0x0000002c0c20723c */ /* 0x004ff00000001820 */
[----:B------:R-:W-:Y:S01]  /*112e0*/  HMMA.16816.F32 R28, R8, R66, R28 ;  /* 0x00000042081c723c */ /* 0x000fe2000000181c */
[----:B------:R-:W-:Y:S07]  /*112f0*/  LDSM.16.M88.4 R64, [R187] ;  /* 0x00000000bb40783b */ /* 0x000fee0000000200 */
[----:B---3--:R-:W-:Y:S08]  /*11300*/  HMMA.16816.F32 R16, R4, R60, R16 ;  /* 0x0000003c0410723c */ /* 0x008ff00000001810 */
[----:B------:R-:W-:Y:S01]  /*11310*/  HMMA.16816.F32 R36, R12, R46, R36 ;  /* 0x0000002e0c24723c */ /* 0x000fe20000001824 */
[----:B------:R-:W-:Y:S07]  /*11320*/  LDSM.16.M88.4 R44, [R177+0x3000] ;  /* 0x00300000b12c783b */ /* 0x000fee0000000200 */
[----:B------:R-:W-:Y:S08]  /*11330*/  HMMA.16816.F32 R32, R8, R52, R32 ;  /* 0x000000340820723c */ /* 0x000ff00000001820 */
[----:B------:R-:W-:Y:S01]  /*11340*/  HMMA.16816.F32 R28, R4, R62, R28 ;  /* 0x0000003e041c723c */ /* 0x000fe2000000181c */
[----:B------:R-:W-:Y:S07]  /*11350*/  LDSM.16.M88.4 R60, [R176+0x3000] ;  /* 0x00300000b03c783b */ /* 0x000fee0000000200 */
[----:B----4-:R-:W-:Y:S01]  /*11360*/  HMMA.16816.F32 R12, R24, R68, R16 ;  /* 0x00000044180c723c */ /* 0x010fe20000001810 */
[----:B------:R-:W2:Y:S07]  /*11370*/  LDSM.16.M88.4 R16, [R182+0xc000] ;  /* 0x00c00000b610783b */ /* 0x000eae0000000200 */
[----:B------:R-:W-:Y:S01]  /*11380*/  HMMA.16816.F32 R36, R8, R54, R36 ;  /* 0x000000360824723c */ /* 0x000fe20000001824 */
[----:B------:R-:W3:Y:S07]  /*11390*/  LDSM.16.M88.4 R52, [R159+-0x800] ;  /* 0xfff800009f34783b */ /* 0x000eee0000000200 */
[----:B-1----:R-:W-:Y:S08]  /*113a0*/  HMMA.16816.F32 R32, R4, R48, R32 ;  /* 0x000000300420723c */ /* 0x002ff00000001820 */
[----:B------:R-:W-:Y:S08]  /*113b0*/  HMMA.16816.F32 R28, R24, R70, R28 ;  /* 0x00000046181c723c */ /* 0x000ff0000000181c */
[----:B------:R-:W-:Y:S01]  /*113c0*/  HMMA.16816.F32 R8, R20, R56, R12 ;  /* 0x000000381408723c */ /* 0x000fe2000000180c */
[----:B------:R-:W1:Y:S07]  /*113d0*/  LDSM.16.M88.4 R12, [R183+0xc000] ;  /* 0x00c00000b70c783b */ /* 0x000e6e0000000200 */
[----:B------:R-:W-:Y:S01]  /*113e0*/  HMMA.16816.F32 R36, R4, R50, R36 ;  /* 0x000000320424723c */ /* 0x000fe20000001824 */
[----:B------:R-:W4:Y:S07]  /*113f0*/  LDSM.16.M88.4 R48, [R177+0x3800] ;  /* 0x00380000b130783b */ /* 0x000f2e0000000200 */
[----:B------:R-:W-:Y:S08]  /*11400*/  HMMA.16816.F32 R32, R24, R40, R32 ;  /* 0x000000281820723c */ /* 0x000ff00000001820 */
[----:B------:R-:W-:Y:S01]  /*11410*/  HMMA.16816.F32 R28, R20, R58, R28 ;  /* 0x0000003a141c723c */ /* 0x000fe2000000181c */
[----:B------:R-:W-:Y:S07]  /*11420*/  LDSM.16.M88.4 R56, [R159] ;  /* 0x000000009f38783b */ /* 0x000fee0000000200 */
[----:B--2---:R-:W-:Y:S01]  /*11430*/  HMMA.16816.F32 R4, R16, R44, R8 ;  /* 0x0000002c1004723c */ /* 0x004fe20000001808 */
[----:B------:R-:W2:Y:S07]  /*11440*/  LDSM.16.M88.4 R8, [R185+0xc000] ;  /* 0x00c00000b908783b */ /* 0x000eae0000000200 */
[----:B------:R-:W-:Y:S01]  /*11450*/  HMMA.16816.F32 R36, R24, R42, R36 ;  /* 0x0000002a1824723c */ /* 0x000fe20000001824 */
[----:B------:R-:W-:Y:S07]  /*11460*/  LDSM.16.M88.4 R40, [R176+0x3800] ;  /* 0x00380000b028783b */ /* 0x000fee0000000200 */
[----:B---3--:R-:W-:Y:S08]  /*11470*/  HMMA.16816.F32 R32, R20, R52, R32 ;  /* 0x000000341420723c */ /* 0x008ff00000001820 */
[----:B------:R-:W-:Y:S01]  /*11480*/  HMMA.16816.F32 R28, R16, R46, R28 ;  /* 0x0000002e101c723c */ /* 0x000fe2000000181c */
[----:B------:R-:W3:Y:S07]  /*11490*/  LDSM.16.M88.4 R44, [R192] ;  /* 0x00000000c02c783b */ /* 0x000eee0000000200 */
[----:B-1----:R-:W-:Y:S01]  /*114a0*/  HMMA.16816.F32 R24, R12, R64, R4 ;  /* 0x000000400c18723c */ /* 0x002fe20000001804 */
[----:B------:R-:W1:Y:S07]  /*114b0*/  LDSM.16.M88.4 R4, [R184+0xc000] ;  /* 0x00c00000b804783b */ /* 0x000e6e0000000200 */
[----:B------:R-:W-:Y:S08]  /*114c0*/  HMMA.16816.F32 R20, R20, R54, R36 ;  /* 0x000000361414723c */ /* 0x000ff00000001824 */
[----:B----4-:R-:W-:Y:S08]  /*114d0*/  HMMA.16816.F32 R36, R16, R48, R32 ;  /* 0x000000301024723c */ /* 0x010ff00000001820 */
[----:B------:R-:W-:Y:S08]  /*114e0*/  HMMA.16816.F32 R32, R12, R66, R28 ;  /* 0x000000420c20723c */ /* 0x000ff0000000181c */
[----:B--2---:R-:W-:Y:S08]  /*114f0*/  HMMA.16816.F32 R28, R8, R60, R24 ;  /* 0x0000003c081c723c */ /* 0x004ff00000001818 */
[----:B------:R-:W-:Y:S08]  /*11500*/  HMMA.16816.F32 R16, R16, R50, R20 ;  /* 0x000000321010723c */ /* 0x000ff00000001814 */
[----:B---3--:R-:W-:Y:S08]  /*11510*/  HMMA.16816.F32 R20, R12, R44, R36 ;  /* 0x0000002c0c14723c */ /* 0x008ff00000001824 */
[----:B------:R-:W-:Y:S01]  /*11520*/  HMMA.16816.F32 R24, R8, R62, R32 ;  /* 0x0000003e0818723c */ /* 0x000fe20000001820 */
[----:B------:R-:W2:Y:S01]  /*11530*/  LDSM.16.M88.4 R32, [R159+0x800] ;  /* 0x000800009f20783b */ /* 0x000ea20000000200 */
[----:B------:R-:W-:-:S06]  /*11540*/  DEPBAR.LE SB0, 0x0 ;  /* 0x000080000000791a */ /* 0x000fcc0000000000 */
[----:B-1----:R-:W-:Y:S08]  /*11550*/  HMMA.16816.F32 R28, R4, R56, R28 ;  /* 0x00000038041c723c */ /* 0x002ff0000000181c */
[----:B------:R-:W-:Y:S08]  /*11560*/  HMMA.16816.F32 R12, R12, R46, R16 ;  /* 0x0000002e0c0c723c */ /* 0x000ff00000001810 */
[----:B------:R-:W-:Y:S08]  /*11570*/  HMMA.16816.F32 R16, R8, R40, R20 ;  /* 0x000000280810723c */ /* 0x000ff00000001814 */
[----:B------:R-:W-:Y:S01]  /*11580*/  HMMA.16816.F32 R20, R4, R58, R24 ;  /* 0x0000003a0414723c */ /* 0x000fe20000001818 */
[----:B------:R-:W-:-:S04]  /*11590*/  FMUL.FTZ R0, R28, c[0x0][0x320] ;  /* 0x0000c8001c007a20 */ /* 0x000fc80000410000 */
[----:B------:R1:W3:Y:S03]  /*115a0*/  MUFU.TANH R28, R0 ;  /* 0x00000000001c7308 */ /* 0x0002e60000002400 */
[----:B------:R-:W-:Y:S08]  /*115b0*/  HMMA.16816.F32 R8, R8, R42, R12 ;  /* 0x0000002a0808723c */ /* 0x000ff0000000180c */
[----:B--2---:R-:W-:Y:S01]  /*115c0*/  HMMA.16816.F32 R12, R4, R32, R16 ;  /* 0x00000020040c723c */ /* 0x004fe20000001810 */
[----:B-1----:R-:W-:-:S04]  /*115d0*/  FMUL.FTZ R0, R29, c[0x0][0x320] ;  /* 0x0000c8001d007a20 */ /* 0x002fc80000410000 */
        /* <DEDUP_REMOVED lines=32> */
[----:B--234-:R-:W-:Y:S01]  /*117e0*/  ISETP.NE.AND P4, PT, R123, 0x1, PT ;  /* 0x000000017b00780c */ /* 0x01cfe20003f85270 */
[----:B------:R-:W-:Y:S01]  /*117f0*/  IMAD.MOV.U32 R197, RZ, RZ, RZ ;  /* 0x000000ffffc57224 */ /* 0x000fe200078e00ff */
[----:B------:R-:W-:-:S04]  /*11800*/  IADD3 R2, R212, R109, R226 ;  /* 0x0000006dd4027210 */ /* 0x000fc80007ffe0e2 */
[----:B------:R-:W-:-:S05]  /*11810*/  IADD3 R2, R2, -0x20, RZ ;  /* 0xffffffe002027810 */ /* 0x000fca0007ffe0ff */
[----:B-1----:R-:W-:Y:S02]  /*11820*/  IMAD.MOV.U32 R0, RZ, RZ, R2 ;  /* 0x000000ffff007224 */ /* 0x002fe400078e0002 */
[----:B------:R-:W-:-:S05]  /*11830*/  @P4 IMAD.HI.U32 R3, R2, c[0x0][0x2bc], RZ ;  /* 0x0000af0002034a27 */ /* 0x000fca00078e00ff */
        /* <DEDUP_REMOVED lines=23> */
.L_x_983:
[----:B------:R-:W-:Y:S05]  /*119b0*/  BRA.DIV ~URZ, `(.L_x_836) ;  /* 0x0000f7827f007947 */ /* 0x000fea000b800000 */
[----:B-1----:R1:W3:Y:S02]  /*119c0*/  SHFL.IDX PT, R0, R5, RZ, 0x181f ;  /* 0x00181fff05007589 */ /* 0x0022e400000e0000 */
.L_x_984:
[C---:B------:R-:W-:Y:S02]  /*119d0*/  ISETP.GE.AND P1, PT, R132.reuse, c[0x0][0x1d4], PT ;  /* 0x0000750084007a0c */ /* 0x040fe40003f26270 */
[C---:B---3--:R-:W-:Y:S02]  /*119e0*/  LEA R2, P0, R132.reuse, R0, 0x1 ;  /* 0x0000000084027211 */ /* 0x048fe400078008ff */
[----:B------:R-:W-:Y:S02]  /*119f0*/  ISETP.GE.AND P3, PT, R137, c[0x0][0x1d4], PT ;  /* 0x0000750089007a0c */ /* 0x000fe40003f66270 */
[----:B--2---:R-:W-:Y:S02]  /*11a00*/  LEA.HI.X R3, R132, R4, R133, 0x1, P0 ;  /* 0x0000000484037211 */ /* 0x004fe400000f0c85 */
[----:B------:R-:W-:Y:S02]  /*11a10*/  LEA R8, P0, R201, R0, 0x1 ;  /* 0x00000000c9087211 */ /* 0x000fe400078008ff */
[----:B------:R-:W-:-:S02]  /*11a20*/  ISETP.GE.AND P2, PT, R200, c[0x0][0x1d4], PT ;  /* 0x00007500c8007a0c */ /* 0x000fc40003f46270 */
[----:B------:R-:W-:Y:S01]  /*11a30*/  LEA.HI.X R9, R201, R4, R205, 0x1, P0 ;  /* 0x00000004c9097211 */ /* 0x000fe200000f0ccd */
[----:B------:R-:W-:Y:S01]  /*11a40*/  @!PT LDS RZ, [RZ] ;  /* 0x00000000fffff984 */ /* 0x000fe20000000800 */
[----:B------:R-:W-:Y:S01]  /*11a50*/  @!PT LDS RZ, [RZ] ;  /* 0x00000000fffff984 */ /* 0x000fe20000000800 */
[----:B------:R-:W-:Y:S01]  /*11a60*/  @!PT LDS RZ, [RZ] ;  /* 0x00000000fffff984 */ /* 0x000fe20000000800 */
[----:B------:R2:W-:Y:S01]  /*11a70*/  LDGSTS.E.BYPASS.LTC128B.128 [R194+0xc080], [R2.64], !P1 ;  /* 0x0c08000002c27fae */ /* 0x0005e2000c901d48 */
[C---:B------:R-:W-:Y:S02]  /*11a80*/  LEA R6, P0, R200.reuse, R0, 0x1 ;  /* 0x00000000c8067211 */ /* 0x040fe400078008ff */
[----:B------:R-:W-:Y:S01]  /*11a90*/  ISETP.GE.AND P1, PT, R199, c[0x0][0x1d4], PT ;  /* 0x00007500c7007a0c */ /* 0x000fe20003f26270 */
[----:B------:R3:W-:Y:S01]  /*11aa0*/  LDGSTS.E.BYPASS.LTC128B.128 [R194+0xd080], [R8.64], !P3 ;  /* 0x0d08000008c27fae */ /* 0x0007e2000d901d48 */
[----:B------:R-:W-:-:S05]  /*11ab0*/  LEA.HI.X R7, R200, R4, R207, 0x1, P0 ;  /* 0x00000004c8077211 */ /* 0x000fca00000f0ccf */
[----:B------:R3:W-:Y:S01]  /*11ac0*/  LDGSTS.E.BYPASS.LTC128B.128 [R194+0xe080], [R6.64], !P2 ;  /* 0x0e08000006c27fae */ /* 0x0007e2000d101d48 */
[----:B--2---:R-:W-:-:S04]  /*11ad0*/  LEA R2, P0, R199, R0, 0x1 ;  /* 0x00000000c7027211 */ /* 0x004fc800078008ff */
[----:B------:R-:W-:-:S05]  /*11ae0*/  LEA.HI.X R3, R199, R4, R206, 0x1, P0 ;  /* 0x00000004c7037211 */ /* 0x000fca00000f0cce */
[----:B------:R3:W-:Y:S04]  /*11af0*/  LDGSTS.E.BYPASS.LTC128B.128 [R194+0xf080], [R2.64], !P1 ;  /* 0x0f08000002c27fae */ /* 0x0007e8000c901d48 */
.L_x_834:
[----:B--234-:R-:W-:Y:S05]  /*11b00*/  BSYNC B0 ;  /* 0x0000000000007941 */ /* 0x01cfea0003800000 */
.L_x_833:
[----:B-1----:R-:W-:Y:S01]  /*11b10*/  IMAD.MOV.U32 R0, RZ, RZ, c[0x0][0x2c4] ;  /* 0x0000b100ff007624 */ /* 0x002fe200078e00ff */
[----:B------:R-:W-:Y:S01]  /*11b20*/  ULDC UR4, c[0x0][0x324] ;  /* 0x0000c90000047ab9 */ /* 0x000fe20000000800 */
[----:B------:R-:W-:Y:S01]  /*11b30*/  IADD3 R2, R209, 0x1, -R109 ;  /* 0x00000001d1027810 */ /* 0x000fe20007ffe86d */
[----:B------:R-:W-:Y:S01]  /*11b40*/  ULOP3.LUT UR4, URZ, UR4, URZ, 0x33, !UPT ;  /* 0x000000043f047292 */ /* 0x000fe2000f8e333f */
[----:B------:R-:W0:Y:S01]  /*11b50*/  LDGDEPBAR ;  /* 0x00000000000079af */ /* 0x000e220000000000 */
[----:B------:R-:W-:Y:S01]  /*11b60*/  ISETP.NE.AND P0, PT, R0, 0x1, PT ;  /* 0x000000010000780c */ /* 0x000fe20003f05270 */
[----:B------:R-:W-:Y:S02]  /*11b70*/  IMAD.IADD R0, R231, 0x1, R227 ;  /* 0x00000001e7007824 */ /* 0x000fe400078e02e3 */
[----:B------:R-:W-:Y:S02]  /*11b80*/  IMAD.IADD R7, R119, 0x1, -R215 ;  /* 0x0000000177077824 */ /* 0x000fe400078e0ad7 */
[----:B------:R-:W-:-:S08]  /*11b90*/  IMAD.MOV.U32 R4, RZ, RZ, R0 ;  /* 0x000000ffff047224 */ /* 0x000fd000078e0000 */
[----:B------:R-:W-:Y:S01]  /*11ba0*/  @P0 IMAD.HI.U32 R3, R0, c[0x0][0x2c8], RZ ;  /* 0x0000b20000030a27 */ /* 0x000fe200078e00ff */
[----:B------:R-:W-:-:S04]  /*11bb0*/  IADD3 R0, -R210, R2, -R215 ;  /* 0x00000002d2007210 */ /* 0x000fc80007ffe9d7 */
[C---:B------:R-:W-:Y:S02]  /*11bc0*/  IADD3 R6, R0.reuse, UR4, RZ ;  /* 0x0000000400067c10 */ /* 0x040fe4000fffe0ff */
[----:B------:R-:W-:Y:S02]  /*11bd0*/  @P0 SHF.R.U32.HI R4, RZ, c[0x0][0x2cc], R3 ;  /* 0x0000b300ff040a19 */ /* 0x000fe40000011603 */
[----:B------:R-:W-:Y:S01]  /*11be0*/  IADD3 R5, R0, c[0x0][0x328], RZ ;  /* 0x0000ca0000057a10 */ /* 0x000fe20007ffe0ff */
[----:B------:R-:W-:Y:S05]  /*11bf0*/  BRA.DIV ~URZ, `(.L_x_837) ;  /* 0x0000f5a27f007947 */ /* 0x000fea000b800000 */
[----:B------:R1:W2:Y:S02]  /*11c00*/  SHFL.IDX PT, R3, R4, RZ, 0x1c1f ;  /* 0x001c1fff04037589 */ /* 0x0002a400000e0000 */
.L_x_985:
[----:B------:R-:W-:Y:S01]  /*11c10*/  IMAD.MOV.U32 R0, RZ, RZ, c[0x0][0x32c] ;  /* 0x0000cb00ff007624 */ /* 0x000fe200078e00ff */
[----:B--2---:R-:W-:-:S04]  /*11c20*/  IADD3 R2, R5, R3, RZ ;  /* 0x0000000305027210 */ /* 0x004fc80007ffe0ff */
[----:B------:R-:W-:Y:S01]  /*11c30*/  ISETP.GE.AND P0, PT, R0, 0x1, PT ;  /* 0x000000010000780c */ /* 0x000fe20003f06270 */
[----:B------:R-:W-:Y:S01]  /*11c40*/  IMAD.IADD R0, R6, 0x1, R3 ;  /* 0x0000000106007824 */ /* 0x000fe200078e0203 */
[----:B------:R-:W-:-:S11]  /*11c50*/  IMNMX R2, R7, R2, PT ;  /* 0x0000000207027217 */ /* 0x000fd60003800200 */
[----:B------:R-:W-:Y:S05]  /*11c60*/  @!P0 BRA `(.L_x_838) ;  /* 0x0000015000008947 */ /* 0x000fea0003800000 */
[----:B------:R-:W-:Y:S01]  /*11c70*/  IADD3 R3, -R210, R209, R3 ;  /* 0x000000d1d2037210 */ /* 0x000fe20007ffe103 */
[----:B------:R-:W-:Y:S03]  /*11c80*/  BSSY B0, `(.L_x_839) ;  /* 0x000000e000007945 */ /* 0x000fe60003800000 */
        /* <DEDUP_REMOVED lines=9> */
.L_x_840:
[----:B------:R-:W-:-:S04]  /*11d20*/  MOV R8, c[0x0][0x32c] ;  /* 0x0000cb0000087a02 */ /* 0x000fc80000000f00 */
[----:B------:R-:W-:-:S13]  /*11d30*/  ISETP.NE.AND P0, PT, R8, 0x1, PT ;  /* 0x000000010800780c */ /* 0x000fda0003f05270 */
[----:B------:R-:W-:-:S05]  /*11d40*/  @P0 IMAD.HI.U32 R8, R3, c[0x0][0x330], RZ ;  /* 0x0000cc0003080a27 */ /* 0x000fca00078e00ff */
[----:B------:R-:W-:Y:S02]  /*11d50*/  @P0 SHF.R.U32.HI R3, RZ, c[0x0][0x334], R8 ;  /* 0x0000cd00ff030a19 */ /* 0x000fe40000011608 */
.L_x_841:
[----:B------:R-:W-:Y:S05]  /*11d60*/  BSYNC B0 ;  /* 0x0000000000007941 */ /* 0x000fea0003800000 */
.L_x_839:
[----:B------:R-:W-:-:S04]  /*11d70*/  IMAD R3, R3, c[0x0][0x32c], -R109 ;  /* 0x0000cb0003037a24 */ /* 0x000fc800078e0a6d */
[----:B------:R-:W-:-:S05]  /*11d80*/  IMAD.IADD R3, R3, 0x1, -R215 ;  /* 0x0000000103037824 */ /* 0x000fca00078e0ad7 */
[----:B------:R-:W-:Y:S02]  /*11d90*/  IADD3 R8, R3, c[0x0][0x32c], RZ ;  /* 0x0000cb0003087a10 */ /* 0x000fe40007ffe0ff */
[----:B------:R-:W-:Y:S02]  /*11da0*/  IMNMX R0, R0, R3, !PT ;  /* 0x0000000300007217 */ /* 0x000fe40007800200 */
[----:B------:R-:W-:Y:S02]  /*11db0*/  IMNMX R2, R2, R8, PT ;  /* 0x0000000802027217 */ /* 0x000fe40003800200 */
.L_x_838:
[----:B------:R-:W-:-:S04]  /*11dc0*/  ISETP.GT.AND P1, PT, R195, RZ, PT ;  /* 0x000000ffc300720c */ /* 0x000fc80003f24270 */
[C---:B------:R-:W-:Y:S02]  /*11dd0*/  ISETP.GT.AND P2, PT, R0.reuse, RZ, P1 ;  /* 0x000000ff0000720c */ /* 0x040fe40000f44270 */
[----:B------:R-:W-:Y:S02]  /*11de0*/  ISETP.GT.AND P0, PT, R0, 0x1, P1 ;  /* 0x000000010000780c */ /* 0x000fe40000f04270 */
[C---:B------:R-:W-:Y:S02]  /*11df0*/  ISETP.LT.OR P2, PT, R2.reuse, 0x1, P2 ;  /* 0x000000010200780c */ /* 0x040fe40001741670 */
[----:B------:R-:W-:Y:S02]  /*11e00*/  ISETP.LT.OR P0, PT, R2, 0x2, P0 ;  /* 0x000000020200780c */ /* 0x000fe40000701670 */
[----:B------:R-:W-:Y:S02]  /*11e10*/  FSEL R10, R28, -INF , !P2 ;  /* 0xff8000001c0a7808 */ /* 0x000fe40005000000 */
[----:B------:R-:W-:-:S02]  /*11e20*/  FSEL R11, R27, -INF , !P0 ;  /* 0xff8000001b0b7808 */ /* 0x000fc40004000000 */
[C---:B------:R-:W-:Y:S02]  /*11e30*/  ISETP.GT.AND P2, PT, R0.reuse, 0x8, P1 ;  /* 0x000000080000780c */ /* 0x040fe40000f44270 */
        /* <DEDUP_REMOVED lines=16> */
[----:B------:R-:W-:Y:S01]  /*11f40*/  FSEL R28, R15, -INF , !P0 ;  /* 0xff8000000f1c7808 */ /* 0x000fe20004000000 */
[----:B------:R-:W-:Y:S06]  /*11f50*/  BRA.DIV ~URZ, `(.L_x_842) ;  /* 0x0000f2b27f007947 */ /* 0x000fec000b800000 */
[----:B------:R2:W3:Y:S02]  /*11f60*/  SHFL.IDX PT, R3, R4, 0x1, 0x1c1f ;  /* 0x003c1f0004037f89 */ /* 0x0004e400000e0000 */
.L_x_986:
[----:B------:R-:W-:Y:S01]  /*11f70*/  IMAD.MOV.U32 R0, RZ, RZ, c[0x0][0x32c] ;  /* 0x0000cb00ff007624 */ /* 0x000fe200078e00ff */
[----:B---3--:R-:W-:-:S04]  /*11f80*/  IADD3 R2, R5, R3, RZ ;  /* 0x0000000305027210 */ /* 0x008fc80007ffe0ff */
        /* <DEDUP_REMOVED lines=8> */
[----:B-12---:R-:W-:Y:S01]  /*12010*/  IMAD.MOV.U32 R4, RZ, RZ, c[0x0][0x32c] ;  /* 0x0000cb00ff047624 */ /* 0x006fe200078e00ff */
[----:B------:R-:W-:-:S04]  /*12020*/  LOP3.LUT R3, RZ, R3, RZ, 0x33, !PT ;  /* 0x00000003ff037212 */ /* 0x000fc800078e33ff */
[----:B------:R-:W-:-:S13]  /*12030*/  ISETP.NE.AND P0, PT, R4, 0x1, PT ;  /* 0x000000010400780c */ /* 0x000fda0003f05270 */
[----:B------:R-:W-:-:S05]  /*12040*/  @P0 IMAD.HI.U32 R4, R3, c[0x0][0x330], RZ ;  /* 0x0000cc0003040a27 */ /* 0x000fca00078e00ff */
[----:B------:R-:W-:-:S04]  /*12050*/  @P0 SHF.R.U32.HI R3, RZ, c[0x0][0x334], R4 ;  /* 0x0000cd00ff030a19 */ /* 0x000fc80000011604 */
[----:B------:R-:W-:Y:S01]  /*12060*/  LOP3.LUT R3, RZ, R3, RZ, 0x33, !PT ;  /* 0x00000003ff037212 */ /* 0x000fe200078e33ff */
[----:B------:R-:W-:Y:S05]  /*12070*/  BRA `(.L_x_846) ;  /* 0x0000004000007947 */ /* 0x000fea0003800000 */
.L_x_845:
[----:B-12---:R-:W-:-:S04]  /*12080*/  MOV R4, c[0x0][0x32c] ;  /* 0x0000cb0000047a02 */ /* 0x006fc80000000f00 */
[----:B------:R-:W-:-:S13]  /*12090*/  ISETP.NE.AND P0, PT, R4, 0x1, PT ;  /* 0x000000010400780c */ /* 0x000fda0003f05270 */
[----:B------:R-:W-:-:S05]  /*120a0*/  @P0 IMAD.HI.U32 R4, R3, c[0x0][0x330], RZ ;  /* 0x0000cc0003040a27 */ /* 0x000fca00078e00ff */
[----:B------:R-:W-:Y:S02]  /*120b0*/  @P0 SHF.R.U32.HI R3, RZ, c[0x0][0x334], R4 ;  /* 0x0000cd00ff030a19 */ /* 0x000fe40000011604 */
.L_x_846:
[----:B------:R-:W-:Y:S05]  /*120c0*/  BSYNC B0 ;  /* 0x0000000000007941 */ /* 0x000fea0003800000 */
.L_x_844:
[----:B------:R-:W-:-:S04]  /*120d0*/  IMAD R3, R3, c[0x0][0x32c], -R109 ;  /* 0x0000cb0003037a24 */ /* 0x000fc800078e0a6d */
[----:B------:R-:W-:-:S05]  /*120e0*/  IMAD.IADD R3, R3, 0x1, -R215 ;  /* 0x0000000103037824 */ /* 0x000fca00078e0ad7 */
[----:B------:R-:W-:Y:S02]  /*120f0*/  IADD3 R4, R3, c[0x0][0x32c], RZ ;  /* 0x0000cb0003047a10 */ /* 0x000fe40007ffe0ff */
[----:B------:R-:W-:Y:S02]  /*12100*/  IMNMX R0, R0, R3, !PT ;  /* 0x0000000300007217 */ /* 0x000fe40007800200 */
[----:B------:R-:W-:Y:S02]  /*12110*/  IMNMX R2, R2, R4, PT ;  /* 0x0000000402027217 */ /* 0x000fe40003800200 */
.L_x_843:
[C---:B------:R-:W-:Y:S02]  /*12120*/  ISETP.GT.AND P2, PT, R0.reuse, 0x1, P1 ;  /* 0x000000010000780c */ /* 0x040fe40000f44270 */
[----:B------:R-:W-:Y:S02]  /*12130*/  ISETP.GT.AND P0, PT, R0, 0x8, P1 ;  /* 0x000000080000780c */ /* 0x000fe40000f04270 */
[C---:B------:R-:W-:Y:S02]  /*12140*/  ISETP.LT.OR P3, PT, R2.reuse, 0x2, P2 ;  /* 0x000000020200780c */ /* 0x040fe40001761670 */
[----:B------:R-:W-:-:S02]  /*12150*/  ISETP.LT.OR P2, PT, R2, 0x9, P0 ;  /* 0x000000090200780c */ /* 0x000fc40000741670 */
[----:B------:R-:W-:Y:S02]  /*12160*/  ISETP.GT.AND P0, PT, R0, 0x9, P1 ;  /* 0x000000090000780c */ /* 0x000fe40000f04270 */
[----:B------:R-:W-:Y:S02]  /*12170*/  FSEL R8, R26, -INF , !P2 ;  /* 0xff8000001a087808 */ /* 0x000fe40005000000 */
[----:B------:R-:W-:Y:S02]  /*12180*/  ISETP.GT.AND P2, PT, R0, RZ, P1 ;  /* 0x000000ff0000720c */ /* 0x000fe40000f44270 */
[C---:B------:R-:W-:Y:S02]  /*12190*/  ISETP.LT.OR P0, PT, R2.reuse, 0xa, P0 ;  /* 0x0000000a0200780c */ /* 0x040fe40000701670 */
[----:B------:R-:W-:Y:S02]  /*121a0*/  ISETP.LT.OR P2, PT, R2, 0x1, P2 ;  /* 0x000000010200780c */ /* 0x000fe40001741670 */
[----:B------:R-:W-:-:S02]  /*121b0*/  FSEL R7, R29, -INF , !P3 ;  /* 0xff8000001d077808 */ /* 0x000fc40005800000 */
[----:B------:R-:W-:Y:S02]  /*121c0*/  FSEL R9, R25, -INF , !P0 ;  /* 0xff80000019097808 */ /* 0x000fe40004000000 */
[----:B------:R-:W-:Y:S02]  /*121d0*/  FSEL R6, R30, -INF , !P2 ;  /* 0xff8000001e067808 */ /* 0x000fe40005000000 */
[----:B------:R-:W-:Y:S02]  /*121e0*/  ISETP.GT.AND P0, PT, R0, 0x10, P1 ;  /* 0x000000100000780c */ /* 0x000fe40000f04270 */
[----:B------:R-:W-:Y:S02]  /*121f0*/  FMNMX.FTZ R3, R10, R11, !PT ;  /* 0x0000000b0a037209 */ /* 0x000fe40007810000 */
[----:B-12---:R-:W-:Y:S02]  /*12200*/  FMNMX.FTZ R4, R6, R7, !PT ;  /* 0x0000000706047209 */ /* 0x006fe40007810000 */
[----:B------:R-:W-:-:S02]  /*12210*/  ISETP.LT.OR P0, PT, R2, 0x11, P0 ;  /* 0x000000110200780c */ /* 0x000fc40000701670 */
[----:B------:R-:W-:Y:S02]  /*12220*/  FMNMX.FTZ R3, R12, R3, !PT ;  /* 0x000000030c037209 */ /* 0x000fe40007810000 */
[----:B------:R-:W-:Y:S02]  /*12230*/  ISETP.GT.AND P3, PT, R0, 0x11, P1 ;  /* 0x000000110000780c */ /* 0x000fe40000f64270 */
[----:B------:R-:W-:Y:S02]  /*12240*/  FMNMX.FTZ R4, R8, R4, !PT ;  /* 0x0000000408047209 */ /* 0x000fe40007810000 */
[----:B------:R-:W-:Y:S02]  /*12250*/  FSEL R27, R22, -INF , !P0 ;  /* 0xff800000161b7808 */ /* 0x000fe40004000000 */
[C---:B------:R-:W-:Y:S02]  /*12260*/  ISETP.GT.AND P2, PT, R0.reuse, 0x18, P1 ;  /* 0x000000180000780c */ /* 0x040fe40000f44270 */
[----:B------:R-:W-:-:S02]  /*12270*/  ISETP.GT.AND P0, PT, R0, 0x19, P1 ;  /* 0x000000190000780c */ /* 0x000fc40000f04270 */
[----:B------:R-:W-:Y:S02]  /*12280*/  FMNMX.FTZ R0, R13, R3, !PT ;  /* 0x000000030d007209 */ /* 0x000fe40007810000 */
[C---:B------:R-:W-:Y:S02]  /*12290*/  ISETP.LT.OR P3, PT, R2.reuse, 0x12, P3 ;  /* 0x000000120200780c */ /* 0x040fe40001f61670 */
[----:B------:R-:W-:Y:S02]  /*122a0*/  FMNMX.FTZ R3, R9, R4, !PT ;  /* 0x0000000409037209 */ /* 0x000fe40007810000 */
[----:B------:R-:W-:Y:S02]  /*122b0*/  ISETP.LT.OR P1, PT, R2, 0x19, P2 ;  /* 0x000000190200780c */ /* 0x000fe40001721670 */
[----:B------:R-:W-:Y:S02]  /*122c0*/  FSEL R24, R24, -INF , !P3 ;  /* 0xff80000018187808 */ /* 0x000fe40005800000 */
[----:B------:R-:W-:-:S02]  /*122d0*/  FMNMX.FTZ R0, R14, R0, !PT ;  /* 0x000000000e007209 */ /* 0x000fc40007810000 */
[----:B------:R-:W-:Y:S02]  /*122e0*/  FMNMX.FTZ R3, R27, R3, !PT ;  /* 0x000000031b037209 */ /* 0x000fe40007810000 */
[----:B------:R-:W-:Y:S02]  /*122f0*/  ISETP.LT.OR P0, PT, R2, 0x1a, P0 ;  /* 0x0000001a0200780c */ /* 0x000fe40000701670 */
[----:B------:R-:W-:Y:S02]  /*12300*/  FSEL R26, R21, -INF , !P1 ;  /* 0xff800000151a7808 */ /* 0x000fe40004800000 */
[----:B------:R-:W-:Y:S02]  /*12310*/  FMNMX.FTZ R0, R17, R0, !PT ;  /* 0x0000000011007209 */ /* 0x000fe40007810000 */
[----:B------:R-:W-:Y:S02]  /*12320*/  FMNMX.FTZ R2, R24, R3, !PT ;  /* 0x0000000318027209 */ /* 0x000fe40007810000 */
[----:B------:R-:W-:-:S02]  /*12330*/  FSEL R25, R23, -INF , !P0 ;  /* 0xff80000017197808 */ /* 0x000fc40004000000 */
[----:B------:R-:W-:Y:S02]  /*12340*/  FMNMX.FTZ R0, R16, R0, !PT ;  /* 0x0000000010007209 */ /* 0x000fe40007810000 */
[----:B------:R-:W-:Y:S02]  /*12350*/  FMNMX.FTZ R2, R26, R2, !PT ;  /* 0x000000021a027209 */ /* 0x000fe40007810000 */
[----:B------:R-:W-:Y:S02]  /*12360*/  FMNMX.FTZ R4, R28, R0, !PT ;  /* 0x000000001c047209 */ /* 0x000fe40007810000 */
[----:B------:R-:W-:Y:S01]  /*12370*/  FMNMX.FTZ R5, R25, R2, !PT ;  /* 0x0000000219057209 */ /* 0x000fe20007810000 */
[----:B------:R-:W-:Y:S05]  /*12380*/  BRA.DIV ~URZ, `(.L_x_847) ;  /* 0x0000eef27f007947 */ /* 0x000fea000b800000 */
[----:B------:R1:W2:Y:S02]  /*12390*/  SHFL.BFLY PT, R0, R4, 0x2, 0x1f ;  /* 0x0c401f0004007f89 */ /* 0x0002a400000e0000 */
.L_x_987:
[----:B-12---:R-:W-:Y:S01]  /*123a0*/  FMNMX.FTZ R4, R4, R0, !PT ;  /* 0x0000000004047209 */ /* 0x006fe20007810000 */
[----:B------:R-:W-:Y:S05]  /*123b0*/  BRA.DIV ~URZ, `(.L_x_848) ;  /* 0x0000ef027f007947 */ /* 0x000fea000b800000 */
[----:B------:R-:W1:Y:S04]  /*123c0*/  SHFL.BFLY PT, R0, R5, 0x2, 0x1f ;  /* 0x0c401f0005007f89 */ /* 0x000e6800000e0000 */
[----:B------:R-:W2:Y:S01]  /*123d0*/  SHFL.BFLY PT, R2, R4, 0x1, 0x1f ;  /* 0x0c201f0004027f89 */ /* 0x000ea200000e0000 */
[----:B-1----:R-:W-:-:S02]  /*123e0*/  FMNMX.FTZ R5, R5, R0, !PT ;  /* 0x0000000005057209 */ /* 0x002fc40007810000 */
[----:B--2---:R-:W-:-:S03]  /*123f0*/  FMNMX.FTZ R134, R4, R2, !PT ;  /* 0x0000000204867209 */ /* 0x004fc60007810000 */
[----:B------:R1:W2:Y:S04]  /*12400*/  SHFL.BFLY PT, R3, R5, 0x1, 0x1f ;  /* 0x0c201f0005037f89 */ /* 0x0002a800000e0000 */
.L_x_988:
[C---:B------:R-:W-:Y:S01]  /*12410*/  FMUL.FTZ R2, R134.reuse, c[0x0][0x2d0] ;  /* 0x0000b40086027a20 */ /* 0x040fe20000410000 */
[----:B------:R-:W-:Y:S01]  /*12420*/  FSETP.NEU.FTZ.AND P0, PT, R134, -INF , PT ;  /* 0xff8000008600780b */ /* 0x000fe20003f1d000 */
[----:B------:R-:W-:Y:S01]  /*12430*/  WARPSYNC 0xffffffff ;  /* 0xffffffff00007948 */ /* 0x000fe20003800000 */
[----:B-12---:R-:W-:Y:S01]  /*12440*/  FMNMX.FTZ R5, R3, R5, !PT ;  /* 0x0000000503057209 */ /* 0x006fe20007810000 */
[----:B------:R-:W-:Y:S01]  /*12450*/  LDSM.16.MT88.4 R20, [R179] ;  /* 0x00000000b314783b */ /* 0x000fe20000004200 */
[----:B------:R-:W-:Y:S02]  /*12460*/  FSEL R2, R2, RZ, P0 ;  /* 0x000000ff02027208 */ /* 0x000fe40000000000 */
[----:B------:R-:W-:Y:S01]  /*12470*/  FSETP.NEU.FTZ.AND P0, PT, R5, -INF , PT ;  /* 0xff8000000500780b */ /* 0x000fe20003f1d000 */
[----:B------:R-:W-:Y:S01]  /*12480*/  LDSM.16.MT88.4 R148, [R178+0x800] ;  /* 0x00080000b294783b */ /* 0x000fe20000004200 */
[----:B------:R-:W-:Y:S01]  /*12490*/  MOV R135, c[0x0][0x2c4] ;  /* 0x0000b10000877a02 */ /* 0x000fe20000000f00 */
[--C-:B------:R-:W-:Y:S01]  /*124a0*/  FFMA.FTZ R0, R10, c[0x0][0x2d0], -R2.reuse ;  /* 0x0000b4000a007a23 */ /* 0x100fe20000010802 */
[----:B------:R-:W-:Y:S01]  /*124b0*/  IADD3 R195, R195, -0x2, RZ ;  /* 0xfffffffec3c37810 */ /* 0x000fe20007ffe0ff */
[----:B------:R-:W-:Y:S01]  /*124c0*/  FFMA.FTZ R3, R13, c[0x0][0x2d0], -R2 ;  /* 0x0000b4000d037a23 */ /* 0x000fe20000010802 */
[----:B------:R-:W-:Y:S01]  /*124d0*/  LDSM.16.MT88.4 R32, [R181+0x800] ;  /* 0x00080000b520783b */ /* 0x000fe20000004200 */
[----:B------:R1:W-:Y:S01]  /*124e0*/  MUFU.EX2 R110, R0 ;  /* 0x00000000006e7308 */ /* 0x0003e20000000800 */
[----:B------:R-:W-:-:S02]  /*124f0*/  ISETP.NE.AND P1, PT, R135, 0x1, PT ;  /* 0x000000018700780c */ /* 0x000fc40003f25270 */
[----:B------:R-:W-:Y:S01]  /*12500*/  LDSM.16.MT88.4 R36, [R180] ;  /* 0x00000000b424783b */ /* 0x000fe20000004200 */
[----:B------:R-:W-:-:S03]  /*12510*/  MOV R135, c[0x0][0x32c] ;  /* 0x0000cb0000877a02 */ /* 0x000fc60000000f00 */
[----:B------:R-:W-:Y:S01]  /*12520*/  LDSM.16.MT88.4 R40, [R178+0x1000] ;  /* 0x00100000b228783b */ /* 0x000fe20000004200 */
[----:B------:R2:W-:Y:S03]  /*12530*/  MUFU.EX2 R119, R3 ;  /* 0x0000000300777308 */ /* 0x0005e60000000800 */
[----:B------:R-:W-:Y:S04]  /*12540*/  LDSM.16.MT88.4 R52, [R180+0x800] ;  /* 0x00080000b434783b */ /* 0x000fe80000004200 */
[----:B------:R-:W-:Y:S01]  /*12550*/  LDSM.16.MT88.4 R56, [R181+0x1000] ;  /* 0x00100000b538783b */ /* 0x000fe20000004200 */
[----:B-1----:R-:W-:-:S03]  /*12560*/  FFMA.FTZ R0, R11, c[0x0][0x2d0], -R2 ;  /* 0x0000b4000b007a23 */ /* 0x002fc60000010802 */
[----:B------:R-:W-:Y:S01]  /*12570*/  LDSM.16.MT88.4 R68, [R181+0x1800] ;  /* 0x00180000b544783b */ /* 0x000fe20000004200 */
[----:B------:R1:W-:Y:S03]  /*12580*/  MUFU.EX2 R108, R0 ;  /* 0x00000000006c7308 */ /* 0x0003e60000000800 */
[----:B------:R-:W-:Y:S01]  /*12590*/  LDSM.16.MT88.4 R72, [R178+0x2000] ;  /* 0x00200000b248783b */ /* 0x000fe20000004200 */
[----:B--2---:R-:W-:-:S03]  /*125a0*/  FFMA.FTZ R3, R14, c[0x0][0x2d0], -R2 ;  /* 0x0000b4000e037a23 */ /* 0x004fc60000010802 */
[----:B------:R-:W-:Y:S01]  /*125b0*/  LDSM.16.MT88.4 R60, [R179+0x1000] ;  /* 0x00100000b33c783b */ /* 0x000fe20000004200 */
[----:B------:R-:W-:Y:S03]  /*125c0*/  MUFU.EX2 R118, R3 ;  /* 0x0000000300767308 */ /* 0x000fe60000000800 */
[----:B------:R-:W-:Y:S04]  /*125d0*/  LDSM.16.MT88.4 R64, [R180+0x1000] ;  /* 0x00100000b440783b */ /* 0x000fe80000004200 */
[----:B------:R-:W-:Y:S01]  /*125e0*/  LDSM.16.MT88.4 R80, [R180+0x1800] ;  /* 0x00180000b450783b */ /* 0x000fe20000004200 */
[----:B-1----:R-:W-:-:S03]  /*125f0*/  FFMA.FTZ R0, R12, c[0x0][0x2d0], -R2 ;  /* 0x0000b4000c007a23 */ /* 0x002fc60000010802 */
[----:B------:R-:W1:Y:S01]  /*12600*/  LDSM.16.MT88.4 R12, [R178] ;  /* 0x00000000b20c783b */ /* 0x000e620000004200 */
[----:B------:R2:W3:Y:S03]  /*12610*/  MUFU.EX2 R109, R0 ;  /* 0x00000000006d7308 */ /* 0x0004e60000000800 */
[----:B------:R-:W4:Y:S04]  /*12620*/  LDSM.16.MT88.4 R84, [R179+0x2000] ;  /* 0x00200000b354783b */ /* 0x000f280000004200 */
[----:B------:R-:W-:Y:S04]  /*12630*/  LDSM.16.MT88.4 R92, [R179+0x2800] ;  /* 0x00280000b35c783b */ /* 0x000fe80000004200 */
[----:B------:R-:W-:Y:S04]  /*12640*/  LDSM.16.MT88.4 R96, [R180+0x2800] ;  /* 0x00280000b460783b */ /* 0x000fe80000004200 */
[----:B------:R-:W-:Y:S01]  /*12650*/  LDSM.16.MT88.4 R112, [R179+0x3000] ;  /* 0x00300000b370783b */ /* 0x000fe20000004200 */
[----:B--2---:R-:W-:Y:S01]  /*12660*/  FMUL.FTZ R0, R5, c[0x0][0x2d0] ;  /* 0x0000b40005007a20 */ /* 0x004fe20000410000 */
[----:B---3--:R-:W-:-:S02]  /*12670*/  F2FP.PACK_AB R10, R119, R109 ;  /* 0x0000006d770a723e */ /* 0x008fc400000000ff */
[----:B------:R-:W-:Y:S02]  /*12680*/  LDSM.16.MT88.4 R120, [R181+0x3000] ;  /* 0x00300000b578783b */ /* 0x000fe40000004200 */
[----:B------:R-:W-:Y:S02]  /*12690*/  FSEL R0, R0, RZ, P0 ;  /* 0x000000ff00007208 */ /* 0x000fe40000000000 */
[----:B------:R-:W-:Y:S03]  /*126a0*/  LDSM.16.MT88.4 R48, [R179+0x1800] ;  /* 0x00180000b330783b */ /* 0x000fe60000004200 */
[--C-:B------:R-:W-:Y:S01]  /*126b0*/  FFMA.FTZ R3, R6, c[0x0][0x2d0], -R0.reuse ;  /* 0x0000b40006037a23 */ /* 0x100fe20000010800 */
[----:B------:R-:W-:Y:S03]  /*126c0*/  LDSM.16.MT88.4 R88, [R181+0x2000] ;  /* 0x00200000b558783b */ /* 0x000fe60000004200 */
[----:B------:R2:W-:Y:S01]  /*126d0*/  MUFU.EX2 R6, R3 ;  /* 0x0000000300067308 */ /* 0x0005e20000000800 */
[----:B------:R-:W3:Y:S01]  /*126e0*/  LDSM.16.MT88.4 R104, [R178+0x3000] ;  /* 0x00300000b268783b */ /* 0x000ee20000004200 */
[----:B--2---:R-:W-:-:S06]  /*126f0*/  FFMA.FTZ R3, R7, c[0x0][0x2d0], -R0 ;  /* 0x0000b40007037a23 */ /* 0x004fcc0000010800 */
[----:B------:R2:W5:Y:S02]  /*12700*/  MUFU.EX2 R4, R3 ;  /* 0x0000000300047308 */ /* 0x0005640000000800 */
[----:B--2---:R-:W-:Y:S01]  /*12710*/  FFMA.FTZ R3, R8, c[0x0][0x2d0], -R0 ;  /* 0x0000b40008037a23 */ /* 0x004fe20000010800 */
[----:B------:R-:W-:-:S05]  /*12720*/  F2FP.PACK_AB R8, R108, R110 ;  /* 0x0000006e6c08723e */ /* 0x000fca00000000ff */
[----:B------:R2:W-:Y:S02]  /*12730*/  MUFU.EX2 R116, R3 ;  /* 0x0000000300747308 */ /* 0x0005e40000000800 */
[----:B--2---:R-:W-:Y:S01]  /*12740*/  FFMA.FTZ R3, R9, c[0x0][0x2d0], -R0 ;  /* 0x0000b40009037a23 */ /* 0x004fe20000010800 */
[----:B-----5:R-:W-:-:S05]  /*12750*/  F2FP.PACK_AB R9, R4, R6 ;  /* 0x000000060409723e */ /* 0x020fca00000000ff */
[----:B------:R2:W5:Y:S02]  /*12760*/  MUFU.EX2 R7, R3 ;  /* 0x0000000300077308 */ /* 0x0005640000000800 */
[----:B--2---:R-:W-:Y:S01]  /*12770*/  FFMA.FTZ R3, R17, c[0x0][0x2d0], -R2 ;  /* 0x0000b40011037a23 */ /* 0x004fe20000010802 */
[----:B-----5:R-:W-:-:S05]  /*12780*/  F2FP.PACK_AB R11, R7, R116 ;  /* 0x00000074070b723e */ /* 0x020fca00000000ff */
[----:B------:R2:W5:Y:S02]  /*12790*/  MUFU.EX2 R124, R3 ;  /* 0x00000003007c7308 */ /* 0x0005640000000800 */
[C---:B-1----:R-:W-:Y:S08]  /*127a0*/  HMMA.16816.F32 R152, R8.reuse, R12, RZ ;  /* 0x0000000c0898723c */ /* 0x042ff000000018ff */
[C---:B------:R-:W-:Y:S01]  /*127b0*/  HMMA.16816.F32 R12, R8.reuse, R14, RZ ;  /* 0x0000000e080c723c */ /* 0x040fe200000018ff */
[--C-:B--2---:R-:W-:Y:S01]  /*127c0*/  FFMA.FTZ R3, R16, c[0x0][0x2d0], -R2.reuse ;  /* 0x0000b40010037a23 */ /* 0x104fe20000010802 */
[----:B-----5:R-:W-:Y:S01]  /*127d0*/  F2FP.PACK_AB R128, R124, R118 ;  /* 0x000000767c80723e */ /* 0x020fe200000000ff */
[----:B------:R-:W1:Y:S01]  /*127e0*/  LDSM.16.MT88.4 R16, [R181] ;  /* 0x00000000b510783b */ /* 0x000e620000004200 */
[----:B------:R-:W-:Y:S01]  /*127f0*/  FFMA.FTZ R2, R28, c[0x0][0x2d0], -R2 ;  /* 0x0000b4001c027a23 */ /* 0x000fe20000010802 */
[----:B------:R-:W-:Y:S03]  /*12800*/  MUFU.EX2 R125, R3 ;  /* 0x00000003007d7308 */ /* 0x000fe60000000800 */
[C---:B------:R-:W-:Y:S01]  /*12810*/  HMMA.16816.F32 R144, R8.reuse, R20, RZ ;  /* 0x000000140890723c */ /* 0x040fe200000018ff */
[----:B------:R-:W2:Y:S04]  /*12820*/  LDSM.16.MT88.4 R28, [R179+0x800] ;  /* 0x00080000b31c783b */ /* 0x000ea80000004200 */
[----:B------:R5:W3:Y:S03]  /*12830*/  MUFU.EX2 R204, R2 ;  /* 0x0000000200cc7308 */ /* 0x000ae60000000800 */
[C---:B------:R-:W-:Y:S08]  /*12840*/  HMMA.16816.F32 R140, R8.reuse, R22, RZ ;  /* 0x00000016088c723c */ /* 0x040ff000000018ff */
[----:B------:R-:W-:Y:S01]  /*12850*/  HMMA.16816.F32 R44, R8, R60, RZ ;  /* 0x0000003c082c723c */ /* 0x000fe200000018ff */
[----:B-----5:R-:W-:Y:S01]  /*12860*/  FFMA.FTZ R2, R27, c[0x0][0x2d0], -R0 ;  /* 0x0000b4001b027a23 */ /* 0x020fe20000010800 */
[----:B---3--:R-:W-:-:S06]  /*12870*/  F2FP.PACK_AB R130, R204, R125 ;  /* 0x0000007dcc82723e */ /* 0x008fcc00000000ff */
[C---:B----4-:R-:W-:Y:S01]  /*12880*/  HMMA.16816.F32 R76, R8.reuse, R84, RZ ;  /* 0x00000054084c723c */ /* 0x050fe200000018ff */
[----:B------:R3:W-:Y:S07]  /*12890*/  MUFU.EX2 R3, R2 ;  /* 0x0000000200037308 */ /* 0x0007ee0000000800 */
[C---:B------:R-:W-:Y:S08]  /*128a0*/  HMMA.16816.F32 R100, R8.reuse, R104, RZ ;  /* 0x000000680864723c */ /* 0x040ff000000018ff */
[----:B-1----:R-:W-:Y:S01]  /*128b0*/  HMMA.16816.F32 R20, R8, R16, RZ ;  /* 0x000000100814723c */ /* 0x002fe200000018ff */
[----:B---3--:R-:W-:-:S04]  /*128c0*/  FFMA.FTZ R2, R24, c[0x0][0x2d0], -R0 ;  /* 0x0000b40018027a23 */ /* 0x008fc80000010800 */
[----:B------:R1:W3:Y:S03]  /*128d0*/  MUFU.EX2 R117, R2 ;  /* 0x0000000200757308 */ /* 0x0002e60000000800 */
[C---:B------:R-:W-:Y:S08]  /*128e0*/  HMMA.16816.F32 R16, R8.reuse, R18, RZ ;  /* 0x000000120810723c */ /* 0x040ff000000018ff */
[----:B------:R-:W-:Y:S01]  /*128f0*/  HMMA.16816.F32 R104, R8, R106, RZ ;  /* 0x0000006a0868723c */ /* 0x000fe200000018ff */
[--C-:B-1----:R-:W-:Y:S01]  /*12900*/  FFMA.FTZ R2, R26, c[0x0][0x2d0], -R0.reuse ;  /* 0x0000b4001a027a23 */ /* 0x102fe20000010800 */
[----:B---3--:R-:W-:Y:S01]  /*12910*/  F2FP.PACK_AB R129, R117, R3 ;  /* 0x000000037581723e */ /* 0x008fe200000000ff */
[----:B------:R-:W-:-:S02]  /*12920*/  FFMA.FTZ R0, R25, c[0x0][0x2d0], -R0 ;  /* 0x0000b40019007a23 */ /* 0x000fc40000010800 */
[----:B------:R1:W-:Y:S08]  /*12930*/  MUFU.EX2 R126, R2 ;  /* 0x00000002007e7308 */ /* 0x0003f00000000800 */
[----:B------:R-:W3:Y:S01]  /*12940*/  MUFU.EX2 R203, R0 ;  /* 0x0000000000cb7308 */ /* 0x000ee20000000800 */
[----:B-1----:R-:W-:-:S04]  /*12950*/  FADD.FTZ R2, R6, R4 ;  /* 0x0000000406027221 */ /* 0x002fc80000010000 */
        /* <DEDUP_REMOVED lines=11> */
[----:B------:R-:W1:Y:S02]  /*12a10*/  LDSM.16.MT88.4 R12, [R178+0x1800] ;  /* 0x00180000b20c783b */ /* 0x000e640000004200 */
[----:B------:R-:W-:-:S04]  /*12a20*/  FADD.FTZ R0, R124, R0 ;  /* 0x000000007c007221 */ /* 0x000fc80000010000 */
[----:B------:R-:W-:Y:S01]  /*12a30*/  FADD.FTZ R0, R125, R0 ;  /* 0x000000007d007221 */ /* 0x000fe20000010000 */
[C---:B--2---:R-:W-:Y:S03]  /*12a40*/  HMMA.16816.F32 R144, R128.reuse, R28, R144 ;  /* 0x0000001c8090723c */ /* 0x044fe60000001890 */
[----:B------:R-:W-:Y:S02]  /*12a50*/  FADD.FTZ R204, R204, R0 ;  /* 0x00000000cccc7221 */ /* 0x000fe40000010000 */
[----:B------:R-:W-:Y:S02]  /*12a60*/  FADD.FTZ R0, R126, R2 ;  /* 0x000000027e007221 */ /* 0x000fe40000010000 */
[----:B------:R-:W-:Y:S01]  /*12a70*/  @P1 IMAD.HI.U32 R2, R227, c[0x0][0x2c8], RZ ;  /* 0x0000b200e3021a27 */ /* 0x000fe200078e00ff */
[----:B------:R-:W-:Y:S03]  /*12a80*/  HMMA.16816.F32 R140, R128, R30, R140 ;  /* 0x0000001e808c723c */ /* 0x000fe6000000188c */
[----:B------:R-:W-:Y:S01]  /*12a90*/  FADD.FTZ R203, R203, R0 ;  /* 0x00000000cbcb7221 */ /* 0x000fe20000010000 */
[----:B------:R-:W-:-:S02]  /*12aa0*/  MOV R0, R227 ;  /* 0x000000e300007202 */ /* 0x000fc40000000f00 */
[----:B------:R-:W-:Y:S02]  /*12ab0*/  @P1 SHF.R.U32.HI R0, RZ, c[0x0][0x2cc], R2 ;  /* 0x0000b300ff001a19 */ /* 0x000fe40000011602 */
[----:B------:R-:W-:Y:S01]  /*12ac0*/  HMMA.16816.F32 R20, R128, R32, R20 ;  /* 0x000000208014723c */ /* 0x000fe20000001814 */
[----:B------:R-:W-:Y:S02]  /*12ad0*/  ISETP.GE.AND P1, PT, R135, 0x1, PT ;  /* 0x000000018700780c */ /* 0x000fe40003f26270 */
[----:B------:R-:W-:-:S04]  /*12ae0*/  IADD3 R2, R136, R0, RZ ;  /* 0x0000000088027210 */ /* 0x000fc80007ffe0ff */
[----:B------:R-:W-:Y:S01]  /*12af0*/  IADD3 R0, R2, c[0x0][0x328], RZ ;  /* 0x0000ca0002007a10 */ /* 0x000fe20007ffe0ff */
[----:B------:R-:W-:Y:S08]  /*12b00*/  HMMA.16816.F32 R24, R128, R34, R16 ;  /* 0x000000228018723c */ /* 0x000ff00000001810 */
[C---:B------:R-:W-:Y:S08]  /*12b10*/  HMMA.16816.F32 R28, R8.reuse, R36, RZ ;  /* 0x00000024081c723c */ /* 0x040ff000000018ff */
[C---:B------:R-:W-:Y:S08]  /*12b20*/  HMMA.16816.F32 R32, R8.reuse, R38, RZ ;  /* 0x000000260820723c */ /* 0x040ff000000018ff */
[C---:B------:R-:W-:Y:S08]  /*12b30*/  HMMA.16816.F32 R36, R8.reuse, R40, RZ ;  /* 0x000000280824723c */ /* 0x040ff000000018ff */
[----:B------:R-:W-:Y:S08]  /*12b40*/  HMMA.16816.F32 R40, R8, R42, RZ ;  /* 0x0000002a0828723c */ /* 0x000ff000000018ff */
[C---:B------:R-:W-:Y:S08]  /*12b50*/  HMMA.16816.F32 R28, R128.reuse, R52, R28 ;  /* 0x00000034801c723c */ /* 0x040ff0000000181c */
[----:B------:R-:W-:Y:S08]  /*12b60*/  HMMA.16816.F32 R32, R128, R54, R32 ;  /* 0x000000368020723c */ /* 0x000ff00000001820 */
[C---:B------:R-:W-:Y:S08]  /*12b70*/  HMMA.16816.F32 R52, R8.reuse, R56, RZ ;  /* 0x000000380834723c */ /* 0x040ff000000018ff */
[----:B------:R-:W-:Y:S08]  /*12b80*/  HMMA.16816.F32 R56, R8, R58, RZ ;  /* 0x0000003a0838723c */ /* 0x000ff000000018ff */
[C---:B-1----:R-:W-:Y:S08]  /*12b90*/  HMMA.16816.F32 R36, R128.reuse, R12, R36 ;  /* 0x0000000c8024723c */ /* 0x042ff00000001824 */
[C---:B------:R-:W-:Y:S01]  /*12ba0*/  HMMA.16816.F32 R40, R128.reuse, R14, R40 ;  /* 0x0000000e8028723c */ /* 0x040fe20000001828 */
[----:B------:R-:W1:Y:S07]  /*12bb0*/  LDSM.16.MT88.4 R12, [R178+0x2800] ;  /* 0x00280000b20c783b */ /* 0x000e6e0000004200 */
[C---:B------:R-:W-:Y:S08]  /*12bc0*/  HMMA.16816.F32 R52, R128.reuse, R68, R52 ;  /* 0x000000448034723c */ /* 0x040ff00000001834 */
[----:B------:R-:W-:Y:S08]  /*12bd0*/  HMMA.16816.F32 R56, R128, R70, R56 ;  /* 0x000000468038723c */ /* 0x000ff00000001838 */
[C---:B------:R-:W-:Y:S08]  /*12be0*/  HMMA.16816.F32 R68, R8.reuse, R72, RZ ;  /* 0x000000480844723c */ /* 0x040ff000000018ff */
[C---:B------:R-:W-:Y:S08]  /*12bf0*/  HMMA.16816.F32 R72, R8.reuse, R74, RZ ;  /* 0x0000004a0848723c */ /* 0x040ff000000018ff */
        /* <DEDUP_REMOVED lines=43> */
[----:B------:R-:W-:Y:S07]  /*12eb0*/  @!P1 BRA `(.L_x_849) ;  /* 0x0000013000009947 */ /* 0x000fee0003800000 */
        /* <DEDUP_REMOVED lines=11> */
.L_x_851:
[----:B------:R-:W-:-:S04]  /*12f70*/  MOV R2, 0x1 ;  /* 0x0000000100027802 */ /* 0x000fc80000000f00 */
[----:B------:R-:W-:-:S13]  /*12f80*/  ISETP.NE.AND P0, PT, R2, c[0x0][0x32c], PT ;  /* 0x0000cb0002007a0c */ /* 0x000fda0003f05270 */
[----:B------:R-:W-:-:S05]  /*12f90*/  @P0 IMAD.HI.U32 R2, R3, c[0x0][0x330], RZ ;  /* 0x0000cc0003020a27 */ /* 0x000fca00078e00ff */
[----:B------:R-:W-:Y:S02]  /*12fa0*/  @P0 SHF.R.U32.HI R3, RZ, c[0x0][0x334], R2 ;  /* 0x0000cd00ff030a19 */ /* 0x000fe40000011602 */
.L_x_852:
[----:B------:R-:W-:Y:S05]  /*12fb0*/  BSYNC B0 ;  /* 0x0000000000007941 */ /* 0x000fea0003800000 */
.L_x_850:
[----:B------:R-:W-:-:S05]  /*12fc0*/  MOV R2, c[0x0][0x32c] ;  /* 0x0000cb0000027a02 */ /* 0x000fca0000000f00 */
[----:B------:R-:W-:-:S05]  /*12fd0*/  IMAD R3, R3, R2, c[0x0][0x32c] ;  /* 0x0000cb0003037624 */ /* 0x000fca00078e0202 */
[----:B------:R-:W-:-:S04]  /*12fe0*/  IMNMX R0, R0, R3, PT ;  /* 0x0000000300007217 */ /* 0x000fc80003800200 */
.L_x_849:
[----:B------:R-:W-:-:S04]  /*12ff0*/  SHF.R.S32.HI R2, RZ, 0x1f, R0 ;  /* 0x0000001fff027819 */ /* 0x000fc80000011400 */
[----:B------:R-:W-:-:S04]  /*13000*/  LEA.HI R0, R2, R0, RZ, 0x5 ;  /* 0x0000000002007211 */ /* 0x000fc800078f28ff */
[----:B------:R-:W-:-:S04]  /*13010*/  SHF.R.S32.HI R0, RZ, 0x5, R0 ;  /* 0x00000005ff007819 */ /* 0x000fc80000011400 */
[----:B------:R-:W-:-:S04]  /*13020*/  IMNMX R214, R208, R0, !PT ;  /* 0x00000000d0d67217 */ /* 0x000fc80007800200 */
[----:B------:R-:W-:-:S13]  /*13030*/  ISETP.GE.AND P0, PT, R195, R214, PT ;  /* 0x000000d6c300720c */ /* 0x000fda0003f06270 */
[----:B------:R-:W-:Y:S05]  /*13040*/  @!P0 BRA `(.L_x_853) ;  /* 0x00002bf000008947 */ /* 0x000fea0003800000 */
[----:B------:R-:W-:Y:S01]  /*13050*/  ISETP.GE.AND P4, PT, R132, c[0x0][0x1d4], PT ;  /* 0x0000750084007a0c */ /* 0x000fe20003f86270 */
[----:B------:R-:W-:Y:S01]  /*13060*/  IMAD.MOV.U32 R136, RZ, RZ, R5 ;  /* 0x000000ffff887224 */ /* 0x000fe200078e0005 */
[----:B------:R-:W-:Y:S01]  /*13070*/  ISETP.GE.AND P3, PT, R137, c[0x0][0x1d4], PT ;  /* 0x0000750089007a0c */ /* 0x000fe20003f66270 */
[----:B------:R-:W-:Y:S01]  /*13080*/  IMAD.MOV.U32 R135, RZ, RZ, R134 ;  /* 0x000000ffff877224 */ /* 0x000fe200078e0086 */
[----:B------:R-:W-:Y:S01]  /*13090*/  ISETP.GE.AND P2, PT, R200, c[0x0][0x1d4], PT ;  /* 0x00007500c8007a0c */ /* 0x000fe20003f46270 */
[----:B------:R-:W-:Y:S02]  /*130a0*/  IMAD.MOV.U32 R196, RZ, RZ, R195 ;  /* 0x000000ffffc47224 */ /* 0x000fe400078e00c3 */
.L_x_874:
[----:B------:R-:W-:Y:S04]  /*130b0*/  DEPBAR.LE SB0, 0x0 ;  /* 0x000080000000791a */ /* 0x000fe80000000000 */
[----:B------:R-:W-:Y:S01]  /*130c0*/  WARPSYNC 0xffffffff ;  /* 0xffffffff00007948 */ /* 0x000fe20003800000 */
[----:B------:R-:W-:Y:S01]  /*130d0*/  BAR.SYNC.DEFER_BLOCKING 0x0 ;  /* 0x0000000000007b1d */ /* 0x000fe20000010000 */
[----:B------:R-:W-:Y:S05]  /*130e0*/  ISETP.GT.AND P0, PT, R208, R196, PT ;  /* 0x000000c4d000720c */ /* 0x000fea0003f04270 */
[----:B------:R1:W2:Y:S01]  /*130f0*/  LDSM.16.M88.4 R16, [R182] ;  /* 0x00000000b610783b */ /* 0x0002a20000000200 */
[----:B------:R-:W-:Y:S03]  /*13100*/  BSSY B0, `(.L_x_854) ;  /* 0x0000029000007945 */ /* 0x000fe60003800000 */
[----:B------:R1:W3:Y:S04]  /*13110*/  LDSM.16.M88.4 R8, [R177] ;  /* 0x00000000b108783b */ /* 0x0002e80000000200 */
[----:B------:R1:W4:Y:S04]  /*13120*/  LDSM.16.M88.4 R160, [R177+0x800] ;  /* 0x00080000b1a0783b */ /* 0x0003280000000200 */
[----:B------:R1:W1:Y:S04]  /*13130*/  LDSM.16.M88.4 R164, [R183] ;  /* 0x00000000b7a4783b */ /* 0x0002680000000200 */
[----:B------:R1:W1:Y:S04]  /*13140*/  LDSM.16.M88.4 R168, [R186] ;  /* 0x00000000baa8783b */ /* 0x0002680000000200 */
[----:B------:R1:W1:Y:S01]  /*13150*/  LDSM.16.M88.4 R172, [R193] ;  /* 0x00000000c1ac783b */ /* 0x0002620000000200 */
[----:B------:R-:W-:-:S05]  /*13160*/  @P0 BRA `(.L_x_855) ;  /* 0x0000022000000947 */ /* 0x000fca0003800000 */
[----:B------:R-:W-:Y:S01]  /*13170*/  IMAD.WIDE.U32 R2, R198, c[0x0][0x208], RZ ;  /* 0x00008200c6027a25 */ /* 0x000fe200078e00ff */
[----:B------:R-:W-:Y:S05]  /*13180*/  SHF.R.S32.HI R0, RZ, 0x1f, R198 ;  /* 0x0000001fff007819 */ /* 0x000fea00000114c6 */
[----:B------:R-:W-:Y:S04]  /*13190*/  IMAD R0, R0, c[0x0][0x208], RZ ;  /* 0x0000820000007a24 */ /* 0x000fe800078e02ff */
[----:B------:R-:W-:Y:S05]  /*131a0*/  IMAD R0, R198, c[0x0][0x20c], R0 ;  /* 0x00008300c6007a24 */ /* 0x000fea00078e0200 */
[----:B------:R-:W-:Y:S02]  /*131b0*/  IADD3 R3, R3, R0, RZ ;  /* 0x0000000003037210 */ /* 0x000fe40007ffe0ff */
[----:B------:R-:W-:Y:S03]  /*131c0*/  SHF.R.S32.HI R0, RZ, 0x1f, R197 ;  /* 0x0000001fff007819 */ /* 0x000fe600000114c5 */
[C---:B------:R-:W-:Y:S04]  /*131d0*/  IMAD.WIDE.U32 R2, R197.reuse, c[0x0][0x218], R2 ;  /* 0x00008600c5027a25 */ /* 0x040fe800078e0002 */
[----:B------:R-:W-:Y:S01]  /*131e0*/  IMAD R4, R0, c[0x0][0x218], RZ ;  /* 0x0000860000047a24 */ /* 0x000fe200078e02ff */
[----:B------:R-:W-:Y:S03]  /*131f0*/  IADD3 R0, P0, R216, R2, RZ ;  /* 0x00000002d8007210 */ /* 0x000fe60007f1e0ff */
[----:B------:R-:W-:Y:S05]  /*13200*/  IMAD R4, R197, c[0x0][0x21c], R4 ;  /* 0x00008700c5047a24 */ /* 0x000fea00078e0204 */
[----:B------:R-:W-:Y:S02]  /*13210*/  IADD3.X R2, R218, R3, R4, P0, !PT ;  /* 0x00000003da027210 */ /* 0x000fe400007fe404 */
[C---:B------:R-:W-:Y:S04]  /*13220*/  LEA R5, P0, R0.reuse, c[0x0][0x1f8], 0x1 ;  /* 0x00007e0000057a11 */ /* 0x040fe800078008ff */
[----:B------:R-:W-:Y:S01]  /*13230*/  LEA.HI.X R0, R0, c[0x0][0x1fc], R2, 0x1, P0 ;  /* 0x00007f0000007a11 */ /* 0x000fe200000f0c02 */
[----:B------:R-:W-:-:S06]  /*13240*/  BRA.DIV ~URZ, `(.L_x_856) ;  /* 0x0000e1627f007947 */ /* 0x000fcc000b800000 */
[----:B------:R4:W3:Y:S02]  /*13250*/  SHFL.IDX PT, R4, R0, RZ, 0x181f ;  /* 0x00181fff00047589 */ /* 0x0008e400000e0000 */
.L_x_989:
[----:B------:R-:W-:-:S05]  /*13260*/  BRA.DIV ~URZ, `(.L_x_857) ;  /* 0x0000e1a27f007947 */ /* 0x000fca000b800000 */
[----:B----4-:R4:W3:Y:S02]  /*13270*/  SHFL.IDX PT, R0, R5, RZ, 0x181f ;  /* 0x00181fff05007589 */ /* 0x0108e400000e0000 */
.L_x_990:
[C---:B---3--:R-:W-:Y:S04]  /*13280*/  LEA R6, P0, R132.reuse, R0, 0x1 ;  /* 0x0000000084067211 */ /* 0x048fe800078008ff */
[----:B------:R-:W-:Y:S02]  /*13290*/  LEA.HI.X R7, R132, R4, R133, 0x1, P0 ;  /* 0x0000000484077211 */ /* 0x000fe400000f0c85 */
[C---:B------:R-:W-:Y:S03]  /*132a0*/  LEA R2, P0, R201.reuse, R0, 0x1 ;  /* 0x00000000c9027211 */ /* 0x040fe600078008ff */
[----:B------:R-:W-:Y:S01]  /*132b0*/  @!PT LDS RZ, [RZ] ;  /* 0x00000000fffff984 */ /* 0x000fe20000000800 */
[----:B------:R-:W-:Y:S01]  /*132c0*/  @!PT LDS RZ, [RZ] ;  /* 0x00000000fffff984 */ /* 0x000fe20000000800 */
[----:B------:R-:W-:Y:S01]  /*132d0*/  @!PT LDS RZ, [RZ] ;  /* 0x00000000fffff984 */ /* 0x000fe20000000800 */
[----:B------:R3:W-:Y:S01]  /*132e0*/  LDGSTS.E.BYPASS.LTC128B.128 [R194+0x8080], [R6.64], !P4 ;  /* 0x0808000006c27fae */ /* 0x0007e2000e101d48 */
[----:B------:R-:W-:Y:S05]  /*132f0*/  LEA.HI.X R3, R201, R4, R205, 0x1, P0 ;  /* 0x00000004c9037211 */ /* 0x000fea00000f0ccd */
[----:B------:R5:W-:Y:S02]  /*13300*/  LDGSTS.E.BYPASS.LTC128B.128 [R194+0x9080], [R2.64], !P3 ;  /* 0x0908000002c27fae */ /* 0x000be4000d901d48 */
[C---:B-----5:R-:W-:Y:S04]  /*13310*/  LEA R2, P0, R200.reuse, R0, 0x1 ;  /* 0x00000000c8027211 */ /* 0x060fe800078008ff */
[----:B------:R-:W-:Y:S05]  /*13320*/  LEA.HI.X R3, R200, R4, R207, 0x1, P0 ;  /* 0x00000004c8037211 */ /* 0x000fea00000f0ccf */
[----:B------:R5:W-:Y:S02]  /*13330*/  LDGSTS.E.BYPASS.LTC128B.128 [R194+0xa080], [R2.64], !P2 ;  /* 0x0a08000002c27fae */ /* 0x000be4000d101d48 */
[C---:B-----5:R-:W-:Y:S04]  /*13340*/  LEA R2, P0, R199.reuse, R0, 0x1 ;  /* 0x00000000c7027211 */ /* 0x060fe800078008ff */
[C---:B------:R-:W-:Y:S02]  /*13350*/  LEA.HI.X R3, R199.reuse, R4, R206, 0x1, P0 ;  /* 0x00000004c7037211 */ /* 0x040fe400000f0cce */
[----:B------:R-:W-:Y:S11]  /*13360*/  ISETP.GE.AND P0, PT, R199, c[0x0][0x1d4], PT ;  /* 0x00007500c7007a0c */ /* 0x000ff60003f06270 */
[----:B------:R-:W-:Y:S02]  /*13370*/  @!UPT UIADD3 URZ, URZ, URZ, URZ ;  /* 0x0000003f3f3ff290 */ /* 0x000fe4000fffe03f */
[----:B------:R3:W-:Y:S02]  /*13380*/  LDGSTS.E.BYPASS.LTC128B.128 [R194+0xb080], [R2.64], !P0 ;  /* 0x0b08000002c27fae */ /* 0x0007e4000c101d48 */
.L_x_855:
[----:B------:R-:W-:Y:S05]  /*13390*/  BSYNC B0 ;  /* 0x0000000000007941 */ /* 0x000fea0003800000 */
.L_x_854:
[----:B------:R-:W0:Y:S01]  /*133a0*/  LDGDEPBAR ;  /* 0x00000000000079af */ /* 0x000e220000000000 */
[----:B------:R-:W-:Y:S01]  /*133b0*/  WARPSYNC 0xffffffff ;  /* 0xffffffff00007948 */ /* 0x000fe20003800000 */
[C---:B--234-:R-:W-:Y:S01]  /*133c0*/  HMMA.16816.F32 R4, R16.reuse, R8, RZ ;  /* 0x000000081004723c */ /* 0x05cfe200000018ff */
[----:B------:R-:W-:Y:S02]  /*133d0*/  BSSY B0, `(.L_x_858) ;  /* 0x00000bf000007945 */ /* 0x000fe40003800000 */
[----:B------:R-:W-:Y:S05]  /*133e0*/  ISETP.GT.AND P0, PT, R196, R208, PT ;  /* 0x000000d0c400720c */ /* 0x000fea0003f04270 */
[C---:B------:R-:W-:Y:S08]  /*133f0*/  HMMA.16816.F32 R8, R16.reuse, R10, RZ ;  /* 0x0000000a1008723c */ /* 0x040ff000000018ff */
[C---:B------:R-:W-:Y:S08]  /*13400*/  HMMA.16816.F32 R12, R16.reuse, R160, RZ ;  /* 0x000000a0100c723c */ /* 0x040ff000000018ff */
[----:B------:R-:W-:Y:S01]  /*13410*/  HMMA.16816.F32 R16, R16, R162, RZ ;  /* 0x000000a21010723c */ /* 0x000fe200000018ff */
[----:B------:R-:W-:Y:S07]  /*13420*/  LDSM.16.M88.4 R160, [R185] ;  /* 0x00000000b9a0783b */ /* 0x000fee0000000200 */
[C---:B-1----:R-:W-:Y:S08]  /*13430*/  HMMA.16816.F32 R4, R164.reuse, R168, R4 ;  /* 0x000000a8a404723c */ /* 0x042ff00000001804 */
[C---:B------:R-:W-:Y:S01]  /*13440*/  HMMA.16816.F32 R8, R164.reuse, R170, R8 ;  /* 0x000000aaa408723c */ /* 0x040fe20000001808 */
[----:B------:R-:W-:Y:S07]  /*13450*/  LDSM.16.M88.4 R168, [R176+0x800] ;  /* 0x00080000b0a8783b */ /* 0x000fee0000000200 */
[C---:B------:R-:W-:Y:S08]  /*13460*/  HMMA.16816.F32 R12, R164.reuse, R172, R12 ;  /* 0x000000aca40c723c */ /* 0x040ff0000000180c */
[----:B------:R-:W-:Y:S01]  /*13470*/  HMMA.16816.F32 R16, R164, R174, R16 ;  /* 0x000000aea410723c */ /* 0x000fe20000001810 */
[----:B------:R-:W1:Y:S07]  /*13480*/  LDSM.16.M88.4 R164, [R176] ;  /* 0x00000000b0a4783b */ /* 0x000e6e0000000200 */
[C---:B-1----:R-:W-:Y:S08]  /*13490*/  HMMA.16816.F32 R4, R160.reuse, R164, R4 ;  /* 0x000000a4a004723c */ /* 0x042ff00000001804 */
[C---:B------:R-:W-:Y:S01]  /*134a0*/  HMMA.16816.F32 R8, R160.reuse, R166, R8 ;  /* 0x000000a6a008723c */ /* 0x040fe20000001808 */
[----:B------:R-:W-:Y:S07]  /*134b0*/  LDSM.16.M88.4 R164, [R184] ;  /* 0x00000000b8a4783b */ /* 0x000fee0000000200 */
[C---:B------:R-:W-:Y:S08]  /*134c0*/  HMMA.16816.F32 R12, R160.reuse, R168, R12 ;  /* 0x000000a8a00c723c */ /* 0x040ff0000000180c */
[----:B------:R-:W-:Y:S01]  /*134d0*/  HMMA.16816.F32 R16, R160, R170, R16 ;  /* 0x000000aaa010723c */ /* 0x000fe20000001810 */
[----:B------:R-:W1:Y:S06]  /*134e0*/  LDSM.16.M88.4 R160, [R159+-0x3000] ;  /* 0xffd000009fa0783b */ /* 0x000e6c0000000200 */
[----:B------:R-:W2:Y:S01]  /*134f0*/  LDSM.16.M88.4 R168, [R159+-0x2800] ;  /* 0xffd800009fa8783b */ /* 0x000ea20000000200 */
[C---:B-1----:R-:W-:Y:S08]  /*13500*/  HMMA.16816.F32 R4, R164.reuse, R160, R4 ;  /* 0x000000a0a404723c */ /* 0x042ff00000001804 */
[C---:B------:R-:W-:Y:S01]  /*13510*/  HMMA.16816.F32 R8, R164.reuse, R162, R8 ;  /* 0x000000a2a408723c */ /* 0x040fe20000001808 */
[----:B------:R-:W-:Y:S07]  /*13520*/  LDSM.16.M88.4 R160, [R182+0x4000] ;  /* 0x00400000b6a0783b */ /* 0x000fee0000000200 */
[C---:B--2---:R-:W-:Y:S08]  /*13530*/  HMMA.16816.F32 R12, R164.reuse, R168, R12 ;  /* 0x000000a8a40c723c */ /* 0x044ff0000000180c */
[----:B------:R-:W-:Y:S01]  /*13540*/  HMMA.16816.F32 R16, R164, R170, R16 ;  /* 0x000000aaa410723c */ /* 0x000fe20000001810 */
[----:B------:R-:W1:Y:S06]  /*13550*/  LDSM.16.M88.4 R164, [R177+0x1000] ;  /* 0x00100000b1a4783b */ /* 0x000e6c0000000200 */
[----:B------:R-:W2:Y:S01]  /*13560*/  LDSM.16.M88.4 R168, [R177+0x1800] ;  /* 0x00180000b1a8783b */ /* 0x000ea20000000200 */
[C---:B-1----:R-:W-:Y:S08]  /*13570*/  HMMA.16816.F32 R4, R160.reuse, R164, R4 ;  /* 0x000000a4a004723c */ /* 0x042ff00000001804 */
[C---:B------:R-:W-:Y:S01]  /*13580*/  HMMA.16816.F32 R8, R160.reuse, R166, R8 ;  /* 0x000000a6a008723c */ /* 0x040fe20000001808 */
[----:B------:R-:W-:Y:S07]  /*13590*/  LDSM.16.M88.4 R164, [R183+0x4000] ;  /* 0x00400000b7a4783b */ /* 0x000fee0000000200 */
[C---:B--2---:R-:W-:Y:S08]  /*135a0*/  HMMA.16816.F32 R12, R160.reuse, R168, R12 ;  /* 0x000000a8a00c723c */ /* 0x044ff0000000180c */
[----:B------:R-:W-:Y:S01]  /*135b0*/  HMMA.16816.F32 R16, R160, R170, R16 ;  /* 0x000000aaa010723c */ /* 0x000fe20000001810 */
[----:B------:R-:W1:Y:S06]  /*135c0*/  LDSM.16.M88.4 R160, [R189] ;  /* 0x00000000bda0783b */ /* 0x000e6c0000000200 */
[----:B------:R-:W2:Y:S01]  /*135d0*/  LDSM.16.M88.4 R168, [R188] ;  /* 0x00000000bca8783b */ /* 0x000ea20000000200 */
        /* <DEDUP_REMOVED lines=69> */
[----:B------:R-:W2:Y:S01]  /*13a30*/  LDSM.16.M88.4 R168, [R159+0x800] ;  /* 0x000800009fa8783b */ /* 0x000ea20000000200 */
[----:B------:R-:W-:Y:S05]  /*13a40*/  DEPBAR.LE SB0, 0x0 ;  /* 0x000080000000791a */ /* 0x000fea0000000000 */
[----:B------:R-:W-:Y:S01]  /*13a50*/  BAR.SYNC.DEFER_BLOCKING 0x0 ;  /* 0x0000000000007b1d */ /* 0x000fe20000010000 */
[C---:B-1----:R-:W-:Y:S08]  /*13a60*/  HMMA.16816.F32 R4, R164.reuse, R160, R4 ;  /* 0x000000a0a404723c */ /* 0x042ff00000001804 */
[C---:B------:R-:W-:Y:S08]  /*13a70*/  HMMA.16816.F32 R8, R164.reuse, R162, R8 ;  /* 0x000000a2a408723c */ /* 0x040ff00000001808 */
[C---:B--2---:R-:W-:Y:S08]  /*13a80*/  HMMA.16816.F32 R12, R164.reuse, R168, R12 ;  /* 0x000000a8a40c723c */ /* 0x044ff0000000180c */
        /* <DEDUP_REMOVED lines=34> */
[----:B--234-:R-:W-:Y:S02]  /*13cb0*/  IMAD.MOV.U32 R2, RZ, RZ, c[0x0][0x2b8] ;  /* 0x0000ae00ff027624 */ /* 0x01cfe400078e00ff */
[----:B------:R-:W-:Y:S03]  /*13cc0*/  IMAD.MOV.U32 R197, RZ, RZ, RZ ;  /* 0x000000ffffc57224 */ /* 0x000fe600078e00ff */
[----:B------:R-:W-:Y:S01]  /*13cd0*/  ISETP.NE.AND P1, PT, R2, 0x1, PT ;  /* 0x000000010200780c */ /* 0x000fe20003f25270 */
[----:B------:R-:W-:Y:S05]  /*13ce0*/  IMAD R2, R196, 0x20, R226 ;  /* 0x00000020c4027824 */ /* 0x000fea00078e02e2 */
[----:B------:R-:W-:Y:S05]  /*13cf0*/  IADD3 R2, R2, -0x20, R212 ;  /* 0xffffffe002027810 */ /* 0x000fea0007ffe0d4 */
[--C-:B-1----:R-:W-:Y:S02]  /*13d00*/  IMAD.MOV.U32 R0, RZ, RZ, R2.reuse ;  /* 0x000000ffff007224 */ /* 0x102fe400078e0002 */
[----:B------:R-:W-:Y:S05]  /*13d10*/  @P1 IMAD.HI.U32 R3, R2, c[0x0][0x2bc], RZ ;  /* 0x0000af0002031a27 */ /* 0x000fea00078e00ff */
[----:B------:R-:W-:Y:S04]  /*13d20*/  @P1 SHF.R.U32.HI R0, RZ, c[0x0][0x2c0], R3 ;  /* 0x0000b000ff001a19 */ /* 0x000fe80000011603 */
[C---:B------:R-:W-:Y:S04]  /*13d30*/  @!P5 IADD3 R3, P0, R0.reuse, R222, RZ ;  /* 0x000000de0003d210 */ /* 0x040fe80007f1e0ff */
[C---:B------:R-:W-:Y:S02]  /*13d40*/  @!P5 LEA.HI.X.SX32 R5, R0.reuse, R225, 0x1, P0 ;  /* 0x000000e10005d211 */ /* 0x040fe400000f0eff */
[C---:B------:R-:W-:Y:S02]  /*13d50*/  @!P5 LEA R4, P0, R3.reuse, c[0x0][0x2a0], 0x2 ;  /* 0x0000a8000304da11 */ /* 0x040fe400078010ff */
[----:B------:R-:W-:Y:S02]  /*13d60*/  IADD3 R0, -R0, RZ, RZ ;  /* 0x000000ff00007210 */ /* 0x000fe40007ffe1ff */
[----:B------:R-:W-:Y:S03]  /*13d70*/  @!P5 LEA.HI.X R5, R3, c[0x0][0x2a4], R5, 0x2, P0 ;  /* 0x0000a9000305da11 */ /* 0x000fe600000f1405 */
[----:B------:R-:W-:Y:S02]  /*13d80*/  IMAD R198, R0, c[0x0][0x2b8], R2 ;  /* 0x0000ae0000c67a24 */ /* 0x000fe400078e0202 */
[----:B------:R-:W2:Y:S02]  /*13d90*/  @!P5 LDG.E R197, [R4.64] ;  /* 0x0000000804c5d981 */ /* 0x000ea4000c1e1900 */
[----:B------:R-:W-:Y:S01]  /*13da0*/  IMAD.WIDE.U32 R2, R198, c[0x0][0x1e0], RZ ;  /* 0x00007800c6027a25 */ /* 0x000fe200078e00ff */
[----:B------:R-:W-:Y:S05]  /*13db0*/  SHF.R.S32.HI R0, RZ, 0x1f, R198 ;  /* 0x0000001fff007819 */ /* 0x000fea00000114c6 */
[----:B------:R-:W-:Y:S04]  /*13dc0*/  IMAD R0, R0, c[0x0][0x1e0], RZ ;  /* 0x0000780000007a24 */ /* 0x000fe800078e02ff */
[----:B------:R-:W-:Y:S05]  /*13dd0*/  IMAD R0, R198, c[0x0][0x1e4], R0 ;  /* 0x00007900c6007a24 */ /* 0x000fea00078e0200 */
[----:B------:R-:W-:Y:S02]  /*13de0*/  IADD3 R3, R3, R0, RZ ;  /* 0x0000000003037210 */ /* 0x000fe40007ffe0ff */
        /* <DEDUP_REMOVED lines=10> */
.L_x_991:
[----:B------:R-:W-:-:S05]  /*13e90*/  BRA.DIV ~URZ, `(.L_x_861) ;  /* 0x0000d6327f007947 */ /* 0x000fca000b800000 */
[----:B-1----:R1:W3:Y:S02]  /*13ea0*/  SHFL.IDX PT, R0, R5, RZ, 0x181f ;  /* 0x00181fff05007589 */ /* 0x0022e400000e0000 */
.L_x_992:
[C---:B---3--:R-:W-:Y:S04]  /*13eb0*/  LEA R6, P0, R132.reuse, R0, 0x1 ;  /* 0x0000000084067211 */ /* 0x048fe800078008ff */
[----:B--2---:R-:W-:Y:S02]  /*13ec0*/  LEA.HI.X R7, R132, R4, R133, 0x1, P0 ;  /* 0x0000000484077211 */ /* 0x004fe400000f0c85 */
[C---:B------:R-:W-:Y:S03]  /*13ed0*/  LEA R2, P0, R201.reuse, R0, 0x1 ;  /* 0x00000000c9027211 */ /* 0x040fe600078008ff */
[----:B------:R-:W-:Y:S01]  /*13ee0*/  @!PT LDS RZ, [RZ] ;  /* 0x00000000fffff984 */ /* 0x000fe20000000800 */
[----:B------:R-:W-:Y:S01]  /*13ef0*/  @!PT LDS RZ, [RZ] ;  /* 0x00000000fffff984 */ /* 0x000fe20000000800 */
[----:B------:R-:W-:Y:S01]  /*13f00*/  @!PT LDS RZ, [RZ] ;  /* 0x00000000fffff984 */ /* 0x000fe20000000800 */
[----:B------:R2:W-:Y:S01]  /*13f10*/  LDGSTS.E.BYPASS.LTC128B.128 [R194+0xc080], [R6.64], !P4 ;  /* 0x0c08000006c27fae */ /* 0x0005e2000e101d48 */
[----:B------:R-:W-:Y:S05]  /*13f20*/  LEA.HI.X R3, R201, R4, R205, 0x1, P0 ;  /* 0x00000004c9037211 */ /* 0x000fea00000f0ccd */
[----:B------:R3:W-:Y:S02]  /*13f30*/  LDGSTS.E.BYPASS.LTC128B.128 [R194+0xd080], [R2.64], !P3 ;  /* 0x0d08000002c27fae */ /* 0x0007e4000d901d48 */
[C---:B---3--:R-:W-:Y:S04]  /*13f40*/  LEA R2, P0, R200.reuse, R0, 0x1 ;  /* 0x00000000c8027211 */ /* 0x048fe800078008ff */
[----:B------:R-:W-:Y:S05]  /*13f50*/  LEA.HI.X R3, R200, R4, R207, 0x1, P0 ;  /* 0x00000004c8037211 */ /* 0x000fea00000f0ccf */
[----:B------:R3:W-:Y:S02]  /*13f60*/  LDGSTS.E.BYPASS.LTC128B.128 [R194+0xe080], [R2.64], !P2 ;  /* 0x0e08000002c27fae */ /* 0x0007e4000d101d48 */
[C---:B---3--:R-:W-:Y:S04]  /*13f70*/  LEA R2, P0, R199.reuse, R0, 0x1 ;  /* 0x00000000c7027211 */ /* 0x048fe800078008ff */
[C---:B------:R-:W-:Y:S02]  /*13f80*/  LEA.HI.X R3, R199.reuse, R4, R206, 0x1, P0 ;  /* 0x00000004c7037211 */ /* 0x040fe400000f0cce */
[----:B------:R-:W-:Y:S11]  /*13f90*/  ISETP.GE.AND P0, PT, R199, c[0x0][0x1d4], PT ;  /* 0x00007500c7007a0c */ /* 0x000ff60003f06270 */
[----:B------:R-:W-:Y:S02]  /*13fa0*/  @!UPT UIADD3 URZ, URZ, URZ, URZ ;  /* 0x0000003f3f3ff290 */ /* 0x000fe4000fffe03f */
[----:B------:R2:W-:Y:S02]  /*13fb0*/  LDGSTS.E.BYPASS.LTC128B.128 [R194+0xf080], [R2.64], !P0 ;  /* 0x0f08000002c27fae */ /* 0x0005e4000c101d48 */
.L_x_859:
[----:B--234-:R-:W-:Y:S05]  /*13fc0*/  BSYNC B0 ;  /* 0x0000000000007941 */ /* 0x01cfea0003800000 */
.L_x_858:
[----:B-1----:R-:W-:Y:S01]  /*13fd0*/  IMAD.MOV.U32 R0, RZ, RZ, c[0x0][0x2c4] ;  /* 0x0000b100ff007624 */ /* 0x002fe200078e00ff */
[----:B------:R-:W0:Y:S01]  /*13fe0*/  LDGDEPBAR ;  /* 0x00000000000079af */ /* 0x000e220000000000 */
[----:B------:R-:W-:Y:S01]  /*13ff0*/  IMAD.IADD R4, R231, 0x1, R227 ;  /* 0x00000001e7047824 */ /* 0x000fe200078e02e3 */
[----:B------:R-:W-:Y:S01]  /*14000*/  ULDC UR4, c[0x0][0x324] ;  /* 0x0000c90000047ab9 */ /* 0x000fe20000000800 */
[----:B------:R-:W-:Y:S01]  /*14010*/  IMAD.SHL.U32 R5, R196, 0x20, RZ ;  /* 0x00000020c4057824 */ /* 0x000fe200078e00ff */
[----:B------:R-:W-:Y:S01]  /*14020*/  ISETP.NE.AND P0, PT, R0, 0x1, PT ;  /* 0x000000010000780c */ /* 0x000fe20003f05270 */
[----:B------:R-:W-:Y:S11]  /*14030*/  ULOP3.LUT UR4, URZ, UR4, URZ, 0x33, !UPT ;  /* 0x000000043f047292 */ /* 0x000ff6000f8e333f */
[----:B------:R-:W-:Y:S01]  /*14040*/  @!UPT UIADD3 URZ, URZ, URZ, URZ ;  /* 0x0000003f3f3ff290 */ /* 0x000fe2000fffe03f */
[----:B------:R-:W-:Y:S05]  /*14050*/  @P0 IMAD.HI.U32 R0, R4, c[0x0][0x2c8], RZ ;  /* 0x0000b20004000a27 */ /* 0x000fea00078e00ff */
[----:B------:R-:W-:Y:S02]  /*14060*/  @P0 SHF.R.U32.HI R4, RZ, c[0x0][0x2cc], R0 ;  /* 0x0000b300ff040a19 */ /* 0x000fe40000011600 */
[----:B------:R-:W-:Y:S04]  /*14070*/  IADD3 R0, -R215, 0x1, -R5 ;  /* 0x00000001d7007810 */ /* 0x000fe80007ffe905 */
[----:B------:R-:W-:Y:S04]  /*14080*/  IADD3 R0, -R210, R0, R209 ;  /* 0x00000000d2007210 */ /* 0x000fe80007ffe1d1 */
[C---:B------:R-:W-:Y:S02]  /*14090*/  IADD3 R6, R0.reuse, UR4, RZ ;  /* 0x0000000400067c10 */ /* 0x040fe4000fffe0ff */
[----:B------:R-:W-:Y:S01]  /*140a0*/  IADD3 R7, R0, c[0x0][0x328], RZ ;  /* 0x0000ca0000077a10 */ /* 0x000fe20007ffe0ff */
[----:B------:R-:W-:-:S05]  /*140b0*/  BRA.DIV ~URZ, `(.L_x_862) ;  /* 0x0000d4727f007947 */ /* 0x000fca000b800000 */
[----:B------:R1:W2:Y:S02]  /*140c0*/  SHFL.IDX PT, R3, R4, RZ, 0x1c1f ;  /* 0x001c1fff04037589 */ /* 0x0002a400000e0000 */
.L_x_993:
[----:B--2---:R-:W-:Y:S01]  /*140d0*/  IADD3 R2, R7, R3, RZ ;  /* 0x0000000307027210 */ /* 0x004fe20007ffe0ff */
[----:B------:R-:W-:Y:S05]  /*140e0*/  IMAD.MOV.U32 R0, RZ, RZ, c[0x0][0x32c] ;  /* 0x0000cb00ff007624 */ /* 0x000fea00078e00ff */
[----:B------:R-:W-:Y:S01]  /*140f0*/  ISETP.GE.AND P0, PT, R0, 0x1, PT ;  /* 0x000000010000780c */ /* 0x000fe20003f06270 */
[----:B------:R-:W-:Y:S11]  /*14100*/  IMAD.IADD R0, R6, 0x1, R3 ;  /* 0x0000000106007824 */ /* 0x000ff600078e0203 */
[----:B------:R-:W-:Y:S01]  /*14110*/  @!UPT UIADD3 URZ, URZ, URZ, URZ ;  /* 0x0000003f3f3ff290 */ /* 0x000fe2000fffe03f */
[----:B------:R-:W-:-:S05]  /*14120*/  @!P0 BRA `(.L_x_863) ;  /* 0x0000018000008947 */ /* 0x000fca0003800000 */
[----:B------:R-:W-:Y:S01]  /*14130*/  IADD3 R3, -R210, R209, R3 ;  /* 0x000000d1d2037210 */ /* 0x000fe20007ffe103 */
[----:B------:R-:W-:Y:S03]  /*14140*/  BSSY B0, `(.L_x_864) ;  /* 0x0000011000007945 */ /* 0x000fe60003800000 */
        /* <DEDUP_REMOVED lines=11> */
.L_x_865:
[----:B------:R-:W-:Y:S04]  /*14200*/  MOV R8, c[0x0][0x32c] ;  /* 0x0000cb0000087a02 */ /* 0x000fe80000000f00 */
[----:B------:R-:W-:Y:S11]  /*14210*/  ISETP.NE.AND P0, PT, R8, 0x1, PT ;  /* 0x000000010800780c */ /* 0x000ff60003f05270 */
[----:B------:R-:W-:Y:S02]  /*14220*/  @!UPT UIADD3 URZ, URZ, URZ, URZ ;  /* 0x0000003f3f3ff290 */ /* 0x000fe4000fffe03f */
[----:B------:R-:W-:Y:S05]  /*14230*/  @P0 IMAD.HI.U32 R8, R3, c[0x0][0x330], RZ ;  /* 0x0000cc0003080a27 */ /* 0x000fea00078e00ff */
[----:B------:R-:W-:Y:S02]  /*14240*/  @P0 SHF.R.U32.HI R3, RZ, c[0x0][0x334], R8 ;  /* 0x0000cd00ff030a19 */ /* 0x000fe40000011608 */
.L_x_866:
[----:B------:R-:W-:Y:S05]  /*14250*/  BSYNC B0 ;  /* 0x0000000000007941 */ /* 0x000fea0003800000 */
.L_x_864:
[----:B------:R-:W-:Y:S04]  /*14260*/  IMAD R3, R3, c[0x0][0x32c], -R5 ;  /* 0x0000cb0003037a24 */ /* 0x000fe800078e0a05 */
[----:B------:R-:W-:Y:S05]  /*14270*/  IMAD.IADD R3, R3, 0x1, -R215 ;  /* 0x0000000103037824 */ /* 0x000fea00078e0ad7 */
[----:B------:R-:W-:Y:S02]  /*14280*/  IMNMX R0, R0, R3, !PT ;  /* 0x0000000300007217 */ /* 0x000fe40007800200 */
[----:B------:R-:W-:Y:S04]  /*14290*/  IADD3 R3, R3, c[0x0][0x32c], RZ ;  /* 0x0000cb0003037a10 */ /* 0x000fe80007ffe0ff */
[----:B------:R-:W-:Y:S02]  /*142a0*/  IMNMX R2, R2, R3, PT ;  /* 0x0000000302027217 */ /* 0x000fe40003800200 */
.L_x_863:
[----:B------:R-:W-:Y:S04]  /*142b0*/  ISETP.GT.AND P1, PT, R196, -0x1, PT ;  /* 0xffffffffc400780c */ /* 0x000fe80003f24270 */
[----:B------:R-:W-:Y:S04]  /*142c0*/  ISETP.GT.AND P0, PT, R0, RZ, P1 ;  /* 0x000000ff0000720c */ /* 0x000fe80000f04270 */
[----:B------:R-:W-:Y:S04]  /*142d0*/  ISETP.LT.OR P0, PT, R2, 0x1, P0 ;  /* 0x000000010200780c */ /* 0x000fe80000701670 */
[----:B------:R-:W-:Y:S02]  /*142e0*/  FSEL R14, R172, -INF , !P0 ;  /* 0xff800000ac0e7808 */ /* 0x000fe40004000000 */
[----:B------:R-:W-:Y:S04]  /*142f0*/  ISETP.GT.AND P0, PT, R0, 0x1, P1 ;  /* 0x000000010000780c */ /* 0x000fe80000f04270 */
        /* <DEDUP_REMOVED lines=19> */
[----:B------:R-:W-:Y:S01]  /*14430*/  FSEL R15, R9, -INF , !P0 ;  /* 0xff800000090f7808 */ /* 0x000fe20004000000 */
[----:B------:R-:W-:-:S06]  /*14440*/  BRA.DIV ~URZ, `(.L_x_867) ;  /* 0x0000d1527f007947 */ /* 0x000fcc000b800000 */
[----:B------:R2:W3:Y:S02]  /*14450*/  SHFL.IDX PT, R3, R4, 0x1, 0x1c1f ;  /* 0x003c1f0004037f89 */ /* 0x0004e400000e0000 */
.L_x_994:
[----:B---3--:R-:W-:Y:S01]  /*14460*/  IADD3 R2, R7, R3, RZ ;  /* 0x0000000307027210 */ /* 0x008fe20007ffe0ff */
        /* <DEDUP_REMOVED lines=11> */
[----:B-12---:R-:W-:Y:S05]  /*14520*/  IMAD.MOV.U32 R4, RZ, RZ, c[0x0][0x32c] ;  /* 0x0000cb00ff047624 */ /* 0x006fea00078e00ff */
[----:B------:R-:W-:Y:S11]  /*14530*/  ISETP.NE.AND P0, PT, R4, 0x1, PT ;  /* 0x000000010400780c */ /* 0x000ff60003f05270 */
[----:B------:R-:W-:Y:S02]  /*14540*/  @!UPT UIADD3 URZ, URZ, URZ, URZ ;  /* 0x0000003f3f3ff290 */ /* 0x000fe4000fffe03f */
[----:B------:R-:W-:Y:S05]  /*14550*/  @P0 IMAD.HI.U32 R4, R3, c[0x0][0x330], RZ ;  /* 0x0000cc0003040a27 */ /* 0x000fea00078e00ff */
[----:B------:R-:W-:Y:S04]  /*14560*/  @P0 SHF.R.U32.HI R3, RZ, c[0x0][0x334], R4 ;  /* 0x0000cd00ff030a19 */ /* 0x000fe80000011604 */
[----:B------:R-:W-:Y:S01]  /*14570*/  LOP3.LUT R3, RZ, R3, RZ, 0x33, !PT ;  /* 0x00000003ff037212 */ /* 0x000fe200078e33ff */
[----:B------:R-:W-:-:S05]  /*14580*/  BRA `(.L_x_871) ;  /* 0x0000005000007947 */ /* 0x000fca0003800000 */
.L_x_870:
[----:B-12---:R-:W-:Y:S04]  /*14590*/  MOV R4, c[0x0][0x32c] ;  /* 0x0000cb0000047a02 */ /* 0x006fe80000000f00 */
[----:B------:R-:W-:Y:S11]  /*145a0*/  ISETP.NE.AND P0, PT, R4, 0x1, PT ;  /* 0x000000010400780c */ /* 0x000ff60003f05270 */
[----:B------:R-:W-:Y:S02]  /*145b0*/  @!UPT UIADD3 URZ, URZ, URZ, URZ ;  /* 0x0000003f3f3ff290 */ /* 0x000fe4000fffe03f */
[----:B------:R-:W-:Y:S05]  /*145c0*/  @P0 IMAD.HI.U32 R4, R3, c[0x0][0x330], RZ ;  /* 0x0000cc0003040a27 */ /* 0x000fea00078e00ff */
[----:B------:R-:W-:Y:S02]  /*145d0*/  @P0 SHF.R.U32.HI R3, RZ, c[0x0][0x334], R4 ;  /* 0x0000cd00ff030a19 */ /* 0x000fe40000011604 */
.L_x_871:
[----:B------:R-:W-:Y:S05]  /*145e0*/  BSYNC B0 ;  /* 0x0000000000007941 */ /* 0x000fea0003800000 */
.L_x_869:
[----:B------:R-:W-:Y:S04]  /*145f0*/  IMAD R5, R3, c[0x0][0x32c], -R5 ;  /* 0x0000cb0003057a24 */ /* 0x000fe800078e0a05 */
[----:B------:R-:W-:Y:S05]  /*14600*/  IMAD.IADD R3, R5, 0x1, -R215 ;  /* 0x0000000105037824 */ /* 0x000fea00078e0ad7 */
[----:B------:R-:W-:Y:S02]  /*14610*/  IMNMX R0, R0, R3, !PT ;  /* 0x0000000300007217 */ /* 0x000fe40007800200 */
[----:B------:R-:W-:Y:S04]  /*14620*/  IADD3 R3, R3, c[0x0][0x32c], RZ ;  /* 0x0000cb0003037a10 */ /* 0x000fe80007ffe0ff */
[----:B------:R-:W-:Y:S02]  /*14630*/  IMNMX R2, R2, R3, PT ;  /* 0x0000000302027217 */ /* 0x000fe40003800200 */
.L_x_868:
        /* <DEDUP_REMOVED lines=21> */
[----:B------:R-:W-:Y:S02]  /*14790*/  ISETP.GT.AND P0, PT, R0, 0x19, P1 ;  /* 0x000000190000780c */ /* 0x000fe40000f04270 */
        /* <DEDUP_REMOVED lines=13> */
[----:B------:R-:W-:Y:S02]  /*14870*/  FSEL R7, R162, -INF , !P0 ;  /* 0xff800000a2077808 */ /* 0x000fe40004000000 */
[----:B------:R-:W-:Y:S02]  /*14880*/  FMNMX.FTZ R0, R16, R0, !PT ;  /* 0x0000000010007209 */ /* 0x000fe40007810000 */
[----:B------:R-:W-:Y:S02]  /*14890*/  FMNMX.FTZ R2, R8, R2, !PT ;  /* 0x0000000208027209 */ /* 0x000fe40007810000 */
[----:B-12---:R-:W-:Y:S02]  /*148a0*/  FMNMX.FTZ R4, R15, R0, !PT ;  /* 0x000000000f047209 */ /* 0x006fe40007810000 */
[----:B------:R-:W-:Y:S01]  /*148b0*/  FMNMX.FTZ R5, R7, R2, !PT ;  /* 0x0000000207057209 */ /* 0x000fe20007810000 */
[----:B------:R-:W-:-:S05]  /*148c0*/  BRA.DIV ~URZ, `(.L_x_872) ;  /* 0x0000cd427f007947 */ /* 0x000fca000b800000 */
[----:B------:R1:W2:Y:S02]  /*148d0*/  SHFL.BFLY PT, R0, R4, 0x2, 0x1f ;  /* 0x0c401f0004007f89 */ /* 0x0002a400000e0000 */
.L_x_995:
[----:B-12---:R-:W-:Y:S01]  /*148e0*/  FMNMX.FTZ R4, R4, R0, !PT ;  /* 0x0000000004047209 */ /* 0x006fe20007810000 */
[----:B------:R-:W-:-:S05]  /*148f0*/  BRA.DIV ~URZ, `(.L_x_873) ;  /* 0x0000cd527f007947 */ /* 0x000fca000b800000 */
[----:B------:R-:W1:Y:S02]  /*14900*/  SHFL.BFLY PT, R0, R4, 0x1, 0x1f ;  /* 0x0c201f0004007f89 */ /* 0x000e6400000e0000 */
[----:B-1----:R-:W-:Y:S02]  /*14910*/  FMNMX.FTZ R134, R4, R0, !PT ;  /* 0x0000000004867209 */ /* 0x002fe40007810000 */
[----:B------:R-:W1:Y:S02]  /*14920*/  SHFL.BFLY PT, R0, R5, 0x2, 0x1f ;  /* 0x0c401f0005007f89 */ /* 0x000e6400000e0000 */
[----:B-1----:R-:W-:Y:S05]  /*14930*/  FMNMX.FTZ R4, R5, R0, !PT ;  /* 0x0000000005047209 */ /* 0x002fea0007810000 */
[----:B------:R1:W2:Y:S02]  /*14940*/  SHFL.BFLY PT, R0, R4, 0x1, 0x1f ;  /* 0x0c201f0004007f89 */ /* 0x0002a400000e0000 */
.L_x_996:
[C---:B------:R-:W-:Y:S01]  /*14950*/  FSETP.NEU.FTZ.AND P0, PT, R134.reuse, -INF , PT ;  /* 0xff8000008600780b */ /* 0x040fe20003f1d000 */
[----:B------:R-:W-:Y:S01]  /*14960*/  FMUL.FTZ R2, R134, c[0x0][0x2d0] ;  /* 0x0000b40086027a20 */ /* 0x000fe20000410000 */
[----:B--2---:R-:W-:Y:S01]  /*14970*/  FMNMX.FTZ R3, R0, R4, !PT ;  /* 0x0000000400037209 */ /* 0x004fe20007810000 */
[----:B------:R-:W-:Y:S01]  /*14980*/  WARPSYNC 0xffffffff ;  /* 0xffffffff00007948 */ /* 0x000fe20003800000 */
[----:B------:R-:W-:Y:S02]  /*14990*/  FSEL R0, R134, RZ, P0 ;  /* 0x000000ff86007208 */ /* 0x000fe40000000000 */
[----:B------:R-:W-:Y:S02]  /*149a0*/  FSEL R2, R2, RZ, P0 ;  /* 0x000000ff02027208 */ /* 0x000fe40000000000 */
[----:B------:R-:W-:Y:S01]  /*149b0*/  FSETP.NEU.FTZ.AND P0, PT, R3, -INF , PT ;  /* 0xff8000000300780b */ /* 0x000fe20003f1d000 */
[----:B------:R-:W-:Y:S01]  /*149c0*/  FADD.FTZ R0, -R0, R135 ;  /* 0x0000008700007221 */ /* 0x000fe20000010100 */
[----:B------:R-:W-:Y:S01]  /*149d0*/  IADD3 R195, R196, -0x1, RZ ;  /* 0xffffffffc4c37810 */ /* 0x000fe20007ffe0ff */
[--C-:B-1----:R-:W-:Y:S02]  /*149e0*/  FFMA.FTZ R4, R14, c[0x0][0x2d0], -R2.reuse ;  /* 0x0000b4000e047a23 */ /* 0x102fe40000010802 */
[----:B------:R-:W-:Y:S02]  /*149f0*/  FMUL.FTZ R0, R0, c[0x0][0x2d0] ;  /* 0x0000b40000007a20 */ /* 0x000fe40000410000 */
[--C-:B------:R-:W-:Y:S02]  /*14a00*/  FFMA.FTZ R5, R161, c[0x0][0x2d0], -R2.reuse ;  /* 0x0000b400a1057a23 */ /* 0x100fe40000010802 */
[--C-:B------:R-:W-:Y:S02]  /*14a10*/  FFMA.FTZ R169, R15, c[0x0][0x2d0], -R2.reuse ;  /* 0x0000b4000fa97a23 */ /* 0x100fe40000010802 */
[----:B------:R-:W1:Y:S01]  /*14a20*/  MUFU.EX2 R0, R0 ;  /* 0x0000000000007308 */ /* 0x000e620000000800 */
[--C-:B------:R-:W-:Y:S02]  /*14a30*/  FFMA.FTZ R14, R19, c[0x0][0x2d0], -R2.reuse ;  /* 0x0000b400130e7a23 */ /* 0x100fe40000010802 */
[--C-:B------:R-:W-:Y:S02]  /*14a40*/  FFMA.FTZ R135, R160, c[0x0][0x2d0], -R2.reuse ;  /* 0x0000b400a0877a23 */ /* 0x100fe40000010802 */
[--C-:B------:R-:W-:Y:S02]  /*14a50*/  FFMA.FTZ R172, R18, c[0x0][0x2d0], -R2.reuse ;  /* 0x0000b40012ac7a23 */ /* 0x100fe40000010802 */
[--C-:B------:R-:W-:Y:S02]  /*14a60*/  FFMA.FTZ R171, R17, c[0x0][0x2d0], -R2.reuse ;  /* 0x0000b40011ab7a23 */ /* 0x100fe40000010802 */
[----:B------:R-:W-:Y:S01]  /*14a70*/  FFMA.FTZ R170, R16, c[0x0][0x2d0], -R2 ;  /* 0x0000b40010aa7a23 */ /* 0x000fe20000010802 */
[----:B------:R-:W2:Y:S10]  /*14a80*/  MUFU.EX2 R15, R4 ;  /* 0x00000004000f7308 */ /* 0x000eb40000000800 */
[----:B------:R-:W3:Y:S10]  /*14a90*/  MUFU.EX2 R4, R5 ;  /* 0x0000000500047308 */ /* 0x000ef40000000800 */
[----:B------:R4:W-:Y:S01]  /*14aa0*/  MUFU.EX2 R16, R135 ;  /* 0x0000008700107308 */ /* 0x0009e20000000800 */
[C---:B-1----:R-:W-:Y:S02]  /*14ab0*/  FMUL.FTZ R17, R0.reuse, R141 ;  /* 0x0000008d00117220 */ /* 0x042fe40000410000 */
[C---:B------:R-:W-:Y:S02]  /*14ac0*/  FMUL.FTZ R20, R0.reuse, R20 ;  /* 0x0000001400147220 */ /* 0x040fe40000410000 */
[C---:B--2---:R-:W-:Y:S02]  /*14ad0*/  FFMA.FTZ R2, R0.reuse, R204, R15 ;  /* 0x000000cc00027223 */ /* 0x044fe4000001000f */
[C---:B------:R-:W-:Y:S02]  /*14ae0*/  FMUL.FTZ R21, R0.reuse, R21 ;  /* 0x0000001500157220 */ /* 0x040fe40000410000 */
[C---:B------:R-:W-:Y:S02]  /*14af0*/  FMUL.FTZ R24, R0.reuse, R24 ;  /* 0x0000001800187220 */ /* 0x040fe40000410000 */
[C---:B------:R-:W-:Y:S02]  /*14b00*/  FMUL.FTZ R25, R0.reuse, R25 ;  /* 0x0000001900197220 */ /* 0x040fe40000410000 */
[----:B------:R-:W-:Y:S01]  /*14b10*/  FMUL.FTZ R28, R0, R28 ;  /* 0x0000001c001c7220 */ /* 0x000fe20000410000 */
[C---:B---3--:R-:W-:Y:S01]  /*14b20*/  F2FP.PACK_AB R160, R4.reuse, R15 ;  /* 0x0000000f04a0723e */ /* 0x048fe200000000ff */
[----:B------:R-:W-:Y:S01]  /*14b30*/  FADD.FTZ R5, R4, R2 ;  /* 0x0000000204057221 */ /* 0x000fe20000010000 */
[----:B------:R-:W1:Y:S01]  /*14b40*/  MUFU.EX2 R15, R14 ;  /* 0x0000000e000f7308 */ /* 0x000e620000000800 */
[C---:B------:R-:W-:Y:S01]  /*14b50*/  FSEL R2, R3.reuse, RZ, P0 ;  /* 0x000000ff03027208 */ /* 0x040fe20000000000 */
[----:B------:R-:W-:Y:S02]  /*14b60*/  FMUL.FTZ R4, R3, c[0x0][0x2d0] ;  /* 0x0000b40003047a20 */ /* 0x000fe40000410000 */
[----:B------:R-:W-:Y:S02]  /*14b70*/  FMUL.FTZ R29, R0, R29 ;  /* 0x0000001d001d7220 */ /* 0x000fe40000410000 */
[----:B------:R-:W-:Y:S01]  /*14b80*/  FADD.FTZ R2, -R2, R136 ;  /* 0x0000008802027221 */ /* 0x000fe20000010100 */
[----:B------:R-:W-:Y:S01]  /*14b90*/  FSEL R4, R4, RZ, P0 ;  /* 0x000000ff04047208 */ /* 0x000fe20000000000 */
[----:B------:R-:W-:Y:S01]  /*14ba0*/  FMUL.FTZ R32, R0, R32 ;  /* 0x0000002000207220 */ /* 0x000fe20000410000 */
[----:B------:R-:W-:Y:S01]  /*14bb0*/  ISETP.GT.AND P0, PT, R196, R214, PT ;  /* 0x000000d6c400720c */ /* 0x000fe20003f04270 */
[----:B------:R-:W-:Y:S01]  /*14bc0*/  FMUL.FTZ R2, R2, c[0x0][0x2d0] ;  /* 0x0000b40002027a20 */ /* 0x000fe20000410000 */
[----:B------:R-:W-:Y:S01]  /*14bd0*/  MOV R196, R195 ;  /* 0x000000c300c47202 */ /* 0x000fe20000000f00 */
[--C-:B------:R-:W-:Y:S02]  /*14be0*/  FFMA.FTZ R136, R11, c[0x0][0x2d0], -R4.reuse ;  /* 0x0000b4000b887a23 */ /* 0x100fe40000010804 */
[--C-:B------:R-:W-:Y:S02]  /*14bf0*/  FFMA.FTZ R166, R10, c[0x0][0x2d0], -R4.reuse ;  /* 0x0000b4000aa67a23 */ /* 0x100fe40000010804 */
[----:B------:R-:W2:Y:S01]  /*14c00*/  MUFU.EX2 R2, R2 ;  /* 0x0000000200027308 */ /* 0x000ea20000000800 */
[--C-:B------:R-:W-:Y:S02]  /*14c10*/  FFMA.FTZ R165, R9, c[0x0][0x2d0], -R4.reuse ;  /* 0x0000b40009a57a23 */ /* 0x100fe40000010804 */
[--C-:B------:R-:W-:Y:S02]  /*14c20*/  FFMA.FTZ R167, R8, c[0x0][0x2d0], -R4.reuse ;  /* 0x0000b40008a77a23 */ /* 0x100fe40000010804 */
[--C-:B------:R-:W-:Y:S02]  /*14c30*/  FFMA.FTZ R6, R6, c[0x0][0x2d0], -R4.reuse ;  /* 0x0000b40006067a23 */ /* 0x100fe40000010804 */
[--C-:B----4-:R-:W-:Y:S01]  /*14c40*/  FFMA.FTZ R135, R12, c[0x0][0x2d0], -R4.reuse ;  /* 0x0000b4000c877a23 */ /* 0x110fe20000010804 */
[----:B-1----:R-:W-:Y:S01]  /*14c50*/  F2FP.PACK_AB R162, R15, R16 ;  /* 0x000000100fa2723e */ /* 0x002fe200000000ff */
[--C-:B------:R-:W-:Y:S01]  /*14c60*/  FFMA.FTZ R14, R13, c[0x0][0x2d0], -R4.reuse ;  /* 0x0000b4000d0e7a23 */ /* 0x100fe20000010804 */
[----:B------:R1:W3:Y:S01]  /*14c70*/  MUFU.EX2 R161, R6 ;  /* 0x0000000600a17308 */ /* 0x0002e20000000800 */
[----:B------:R-:W-:Y:S02]  /*14c80*/  FFMA.FTZ R168, R7, c[0x0][0x2d0], -R4 ;  /* 0x0000b40007a87a23 */ /* 0x000fe40000010804 */
[----:B------:R-:W-:Y:S02]  /*14c90*/  FADD.FTZ R4, R16, R5 ;  /* 0x0000000510047221 */ /* 0x000fe40000010000 */
[C---:B------:R-:W-:Y:S02]  /*14ca0*/  FMUL.FTZ R16, R0.reuse, R140 ;  /* 0x0000008c00107220 */ /* 0x040fe40000410000 */
[----:B------:R-:W-:Y:S02]  /*14cb0*/  FADD.FTZ R164, R15, R4 ;  /* 0x000000040fa47221 */ /* 0x000fe40000010000 */
[C---:B------:R-:W-:Y:S01]  /*14cc0*/  FMUL.FTZ R4, R0.reuse, R152 ;  /* 0x0000009800047220 */ /* 0x040fe20000410000 */
[----:B------:R-:W-:Y:S01]  /*14cd0*/  MUFU.EX2 R173, R136 ;  /* 0x0000008800ad7308 */ /* 0x000fe20000000800 */
[C---:B------:R-:W-:Y:S02]  /*14ce0*/  FMUL.FTZ R5, R0.reuse, R153 ;  /* 0x0000009900057220 */ /* 0x040fe40000410000 */
[----:B------:R-:W-:Y:S02]  /*14cf0*/  FMUL.FTZ R13, R0, R145 ;  /* 0x00000091000d7220 */ /* 0x000fe40000410000 */
[C---:B--2---:R-:W-:Y:S02]  /*14d00*/  FMUL.FTZ R18, R2.reuse, R142 ;  /* 0x0000008e02127220 */ /* 0x044fe40000410000 */
[C---:B------:R-:W-:Y:S02]  /*14d10*/  FMUL.FTZ R19, R2.reuse, R143 ;  /* 0x0000008f02137220 */ /* 0x040fe40000410000 */
[----:B------:R-:W2:Y:S01]  /*14d20*/  LDSM.16.MT88.4 R140, [R178] ;  /* 0x00000000b28c783b */ /* 0x000ea20000004200 */
[----:B------:R-:W4:Y:S01]  /*14d30*/  MUFU.EX2 R152, R14 ;  /* 0x0000000e00987308 */ /* 0x000f220000000800 */
[----:B------:R-:W-:Y:S02]  /*14d40*/  FMUL.FTZ R7, R2, R155 ;  /* 0x0000009b02077220 */ /* 0x000fe40000410000 */
[----:B------:R-:W-:Y:S02]  /*14d50*/  FMUL.FTZ R8, R0, R148 ;  /* 0x0000009400087220 */ /* 0x000fe40000410000 */
[C---:B-1----:R-:W-:Y:S02]  /*14d60*/  FMUL.FTZ R6, R2.reuse, R154 ;  /* 0x0000009a02067220 */ /* 0x042fe40000410000 */
[----:B---3--:R-:W-:Y:S02]  /*14d70*/  FFMA.FTZ R145, R2, R203, R161 ;  /* 0x000000cb02917223 */ /* 0x008fe400000100a1 */
[----:B------:R-:W-:Y:S01]  /*14d80*/  FMUL.FTZ R9, R0, R149 ;  /* 0x0000009500097220 */ /* 0x000fe20000410000 */
[----:B------:R-:W-:Y:S01]  /*14d90*/  MUFU.EX2 R136, R169 ;  /* 0x000000a900887308 */ /* 0x000fe20000000800 */
[C---:B------:R-:W-:Y:S02]  /*14da0*/  FMUL.FTZ R10, R2.reuse, R150 ;  /* 0x00000096020a7220 */ /* 0x040fe40000410000 */
[----:B------:R-:W-:Y:S02]  /*14db0*/  FMUL.FTZ R11, R2, R151 ;  /* 0x00000097020b7220 */ /* 0x000fe40000410000 */
[----:B------:R-:W-:Y:S01]  /*14dc0*/  FMUL.FTZ R12, R0, R144 ;  /* 0x00000090000c7220 */ /* 0x000fe20000410000 */
[----:B------:R-:W-:Y:S01]  /*14dd0*/  LDSM.16.MT88.4 R148, [R178+0x800] ;  /* 0x00080000b294783b */ /* 0x000fe20000004200 */
[C---:B------:R-:W-:Y:S02]  /*14de0*/  FMUL.FTZ R15, R2.reuse, R147 ;  /* 0x00000093020f7220 */ /* 0x040fe40000410000 */
[C---:B------:R-:W-:Y:S01]  /*14df0*/  FMUL.FTZ R22, R2.reuse, R22 ;  /* 0x0000001602167220 */ /* 0x040fe20000410000 */
[----:B------:R-:W-:Y:S01]  /*14e00*/  MUFU.EX2 R144, R170 ;  /* 0x000000aa00907308 */ /* 0x000fe20000000800 */
[C---:B------:R-:W-:Y:S02]  /*14e10*/  FMUL.FTZ R23, R2.reuse, R23 ;  /* 0x0000001702177220 */ /* 0x040fe40000410000 */
[----:B------:R-:W-:Y:S01]  /*14e20*/  FMUL.FTZ R26, R2, R26 ;  /* 0x0000001a021a7220 */ /* 0x000fe20000410000 */
[----:B----4-:R-:W-:Y:S01]  /*14e30*/  F2FP.PACK_AB R161, R152, R161 ;  /* 0x000000a198a1723e */ /* 0x010fe200000000ff */
[C---:B------:R-:W-:Y:S02]  /*14e40*/  FMUL.FTZ R14, R2.reuse, R146 ;  /* 0x00000092020e7220 */ /* 0x040fe40000410000 */
[C---:B------:R-:W-:Y:S02]  /*14e50*/  FMUL.FTZ R27, R2.reuse, R27 ;  /* 0x0000001b021b7220 */ /* 0x040fe40000410000 */
[C---:B------:R-:W-:Y:S01]  /*14e60*/  FMUL.FTZ R30, R2.reuse, R30 ;  /* 0x0000001e021e7220 */ /* 0x040fe20000410000 */
[----:B------:R-:W1:Y:S01]  /*14e70*/  MUFU.EX2 R146, R135 ;  /* 0x0000008700927308 */ /* 0x000e620000000800 */
[----:B------:R-:W-:Y:S02]  /*14e80*/  FMUL.FTZ R31, R2, R31 ;  /* 0x0000001f021f7220 */ /* 0x000fe40000410000 */
        /* <DEDUP_REMOVED lines=12> */
[----:B------:R-:W-:Y:S01]  /*14f50*/  FMUL.FTZ R43, R2, R43 ;  /* 0x0000002b022b7220 */ /* 0x000fe20000410000 */
[----:B-1----:R-:W-:Y:S01]  /*14f60*/  F2FP.PACK_AB R163, R173, R146 ;  /* 0x00000092ada3723e */ /* 0x002fe200000000ff */
[C---:B------:R-:W-:Y:S02]  /*14f70*/  FMUL.FTZ R44, R0.reuse, R44 ;  /* 0x0000002c002c7220 */ /* 0x040fe40000410000 */
[----:B------:R-:W-:Y:S02]  /*14f80*/  FMUL.FTZ R45, R0, R45 ;  /* 0x0000002d002d7220 */ /* 0x000fe40000410000 */
[C---:B------:R-:W-:Y:S01]  /*14f90*/  FMUL.FTZ R46, R2.reuse, R46 ;  /* 0x0000002e022e7220 */ /* 0x040fe20000410000 */
[----:B------:R-:W1:Y:S01]  /*14fa0*/  MUFU.EX2 R169, R165 ;  /* 0x000000a500a97308 */ /* 0x000e620000000800 */
[C---:B--2---:R-:W-:Y:S05]  /*14fb0*/  HMMA.16816.F32 R4, R160.reuse, R140, R4 ;  /* 0x0000008ca004723c */ /* 0x044fea0000001804 */
[----:B------:R-:W-:Y:S02]  /*14fc0*/  FMUL.FTZ R47, R2, R47 ;  /* 0x0000002f022f7220 */ /* 0x000fe40000410000 */
[C---:B------:R-:W-:Y:S01]  /*14fd0*/  FMUL.FTZ R48, R0.reuse, R48 ;  /* 0x0000003000307220 */ /* 0x040fe20000410000 */
[C---:B------:R-:W-:Y:S01]  /*14fe0*/  HMMA.16816.F32 R8, R160.reuse, R142, R8 ;  /* 0x0000008ea008723c */ /* 0x040fe20000001808 */
[----:B------:R-:W2:Y:S03]  /*14ff0*/  LDSM.16.MT88.4 R140, [R179] ;  /* 0x00000000b38c783b */ /* 0x000ea60000004200 */
[----:B------:R-:W-:Y:S01]  /*15000*/  FMUL.FTZ R49, R0, R49 ;  /* 0x0000003100317220 */ /* 0x000fe20000410000 */
[----:B---3--:R-:W-:Y:S01]  /*15010*/  F2FP.PACK_AB R166, R136, R144 ;  /* 0x0000009088a6723e */ /* 0x008fe200000000ff */
[C---:B------:R-:W-:Y:S02]  /*15020*/  FMUL.FTZ R50, R2.reuse, R50 ;  /* 0x0000003202327220 */ /* 0x040fe40000410000 */
[----:B------:R-:W-:Y:S04]  /*15030*/  FMUL.FTZ R51, R2, R51 ;  /* 0x0000003302337220 */ /* 0x000fe80000410000 */
[C---:B------:R-:W-:Y:S02]  /*15040*/  FMUL.FTZ R52, R0.reuse, R52 ;  /* 0x0000003400347220 */ /* 0x040fe40000410000 */
[----:B------:R-:W-:Y:S01]  /*15050*/  FMUL.FTZ R53, R0, R53 ;  /* 0x0000003500357220 */ /* 0x000fe20000410000 */
[----:B-1----:R-:W-:Y:S01]  /*15060*/  F2FP.PACK_AB R165, R169, R170 ;  /* 0x000000aaa9a5723e */ /* 0x002fe200000000ff */
        /* <DEDUP_REMOVED lines=13> */
[C---:B--2---:R-:W-:Y:S03]  /*15140*/  HMMA.16816.F32 R12, R160.reuse, R140, R12 ;  /* 0x0000008ca00c723c */ /* 0x044fe6000000180c */
        /* <DEDUP_REMOVED lines=69> */
[C---:B------:R-:W-:Y:S01]  /*155a0*/  FMUL.FTZ R124, R0.reuse, R124 ;  /* 0x0000007c007c7220 */ /* 0x040fe20000410000 */
[----:B------:R-:W2:Y:S01]  /*155b0*/  MUFU.EX2 R2, R171 ;  /* 0x000000ab00027308 */ /* 0x000ea20000000800 */
[C---:B------:R-:W-:Y:S01]  /*155c0*/  FMUL.FTZ R125, R0.reuse, R125 ;  /* 0x0000007d007d7220 */ /* 0x040fe20000410000 */
[C---:B-1----:R-:W-:Y:S03]  /*155d0*/  HMMA.16816.F32 R36, R160.reuse, R140, R36 ;  /* 0x0000008ca024723c */ /* 0x042fe60000001824 */
[C---:B------:R-:W-:Y:S02]  /*155e0*/  FMUL.FTZ R128, R0.reuse, R128 ;  /* 0x0000008000807220 */ /* 0x040fe40000410000 */
[----:B------:R-:W-:Y:S02]  /*155f0*/  FMUL.FTZ R129, R0, R129 ;  /* 0x0000008100817220 */ /* 0x000fe40000410000 */
[----:B------:R-:W-:Y:S01]  /*15600*/  FADD.FTZ R0, R135, R164 ;  /* 0x000000a487007221 */ /* 0x000fe20000010000 */
[C---:B------:R-:W-:Y:S01]  /*15610*/  HMMA.16816.F32 R40, R160.reuse, R142, R40 ;  /* 0x0000008ea028723c */ /* 0x040fe20000001828 */
[----:B------:R-:W1:Y:S03]  /*15620*/  LDSM.16.MT88.4 R140, [R179+0x1000] ;  /* 0x00100000b38c783b */ /* 0x000e660000004200 */
[C---:B--2---:R-:W-:Y:S01]  /*15630*/  F2FP.PACK_AB R164, R2.reuse, R135 ;  /* 0x0000008702a4723e */ /* 0x044fe200000000ff */
[----:B------:R-:W-:Y:S01]  /*15640*/  FADD.FTZ R0, R2, R0 ;  /* 0x0000000002007221 */ /* 0x000fe20000010000 */
[----:B------:R-:W-:Y:S01]  /*15650*/  MUFU.EX2 R135, R168 ;  /* 0x000000a800877308 */ /* 0x000fe20000000800 */
[----:B------:R-:W-:Y:S02]  /*15660*/  FADD.FTZ R2, R152, R145 ;  /* 0x0000009198027221 */ /* 0x000fe40000010000 */
[----:B------:R-:W-:Y:S04]  /*15670*/  FADD.FTZ R0, R144, R0 ;  /* 0x0000000090007221 */ /* 0x000fe80000010000 */
[----:B------:R-:W-:Y:S01]  /*15680*/  FADD.FTZ R204, R136, R0 ;  /* 0x0000000088cc7221 */ /* 0x000fe20000010000 */
[-C--:B------:R-:W-:Y:S01]  /*15690*/  MOV R136, R3.reuse ;  /* 0x0000000300887202 */ /* 0x080fe20000000f00 */
        /* <DEDUP_REMOVED lines=36> */
[----:B------:R-:W1:Y:S01]  /*158e0*/  MUFU.EX2 R160, R167 ;  /* 0x000000a700a07308 */ /* 0x000e620000000800 */
[----:B------:R-:W2:Y:S02]  /*158f0*/  LDSM.16.MT88.4 R140, [R179+0x800] ;  /* 0x00080000b38c783b */ /* 0x000ea40000004200 */
[C---:B-1----:R-:W-:Y:S01]  /*15900*/  F2FP.PACK_AB R167, R135.reuse, R160 ;  /* 0x000000a087a7723e */ /* 0x042fe200000000ff */
[----:B------:R-:W-:Y:S04]  /*15910*/  FADD.FTZ R0, R160, R0 ;  /* 0x00000000a0007221 */ /* 0x000fe80000010000 */
[----:B------:R-:W-:Y:S03]  /*15920*/  FADD.FTZ R203, R135, R0 ;  /* 0x0000000087cb7221 */ /* 0x000fe60000010000 */
[----:B------:R-:W-:Y:S01]  /*15930*/  MOV R135, R134 ;  /* 0x0000008600877202 */ /* 0x000fe20000000f00 */
[C---:B------:R-:W-:Y:S01]  /*15940*/  HMMA.16816.F32 R152, R164.reuse, R148, R4 ;  /* 0x00000094a498723c */ /* 0x040fe20000001804 */
[----:B------:R-:W1:Y:S07]  /*15950*/  LDSM.16.MT88.4 R4, [R181+0x800] ;  /* 0x00080000b504783b */ /* 0x000e6e0000004200 */
[C---:B------:R-:W-:Y:S01]  /*15960*/  HMMA.16816.F32 R148, R164.reuse, R150, R8 ;  /* 0x00000096a494723c */ /* 0x040fe20000001808 */
[----:B------:R-:W3:Y:S07]  /*15970*/  LDSM.16.MT88.4 R8, [R180+0x800] ;  /* 0x00080000b408783b */ /* 0x000eee0000004200 */
[C---:B--2---:R-:W-:Y:S08]  /*15980*/  HMMA.16816.F32 R144, R164.reuse, R140, R12 ;  /* 0x0000008ca490723c */ /* 0x044ff0000000180c */
[C---:B------:R-:W-:Y:S08]  /*15990*/  HMMA.16816.F32 R140, R164.reuse, R142, R16 ;  /* 0x0000008ea48c723c */ /* 0x040ff00000001810 */
[C---:B-1----:R-:W-:Y:S08]  /*159a0*/  HMMA.16816.F32 R20, R164.reuse, R4, R20 ;  /* 0x00000004a414723c */ /* 0x042ff00000001814 */
[C---:B------:R-:W-:Y:S01]  /*159b0*/  HMMA.16816.F32 R24, R164.reuse, R6, R24 ;  /* 0x00000006a418723c */ /* 0x040fe20000001818 */
[----:B------:R-:W1:Y:S07]  /*159c0*/  LDSM.16.MT88.4 R4, [R178+0x1800] ;  /* 0x00180000b204783b */ /* 0x000e6e0000004200 */
        /* <DEDUP_REMOVED lines=33> */
[C---:B-1----:R-:W-:Y:S07]  /*15be0*/  HMMA.16816.F32 R116, R164.reuse, R4, R116 ;  /* 0x00000004a474723c */ /* 0x042fee0000001874 */
[----:B------:R-:W-:Y:S01]  /*15bf0*/  MOV R5, R3 ;  /* 0x0000000300057202 */ /* 0x000fe20000000f00 */
[C---:B------:R-:W-:Y:S08]  /*15c00*/  HMMA.16816.F32 R120, R164.reuse, R6, R120 ;  /* 0x00000006a478723c */ /* 0x040ff00000001878 */
[C---:B--2---:R-:W-:Y:S08]  /*15c10*/  HMMA.16816.F32 R124, R164.reuse, R8, R124 ;  /* 0x00000008a47c723c */ /* 0x044ff0000000187c */
[----:B------:R-:W-:Y:S01]  /*15c20*/  HMMA.16816.F32 R128, R164, R10, R128 ;  /* 0x0000000aa480723c */ /* 0x000fe20000001880 */
[----:B------:R-:W-:-:S07]  /*15c30*/  @P0 BRA `(.L_x_874) ;  /* 0xffffd47000000947 */ /* 0x000fce000383ffff */
.L_x_853:
[----:B------:R-:W-:Y:S02]  /*15c40*/  IMAD.MOV.U32 R0, RZ, RZ, c[0x0][0x2c4] ;  /* 0x0000b100ff007624 */ /* 0x000fe400078e00ff */
[----:B------:R-:W-:-:S03]  /*15c50*/  IMAD.MOV.U32 R3, RZ, RZ, c[0x0][0x32c] ;  /* 0x0000cb00ff037624 */ /* 0x000fc600078e00ff */
[----:B------:R-:W-:Y:S02]  /*15c60*/  ISETP.NE.AND P0, PT, R0, 0x1, PT ;  /* 0x000000010000780c */ /* 0x000fe40003f05270 */
[----:B------:R-:W-:-:S11]  /*15c70*/  IADD3 R0, R227, 0x7f, RZ ;  /* 0x0000007fe3007810 */ /* 0x000fd60007ffe0ff */
[----:B------:R-:W-:-:S05]  /*15c80*/  @P0 IMAD.HI.U32 R2, R0, c[0x0][0x2c8], RZ ;  /* 0x0000b20000020a27 */ /* 0x000fca00078e00ff */
[----:B------:R-:W-:Y:S02]  /*15c90*/  @P0 SHF.R.U32.HI R0, RZ, c[0x0][0x2cc], R2 ;  /* 0x0000b300ff000a19 */ /* 0x000fe40000011602 */
[----:B------:R-:W-:Y:S02]  /*15ca0*/  ISETP.GE.AND P0, PT, R3, 0x1, PT ;  /* 0x000000010300780c */ /* 0x000fe40003f06270 */
[----:B------:R-:W-:-:S05]  /*15cb0*/  IADD3 R2, R209, 0x1, -R210 ;  /* 0x00000001d1027810 */ /* 0x000fca0007ffe8d2 */
        /* <DEDUP_REMOVED lines=13> */
.L_x_877:
[----:B------:R-:W-:-:S04]  /*15d90*/  MOV R3, 0x1 ;  /* 0x0000000100037802 */ /* 0x000fc80000000f00 */
[----:B------:R-:W-:-:S13]  /*15da0*/  ISETP.NE.AND P0, PT, R3, c[0x0][0x32c], PT ;  /* 0x0000cb0003007a0c */ /* 0x000fda0003f05270 */
[----:B------:R-:W-:-:S05]  /*15db0*/  @P0 IMAD.HI.U32 R3, R0, c[0x0][0x330], RZ ;  /* 0x0000cc0000030a27 */ /* 0x000fca00078e00ff */
[----:B------:R-:W-:Y:S02]  /*15dc0*/  @P0 SHF.R.U32.HI R0, RZ, c[0x0][0x334], R3 ;  /* 0x0000cd00ff000a19 */ /* 0x000fe40000011603 */
.L_x_878:
[----:B------:R-:W-:Y:S05]  /*15dd0*/  BSYNC B0 ;  /* 0x0000000000007941 */ /* 0x000fea0003800000 */
.L_x_876:
[----:B------:R-:W-:-:S05]  /*15de0*/  IMAD R0, R0, c[0x0][0x32c], RZ ;  /* 0x0000cb0000007a24 */ /* 0x000fca00078e02ff */
[----:B------:R-:W-:-:S04]  /*15df0*/  IMNMX R2, R2, R0, !PT ;  /* 0x0000000002027217 */ /* 0x000fc80007800200 */
.L_x_875:
[----:B------:R-:W-:-:S04]  /*15e00*/  IADD3 R2, R2, 0x1f, RZ ;  /* 0x0000001f02027810 */ /* 0x000fc80007ffe0ff */
[----:B------:R-:W-:-:S04]  /*15e10*/  SHF.R.S32.HI R0, RZ, 0x1f, R2 ;  /* 0x0000001fff007819 */ /* 0x000fc80000011402 */
[----:B------:R-:W-:-:S04]  /*15e20*/  LEA.HI R0, R0, R2, RZ, 0x5 ;  /* 0x0000000200007211 */ /* 0x000fc800078f28ff */
[----:B------:R-:W-:-:S04]  /*15e30*/  SHF.R.S32.HI R0, RZ, 0x5, R0 ;  /* 0x00000005ff007819 */ /* 0x000fc80000011400 */
[----:B------:R-:W-:-:S04]  /*15e40*/  IMNMX R196, R208, R0, !PT ;  /* 0x00000000d0c47217 */ /* 0x000fc80007800200 */
[----:B------:R-:W-:-:S13]  /*15e50*/  ISETP.GE.AND P0, PT, R195, R196, PT ;  /* 0x000000c4c300720c */ /* 0x000fda0003f06270 */
[----:B------:R-:W-:Y:S05]  /*15e60*/  @!P0 BRA `(.L_x_879) ;  /* 0x000023c000008947 */ /* 0x000fea0003800000 */
[----:B------:R-:W-:Y:S02]  /*15e70*/  MOV R136, R5 ;  /* 0x0000000500887202 */ /* 0x000fe40000000f00 */
[----:B------:R-:W-:Y:S02]  /*15e80*/  MOV R135, R134 ;  /* 0x0000008600877202 */ /* 0x000fe40000000f00 */
.L_x_890:
        /* <DEDUP_REMOVED lines=27> */
.L_x_997:
[----:B------:R-:W-:-:S05]  /*16040*/  BRA.DIV ~URZ, `(.L_x_883) ;  /* 0x0000b7327f007947 */ /* 0x000fca000b800000 */
[----:B----4-:R4:W3:Y:S02]  /*16050*/  SHFL.IDX PT, R0, R5, RZ, 0x181f ;  /* 0x00181fff05007589 */ /* 0x0108e400000e0000 */
.L_x_998:
[C---:B------:R-:W-:Y:S02]  /*16060*/  ISETP.GE.AND P0, PT, R132.reuse, c[0x0][0x1d4], PT ;  /* 0x0000750084007a0c */ /* 0x040fe40003f06270 */
[C---:B---3--:R-:W-:Y:S04]  /*16070*/  LEA R6, P1, R132.reuse, R0, 0x1 ;  /* 0x0000000084067211 */ /* 0x048fe800078208ff */
[----:B------:R-:W-:Y:S02]  /*16080*/  LEA.HI.X R7, R132, R4, R133, 0x1, P1 ;  /* 0x0000000484077211 */ /* 0x000fe400008f0c85 */
[C---:B------:R-:W-:Y:S04]  /*16090*/  LEA R2, P1, R201.reuse, R0, 0x1 ;  /* 0x00000000c9027211 */ /* 0x040fe800078208ff */
[----:B------:R-:W-:Y:S01]  /*160a0*/  LEA.HI.X R3, R201, R4, R205, 0x1, P1 ;  /* 0x00000004c9037211 */ /* 0x000fe200008f0ccd */
[----:B------:R-:W-:Y:S01]  /*160b0*/  @!PT LDS RZ, [RZ] ;  /* 0x00000000fffff984 */ /* 0x000fe20000000800 */
[----:B------:R-:W-:Y:S01]  /*160c0*/  @!PT LDS RZ, [RZ] ;  /* 0x00000000fffff984 */ /* 0x000fe20000000800 */
[----:B------:R-:W-:Y:S01]  /*160d0*/  @!PT LDS RZ, [RZ] ;  /* 0x00000000fffff984 */ /* 0x000fe20000000800 */
[----:B------:R3:W-:Y:S01]  /*160e0*/  LDGSTS.E.BYPASS.LTC128B.128 [R194+0x8080], [R6.64], !P0 ;  /* 0x0808000006c27fae */ /* 0x0007e2000c101d48 */
[----:B------:R-:W-:Y:S11]  /*160f0*/  ISETP.GE.AND P0, PT, R137, c[0x0][0x1d4], PT ;  /* 0x0000750089007a0c */ /* 0x000ff60003f06270 */
[----:B------:R-:W-:Y:S02]  /*16100*/  @!UPT UIADD3 URZ, URZ, URZ, URZ ;  /* 0x0000003f3f3ff290 */ /* 0x000fe4000fffe03f */
[----:B------:R5:W-:Y:S01]  /*16110*/  LDGSTS.E.BYPASS.LTC128B.128 [R194+0x9080], [R2.64], !P0 ;  /* 0x0908000002c27fae */ /* 0x000be2000c101d48 */
[C---:B------:R-:W-:Y:S02]  /*16120*/  ISETP.GE.AND P0, PT, R200.reuse, c[0x0][0x1d4], PT ;  /* 0x00007500c8007a0c */ /* 0x040fe40003f06270 */
[C---:B-----5:R-:W-:Y:S04]  /*16130*/  LEA R2, P1, R200.reuse, R0, 0x1 ;  /* 0x00000000c8027211 */ /* 0x060fe800078208ff */
[----:B------:R-:W-:Y:S07]  /*16140*/  LEA.HI.X R3, R200, R4, R207, 0x1, P1 ;  /* 0x00000004c8037211 */ /* 0x000fee00008f0ccf */
[----:B------:R5:W-:Y:S01]  /*16150*/  LDGSTS.E.BYPASS.LTC128B.128 [R194+0xa080], [R2.64], !P0 ;  /* 0x0a08000002c27fae */ /* 0x000be2000c101d48 */
[C---:B------:R-:W-:Y:S02]  /*16160*/  ISETP.GE.AND P0, PT, R199.reuse, c[0x0][0x1d4], PT ;  /* 0x00007500c7007a0c */ /* 0x040fe40003f06270 */
[C---:B-----5:R-:W-:Y:S04]  /*16170*/  LEA R2, P1, R199.reuse, R0, 0x1 ;  /* 0x00000000c7027211 */ /* 0x060fe800078208ff */
[----:B------:R-:W-:Y:S07]  /*16180*/  LEA.HI.X R3, R199, R4, R206, 0x1, P1 ;  /* 0x00000004c7037211 */ /* 0x000fee00008f0cce */
[----:B------:R3:W-:Y:S02]  /*16190*/  LDGSTS.E.BYPASS.LTC128B.128 [R194+0xb080], [R2.64], !P0 ;  /* 0x0b08000002c27fae */ /* 0x0007e4000c101d48 */
.L_x_881:
[----:B------:R-:W-:Y:S05]  /*161a0*/  BSYNC B0 ;  /* 0x0000000000007941 */ /* 0x000fea0003800000 */
.L_x_880:
        /* <DEDUP_REMOVED lines=153> */
[C---:B------:R-:W-:Y:S02]  /*16b40*/  IADD3 R4, -R0.reuse, RZ, RZ ;  /* 0x000000ff00047210 */ /* 0x040fe40007ffe1ff */
[----:B------:R-:W-:Y:S03]  /*16b50*/  @!P5 IADD3 R3, P0, R0, R222, RZ ;  /* 0x000000de0003d210 */ /* 0x000fe60007f1e0ff */
[----:B------:R-:W-:Y:S01]  /*16b60*/  IMAD R198, R4, c[0x0][0x2b8], R2 ;  /* 0x0000ae0004c67a24 */ /* 0x000fe200078e0202 */
[----:B------:R-:W-:Y:S02]  /*16b70*/  @!P5 LEA.HI.X.SX32 R0, R0, R225, 0x1, P0 ;  /* 0x000000e10000d211 */ /* 0x000fe400000f0eff */
[C---:B------:R-:W-:Y:S04]  /*16b80*/  @!P5 LEA R2, P0, R3.reuse, c[0x0][0x2a0], 0x2 ;  /* 0x0000a8000302da11 */ /* 0x040fe800078010ff */
[----:B------:R-:W-:Y:S02]  /*16b90*/  @!P5 LEA.HI.X R3, R3, c[0x0][0x2a4], R0, 0x2, P0 ;  /* 0x0000a9000303da11 */ /* 0x000fe400000f1400 */
[----:B------:R-:W-:Y:S03]  /*16ba0*/  SHF.R.S32.HI R0, RZ, 0x1f, R198 ;  /* 0x0000001fff007819 */ /* 0x000fe600000114c6 */
[----:B------:R1:W2:Y:S02]  /*16bb0*/  @!P5 LDG.E R197, [R2.64] ;  /* 0x0000000802c5d981 */ /* 0x0002a4000c1e1900 */
[----:B------:R-:W-:Y:S04]  /*16bc0*/  IMAD R0, R0, c[0x0][0x1e0], RZ ;  /* 0x0000780000007a24 */ /* 0x000fe800078e02ff */
[C---:B------:R-:W-:Y:S02]  /*16bd0*/  IMAD R0, R198.reuse, c[0x0][0x1e4], R0 ;  /* 0x00007900c6007a24 */ /* 0x040fe400078e0200 */
[----:B-1----:R-:W-:Y:S05]  /*16be0*/  IMAD.WIDE.U32 R2, R198, c[0x0][0x1e0], RZ ;  /* 0x00007800c6027a25 */ /* 0x002fea00078e00ff */
        /* <DEDUP_REMOVED lines=11> */
.L_x_999:
[----:B------:R-:W-:-:S05]  /*16ca0*/  BRA.DIV ~URZ, `(.L_x_887) ;  /* 0x0000ab927f007947 */ /* 0x000fca000b800000 */
[----:B-1----:R1:W3:Y:S02]  /*16cb0*/  SHFL.IDX PT, R0, R5, RZ, 0x181f ;  /* 0x00181fff05007589 */ /* 0x0022e400000e0000 */
.L_x_1000:
[C---:B------:R-:W-:Y:S02]  /*16cc0*/  ISETP.GE.AND P0, PT, R132.reuse, c[0x0][0x1d4], PT ;  /* 0x0000750084007a0c */ /* 0x040fe40003f06270 */
[C---:B---3--:R-:W-:Y:S04]  /*16cd0*/  LEA R6, P1, R132.reuse, R0, 0x1 ;  /* 0x0000000084067211 */ /* 0x048fe800078208ff */
[----:B--2---:R-:W-:Y:S02]  /*16ce0*/  LEA.HI.X R7, R132, R4, R133, 0x1, P1 ;  /* 0x0000000484077211 */ /* 0x004fe400008f0c85 */
        /* <DEDUP_REMOVED lines=10> */
[C---:B---3--:R-:W-:Y:S04]  /*16d90*/  LEA R2, P1, R200.reuse, R0, 0x1 ;  /* 0x00000000c8027211 */ /* 0x048fe800078208ff */
[----:B------:R-:W-:Y:S07]  /*16da0*/  LEA.HI.X R3, R200, R4, R207, 0x1, P1 ;  /* 0x00000004c8037211 */ /* 0x000fee00008f0ccf */
[----:B------:R3:W-:Y:S01]  /*16db0*/  LDGSTS.E.BYPASS.LTC128B.128 [R194+0xe080], [R2.64], !P0 ;  /* 0x0e08000002c27fae */ /* 0x0007e2000c101d48 */
[C---:B------:R-:W-:Y:S02]  /*16dc0*/  ISETP.GE.AND P0, PT, R199.reuse, c[0x0][0x1d4], PT ;  /* 0x00007500c7007a0c */ /* 0x040fe40003f06270 */
[C---:B---3--:R-:W-:Y:S04]  /*16dd0*/  LEA R2, P1, R199.reuse, R0, 0x1 ;  /* 0x00000000c7027211 */ /* 0x048fe800078208ff */
[----:B------:R-:W-:Y:S07]  /*16de0*/  LEA.HI.X R3, R199, R4, R206, 0x1, P1 ;  /* 0x00000004c7037211 */ /* 0x000fee00008f0cce */
[----:B------:R2:W-:Y:S02]  /*16df0*/  LDGSTS.E.BYPASS.LTC128B.128 [R194+0xf080], [R2.64], !P0 ;  /* 0x0f08000002c27fae */ /* 0x0005e4000c101d48 */
.L_x_885:
[----:B--234-:R-:W-:Y:S05]  /*16e00*/  BSYNC B0 ;  /* 0x0000000000007941 */ /* 0x01cfea0003800000 */
.L_x_884:
        /* <DEDUP_REMOVED lines=19> */
.L_x_1001:
[----:B-12---:R-:W-:Y:S01]  /*16f40*/  FMNMX.FTZ R4, R4, R0, !PT ;  /* 0x0000000004047209 */ /* 0x006fe20007810000 */
[----:B------:R-:W-:-:S05]  /*16f50*/  BRA.DIV ~URZ, `(.L_x_889) ;  /* 0x0000a9827f007947 */ /* 0x000fca000b800000 */
[----:B------:R-:W1:Y:S02]  /*16f60*/  SHFL.BFLY PT, R0, R4, 0x1, 0x1f ;  /* 0x0c201f0004007f89 */ /* 0x000e6400000e0000 */
[----:B-1----:R-:W-:Y:S02]  /*16f70*/  FMNMX.FTZ R134, R4, R0, !PT ;  /* 0x0000000004867209 */ /* 0x002fe40007810000 */
[----:B------:R-:W1:Y:S02]  /*16f80*/  SHFL.BFLY PT, R0, R5, 0x2, 0x1f ;  /* 0x0c401f0005007f89 */ /* 0x000e6400000e0000 */
[----:B-1----:R-:W-:Y:S05]  /*16f90*/  FMNMX.FTZ R4, R5, R0, !PT ;  /* 0x0000000005047209 */ /* 0x002fea0007810000 */
[----:B------:R1:W2:Y:S02]  /*16fa0*/  SHFL.BFLY PT, R0, R4, 0x1, 0x1f ;  /* 0x0c201f0004007f89 */ /* 0x0002a400000e0000 */
.L_x_1002:
[----:B--2---:R-:W-:Y:S01]  /*16fb0*/  FMNMX.FTZ R3, R0, R4, !PT ;  /* 0x0000000400037209 */ /* 0x004fe20007810000 */
[C---:B------:R-:W-:Y:S01]  /*16fc0*/  FADD.FTZ R0, -R134.reuse, R135 ;  /* 0x0000008786007221 */ /* 0x040fe20000010100 */
[----:B------:R-:W-:Y:S01]  /*16fd0*/  WARPSYNC 0xffffffff ;  /* 0xffffffff00007948 */ /* 0x000fe20003800000 */
[----:B-1----:R-:W-:Y:S01]  /*16fe0*/  FMUL.FTZ R4, R134, c[0x0][0x2d0] ;  /* 0x0000b40086047a20 */ /* 0x002fe20000410000 */
[C---:B------:R-:W-:Y:S01]  /*16ff0*/  ISETP.GT.AND P0, PT, R195.reuse, R196, PT ;  /* 0x000000c4c300720c */ /* 0x040fe20003f04270 */
[----:B------:R-:W-:Y:S01]  /*17000*/  FMUL.FTZ R0, R0, c[0x0][0x2d0] ;  /* 0x0000b40000007a20 */ /* 0x000fe20000410000 */
[----:B------:R-:W-:Y:S01]  /*17010*/  IADD3 R195, R195, -0x1, RZ ;  /* 0xffffffffc3c37810 */ /* 0x000fe20007ffe0ff */
        /* <DEDUP_REMOVED lines=55> */
[----:B------:R-:W3:Y:S01]  /*17390*/  MUFU.EX2 R135, R171 ;  /* 0x000000ab00877308 */ /* 0x000ee20000000800 */
        /* <DEDUP_REMOVED lines=132> */
[----:B---3--:R-:W-:Y:S03]  /*17be0*/  FADD.FTZ R0, R135, R172 ;  /* 0x000000ac87007221 */ /* 0x008fe60000010000 */
[----:B------:R-:W3:Y:S01]  /*17bf0*/  MUFU.EX2 R170, R165 ;  /* 0x000000a500aa7308 */ /* 0x000ee20000000800 */
        /* <DEDUP_REMOVED lines=9> */
[----:B---3--:R-:W-:Y:S01]  /*17c90*/  F2FP.PACK_AB R165, R169, R170 ;  /* 0x000000aaa9a5723e */ /* 0x008fe200000000ff */
        /* <DEDUP_REMOVED lines=38> */
[-C--:B------:R-:W-:Y:S01]  /*17f00*/  MOV R136, R3.reuse ;  /* 0x0000000300887202 */ /* 0x080fe20000000f00 */
[----:B------:R-:W-:Y:S03]  /*17f10*/  FADD.FTZ R203, R135, R0 ;  /* 0x0000000087cb7221 */ /* 0x000fe60000010000 */
[----:B------:R-:W-:Y:S01]  /*17f20*/  MOV R135, R134 ;  /* 0x0000008600877202 */ /* 0x000fe20000000f00 */
[C---:B------:R-:W-:Y:S01]  /*17f30*/  HMMA.16816.F32 R152, R164.reuse, R148, R4 ;  /* 0x00000094a498723c */ /* 0x040fe20000001804 */
[----:B------:R-:W1:Y:S07]  /*17f40*/  LDSM.16.MT88.4 R4, [R181+0x800] ;  /* 0x00080000b504783b */ /* 0x000e6e0000004200 */
        /* <DEDUP_REMOVED lines=46> */
.L_x_879:
[----:B------:R-:W-:-:S13]  /*18230*/  ISETP.GE.AND P0, PT, R195, R208, PT ;  /* 0x000000d0c300720c */ /* 0x000fda0003f06270 */
[----:B------:R-:W-:Y:S05]  /*18240*/  @!P0 BRA `(.L_x_891) ;  /* 0x00002b3000008947 */ /* 0x000fea0003800000 */
[----:B------:R-:W-:Y:S02]  /*18250*/  MOV R136, R5 ;  /* 0x0000000500887202 */ /* 0x000fe40000000f00 */
[----:B------:R-:W-:Y:S02]  /*18260*/  MOV R135, R134 ;  /* 0x0000008600877202 */ /* 0x000fe40000000f00 */
.L_x_909:
[----:B------:R-:W-:Y:S04]  /*18270*/  DEPBAR.LE SB0, 0x0 ;  /* 0x000080000000791a */ /* 0x000fe80000000000 */
[----:B------:R-:W-:Y:S01]  /*18280*/  WARPSYNC 0xffffffff ;  /* 0xffffffff00007948 */ /* 0x000fe20003800000 */
[----:B------:R-:W-:Y:S01]  /*18290*/  BAR.SYNC.DEFER_BLOCKING 0x0 ;  /* 0x0000000000007b1d */ /* 0x000fe20000010000 */
[----:B------:R-:W-:Y:S01]  /*182a0*/  SHF.R.S32.HI R0, RZ, 0x1f, R198 ;  /* 0x0000001fff007819 */ /* 0x000fe200000114c6 */
[----:B------:R-:W-:Y:S01]  /*182b0*/  IMAD.WIDE.U32 R2, R198, c[0x0][0x208], RZ ;  /* 0x00008200c6027a25 */ /* 0x000fe200078e00ff */
[----:B------:R-:W-:Y:S03]  /*182c0*/  SHF.R.S32.HI R4, RZ, 0x1f, R197 ;  /* 0x0000001fff047819 */ /* 0x000fe600000114c5 */
[----:B------:R-:W-:Y:S02]  /*182d0*/  IMAD R0, R0, c[0x0][0x208], RZ ;  /* 0x0000820000007a24 */ /* 0x000fe400078e02ff */
[----:B------:R-:W-:Y:S02]  /*182e0*/  IMAD R4, R4, c[0x0][0x218], RZ ;  /* 0x0000860004047a24 */ /* 0x000fe400078e02ff */
[----:B------:R-:W-:Y:S02]  /*182f0*/  IMAD R0, R198, c[0x0][0x20c], R0 ;  /* 0x00008300c6007a24 */ /* 0x000fe400078e0200 */
[----:B------:R-:W-:Y:S03]  /*18300*/  IMAD R4, R197, c[0x0][0x21c], R4 ;  /* 0x00008700c5047a24 */ /* 0x000fe600078e0204 */
[----:B------:R-:W-:Y:S05]  /*18310*/  IADD3 R3, R3, R0, RZ ;  /* 0x0000000003037210 */ /* 0x000fea0007ffe0ff */
[----:B------:R-:W-:Y:S01]  /*18320*/  IMAD.WIDE.U32 R2, R197, c[0x0][0x218], R2 ;  /* 0x00008600c5027a25 */ /* 0x000fe200078e0002 */
[----:B------:R1:W2:Y:S04]  /*18330*/  LDSM.16.M88.4 R16, [R182] ;  /* 0x00000000b610783b */ /* 0x0002a80000000200 */
[----:B------:R-:W-:Y:S01]  /*18340*/  IADD3 R0, P0, R216, R2, RZ ;  /* 0x00000002d8007210 */ /* 0x000fe20007f1e0ff */
[----:B------:R1:W3:Y:S03]  /*18350*/  LDSM.16.M88.4 R8, [R177] ;  /* 0x00000000b108783b */ /* 0x0002e60000000200 */
[----:B------:R-:W-:Y:S02]  /*18360*/  IADD3.X R2, R218, R3, R4, P0, !PT ;  /* 0x00000003da027210 */ /* 0x000fe400007fe404 */
[C---:B------:R-:W-:Y:S01]  /*18370*/  LEA R134, P0, R0.reuse, c[0x0][0x1f8], 0x1 ;  /* 0x00007e0000867a11 */ /* 0x040fe200078008ff */
[----:B------:R1:W4:Y:S03]  /*18380*/  LDSM.16.M88.4 R160, [R177+0x800] ;  /* 0x00080000b1a0783b */ /* 0x0003260000000200 */
[----:B------:R-:W-:Y:S01]  /*18390*/  LEA.HI.X R0, R0, c[0x0][0x1fc], R2, 0x1, P0 ;  /* 0x00007f0000007a11 */ /* 0x000fe200000f0c02 */
[----:B------:R1:W1:Y:S04]  /*183a0*/  LDSM.16.M88.4 R164, [R183] ;  /* 0x00000000b7a4783b */ /* 0x0002680000000200 */
[----:B------:R1:W1:Y:S04]  /*183b0*/  LDSM.16.M88.4 R168, [R186] ;  /* 0x00000000baa8783b */ /* 0x0002680000000200 */
[----:B------:R1:W1:Y:S01]  /*183c0*/  LDSM.16.M88.4 R172, [R193] ;  /* 0x00000000c1ac783b */ /* 0x0002620000000200 */
[----:B------:R-:W-:-:S05]  /*183d0*/  BRA.DIV ~URZ, `(.L_x_892) ;  /* 0x000095d27f007947 */ /* 0x000fca000b800000 */
[----:B------:R-:W4:Y:S02]  /*183e0*/  SHFL.IDX PT, R0, R0, RZ, 0x181f ;  /* 0x00181fff00007589 */ /* 0x000f2400000e0000 */
.L_x_1003:
[C---:B--23--:R-:W-:Y:S01]  /*183f0*/  HMMA.16816.F32 R4, R16.reuse, R8, RZ ;  /* 0x000000081004723c */ /* 0x04cfe200000018ff */
[----:B------:R-:W2:Y:S01]  /*18400*/  SHFL.IDX PT, R2, R134, RZ, 0x181f ;  /* 0x00181fff86027589 */ /* 0x000ea200000e0000 */
[----:B------:R-:W-:Y:S01]  /*18410*/  BSSY B0, `(.L_x_893) ;  /* 0x00000d0000007945 */ /* 0x000fe20003800000 */
[----:B------:R-:W-:Y:S02]  /*18420*/  ISETP.GE.AND P4, PT, R132, c[0x0][0x1d4], PT ;  /* 0x0000750084007a0c */ /* 0x000fe40003f86270 */
[----:B------:R-:W-:Y:S02]  /*18430*/  ISETP.GE.AND P3, PT, R200, c[0x0][0x1d4], PT ;  /* 0x00007500c8007a0c */ /* 0x000fe40003f66270 */
[----:B------:R-:W-:Y:S01]  /*18440*/  ISETP.GE.AND P2, PT, R199, c[0x0][0x1d4], PT ;  /* 0x00007500c7007a0c */ /* 0x000fe20003f46270 */
[C---:B------:R-:W-:Y:S08]  /*18450*/  HMMA.16816.F32 R8, R16.reuse, R10, RZ ;  /* 0x0000000a1008723c */ /* 0x040ff000000018ff */
[C---:B----4-:R-:W-:Y:S08]  /*18460*/  HMMA.16816.F32 R12, R16.reuse, R160, RZ ;  /* 0x000000a0100c723c */ /* 0x050ff000000018ff */
[----:B------:R-:W-:Y:S01]  /*18470*/  HMMA.16816.F32 R16, R16, R162, RZ ;  /* 0x000000a21010723c */ /* 0x000fe200000018ff */
[C---:B--2---:R-:W-:Y:S04]  /*18480*/  LEA R160, P0, R132.reuse, R2, 0x1 ;  /* 0x0000000284a07211 */ /* 0x044fe800078008ff */
[----:B------:R-:W-:Y:S02]  /*18490*/  LEA.HI.X R161, R132, R0, R133, 0x1, P0 ;  /* 0x0000000084a17211 */ /* 0x000fe400000f0c85 */
[C---:B------:R-:W-:Y:S01]  /*184a0*/  LEA R162, P1, R200.reuse, R2, 0x1 ;  /* 0x00000002c8a27211 */ /* 0x040fe200078208ff */
[C---:B-1----:R-:W-:Y:S02]  /*184b0*/  HMMA.16816.F32 R4, R164.reuse, R168, R4 ;  /* 0x000000a8a404723c */ /* 0x042fe40000001804 */
[----:B------:R-:W-:Y:S01]  /*184c0*/  @!PT LDS RZ, [RZ] ;  /* 0x00000000fffff984 */ /* 0x000fe20000000800 */
[----:B------:R-:W-:Y:S01]  /*184d0*/  @!PT LDS RZ, [RZ] ;  /* 0x00000000fffff984 */ /* 0x000fe20000000800 */
[----:B------:R1:W-:Y:S03]  /*184e0*/  LDGSTS.E.BYPASS.LTC128B.128 [R219+0x8080], [R160.64], !P4 ;  /* 0x08080000a0db7fae */ /* 0x0003e6000e101d48 */
[----:B------:R-:W-:Y:S02]  /*184f0*/  LEA.HI.X R163, R200, R0, R207, 0x1, P1 ;  /* 0x00000000c8a37211 */ /* 0x000fe400008f0ccf */
[----:B------:R-:W-:Y:S01]  /*18500*/  ISETP.GE.AND P1, PT, R137, c[0x0][0x1d4], PT ;  /* 0x0000750089007a0c */ /* 0x000fe20003f26270 */
[C---:B------:R-:W-:Y:S08]  /*18510*/  HMMA.16816.F32 R8, R164.reuse, R170, R8 ;  /* 0x000000aaa408723c */ /* 0x040ff00000001808 */
[C---:B------:R-:W-:Y:S08]  /*18520*/  HMMA.16816.F32 R12, R164.reuse, R172, R12 ;  /* 0x000000aca40c723c */ /* 0x040ff0000000180c */
[----:B------:R-:W-:Y:S04]  /*18530*/  HMMA.16816.F32 R16, R164, R174, R16 ;  /* 0x000000aea410723c */ /* 0x000fe80000001810 */
[C---:B-1----:R-:W-:Y:S04]  /*18540*/  LEA R160, P0, R201.reuse, R2, 0x1 ;  /* 0x00000002c9a07211 */ /* 0x042fe800078008ff */
[----:B------:R-:W-:Y:S04]  /*18550*/  LEA.HI.X R161, R201, R0, R205, 0x1, P0 ;  /* 0x00000000c9a17211 */ /* 0x000fe800000f0ccd */
[C---:B------:R-:W-:Y:S01]  /*18560*/  LEA R2, P0, R199.reuse, R2, 0x1 ;  /* 0x00000002c7027211 */ /* 0x040fe200078008ff */
[----:B------:R1:W-:Y:S03]  /*18570*/  LDGSTS.E.BYPASS.LTC128B.128 [R219+0x9080], [R160.64], !P1 ;  /* 0x09080000a0db7fae */ /* 0x0003e6000c901d48 */
[----:B------:R-:W-:Y:S02]  /*18580*/  LEA.HI.X R3, R199, R0, R206, 0x1, P0 ;  /* 0x00000000c7037211 */ /* 0x000fe400000f0cce */
[----:B------:R-:W-:Y:S01]  /*18590*/  ISETP.GT.AND P0, PT, R195, R208, PT ;  /* 0x000000d0c300720c */ /* 0x000fe20003f04270 */
[----:B------:R1:W-:Y:S06]  /*185a0*/  LDGSTS.E.BYPASS.LTC128B.128 [R219+0xa080], [R162.64], !P3 ;  /* 0x0a080000a2db7fae */ /* 0x0003ec000d901d48 */
[----:B------:R2:W-:Y:S06]  /*185b0*/  LDGSTS.E.BYPASS.LTC128B.128 [R219+0xb080], [R2.64], !P2 ;  /* 0x0b08000002db7fae */ /* 0x0005ec000d101d48 */
[----:B------:R-:W-:Y:S06]  /*185c0*/  LDSM.16.M88.4 R168, [R176] ;  /* 0x00000000b0a8783b */ /* 0x000fec0000000200 */
[----:B------:R-:W-:Y:S06]  /*185d0*/  LDSM.16.M88.4 R164, [R176+0x800] ;  /* 0x00080000b0a4783b */ /* 0x000fec0000000200 */
[----:B------:R-:W-:Y:S06]  /*185e0*/  LDSM.16.M88.4 R172, [R159+-0x3000] ;  /* 0xffd000009fac783b */ /* 0x000fec0000000200 */
[----:B-1----:R-:W1:Y:S06]  /*185f0*/  LDSM.16.M88.4 R160, [R185] ;  /* 0x00000000b9a0783b */ /* 0x002e6c0000000200 */
[----:B------:R-:W0:Y:S01]  /*18600*/  LDGDEPBAR ;  /* 0x00000000000079af */ /* 0x000e220000000000 */
[C---:B-1----:R-:W-:Y:S08]  /*18610*/  HMMA.16816.F32 R4, R160.reuse, R168, R4 ;  /* 0x000000a8a004723c */ /* 0x042ff00000001804 */
[C---:B------:R-:W-:Y:S01]  /*18620*/  HMMA.16816.F32 R8, R160.reuse, R170, R8 ;  /* 0x000000aaa008723c */ /* 0x040fe20000001808 */
[----:B------:R-:W1:Y:S07]  /*18630*/  LDSM.16.M88.4 R168, [R184] ;  /* 0x00000000b8a8783b */ /* 0x000e6e0000000200 */
[C---:B------:R-:W-:Y:S08]  /*18640*/  HMMA.16816.F32 R12, R160.reuse, R164, R12 ;  /* 0x000000a4a00c723c */ /* 0x040ff0000000180c */
[----:B------:R-:W-:Y:S01]  /*18650*/  HMMA.16816.F32 R16, R160, R166, R16 ;  /* 0x000000a6a010723c */ /* 0x000fe20000001810 */
[----:B------:R-:W3:Y:S06]  /*18660*/  LDSM.16.M88.4 R160, [R159+-0x2800] ;  /* 0xffd800009fa0783b */ /* 0x000eec0000000200 */
[----:B------:R-:W-:Y:S01]  /*18670*/  LDSM.16.M88.4 R164, [R182+0x4000] ;  /* 0x00400000b6a4783b */ /* 0x000fe20000000200 */
[C---:B-1----:R-:W-:Y:S08]  /*18680*/  HMMA.16816.F32 R4, R168.reuse, R172, R4 ;  /* 0x000000aca804723c */ /* 0x042ff00000001804 */
[C---:B------:R-:W-:Y:S01]  /*18690*/  HMMA.16816.F32 R8, R168.reuse, R174, R8 ;  /* 0x000000aea808723c */ /* 0x040fe20000001808 */
[----:B------:R-:W1:Y:S07]  /*186a0*/  LDSM.16.M88.4 R172, [R177+0x1000] ;  /* 0x00100000b1ac783b */ /* 0x000e6e0000000200 */
[C---:B---3--:R-:W-:Y:S08]  /*186b0*/  HMMA.16816.F32 R12, R168.reuse, R160, R12 ;  /* 0x000000a0a80c723c */ /* 0x048ff0000000180c */
[----:B------:R-:W-:Y:S01]  /*186c0*/  HMMA.16816.F32 R16, R168, R162, R16 ;  /* 0x000000a2a810723c */ /* 0x000fe20000001810 */
[----:B------:R-:W3:Y:S06]  /*186d0*/  LDSM.16.M88.4 R160, [R177+0x1800] ;  /* 0x00180000b1a0783b */ /* 0x000eec0000000200 */
[----:B------:R-:W-:Y:S01]  /*186e0*/  LDSM.16.M88.4 R168, [R183+0x4000] ;  /* 0x00400000b7a8783b */ /* 0x000fe20000000200 */
[C---:B-1----:R-:W-:Y:S08]  /*186f0*/  HMMA.16816.F32 R4, R164.reuse, R172, R4 ;  /* 0x000000aca404723c */ /* 0x042ff00000001804 */
[C---:B------:R-:W-:Y:S01]  /*18700*/  HMMA.16816.F32 R8, R164.reuse, R174, R8 ;  /* 0x000000aea408723c */ /* 0x040fe20000001808 */
[----:B------:R-:W1:Y:S07]  /*18710*/  LDSM.16.M88.4 R172, [R189] ;  /* 0x00000000bdac783b */ /* 0x000e6e0000000200 */
[C---:B---3--:R-:W-:Y:S08]  /*18720*/  HMMA.16816.F32 R12, R164.reuse, R160, R12 ;  /* 0x000000a0a40c723c */ /* 0x048ff0000000180c */
[----:B------:R-:W-:Y:S01]  /*18730*/  HMMA.16816.F32 R16, R164, R162, R16 ;  /* 0x000000a2a410723c */ /* 0x000fe20000001810 */
[----:B------:R-:W3:Y:S06]  /*18740*/  LDSM.16.M88.4 R160, [R188] ;  /* 0x00000000bca0783b */ /* 0x000eec0000000200 */
        /* <DEDUP_REMOVED lines=10> */
[----:B------:R-:W1:Y:S07]  /*187f0*/  LDSM.16.M88.4 R172, [R159+-0x2000] ;  /* 0xffe000009fac783b */ /* 0x000e6e0000000200 */
[C---:B---3--:R-:W-:Y:S08]  /*18800*/  HMMA.16816.F32 R12, R164.reuse, R160, R12 ;  /* 0x000000a0a40c723c */ /* 0x048ff0000000180c */
        /* <DEDUP_REMOVED lines=57> */
[----:B------:R-:W3:Y:S01]  /*18ba0*/  LDSM.16.M88.4 R160, [R159+0x800] ;  /* 0x000800009fa0783b */ /* 0x000ee20000000200 */
[----:B------:R-:W-:Y:S05]  /*18bb0*/  DEPBAR.LE SB0, 0x0 ;  /* 0x000080000000791a */ /* 0x000fea0000000000 */
[----:B------:R-:W-:Y:S01]  /*18bc0*/  BAR.SYNC.DEFER_BLOCKING 0x0 ;  /* 0x0000000000007b1d */ /* 0x000fe20000010000 */
[C---:B-1----:R-:W-:Y:S08]  /*18bd0*/  HMMA.16816.F32 R4, R168.reuse, R172, R4 ;  /* 0x000000aca804723c */ /* 0x042ff00000001804 */
[C---:B------:R-:W-:Y:S08]  /*18be0*/  HMMA.16816.F32 R8, R168.reuse, R174, R8 ;  /* 0x000000aea808723c */ /* 0x040ff00000001808 */
[C---:B---3--:R-:W-:Y:S08]  /*18bf0*/  HMMA.16816.F32 R12, R168.reuse, R160, R12 ;  /* 0x000000a0a80c723c */ /* 0x048ff0000000180c */
[----:B------:R-:W-:Y:S01]  /*18c00*/  FMUL.FTZ R0, R4, c[0x0][0x320] ;  /* 0x0000c80004007a20 */ /* 0x000fe20000410000 */
[----:B------:R-:W-:Y:S03]  /*18c10*/  HMMA.16816.F32 R16, R168, R162, R16 ;  /* 0x000000a2a810723c */ /* 0x000fe60000001810 */
        /* <DEDUP_REMOVED lines=32> */
[----:B---34-:R-:W-:Y:S02]  /*18e20*/  IMAD.MOV.U32 R196, RZ, RZ, c[0x0][0x2b8] ;  /* 0x0000ae00ffc47624 */ /* 0x018fe400078e00ff */
[----:B------:R-:W-:Y:S02]  /*18e30*/  IMAD.MOV.U32 R197, RZ, RZ, RZ ;  /* 0x000000ffffc57224 */ /* 0x000fe400078e00ff */
[----:B--2---:R-:W-:Y:S01]  /*18e40*/  IMAD R2, R195, 0x20, R226 ;  /* 0x00000020c3027824 */ /* 0x004fe200078e02e2 */
[----:B------:R-:W-:Y:S04]  /*18e50*/  ISETP.NE.AND P6, PT, R196, 0x1, PT ;  /* 0x00000001c400780c */ /* 0x000fe80003fc5270 */
[----:B------:R-:W-:Y:S05]  /*18e60*/  IADD3 R2, R2, -0x20, R212 ;  /* 0xffffffe002027810 */ /* 0x000fea0007ffe0d4 */
[--C-:B------:R-:W-:Y:S04]  /*18e70*/  IMAD.MOV.U32 R0, RZ, RZ, R2.reuse ;  /* 0x000000ffff007224 */ /* 0x100fe800078e0002 */
        /* <DEDUP_REMOVED lines=24> */
.L_x_1004:
[----:B------:R-:W-:-:S05]  /*19000*/  BRA.DIV ~URZ, `(.L_x_896) ;  /* 0x00008a527f007947 */ /* 0x000fca000b800000 */
[----:B--2---:R2:W4:Y:S02]  /*19010*/  SHFL.IDX PT, R0, R5, RZ, 0x181f ;  /* 0x00181fff05007589 */ /* 0x00452400000e0000 */
.L_x_1005:
[C---:B----4-:R-:W-:Y:S04]  /*19020*/  LEA R2, P0, R132.reuse, R0, 0x1 ;  /* 0x0000000084027211 */ /* 0x050fe800078008ff */
[----:B---3--:R-:W-:Y:S05]  /*19030*/  LEA.HI.X R3, R132, R4, R133, 0x1, P0 ;  /* 0x0000000484037211 */ /* 0x008fea00000f0c85 */
[----:B------:R-:W-:Y:S01]  /*19040*/  @!PT LDS RZ, [RZ] ;  /* 0x00000000fffff984 */ /* 0x000fe20000000800 */
[----:B------:R-:W-:Y:S01]  /*19050*/  @!PT LDS RZ, [RZ] ;  /* 0x00000000fffff984 */ /* 0x000fe20000000800 */
[----:B------:R-:W-:Y:S01]  /*19060*/  @!PT LDS RZ, [RZ] ;  /* 0x00000000fffff984 */ /* 0x000fe20000000800 */
[----:B------:R3:W-:Y:S02]  /*19070*/  LDGSTS.E.BYPASS.LTC128B.128 [R194+0xc080], [R2.64], !P4 ;  /* 0x0c08000002c27fae */ /* 0x0007e4000e101d48 */
[C---:B---3--:R-:W-:Y:S04]  /*19080*/  LEA R2, P0, R201.reuse, R0, 0x1 ;  /* 0x00000000c9027211 */ /* 0x048fe800078008ff */
[----:B------:R-:W-:Y:S02]  /*19090*/  LEA.HI.X R3, R201, R4, R205, 0x1, P0 ;  /* 0x00000004c9037211 */ /* 0x000fe400000f0ccd */
[C---:B------:R-:W-:Y:S03]  /*190a0*/  LEA R6, P0, R200.reuse, R0, 0x1 ;  /* 0x00000000c8067211 */ /* 0x040fe600078008ff */
[----:B------:R3:W-:Y:S01]  /*190b0*/  LDGSTS.E.BYPASS.LTC128B.128 [R194+0xd080], [R2.64], !P1 ;  /* 0x0d08000002c27fae */ /* 0x0007e2000c901d48 */
[----:B------:R-:W-:Y:S05]  /*190c0*/  LEA.HI.X R7, R200, R4, R207, 0x1, P0 ;  /* 0x00000004c8077211 */ /* 0x000fea00000f0ccf */
[----:B------:R4:W-:Y:S01]  /*190d0*/  LDGSTS.E.BYPASS.LTC128B.128 [R194+0xe080], [R6.64], !P3 ;  /* 0x0e08000006c27fae */ /* 0x0009e2000d901d48 */
[C---:B---3--:R-:W-:Y:S04]  /*190e0*/  LEA R2, P0, R199.reuse, R0, 0x1 ;  /* 0x00000000c7027211 */ /* 0x048fe800078008ff */
[----:B------:R-:W-:Y:S05]  /*190f0*/  LEA.HI.X R3, R199, R4, R206, 0x1, P0 ;  /* 0x00000004c7037211 */ /* 0x000fea00000f0cce */
[----:B------:R4:W-:Y:S04]  /*19100*/  LDGSTS.E.BYPASS.LTC128B.128 [R194+0xf080], [R2.64], !P2 ;  /* 0x0f08000002c27fae */ /* 0x0009e8000d101d48 */
.L_x_894:
[----:B---34-:R-:W-:Y:S05]  /*19110*/  BSYNC B0 ;  /* 0x0000000000007941 */ /* 0x018fea0003800000 */
.L_x_893:
[----:B------:R-:W-:Y:S01]  /*19120*/  LOP3.LUT R8, RZ, c[0x0][0x324], RZ, 0x33, !PT ;  /* 0x0000c900ff087a12 */ /* 0x000fe200078e33ff */
[----:B--2---:R-:W-:Y:S01]  /*19130*/  IMAD.MOV.U32 R0, RZ, RZ, c[0x0][0x2c4] ;  /* 0x0000b100ff007624 */ /* 0x004fe200078e00ff */
[----:B------:R-:W0:Y:S01]  /*19140*/  LDGDEPBAR ;  /* 0x00000000000079af */ /* 0x000e220000000000 */
[----:B------:R-:W-:Y:S02]  /*19150*/  IMAD.IADD R4, R231, 0x1, R227 ;  /* 0x00000001e7047824 */ /* 0x000fe400078e02e3 */
[----:B------:R-:W-:Y:S01]  /*19160*/  IMAD.SHL.U32 R5, R195, 0x20, RZ ;  /* 0x00000020c3057824 */ /* 0x000fe200078e00ff */
[----:B------:R-:W-:Y:S11]  /*19170*/  ISETP.NE.AND P0, PT, R0, 0x1, PT ;  /* 0x000000010000780c */ /* 0x000ff60003f05270 */
[----:B------:R-:W-:Y:S02]  /*19180*/  @!UPT UIADD3 URZ, URZ, URZ, URZ ;  /* 0x0000003f3f3ff290 */ /* 0x000fe4000fffe03f */
[----:B------:R-:W-:Y:S05]  /*19190*/  @P0 IMAD.HI.U32 R0, R4, c[0x0][0x2c8], RZ ;  /* 0x0000b20004000a27 */ /* 0x000fea00078e00ff */
[----:B------:R-:W-:Y:S02]  /*191a0*/  @P0 SHF.R.U32.HI R4, RZ, c[0x0][0x2cc], R0 ;  /* 0x0000b300ff040a19 */ /* 0x000fe40000011600 */
[----:B------:R-:W-:Y:S04]  /*191b0*/  IADD3 R0, -R215, 0x1, -R5 ;  /* 0x00000001d7007810 */ /* 0x000fe80007ffe905 */
[----:B------:R-:W-:Y:S04]  /*191c0*/  IADD3 R6, -R210, R0, R209 ;  /* 0x00000000d2067210 */ /* 0x000fe80007ffe1d1 */
[----:B------:R-:W-:Y:S01]  /*191d0*/  IADD3 R7, R6, c[0x0][0x328], RZ ;  /* 0x0000ca0006077a10 */ /* 0x000fe20007ffe0ff */
[----:B------:R-:W-:-:S05]  /*191e0*/  BRA.DIV ~URZ, `(.L_x_897) ;  /* 0x000088d27f007947 */ /* 0x000fca000b800000 */
[----:B------:R2:W3:Y:S02]  /*191f0*/  SHFL.IDX PT, R3, R4, RZ, 0x1c1f ;  /* 0x001c1fff04037589 */ /* 0x0004e400000e0000 */
.L_x_1006:
[-C--:B---3--:R-:W-:Y:S01]  /*19200*/  IADD3 R2, R7, R3.reuse, RZ ;  /* 0x0000000307027210 */ /* 0x088fe20007ffe0ff */
[----:B------:R-:W-:Y:S02]  /*19210*/  IMAD.MOV.U32 R0, RZ, RZ, c[0x0][0x32c] ;  /* 0x0000cb00ff007624 */ /* 0x000fe400078e00ff */
[----:B------:R-:W-:Y:S03]  /*19220*/  IMAD.IADD R6, R8, 0x1, R6 ;  /* 0x0000000108067824 */ /* 0x000fe600078e0206 */
[----:B------:R-:W-:Y:S02]  /*19230*/  ISETP.GE.AND P0, PT, R0, 0x1, PT ;  /* 0x000000010000780c */ /* 0x000fe40003f06270 */
[----:B------:R-:W-:Y:S11]  /*19240*/  IADD3 R0, R6, R3, RZ ;  /* 0x0000000306007210 */ /* 0x000ff60007ffe0ff */
        /* <DEDUP_REMOVED lines=14> */
.L_x_900:
[----:B------:R-:W-:Y:S04]  /*19330*/  MOV R8, c[0x0][0x32c] ;  /* 0x0000cb0000087a02 */ /* 0x000fe80000000f00 */
[----:B------:R-:W-:Y:S11]  /*19340*/  ISETP.NE.AND P0, PT, R8, 0x1, PT ;  /* 0x000000010800780c */ /* 0x000ff60003f05270 */
[----:B------:R-:W-:Y:S02]  /*19350*/  @!UPT UIADD3 URZ, URZ, URZ, URZ ;  /* 0x0000003f3f3ff290 */ /* 0x000fe4000fffe03f */
[----:B------:R-:W-:Y:S05]  /*19360*/  @P0 IMAD.HI.U32 R8, R3, c[0x0][0x330], RZ ;  /* 0x0000cc0003080a27 */ /* 0x000fea00078e00ff */
[----:B------:R-:W-:Y:S02]  /*19370*/  @P0 SHF.R.U32.HI R3, RZ, c[0x0][0x334], R8 ;  /* 0x0000cd00ff030a19 */ /* 0x000fe40000011608 */
.L_x_901:
[----:B------:R-:W-:Y:S05]  /*19380*/  BSYNC B0 ;  /* 0x0000000000007941 */ /* 0x000fea0003800000 */
.L_x_899:
[----:B------:R-:W-:Y:S04]  /*19390*/  IMAD R3, R3, c[0x0][0x32c], -R5 ;  /* 0x0000cb0003037a24 */ /* 0x000fe800078e0a05 */
[----:B------:R-:W-:Y:S05]  /*193a0*/  IMAD.IADD R3, R3, 0x1, -R215 ;  /* 0x0000000103037824 */ /* 0x000fea00078e0ad7 */
[----:B------:R-:W-:Y:S02]  /*193b0*/  IMNMX R0, R0, R3, !PT ;  /* 0x0000000300007217 */ /* 0x000fe40007800200 */
[----:B------:R-:W-:Y:S04]  /*193c0*/  IADD3 R3, R3, c[0x0][0x32c], RZ ;  /* 0x0000cb0003037a10 */ /* 0x000fe80007ffe0ff */
[----:B------:R-:W-:Y:S02]  /*193d0*/  IMNMX R2, R2, R3, PT ;  /* 0x0000000302027217 */ /* 0x000fe40003800200 */
.L_x_898:
[----:B------:R-:W-:Y:S04]  /*193e0*/  ISETP.GT.AND P1, PT, R195, -0x1, PT ;  /* 0xffffffffc300780c */ /* 0x000fe80003f24270 */
[C---:B------:R-:W-:Y:S02]  /*193f0*/  ISETP.GT.AND P2, PT, R0.reuse, RZ, P1 ;  /* 0x000000ff0000720c */ /* 0x040fe40000f44270 */
[----:B------:R-:W-:Y:S02]  /*19400*/  ISETP.GT.AND P0, PT, R0, 0x1, P1 ;  /* 0x000000010000780c */ /* 0x000fe40000f04270 */
[C---:B------:R-:W-:Y:S02]  /*19410*/  ISETP.LT.OR P2, PT, R2.reuse, 0x1, P2 ;  /* 0x000000010200780c */ /* 0x040fe40001741670 */
[----:B------:R-:W-:Y:S02]  /*19420*/  ISETP.LT.OR P0, PT, R2, 0x2, P0 ;  /* 0x000000020200780c */ /* 0x000fe40000701670 */
[----:B------:R-:W-:Y:S02]  /*19430*/  FSEL R14, R167, -INF , !P2 ;  /* 0xff800000a70e7808 */ /* 0x000fe40005000000 */
[----:B------:R-:W-:Y:S02]  /*19440*/  ISETP.GT.AND P2, PT, R0, 0x8, P1 ;  /* 0x000000080000780c */ /* 0x000fe40000f44270 */
[----:B------:R-:W-:Y:S02]  /*19450*/  FSEL R161, R164, -INF , !P0 ;  /* 0xff800000a4a17808 */ /* 0x000fe40004000000 */
        /* <DEDUP_REMOVED lines=10> */
[C---:B------:R-:W-:Y:S02]  /*19500*/  ISETP.GT.AND P2, PT, R0.reuse, 0x18, P1 ;  /* 0x000000180000780c */ /* 0x040fe40000f44270 */
[----:B------:R-:W-:Y:S02]  /*19510*/  FSEL R17, R11, -INF , !P0 ;  /* 0xff8000000b117808 */ /* 0x000fe40004000000 */
[----:B------:R-:W-:Y:S02]  /*19520*/  ISETP.GT.AND P0, PT, R0, 0x19, P1 ;  /* 0x000000190000780c */ /* 0x000fe40000f04270 */
[C---:B------:R-:W-:Y:S02]  /*19530*/  ISETP.LT.OR P2, PT, R2.reuse, 0x19, P2 ;  /* 0x000000190200780c */ /* 0x040fe40001741670 */
[----:B------:R-:W-:Y:S02]  /*19540*/  ISETP.LT.OR P0, PT, R2, 0x1a, P0 ;  /* 0x0000001a0200780c */ /* 0x000fe40000701670 */
[----:B------:R-:W-:Y:S02]  /*19550*/  FSEL R16, R10, -INF , !P2 ;  /* 0xff8000000a107808 */ /* 0x000fe40005000000 */
[----:B------:R-:W-:Y:S01]  /*19560*/  FSEL R15, R9, -INF , !P0 ;  /* 0xff800000090f7808 */ /* 0x000fe20004000000 */
[----:B------:R-:W-:-:S06]  /*19570*/  BRA.DIV ~URZ, `(.L_x_902) ;  /* 0x000085b27f007947 */ /* 0x000fcc000b800000 */
[----:B------:R3:W4:Y:S02]  /*19580*/  SHFL.IDX PT, R3, R4, 0x1, 0x1c1f ;  /* 0x003c1f0004037f89 */ /* 0x00072400000e0000 */
.L_x_1007:
[----:B----4-:R-:W-:Y:S01]  /*19590*/  IADD3 R2, R7, R3, RZ ;  /* 0x0000000307027210 */ /* 0x010fe20007ffe0ff */
        /* <DEDUP_REMOVED lines=11> */
[----:B--23--:R-:W-:Y:S05]  /*19650*/  IMAD.MOV.U32 R4, RZ, RZ, c[0x0][0x32c] ;  /* 0x0000cb00ff047624 */ /* 0x00cfea00078e00ff */
[----:B------:R-:W-:Y:S11]  /*19660*/  ISETP.NE.AND P0, PT, R4, 0x1, PT ;  /* 0x000000010400780c */ /* 0x000ff60003f05270 */
[----:B------:R-:W-:Y:S02]  /*19670*/  @!UPT UIADD3 URZ, URZ, URZ, URZ ;  /* 0x0000003f3f3ff290 */ /* 0x000fe4000fffe03f */
[----:B------:R-:W-:Y:S05]  /*19680*/  @P0 IMAD.HI.U32 R4, R3, c[0x0][0x330], RZ ;  /* 0x0000cc0003040a27 */ /* 0x000fea00078e00ff */
[----:B------:R-:W-:Y:S04]  /*19690*/  @P0 SHF.R.U32.HI R3, RZ, c[0x0][0x334], R4 ;  /* 0x0000cd00ff030a19 */ /* 0x000fe80000011604 */
[----:B------:R-:W-:Y:S01]  /*196a0*/  LOP3.LUT R3, RZ, R3, RZ, 0x33, !PT ;  /* 0x00000003ff037212 */ /* 0x000fe200078e33ff */
[----:B------:R-:W-:-:S05]  /*196b0*/  BRA `(.L_x_906) ;  /* 0x0000005000007947 */ /* 0x000fca0003800000 */
.L_x_905:
[----:B--23--:R-:W-:Y:S04]  /*196c0*/  MOV R4, c[0x0][0x32c] ;  /* 0x0000cb0000047a02 */ /* 0x00cfe80000000f00 */
[----:B------:R-:W-:Y:S11]  /*196d0*/  ISETP.NE.AND P0, PT, R4, 0x1, PT ;  /* 0x000000010400780c */ /* 0x000ff60003f05270 */
[----:B------:R-:W-:Y:S02]  /*196e0*/  @!UPT UIADD3 URZ, URZ, URZ, URZ ;  /* 0x0000003f3f3ff290 */ /* 0x000fe4000fffe03f */
[----:B------:R-:W-:Y:S05]  /*196f0*/  @P0 IMAD.HI.U32 R4, R3, c[0x0][0x330], RZ ;  /* 0x0000cc0003040a27 */ /* 0x000fea00078e00ff */
[----:B------:R-:W-:Y:S02]  /*19700*/  @P0 SHF.R.U32.HI R3, RZ, c[0x0][0x334], R4 ;  /* 0x0000cd00ff030a19 */ /* 0x000fe40000011604 */
.L_x_906:
[----:B------:R-:W-:Y:S05]  /*19710*/  BSYNC B0 ;  /* 0x0000000000007941 */ /* 0x000fea0003800000 */
.L_x_904:
[----:B------:R-:W-:Y:S04]  /*19720*/  IMAD R5, R3, c[0x0][0x32c], -R5 ;  /* 0x0000cb0003057a24 */ /* 0x000fe800078e0a05 */
[----:B------:R-:W-:Y:S05]  /*19730*/  IMAD.IADD R3, R5, 0x1, -R215 ;  /* 0x0000000105037824 */ /* 0x000fea00078e0ad7 */
[----:B------:R-:W-:Y:S02]  /*19740*/  IMNMX R0, R0, R3, !PT ;  /* 0x0000000300007217 */ /* 0x000fe40007800200 */
[----:B------:R-:W-:Y:S04]  /*19750*/  IADD3 R3, R3, c[0x0][0x32c], RZ ;  /* 0x0000cb0003037a10 */ /* 0x000fe80007ffe0ff */
[----:B------:R-:W-:Y:S02]  /*19760*/  IMNMX R2, R2, R3, PT ;  /* 0x0000000302027217 */ /* 0x000fe40003800200 */
.L_x_903:
[C---:B------:R-:W-:Y:S02]  /*19770*/  ISETP.GT.AND P0, PT, R0.reuse, RZ, P1 ;  /* 0x000000ff0000720c */ /* 0x040fe40000f04270 */
[----:B------:R-:W-:Y:S02]  /*19780*/  ISETP.GT.AND P2, PT, R0, 0x1, P1 ;  /* 0x000000010000780c */ /* 0x000fe40000f44270 */
[C---:B------:R-:W-:Y:S02]  /*19790*/  ISETP.LT.OR P0, PT, R2.reuse, 0x1, P0 ;  /* 0x000000010200780c */ /* 0x040fe40000701670 */
[----:B------:R-:W-:Y:S02]  /*197a0*/  ISETP.LT.OR P2, PT, R2, 0x2, P2 ;  /* 0x000000020200780c */ /* 0x000fe40001741670 */
[----:B------:R-:W-:Y:S02]  /*197b0*/  FSEL R6, R175, -INF , !P0 ;  /* 0xff800000af067808 */ /* 0x000fe40004000000 */
[----:B------:R-:W-:Y:S02]  /*197c0*/  ISETP.GT.AND P0, PT, R0, 0x8, P1 ;  /* 0x000000080000780c */ /* 0x000fe40000f04270 */
[----:B------:R-:W-:Y:S02]  /*197d0*/  FSEL R13, R174, -INF , !P2 ;  /* 0xff800000ae0d7808 */ /* 0x000fe40005000000 */
[----:B------:R-:W-:Y:S02]  /*197e0*/  ISETP.LT.OR P0, PT, R2, 0x9, P0 ;  /* 0x000000090200780c */ /* 0x000fe40000701670 */
[C---:B------:R-:W-:Y:S02]  /*197f0*/  ISETP.GT.AND P2, PT, R0.reuse, 0x9, P1 ;  /* 0x000000090000780c */ /* 0x040fe40000f44270 */
[----:B------:R-:W-:Y:S02]  /*19800*/  FSEL R12, R173, -INF , !P0 ;  /* 0xff800000ad0c7808 */ /* 0x000fe40004000000 */
[----:B------:R-:W-:Y:S02]  /*19810*/  ISETP.GT.AND P0, PT, R0, 0x10, P1 ;  /* 0x000000100000780c */ /* 0x000fe40000f04270 */
[C---:B------:R-:W-:Y:S02]  /*19820*/  ISETP.LT.OR P2, PT, R2.reuse, 0xa, P2 ;  /* 0x0000000a0200780c */ /* 0x040fe40001741670 */
[----:B------:R-:W-:Y:S02]  /*19830*/  ISETP.LT.OR P0, PT, R2, 0x11, P0 ;  /* 0x000000110200780c */ /* 0x000fe40000701670 */
[----:B------:R-:W-:Y:S02]  /*19840*/  FSEL R11, R172, -INF , !P2 ;  /* 0xff800000ac0b7808 */ /* 0x000fe40005000000 */
[----:B------:R-:W-:Y:S02]  /*19850*/  ISETP.GT.AND P3, PT, R0, 0x11, P1 ;  /* 0x000000110000780c */ /* 0x000fe40000f64270 */
[----:B------:R-:W-:Y:S02]  /*19860*/  FSEL R10, R162, -INF , !P0 ;  /* 0xff800000a20a7808 */ /* 0x000fe40004000000 */
[C---:B------:R-:W-:Y:S02]  /*19870*/  ISETP.GT.AND P2, PT, R0.reuse, 0x18, P1 ;  /* 0x000000180000780c */ /* 0x040fe40000f44270 */
[----:B------:R-:W-:Y:S02]  /*19880*/  ISETP.GT.AND P0, PT, R0, 0x19, P1 ;  /* 0x000000190000780c */ /* 0x000fe40000f04270 */
[----:B------:R-:W-:Y:S02]  /*19890*/  FMNMX.FTZ R0, R14, R135, !PT ;  /* 0x000000870e007209 */ /* 0x000fe40007810000 */
[----:B------:R-:W-:Y:S02]  /*198a0*/  FMNMX.FTZ R3, R6, R136, !PT ;  /* 0x0000008806037209 */ /* 0x000fe40007810000 */
[----:B------:R-:W-:Y:S02]  /*198b0*/  FMNMX.FTZ R0, R161, R0, !PT ;  /* 0x00000000a1007209 */ /* 0x000fe40007810000 */
[----:B------:R-:W-:Y:S02]  /*198c0*/  FMNMX.FTZ R3, R13, R3, !PT ;  /* 0x000000030d037209 */ /* 0x000fe40007810000 */
[C---:B------:R-:W-:Y:S02]  /*198d0*/  ISETP.LT.OR P3, PT, R2.reuse, 0x12, P3 ;  /* 0x000000120200780c */ /* 0x040fe40001f61670 */
[C---:B------:R-:W-:Y:S02]  /*198e0*/  ISETP.LT.OR P1, PT, R2.reuse, 0x19, P2 ;  /* 0x000000190200780c */ /* 0x040fe40001721670 */
[----:B------:R-:W-:Y:S02]  /*198f0*/  ISETP.LT.OR P0, PT, R2, 0x1a, P0 ;  /* 0x0000001a0200780c */ /* 0x000fe40000701670 */
[----:B------:R-:W-:Y:S02]  /*19900*/  FMNMX.FTZ R2, R160, R0, !PT ;  /* 0x00000000a0027209 */ /* 0x000fe40007810000 */
[----:B------:R-:W-:Y:S02]  /*19910*/  FMNMX.FTZ R0, R12, R3, !PT ;  /* 0x000000030c007209 */ /* 0x000fe40007810000 */
[----:B------:R-:W-:Y:S02]  /*19920*/  FMNMX.FTZ R2, R19, R2, !PT ;  /* 0x0000000213027209 */ /* 0x000fe40007810000 */
[----:B------:R-:W-:Y:S02]  /*19930*/  FMNMX.FTZ R0, R11, R0, !PT ;  /* 0x000000000b007209 */ /* 0x000fe40007810000 */
[----:B------:R-:W-:Y:S02]  /*19940*/  FSEL R9, R165, -INF , !P3 ;  /* 0xff800000a5097808 */ /* 0x000fe40005800000 */
[----:B------:R-:W-:Y:S02]  /*19950*/  FMNMX.FTZ R2, R18, R2, !PT ;  /* 0x0000000212027209 */ /* 0x000fe40007810000 */
[----:B------:R-:W-:Y:S02]  /*19960*/  FMNMX.FTZ R0, R10, R0, !PT ;  /* 0x000000000a007209 */ /* 0x000fe40007810000 */
[----:B------:R-:W-:Y:S02]  /*19970*/  FSEL R8, R163, -INF , !P1 ;  /* 0xff800000a3087808 */ /* 0x000fe40004800000 */
[----:B------:R-:W-:Y:S02]  /*19980*/  FMNMX.FTZ R2, R17, R2, !PT ;  /* 0x0000000211027209 */ /* 0x000fe40007810000 */
[----:B------:R-:W-:Y:S02]  /*19990*/  FMNMX.FTZ R0, R9, R0, !PT ;  /* 0x0000000009007209 */ /* 0x000fe40007810000 */
[----:B-1----:R-:W-:Y:S02]  /*199a0*/  FSEL R7, R166, -INF , !P0 ;  /* 0xff800000a6077808 */ /* 0x002fe40004000000 */
[----:B------:R-:W-:Y:S02]  /*199b0*/  FMNMX.FTZ R2, R16, R2, !PT ;  /* 0x0000000210027209 */ /* 0x000fe40007810000 */
[----:B------:R-:W-:Y:S02]  /*199c0*/  FMNMX.FTZ R0, R8, R0, !PT ;  /* 0x0000000008007209 */ /* 0x000fe40007810000 */
[----:B--23--:R-:W-:Y:S02]  /*199d0*/  FMNMX.FTZ R4, R15, R2, !PT ;  /* 0x000000020f047209 */ /* 0x00cfe40007810000 */
[----:B------:R-:W-:Y:S01]  /*199e0*/  FMNMX.FTZ R5, R7, R0, !PT ;  /* 0x0000000007057209 */ /* 0x000fe20007810000 */
[----:B------:R-:W-:-:S05]  /*199f0*/  BRA.DIV ~URZ, `(.L_x_907) ;  /* 0x000081a27f007947 */ /* 0x000fca000b800000 */
[----:B------:R1:W2:Y:S02]  /*19a00*/  SHFL.BFLY PT, R0, R4, 0x2, 0x1f ;  /* 0x0c401f0004007f89 */ /* 0x0002a400000e0000 */
.L_x_1008:
[----:B-12---:R-:W-:Y:S01]  /*19a10*/  FMNMX.FTZ R4, R4, R0, !PT ;  /* 0x0000000004047209 */ /* 0x006fe20007810000 */
[----:B------:R-:W-:-:S05]  /*19a20*/  BRA.DIV ~URZ, `(.L_x_908) ;  /* 0x000081b27f007947 */ /* 0x000fca000b800000 */
[----:B------:R-:W1:Y:S02]  /*19a30*/  SHFL.BFLY PT, R0, R4, 0x1, 0x1f ;  /* 0x0c201f0004007f89 */ /* 0x000e6400000e0000 */
[----:B-1----:R-:W-:Y:S02]  /*19a40*/  FMNMX.FTZ R134, R4, R0, !PT ;  /* 0x0000000004867209 */ /* 0x002fe40007810000 */
[----:B------:R-:W1:Y:S02]  /*19a50*/  SHFL.BFLY PT, R0, R5, 0x2, 0x1f ;  /* 0x0c401f0005007f89 */ /* 0x000e6400000e0000 */
[----:B-1----:R-:W-:Y:S05]  /*19a60*/  FMNMX.FTZ R4, R5, R0, !PT ;  /* 0x0000000005047209 */ /* 0x002fea0007810000 */
[----:B------:R1:W2:Y:S02]  /*19a70*/  SHFL.BFLY PT, R0, R4, 0x1, 0x1f ;  /* 0x0c201f0004007f89 */ /* 0x0002a400000e0000 */
.L_x_1009:
[C---:B------:R-:W-:Y:S01]  /*19a80*/  FSETP.NEU.FTZ.AND P0, PT, R134.reuse, -INF , PT ;  /* 0xff8000008600780b */ /* 0x040fe20003f1d000 */
[----:B------:R-:W-:Y:S01]  /*19a90*/  FMUL.FTZ R2, R134, c[0x0][0x2d0] ;  /* 0x0000b40086027a20 */ /* 0x000fe20000410000 */
[----:B--2---:R-:W-:Y:S01]  /*19aa0*/  FMNMX.FTZ R3, R0, R4, !PT ;  /* 0x0000000400037209 */ /* 0x004fe20007810000 */
[----:B------:R-:W-:Y:S01]  /*19ab0*/  WARPSYNC 0xffffffff ;  /* 0xffffffff00007948 */ /* 0x000fe20003800000 */
[----:B------:R-:W-:Y:S02]  /*19ac0*/  FSEL R0, R134, RZ, P0 ;  /* 0x000000ff86007208 */ /* 0x000fe40000000000 */
[----:B------:R-:W-:Y:S02]  /*19ad0*/  FSEL R2, R2, RZ, P0 ;  /* 0x000000ff02027208 */ /* 0x000fe40000000000 */
[----:B------:R-:W-:Y:S01]  /*19ae0*/  FSETP.NEU.FTZ.AND P0, PT, R3, -INF , PT ;  /* 0xff8000000300780b */ /* 0x000fe20003f1d000 */
[----:B------:R-:W-:Y:S02]  /*19af0*/  FADD.FTZ R0, -R0, R135 ;  /* 0x0000008700007221 */ /* 0x000fe40000010100 */
        /* <DEDUP_REMOVED lines=20> */
[----:B---3--:R-:W-:Y:S01]  /*19c40*/  F2FP.PACK_AB R160, R4, R15 ;  /* 0x0000000f04a0723e */ /* 0x008fe200000000ff */
[C---:B------:R-:W-:Y:S01]  /*19c50*/  FMUL.FTZ R29, R0.reuse, R29 ;  /* 0x0000001d001d7220 */ /* 0x040fe20000410000 */
[----:B------:R-:W1:Y:S01]  /*19c60*/  MUFU.EX2 R15, R19 ;  /* 0x00000013000f7308 */ /* 0x000e620000000800 */
[C---:B------:R-:W-:Y:S02]  /*19c70*/  FMUL.FTZ R32, R0.reuse, R32 ;  /* 0x0000002000207220 */ /* 0x040fe40000410000 */
[C---:B------:R-:W-:Y:S02]  /*19c80*/  FMUL.FTZ R33, R0.reuse, R33 ;  /* 0x0000002100217220 */ /* 0x040fe40000410000 */
[C---:B------:R-:W-:Y:S02]  /*19c90*/  FMUL.FTZ R36, R0.reuse, R36 ;  /* 0x0000002400247220 */ /* 0x040fe40000410000 */
[----:B------:R-:W-:Y:S02]  /*19ca0*/  FMUL.FTZ R37, R0, R37 ;  /* 0x0000002500257220 */ /* 0x000fe40000410000 */
[----:B----4-:R-:W-:Y:S01]  /*19cb0*/  FADD.FTZ R5, R4, R2 ;  /* 0x0000000204057221 */ /* 0x010fe20000010000 */
[C---:B------:R-:W-:Y:S01]  /*19cc0*/  FSEL R2, R3.reuse, RZ, P0 ;  /* 0x000000ff03027208 */ /* 0x040fe20000000000 */
[----:B------:R-:W-:Y:S02]  /*19cd0*/  FMUL.FTZ R4, R3, c[0x0][0x2d0] ;  /* 0x0000b40003047a20 */ /* 0x000fe40000410000 */
[----:B------:R-:W-:Y:S02]  /*19ce0*/  FMUL.FTZ R40, R0, R40 ;  /* 0x0000002800287220 */ /* 0x000fe40000410000 */
[----:B------:R-:W-:Y:S01]  /*19cf0*/  FADD.FTZ R2, -R2, R136 ;  /* 0x0000008802027221 */ /* 0x000fe20000010100 */
[----:B------:R-:W-:Y:S01]  /*19d00*/  FSEL R4, R4, RZ, P0 ;  /* 0x000000ff04047208 */ /* 0x000fe20000000000 */
[----:B------:R-:W-:Y:S01]  /*19d10*/  FMUL.FTZ R41, R0, R41 ;  /* 0x0000002900297220 */ /* 0x000fe20000410000 */
[----:B------:R-:W-:Y:S01]  /*19d20*/  ISETP.GT.AND P0, PT, R195, R208, PT ;  /* 0x000000d0c300720c */ /* 0x000fe20003f04270 */
[----:B------:R-:W-:Y:S02]  /*19d30*/  FMUL.FTZ R2, R2, c[0x0][0x2d0] ;  /* 0x0000b40002027a20 */ /* 0x000fe40000410000 */
[--C-:B------:R-:W-:Y:S02]  /*19d40*/  FFMA.FTZ R136, R11, c[0x0][0x2d0], -R4.reuse ;  /* 0x0000b4000b887a23 */ /* 0x100fe40000010804 */
[--C-:B------:R-:W-:Y:S01]  /*19d50*/  FFMA.FTZ R166, R10, c[0x0][0x2d0], -R4.reuse ;  /* 0x0000b4000aa67a23 */ /* 0x100fe20000010804 */
[----:B-1----:R-:W-:Y:S01]  /*19d60*/  F2FP.PACK_AB R162, R15, R16 ;  /* 0x000000100fa2723e */ /* 0x002fe200000000ff */
[----:B------:R-:W1:Y:S01]  /*19d70*/  MUFU.EX2 R2, R2 ;  /* 0x0000000200027308 */ /* 0x000e620000000800 */
[--C-:B------:R-:W-:Y:S02]  /*19d80*/  FFMA.FTZ R165, R9, c[0x0][0x2d0], -R4.reuse ;  /* 0x0000b40009a57a23 */ /* 0x100fe40000010804 */
[--C-:B------:R-:W-:Y:S02]  /*19d90*/  FFMA.FTZ R167, R8, c[0x0][0x2d0], -R4.reuse ;  /* 0x0000b40008a77a23 */ /* 0x100fe40000010804 */
[--C-:B------:R-:W-:Y:S02]  /*19da0*/  FFMA.FTZ R6, R6, c[0x0][0x2d0], -R4.reuse ;  /* 0x0000b40006067a23 */ /* 0x100fe40000010804 */
[--C-:B------:R-:W-:Y:S02]  /*19db0*/  FFMA.FTZ R14, R13, c[0x0][0x2d0], -R4.reuse ;  /* 0x0000b4000d0e7a23 */ /* 0x100fe40000010804 */
        /* <DEDUP_REMOVED lines=10> */
[C---:B-1----:R-:W-:Y:S02]  /*19e60*/  FMUL.FTZ R18, R2.reuse, R142 ;  /* 0x0000008e02127220 */ /* 0x042fe40000410000 */
[C---:B------:R-:W-:Y:S02]  /*19e70*/  FMUL.FTZ R19, R2.reuse, R143 ;  /* 0x0000008f02137220 */ /* 0x040fe40000410000 */
[----:B------:R-:W1:Y:S01]  /*19e80*/  LDSM.16.MT88.4 R140, [R178] ;  /* 0x00000000b28c783b */ /* 0x000e620000004200 */
[----:B------:R-:W4:Y:S01]  /*19e90*/  MUFU.EX2 R152, R14 ;  /* 0x0000000e00987308 */ /* 0x000f220000000800 */
[----:B------:R-:W-:Y:S02]  /*19ea0*/  FMUL.FTZ R7, R2, R155 ;  /* 0x0000009b02077220 */ /* 0x000fe40000410000 */
[----:B------:R-:W-:Y:S02]  /*19eb0*/  FMUL.FTZ R8, R0, R148 ;  /* 0x0000009400087220 */ /* 0x000fe40000410000 */
[C---:B--2---:R-:W-:Y:S02]  /*19ec0*/  FMUL.FTZ R6, R2.reuse, R154 ;  /* 0x0000009a02067220 */ /* 0x044fe40000410000 */
        /* <DEDUP_REMOVED lines=16> */
[----:B------:R-:W2:Y:S01]  /*19fd0*/  MUFU.EX2 R146, R135 ;  /* 0x0000008700927308 */ /* 0x000ea20000000800 */
[C---:B------:R-:W-:Y:S02]  /*19fe0*/  FMUL.FTZ R31, R2.reuse, R31 ;  /* 0x0000001f021f7220 */ /* 0x040fe40000410000 */
[C---:B------:R-:W-:Y:S02]  /*19ff0*/  FMUL.FTZ R34, R2.reuse, R34 ;  /* 0x0000002202227220 */ /* 0x040fe40000410000 */
[C---:B------:R-:W-:Y:S02]  /*1a000*/  FMUL.FTZ R35, R2.reuse, R35 ;  /* 0x0000002302237220 */ /* 0x040fe40000410000 */
[C---:B------:R-:W-:Y:S02]  /*1a010*/  FMUL.FTZ R38, R2.reuse, R38 ;  /* 0x0000002602267220 */ /* 0x040fe40000410000 */
[C---:B------:R-:W-:Y:S01]  /*1a020*/  FMUL.FTZ R39, R2.reuse, R39 ;  /* 0x0000002702277220 */ /* 0x040fe20000410000 */
[----:B------:R-:W-:Y:S01]  /*1a030*/  MUFU.EX2 R135, R172 ;  /* 0x000000ac00877308 */ /* 0x000fe20000000800 */
[C---:B------:R-:W-:Y:S02]  /*1a040*/  FMUL.FTZ R42, R2.reuse, R42 ;  /* 0x0000002a022a7220 */ /* 0x040fe40000410000 */
[----:B------:R-:W-:Y:S02]  /*1a050*/  FMUL.FTZ R43, R2, R43 ;  /* 0x0000002b022b7220 */ /* 0x000fe40000410000 */
[C---:B------:R-:W-:Y:S02]  /*1a060*/  FMUL.FTZ R44, R0.reuse, R44 ;  /* 0x0000002c002c7220 */ /* 0x040fe40000410000 */
[----:B------:R-:W-:Y:S02]  /*1a070*/  FMUL.FTZ R45, R0, R45 ;  /* 0x0000002d002d7220 */ /* 0x000fe40000410000 */
[C---:B------:R-:W-:Y:S01]  /*1a080*/  FMUL.FTZ R46, R2.reuse, R46 ;  /* 0x0000002e022e7220 */ /* 0x040fe20000410000 */
[----:B------:R3:W-:Y:S01]  /*1a090*/  MUFU.EX2 R170, R166 ;  /* 0x000000a600aa7308 */ /* 0x0007e20000000800 */
[----:B------:R-:W-:Y:S02]  /*1a0a0*/  FMUL.FTZ R47, R2, R47 ;  /* 0x0000002f022f7220 */ /* 0x000fe40000410000 */
[C---:B------:R-:W-:Y:S01]  /*1a0b0*/  FMUL.FTZ R48, R0.reuse, R48 ;  /* 0x0000003000307220 */ /* 0x040fe20000410000 */
[----:B--2---:R-:W-:Y:S01]  /*1a0c0*/  F2FP.PACK_AB R163, R173, R146 ;  /* 0x00000092ada3723e */ /* 0x004fe200000000ff */
[----:B------:R-:W-:Y:S02]  /*1a0d0*/  FMUL.FTZ R49, R0, R49 ;  /* 0x0000003100317220 */ /* 0x000fe40000410000 */
[C---:B------:R-:W-:Y:S02]  /*1a0e0*/  FMUL.FTZ R50, R2.reuse, R50 ;  /* 0x0000003202327220 */ /* 0x040fe40000410000 */
[----:B------:R-:W-:Y:S01]  /*1a0f0*/  FMUL.FTZ R51, R2, R51 ;  /* 0x0000003302337220 */ /* 0x000fe20000410000 */
[----:B------:R-:W2:Y:S01]  /*1a100*/  MUFU.EX2 R169, R165 ;  /* 0x000000a500a97308 */ /* 0x000ea20000000800 */
[C---:B-1----:R-:W-:Y:S05]  /*1a110*/  HMMA.16816.F32 R4, R160.reuse, R140, R4 ;  /* 0x0000008ca004723c */ /* 0x042fea0000001804 */
[C---:B------:R-:W-:Y:S02]  /*1a120*/  FMUL.FTZ R52, R0.reuse, R52 ;  /* 0x0000003400347220 */ /* 0x040fe40000410000 */
[----:B------:R-:W-:Y:S01]  /*1a130*/  FMUL.FTZ R53, R0, R53 ;  /* 0x0000003500357220 */ /* 0x000fe20000410000 */
[C---:B------:R-:W-:Y:S01]  /*1a140*/  HMMA.16816.F32 R8, R160.reuse, R142, R8 ;  /* 0x0000008ea008723c */ /* 0x040fe20000001808 */
[----:B------:R-:W1:Y:S03]  /*1a150*/  LDSM.16.MT88.4 R140, [R179] ;  /* 0x00000000b38c783b */ /* 0x000e660000004200 */
[----:B------:R-:W-:Y:S01]  /*1a160*/  FMUL.FTZ R54, R2, R54 ;  /* 0x0000003602367220 */ /* 0x000fe20000410000 */
[----:B---3--:R-:W-:Y:S01]  /*1a170*/  F2FP.PACK_AB R166, R136, R144 ;  /* 0x0000009088a6723e */ /* 0x008fe200000000ff */
[----:B------:R-:W-:Y:S02]  /*1a180*/  FMUL.FTZ R55, R2, R55 ;  /* 0x0000003702377220 */ /* 0x000fe40000410000 */
[C---:B------:R-:W-:Y:S04]  /*1a190*/  FMUL.FTZ R56, R0.reuse, R56 ;  /* 0x0000003800387220 */ /* 0x040fe80000410000 */
[----:B------:R-:W-:Y:S02]  /*1a1a0*/  FMUL.FTZ R57, R0, R57 ;  /* 0x0000003900397220 */ /* 0x000fe40000410000 */
[C---:B------:R-:W-:Y:S01]  /*1a1b0*/  FMUL.FTZ R58, R2.reuse, R58 ;  /* 0x0000003a023a7220 */ /* 0x040fe20000410000 */
[----:B--2---:R-:W-:Y:S01]  /*1a1c0*/  F2FP.PACK_AB R165, R169, R170 ;  /* 0x000000aaa9a5723e */ /* 0x004fe200000000ff */
        /* <DEDUP_REMOVED lines=132> */
[----:B-1----:R-:W-:Y:S01]  /*1aa10*/  F2FP.PACK_AB R167, R135, R160 ;  /* 0x000000a087a7723e */ /* 0x002fe200000000ff */
[----:B------:R-:W-:Y:S01]  /*1aa20*/  FADD.FTZ R2, R160, R0 ;  /* 0x00000000a0027221 */ /* 0x000fe20000010000 */
[----:B------:R-:W-:Y:S03]  /*1aa30*/  IADD3 R0, R195, -0x1, RZ ;  /* 0xffffffffc3007810 */ /* 0x000fe60007ffe0ff */
[----:B------:R-:W-:Y:S03]  /*1aa40*/  FADD.FTZ R203, R135, R2 ;  /* 0x0000000287cb7221 */ /* 0x000fe60000010000 */
[----:B------:R-:W-:Y:S01]  /*1aa50*/  MOV R195, R0 ;  /* 0x0000000000c37202 */ /* 0x000fe20000000f00 */
[C---:B------:R-:W-:Y:S01]  /*1aa60*/  HMMA.16816.F32 R152, R164.reuse, R148, R4 ;  /* 0x00000094a498723c */ /* 0x040fe20000001804 */
[----:B------:R-:W1:Y:S04]  /*1aa70*/  LDSM.16.MT88.4 R4, [R181+0x800] ;  /* 0x00080000b504783b */ /* 0x000e680000004200 */
[----:B------:R-:W-:Y:S03]  /*1aa80*/  MOV R135, R134 ;  /* 0x0000008600877202 */ /* 0x000fe60000000f00 */
        /* <DEDUP_REMOVED lines=45> */
[----:B------:R-:W-:Y:S07]  /*1ad60*/  @!UPT UIADD3 URZ, URZ, URZ, URZ ;  /* 0x0000003f3f3ff290 */ /* 0x000fee000fffe03f */
[----:B------:R-:W-:-:S11]  /*1ad70*/  @P0 BRA `(.L_x_909) ;  /* 0xffffd4f000000947 */ /* 0x000fd6000383ffff */
.L_x_891:
[----:B------:R-:W-:Y:S05]  /*1ad80*/  BRA.DIV ~URZ, `(.L_x_910) ;  /* 0x00006f227f007947 */ /* 0x000fea000b800000 */
[----:B------:R1:W2:Y:S02]  /*1ad90*/  SHFL.BFLY PT, R0, R204, 0x2, 0x1f ;  /* 0x0c401f00cc007f89 */ /* 0x0002a400000e0000 */
.L_x_1010:
[----:B--2---:R-:W-:Y:S01]  /*1ada0*/  FADD.FTZ R6, R0, R204 ;  /* 0x000000cc00067221 */ /* 0x004fe20000010000 */
[----:B------:R-:W-:Y:S05]  /*1adb0*/  BRA.DIV ~URZ, `(.L_x_911) ;  /* 0x00006f427f007947 */ /* 0x000fea000b800000 */
[----:B------:R-:W2:Y:S02]  /*1adc0*/  SHFL.BFLY PT, R0, R6, 0x1, 0x1f ;  /* 0x0c201f0006007f89 */ /* 0x000ea400000e0000 */
[----:B--2---:R-:W-:-:S02]  /*1add0*/  FADD.FTZ R6, R6, R0 ;  /* 0x0000000006067221 */ /* 0x004fc40000010000 */
[----:B------:R-:W2:Y:S02]  /*1ade0*/  SHFL.BFLY PT, R0, R203, 0x2, 0x1f ;  /* 0x0c401f00cb007f89 */ /* 0x000ea400000e0000 */
[----:B--2---:R-:W-:-:S05]  /*1adf0*/  FADD.FTZ R4, R0, R203 ;  /* 0x000000cb00047221 */ /* 0x004fca0000010000 */
[----:B------:R2:W3:Y:S02]  /*1ae00*/  SHFL.BFLY PT, R3, R4, 0x1, 0x1f ;  /* 0x0c201f0004037f89 */ /* 0x0004e400000e0000 */
.L_x_1011:
        /* <DEDUP_REMOVED lines=10> */
[----:B------:R-:W-:Y:S02]  /*1aeb0*/  FMUL.FTZ R165, R2, R101 ;  /* 0x0000006502a57220 */ /* 0x000fe40000410000 */
        /* <DEDUP_REMOVED lines=24> */
[----:B------:R-:W-:Y:S02]  /*1b040*/  FMUL.FTZ R121, R0, R27 ;  /* 0x0000001b00797220 */ /* 0x000fe40000410000 */
[C---:B------:R-:W-:Y:S02]  /*1b050*/  FMUL.FTZ R160, R2.reuse, R48 ;  /* 0x0000003002a07220 */ /* 0x040fe40000410000 */
[----:B------:R-:W-:-:S02]  /*1b060*/  FMUL.FTZ R161, R2, R49 ;  /* 0x0000003102a17220 */ /* 0x000fc40000410000 */
[C---:B------:R-:W-:Y:S02]  /*1b070*/  FMUL.FTZ R168, R2.reuse, R116 ;  /* 0x0000007402a87220 */ /* 0x040fe40000410000 */
[C---:B------:R-:W-:Y:S02]  /*1b080*/  FMUL.FTZ R169, R2.reuse, R117 ;  /* 0x0000007502a97220 */ /* 0x040fe40000410000 */
[C---:B------:R-:W-:Y:S02]  /*1b090*/  FMUL.FTZ R112, R2.reuse, R124 ;  /* 0x0000007c02707220 */ /* 0x040fe40000410000 */
[----:B------:R-:W-:Y:S02]  /*1b0a0*/  FMUL.FTZ R113, R2, R125 ;  /* 0x0000007d02717220 */ /* 0x000fe40000410000 */
[C---:B------:R-:W-:Y:S02]  /*1b0b0*/  FMUL.FTZ R52, R0.reuse, R142 ;  /* 0x0000008e00347220 */ /* 0x040fe40000410000 */
[----:B------:R-:W-:-:S02]  /*1b0c0*/  FMUL.FTZ R53, R0, R143 ;  /* 0x0000008f00357220 */ /* 0x000fc40000410000 */
[C---:B------:R-:W-:Y:S02]  /*1b0d0*/  FMUL.FTZ R128, R0.reuse, R22 ;  /* 0x0000001600807220 */ /* 0x040fe40000410000 */
[C---:B------:R-:W-:Y:S02]  /*1b0e0*/  FMUL.FTZ R129, R0.reuse, R23 ;  /* 0x0000001700817220 */ /* 0x040fe40000410000 */
[C---:B------:R-:W-:Y:S02]  /*1b0f0*/  FMUL.FTZ R26, R0.reuse, R42 ;  /* 0x0000002a001a7220 */ /* 0x040fe40000410000 */
[----:B------:R-:W-:Y:S02]  /*1b100*/  FMUL.FTZ R27, R0, R43 ;  /* 0x0000002b001b7220 */ /* 0x000fe40000410000 */
[----:B---3--:R-:W-:Y:S02]  /*1b110*/  @P0 FMUL.FTZ R3, R3, 0.69314718246459960938 ;  /* 0x3f31721803030820 */ /* 0x008fe40000410000 */
        /* <DEDUP_REMOVED lines=56> */
[----:B------:R-:W-:Y:S01]  /*1b4a0*/  FMUL.FTZ R67, R0, R131 ;  /* 0x0000008300437220 */ /* 0x000fe20000410000 */
[----:B------:R-:W-:Y:S01]  /*1b4b0*/  MOV R0, 0x1 ;  /* 0x0000000100007802 */ /* 0x000fe20000000f00 */
[----:B------:R-:W-:Y:S02]  /*1b4c0*/  @P0 FFMA.FTZ R18, R4, R5, R3 ;  /* 0x0000000504120223 */ /* 0x000fe40000010003 */
        /* <DEDUP_REMOVED lines=40> */
.L_x_756:
[----:B------:R-:W2:Y:S01]  /*1b750*/  S2R R110, SR_TID.X ;  /* 0x00000000006e7919 */ /* 0x000ea20000002100 */
[----:B------:R-:W-:Y:S01]  /*1b760*/  BSSY B0, `(.L_x_912) ;  /* 0x0000010000007945 */ /* 0x000fe20003800000 */
[----:B--2---:R-:W-:-:S13]  /*1b770*/  LOP3.LUT P0, RZ, R110, 0xff, RZ, 0xc0, !PT ;  /* 0x000000ff6eff7812 */ /* 0x004fda000780c0ff */
[----:B------:R-:W-:Y:S05]  /*1b780*/  @P0 BRA `(.L_x_913) ;  /* 0x000000d000000947 */ /* 0x000fea0003800000 */
[----:B------:R-:W2:Y:S01]  /*1b790*/  S2R R2, SR_LANEID ;  /* 0x0000000000027919 */ /* 0x000ea20000000000 */
[----:B------:R-:W-:Y:S01]  /*1b7a0*/  VOTEU.ANY UR4, UPT, PT ;  /* 0x0000000000047886 */ /* 0x000fe200038e0100 */
[----:B------:R-:W-:Y:S01]  /*1b7b0*/  IMAD.MOV.U32 R4, RZ, RZ, c[0x0][0x560] ;  /* 0x00015800ff047624 */ /* 0x000fe200078e00ff */
[----:B------:R-:W2:Y:S01]  /*1b7c0*/  FLO.U32 R3, UR4 ;  /* 0x0000000400037d00 */ /* 0x000ea200080e0000 */
[----:B------:R-:W-:Y:S01]  /*1b7d0*/  IMAD.MOV.U32 R5, RZ, RZ, c[0x0][0x564] ;  /* 0x00015900ff057624 */ /* 0x000fe200078e00ff */
[----:B--2---:R-:W-:-:S06]  /*1b7e0*/  ISETP.EQ.U32.AND P0, PT, R3, R2, PT ;  /* 0x000000020300720c */ /* 0x004fcc0003f02070 */
[----:B------:R-:W2:Y:S07]  /*1b7f0*/  POPC R2, UR4 ;  /* 0x0000000400027d09 */ /* 0x000eae0008000000 */
[----:B--2---:R-:W2:Y:S04]  /*1b800*/  @P0 ATOMG.E.ADD.STRONG.GPU PT, R2, [R4.64], R2 ;  /* 0x00000002040209a8 */ /* 0x004ea800081ee1c8 */
[----:B--2---:R2:W3:Y:S04]  /*1b810*/  SHFL.IDX PT, R3, R2, R3, 0x1f ;  /* 0x00001f0302037589 */ /* 0x0044e800000e0000 */
[----:B--2---:R-:W2:Y:S02]  /*1b820*/  S2R R2, SR_LTMASK ;  /* 0x0000000000027919 */ /* 0x004ea40000003900 */
[----:B--2---:R-:W-:-:S06]  /*1b830*/  LOP3.LUT R2, R2, UR4, RZ, 0xc0, !PT ;  /* 0x0000000402027c12 */ /* 0x004fcc000f8ec0ff */
[----:B------:R-:W3:Y:S02]  /*1b840*/  POPC R2, R2 ;  /* 0x0000000200027309 */ /* 0x000ee40000000000 */
[----:B---3--:R-:W-:-:S06]  /*1b850*/  IADD3 R232, R3, c[0x0][0xc], R2 ;  /* 0x0000030003e87a10 */ /* 0x008fcc0007ffe002 */
.L_x_913:
[----:B------:R-:W-:Y:S05]  /*1b860*/  BSYNC B0 ;  /* 0x0000000000007941 */ /* 0x000fea0003800000 */
.L_x_912:
        /* <DEDUP_REMOVED lines=8> */
[----:B------:R-:W-:Y:S01]  /*1b8f0*/  IMAD.MOV.U32 R4, RZ, RZ, 0x4 ;  /* 0x00000004ff047424 */ /* 0x000fe200078e00ff */
[----:B------:R-:W-:Y:S01]  /*1b900*/  F2FP.PACK_AB R0, R49, R48 ;  /* 0x000000303100723e */ /* 0x000fe200000000ff */
[----:B------:R-:W-:Y:S01]  /*1b910*/  IMAD.MOV.U32 R12, RZ, RZ, c[0x0][0x388] ;  /* 0x0000e200ff0c7624 */ /* 0x000fe200078e00ff */
[----:B------:R-:W-:Y:S02]  /*1b920*/  ISETP.NE.U32.AND P0, PT, RZ, c[0x0][0x508], PT ;  /* 0x00014200ff007a0c */ /* 0x000fe40003f05070 */
[----:B------:R-:W-:Y:S02]  /*1b930*/  ISETP.NE.U32.AND P2, PT, RZ, c[0x0][0x500], PT ;  /* 0x00014000ff007a0c */ /* 0x000fe40003f45070 */
[----:B------:R-:W-:-:S02]  /*1b940*/  ISETP.NE.AND.EX P1, PT, RZ, c[0x0][0x50c], PT, P0 ;  /* 0x00014300ff007a0c */ /* 0x000fc40003f25300 */
        /* <DEDUP_REMOVED lines=127> */
[----:B--2---:R-:W-:-:S03]  /*1c140*/  @P1 IMAD.WIDE R2, R235, R4, c[0x0][0x508] ;  /* 0x00014200eb021625 */ /* 0x004fc600078e0204 */
[----:B------:R-:W-:Y:S01]  /*1c150*/  BAR.SYNC.DEFER_BLOCKING 0x1, 0x100 ;  /* 0x0044000000007b1d */ /* 0x000fe20000010000 */
[----:B------:R-:W-:-:S05]  /*1c160*/  IMAD.WIDE R4, R235, R4, c[0x0][0x500] ;  /* 0x00014000eb047625 */ /* 0x000fca00078e0204 */
[----:B------:R2:W5:Y:S02]  /*1c170*/  @P1 LDG.E R12, [R2.64] ;  /* 0x00000008020c1981 */ /* 0x000564000c1e1900 */
[----:B--2---:R-:W-:-:S06]  /*1c180*/  IMAD.MOV.U32 R2, RZ, RZ, RZ ;  /* 0x000000ffff027224 */ /* 0x004fcc00078e00ff */
[----:B------:R3:W5:Y:S01]  /*1c190*/  @P2 LDG.E R2, [R4.64] ;  /* 0x0000000804022981 */ /* 0x000762000c1e1900 */
[----:B------:R-:W-:-:S04]  /*1c1a0*/  ISETP.NE.AND P0, PT, R233, RZ, PT ;  /* 0x000000ffe900720c */ /* 0x000fc80003f05270 */
[----:B------:R-:W-:Y:S01]  /*1c1b0*/  SEL R3, R233, c[0x0][0x3d4], P0 ;  /* 0x0000f500e9037a07 */ /* 0x000fe20000000000 */
[----:B------:R-:W-:Y:S05]  /*1c1c0*/  @P1 BRA `(.L_x_916) ;  /* 0x0000004000001947 */ /* 0x000fea0003800000 */
[----:B------:R-:W-:Y:S05]  /*1c1d0*/  @!P2 BRA `(.L_x_916) ;  /* 0x000000300000a947 */ /* 0x000fea0003800000 */
[----:B---3--:R2:W3:Y:S04]  /*1c1e0*/  LDG.E R0, [R4.64] ;  /* 0x0000000804007981 */ /* 0x0084e8000c1e1900 */
[----:B--2---:R-:W3:Y:S02]  /*1c1f0*/  LDG.E R4, [R4.64+0x4] ;  /* 0x0000040804047981 */ /* 0x004ee4000c1e1900 */
[----:B---3-5:R-:W-:Y:S02]  /*1c200*/  IADD3 R12, -R0, R4, RZ ;  /* 0x00000004000c7210 */ /* 0x028fe40007ffe1ff */
.L_x_916:
[----:B-----5:R-:W2:Y:S01]  /*1c210*/  LDL R99, [R1+0x40] ;  /* 0x0000400001637983 */ /* 0x020ea20000100800 */
[----:B------:R-:W-:Y:S01]  /*1c220*/  IMAD.MOV.U32 R16, RZ, RZ, 0x368 ;  /* 0x00000368ff107424 */ /* 0x000fe200078e00ff */
[----:B------:R-:W-:Y:S01]  /*1c230*/  ISETP.GT.AND P2, PT, R3, 0x1, PT ;  /* 0x000000010300780c */ /* 0x000fe20003f44270 */
[----:B------:R-:W-:Y:S01]  /*1c240*/  IMAD R12, R12, c[0x0][0x4e8], RZ ;  /* 0x00013a000c0c7a24 */ /* 0x000fe200078e02ff */
[----:B------:R-:W-:-:S02]  /*1c250*/  ISETP.NE.U32.AND P0, PT, RZ, c[0x0][0x500], PT ;  /* 0x00014000ff007a0c */ /* 0x000fc40003f05070 */
[----:B------:R-:W-:Y:S02]  /*1c260*/  SEL R16, R16, 0x328, P2 ;  /* 0x0000032810107807 */ /* 0x000fe40001000000 */
[----:B------:R-:W-:Y:S02]  /*1c270*/  ISETP.NE.AND.EX P0, PT, RZ, c[0x0][0x504], PT, P0 ;  /* 0x00014100ff007a0c */ /* 0x000fe40003f05300 */
[----:B------:R-:W4:Y:S01]  /*1c280*/  LDC.64 R6, c[0x0][R16+0x170] ;  /* 0x00005c0010067b82 */ /* 0x000f220000000a00 */
[----:B------:R-:W-:Y:S02]  /*1c290*/  SHF.R.S32.HI R3, RZ, 0x1f, R235 ;  /* 0x0000001fff037819 */ /* 0x000fe400000114eb */
[----:B---3--:R-:W-:Y:S02]  /*1c2a0*/  SEL R0, R235, RZ, !P0 ;  /* 0x000000ffeb007207 */ /* 0x008fe40004000000 */
[----:B------:R-:W-:Y:S02]  /*1c2b0*/  SEL R5, R3, RZ, !P0 ;  /* 0x000000ff03057207 */ /* 0x000fe40004000000 */
[----:B------:R-:W-:Y:S01]  /*1c2c0*/  LOP3.LUT R4, R234, 0xffff, RZ, 0xc0, !PT ;  /* 0x0000ffffea047812 */ /* 0x000fe200078ec0ff */
[----:B------:R-:W3:Y:S01]  /*1c2d0*/  LDC.64 R10, c[0x0][R16+0x168] ;  /* 0x00005a00100a7b82 */ /* 0x000ee20000000a00 */
[----:B------:R-:W-:-:S04]  /*1c2e0*/  SHF.R.S32.HI R19, RZ, 0x1f, R110 ;  /* 0x0000001fff137819 */ /* 0x000fc8000001146e */
[----:B------:R-:W-:-:S03]  /*1c2f0*/  LEA.HI R19, R19, R110, RZ, 0x5 ;  /* 0x0000006e13137211 */ /* 0x000fc600078f28ff */
[----:B------:R-:W1:Y:S01]  /*1c300*/  LDC.64 R14, c[0x0][R16+0x178] ;  /* 0x00005e00100e7b82 */ /* 0x000e620000000a00 */
[----:B------:R-:W-:-:S05]  /*1c310*/  LOP3.LUT R19, R19, 0xffffffe0, RZ, 0xc0, !PT ;  /* 0xffffffe013137812 */ /* 0x000fca00078ec0ff */
[----:B------:R-:W-:Y:S02]  /*1c320*/  IMAD.IADD R19, R110, 0x1, -R19 ;  /* 0x000000016e137824 */ /* 0x000fe400078e0a13 */
[----:B----4-:R-:W-:-:S04]  /*1c330*/  IMAD R3, R7, R0, RZ ;  /* 0x0000000007037224 */ /* 0x010fc800078e02ff */
[C---:B------:R-:W-:Y:S02]  /*1c340*/  IMAD R5, R6.reuse, R5, R3 ;  /* 0x0000000506057224 */ /* 0x040fe400078e0203 */
[----:B------:R-:W-:-:S04]  /*1c350*/  IMAD.WIDE.U32 R6, R6, R0, RZ ;  /* 0x0000000006067225 */ /* 0x000fc800078e00ff */
[----:B---3--:R-:W-:-:S04]  /*1c360*/  IMAD.WIDE.U32 R8, R10, R4, RZ ;  /* 0x000000040a087225 */ /* 0x008fc800078e00ff */
[----:B------:R-:W-:Y:S01]  /*1c370*/  IMAD R3, R11, R4, RZ ;  /* 0x000000040b037224 */ /* 0x000fe200078e02ff */
[--C-:B------:R-:W-:Y:S01]  /*1c380*/  IADD3 R13, P1, P0, R6, R8, R2.reuse ;  /* 0x00000008060d7210 */ /* 0x100fe2000783e002 */
[----:B------:R-:W-:Y:S01]  /*1c390*/  IMAD.IADD R5, R7, 0x1, R5 ;  /* 0x0000000107057824 */ /* 0x000fe200078e0205 */
[----:B------:R-:W-:Y:S01]  /*1c3a0*/  SHF.R.S32.HI R11, RZ, 0x1f, R2 ;  /* 0x0000001fff0b7819 */ /* 0x000fe20000011402 */
[----:B------:R-:W-:Y:S01]  /*1c3b0*/  IMAD.IADD R8, R9, 0x1, R3 ;  /* 0x0000000109087824 */ /* 0x000fe200078e0203 */
[----:B------:R-:W-:Y:S01]  /*1c3c0*/  SEL R6, R244, RZ, P2 ;  /* 0x000000fff4067207 */ /* 0x000fe20001000000 */
[----:B------:R-:W-:-:S03]  /*1c3d0*/  IMAD.MOV.U32 R3, RZ, RZ, c[0x0][0x4e8] ;  /* 0x00013a00ff037624 */ /* 0x000fc600078e00ff */
[----:B------:R-:W-:Y:S01]  /*1c3e0*/  IADD3.X R10, R5, R8, R11, P1, P0 ;  /* 0x00000008050a7210 */ /* 0x000fe20000fe040b */
[-C--:B-1----:R-:W-:Y:S01]  /*1c3f0*/  IMAD R9, R15, R6.reuse, RZ ;  /* 0x000000060f097224 */ /* 0x082fe200078e02ff */
[----:B------:R-:W-:Y:S01]  /*1c400*/  ISETP.NE.AND P3, PT, R3, 0x1, PT ;  /* 0x000000010300780c */ /* 0x000fe20003f65270 */
[----:B------:R-:W-:Y:S02]  /*1c410*/  IMAD.IADD R3, R231, 0x1, R227 ;  /* 0x00000001e7037824 */ /* 0x000fe400078e02e3 */
[----:B------:R-:W-:-:S04]  /*1c420*/  IMAD.WIDE.U32 R6, R14, R6, RZ ;  /* 0x000000060e067225 */ /* 0x000fc800078e00ff */
[----:B------:R-:W-:Y:S02]  /*1c430*/  IMAD.MOV.U32 R5, RZ, RZ, R3 ;  /* 0x000000ffff057224 */ /* 0x000fe400078e0003 */
[----:B------:R-:W-:-:S04]  /*1c440*/  IMAD.IADD R9, R7, 0x1, R9 ;  /* 0x0000000107097824 */ /* 0x000fc800078e0209 */
[----:B------:R-:W-:-:S05]  /*1c450*/  @P3 IMAD.HI.U32 R8, R3, c[0x0][0x4ec], RZ ;  /* 0x00013b0003083a27 */ /* 0x000fca00078e00ff */
[----:B------:R-:W-:-:S04]  /*1c460*/  @P3 SHF.R.U32.HI R5, RZ, c[0x0][0x4f0], R8 ;  /* 0x00013c00ff053a19 */ /* 0x000fc80000011608 */
[----:B------:R-:W-:Y:S02]  /*1c470*/  IADD3 R6, P1, P0, R5, R13, R6 ;  /* 0x0000000d05067210 */ /* 0x000fe4000783e006 */
[--C-:B------:R-:W-:Y:S01]  /*1c480*/  SHF.R.S32.HI R7, RZ, 0x1f, R5.reuse ;  /* 0x0000001fff077819 */ /* 0x100fe20000011405 */
[----:B------:R-:W-:-:S03]  /*1c490*/  IMAD.MOV R5, RZ, RZ, -R5 ;  /* 0x000000ffff057224 */ /* 0x000fc600078e0a05 */
[----:B------:R-:W-:Y:S01]  /*1c4a0*/  IADD3.X R7, R7, R10, R9, P1, P0 ;  /* 0x0000000a07077210 */ /* 0x000fe20000fe0409 */
[----:B------:R-:W-:Y:S01]  /*1c4b0*/  IMAD R5, R5, c[0x0][0x4e8], R3 ;  /* 0x00013a0005057a24 */ /* 0x000fe200078e0203 */
[----:B------:R-:W1:Y:S04]  /*1c4c0*/  LDC.64 R8, c[0x0][R16+0x160] ;  /* 0x0000580010087b82 */ /* 0x000e680000000a00 */
[----:B------:R-:W-:Y:S01]  /*1c4d0*/  SHF.R.S32.HI R10, RZ, 0x1f, R5 ;  /* 0x0000001fff0a7819 */ /* 0x000fe20000011405 */
[----:B-1----:R-:W-:-:S04]  /*1c4e0*/  IMAD.WIDE.U32 R6, R8, R5, R6 ;  /* 0x0000000508067225 */ /* 0x002fc800078e0006 */
[----:B------:R-:W-:Y:S02]  /*1c4f0*/  IMAD R5, R9, R5, RZ ;  /* 0x0000000509057224 */ /* 0x000fe400078e02ff */
[----:B------:R-:W-:Y:S02]  /*1c500*/  IMAD.MOV.U32 R9, RZ, RZ, c[0x0][0x4ac] ;  /* 0x00012b00ff097624 */ /* 0x000fe400078e00ff */
[----:B------:R-:W-:Y:S02]  /*1c510*/  IMAD R5, R8, R10, R5 ;  /* 0x0000000a08057224 */ /* 0x000fe400078e0205 */
[----:B------:R-:W-:Y:S01]  /*1c520*/  IMAD.MOV.U32 R8, RZ, RZ, c[0x0][0x4a8] ;  /* 0x00012a00ff087624 */ /* 0x000fe200078e00ff */
[----:B------:R-:W-:Y:S01]  /*1c530*/  SEL R9, R9, c[0x0][0x454], P2 ;  /* 0x0001150009097a07 */ /* 0x000fe20001000000 */
[----:B------:R-:W-:-:S03]  /*1c540*/  IMAD.IADD R7, R7, 0x1, R5 ;  /* 0x0000000107077824 */ /* 0x000fc600078e0205 */
[----:B------:R-:W-:-:S04]  /*1c550*/  SEL R8, R8, c[0x0][0x450], P2 ;  /* 0x0001140008087a07 */ /* 0x000fc80001000000 */
[----:B------:R-:W-:-:S04]  /*1c560*/  LEA R5, P0, R6, R8, 0x2 ;  /* 0x0000000806057211 */ /* 0x000fc800078010ff */
[----:B------:R-:W-:Y:S01]  /*1c570*/  LEA.HI.X R7, R6, R9, R7, 0x2, P0 ;  /* 0x0000000906077211 */ /* 0x000fe200000f1407 */
[----:B------:R-:W-:Y:S01]  /*1c580*/  SHFL.IDX PT, R8, R5, RZ, 0x1c1f ;  /* 0x001c1fff05087589 */ /* 0x000fe200000e0000 */
[----:B------:R-:W-:-:S03]  /*1c590*/  LOP3.LUT P0, RZ, R19, 0x3, RZ, 0xc0, !PT ;  /* 0x0000000313ff7812 */ /* 0x000fc6000780c0ff */
[----:B------:R-:W1:Y:S04]  /*1c5a0*/  SHFL.IDX PT, R9, R7, RZ, 0x1c1f ;  /* 0x001c1fff07097589 */ /* 0x000e6800000e0000 */
[----:B------:R2:W-:Y:S04]  /*1c5b0*/  SHFL.IDX PT, R6, R5, 0x1, 0x1c1f ;  /* 0x003c1f0005067f89 */ /* 0x0005e800000e0000 */
        /* <DEDUP_REMOVED lines=11> */
[----:B------:R-:W-:Y:S01]  /*1c670*/  IMAD R11, R11, c[0x0][0x3a0], RZ ;  /* 0x0000e8000b0b7a24 */ /* 0x000fe200078e02ff */
[----:B-1----:R-:W-:Y:S01]  /*1c680*/  IADD3 R8, R212, R227, RZ ;  /* 0x000000e3d4087210 */ /* 0x002fe20007ffe0ff */
        /* <DEDUP_REMOVED lines=33> */
[----:B------:R-:W-:Y:S02]  /*1c8a0*/  IADD3 R5, R211, R227, RZ ;  /* 0x000000e3d3057210 */ /* 0x000fe40007ffe0ff */
        /* <DEDUP_REMOVED lines=14> */
.L_x_1012:
[----:B------:R-:W-:Y:S05]  /*1c990*/  BRA.DIV ~URZ, `(.L_x_919) ;  /* 0x000054c27f007947 */ /* 0x000fea000b800000 */
[----:B------:R4:W2:Y:S02]  /*1c9a0*/  SHFL.IDX PT, R0, R14, RZ, 0x181f ;  /* 0x00181fff0e007589 */ /* 0x0008a400000e0000 */
.L_x_1013:
        /* <DEDUP_REMOVED lines=9> */
[----:B------:R-:W-:Y:S02]  /*1ca40*/  @!P1 LEA R6, P5, R200, R0, 0x1 ;  /* 0x00000000c8069211 */ /* 0x000fe400078a08ff */
        /* <DEDUP_REMOVED lines=9> */
.L_x_921:
[----:B------:R-:W-:Y:S05]  /*1cae0*/  BSYNC B0 ;  /* 0x0000000000007941 */ /* 0x000fea0003800000 */
.L_x_920:
[----:B------:R-:W-:Y:S05]  /*1caf0*/  BRA.DIV ~URZ, `(.L_x_922) ;  /* 0x000053c27f007947 */ /* 0x000fea000b800000 */
[----:B---3--:R3:W4:Y:S04]  /*1cb00*/  SHFL.IDX PT, R4, R13, 0x1, 0x181f ;  /* 0x00381f000d047f89 */ /* 0x00872800000e0000 */
[----:B--2---:R3:W2:Y:S02]  /*1cb10*/  SHFL.IDX PT, R0, R14, 0x1, 0x181f ;  /* 0x00381f000e007f89 */ /* 0x0046a400000e0000 */
.L_x_1014:
        /* <DEDUP_REMOVED lines=20> */
.L_x_924:
[----:B------:R-:W-:Y:S05]  /*1cc60*/  BSYNC B0 ;  /* 0x0000000000007941 */ /* 0x000fea0003800000 */
.L_x_923:
[----:B------:R-:W-:Y:S05]  /*1cc70*/  BRA.DIV ~URZ, `(.L_x_925) ;  /* 0x000053027f007947 */ /* 0x000fea000b800000 */
[----:B----4-:R4:W3:Y:S02]  /*1cc80*/  SHFL.IDX PT, R4, R13, 0x2, 0x181f ;  /* 0x00581f000d047f89 */ /* 0x0108e400000e0000 */
.L_x_1015:
[----:B------:R-:W-:Y:S05]  /*1cc90*/  BRA.DIV ~URZ, `(.L_x_926) ;  /* 0x000053527f007947 */ /* 0x000fea000b800000 */
[----:B--2---:R2:W4:Y:S02]  /*1cca0*/  SHFL.IDX PT, R0, R14, 0x2, 0x181f ;  /* 0x00581f000e007f89 */ /* 0x00452400000e0000 */
.L_x_1016:
        /* <DEDUP_REMOVED lines=20> */
.L_x_928:
[----:B------:R-:W-:Y:S05]  /*1cdf0*/  BSYNC B0 ;  /* 0x0000000000007941 */ /* 0x000fea0003800000 */
.L_x_927:
[----:B------:R-:W-:Y:S05]  /*1ce00*/  BRA.DIV ~URZ, `(.L_x_929) ;  /* 0x000052427f007947 */ /* 0x000fea000b800000 */
[----:B---3--:R3:W2:Y:S04]  /*1ce10*/  SHFL.IDX PT, R4, R13, 0x3, 0x181f ;  /* 0x00781f000d047f89 */ /* 0x0086a800000e0000 */
[----:B----4-:R3:W4:Y:S02]  /*1ce20*/  SHFL.IDX PT, R0, R14, 0x3, 0x181f ;  /* 0x00781f000e007f89 */ /* 0x01072400000e0000 */
.L_x_1017:
[----:B------:R-:W-:-:S04]  /*1ce30*/  IADD3 R2, R5, 0x60, RZ ;  /* 0x0000006005027810 */ /* 0x000fc80007ffe0ff */
[----:B------:R-:W-:-:S13]  /*1ce40*/  ISETP.GE.AND P0, PT, R2, R12, PT ;  /* 0x0000000c0200720c */ /* 0x000fda0003f06270 */
[----:B------:R-:W-:Y:S05]  /*1ce50*/  @P0 BRA `(.L_x_930) ;  /* 0x00002b7000000947 */ /* 0x000fea0003800000 */
[----:B------:R-:W-:Y:S02]  /*1ce60*/  ISETP.GE.AND P2, PT, R132, c[0x0][0x3c8], PT ;  /* 0x0000f20084007a0c */ /* 0x000fe40003f46270 */
[----:B------:R-:W-:Y:S02]  /*1ce70*/  ISETP.GE.AND P1, PT, R137, c[0x0][0x3c8], PT ;  /* 0x0000f20089007a0c */ /* 0x000fe40003f26270 */
[----:B------:R-:W-:-:S09]  /*1ce80*/  ISETP.GE.AND P0, PT, R200, c[0x0][0x3c8], PT ;  /* 0x0000f200c8007a0c */ /* 0x000fd20003f06270 */
[-C--:B----4-:R-:W-:Y:S02]  /*1ce90*/  @!P2 LEA R8, P5, R132, R0.reuse, 0x1 ;  /* 0x000000008408a211 */ /* 0x090fe400078a08ff */
[CC--:B------:R-:W-:Y:S02]  /*1cea0*/  @!P1 LEA R6, P4, R201.reuse, R0.reuse, 0x1 ;  /* 0x00000000c9069211 */ /* 0x0c0fe400078808ff */
[----:B------:R-:W-:Y:S02]  /*1ceb0*/  @!P0 LEA R2, P3, R200, R0, 0x1 ;  /* 0x00000000c8028211 */ /* 0x000fe400078608ff */
        /* <DEDUP_REMOVED lines=12> */
.L_x_917:
        /* <DEDUP_REMOVED lines=33> */
.L_x_1018:
[----:B------:R-:W-:Y:S05]  /*1d190*/  BRA.DIV ~URZ, `(.L_x_932) ;  /* 0x00004fe27f007947 */ /* 0x000fea000b800000 */
[----:B------:R3:W4:Y:S02]  /*1d1a0*/  SHFL.IDX PT, R0, R12, RZ, 0x1c1f ;  /* 0x001c1fff0c007589 */ /* 0x00072400000e0000 */
.L_x_1019:
[----:B------:R-:W-:Y:S01]  /*1d1b0*/  BSSY B0, `(.L_x_933) ;  /* 0x00000d0000007945 */ /* 0x000fe20003800000 */
[----:B------:R-:W-:Y:S05]  /*1d1c0*/  @P0 BRA `(.L_x_934) ;  /* 0x00000ce000000947 */ /* 0x000fea0003800000 */
[C---:B------:R-:W-:Y:S02]  /*1d1d0*/  ISETP.GE.AND P0, PT, R215.reuse, c[0x0][0x3c8], PT ;  /* 0x0000f200d7007a0c */ /* 0x040fe40003f06270 */
[----:B------:R-:W-:Y:S02]  /*1d1e0*/  SHF.R.S32.HI R6, RZ, 0x1f, R215 ;  /* 0x0000001fff067819 */ /* 0x000fe400000114d7 */
[C---:B------:R-:W-:Y:S02]  /*1d1f0*/  IADD3 R8, R215.reuse, 0x8, RZ ;  /* 0x00000008d7087810 */ /* 0x040fe40007ffe0ff */
[C---:B------:R-:W-:Y:S02]  /*1d200*/  IADD3 R9, R215.reuse, 0x8, RZ ;  /* 0x00000008d7097810 */ /* 0x040fe40007ffe0ff */
[----:B------:R-:W-:-:S02]  /*1d210*/  IADD3 R7, R215, 0x10, RZ ;  /* 0x00000010d7077810 */ /* 0x000fc40007ffe0ff */
[----:B------:R-:W-:Y:S02]  /*1d220*/  SHF.R.S32.HI R9, RZ, 0x1f, R9 ;  /* 0x0000001fff097819 */ /* 0x000fe40000011409 */
[C---:B------:R-:W-:Y:S02]  /*1d230*/  IADD3 R10, R215.reuse, 0x60, RZ ;  /* 0x00000060d70a7810 */ /* 0x040fe40007ffe0ff */
[C---:B----4-:R-:W-:Y:S02]  /*1d240*/  @!P0 LEA R2, P1, R215.reuse, R0, 0x2 ;  /* 0x00000000d7028211 */ /* 0x050fe400078210ff */
[----:B------:R-:W-:Y:S02]  /*1d250*/  ISETP.GE.AND P3, PT, R10, c[0x0][0x3c8], PT ;  /* 0x0000f2000a007a0c */ /* 0x000fe40003f66270 */
[C---:B--2---:R-:W-:Y:S02]  /*1d260*/  @!P0 LEA.HI.X R3, R215.reuse, R4, R6, 0x2, P1 ;  /* 0x00000004d7038211 */ /* 0x044fe400008f1406 */
[----:B------:R-:W-:-:S02]  /*1d270*/  IADD3 R6, R215, 0x18, RZ ;  /* 0x00000018d7067810 */ /* 0x000fc40007ffe0ff */
[C---:B------:R-:W-:Y:S01]  /*1d280*/  IADD3 R14, R215.reuse, 0x70, RZ ;  /* 0x00000070d70e7810 */ /* 0x040fe20007ffe0ff */
[----:B------:R2:W-:Y:S01]  /*1d290*/  @!P0 ST.E.64 [R2.64], R134 ;  /* 0x0000008602008985 */ /* 0x0005e2000c101b08 */
[----:B------:R-:W-:Y:S02]  /*1d2a0*/  ISETP.GE.AND P0, PT, R8, c[0x0][0x3c8], PT ;  /* 0x0000f20008007a0c */ /* 0x000fe40003f06270 */
[----:B------:R-:W-:Y:S02]  /*1d2b0*/  ISETP.GE.AND P2, PT, R6, c[0x0][0x3c8], PT ;  /* 0x0000f20006007a0c */ /* 0x000fe40003f46270 */
[C---:B------:R-:W-:Y:S02]  /*1d2c0*/  IADD3 R15, R215.reuse, 0x60, RZ ;  /* 0x00000060d70f7810 */ /* 0x040fe40007ffe0ff */
[----:B------:R-:W-:Y:S02]  /*1d2d0*/  IADD3 R11, R215, 0x68, RZ ;  /* 0x00000068d70b7810 */ /* 0x000fe40007ffe0ff */
[----:B------:R-:W-:-:S02]  /*1d2e0*/  ISETP.GE.AND P4, PT, R14, c[0x0][0x3c8], PT ;  /* 0x0000f2000e007a0c */ /* 0x000fc40003f86270 */
[----:B------:R-:W-:Y:S02]  /*1d2f0*/  SHF.R.S32.HI R15, RZ, 0x1f, R15 ;  /* 0x0000001fff0f7819 */ /* 0x000fe4000001140f */
[----:B------:R-:W-:Y:S02]  /*1d300*/  SHF.R.S32.HI R11, RZ, 0x1f, R11 ;  /* 0x0000001fff0b7819 */ /* 0x000fe4000001140b */
[----:B------:R-:W-:Y:S02]  /*1d310*/  ISETP.GE.AND P6, PT, R252, c[0x0][0x3c8], PT ;  /* 0x0000f200fc007a0c */ /* 0x000fe40003fc6270 */
[----:B------:R-:W-:Y:S02]  /*1d320*/  SHF.R.S32.HI R16, RZ, 0x1f, R249 ;  /* 0x0000001fff107819 */ /* 0x000fe400000114f9 */
        /* <DEDUP_REMOVED lines=68> */
[----:B------:R-:W-:-:S03]  /*1d770*/  @!P3 LEA R6, P5, R10, R0, 0x2 ;  /* 0x000000000a06b211 */ /* 0x000fc600078a10ff */
[----:B------:R2:W-:Y:S01]  /*1d780*/  @!P2 ST.E.64 [R2.64], R160 ;  /* 0x000000a00200a985 */ /* 0x0005e2000c101b08 */
[----:B------:R-:W-:Y:S02]  /*1d790*/  ISETP.GE.AND P2, PT, R8, c[0x0][0x3c8], PT ;  /* 0x0000f20008007a0c */ /* 0x000fe40003f46270 */
[----:B------:R-:W-:Y:S02]  /*1d7a0*/  @!P3 LEA.HI.X R7, R10, R4, R15, 0x2, P5 ;  /* 0x000000040a07b211 */ /* 0x000fe400028f140f */
[C---:B------:R-:W-:Y:S02]  /*1d7b0*/  IADD3 R10, R215.reuse, 0x80, RZ ;  /* 0x00000080d70a7810 */ /* 0x040fe40007ffe0ff */
[----:B------:R-:W-:Y:S01]  /*1d7c0*/  IADD3 R15, R215, 0x70, RZ ;  /* 0x00000070d70f7810 */ /* 0x000fe20007ffe0ff */
[----:B------:R4:W-:Y:S01]  /*1d7d0*/  @!P3 ST.E.64 [R6.64], R162 ;  /* 0x000000a20600b985 */ /* 0x0009e2000c101b08 */
[----:B------:R-:W-:Y:S02]  /*1d7e0*/  ISETP.GE.AND P3, PT, R10, c[0x0][0x3c8], PT ;  /* 0x0000f2000a007a0c */ /* 0x000fe40003f66270 */
[----:B------:R-:W-:-:S02]  /*1d7f0*/  SHF.R.S32.HI R15, RZ, 0x1f, R15 ;  /* 0x0000001fff0f7819 */ /* 0x000fc4000001140f */
[----:B--2---:R-:W-:-:S04]  /*1d800*/  @!P1 LEA R2, P0, R9, R0, 0x2 ;  /* 0x0000000009029211 */ /* 0x004fc800078010ff */
[----:B------:R-:W-:Y:S02]  /*1d810*/  @!P1 LEA.HI.X R3, R9, R4, R11, 0x2, P0 ;  /* 0x0000000409039211 */ /* 0x000fe400000f140b */
[C---:B------:R-:W-:Y:S02]  /*1d820*/  IADD3 R9, R215.reuse, 0x88, RZ ;  /* 0x00000088d7097810 */ /* 0x040fe40007ffe0ff */
[----:B------:R-:W-:Y:S01]  /*1d830*/  IADD3 R11, R215, 0x78, RZ ;  /* 0x00000078d70b7810 */ /* 0x000fe20007ffe0ff */
[----:B------:R2:W-:Y:S01]  /*1d840*/  @!P1 ST.E.64 [R2.64], R56 ;  /* 0x0000003802009985 */ /* 0x0005e2000c101b08 */
[----:B------:R-:W-:Y:S02]  /*1d850*/  ISETP.GE.AND P1, PT, R9, c[0x0][0x3c8], PT ;  /* 0x0000f20009007a0c */ /* 0x000fe40003f26270 */
[----:B----4-:R-:W-:Y:S02]  /*1d860*/  @!P4 LEA R6, P5, R14, R0, 0x2 ;  /* 0x000000000e06c211 */ /* 0x010fe400078a10ff */
[----:B------:R-:W-:-:S02]  /*1d870*/  SHF.R.S32.HI R11, RZ, 0x1f, R11 ;  /* 0x0000001fff0b7819 */ /* 0x000fc4000001140b */
        /* <DEDUP_REMOVED lines=60> */
[----:B------:R-:W-:Y:S02]  /*1dc40*/  SHF.R.S32.HI R15, RZ, 0x1f, R15 ;  /* 0x0000001fff0f7819 */ /* 0x000fe4000001140f */
[----:B------:R-:W-:Y:S02]  /*1dc50*/  ISETP.GE.AND P5, PT, R251, c[0x0][0x3c8], PT ;  /* 0x0000f200fb007a0c */ /* 0x000fe40003fa6270 */
[----:B------:R-:W-:-:S02]  /*1dc60*/  SHF.R.S32.HI R14, RZ, 0x1f, R14 ;  /* 0x0000001fff0e7819 */ /* 0x000fc4000001140e */
[----:B------:R-:W-:Y:S02]  /*1dc70*/  ISETP.GE.AND P4, PT, R250, c[0x0][0x3c8], PT ;  /* 0x0000f200fa007a0c */ /* 0x000fe40003f86270 */
[----:B--2---:R-:W-:-:S04]  /*1dc80*/  @!P2 LEA R2, P0, R8, R0, 0x2 ;  /* 0x000000000802a211 */ /* 0x004fc800078010ff */
[----:B------:R-:W-:Y:S02]  /*1dc90*/  @!P2 LEA.HI.X R3, R8, R4, R9, 0x2, P0 ;  /* 0x000000040803a211 */ /* 0x000fe400000f1409 */
[----:B------:R-:W-:-:S03]  /*1dca0*/  @!P3 LEA R8, P0, R10, R0, 0x2 ;  /* 0x000000000a08b211 */ /* 0x000fc600078010ff */
[----:B------:R2:W-:Y:S01]  /*1dcb0*/  @!P2 ST.E.64 [R2.64], R96 ;  /* 0x000000600200a985 */ /* 0x0005e2000c101b08 */
[----:B------:R-:W-:Y:S02]  /*1dcc0*/  @!P3 LEA.HI.X R9, R10, R4, R15, 0x2, P0 ;  /* 0x000000040a09b211 */ /* 0x000fe400000f140f */
[C---:B----4-:R-:W-:Y:S02]  /*1dcd0*/  @!P6 LEA R6, P0, R252.reuse, R0, 0x2 ;  /* 0x00000000fc06e211 */ /* 0x050fe400078010ff */
[----:B------:R-:W-:Y:S01]  /*1dce0*/  SHF.R.S32.HI R10, RZ, 0x1f, R252 ;  /* 0x0000001fff0a7819 */ /* 0x000fe200000114fc */
[----:B------:R-:W-:Y:S01]  /*1dcf0*/  @!P3 ST.E.64 [R8.64], R164 ;  /* 0x000000a40800b985 */ /* 0x000fe2000c101b08 */
[----:B------:R-:W-:Y:S02]  /*1dd00*/  SHF.R.S32.HI R15, RZ, 0x1f, R248 ;  /* 0x0000001fff0f7819 */ /* 0x000fe400000114f8 */
[----:B------:R-:W-:Y:S02]  /*1dd10*/  @!P6 LEA.HI.X R7, R252, R4, R10, 0x2, P0 ;  /* 0x00000004fc07e211 */ /* 0x000fe400000f140a */
[----:B------:R-:W-:-:S02]  /*1dd20*/  ISETP.GE.AND P0, PT, R247, c[0x0][0x3c8], PT ;  /* 0x0000f200f7007a0c */ /* 0x000fc40003f06270 */
[----:B------:R-:W-:Y:S02]  /*1dd30*/  SHF.R.S32.HI R10, RZ, 0x1f, R251 ;  /* 0x0000001fff0a7819 */ /* 0x000fe400000114fb */
[----:B--2---:R-:W-:-:S04]  /*1dd40*/  @!P1 LEA R2, P2, R11, R0, 0x2 ;  /* 0x000000000b029211 */ /* 0x004fc800078410ff */
[----:B------:R-:W-:Y:S02]  /*1dd50*/  @!P1 LEA.HI.X R3, R11, R4, R14, 0x2, P2 ;  /* 0x000000040b039211 */ /* 0x000fe400010f140e */
[----:B------:R-:W-:Y:S02]  /*1dd60*/  ISETP.GE.AND P2, PT, R249, c[0x0][0x3c8], PT ;  /* 0x0000f200f9007a0c */ /* 0x000fe40003f46270 */
[----:B------:R-:W-:Y:S01]  /*1dd70*/  SHF.R.S32.HI R14, RZ, 0x1f, R250 ;  /* 0x0000001fff0e7819 */ /* 0x000fe200000114fa */
[----:B------:R2:W-:Y:S01]  /*1dd80*/  @!P1 ST.E.64 [R2.64], R100 ;  /* 0x0000006402009985 */ /* 0x0005e2000c101b08 */
[----:B------:R-:W-:-:S03]  /*1dd90*/  ISETP.GE.AND P1, PT, R248, c[0x0][0x3c8], PT ;  /* 0x0000f200f8007a0c */ /* 0x000fc60003f26270 */
        /* <DEDUP_REMOVED lines=17> */
.L_x_934:
[----:B------:R-:W-:Y:S05]  /*1deb0*/  BSYNC B0 ;  /* 0x0000000000007941 */ /* 0x000fea0003800000 */
.L_x_933:
[----:B------:R-:W-:Y:S05]  /*1dec0*/  BRA.DIV ~URZ, `(.L_x_935) ;  /* 0x000043127f007947 */ /* 0x000fea000b800000 */
[----:B--2---:R2:W1:Y:S04]  /*1ded0*/  SHFL.IDX PT, R4, R5, 0x1, 0x1c1f ;  /* 0x003c1f0005047f89 */ /* 0x00446800000e0000 */
[----:B----4-:R2:W4:Y:S02]  /*1dee0*/  SHFL.IDX PT, R0, R12, 0x1, 0x1c1f ;  /* 0x003c1f000c007f89 */ /* 0x01052400000e0000 */
.L_x_1020:
[----:B------:R-:W-:-:S13]  /*1def0*/  ISETP.NE.AND P0, PT, R13, RZ, PT ;  /* 0x000000ff0d00720c */ /* 0x000fda0003f05270 */
[----:B------:R-:W-:Y:S05]  /*1df00*/  @P0 BRA `(.L_x_930) ;  /* 0x00001ac000000947 */ /* 0x000fea0003800000 */
[C---:B------:R-:W-:Y:S02]  /*1df10*/  ISETP.GE.AND P3, PT, R215.reuse, c[0x0][0x3c8], PT ;  /* 0x0000f200d7007a0c */ /* 0x040fe40003f66270 */
[----:B------:R-:W-:Y:S02]  /*1df20*/  IADD3 R11, R215, 0x8, RZ ;  /* 0x00000008d70b7810 */ /* 0x000fe40007ffe0ff */
[----:B-12---:R-:W-:Y:S02]  /*1df30*/  SHF.R.S32.HI R5, RZ, 0x1f, R215 ;  /* 0x0000001fff057819 */ /* 0x006fe400000114d7 */
[----:B------:R-:W-:Y:S02]  /*1df40*/  ISETP.GE.AND P2, PT, R11, c[0x0][0x3c8], PT ;  /* 0x0000f2000b007a0c */ /* 0x000fe40003f46270 */
[C---:B---3--:R-:W-:Y:S02]  /*1df50*/  IADD3 R12, R215.reuse, 0x10, RZ ;  /* 0x00000010d70c7810 */ /* 0x048fe40007ffe0ff */
[----:B------:R-:W-:-:S02]  /*1df60*/  IADD3 R14, R215, 0x8, RZ ;  /* 0x00000008d70e7810 */ /* 0x000fc40007ffe0ff */
[----:B------:R-:W-:Y:S02]  /*1df70*/  ISETP.GE.AND P1, PT, R12, c[0x0][0x3c8], PT ;  /* 0x0000f2000c007a0c */ /* 0x000fe40003f26270 */
[C---:B----4-:R-:W-:Y:S02]  /*1df80*/  @!P3 LEA R2, P4, R215.reuse, R0, 0x2 ;  /* 0x00000000d702b211 */ /* 0x050fe400078810ff */
[C---:B------:R-:W-:Y:S02]  /*1df90*/  IADD3 R10, R215.reuse, 0x18, RZ ;  /* 0x00000018d70a7810 */ /* 0x040fe40007ffe0ff */
[----:B------:R-:W-:Y:S02]  /*1dfa0*/  @!P3 LEA.HI.X R3, R215, R4, R5, 0x2, P4 ;  /* 0x00000004d703b211 */ /* 0x000fe400020f1405 */
[----:B------:R-:W-:Y:S02]  /*1dfb0*/  SHF.R.S32.HI R14, RZ, 0x1f, R14 ;  /* 0x0000001fff0e7819 */ /* 0x000fe4000001140e */
[----:B------:R-:W-:Y:S01]  /*1dfc0*/  ISETP.GE.AND P0, PT, R10, c[0x0][0x3c8], PT ;  /* 0x0000f2000a007a0c */ /* 0x000fe20003f06270 */
[----:B------:R1:W-:Y:S01]  /*1dfd0*/  @!P3 ST.E.64 [R2.64], R48 ;  /* 0x000000300200b985 */ /* 0x0003e2000c101b08 */
[----:B------:R-:W-:-:S02]  /*1dfe0*/  @!P2 LEA R8, P3, R11, R0, 0x2 ;  /* 0x000000000b08a211 */ /* 0x000fc400078610ff */
[----:B------:R-:W-:Y:S02]  /*1dff0*/  @!P1 LEA R6, P4, R12, R0, 0x2 ;  /* 0x000000000c069211 */ /* 0x000fe400078810ff */
[----:B------:R-:W-:Y:S02]  /*1e000*/  @!P2 LEA.HI.X R9, R11, R4, R14, 0x2, P3 ;  /* 0x000000040b09a211 */ /* 0x000fe400018f140e */
[C---:B------:R-:W-:Y:S02]  /*1e010*/  IADD3 R14, R215.reuse, 0x10, RZ ;  /* 0x00000010d70e7810 */ /* 0x040fe40007ffe0ff */
[----:B------:R-:W-:Y:S01]  /*1e020*/  IADD3 R11, R215, 0x18, RZ ;  /* 0x00000018d70b7810 */ /* 0x000fe20007ffe0ff */
[----:B------:R2:W-:Y:S01]  /*1e030*/  @!P2 ST.E.64 [R8.64], R124 ;  /* 0x0000007c0800a985 */ /* 0x0005e2000c101b08 */
[----:B------:R-:W-:Y:S02]  /*1e040*/  SHF.R.S32.HI R14, RZ, 0x1f, R14 ;  /* 0x0000001fff0e7819 */ /* 0x000fe4000001140e */
[----:B------:R-:W-:-:S02]  /*1e050*/  SHF.R.S32.HI R11, RZ, 0x1f, R11 ;  /* 0x0000001fff0b7819 */ /* 0x000fc4000001140b */
[----:B------:R-:W-:Y:S02]  /*1e060*/  @!P1 LEA.HI.X R7, R12, R4, R14, 0x2, P4 ;  /* 0x000000040c079211 */ /* 0x000fe400020f140e */
[----:B------:R-:W-:Y:S02]  /*1e070*/  ISETP.GE.AND P4, PT, R246, c[0x0][0x3c8], PT ;  /* 0x0000f200f6007a0c */ /* 0x000fe40003f86270 */
[----:B------:R-:W-:Y:S01]  /*1e080*/  IADD3 R5, R215, 0x30, RZ ;  /* 0x00000030d7057810 */ /* 0x000fe20007ffe0ff */
[----:B------:R3:W-:Y:S01]  /*1e090*/  @!P1 ST.E.64 [R6.64], R116 ;  /* 0x0000007406009985 */ /* 0x0007e2000c101b08 */
[----:B------:R-:W-:Y:S02]  /*1e0a0*/  SHF.R.S32.HI R15, RZ, 0x1f, R245 ;  /* 0x0000001fff0f7819 */ /* 0x000fe400000114f5 */
[----:B------:R-:W-:Y:S02]  /*1e0b0*/  ISETP.GE.AND P6, PT, R5, c[0x0][0x3c8], PT ;  /* 0x0000f20005007a0c */ /* 0x000fe40003fc6270 */
[----:B------:R-:W-:-:S02]  /*1e0c0*/  IADD3 R14, R215, 0x40, RZ ;  /* 0x00000040d70e7810 */ /* 0x000fc40007ffe0ff */
[----:B------:R-:W-:Y:S02]  /*1e0d0*/  IADD3 R12, R215, 0x30, RZ ;  /* 0x00000030d70c7810 */ /* 0x000fe40007ffe0ff */
[C---:B-1----:R-:W-:Y:S02]  /*1e0e0*/  @!P0 LEA R2, P3, R10.reuse, R0, 0x2 ;  /* 0x000000000a028211 */ /* 0x042fe400078610ff */
[----:B------:R-:W-:Y:S02]  /*1e0f0*/  SHF.R.S32.HI R12, RZ, 0x1f, R12 ;  /* 0x0000001fff0c7819 */ /* 0x000fe4000001140c */
[----:B------:R-:W-:Y:S02]  /*1e100*/  @!P0 LEA.HI.X R3, R10, R4, R11, 0x2, P3 ;  /* 0x000000040a038211 */ /* 0x000fe400018f140b */
[----:B------:R-:W-:Y:S02]  /*1e110*/  ISETP.GE.AND P3, PT, R245, c[0x0][0x3c8], PT ;  /* 0x0000f200f5007a0c */ /* 0x000fe40003f66270 */
[----:B------:R-:W-:Y:S01]  /*1e120*/  SHF.R.S32.HI R11, RZ, 0x1f, R246 ;  /* 0x0000001fff0b7819 */ /* 0x000fe200000114f6 */
[----:B------:R1:W-:Y:S01]  /*1e130*/  @!P0 ST.E.64 [R2.64], R52 ;  /* 0x0000003402008985 */ /* 0x0003e2000c101b08 */
[----:B--2---:R-:W-:-:S02]  /*1e140*/  @!P4 LEA R8, P0, R246, R0, 0x2 ;  /* 0x00000000f608c211 */ /* 0x004fc400078010ff */
[----:B------:R-:W-:Y:S02]  /*1e150*/  IADD3 R10, R215, 0x38, RZ ;  /* 0x00000038d70a7810 */ /* 0x000fe40007ffe0ff */
[----:B------:R-:W-:Y:S02]  /*1e160*/  @!P4 LEA.HI.X R9, R246, R4, R11, 0x2, P0 ;  /* 0x00000004f609c211 */ /* 0x000fe400000f140b */
[C---:B------:R-:W-:Y:S02]  /*1e170*/  ISETP.GE.AND P0, PT, R245.reuse, c[0x0][0x3c8], PT ;  /* 0x0000f200f5007a0c */ /* 0x040fe40003f06270 */
[----:B------:R-:W-:Y:S02]  /*1e180*/  ISETP.GE.AND P4, PT, R14, c[0x0][0x3c8], PT ;  /* 0x0000f2000e007a0c */ /* 0x000fe40003f86270 */
[----:B---3--:R-:W-:Y:S02]  /*1e190*/  @!P3 LEA R6, P1, R245, R0, 0x2 ;  /* 0x00000000f506b211 */ /* 0x008fe400078210ff */
[----:B------:R-:W-:-:S02]  /*1e1a0*/  ISETP.GE.AND P5, PT, R10, c[0x0][0x3c8], PT ;  /* 0x0000f2000a007a0c */ /* 0x000fc40003fa6270 */
[C---:B------:R-:W-:Y:S02]  /*1e1b0*/  IADD3 R11, R215.reuse, 0x48, RZ ;  /* 0x00000048d70b7810 */ /* 0x040fe40007ffe0ff */
[----:B------:R-:W-:Y:S02]  /*1e1c0*/  IADD3 R13, R215, 0x58, RZ ;  /* 0x00000058d70d7810 */ /* 0x000fe40007ffe0ff */
[----:B------:R-:W-:-:S05]  /*1e1d0*/  ISETP.GE.AND P3, PT, R11, c[0x0][0x3c8], PT ;  /* 0x0000f2000b007a0c */ /* 0x000fca0003f66270 */
[----:B------:R-:W-:Y:S02]  /*1e1e0*/  @!P0 LEA.HI.X R7, R245, R4, R15, 0x2, P1 ;  /* 0x00000004f5078211 */ /* 0x000fe400008f140f */
[----:B------:R-:W-:Y:S02]  /*1e1f0*/  ISETP.GE.AND P1, PT, R246, c[0x0][0x3c8], PT ;  /* 0x0000f200f6007a0c */ /* 0x000fe40003f26270 */
[----:B------:R-:W-:Y:S02]  /*1e200*/  IADD3 R15, R215, 0x40, RZ ;  /* 0x00000040d70f7810 */ /* 0x000fe40007ffe0ff */
[C---:B-1----:R-:W-:Y:S02]  /*1e210*/  @!P6 LEA R2, P2, R5.reuse, R0, 0x2 ;  /* 0x000000000502e211 */ /* 0x042fe400078410ff */
[----:B------:R-:W-:Y:S02]  /*1e220*/  SHF.R.S32.HI R15, RZ, 0x1f, R15 ;  /* 0x0000001fff0f7819 */ /* 0x000fe4000001140f */
[----:B------:R-:W-:-:S02]  /*1e230*/  @!P6 LEA.HI.X R3, R5, R4, R12, 0x2, P2 ;  /* 0x000000040503e211 */ /* 0x000fc400010f140c */
        /* <DEDUP_REMOVED lines=26> */
[----:B------:R-:W-:Y:S02]  /*1e3e0*/  IADD3 R11, R215, 0x68, RZ ;  /* 0x00000068d70b7810 */ /* 0x000fe40007ffe0ff */
        /* <DEDUP_REMOVED lines=19> */
[----:B------:R-:W-:Y:S01]  /*1e520*/  IADD3 R13, R215, 0x88, RZ ;  /* 0x00000088d70d7810 */ /* 0x000fe20007ffe0ff */
[----:B------:R3:W-:Y:S01]  /*1e530*/  @!P0 ST.E.64 [R2.64], R30 ;  /* 0x0000001e02008985 */ /* 0x0007e2000c101b08 */
[----:B-1----:R-:W-:Y:S02]  /*1e540*/  @!P5 LEA R8, P0, R11, R0, 0x2 ;  /* 0x000000000b08d211 */ /* 0x002fe400078010ff */
[----:B------:R-:W-:Y:S02]  /*1e550*/  SHF.R.S32.HI R12, RZ, 0x1f, R12 ;  /* 0x0000001fff0c7819 */ /* 0x000fe4000001140c */
[----:B------:R-:W-:Y:S02]  /*1e560*/  IADD3 R15, R215, 0x70, RZ ;  /* 0x00000070d70f7810 */ /* 0x000fe40007ffe0ff */
[----:B------:R-:W-:Y:S02]  /*1e570*/  @!P5 LEA.HI.X R9, R11, R4, R12, 0x2, P0 ;  /* 0x000000040b09d211 */ /* 0x000fe400000f140c */
[----:B------:R-:W-:-:S02]  /*1e580*/  SHF.R.S32.HI R15, RZ, 0x1f, R15 ;  /* 0x0000001fff0f7819 */ /* 0x000fc4000001140f */
[C---:B------:R-:W-:Y:S01]  /*1e590*/  IADD3 R12, R215.reuse, 0x78, RZ ;  /* 0x00000078d70c7810 */ /* 0x040fe20007ffe0ff */
[----:B------:R1:W-:Y:S01]  /*1e5a0*/  @!P5 ST.E.64 [R8.64], R150 ;  /* 0x000000960800d985 */ /* 0x0003e2000c101b08 */
[C---:B------:R-:W-:Y:S02]  /*1e5b0*/  IADD3 R10, R215.reuse, 0x80, RZ ;  /* 0x00000080d70a7810 */ /* 0x040fe40007ffe0ff */
        /* <DEDUP_REMOVED lines=23> */
[----:B------:R-:W-:Y:S02]  /*1e730*/  IADD3 R12, R215, 0x90, RZ ;  /* 0x00000090d70c7810 */ /* 0x000fe40007ffe0ff */
        /* <DEDUP_REMOVED lines=19> */
[----:B------:R-:W-:Y:S02]  /*1e870*/  SHF.R.S32.HI R15, RZ, 0x1f, R15 ;  /* 0x0000001fff0f7819 */ /* 0x000fe4000001140f */
[C---:B------:R-:W-:Y:S01]  /*1e880*/  IADD3 R11, R215.reuse, 0xb0, RZ ;  /* 0x000000b0d70b7810 */ /* 0x040fe20007ffe0ff */
[----:B------:R1:W-:Y:S01]  /*1e890*/  @!P5 ST.E.64 [R8.64], R170 ;  /* 0x000000aa0800d985 */ /* 0x0003e2000c101b08 */
[----:B------:R-:W-:Y:S02]  /*1e8a0*/  IADD3 R13, R215, 0xa8, RZ ;  /* 0x000000a8d70d7810 */ /* 0x000fe40007ffe0ff */
        /* <DEDUP_REMOVED lines=9> */
[----:B------:R-:W-:Y:S01]  /*1e940*/  IADD3 R13, R215, 0xb0, RZ ;  /* 0x000000b0d70d7810 */ /* 0x000fe20007ffe0ff */
[----:B------:R2:W-:Y:S01]  /*1e950*/  @!P4 ST.E.64 [R6.64], R70 ;  /* 0x000000460600c985 */ /* 0x0005e2000c101b08 */
[----:B------:R-:W-:-:S02]  /*1e960*/  ISETP.GE.AND P0, PT, R5, c[0x0][0x3c8], PT ;  /* 0x0000f20005007a0c */ /* 0x000fc40003f06270 */
[----:B------:R-:W-:Y:S01]  /*1e970*/  SHF.R.S32.HI R13, RZ, 0x1f, R13 ;  /* 0x0000001fff0d7819 */ /* 0x000fe2000001140d */
[----:B------:R3:W-:Y:S01]  /*1e980*/  @!P3 ST.E.64 [R2.64], R54 ;  /* 0x000000360200b985 */ /* 0x0007e2000c101b08 */
[----:B-1----:R-:W-:Y:S02]  /*1e990*/  @!P2 LEA R8, P3, R11, R0, 0x2 ;  /* 0x000000000b08a211 */ /* 0x002fe400078610ff */
[----:B------:R-:W-:Y:S02]  /*1e9a0*/  IADD3 R10, R215, 0xc8, RZ ;  /* 0x000000c8d70a7810 */ /* 0x000fe40007ffe0ff */
[----:B------:R-:W-:Y:S02]  /*1e9b0*/  @!P2 LEA.HI.X R9, R11, R4, R13, 0x2, P3 ;  /* 0x000000040b09a211 */ /* 0x000fe400018f140d */
[C---:B------:R-:W-:Y:S02]  /*1e9c0*/  IADD3 R13, R215.reuse, 0xb8, RZ ;  /* 0x000000b8d70d7810 */ /* 0x040fe40007ffe0ff */
[----:B------:R-:W-:Y:S01]  /*1e9d0*/  IADD3 R11, R215, 0xc0, RZ ;  /* 0x000000c0d70b7810 */ /* 0x000fe20007ffe0ff */
[----:B------:R-:W-:Y:S01]  /*1e9e0*/  @!P2 ST.E.64 [R8.64], R94 ;  /* 0x0000005e0800a985 */ /* 0x000fe2000c101b08 */
[----:B------:R-:W-:-:S02]  /*1e9f0*/  ISETP.GE.AND P5, PT, R10, c[0x0][0x3c8], PT ;  /* 0x0000f2000a007a0c */ /* 0x000fc40003fa6270 */
[----:B------:R-:W-:Y:S02]  /*1ea00*/  SHF.R.S32.HI R13, RZ, 0x1f, R13 ;  /* 0x0000001fff0d7819 */ /* 0x000fe4000001140d */
[----:B------:R-:W-:Y:S02]  /*1ea10*/  SHF.R.S32.HI R11, RZ, 0x1f, R11 ;  /* 0x0000001fff0b7819 */ /* 0x000fe4000001140b */
[----:B------:R-:W-:Y:S02]  /*1ea20*/  ISETP.GE.AND P2, PT, R250, c[0x0][0x3c8], PT ;  /* 0x0000f200fa007a0c */ /* 0x000fe40003f46270 */
[-C--:B--2---:R-:W-:Y:S02]  /*1ea30*/  @!P1 LEA R6, P4, R12, R0.reuse, 0x2 ;  /* 0x000000000c069211 */ /* 0x084fe400078810ff */
[----:B---3--:R-:W-:-:S11]  /*1ea40*/  @!P0 LEA R2, P6, R5, R0, 0x2 ;  /* 0x0000000005028211 */ /* 0x008fd600078c10ff */
[----:B------:R-:W-:Y:S02]  /*1ea50*/  P2R R3, PR, RZ, 0x10 ;  /* 0x00000010ff037803 */ /* 0x000fe40000000000 */
[----:B------:R-:W-:Y:S02]  /*1ea60*/  ISETP.GE.AND P4, PT, R252, c[0x0][0x3c8], PT ;  /* 0x0000f200fc007a0c */ /* 0x000fe40003f86270 */
[----:B------:R-:W-:Y:S02]  /*1ea70*/  ISETP.NE.AND P3, PT, R3, RZ, PT ;  /* 0x000000ff0300720c */ /* 0x000fe40003f65270 */
[-C--:B------:R-:W-:Y:S02]  /*1ea80*/  @!P0 LEA.HI.X R3, R5, R4.reuse, R11, 0x2, P6 ;  /* 0x0000000405038211 */ /* 0x080fe400030f140b */
[----:B------:R-:W-:Y:S02]  /*1ea90*/  @!P1 LEA.HI.X R7, R12, R4, R13, 0x2, P3 ;  /* 0x000000040c079211 */ /* 0x000fe400018f140d */
[----:B------:R-:W-:-:S02]  /*1eaa0*/  IADD3 R11, R215, 0xc8, RZ ;  /* 0x000000c8d70b7810 */ /* 0x000fc40007ffe0ff */
[----:B------:R-:W-:Y:S01]  /*1eab0*/  ISETP.GE.AND P3, PT, R251, c[0x0][0x3c8], PT ;  /* 0x0000f200fb007a0c */ /* 0x000fe20003f66270 */
[----:B------:R1:W-:Y:S01]  /*1eac0*/  @!P1 ST.E.64 [R6.64], R78 ;  /* 0x0000004e06009985 */ /* 0x0003e2000c101b08 */
[----:B------:R-:W-:Y:S02]  /*1ead0*/  SHF.R.S32.HI R11, RZ, 0x1f, R11 ;  /* 0x0000001fff0b7819 */ /* 0x000fe4000001140b */
[----:B------:R-:W-:Y:S01]  /*1eae0*/  SHF.R.S32.HI R5, RZ, 0x1f, R252 ;  /* 0x0000001fff057819 */ /* 0x000fe200000114fc */
[----:B------:R2:W-:Y:S01]  /*1eaf0*/  @!P0 ST.E.64 [R2.64], R62 ;  /* 0x0000003e02008985 */ /* 0x0005e2000c101b08 */
[----:B------:R-:W-:Y:S02]  /*1eb00*/  ISETP.GE.AND P1, PT, R249, c[0x0][0x3c8], PT ;  /* 0x0000f200f9007a0c */ /* 0x000fe40003f26270 */
[----:B------:R-:W-:Y:S02]  /*1eb10*/  SHF.R.S32.HI R13, RZ, 0x1f, R250 ;  /* 0x0000001fff0d7819 */ /* 0x000fe400000114fa */
[----:B------:R-:W-:-:S02]  /*1eb20*/  SHF.R.S32.HI R12, RZ, 0x1f, R249 ;  /* 0x0000001fff0c7819 */ /* 0x000fc400000114f9 */
[----:B-1----:R-:W-:-:S04]  /*1eb30*/  @!P5 LEA R6, P0, R10, R0, 0x2 ;  /* 0x000000000a06d211 */ /* 0x002fc800078010ff */
[----:B------:R-:W-:Y:S02]  /*1eb40*/  @!P5 LEA.HI.X R7, R10, R4, R11, 0x2, P0 ;  /* 0x000000040a07d211 */ /* 0x000fe400000f140b */
[-C--:B--2---:R-:W-:Y:S02]  /*1eb50*/  @!P4 LEA R2, P6, R252, R0.reuse, 0x2 ;  /* 0x00000000fc02c211 */ /* 0x084fe400078c10ff */
[----:B------:R-:W-:Y:S01]  /*1eb60*/  ISETP.GE.AND P0, PT, R248, c[0x0][0x3c8], PT ;  /* 0x0000f200f8007a0c */ /* 0x000fe20003f06270 */
[----:B------:R-:W-:Y:S01]  /*1eb70*/  @!P5 ST.E.64 [R6.64], R82 ;  /* 0x000000520600d985 */ /* 0x000fe2000c101b08 */
[----:B------:R-:W-:Y:S02]  /*1eb80*/  @!P3 LEA R10, P5, R251, R0, 0x2 ;  /* 0x00000000fb0ab211 */ /* 0x000fe400078a10ff */
[----:B------:R-:W-:Y:S02]  /*1eb90*/  @!P4 LEA.HI.X R3, R252, R4, R5, 0x2, P6 ;  /* 0x00000004fc03c211 */ /* 0x000fe400030f1405 */
[----:B------:R-:W-:-:S02]  /*1eba0*/  SHF.R.S32.HI R5, RZ, 0x1f, R251 ;  /* 0x0000001fff057819 */ /* 0x000fc400000114fb */
[C---:B------:R-:W-:Y:S01]  /*1ebb0*/  @!P2 LEA R8, P6, R250.reuse, R0, 0x2 ;  /* 0x00000000fa08a211 */ /* 0x040fe200078c10ff */
[----:B------:R1:W-:Y:S03]  /*1ebc0*/  @!P4 ST.E.64 [R2.64], R86 ;  /* 0x000000560200c985 */ /* 0x0003e6000c101b08 */
[----:B------:R-:W-:-:S03]  /*1ebd0*/  @!P2 LEA.HI.X R9, R250, R4, R13, 0x2, P6 ;  /* 0x00000004fa09a211 */ /* 0x000fc600030f140d */
[----:B-1----:R-:W-:Y:S02]  /*1ebe0*/  P2R R2, PR, RZ, 0x20 ;  /* 0x00000020ff027803 */ /* 0x002fe40000000000 */
[C---:B------:R-:W-:Y:S02]  /*1ebf0*/  @!P1 LEA R6, P5, R249.reuse, R0, 0x2 ;  /* 0x00000000f9069211 */ /* 0x040fe400078a10ff */
[----:B------:R-:W-:Y:S02]  /*1ec00*/  ISETP.NE.AND P4, PT, R2, RZ, PT ;  /* 0x000000ff0200720c */ /* 0x000fe40003f85270 */
[-C--:B------:R-:W-:Y:S02]  /*1ec10*/  @!P1 LEA.HI.X R7, R249, R4.reuse, R12, 0x2, P5 ;  /* 0x00000004f9079211 */ /* 0x080fe400028f140c */
[----:B------:R-:W-:Y:S02]  /*1ec20*/  @!P3 LEA.HI.X R11, R251, R4, R5, 0x2, P4 ;  /* 0x00000004fb0bb211 */ /* 0x000fe400020f1405 */
[----:B------:R-:W-:-:S02]  /*1ec30*/  SHF.R.S32.HI R5, RZ, 0x1f, R248 ;  /* 0x0000001fff057819 */ /* 0x000fc400000114f8 */
[C---:B------:R-:W-:Y:S01]  /*1ec40*/  @!P0 LEA R2, P4, R248.reuse, R0, 0x2 ;  /* 0x00000000f8028211 */ /* 0x040fe200078810ff */
[----:B------:R1:W-:Y:S03]  /*1ec50*/  @!P3 ST.E.64 [R10.64], R106 ;  /* 0x0000006a0a00b985 */ /* 0x0003e6000c101b08 */
[----:B------:R-:W-:Y:S01]  /*1ec60*/  @!P0 LEA.HI.X R3, R248, R4, R5, 0x2, P4 ;  /* 0x00000004f8038211 */ /* 0x000fe200020f1405 */
[----:B------:R1:W-:Y:S04]  /*1ec70*/  @!P2 ST.E.64 [R8.64], R102 ;  /* 0x000000660800a985 */ /* 0x0003e8000c101b08 */
        /* <DEDUP_REMOVED lines=9> */
.L_x_915:
[----:B------:R-:W-:Y:S01]  /*1ed10*/  ISETP.NE.U32.AND P0, PT, RZ, c[0x0][0x508], PT ;  /* 0x00014200ff007a0c */ /* 0x000fe20003f05070 */
[----:B------:R-:W-:Y:S01]  /*1ed20*/  IMAD.MOV.U32 R4, RZ, RZ, 0x4 ;  /* 0x00000004ff047424 */ /* 0x000fe200078e00ff */
[----:B------:R-:W-:Y:S01]  /*1ed30*/  ISETP.NE.U32.AND P2, PT, RZ, c[0x0][0x500], PT ;  /* 0x00014000ff007a0c */ /* 0x000fe20003f45070 */
[----:B------:R-:W-:Y:S01]  /*1ed40*/  IMAD.MOV.U32 R20, RZ, RZ, c[0x0][0x388] ;  /* 0x0000e200ff147624 */ /* 0x000fe200078e00ff */
[----:B------:R-:W-:Y:S01]  /*1ed50*/  ISETP.NE.AND.EX P0, PT, RZ, c[0x0][0x50c], PT, P0 ;  /* 0x00014300ff007a0c */ /* 0x000fe20003f05300 */
[----:B------:R-:W-:Y:S01]  /*1ed60*/  IMAD.MOV.U32 R0, RZ, RZ, RZ ;  /* 0x000000ffff007224 */ /* 0x000fe200078e00ff */
[----:B------:R-:W-:Y:S01]  /*1ed70*/  ISETP.NE.AND.EX P2, PT, RZ, c[0x0][0x504], PT, P2 ;  /* 0x00014100ff007a0c */ /* 0x000fe20003f45320 */
[----:B------:R-:W-:-:S10]  /*1ed80*/  IMAD.WIDE R2, R235, R4, c[0x0][0x500] ;  /* 0x00014000eb027625 */ /* 0x000fd400078e0204 */
[----:B------:R-:W-:Y:S02]  /*1ed90*/  @P0 IMAD.WIDE R4, R235, R4, c[0x0][0x508] ;  /* 0x00014200eb040625 */ /* 0x000fe400078e0204 */
[----:B------:R2:W5:Y:S04]  /*1eda0*/  @P2 LDG.E R0, [R2.64] ;  /* 0x0000000802002981 */ /* 0x000568000c1e1900 */
[----:B------:R2:W5:Y:S01]  /*1edb0*/  @P0 LDG.E R20, [R4.64] ;  /* 0x0000000804140981 */ /* 0x000562000c1e1900 */
[----:B------:R-:W-:-:S04]  /*1edc0*/  ISETP.NE.AND P1, PT, R233, RZ, PT ;  /* 0x000000ffe900720c */ /* 0x000fc80003f25270 */
[----:B------:R-:W-:Y:S01]  /*1edd0*/  SEL R19, R233, c[0x0][0x3d4], P1 ;  /* 0x0000f500e9137a07 */ /* 0x000fe20000800000 */
[----:B------:R-:W-:Y:S05]  /*1ede0*/  @P0 BRA `(.L_x_936) ;  /* 0x0000004000000947 */ /* 0x000fea0003800000 */
[----:B------:R-:W-:Y:S05]  /*1edf0*/  @!P2 BRA `(.L_x_936) ;  /* 0x000000300000a947 */ /* 0x000fea0003800000 */
[----:B--2---:R2:W3:Y:S04]  /*1ee00*/  LDG.E R4, [R2.64] ;  /* 0x0000000802047981 */ /* 0x0044e8000c1e1900 */
[----:B--2---:R-:W3:Y:S02]  /*1ee10*/  LDG.E R2, [R2.64+0x4] ;  /* 0x0000040802027981 */ /* 0x004ee4000c1e1900 */
[----:B---3-5:R-:W-:Y:S02]  /*1ee20*/  IADD3 R20, -R4, R2, RZ ;  /* 0x0000000204147210 */ /* 0x028fe40007ffe1ff */
.L_x_936:
[----:B--2---:R-:W2:Y:S01]  /*1ee30*/  S2R R3, SR_TID.X ;  /* 0x0000000000037919 */ /* 0x004ea20000002100 */
[----:B------:R-:W-:Y:S01]  /*1ee40*/  SHF.R.S32.HI R2, RZ, 0x1f, R235 ;  /* 0x0000001fff027819 */ /* 0x000fe200000114eb */
[----:B------:R-:W-:Y:S01]  /*1ee50*/  BSSY B0, `(.L_x_937) ;  /* 0x0000036000007945 */ /* 0x000fe20003800000 */
[----:B------:R-:W-:-:S02]  /*1ee60*/  LOP3.LUT R12, R234, 0xffff, RZ, 0xc0, !PT ;  /* 0x0000ffffea0c7812 */ /* 0x000fc400078ec0ff */
[----:B-----5:R-:W-:Y:S02]  /*1ee70*/  SHF.R.S32.HI R18, RZ, 0x1f, R0 ;  /* 0x0000001fff127819 */ /* 0x020fe40000011400 */
[----:B------:R-:W-:Y:S02]  /*1ee80*/  SEL R13, R235, RZ, !P2 ;  /* 0x000000ffeb0d7207 */ /* 0x000fe40005000000 */
[----:B------:R-:W-:Y:S02]  /*1ee90*/  SEL R21, R2, RZ, !P2 ;  /* 0x000000ff02157207 */ /* 0x000fe40005000000 */
[----:B--2---:R-:W-:-:S13]  /*1eea0*/  ISETP.GT.AND P0, PT, R3, 0x7f, PT ;  /* 0x0000007f0300780c */ /* 0x004fda0003f04270 */
[----:B------:R-:W-:Y:S05]  /*1eeb0*/  @P0 BRA `(.L_x_938) ;  /* 0x000002f000000947 */ /* 0x000fea0003800000 */
[----:B------:R-:W-:Y:S01]  /*1eec0*/  IMAD R2, R20, c[0x0][0x4e8], RZ ;  /* 0x00013a0014027a24 */ /* 0x000fe200078e02ff */
[----:B------:R-:W-:-:S04]  /*1eed0*/  IADD3 R16, R227, R3, RZ ;  /* 0x00000003e3107210 */ /* 0x000fc80007ffe0ff */
[----:B------:R-:W-:-:S13]  /*1eee0*/  ISETP.GE.AND P0, PT, R16, R2, PT ;  /* 0x000000021000720c */ /* 0x000fda0003f06270 */
[----:B------:R-:W-:Y:S05]  /*1eef0*/  @P0 BRA `(.L_x_938) ;  /* 0x000002b000000947 */ /* 0x000fea0003800000 */
[----:B------:R-:W-:Y:S01]  /*1ef00*/  IMAD.MOV.U32 R2, RZ, RZ, 0x368 ;  /* 0x00000368ff027424 */ /* 0x000fe200078e00ff */
[----:B------:R-:W-:-:S04]  /*1ef10*/  ISETP.GT.AND P2, PT, R19, 0x1, PT ;  /* 0x000000011300780c */ /* 0x000fc80003f44270 */
[----:B------:R-:W-:-:S04]  /*1ef20*/  SEL R2, R2, 0x328, P2 ;  /* 0x0000032802027807 */ /* 0x000fc80001000000 */
[----:B------:R2:W3:Y:S08]  /*1ef30*/  LDC.64 R8, c[0x0][R2+0x170] ;  /* 0x00005c0002087b82 */ /* 0x0004f00000000a00 */
[----:B------:R2:W4:Y:S08]  /*1ef40*/  LDC.64 R6, c[0x0][R2+0x168] ;  /* 0x00005a0002067b82 */ /* 0x0005300000000a00 */
[----:B------:R2:W5:Y:S08]  /*1ef50*/  LDC.64 R14, c[0x0][R2+0x178] ;  /* 0x00005e00020e7b82 */ /* 0x0005700000000a00 */
[----:B------:R2:W1:Y:S02]  /*1ef60*/  LDC.64 R10, c[0x0][R2+0x160] ;  /* 0x00005800020a7b82 */ /* 0x0004640000000a00 */
[----:B--2---:R-:W-:-:S02]  /*1ef70*/  IMAD.MOV.U32 R2, RZ, RZ, c[0x0][0x4e8] ;  /* 0x00013a00ff027624 */ /* 0x004fc400078e00ff */
[-C--:B---3--:R-:W-:Y:S02]  /*1ef80*/  IMAD R3, R9, R13.reuse, RZ ;  /* 0x0000000d09037224 */ /* 0x088fe400078e02ff */
[----:B------:R-:W-:Y:S01]  /*1ef90*/  IMAD.WIDE.U32 R4, R8, R13, RZ ;  /* 0x0000000d08047225 */ /* 0x000fe200078e00ff */
[----:B------:R-:W-:Y:S02]  /*1efa0*/  ISETP.NE.AND P0, PT, R2, 0x1, PT ;  /* 0x000000010200780c */ /* 0x000fe40003f05270 */
[----:B------:R-:W-:Y:S01]  /*1efb0*/  MOV R2, R16 ;  /* 0x0000001000027202 */ /* 0x000fe20000000f00 */
[----:B------:R-:W-:Y:S01]  /*1efc0*/  IMAD R8, R8, R21, R3 ;  /* 0x0000001508087224 */ /* 0x000fe200078e0203 */
[----:B------:R-:W-:Y:S01]  /*1efd0*/  SEL R3, R244, RZ, P2 ;  /* 0x000000fff4037207 */ /* 0x000fe20001000000 */
[-C--:B----4-:R-:W-:Y:S02]  /*1efe0*/  IMAD R9, R7, R12.reuse, RZ ;  /* 0x0000000c07097224 */ /* 0x090fe400078e02ff */
[----:B------:R-:W-:-:S04]  /*1eff0*/  IMAD.WIDE.U32 R6, R6, R12, RZ ;  /* 0x0000000c06067225 */ /* 0x000fc800078e00ff */
[----:B------:R-:W-:Y:S01]  /*1f000*/  IMAD.IADD R9, R7, 0x1, R9 ;  /* 0x0000000107097824 */ /* 0x000fe200078e0209 */
[----:B------:R-:W-:Y:S01]  /*1f010*/  IADD3 R7, R5, R8, RZ ;  /* 0x0000000805077210 */ /* 0x000fe20007ffe0ff */
[----:B------:R-:W-:-:S04]  /*1f020*/  @P0 IMAD.HI.U32 R17, R16, c[0x0][0x4ec], RZ ;  /* 0x00013b0010110a27 */ /* 0x000fc800078e00ff */
[-C--:B-----5:R-:W-:Y:S01]  /*1f030*/  IMAD R8, R15, R3.reuse, RZ ;  /* 0x000000030f087224 */ /* 0x0a0fe200078e02ff */
[----:B------:R-:W-:Y:S02]  /*1f040*/  @P0 SHF.R.U32.HI R2, RZ, c[0x0][0x4f0], R17 ;  /* 0x00013c00ff020a19 */ /* 0x000fe40000011611 */
[----:B------:R-:W-:Y:S01]  /*1f050*/  IADD3 R17, P1, P0, R4, R6, R0 ;  /* 0x0000000604117210 */ /* 0x000fe2000783e000 */
[----:B------:R-:W-:-:S03]  /*1f060*/  IMAD.WIDE.U32 R4, R14, R3, RZ ;  /* 0x000000030e047225 */ /* 0x000fc600078e00ff */
[----:B------:R-:W-:Y:S01]  /*1f070*/  IADD3.X R9, R7, R9, R18, P1, P0 ;  /* 0x0000000907097210 */ /* 0x000fe20000fe0412 */
[----:B------:R-:W-:Y:S01]  /*1f080*/  IMAD.MOV R6, RZ, RZ, -R2 ;  /* 0x000000ffff067224 */ /* 0x000fe200078e0a02 */
[----:B------:R-:W-:Y:S02]  /*1f090*/  IADD3 R7, R5, R8, RZ ;  /* 0x0000000805077210 */ /* 0x000fe40007ffe0ff */
[----:B------:R-:W-:Y:S01]  /*1f0a0*/  IADD3 R4, P1, P0, R2, R17, R4 ;  /* 0x0000001102047210 */ /* 0x000fe2000783e004 */
[----:B------:R-:W-:Y:S01]  /*1f0b0*/  IMAD R3, R6, c[0x0][0x4e8], R16 ;  /* 0x00013a0006037a24 */ /* 0x000fe200078e0210 */
[----:B------:R-:W-:-:S03]  /*1f0c0*/  SHF.R.S32.HI R5, RZ, 0x1f, R2 ;  /* 0x0000001fff057819 */ /* 0x000fc60000011402 */
[----:B-1----:R-:W-:Y:S01]  /*1f0d0*/  IMAD R2, R11, R3, RZ ;  /* 0x000000030b027224 */ /* 0x002fe200078e02ff */
[----:B------:R-:W-:Y:S02]  /*1f0e0*/  SHF.R.S32.HI R6, RZ, 0x1f, R3 ;  /* 0x0000001fff067819 */ /* 0x000fe40000011403 */
[----:B------:R-:W-:Y:S01]  /*1f0f0*/  IADD3.X R5, R5, R9, R7, P1, P0 ;  /* 0x0000000905057210 */ /* 0x000fe20000fe0407 */
[----:B------:R-:W-:Y:S02]  /*1f100*/  IMAD.MOV.U32 R7, RZ, RZ, c[0x0][0x4a8] ;  /* 0x00012a00ff077624 */ /* 0x000fe400078e00ff */
[C---:B------:R-:W-:Y:S02]  /*1f110*/  IMAD R6, R10.reuse, R6, R2 ;  /* 0x000000060a067224 */ /* 0x040fe400078e0202 */
[----:B------:R-:W-:Y:S01]  /*1f120*/  IMAD.WIDE.U32 R2, R10, R3, R4 ;  /* 0x000000030a027225 */ /* 0x000fe200078e0004 */
[----:B------:R-:W-:Y:S02]  /*1f130*/  MOV R5, c[0x0][0x4ac] ;  /* 0x00012b0000057a02 */ /* 0x000fe40000000f00 */
[----:B------:R-:W-:Y:S01]  /*1f140*/  SEL R4, R7, c[0x0][0x450], P2 ;  /* 0x0001140007047a07 */ /* 0x000fe20001000000 */
[----:B------:R-:W-:Y:S01]  /*1f150*/  IMAD.IADD R3, R3, 0x1, R6 ;  /* 0x0000000103037824 */ /* 0x000fe200078e0206 */
[----:B------:R-:W-:-:S02]  /*1f160*/  SEL R5, R5, c[0x0][0x454], P2 ;  /* 0x0001150005057a07 */ /* 0x000fc40001000000 */
[----:B------:R-:W-:-:S04]  /*1f170*/  LEA R4, P0, R2, R4, 0x2 ;  /* 0x0000000402047211 */ /* 0x000fc800078010ff */
[----:B------:R-:W-:Y:S02]  /*1f180*/  LEA.HI.X R5, R2, R5, R3, 0x2, P0 ;  /* 0x0000000502057211 */ /* 0x000fe400000f1403 */
[----:B------:R-:W-:-:S05]  /*1f190*/  MOV R2, 0xff800000 ;  /* 0xff80000000027802 */ /* 0x000fca0000000f00 */
[----:B------:R1:W-:Y:S02]  /*1f1a0*/  STG.E [R4.64], R2 ;  /* 0x0000000204007986 */ /* 0x0003e4000c101908 */
.L_x_938:
[----:B------:R-:W-:Y:S05]  /*1f1b0*/  BSYNC B0 ;  /* 0x0000000000007941 */ /* 0x000fea0003800000 */
.L_x_937:
[----:B------:R-:W-:-:S13]  /*1f1c0*/  ISETP.GT.AND P0, PT, R19, 0x1, PT ;  /* 0x000000011300780c */ /* 0x000fda0003f04270 */
[----:B------:R-:W-:Y:S05]  /*1f1d0*/  @P0 BRA `(.L_x_930) ;  /* 0x000007f000000947 */ /* 0x000fea0003800000 */
[----:B-1----:R-:W-:Y:S01]  /*1f1e0*/  MOV R2, c[0x0][0x4e8] ;  /* 0x00013a0000027a02 */ /* 0x002fe20000000f00 */
[----:B------:R-:W-:Y:S02]  /*1f1f0*/  IMAD R4, R18, c[0x0][0x3a0], RZ ;  /* 0x0000e80012047a24 */ /* 0x000fe400078e02ff */
[----:B------:R-:W-:Y:S01]  /*1f200*/  IMAD R5, R21, c[0x0][0x3f0], RZ ;  /* 0x0000fc0015057a24 */ /* 0x000fe200078e02ff */
[----:B------:R-:W-:Y:S01]  /*1f210*/  ISETP.NE.AND P0, PT, R2, 0x1, PT ;  /* 0x000000010200780c */ /* 0x000fe20003f05270 */
[----:B------:R-:W-:-:S04]  /*1f220*/  IMAD.WIDE.U32 R2, R0, c[0x0][0x3a0], RZ ;  /* 0x0000e80000027a25 */ /* 0x000fc800078e00ff */
[----:B------:R-:W-:Y:S01]  /*1f230*/  IMAD R0, R0, c[0x0][0x3a4], R4 ;  /* 0x0000e90000007a24 */ /* 0x000fe200078e0204 */
[----:B------:R-:W-:Y:S01]  /*1f240*/  IADD3 R4, R212, R227, RZ ;  /* 0x000000e3d4047210 */ /* 0x000fe20007ffe0ff */
[----:B------:R-:W-:-:S03]  /*1f250*/  IMAD R7, R13, c[0x0][0x3f4], R5 ;  /* 0x0000fd000d077a24 */ /* 0x000fc600078e0205 */
[----:B------:R-:W-:Y:S02]  /*1f260*/  IADD3 R3, R3, R0, RZ ;  /* 0x0000000003037210 */ /* 0x000fe40007ffe0ff */
[----:B------:R-:W-:Y:S01]  /*1f270*/  MOV R0, R4 ;  /* 0x0000000400007202 */ /* 0x000fe20000000f00 */
[----:B------:R-:W-:-:S04]  /*1f280*/  @P0 IMAD.HI.U32 R6, R4, c[0x0][0x4ec], RZ ;  /* 0x00013b0004060a27 */ /* 0x000fc800078e00ff */
[----:B------:R-:W-:Y:S01]  /*1f290*/  IMAD.WIDE.U32 R2, R12, c[0x0][0x3e8], R2 ;  /* 0x0000fa000c027a25 */ /* 0x000fe200078e0002 */
[----:B------:R-:W-:-:S03]  /*1f2a0*/  @P0 SHF.R.U32.HI R0, RZ, c[0x0][0x4f0], R6 ;  /* 0x00013c00ff000a19 */ /* 0x000fc60000011606 */
[----:B------:R-:W-:Y:S01]  /*1f2b0*/  IMAD R3, R12, c[0x0][0x3ec], R3 ;  /* 0x0000fb000c037a24 */ /* 0x000fe200078e0203 */
[----:B------:R-:W-:Y:S02]  /*1f2c0*/  SHF.R.S32.HI R6, RZ, 0x1f, R0 ;  /* 0x0000001fff067819 */ /* 0x000fe40000011400 */
[----:B------:R-:W-:Y:S01]  /*1f2d0*/  IADD3 R5, -R0, RZ, RZ ;  /* 0x000000ff00057210 */ /* 0x000fe20007ffe1ff */
[----:B------:R-:W-:Y:S01]  /*1f2e0*/  IMAD.WIDE.U32 R2, R13, c[0x0][0x3f0], R2 ;  /* 0x0000fc000d027a25 */ /* 0x000fe200078e0002 */
[----:B------:R-:W-:-:S03]  /*1f2f0*/  IADD3 R13, R211, R227, RZ ;  /* 0x000000e3d30d7210 */ /* 0x000fc60007ffe0ff */
        /* <DEDUP_REMOVED lines=15> */
.L_x_1021:
[----:B------:R-:W-:Y:S05]  /*1f3f0*/  BRA.DIV ~URZ, `(.L_x_940) ;  /* 0x00002f127f007947 */ /* 0x000fea000b800000 */
[----:B------:R3:W4:Y:S02]  /*1f400*/  SHFL.IDX PT, R0, R14, RZ, 0x181f ;  /* 0x00181fff0e007589 */ /* 0x00072400000e0000 */
.L_x_1022:
        /* <DEDUP_REMOVED lines=20> */
.L_x_942:
[----:B------:R-:W-:Y:S05]  /*1f550*/  BSYNC B0 ;  /* 0x0000000000007941 */ /* 0x000fea0003800000 */
.L_x_941:
[----:B------:R-:W-:Y:S05]  /*1f560*/  BRA.DIV ~URZ, `(.L_x_943) ;  /* 0x00002e027f007947 */ /* 0x000fea000b800000 */
[----:B--2---:R2:W1:Y:S04]  /*1f570*/  SHFL.IDX PT, R4, R5, 0x1, 0x181f ;  /* 0x00381f0005047f89 */ /* 0x00446800000e0000 */
[----:B----4-:R2:W4:Y:S02]  /*1f580*/  SHFL.IDX PT, R0, R14, 0x1, 0x181f ;  /* 0x00381f000e007f89 */ /* 0x01052400000e0000 */
.L_x_1023:
        /* <DEDUP_REMOVED lines=20> */
.L_x_945:
[----:B------:R-:W-:Y:S05]  /*1f6d0*/  BSYNC B0 ;  /* 0x0000000000007941 */ /* 0x000fea0003800000 */
.L_x_944:
[----:B------:R-:W-:Y:S05]  /*1f6e0*/  BRA.DIV ~URZ, `(.L_x_946) ;  /* 0x00002d427f007947 */ /* 0x000fea000b800000 */
[----:B-1----:R1:W2:Y:S02]  /*1f6f0*/  SHFL.IDX PT, R4, R5, 0x2, 0x181f ;  /* 0x00581f0005047f89 */ /* 0x0022a400000e0000 */
.L_x_1024:
[----:B------:R-:W-:Y:S05]  /*1f700*/  BRA.DIV ~URZ, `(.L_x_947) ;  /* 0x00002d927f007947 */ /* 0x000fea000b800000 */
[----:B----4-:R4:W1:Y:S02]  /*1f710*/  SHFL.IDX PT, R0, R14, 0x2, 0x181f ;  /* 0x00581f000e007f89 */ /* 0x01086400000e0000 */
.L_x_1025:
        /* <DEDUP_REMOVED lines=20> */
.L_x_949:
[----:B------:R-:W-:Y:S05]  /*1f860*/  BSYNC B0 ;  /* 0x0000000000007941 */ /* 0x000fea0003800000 */
.L_x_948:
[----:B------:R-:W-:Y:S05]  /*1f870*/  BRA.DIV ~URZ, `(.L_x_950) ;  /* 0x00002c827f007947 */ /* 0x000fea000b800000 */
[----:B--2---:R2:W3:Y:S04]  /*1f880*/  SHFL.IDX PT, R4, R5, 0x3, 0x181f ;  /* 0x00781f0005047f89 */ /* 0x0044e800000e0000 */
[----:B-1----:R2:W1:Y:S02]  /*1f890*/  SHFL.IDX PT, R0, R14, 0x3, 0x181f ;  /* 0x00781f000e007f89 */ /* 0x00246400000e0000 */
.L_x_1026:
        /* <DEDUP_REMOVED lines=19> */
.L_x_930:
[----:B------:R-:W-:Y:S05]  /*1f9d0*/  BSYNC B1 ;  /* 0x0000000000017941 */ /* 0x000fea0003800000 */
.L_x_914:
        /* <DEDUP_REMOVED lines=13> */
.L_x_1027:
[----:B------:R-:W-:Y:S05]  /*1fab0*/  BRA.DIV ~URZ, `(.L_x_953) ;  /* 0x00002b727f007947 */ /* 0x000fea000b800000 */
[----:B------:R3:W4:Y:S02]  /*1fac0*/  SHFL.IDX PT, R6, R98, 0x1, 0x1f ;  /* 0x00201f0062067f89 */ /* 0x00072400000e0000 */
.L_x_1028:
        /* <DEDUP_REMOVED lines=18> */
.L_x_1029:
        /* <DEDUP_REMOVED lines=16> */
.L_x_1030:
[----:B--2---:R-:W-:Y:S01]  /*1fcf0*/  IMAD R0, R0, c[0x0][0x538], RZ ;  /* 0x00014e0000007a24 */ /* 0x004fe200078e02ff */
[----:B------:R-:W-:Y:S04]  /*1fd00*/  BSSY B1, `(.L_x_956) ;  /* 0x00000c8000017945 */ /* 0x000fe80003800000 */
[----:B----4-:R-:W-:-:S04]  /*1fd10*/  IADD3 R6, R0, R6, RZ ;  /* 0x0000000600067210 */ /* 0x010fc80007ffe0ff */
[----:B------:R-:W-:-:S13]  /*1fd20*/  ISETP.GT.AND P0, PT, R6, R9, PT ;  /* 0x000000090600720c */ /* 0x000fda0003f04270 */
[----:B------:R-:W-:Y:S05]  /*1fd30*/  @P0 BRA `(.L_x_957) ;  /* 0x0000025000000947 */ /* 0x000fea0003800000 */
.L_x_961:
        /* <DEDUP_REMOVED lines=17> */
.L_x_1031:
        /* <DEDUP_REMOVED lines=16> */
.L_x_1032:
[----:B--2---:R-:W-:-:S05]  /*1ff50*/  IMAD R0, R0, c[0x0][0x538], RZ ;  /* 0x00014e0000007a24 */ /* 0x004fca00078e02ff */
[----:B------:R-:W-:-:S04]  /*1ff60*/  IADD3 R6, R0, R6, RZ ;  /* 0x0000000600067210 */ /* 0x000fc80007ffe0ff */
[----:B------:R-:W-:-:S13]  /*1ff70*/  ISETP.GT.AND P0, PT, R6, R9, PT ;  /* 0x000000090600720c */ /* 0x000fda0003f04270 */
[----:B-1-3--:R-:W-:Y:S05]  /*1ff80*/  @!P0 BRA `(.L_x_961) ;  /* 0xfffffdb000008947 */ /* 0x00afea000383ffff */
.L_x_957:
[----:B------:R-:W-:-:S05]  /*1ff90*/  IADD3 R11, -R0, R6, RZ ;  /* 0x00000006000b7210 */ /* 0x000fca0007ffe1ff */
[----:B------:R-:W-:-:S05]  /*1ffa0*/  IMAD R0, R4, c[0x0][0x538], R11 ;  /* 0x00014e0004007a24 */ /* 0x000fca00078e020b */
[----:B------:R-:W-:Y:S01]  /*1ffb0*/  ISETP.GT.AND P0, PT, R0, R9, PT ;  /* 0x000000090000720c */ /* 0x000fe20003f04270 */
[----:B------:R-:W-:-:S12]  /*1ffc0*/  BRA.DIV ~URZ, `(.L_x_962) ;  /* 0x00002aa27f007947 */ /* 0x000fd8000b800000 */
[----:B------:R-:W-:-:S04]  /*1ffd0*/  VOTE.ANY R10, PT, !P0 ;  /* 0x00000000000a7806 */ /* 0x000fc800040e0100 */
.L_x_1033:
[----:B------:R-:W2:Y:S02]  /*1ffe0*/  POPC R6, R10 ;  /* 0x0000000a00067309 */ /* 0x000ea40000000000 */
[----:B--2---:R-:W-:Y:S01]  /*1fff0*/  IADD3 R235, R6, R235, RZ ;  /* 0x000000eb06eb7210 */ /* 0x004fe20007ffe0ff */
[----:B------:R-:W-:Y:S05]  /*20000*/  BRA.DIV ~URZ, `(.L_x_963) ;  /* 0x00002ab27f007947 */ /* 0x000fea000b800000 */
[----:B------:R2:W4:Y:S04]  /*20010*/  SHFL.IDX PT, R7, R7, R6, 0x1f ;  /* 0x00001f0607077589 */ /* 0x00052800000e0000 */
[----:B------:R2:W1:Y:S02]  /*20020*/  SHFL.IDX PT, R5, R8, R6, 0x1f ;  /* 0x00001f0608057589 */ /* 0x00046400000e0000 */
.L_x_1034:
[----:B------:R-:W-:Y:S01]  /*20030*/  ISETP.NE.AND P0, PT, R10, RZ, PT ;  /* 0x000000ff0a00720c */ /* 0x000fe20003f05270 */
[----:B------:R-:W-:-:S12]  /*20040*/  BSSY B0, `(.L_x_964) ;  /* 0x0000005000007945 */ /* 0x000fd80003800000 */
[----:B------:R-:W-:Y:S05]  /*20050*/  @!P0 BRA `(.L_x_965) ;  /* 0x0000003000008947 */ /* 0x000fea0003800000 */
[----:B--2---:R-:W-:Y:S01]  /*20060*/  IADD3 R6, R6, -0x1, RZ ;  /* 0xffffffff06067810 */ /* 0x004fe20007ffe0ff */
[----:B------:R-:W-:Y:S05]  /*20070*/  BRA.DIV ~URZ, `(.L_x_966) ;  /* 0x00002b127f007947 */ /* 0x000fea000b800000 */
[----:B------:R2:W3:Y:S02]  /*20080*/  SHFL.IDX PT, R12, R4, R6, 0x1f ;  /* 0x00001f06040c7589 */ /* 0x0004e400000e0000 */
.L_x_965:
[----:B------:R-:W-:Y:S05]  /*20090*/  BSYNC B0 ;  /* 0x0000000000007941 */ /* 0x000fea0003800000 */
.L_x_964:
[----:B-1----:R-:W-:Y:S01]  /*200a0*/  ISETP.NE.AND P0, PT, R5, 0x1, PT ;  /* 0x000000010500780c */ /* 0x002fe20003f05270 */
[----:B---3--:R-:W-:Y:S01]  /*200b0*/  IMAD R232, R12, c[0x0][0x538], R11 ;  /* 0x00014e000ce87a24 */ /* 0x008fe200078e020b */
[----:B------:R-:W-:Y:S04]  /*200c0*/  BSSY B0, `(.L_x_967) ;  /* 0x0000084000007945 */ /* 0x000fe80003800000 */
[----:B--2---:R-:W-:-:S07]  /*200d0*/  IADD3 R8, -R232, R9, RZ ;  /* 0x00000009e8087210 */ /* 0x004fce0007ffe1ff */
[----:B------:R-:W-:Y:S05]  /*200e0*/  @!P0 BRA `(.L_x_968) ;  /* 0x000003e000008947 */ /* 0x000fea0003800000 */
[-C--:B----4-:R-:W-:Y:S02]  /*200f0*/  IABS R0, R7.reuse ;  /* 0x0000000700007213 */ /* 0x090fe40000000000 */
        /* <DEDUP_REMOVED lines=15> */
[----:B------:R-:W-:-:S04]  /*201f0*/  IMAD.MOV R0, RZ, RZ, -R10 ;  /* 0x000000ffff007224 */ /* 0x000fc800078e0a0a */
[----:B------:R-:W-:Y:S02]  /*20200*/  IMAD.MOV.U32 R3, RZ, RZ, R0 ;  /* 0x000000ffff037224 */ /* 0x000fe400078e0000 */
        /* <DEDUP_REMOVED lines=13> */
[----:B-1----:R-:W-:-:S04]  /*202e0*/  IADD3 R2, RZ, -R3, RZ ;  /* 0x80000003ff027210 */ /* 0x002fc80007ffe0ff */
[----:B------:R-:W-:Y:S01]  /*202f0*/  @!P1 IMAD.MOV R0, RZ, RZ, -R0 ;  /* 0x000000ffff009224 */ /* 0x000fe200078e0a00 */
[----:B------:R-:W-:Y:S01]  /*20300*/  @!P0 LOP3.LUT R0, RZ, R7, RZ, 0x33, !PT ;  /* 0x00000007ff008212 */ /* 0x000fe200078e33ff */
[----:B------:R-:W-:Y:S01]  /*20310*/  IMAD.MOV.U32 R4, RZ, RZ, R2 ;  /* 0x000000ffff047224 */ /* 0x000fe200078e0002 */
[----:B------:R-:W-:Y:S02]  /*20320*/  IABS R2, R5 ;  /* 0x0000000500027213 */ /* 0x000fe40000000000 */
[----:B------:R-:W-:Y:S01]  /*20330*/  IABS R10, R0 ;  /* 0x00000000000a7213 */ /* 0x000fe20000000000 */
[----:B------:R-:W-:Y:S02]  /*20340*/  IMAD R4, R4, R6, RZ ;  /* 0x0000000604047224 */ /* 0x000fe400078e02ff */
[----:B------:R-:W-:Y:S01]  /*20350*/  IMAD.MOV R9, RZ, RZ, -R2 ;  /* 0x000000ffff097224 */ /* 0x000fe200078e0a02 */
[----:B------:R-:W-:-:S05]  /*20360*/  MOV R2, RZ ;  /* 0x000000ff00027202 */ /* 0x000fca0000000f00 */
        /* <DEDUP_REMOVED lines=22> */
.L_x_968:
[----:B------:R-:W-:-:S04]  /*204d0*/  IMAD.MOV.U32 R2, RZ, RZ, 0x4 ;  /* 0x00000004ff027424 */ /* 0x000fc800078e00ff */
[----:B------:R-:W-:-:S05]  /*204e0*/  IMAD.WIDE R2, R235, R2, c[0x0][0x590] ;  /* 0x00016400eb027625 */ /* 0x000fca00078e0202 */
        /* <DEDUP_REMOVED lines=64> */
[----:B------:R-:W-:Y:S02]  /*208f0*/  IMAD R234, R2, R3, R5 ;  /* 0x0000000302ea7224 */ /* 0x000fe400078e0205 */
.L_x_969:
[----:B------:R-:W-:Y:S05]  /*20900*/  BSYNC B0 ;  /* 0x0000000000007941 */ /* 0x000fea0003800000 */
.L_x_967:
[----:B------:R-:W-:-:S04]  /*20910*/  LOP3.LUT R2, RZ, R2, RZ, 0x33, !PT ;  /* 0x00000002ff027212 */ /* 0x000fc800078e33ff */
[----:B------:R-:W-:Y:S01]  /*20920*/  IADD3 R233, R2, R7, RZ ;  /* 0x0000000702e97210 */ /* 0x000fe20007ffe0ff */
[----:B------:R-:W-:Y:S05]  /*20930*/  BRA `(.L_x_970) ;  /* 0x0000004000007947 */ /* 0x000fea0003800000 */
.L_x_958:
[----:B------:R-:W-:Y:S01]  /*20940*/  IMAD.MOV.U32 R232, RZ, RZ, R9 ;  /* 0x000000ffffe87224 */ /* 0x000fe200078e0009 */
[----:B------:R-:W-:Y:S01]  /*20950*/  MOV R234, RZ ;  /* 0x000000ff00ea7202 */ /* 0x000fe20000000f00 */
[----:B------:R-:W-:Y:S01]  /*20960*/  IMAD.MOV.U32 R233, RZ, RZ, RZ ;  /* 0x000000ffffe97224 */ /* 0x000fe200078e00ff */
[----:B------:R-:W-:Y:S02]  /*20970*/  MOV R235, c[0x0][0x53c] ;  /* 0x00014f0000eb7a02 */ /* 0x000fe40000000f00 */
.L_x_970:
[----:B------:R-:W-:Y:S05]  /*20980*/  BSYNC B1 ;  /* 0x0000000000017941 */ /* 0x000fea0003800000 */
.L_x_956:
[----:B------:R-:W-:Y:S01]  /*20990*/  WARPSYNC 0xffffffff ;  /* 0xffffffff00007948 */ /* 0x000fe20003800000 */
[----:B------:R-:W-:Y:S01]  /*209a0*/  BAR.SYNC.DEFER_BLOCKING 0x4, 0x100 ;  /* 0x0104000000007b1d */ /* 0x000fe20000010000 */
[----:B------:R-:W-:-:S13]  /*209b0*/  ISETP.NE.AND P0, PT, R13, RZ, PT ;  /* 0x000000ff0d00720c */ /* 0x000fda0003f05270 */
[----:B------:R2:W-:Y:S04]  /*209c0*/  @!P0 STS.128 [0x20080], R232 ;  /* 0x020080e8ff008388 */ /* 0x0005e80000000c00 */
[----:B------:R-:W-:Y:S06]  /*209d0*/  BAR.ARV 0x5, 0x100 ;  /* 0x0144000000007b1d */ /* 0x000fec0000002000 */
.L_x_951:
[----:B-1----:R-:W-:-:S13]  /*209e0*/  ISETP.GE.AND P0, PT, R235, c[0x0][0x53c], PT ;  /* 0x00014f00eb007a0c */ /* 0x002fda0003f06270 */
[----:B--23--:R-:W-:Y:S01]  /*209f0*/  @P0 CALL.REL.NOINC `(.L_x_971) ;  /* 0x0000001000000944 */ /* 0x00cfe20003c00000 */
[----:B------:R-:W-:Y:S05]  /*20a00*/  BRA `(.L_x_972) ;  /* 0xfffe164000007947 */ /* 0x000fea000383ffff */
.L_x_971:
[----:B------:R-:W-:Y:S05]  /*20a10*/  EXIT ;  /* 0x000000000000794d */ /* 0x000fea0003800000 */
.L_x_701:
[----:B------:R-:W-:Y:S01]  /*20a20*/  IMAD.MOV.U32 R0, RZ, RZ, R5 ;  /* 0x000000ffff007224 */ /* 0x000fe200078e0005 */
[----:B------:R-:W-:Y:S02]  /*20a30*/  MOV R3, 0x1 ;  /* 0x0000000100037802 */ /* 0x000fe40000000f00 */
[----:B------:R-:W-:Y:S02]  /*20a40*/  MOV R2, 0x20a60 ;  /* 0x00020a6000027802 */ /* 0x000fe40000000f00 */
[----:B--2---:R-:W-:Y:S05]  /*20a50*/  CALL.REL.NOINC `($__internal_15_$__cuda_sm70_shflsync_up_p) ;  /* 0x0000228000007944 */ /* 0x004fea0003c00000 */
[----:B------:R-:W-:Y:S01]  /*20a60*/  MOV R0, R4 ;  /* 0x0000000400007202 */ /* 0x000fe20000000f00 */
[----:B------:R-:W-:Y:S05]  /*20a70*/  BRA `(.L_x_973) ;  /* 0xfffdf9c000007947 */ /* 0x000fea000383ffff */
.L_x_702:
[----:B------:R-:W-:Y:S01]  /*20a80*/  IMAD.MOV.U32 R0, RZ, RZ, R5 ;  /* 0x000000ffff007224 */ /* 0x000fe200078e0005 */
[----:B------:R-:W-:Y:S02]  /*20a90*/  MOV R3, 0x2 ;  /* 0x0000000200037802 */ /* 0x000fe40000000f00 */
[----:B------:R-:W-:Y:S02]  /*20aa0*/  MOV R2, 0x20ac0 ;  /* 0x00020ac000027802 */ /* 0x000fe40000000f00 */
[----:B--2---:R-:W-:Y:S05]  /*20ab0*/  CALL.REL.NOINC `($__internal_15_$__cuda_sm70_shflsync_up_p) ;  /* 0x0000222000007944 */ /* 0x004fea0003c00000 */
[----:B------:R-:W-:Y:S01]  /*20ac0*/  SEL R4, R4, RZ, P4 ;  /* 0x000000ff04047207 */ /* 0x000fe20002000000 */
[----:B------:R-:W-:Y:S01]  /*20ad0*/  IMAD.MOV.U32 R3, RZ, RZ, 0x4 ;  /* 0x00000004ff037424 */ /* 0x000fe200078e00ff */
[----:B------:R-:W-:-:S03]  /*20ae0*/  MOV R2, 0x20b10 ;  /* 0x00020b1000027802 */ /* 0x000fc60000000f00 */
[----:B------:R-:W-:Y:S02]  /*20af0*/  IMAD.IADD R0, R5, 0x1, R4 ;  /* 0x0000000105007824 */ /* 0x000fe400078e0204 */
[----:B------:R-:W-:Y:S05]  /*20b00*/  CALL.REL.NOINC `($__internal_15_$__cuda_sm70_shflsync_up_p) ;  /* 0x000021d000007944 */ /* 0x000fea0003c00000 */
        /* <DEDUP_REMOVED lines=12> */
[----:B------:R-:W-:Y:S02]  /*20bd0*/  MOV R202, 0x1f ;  /* 0x0000001f00ca7802 */ /* 0x000fe40000000f00 */
[----:B------:R-:W-:Y:S01]  /*20be0*/  MOV R3, 0x20c20 ;  /* 0x00020c2000037802 */ /* 0x000fe20000000f00 */
[----:B------:R-:W-:-:S04]  /*20bf0*/  IMAD.IADD R4, R0, 0x1, R4 ;  /* 0x0000000100047824 */ /* 0x000fc800078e0204 */
[----:B------:R-:W-:Y:S02]  /*20c00*/  IMAD.MOV.U32 R0, RZ, RZ, R4 ;  /* 0x000000ffff007224 */ /* 0x000fe400078e0004 */
[----:B------:R-:W-:Y:S05]  /*20c10*/  CALL.REL.NOINC `($__internal_14_$__cuda_sm70_shflsync_idx_p) ;  /* 0x0000204000007944 */ /* 0x000fea0003c00000 */
[----:B-1---5:R-:W-:Y:S05]  /*20c20*/  BRA `(.L_x_974) ;  /* 0xfffdf91000007947 */ /* 0x022fea000383ffff */
.L_x_704:
[----:B------:R-:W-:Y:S02]  /*20c30*/  SEL R0, RZ, 0x1, P0 ;  /* 0x00000001ff007807 */ /* 0x000fe40000000000 */
[----:B------:R-:W-:Y:S02]  /*20c40*/  MOV R2, 0x20c60 ;  /* 0x00020c6000027802 */ /* 0x000fe40000000f00 */
[----:B--2---:R-:W-:Y:S05]  /*20c50*/  CALL.REL.NOINC `($__internal_16_$__cuda_sm70_votesync_ballot) ;  /* 0x000020e000007944 */ /* 0x004fea0003c00000 */
[----:B------:R-:W-:Y:S01]  /*20c60*/  MOV R10, R0 ;  /* 0x00000000000a7202 */ /* 0x000fe20000000f00 */
[----:B------:R-:W-:Y:S05]  /*20c70*/  BRA `(.L_x_975) ;  /* 0xfffdf95000007947 */ /* 0x000fea000383ffff */
.L_x_705:
[----:B------:R-:W-:Y:S01]  /*20c80*/  IMAD.MOV.U32 R0, RZ, RZ, R9 ;  /* 0x000000ffff007224 */ /* 0x000fe200078e0009 */
[----:B------:R-:W-:Y:S01]  /*20c90*/  MOV R2, R5 ;  /* 0x0000000500027202 */ /* 0x000fe20000000f00 */
[----:B------:R-:W-:Y:S01]  /*20ca0*/  IMAD.MOV.U32 R202, RZ, RZ, 0x1f ;  /* 0x0000001fffca7424 */ /* 0x000fe200078e00ff */
[----:B------:R-:W-:Y:S02]  /*20cb0*/  MOV R3, 0x20cd0 ;  /* 0x00020cd000037802 */ /* 0x000fe40000000f00 */
[----:B------:R-:W-:Y:S05]  /*20cc0*/  CALL.REL.NOINC `($__internal_14_$__cuda_sm70_shflsync_idx_p) ;  /* 0x00001f9000007944 */ /* 0x000fea0003c00000 */
[----:B------:R-:W-:Y:S01]  /*20cd0*/  IMAD.MOV.U32 R12, RZ, RZ, R0 ;  /* 0x000000ffff0c7224 */ /* 0x000fe200078e0000 */
[----:B------:R-:W-:Y:S01]  /*20ce0*/  MOV R0, R8 ;  /* 0x0000000800007202 */ /* 0x000fe20000000f00 */
[----:B------:R-:W-:Y:S01]  /*20cf0*/  IMAD.MOV.U32 R6, RZ, RZ, RZ ;  /* 0x000000ffff067224 */ /* 0x000fe200078e00ff */
[----:B------:R-:W-:Y:S01]  /*20d00*/  MOV R2, R5 ;  /* 0x0000000500027202 */ /* 0x000fe20000000f00 */
[----:B------:R-:W-:Y:S01]  /*20d10*/  IMAD.MOV.U32 R202, RZ, RZ, 0x1f ;  /* 0x0000001fffca7424 */ /* 0x000fe200078e00ff */
[----:B------:R-:W-:-:S02]  /*20d20*/  MOV R3, 0x20d40 ;  /* 0x00020d4000037802 */ /* 0x000fc40000000f00 */
[----:B-1---5:R-:W-:Y:S05]  /*20d30*/  CALL.REL.NOINC `($__internal_14_$__cuda_sm70_shflsync_idx_p) ;  /* 0x00001f2000007944 */ /* 0x022fea0003c00000 */
[----:B------:R-:W-:Y:S01]  /*20d40*/  MOV R9, R0 ;  /* 0x0000000000097202 */ /* 0x000fe20000000f00 */
[----:B-1---5:R-:W-:Y:S05]  /*20d50*/  BRA `(.L_x_976) ;  /* 0xfffdf8d000007947 */ /* 0x022fea000383ffff */
.L_x_708:
[----:B------:R-:W-:Y:S01]  /*20d60*/  IMAD.MOV.U32 R0, RZ, RZ, R4 ;  /* 0x000000ffff007224 */ /* 0x000fe200078e0004 */
[----:B------:R-:W-:-:S02]  /*20d70*/  MOV R202, 0x1f ;  /* 0x0000001f00ca7802 */ /* 0x000fc40000000f00 */
[----:B------:R-:W-:Y:S02]  /*20d80*/  MOV R3, 0x20da0 ;  /* 0x00020da000037802 */ /* 0x000fe40000000f00 */
[----:B-123--:R-:W-:Y:S05]  /*20d90*/  CALL.REL.NOINC `($__internal_14_$__cuda_sm70_shflsync_idx_p) ;  /* 0x00001ec000007944 */ /* 0x00efea0003c00000 */
[----:B------:R-:W-:Y:S01]  /*20da0*/  MOV R6, R0 ;  /* 0x0000000000067202 */ /* 0x000fe20000000f00 */
[----:B-1---5:R-:W-:Y:S05]  /*20db0*/  BRA `(.L_x_707) ;  /* 0xfffdf8d000007947 */ /* 0x022fea000383ffff */
.L_x_757:
[----:B------:R-:W-:Y:S01]  /*20dc0*/  IMAD.MOV.U32 R0, RZ, RZ, R5 ;  /* 0x000000ffff007224 */ /* 0x000fe200078e0005 */
[----:B------:R-:W-:Y:S01]  /*20dd0*/  MOV R2, RZ ;  /* 0x000000ff00027202 */ /* 0x000fe20000000f00 */
[----:B------:R-:W-:Y:S01]  /*20de0*/  IMAD.MOV.U32 R202, RZ, RZ, 0x181f ;  /* 0x0000181fffca7424 */ /* 0x000fe200078e00ff */
[----:B------:R-:W-:Y:S02]  /*20df0*/  MOV R3, 0x20e10 ;  /* 0x00020e1000037802 */ /* 0x000fe40000000f00 */
[----:B-----5:R-:W-:Y:S05]  /*20e00*/  CALL.REL.NOINC `($__internal_14_$__cuda_sm70_shflsync_idx_p) ;  /* 0x00001e5000007944 */ /* 0x020fea0003c00000 */
[----:B-----5:R-:W-:Y:S01]  /*20e10*/  MOV R4, R0 ;  /* 0x0000000000047202 */ /* 0x020fe20000000f00 */
[----:B-1----:R-:W-:Y:S05]  /*20e20*/  BRA `(.L_x_977) ;  /* 0xfffe648000007947 */ /* 0x002fea000383ffff */
.L_x_758:
[----:B------:R-:W-:Y:S01]  /*20e30*/  IMAD.MOV.U32 R0, RZ, RZ, R12 ;  /* 0x000000ffff007224 */ /* 0x000fe200078e000c */
[----:B------:R-:W-:Y:S01]  /*20e40*/  MOV R2, RZ ;  /* 0x000000ff00027202 */ /* 0x000fe20000000f00 */
[----:B------:R-:W-:Y:S01]  /*20e50*/  IMAD.MOV.U32 R202, RZ, RZ, 0x181f ;  /* 0x0000181fffca7424 */ /* 0x000fe200078e00ff */
[----:B------:R-:W-:Y:S02]  /*20e60*/  MOV R3, 0x20e80 ;  /* 0x00020e8000037802 */ /* 0x000fe40000000f00 */
[----:B-12--5:R-:W-:Y:S05]  /*20e70*/  CALL.REL.NOINC `($__internal_14_$__cuda_sm70_shflsync_idx_p) ;  /* 0x00001de000007944 */ /* 0x026fea0003c00000 */
[----:B-1---5:R-:W-:Y:S05]  /*20e80*/  BRA `(.L_x_978) ;  /* 0xfffe644000007947 */ /* 0x022fea000383ffff */
.L_x_761:
[----:B----4-:R-:W-:Y:S01]  /*20e90*/  IMAD.MOV.U32 R0, RZ, RZ, R5 ;  /* 0x000000ffff007224 */ /* 0x010fe200078e0005 */
[----:B--2---:R-:W-:Y:S01]  /*20ea0*/  MOV R2, 0x1 ;  /* 0x0000000100027802 */ /* 0x004fe20000000f00 */
[----:B------:R-:W-:Y:S01]  /*20eb0*/  IMAD.MOV.U32 R202, RZ, RZ, 0x181f ;  /* 0x0000181fffca7424 */ /* 0x000fe200078e00ff */
[----:B------:R-:W-:-:S02]  /*20ec0*/  MOV R3, 0x20ee0 ;  /* 0x00020ee000037802 */ /* 0x000fc40000000f00 */
[----:B-1-3-5:R-:W-:Y:S05]  /*20ed0*/  CALL.REL.NOINC `($__internal_14_$__cuda_sm70_shflsync_idx_p) ;  /* 0x00001d8000007944 */ /* 0x02afea0003c00000 */
[----:B-----5:R-:W-:Y:S01]  /*20ee0*/  IMAD.MOV.U32 R4, RZ, RZ, R0 ;  /* 0x000000ffff047224 */ /* 0x020fe200078e0000 */
[----:B------:R-:W-:Y:S01]  /*20ef0*/  MOV R2, 0x1 ;  /* 0x0000000100027802 */ /* 0x000fe20000000f00 */
[----:B------:R-:W-:Y:S01]  /*20f00*/  IMAD.MOV.U32 R0, RZ, RZ, R12 ;  /* 0x000000ffff007224 */ /* 0x000fe200078e000c */
[----:B------:R-:W-:-:S02]  /*20f10*/  MOV R202, 0x181f ;  /* 0x0000181f00ca7802 */ /* 0x000fc40000000f00 */
[----:B------:R-:W-:Y:S02]  /*20f20*/  MOV R3, 0x20f40 ;  /* 0x00020f4000037802 */ /* 0x000fe40000000f00 */
[----:B-1----:R-:W-:Y:S05]  /*20f30*/  CALL.REL.NOINC `($__internal_14_$__cuda_sm70_shflsync_idx_p) ;  /* 0x00001d2000007944 */ /* 0x002fea0003c00000 */
[----:B-1---5:R-:W-:Y:S05]  /*20f40*/  BRA `(.L_x_979) ;  /* 0xfffe651000007947 */ /* 0x022fea000383ffff */
.L_x_764:
[----:B----4-:R-:W-:Y:S01]  /*20f50*/  IMAD.MOV.U32 R0, RZ, RZ, R5 ;  /* 0x000000ffff007224 */ /* 0x010fe200078e0005 */
[----:B-1----:R-:W-:Y:S01]  /*20f60*/  MOV R2, 0x2 ;  /* 0x0000000200027802 */ /* 0x002fe20000000f00 */
[----:B------:R-:W-:Y:S01]  /*20f70*/  IMAD.MOV.U32 R202, RZ, RZ, 0x181f ;  /* 0x0000181fffca7424 */ /* 0x000fe200078e00ff */
[----:B------:R-:W-:Y:S02]  /*20f80*/  MOV R3, 0x20fa0 ;  /* 0x00020fa000037802 */ /* 0x000fe40000000f00 */
[----:B--23-5:R-:W-:Y:S05]  /*20f90*/  CALL.REL.NOINC `($__internal_14_$__cuda_sm70_shflsync_idx_p) ;  /* 0x00001cc000007944 */ /* 0x02cfea0003c00000 */
[----:B-----5:R-:W-:Y:S01]  /*20fa0*/  MOV R4, R0 ;  /* 0x0000000000047202 */ /* 0x020fe20000000f00 */
[----:B-1----:R-:W-:Y:S05]  /*20fb0*/  BRA `(.L_x_980) ;  /* 0xfffe662000007947 */ /* 0x002fea000383ffff */
.L_x_765:
[----:B----4-:R-:W-:Y:S01]  /*20fc0*/  IMAD.MOV.U32 R0, RZ, RZ, R12 ;  /* 0x000000ffff007224 */ /* 0x010fe200078e000c */
[----:B------:R-:W-:Y:S01]  /*20fd0*/  MOV R2, 0x2 ;  /* 0x0000000200027802 */ /* 0x000fe20000000f00 */
[----:B------:R-:W-:Y:S01]  /*20fe0*/  IMAD.MOV.U32 R202, RZ, RZ, 0x181f ;  /* 0x0000181fffca7424 */ /* 0x000fe200078e00ff */
[----:B------:R-:W-:Y:S02]  /*20ff0*/  MOV R3, 0x21010 ;  /* 0x0002101000037802 */ /* 0x000fe40000000f00 */
[----:B-123-5:R-:W-:Y:S05]  /*21000*/  CALL.REL.NOINC `($__internal_14_$__cuda_sm70_shflsync_idx_p) ;  /* 0x00001c5000007944 */ /* 0x02efea0003c00000 */
[----:B-1---5:R-:W-:Y:S05]  /*21010*/  BRA `(.L_x_981) ;  /* 0xfffe65e000007947 */ /* 0x022fea000383ffff */
.L_x_768:
[----:B-1----:R-:W-:Y:S01]  /*21020*/  IMAD.MOV.U32 R0, RZ, RZ, R5 ;  /* 0x000000ffff007224 */ /* 0x002fe200078e0005 */
[----:B------:R-:W-:Y:S01]  /*21030*/  MOV R2, 0x3 ;  /* 0x0000000300027802 */ /* 0x000fe20000000f00 */
[----:B------:R-:W-:Y:S01]  /*21040*/  IMAD.MOV.U32 R202, RZ, RZ, 0x181f ;  /* 0x0000181fffca7424 */ /* 0x000fe200078e00ff */
[----:B------:R-:W-:-:S02]  /*21050*/  MOV R3, 0x21070 ;  /* 0x0002107000037802 */ /* 0x000fc40000000f00 */
[----:B--2345:R-:W-:Y:S05]  /*21060*/  CALL.REL.NOINC `($__internal_14_$__cuda_sm70_shflsync_idx_p) ;  /* 0x00001bf000007944 */ /* 0x03cfea0003c00000 */
[----:B-----5:R-:W-:Y:S01]  /*21070*/  IMAD.MOV.U32 R4, RZ, RZ, R0 ;  /* 0x000000ffff047224 */ /* 0x020fe200078e0000 */
[----:B------:R-:W-:Y:S01]  /*21080*/  MOV R2, 0x3 ;  /* 0x0000000300027802 */ /* 0x000fe20000000f00 */
[----:B------:R-:W-:Y:S01]  /*21090*/  IMAD.MOV.U32 R0, RZ, RZ, R12 ;  /* 0x000000ffff007224 */ /* 0x000fe200078e000c */
[----:B------:R-:W-:-:S02]  /*210a0*/  MOV R202, 0x181f ;  /* 0x0000181f00ca7802 */ /* 0x000fc40000000f00 */
[----:B------:R-:W-:Y:S02]  /*210b0*/  MOV R3, 0x210d0 ;  /* 0x000210d000037802 */ /* 0x000fe40000000f00 */
[----:B-1----:R-:W-:Y:S05]  /*210c0*/  CALL.REL.NOINC `($__internal_14_$__cuda_sm70_shflsync_idx_p) ;  /* 0x00001b9000007944 */ /* 0x002fea0003c00000 */
[----:B-1---5:R-:W-:Y:S05]  /*210d0*/  BRA `(.L_x_982) ;  /* 0xfffe66b000007947 */ /* 0x022fea000383ffff */
.L_x_835:
[----:B------:R-:W-:Y:S01]  /*210e0*/  IMAD.MOV.U32 R2, RZ, RZ, RZ ;  /* 0x000000ffff027224 */ /* 0x000fe200078e00ff */
[----:B------:R-:W-:Y:S02]  /*210f0*/  MOV R202, 0x181f ;  /* 0x0000181f00ca7802 */ /* 0x000fe40000000f00 */
[----:B------:R-:W-:Y:S02]  /*21100*/  MOV R3, 0x21120 ;  /* 0x0002112000037802 */ /* 0x000fe40000000f00 */
[----:B------:R-:W-:Y:S05]  /*21110*/  CALL.REL.NOINC `($__internal_14_$__cuda_sm70_shflsync_idx_p) ;  /* 0x00001b4000007944 */ /* 0x000fea0003c00000 */
[----:B-----5:R-:W-:Y:S01]  /*21120*/  MOV R4, R0 ;  /* 0x0000000000047202 */ /* 0x020fe20000000f00 */
[----:B-1----:R-:W-:Y:S05]  /*21130*/  BRA `(.L_x_983) ;  /* 0xffff087000007947 */ /* 0x002fea000383ffff */
.L_x_836:
[----:B-1----:R-:W-:Y:S01]  /*21140*/  IMAD.MOV.U32 R0, RZ, RZ, R5 ;  /* 0x000000ffff007224 */ /* 0x002fe200078e0005 */
[----:B------:R-:W-:Y:S01]  /*21150*/  MOV R2, RZ ;  /* 0x000000ff00027202 */ /* 0x000fe20000000f00 */
[----:B------:R-:W-:Y:S01]  /*21160*/  IMAD.MOV.U32 R202, RZ, RZ, 0x181f ;  /* 0x0000181fffca7424 */ /* 0x000fe200078e00ff */
[----:B------:R-:W-:Y:S02]  /*21170*/  MOV R3, 0x21190 ;  /* 0x0002119000037802 */ /* 0x000fe40000000f00 */
[----:B--2---:R-:W-:Y:S05]  /*21180*/  CALL.REL.NOINC `($__internal_14_$__cuda_sm70_shflsync_idx_p) ;  /* 0x00001ad000007944 */ /* 0x004fea0003c00000 */
[----:B-1---5:R-:W-:Y:S05]  /*21190*/  BRA `(.L_x_984) ;  /* 0xffff083000007947 */ /* 0x022fea000383ffff */
.L_x_837:
[----:B------:R-:W-:Y:S01]  /*211a0*/  IMAD.MOV.U32 R0, RZ, RZ, R4 ;  /* 0x000000ffff007224 */ /* 0x000fe200078e0004 */
[----:B------:R-:W-:Y:S01]  /*211b0*/  MOV R2, RZ ;  /* 0x000000ff00027202 */ /* 0x000fe20000000f00 */
[----:B------:R-:W-:Y:S01]  /*211c0*/  IMAD.MOV.U32 R202, RZ, RZ, 0x1c1f ;  /* 0x00001c1fffca7424 */ /* 0x000fe200078e00ff */
[----:B------:R-:W-:-:S02]  /*211d0*/  MOV R3, 0x211f0 ;  /* 0x000211f000037802 */ /* 0x000fc40000000f00 */
[----:B------:R-:W-:Y:S05]  /*211e0*/  CALL.REL.NOINC `($__internal_14_$__cuda_sm70_shflsync_idx_p) ;  /* 0x00001a7000007944 */ /* 0x000fea0003c00000 */
[----:B------:R-:W-:Y:S01]  /*211f0*/  MOV R3, R0 ;  /* 0x0000000000037202 */ /* 0x000fe20000000f00 */
[----:B-1---5:R-:W-:Y:S05]  /*21200*/  BRA `(.L_x_985) ;  /* 0xffff0a0000007947 */ /* 0x022fea000383ffff */
.L_x_842:
[----:B------:R-:W-:Y:S01]  /*21210*/  IMAD.MOV.U32 R0, RZ, RZ, R4 ;  /* 0x000000ffff007224 */ /* 0x000fe200078e0004 */
[----:B------:R-:W-:Y:S01]  /*21220*/  MOV R2, 0x1 ;  /* 0x0000000100027802 */ /* 0x000fe20000000f00 */
[----:B------:R-:W-:Y:S01]  /*21230*/  IMAD.MOV.U32 R202, RZ, RZ, 0x1c1f ;  /* 0x00001c1fffca7424 */ /* 0x000fe200078e00ff */
[----:B------:R-:W-:-:S02]  /*21240*/  MOV R3, 0x21260 ;  /* 0x0002126000037802 */ /* 0x000fc40000000f00 */
[----:B-1----:R-:W-:Y:S05]  /*21250*/  CALL.REL.NOINC `($__internal_14_$__cuda_sm70_shflsync_idx_p) ;  /* 0x00001a0000007944 */ /* 0x002fea0003c00000 */
[----:B------:R-:W-:Y:S01]  /*21260*/  MOV R3, R0 ;  /* 0x0000000000037202 */ /* 0x000fe20000000f00 */
[----:B-1---5:R-:W-:Y:S05]  /*21270*/  BRA `(.L_x_986) ;  /* 0xffff0cf000007947 */ /* 0x022fea000383ffff */
.L_x_847:
[----:B------:R-:W-:Y:S02]  /*21280*/  MOV R0, 0x2 ;  /* 0x0000000200007802 */ /* 0x000fe40000000f00 */
[----:B------:R-:W-:-:S02]  /*21290*/  MOV R2, 0x212b0 ;  /* 0x000212b000027802 */ /* 0x000fc40000000f00 */
[----:B------:R-:W-:Y:S05]  /*212a0*/  CALL.REL.NOINC `($__internal_13_$__cuda_sm70_shflsync_bfly_p) ;  /* 0x0000195000007944 */ /* 0x000fea0003c00000 */
[----:B------:R-:W-:Y:S05]  /*212b0*/  BRA `(.L_x_987) ;  /* 0xffff10e000007947 */ /* 0x000fea000383ffff */
.L_x_848:
[----:B------:R-:W-:Y:S02]  /*212c0*/  MOV R0, 0x1 ;  /* 0x0000000100007802 */ /* 0x000fe40000000f00 */
[----:B------:R-:W-:-:S02]  /*212d0*/  MOV R2, 0x212f0 ;  /* 0x000212f000027802 */ /* 0x000fc40000000f00 */
[----:B------:R-:W-:Y:S05]  /*212e0*/  CALL.REL.NOINC `($__internal_13_$__cuda_sm70_shflsync_bfly_p) ;  /* 0x0000191000007944 */ /* 0x000fea0003c00000 */
[----:B------:R-:W-:Y:S01]  /*212f0*/  FMNMX.FTZ R134, R4, R0, !PT ;  /* 0x0000000004867209 */ /* 0x000fe20007810000 */
[----:B------:R-:W-:Y:S01]  /*21300*/  IMAD.MOV.U32 R4, RZ, RZ, R5 ;  /* 0x000000ffff047224 */ /* 0x000fe200078e0005 */
[----:B------:R-:W-:Y:S01]  /*21310*/  MOV R2, 0x21340 ;  /* 0x0002134000027802 */ /* 0x000fe20000000f00 */
[----:B------:R-:W-:-:S02]  /*21320*/  IMAD.MOV.U32 R0, RZ, RZ, 0x2 ;  /* 0x00000002ff007424 */ /* 0x000fc400078e00ff */
[----:B------:R-:W-:Y:S05]  /*21330*/  CALL.REL.NOINC `($__internal_13_$__cuda_sm70_shflsync_bfly_p) ;  /* 0x000018c000007944 */ /* 0x000fea0003c00000 */
[----:B------:R-:W-:Y:S01]  /*21340*/  FMNMX.FTZ R5, R5, R0, !PT ;  /* 0x0000000005057209 */ /* 0x000fe20007810000 */
[----:B------:R-:W-:Y:S01]  /*21350*/  IMAD.MOV.U32 R0, RZ, RZ, 0x1 ;  /* 0x00000001ff007424 */ /* 0x000fe200078e00ff */
[----:B------:R-:W-:-:S03]  /*21360*/  MOV R2, 0x21390 ;  /* 0x0002139000027802 */ /* 0x000fc60000000f00 */
[----:B------:R-:W-:Y:S02]  /*21370*/  IMAD.MOV.U32 R4, RZ, RZ, R5 ;  /* 0x000000ffff047224 */ /* 0x000fe400078e0005 */
[----:B------:R-:W-:Y:S05]  /*21380*/  CALL.REL.NOINC `($__internal_13_$__cuda_sm70_shflsync_bfly_p) ;  /* 0x0000187000007944 */ /* 0x000fea0003c00000 */
[----:B------:R-:W-:Y:S01]  /*21390*/  MOV R3, R0 ;  /* 0x0000000000037202 */ /* 0x000fe20000000f00 */
[----:B------:R-:W-:Y:S05]  /*213a0*/  BRA `(.L_x_988) ;  /* 0xffff106000007947 */ /* 0x000fea000383ffff */
.L_x_856:
[----:B------:R-:W-:Y:S01]  /*213b0*/  MOV R202, 0x181f ;  /* 0x0000181f00ca7802 */ /* 0x000fe20000000f00 */
[----:B------:R-:W-:Y:S01]  /*213c0*/  IMAD.MOV.U32 R2, RZ, RZ, RZ ;  /* 0x000000ffff027224 */ /* 0x000fe200078e00ff */
[----:B------:R-:W-:Y:S02]  /*213d0*/  MOV R3, 0x213f0 ;  /* 0x000213f000037802 */ /* 0x000fe40000000f00 */
[----:B-1234-:R-:W-:Y:S05]  /*213e0*/  CALL.REL.NOINC `($__internal_14_$__cuda_sm70_shflsync_idx_p) ;  /* 0x0000187000007944 */ /* 0x01efea0003c00000 */
[----:B-----5:R-:W-:Y:S01]  /*213f0*/  MOV R4, R0 ;  /* 0x0000000000047202 */ /* 0x020fe20000000f00 */
[----:B-1----:R-:W-:-:S05]  /*21400*/  BRA `(.L_x_989) ;  /* 0xffff1e5000007947 */ /* 0x002fca000383ffff */
.L_x_857:
[----:B------:R-:W-:Y:S01]  /*21410*/  MOV R2, RZ ;  /* 0x000000ff00027202 */ /* 0x000fe20000000f00 */
[----:B----4-:R-:W-:Y:S01]  /*21420*/  IMAD.MOV.U32 R0, RZ, RZ, R5 ;  /* 0x000000ffff007224 */ /* 0x010fe200078e0005 */
[----:B------:R-:W-:Y:S01]  /*21430*/  MOV R3, 0x21460 ;  /* 0x0002146000037802 */ /* 0x000fe20000000f00 */
[----:B------:R-:W-:Y:S02]  /*21440*/  IMAD.MOV.U32 R202, RZ, RZ, 0x181f ;  /* 0x0000181fffca7424 */ /* 0x000fe400078e00ff */
[----:B-123--:R-:W-:Y:S05]  /*21450*/  CALL.REL.NOINC `($__internal_14_$__cuda_sm70_shflsync_idx_p) ;  /* 0x0000180000007944 */ /* 0x00efea0003c00000 */
[----:B-1---5:R-:W-:-:S05]  /*21460*/  BRA `(.L_x_990) ;  /* 0xffff1e1000007947 */ /* 0x022fca000383ffff */
.L_x_860:
[----:B------:R-:W-:Y:S01]  /*21470*/  MOV R202, 0x181f ;  /* 0x0000181f00ca7802 */ /* 0x000fe20000000f00 */
[----:B------:R-:W-:Y:S01]  /*21480*/  IMAD.MOV.U32 R2, RZ, RZ, RZ ;  /* 0x000000ffff027224 */ /* 0x000fe200078e00ff */
[----:B------:R-:W-:Y:S02]  /*21490*/  MOV R3, 0x214b0 ;  /* 0x000214b000037802 */ /* 0x000fe40000000f00 */
[----:B------:R-:W-:Y:S05]  /*214a0*/  CALL.REL.NOINC `($__internal_14_$__cuda_sm70_shflsync_idx_p) ;  /* 0x000017b000007944 */ /* 0x000fea0003c00000 */
[----:B-----5:R-:W-:Y:S01]  /*214b0*/  MOV R4, R0 ;  /* 0x0000000000047202 */ /* 0x020fe20000000f00 */
[----:B-1----:R-:W-:-:S05]  /*214c0*/  BRA `(.L_x_991) ;  /* 0xffff29c000007947 */ /* 0x002fca000383ffff */
.L_x_861:
[----:B------:R-:W-:Y:S01]  /*214d0*/  MOV R2, RZ ;  /* 0x000000ff00027202 */ /* 0x000fe20000000f00 */
[----:B-1----:R-:W-:Y:S01]  /*214e0*/  IMAD.MOV.U32 R0, RZ, RZ, R5 ;  /* 0x000000ffff007224 */ /* 0x002fe200078e0005 */
[----:B------:R-:W-:Y:S01]  /*214f0*/  MOV R3, 0x21520 ;  /* 0x0002152000037802 */ /* 0x000fe20000000f00 */
[----:B------:R-:W-:Y:S02]  /*21500*/  IMAD.MOV.U32 R202, RZ, RZ, 0x181f ;  /* 0x0000181fffca7424 */ /* 0x000fe400078e00ff */
[----:B--2---:R-:W-:Y:S05]  /*21510*/  CALL.REL.NOINC `($__internal_14_$__cuda_sm70_shflsync_idx_p) ;  /* 0x0000174000007944 */ /* 0x004fea0003c00000 */
[----:B-1---5:R-:W-:-:S05]  /*21520*/  BRA `(.L_x_992) ;  /* 0xffff298000007947 */ /* 0x022fca000383ffff */
.L_x_862:
[----:B------:R-:W-:Y:S01]  /*21530*/  MOV R2, RZ ;  /* 0x000000ff00027202 */ /* 0x000fe20000000f00 */
[----:B------:R-:W-:Y:S01]  /*21540*/  IMAD.MOV.U32 R0, RZ, RZ, R4 ;  /* 0x000000ffff007224 */ /* 0x000fe200078e0004 */
[----:B------:R-:W-:Y:S01]  /*21550*/  MOV R3, 0x21580 ;  /* 0x0002158000037802 */ /* 0x000fe20000000f00 */
[----:B------:R-:W-:Y:S02]  /*21560*/  IMAD.MOV.U32 R202, RZ, RZ, 0x1c1f ;  /* 0x00001c1fffca7424 */ /* 0x000fe400078e00ff */
[----:B------:R-:W-:Y:S05]  /*21570*/  CALL.REL.NOINC `($__internal_14_$__cuda_sm70_shflsync_idx_p) ;  /* 0x000016e000007944 */ /* 0x000fea0003c00000 */
[----:B------:R-:W-:Y:S01]  /*21580*/  MOV R3, R0 ;  /* 0x0000000000037202 */ /* 0x000fe20000000f00 */
[----:B-1---5:R-:W-:-:S05]  /*21590*/  BRA `(.L_x_993) ;  /* 0xffff2b3000007947 */ /* 0x022fca000383ffff */
.L_x_867:
[----:B------:R-:W-:Y:S01]  /*215a0*/  MOV R2, 0x1 ;  /* 0x0000000100027802 */ /* 0x000fe20000000f00 */
[----:B------:R-:W-:Y:S01]  /*215b0*/  IMAD.MOV.U32 R0, RZ, RZ, R4 ;  /* 0x000000ffff007224 */ /* 0x000fe200078e0004 */
[----:B------:R-:W-:Y:S01]  /*215c0*/  MOV R3, 0x215f0 ;  /* 0x000215f000037802 */ /* 0x000fe20000000f00 */
[----:B------:R-:W-:Y:S02]  /*215d0*/  IMAD.MOV.U32 R202, RZ, RZ, 0x1c1f ;  /* 0x00001c1fffca7424 */ /* 0x000fe400078e00ff */
[----:B-1----:R-:W-:Y:S05]  /*215e0*/  CALL.REL.NOINC `($__internal_14_$__cuda_sm70_shflsync_idx_p) ;  /* 0x0000167000007944 */ /* 0x002fea0003c00000 */
[----:B------:R-:W-:Y:S01]  /*215f0*/  MOV R3, R0 ;  /* 0x0000000000037202 */ /* 0x000fe20000000f00 */
[----:B-1---5:R-:W-:-:S05]  /*21600*/  BRA `(.L_x_994) ;  /* 0xffff2e5000007947 */ /* 0x022fca000383ffff */
.L_x_872:
[----:B------:R-:W-:Y:S02]  /*21610*/  MOV R0, 0x2 ;  /* 0x0000000200007802 */ /* 0x000fe40000000f00 */
[----:B------:R-:W-:Y:S02]  /*21620*/  MOV R2, 0x21640 ;  /* 0x0002164000027802 */ /* 0x000fe40000000f00 */
[----:B------:R-:W-:Y:S05]  /*21630*/  CALL.REL.NOINC `($__internal_13_$__cuda_sm70_shflsync_bfly_p) ;  /* 0x000015c000007944 */ /* 0x000fea0003c00000 */
[----:B------:R-:W-:-:S05]  /*21640*/  BRA `(.L_x_995) ;  /* 0xffff329000007947 */ /* 0x000fca000383ffff */
.L_x_873:
[----:B------:R-:W-:Y:S02]  /*21650*/  MOV R0, 0x1 ;  /* 0x0000000100007802 */ /* 0x000fe40000000f00 */
[----:B------:R-:W-:Y:S02]  /*21660*/  MOV R2, 0x21680 ;  /* 0x0002168000027802 */ /* 0x000fe40000000f00 */
[----:B------:R-:W-:Y:S05]  /*21670*/  CALL.REL.NOINC `($__internal_13_$__cuda_sm70_shflsync_bfly_p) ;  /* 0x0000158000007944 */ /* 0x000fea0003c00000 */
[----:B------:R-:W-:Y:S01]  /*21680*/  FMNMX.FTZ R134, R4, R0, !PT ;  /* 0x0000000004867209 */ /* 0x000fe20007810000 */
[----:B------:R-:W-:Y:S01]  /*21690*/  IMAD.MOV.U32 R4, RZ, RZ, R5 ;  /* 0x000000ffff047224 */ /* 0x000fe200078e0005 */
[----:B------:R-:W-:Y:S01]  /*216a0*/  MOV R2, 0x216d0 ;  /* 0x000216d000027802 */ /* 0x000fe20000000f00 */
[----:B------:R-:W-:Y:S02]  /*216b0*/  IMAD.MOV.U32 R0, RZ, RZ, 0x2 ;  /* 0x00000002ff007424 */ /* 0x000fe400078e00ff */
[----:B------:R-:W-:Y:S05]  /*216c0*/  CALL.REL.NOINC `($__internal_13_$__cuda_sm70_shflsync_bfly_p) ;  /* 0x0000153000007944 */ /* 0x000fea0003c00000 */
[----:B------:R-:W-:Y:S01]  /*216d0*/  FMNMX.FTZ R4, R5, R0, !PT ;  /* 0x0000000005047209 */ /* 0x000fe20007810000 */
[----:B------:R-:W-:Y:S01]  /*216e0*/  IMAD.MOV.U32 R0, RZ, RZ, 0x1 ;  /* 0x00000001ff007424 */ /* 0x000fe200078e00ff */
[----:B------:R-:W-:Y:S02]  /*216f0*/  MOV R2, 0x21710 ;  /* 0x0002171000027802 */ /* 0x000fe40000000f00 */
[----:B------:R-:W-:Y:S05]  /*21700*/  CALL.REL.NOINC `($__internal_13_$__cuda_sm70_shflsync_bfly_p) ;  /* 0x000014f000007944 */ /* 0x000fea0003c00000 */
[----:B------:R-:W-:-:S05]  /*21710*/  BRA `(.L_x_996) ;  /* 0xffff323000007947 */ /* 0x000fca000383ffff */
.L_x_882:
[----:B------:R-:W-:Y:S01]  /*21720*/  MOV R202, 0x181f ;  /* 0x0000181f00ca7802 */ /* 0x000fe20000000f00 */
[----:B------:R-:W-:Y:S01]  /*21730*/  IMAD.MOV.U32 R2, RZ, RZ, RZ ;  /* 0x000000ffff027224 */ /* 0x000fe200078e00ff */
[----:B------:R-:W-:Y:S02]  /*21740*/  MOV R3, 0x21760 ;  /* 0x0002176000037802 */ /* 0x000fe40000000f00 */
[----:B-1234-:R-:W-:Y:S05]  /*21750*/  CALL.REL.NOINC `($__internal_14_$__cuda_sm70_shflsync_idx_p) ;  /* 0x0000150000007944 */ /* 0x01efea0003c00000 */
[----:B-----5:R-:W-:Y:S01]  /*21760*/  MOV R4, R0 ;  /* 0x0000000000047202 */ /* 0x020fe20000000f00 */
[----:B-1----:R-:W-:-:S05]  /*21770*/  BRA `(.L_x_997) ;  /* 0xffff48c000007947 */ /* 0x002fca000383ffff */
.L_x_883:
[----:B------:R-:W-:Y:S01]  /*21780*/  MOV R2, RZ ;  /* 0x000000ff00027202 */ /* 0x000fe20000000f00 */
[----:B----4-:R-:W-:Y:S01]  /*21790*/  IMAD.MOV.U32 R0, RZ, RZ, R5 ;  /* 0x000000ffff007224 */ /* 0x010fe200078e0005 */
[----:B------:R-:W-:Y:S01]  /*217a0*/  MOV R3, 0x217d0 ;  /* 0x000217d000037802 */ /* 0x000fe20000000f00 */
[----:B------:R-:W-:Y:S02]  /*217b0*/  IMAD.MOV.U32 R202, RZ, RZ, 0x181f ;  /* 0x0000181fffca7424 */ /* 0x000fe400078e00ff */
[----:B-123--:R-:W-:Y:S05]  /*217c0*/  CALL.REL.NOINC `($__internal_14_$__cuda_sm70_shflsync_idx_p) ;  /* 0x0000149000007944 */ /* 0x00efea0003c00000 */
[----:B-1---5:R-:W-:-:S05]  /*217d0*/  BRA `(.L_x_998) ;  /* 0xffff488000007947 */ /* 0x022fca000383ffff */
.L_x_886:
[----:B------:R-:W-:Y:S01]  /*217e0*/  MOV R202, 0x181f ;  /* 0x0000181f00ca7802 */ /* 0x000fe20000000f00 */
[----:B------:R-:W-:Y:S01]  /*217f0*/  IMAD.MOV.U32 R2, RZ, RZ, RZ ;  /* 0x000000ffff027224 */ /* 0x000fe200078e00ff */
[----:B------:R-:W-:Y:S02]  /*21800*/  MOV R3, 0x21820 ;  /* 0x0002182000037802 */ /* 0x000fe40000000f00 */
[----:B------:R-:W-:Y:S05]  /*21810*/  CALL.REL.NOINC `($__internal_14_$__cuda_sm70_shflsync_idx_p) ;  /* 0x0000144000007944 */ /* 0x000fea0003c00000 */
[----:B-----5:R-:W-:Y:S01]  /*21820*/  MOV R4, R0 ;  /* 0x0000000000047202 */ /* 0x020fe20000000f00 */
[----:B-1----:R-:W-:-:S05]  /*21830*/  BRA `(.L_x_999) ;  /* 0xffff546000007947 */ /* 0x002fca000383ffff */
.L_x_887:
[----:B------:R-:W-:Y:S01]  /*21840*/  MOV R2, RZ ;  /* 0x000000ff00027202 */ /* 0x000fe20000000f00 */
[----:B-1----:R-:W-:Y:S01]  /*21850*/  IMAD.MOV.U32 R0, RZ, RZ, R5 ;  /* 0x000000ffff007224 */ /* 0x002fe200078e0005 */
[----:B------:R-:W-:Y:S01]  /*21860*/  MOV R3, 0x21890 ;  /* 0x0002189000037802 */ /* 0x000fe20000000f00 */
[----:B------:R-:W-:Y:S02]  /*21870*/  IMAD.MOV.U32 R202, RZ, RZ, 0x181f ;  /* 0x0000181fffca7424 */ /* 0x000fe400078e00ff */
[----:B--2---:R-:W-:Y:S05]  /*21880*/  CALL.REL.NOINC `($__internal_14_$__cuda_sm70_shflsync_idx_p) ;  /* 0x000013d000007944 */ /* 0x004fea0003c00000 */
[----:B-1---5:R-:W-:-:S05]  /*21890*/  BRA `(.L_x_1000) ;  /* 0xffff542000007947 */ /* 0x022fca000383ffff */
.L_x_888:
[----:B------:R-:W-:Y:S02]  /*218a0*/  MOV R0, 0x2 ;  /* 0x0000000200007802 */ /* 0x000fe40000000f00 */
[----:B------:R-:W-:Y:S02]  /*218b0*/  MOV R2, 0x218d0 ;  /* 0x000218d000027802 */ /* 0x000fe40000000f00 */
[----:B------:R-:W-:Y:S05]  /*218c0*/  CALL.REL.NOINC `($__internal_13_$__cuda_sm70_shflsync_bfly_p) ;  /* 0x0000133000007944 */ /* 0x000fea0003c00000 */
[----:B------:R-:W-:-:S05]  /*218d0*/  BRA `(.L_x_1001) ;  /* 0xffff566000007947 */ /* 0x000fca000383ffff */
.L_x_889:
        /* <DEDUP_REMOVED lines=13> */
.L_x_892:
[----:B------:R-:W-:Y:S01]  /*219b0*/  MOV R202, 0x181f ;  /* 0x0000181f00ca7802 */ /* 0x000fe20000000f00 */
[----:B------:R-:W-:Y:S01]  /*219c0*/  IMAD.MOV.U32 R2, RZ, RZ, RZ ;  /* 0x000000ffff027224 */ /* 0x000fe200078e00ff */
[----:B------:R-:W-:Y:S02]  /*219d0*/  MOV R3, 0x219f0 ;  /* 0x000219f000037802 */ /* 0x000fe40000000f00 */
[----:B-1234-:R-:W-:Y:S05]  /*219e0*/  CALL.REL.NOINC `($__internal_14_$__cuda_sm70_shflsync_idx_p) ;  /* 0x0000127000007944 */ /* 0x01efea0003c00000 */
[----:B-1---5:R-:W-:-:S05]  /*219f0*/  BRA `(.L_x_1003) ;  /* 0xffff69f000007947 */ /* 0x022fca000383ffff */
.L_x_895:
[----:B------:R-:W-:Y:S01]  /*21a00*/  MOV R202, 0x181f ;  /* 0x0000181f00ca7802 */ /* 0x000fe20000000f00 */
[----:B------:R-:W-:Y:S01]  /*21a10*/  IMAD.MOV.U32 R2, RZ, RZ, RZ ;  /* 0x000000ffff027224 */ /* 0x000fe200078e00ff */
[----:B------:R-:W-:Y:S02]  /*21a20*/  MOV R3, 0x21a40 ;  /* 0x00021a4000037802 */ /* 0x000fe40000000f00 */
[----:B-1----:R-:W-:Y:S05]  /*21a30*/  CALL.REL.NOINC `($__internal_14_$__cuda_sm70_shflsync_idx_p) ;  /* 0x0000122000007944 */ /* 0x002fea0003c00000 */
[----:B-----5:R-:W-:Y:S01]  /*21a40*/  MOV R4, R0 ;  /* 0x0000000000047202 */ /* 0x020fe20000000f00 */
[----:B-1----:R-:W-:-:S05]  /*21a50*/  BRA `(.L_x_1004) ;  /* 0xffff75a000007947 */ /* 0x002fca000383ffff */
.L_x_896:
[----:B------:R-:W-:Y:S01]  /*21a60*/  MOV R2, RZ ;  /* 0x000000ff00027202 */ /* 0x000fe20000000f00 */
[----:B--2---:R-:W-:Y:S01]  /*21a70*/  IMAD.MOV.U32 R0, RZ, RZ, R5 ;  /* 0x000000ffff007224 */ /* 0x004fe200078e0005 */
[----:B------:R-:W-:Y:S01]  /*21a80*/  MOV R3, 0x21ab0 ;  /* 0x00021ab000037802 */ /* 0x000fe20000000f00 */
[----:B------:R-:W-:Y:S02]  /*21a90*/  IMAD.MOV.U32 R202, RZ, RZ, 0x181f ;  /* 0x0000181fffca7424 */ /* 0x000fe400078e00ff */
[----:B-1-3--:R-:W-:Y:S05]  /*21aa0*/  CALL.REL.NOINC `($__internal_14_$__cuda_sm70_shflsync_idx_p) ;  /* 0x000011b000007944 */ /* 0x00afea0003c00000 */
[----:B-1---5:R-:W-:-:S05]  /*21ab0*/  BRA `(.L_x_1005) ;  /* 0xffff756000007947 */ /* 0x022fca000383ffff */
.L_x_897:
[----:B------:R-:W-:Y:S01]  /*21ac0*/  MOV R2, RZ ;  /* 0x000000ff00027202 */ /* 0x000fe20000000f00 */
[----:B------:R-:W-:Y:S01]  /*21ad0*/  IMAD.MOV.U32 R0, RZ, RZ, R4 ;  /* 0x000000ffff007224 */ /* 0x000fe200078e0004 */
[----:B------:R-:W-:Y:S01]  /*21ae0*/  MOV R3, 0x21b10 ;  /* 0x00021b1000037802 */ /* 0x000fe20000000f00 */
[----:B------:R-:W-:Y:S02]  /*21af0*/  IMAD.MOV.U32 R202, RZ, RZ, 0x1c1f ;  /* 0x00001c1fffca7424 */ /* 0x000fe400078e00ff */
[----:B-1----:R-:W-:Y:S05]  /*21b00*/  CALL.REL.NOINC `($__internal_14_$__cuda_sm70_shflsync_idx_p) ;  /* 0x0000115000007944 */ /* 0x002fea0003c00000 */
[----:B------:R-:W-:Y:S01]  /*21b10*/  MOV R3, R0 ;  /* 0x0000000000037202 */ /* 0x000fe20000000f00 */
[----:B-1---5:R-:W-:-:S05]  /*21b20*/  BRA `(.L_x_1006) ;  /* 0xffff76d000007947 */ /* 0x022fca000383ffff */
.L_x_902:
[----:B------:R-:W-:Y:S01]  /*21b30*/  MOV R2, 0x1 ;  /* 0x0000000100027802 */ /* 0x000fe20000000f00 */
[----:B------:R-:W-:Y:S01]  /*21b40*/  IMAD.MOV.U32 R0, RZ, RZ, R4 ;  /* 0x000000ffff007224 */ /* 0x000fe200078e0004 */
[----:B------:R-:W-:Y:S01]  /*21b50*/  MOV R3, 0x21b80 ;  /* 0x00021b8000037802 */ /* 0x000fe20000000f00 */
[----:B------:R-:W-:Y:S02]  /*21b60*/  IMAD.MOV.U32 R202, RZ, RZ, 0x1c1f ;  /* 0x00001c1fffca7424 */ /* 0x000fe400078e00ff */
[----:B-12---:R-:W-:Y:S05]  /*21b70*/  CALL.REL.NOINC `($__internal_14_$__cuda_sm70_shflsync_idx_p) ;  /* 0x000010e000007944 */ /* 0x006fea0003c00000 */
[----:B------:R-:W-:Y:S01]  /*21b80*/  MOV R3, R0 ;  /* 0x0000000000037202 */ /* 0x000fe20000000f00 */
[----:B-1---5:R-:W-:-:S05]  /*21b90*/  BRA `(.L_x_1007) ;  /* 0xffff79f000007947 */ /* 0x022fca000383ffff */
.L_x_907:
[----:B------:R-:W-:Y:S02]  /*21ba0*/  MOV R0, 0x2 ;  /* 0x0000000200007802 */ /* 0x000fe40000000f00 */
[----:B------:R-:W-:Y:S02]  /*21bb0*/  MOV R2, 0x21bd0 ;  /* 0x00021bd000027802 */ /* 0x000fe40000000f00 */
[----:B------:R-:W-:Y:S05]  /*21bc0*/  CALL.REL.NOINC `($__internal_13_$__cuda_sm70_shflsync_bfly_p) ;  /* 0x0000103000007944 */ /* 0x000fea0003c00000 */
[----:B------:R-:W-:-:S05]  /*21bd0*/  BRA `(.L_x_1008) ;  /* 0xffff7e3000007947 */ /* 0x000fca000383ffff */
.L_x_908:
        /* <DEDUP_REMOVED lines=13> */
.L_x_910:
[----:B------:R-:W-:Y:S01]  /*21cb0*/  IMAD.MOV.U32 R4, RZ, RZ, R204 ;  /* 0x000000ffff047224 */ /* 0x000fe200078e00cc */
[----:B------:R-:W-:-:S02]  /*21cc0*/  MOV R0, 0x2 ;  /* 0x0000000200007802 */ /* 0x000fc40000000f00 */
[----:B------:R-:W-:Y:S02]  /*21cd0*/  MOV R2, 0x21cf0 ;  /* 0x00021cf000027802 */ /* 0x000fe40000000f00 */
[----:B------:R-:W-:Y:S05]  /*21ce0*/  CALL.REL.NOINC `($__internal_13_$__cuda_sm70_shflsync_bfly_p) ;  /* 0x00000f1000007944 */ /* 0x000fea0003c00000 */
[----:B------:R-:W-:Y:S05]  /*21cf0*/  BRA `(.L_x_1010) ;  /* 0xffff90a000007947 */ /* 0x000fea000383ffff */
.L_x_911:
[----:B------:R-:W-:Y:S01]  /*21d00*/  IMAD.MOV.U32 R4, RZ, RZ, R6 ;  /* 0x000000ffff047224 */ /* 0x000fe200078e0006 */
[----:B------:R-:W-:Y:S02]  /*21d10*/  MOV R0, 0x1 ;  /* 0x0000000100007802 */ /* 0x000fe40000000f00 */
[----:B------:R-:W-:Y:S02]  /*21d20*/  MOV R2, 0x21d40 ;  /* 0x00021d4000027802 */ /* 0x000fe40000000f00 */
[----:B-1----:R-:W-:Y:S05]  /*21d30*/  CALL.REL.NOINC `($__internal_13_$__cuda_sm70_shflsync_bfly_p) ;  /* 0x00000ec000007944 */ /* 0x002fea0003c00000 */
[----:B------:R-:W-:Y:S01]  /*21d40*/  FADD.FTZ R6, R6, R0 ;  /* 0x0000000006067221 */ /* 0x000fe20000010000 */
[----:B------:R-:W-:Y:S02]  /*21d50*/  MOV R4, R203 ;  /* 0x000000cb00047202 */ /* 0x000fe40000000f00 */
[----:B------:R-:W-:Y:S02]  /*21d60*/  MOV R0, 0x2 ;  /* 0x0000000200007802 */ /* 0x000fe40000000f00 */
[----:B------:R-:W-:Y:S02]  /*21d70*/  MOV R2, 0x21d90 ;  /* 0x00021d9000027802 */ /* 0x000fe40000000f00 */
[----:B------:R-:W-:Y:S05]  /*21d80*/  CALL.REL.NOINC `($__internal_13_$__cuda_sm70_shflsync_bfly_p) ;  /* 0x00000e7000007944 */ /* 0x000fea0003c00000 */
[----:B------:R-:W-:Y:S01]  /*21d90*/  FADD.FTZ R4, R203, R0 ;  /* 0x00000000cb047221 */ /* 0x000fe20000010000 */
[----:B------:R-:W-:Y:S02]  /*21da0*/  MOV R0, 0x1 ;  /* 0x0000000100007802 */ /* 0x000fe40000000f00 */
[----:B------:R-:W-:-:S02]  /*21db0*/  MOV R2, 0x21dd0 ;  /* 0x00021dd000027802 */ /* 0x000fc40000000f00 */
[----:B------:R-:W-:Y:S05]  /*21dc0*/  CALL.REL.NOINC `($__internal_13_$__cuda_sm70_shflsync_bfly_p) ;  /* 0x00000e3000007944 */ /* 0x000fea0003c00000 */
[----:B------:R-:W-:Y:S01]  /*21dd0*/  MOV R3, R0 ;  /* 0x0000000000037202 */ /* 0x000fe20000000f00 */
[----:B------:R-:W-:Y:S05]  /*21de0*/  BRA `(.L_x_1011) ;  /* 0xffff902000007947 */ /* 0x000fea000383ffff */
.L_x_918:
[----:B--234-:R-:W-:Y:S01]  /*21df0*/  IMAD.MOV.U32 R0, RZ, RZ, R13 ;  /* 0x000000ffff007224 */ /* 0x01cfe200078e000d */
[----:B------:R-:W-:Y:S01]  /*21e00*/  MOV R2, RZ ;  /* 0x000000ff00027202 */ /* 0x000fe20000000f00 */
[----:B------:R-:W-:Y:S01]  /*21e10*/  IMAD.MOV.U32 R202, RZ, RZ, 0x181f ;  /* 0x0000181fffca7424 */ /* 0x000fe200078e00ff */
[----:B------:R-:W-:-:S02]  /*21e20*/  MOV R3, 0x21e40 ;  /* 0x00021e4000037802 */ /* 0x000fc40000000f00 */
[----:B-1----:R-:W-:Y:S05]  /*21e30*/  CALL.REL.NOINC `($__internal_14_$__cuda_sm70_shflsync_idx_p) ;  /* 0x00000e2000007944 */ /* 0x002fea0003c00000 */
[----:B-----5:R-:W-:Y:S01]  /*21e40*/  MOV R4, R0 ;  /* 0x0000000000047202 */ /* 0x020fe20000000f00 */
[----:B-1----:R-:W-:Y:S05]  /*21e50*/  BRA `(.L_x_1012) ;  /* 0xffffab3000007947 */ /* 0x002fea000383ffff */
.L_x_919:
[----:B------:R-:W-:Y:S01]  /*21e60*/  IMAD.MOV.U32 R0, RZ, RZ, R14 ;  /* 0x000000ffff007224 */ /* 0x000fe200078e000e */
[----:B------:R-:W-:Y:S01]  /*21e70*/  MOV R2, RZ ;  /* 0x000000ff00027202 */ /* 0x000fe20000000f00 */
[----:B------:R-:W-:Y:S01]  /*21e80*/  IMAD.MOV.U32 R202, RZ, RZ, 0x181f ;  /* 0x0000181fffca7424 */ /* 0x000fe200078e00ff */
[----:B------:R-:W-:-:S02]  /*21e90*/  MOV R3, 0x21eb0 ;  /* 0x00021eb000037802 */ /* 0x000fc40000000f00 */
[----:B-123--:R-:W-:Y:S05]  /*21ea0*/  CALL.REL.NOINC `($__internal_14_$__cuda_sm70_shflsync_idx_p) ;  /* 0x00000db000007944 */ /* 0x00efea0003c00000 */
[----:B-1---5:R-:W-:Y:S05]  /*21eb0*/  BRA `(.L_x_1013) ;  /* 0xffffaaf000007947 */ /* 0x022fea000383ffff */
.L_x_922:
[----:B--2---:R-:W-:Y:S01]  /*21ec0*/  IMAD.MOV.U32 R0, RZ, RZ, R13 ;  /* 0x000000ffff007224 */ /* 0x004fe200078e000d */
[----:B------:R-:W-:Y:S01]  /*21ed0*/  MOV R2, 0x1 ;  /* 0x0000000100027802 */ /* 0x000fe20000000f00 */
[----:B------:R-:W-:Y:S01]  /*21ee0*/  IMAD.MOV.U32 R202, RZ, RZ, 0x181f ;  /* 0x0000181fffca7424 */ /* 0x000fe200078e00ff */
[----:B------:R-:W-:-:S02]  /*21ef0*/  MOV R3, 0x21f10 ;  /* 0x00021f1000037802 */ /* 0x000fc40000000f00 */
[----:B-1-34-:R-:W-:Y:S05]  /*21f00*/  CALL.REL.NOINC `($__internal_14_$__cuda_sm70_shflsync_idx_p) ;  /* 0x00000d5000007944 */ /* 0x01afea0003c00000 */
[----:B-----5:R-:W-:Y:S01]  /*21f10*/  IMAD.MOV.U32 R4, RZ, RZ, R0 ;  /* 0x000000ffff047224 */ /* 0x020fe200078e0000 */
[----:B------:R-:W-:Y:S01]  /*21f20*/  MOV R2, 0x1 ;  /* 0x0000000100027802 */ /* 0x000fe20000000f00 */
[----:B------:R-:W-:Y:S01]  /*21f30*/  IMAD.MOV.U32 R0, RZ, RZ, R14 ;  /* 0x000000ffff007224 */ /* 0x000fe200078e000e */
[----:B------:R-:W-:-:S02]  /*21f40*/  MOV R202, 0x181f ;  /* 0x0000181f00ca7802 */ /* 0x000fc40000000f00 */
[----:B------:R-:W-:Y:S02]  /*21f50*/  MOV R3, 0x21f70 ;  /* 0x00021f7000037802 */ /* 0x000fe40000000f00 */
[----:B-1----:R-:W-:Y:S05]  /*21f60*/  CALL.REL.NOINC `($__internal_14_$__cuda_sm70_shflsync_idx_p) ;  /* 0x00000cf000007944 */ /* 0x002fea0003c00000 */
[----:B-1---5:R-:W-:Y:S05]  /*21f70*/  BRA `(.L_x_1014) ;  /* 0xffffaba000007947 */ /* 0x022fea000383ffff */
.L_x_925:
[----:B--2---:R-:W-:Y:S01]  /*21f80*/  IMAD.MOV.U32 R0, RZ, RZ, R13 ;  /* 0x000000ffff007224 */ /* 0x004fe200078e000d */
[----:B------:R-:W-:Y:S01]  /*21f90*/  MOV R2, 0x2 ;  /* 0x0000000200027802 */ /* 0x000fe20000000f00 */
[----:B------:R-:W-:Y:S01]  /*21fa0*/  IMAD.MOV.U32 R202, RZ, RZ, 0x181f ;  /* 0x0000181fffca7424 */ /* 0x000fe200078e00ff */
[----:B------:R-:W-:Y:S02]  /*21fb0*/  MOV R3, 0x21fd0 ;  /* 0x00021fd000037802 */ /* 0x000fe40000000f00 */
[----:B-1-34-:R-:W-:Y:S05]  /*21fc0*/  CALL.REL.NOINC `($__internal_14_$__cuda_sm70_shflsync_idx_p) ;  /* 0x00000c9000007944 */ /* 0x01afea0003c00000 */
[----:B-----5:R-:W-:Y:S01]  /*21fd0*/  MOV R4, R0 ;  /* 0x0000000000047202 */ /* 0x020fe20000000f00 */
[----:B-1----:R-:W-:Y:S05]  /*21fe0*/  BRA `(.L_x_1015) ;  /* 0xffffaca000007947 */ /* 0x002fea000383ffff */
.L_x_926:
[----:B--2---:R-:W-:Y:S01]  /*21ff0*/  IMAD.MOV.U32 R0, RZ, RZ, R14 ;  /* 0x000000ffff007224 */ /* 0x004fe200078e000e */
[----:B------:R-:W-:Y:S01]  /*22000*/  MOV R2, 0x2 ;  /* 0x0000000200027802 */ /* 0x000fe20000000f00 */
[----:B------:R-:W-:Y:S01]  /*22010*/  IMAD.MOV.U32 R202, RZ, RZ, 0x181f ;  /* 0x0000181fffca7424 */ /* 0x000fe200078e00ff */
[----:B------:R-:W-:Y:S02]  /*22020*/  MOV R3, 0x22040 ;  /* 0x0002204000037802 */ /* 0x000fe40000000f00 */
[----:B-1-34-:R-:W-:Y:S05]  /*22030*/  CALL.REL.NOINC `($__internal_14_$__cuda_sm70_shflsync_idx_p) ;  /* 0x00000c2000007944 */ /* 0x01afea0003c00000 */
[----:B-1---5:R-:W-:Y:S05]  /*22040*/  BRA `(.L_x_1016) ;  /* 0xffffac6000007947 */ /* 0x022fea000383ffff */
.L_x_929:
[----:B----4-:R-:W-:Y:S01]  /*22050*/  IMAD.MOV.U32 R0, RZ, RZ, R13 ;  /* 0x000000ffff007224 */ /* 0x010fe200078e000d */
[----:B---3--:R-:W-:Y:S01]  /*22060*/  MOV R2, 0x3 ;  /* 0x0000000300027802 */ /* 0x008fe20000000f00 */
[----:B------:R-:W-:Y:S01]  /*22070*/  IMAD.MOV.U32 R202, RZ, RZ, 0x181f ;  /* 0x0000181fffca7424 */ /* 0x000fe200078e00ff */
[----:B------:R-:W-:-:S02]  /*22080*/  MOV R3, 0x220a0 ;  /* 0x000220a000037802 */ /* 0x000fc40000000f00 */
[----:B-12---:R-:W-:Y:S05]  /*22090*/  CALL.REL.NOINC `($__internal_14_$__cuda_sm70_shflsync_idx_p) ;  /* 0x00000bc000007944 */ /* 0x006fea0003c00000 */
[----:B-----5:R-:W-:Y:S01]  /*220a0*/  IMAD.MOV.U32 R4, RZ, RZ, R0 ;  /* 0x000000ffff047224 */ /* 0x020fe200078e0000 */
[----:B------:R-:W-:Y:S01]  /*220b0*/  MOV R2, 0x3 ;  /* 0x0000000300027802 */ /* 0x000fe20000000f00 */
[----:B------:R-:W-:Y:S01]  /*220c0*/  IMAD.MOV.U32 R0, RZ, RZ, R14 ;  /* 0x000000ffff007224 */ /* 0x000fe200078e000e */
[----:B------:R-:W-:-:S02]  /*220d0*/  MOV R202, 0x181f ;  /* 0x0000181f00ca7802 */ /* 0x000fc40000000f00 */
[----:B------:R-:W-:Y:S02]  /*220e0*/  MOV R3, 0x22100 ;  /* 0x0002210000037802 */ /* 0x000fe40000000f00 */
[----:B-1----:R-:W-:Y:S05]  /*220f0*/  CALL.REL.NOINC `($__internal_14_$__cuda_sm70_shflsync_idx_p) ;  /* 0x00000b6000007944 */ /* 0x002fea0003c00000 */
[----:B-1---5:R-:W-:Y:S05]  /*22100*/  BRA `(.L_x_1017) ;  /* 0xffffad2000007947 */ /* 0x022fea000383ffff */
.L_x_931:
[----:B------:R-:W-:Y:S01]  /*22110*/  IMAD.MOV.U32 R0, RZ, RZ, R5 ;  /* 0x000000ffff007224 */ /* 0x000fe200078e0005 */
[----:B------:R-:W-:Y:S01]  /*22120*/  MOV R2, RZ ;  /* 0x000000ff00027202 */ /* 0x000fe20000000f00 */
[----:B------:R-:W-:Y:S01]  /*22130*/  IMAD.MOV.U32 R202, RZ, RZ, 0x1c1f ;  /* 0x00001c1fffca7424 */ /* 0x000fe200078e00ff */
[----:B------:R-:W-:Y:S02]  /*22140*/  MOV R3, 0x22160 ;  /* 0x0002216000037802 */ /* 0x000fe40000000f00 */
[----:B------:R-:W-:Y:S05]  /*22150*/  CALL.REL.NOINC `($__internal_14_$__cuda_sm70_shflsync_idx_p) ;  /* 0x00000b0000007944 */ /* 0x000fea0003c00000 */
[----:B-----5:R-:W-:Y:S01]  /*22160*/  MOV R4, R0 ;  /* 0x0000000000047202 */ /* 0x020fe20000000f00 */
[----:B-1----:R-:W-:Y:S05]  /*22170*/  BRA `(.L_x_1018) ;  /* 0xffffb01000007947 */ /* 0x002fea000383ffff */
.L_x_932:
[----:B------:R-:W-:Y:S01]  /*22180*/  IMAD.MOV.U32 R0, RZ, RZ, R12 ;  /* 0x000000ffff007224 */ /* 0x000fe200078e000c */
[----:B------:R-:W-:Y:S01]  /*22190*/  MOV R2, RZ ;  /* 0x000000ff00027202 */ /* 0x000fe20000000f00 */
[----:B------:R-:W-:Y:S01]  /*221a0*/  IMAD.MOV.U32 R202, RZ, RZ, 0x1c1f ;  /* 0x00001c1fffca7424 */ /* 0x000fe200078e00ff */
[----:B------:R-:W-:Y:S02]  /*221b0*/  MOV R3, 0x221d0 ;  /* 0x000221d000037802 */ /* 0x000fe40000000f00 */
[----:B-12---:R-:W-:Y:S05]  /*221c0*/  CALL.REL.NOINC `($__internal_14_$__cuda_sm70_shflsync_idx_p) ;  /* 0x00000a9000007944 */ /* 0x006fea0003c00000 */
[----:B-1---5:R-:W-:Y:S05]  /*221d0*/  BRA `(.L_x_1019) ;  /* 0xffffafd000007947 */ /* 0x022fea000383ffff */
.L_x_935:
[----:B----4-:R-:W-:Y:S01]  /*221e0*/  IMAD.MOV.U32 R0, RZ, RZ, R5 ;  /* 0x000000ffff007224 */ /* 0x010fe200078e0005 */
[----:B------:R-:W-:Y:S01]  /*221f0*/  MOV R2, 0x1 ;  /* 0x0000000100027802 */ /* 0x000fe20000000f00 */
[----:B------:R-:W-:Y:S01]  /*22200*/  IMAD.MOV.U32 R202, RZ, RZ, 0x1c1f ;  /* 0x00001c1fffca7424 */ /* 0x000fe200078e00ff */
[----:B------:R-:W-:-:S02]  /*22210*/  MOV R3, 0x22230 ;  /* 0x0002223000037802 */ /* 0x000fc40000000f00 */
[----:B-123--:R-:W-:Y:S05]  /*22220*/  CALL.REL.NOINC `($__internal_14_$__cuda_sm70_shflsync_idx_p) ;  /* 0x00000a3000007944 */ /* 0x00efea0003c00000 */
[----:B-----5:R-:W-:Y:S01]  /*22230*/  IMAD.MOV.U32 R4, RZ, RZ, R0 ;  /* 0x000000ffff047224 */ /* 0x020fe200078e0000 */
[----:B------:R-:W-:Y:S01]  /*22240*/  MOV R2, 0x1 ;  /* 0x0000000100027802 */ /* 0x000fe20000000f00 */
[----:B------:R-:W-:Y:S01]  /*22250*/  IMAD.MOV.U32 R0, RZ, RZ, R12 ;  /* 0x000000ffff007224 */ /* 0x000fe200078e000c */
[----:B------:R-:W-:-:S02]  /*22260*/  MOV R202, 0x1c1f ;  /* 0x00001c1f00ca7802 */ /* 0x000fc40000000f00 */
[----:B------:R-:W-:Y:S02]  /*22270*/  MOV R3, 0x22290 ;  /* 0x0002229000037802 */ /* 0x000fe40000000f00 */
[----:B-1----:R-:W-:Y:S05]  /*22280*/  CALL.REL.NOINC `($__internal_14_$__cuda_sm70_shflsync_idx_p) ;  /* 0x000009d000007944 */ /* 0x002fea0003c00000 */
[----:B-1---5:R-:W-:Y:S05]  /*22290*/  BRA `(.L_x_1020) ;  /* 0xffffbc5000007947 */ /* 0x022fea000383ffff */
.L_x_939:
[----:B------:R-:W-:Y:S01]  /*222a0*/  IMAD.MOV.U32 R0, RZ, RZ, R5 ;  /* 0x000000ffff007224 */ /* 0x000fe200078e0005 */
[----:B------:R-:W-:Y:S01]  /*222b0*/  MOV R2, RZ ;  /* 0x000000ff00027202 */ /* 0x000fe20000000f00 */
[----:B------:R-:W-:Y:S01]  /*222c0*/  IMAD.MOV.U32 R202, RZ, RZ, 0x181f ;  /* 0x0000181fffca7424 */ /* 0x000fe200078e00ff */
[----:B------:R-:W-:Y:S02]  /*222d0*/  MOV R3, 0x222f0 ;  /* 0x000222f000037802 */ /* 0x000fe40000000f00 */
[----:B------:R-:W-:Y:S05]  /*222e0*/  CALL.REL.NOINC `($__internal_14_$__cuda_sm70_shflsync_idx_p) ;  /* 0x0000097000007944 */ /* 0x000fea0003c00000 */
[----:B-----5:R-:W-:Y:S01]  /*222f0*/  MOV R4, R0 ;  /* 0x0000000000047202 */ /* 0x020fe20000000f00 */
[----:B-1----:R-:W-:Y:S05]  /*22300*/  BRA `(.L_x_1021) ;  /* 0xffffd0e000007947 */ /* 0x002fea000383ffff */
.L_x_940:
[----:B------:R-:W-:Y:S01]  /*22310*/  IMAD.MOV.U32 R0, RZ, RZ, R14 ;  /* 0x000000ffff007224 */ /* 0x000fe200078e000e */
[----:B------:R-:W-:Y:S01]  /*22320*/  MOV R2, RZ ;  /* 0x000000ff00027202 */ /* 0x000fe20000000f00 */
[----:B------:R-:W-:Y:S01]  /*22330*/  IMAD.MOV.U32 R202, RZ, RZ, 0x181f ;  /* 0x0000181fffca7424 */ /* 0x000fe200078e00ff */
[----:B------:R-:W-:Y:S02]  /*22340*/  MOV R3, 0x22360 ;  /* 0x0002236000037802 */ /* 0x000fe40000000f00 */
[----:B-12---:R-:W-:Y:S05]  /*22350*/  CALL.REL.NOINC `($__internal_14_$__cuda_sm70_shflsync_idx_p) ;  /* 0x0000090000007944 */ /* 0x006fea0003c00000 */
[----:B-1---5:R-:W-:Y:S05]  /*22360*/  BRA `(.L_x_1022) ;  /* 0xffffd0a000007947 */ /* 0x022fea000383ffff */
.L_x_943:
[----:B----4-:R-:W-:Y:S01]  /*22370*/  IMAD.MOV.U32 R0, RZ, RZ, R5 ;  /* 0x000000ffff007224 */ /* 0x010fe200078e0005 */
[----:B--2---:R-:W-:Y:S01]  /*22380*/  MOV R2, 0x1 ;  /* 0x0000000100027802 */ /* 0x004fe20000000f00 */
[----:B------:R-:W-:Y:S01]  /*22390*/  IMAD.MOV.U32 R202, RZ, RZ, 0x181f ;  /* 0x0000181fffca7424 */ /* 0x000fe200078e00ff */
[----:B------:R-:W-:-:S02]  /*223a0*/  MOV R3, 0x223c0 ;  /* 0x000223c000037802 */ /* 0x000fc40000000f00 */
[----:B-1-3--:R-:W-:Y:S05]  /*223b0*/  CALL.REL.NOINC `($__internal_14_$__cuda_sm70_shflsync_idx_p) ;  /* 0x000008a000007944 */ /* 0x00afea0003c00000 */
[----:B-----5:R-:W-:Y:S01]  /*223c0*/  IMAD.MOV.U32 R4, RZ, RZ, R0 ;  /* 0x000000ffff047224 */ /* 0x020fe200078e0000 */
[----:B------:R-:W-:Y:S01]  /*223d0*/  MOV R2, 0x1 ;  /* 0x0000000100027802 */ /* 0x000fe20000000f00 */
[----:B------:R-:W-:Y:S01]  /*223e0*/  IMAD.MOV.U32 R0, RZ, RZ, R14 ;  /* 0x000000ffff007224 */ /* 0x000fe200078e000e */
[----:B------:R-:W-:-:S02]  /*223f0*/  MOV R202, 0x181f ;  /* 0x0000181f00ca7802 */ /* 0x000fc40000000f00 */
[----:B------:R-:W-:Y:S02]  /*22400*/  MOV R3, 0x22420 ;  /* 0x0002242000037802 */ /* 0x000fe40000000f00 */
[----:B-1----:R-:W-:Y:S05]  /*22410*/  CALL.REL.NOINC `($__internal_14_$__cuda_sm70_shflsync_idx_p) ;  /* 0x0000084000007944 */ /* 0x002fea0003c00000 */
[----:B-1---5:R-:W-:Y:S05]  /*22420*/  BRA `(.L_x_1023) ;  /* 0xffffd16000007947 */ /* 0x022fea000383ffff */
.L_x_946:
[----:B----4-:R-:W-:Y:S01]  /*22430*/  IMAD.MOV.U32 R0, RZ, RZ, R5 ;  /* 0x000000ffff007224 */ /* 0x010fe200078e0005 */
[----:B-1----:R-:W-:Y:S01]  /*22440*/  MOV R2, 0x2 ;  /* 0x0000000200027802 */ /* 0x002fe20000000f00 */
[----:B------:R-:W-:Y:S01]  /*22450*/  IMAD.MOV.U32 R202, RZ, RZ, 0x181f ;  /* 0x0000181fffca7424 */ /* 0x000fe200078e00ff */
[----:B------:R-:W-:Y:S02]  /*22460*/  MOV R3, 0x22480 ;  /* 0x0002248000037802 */ /* 0x000fe40000000f00 */
[----:B--23--:R-:W-:Y:S05]  /*22470*/  CALL.REL.NOINC `($__internal_14_$__cuda_sm70_shflsync_idx_p) ;  /* 0x000007e000007944 */ /* 0x00cfea0003c00000 */
[----:B-----5:R-:W-:Y:S01]  /*22480*/  MOV R4, R0 ;  /* 0x0000000000047202 */ /* 0x020fe20000000f00 */
[----:B-1----:R-:W-:Y:S05]  /*22490*/  BRA `(.L_x_1024) ;  /* 0xffffd26000007947 */ /* 0x002fea000383ffff */
.L_x_947:
[----:B----4-:R-:W-:Y:S01]  /*224a0*/  IMAD.MOV.U32 R0, RZ, RZ, R14 ;  /* 0x000000ffff007224 */ /* 0x010fe200078e000e */
[----:B------:R-:W-:Y:S01]  /*224b0*/  MOV R2, 0x2 ;  /* 0x0000000200027802 */ /* 0x000fe20000000f00 */
[----:B------:R-:W-:Y:S01]  /*224c0*/  IMAD.MOV.U32 R202, RZ, RZ, 0x181f ;  /* 0x0000181fffca7424 */ /* 0x000fe200078e00ff */
[----:B------:R-:W-:Y:S02]  /*224d0*/  MOV R3, 0x224f0 ;  /* 0x000224f000037802 */ /* 0x000fe40000000f00 */
[----:B-123--:R-:W-:Y:S05]  /*224e0*/  CALL.REL.NOINC `($__internal_14_$__cuda_sm70_shflsync_idx_p) ;  /* 0x0000077000007944 */ /* 0x00efea0003c00000 */
[----:B-1---5:R-:W-:Y:S05]  /*224f0*/  BRA `(.L_x_1025) ;  /* 0xffffd22000007947 */ /* 0x022fea000383ffff */
.L_x_950:
[----:B-1----:R-:W-:Y:S01]  /*22500*/  IMAD.MOV.U32 R0, RZ, RZ, R5 ;  /* 0x000000ffff007224 */ /* 0x002fe200078e0005 */
[----:B------:R-:W-:Y:S01]  /*22510*/  MOV R2, 0x3 ;  /* 0x0000000300027802 */ /* 0x000fe20000000f00 */
[----:B------:R-:W-:Y:S01]  /*22520*/  IMAD.MOV.U32 R202, RZ, RZ, 0x181f ;  /* 0x0000181fffca7424 */ /* 0x000fe200078e00ff */
[----:B------:R-:W-:-:S02]  /*22530*/  MOV R3, 0x22550 ;  /* 0x0002255000037802 */ /* 0x000fc40000000f00 */
[----:B--234-:R-:W-:Y:S05]  /*22540*/  CALL.REL.NOINC `($__internal_14_$__cuda_sm70_shflsync_idx_p) ;  /* 0x0000071000007944 */ /* 0x01cfea0003c00000 */
[----:B-----5:R-:W-:Y:S01]  /*22550*/  IMAD.MOV.U32 R4, RZ, RZ, R0 ;  /* 0x000000ffff047224 */ /* 0x020fe200078e0000 */
[----:B------:R-:W-:Y:S01]  /*22560*/  MOV R2, 0x3 ;  /* 0x0000000300027802 */ /* 0x000fe20000000f00 */
[----:B------:R-:W-:Y:S01]  /*22570*/  IMAD.MOV.U32 R0, RZ, RZ, R14 ;  /* 0x000000ffff007224 */ /* 0x000fe200078e000e */
[----:B------:R-:W-:-:S02]  /*22580*/  MOV R202, 0x181f ;  /* 0x0000181f00ca7802 */ /* 0x000fc40000000f00 */
[----:B------:R-:W-:Y:S02]  /*22590*/  MOV R3, 0x225b0 ;  /* 0x000225b000037802 */ /* 0x000fe40000000f00 */
[----:B-1----:R-:W-:Y:S05]  /*225a0*/  CALL.REL.NOINC `($__internal_14_$__cuda_sm70_shflsync_idx_p) ;  /* 0x000006b000007944 */ /* 0x002fea0003c00000 */
[----:B-1---5:R-:W-:Y:S05]  /*225b0*/  BRA `(.L_x_1026) ;  /* 0xffffd2e000007947 */ /* 0x022fea000383ffff */
.L_x_952:
[----:B------:R-:W-:Y:S01]  /*225c0*/  IMAD.MOV.U32 R0, RZ, RZ, R98 ;  /* 0x000000ffff007224 */ /* 0x000fe200078e0062 */
[----:B------:R-:W-:Y:S01]  /*225d0*/  MOV R2, RZ ;  /* 0x000000ff00027202 */ /* 0x000fe20000000f00 */
[----:B------:R-:W-:Y:S01]  /*225e0*/  IMAD.MOV.U32 R202, RZ, RZ, 0x1f ;  /* 0x0000001fffca7424 */ /* 0x000fe200078e00ff */
[----:B------:R-:W-:Y:S02]  /*225f0*/  MOV R3, 0x22610 ;  /* 0x0002261000037802 */ /* 0x000fe40000000f00 */
[----:B-12---:R-:W-:Y:S05]  /*22600*/  CALL.REL.NOINC `($__internal_14_$__cuda_sm70_shflsync_idx_p) ;  /* 0x0000065000007944 */ /* 0x006fea0003c00000 */
[----:B------:R-:W-:Y:S01]  /*22610*/  MOV R9, R0 ;  /* 0x0000000000097202 */ /* 0x000fe20000000f00 */
[----:B-1---5:R-:W-:Y:S05]  /*22620*/  BRA `(.L_x_1027) ;  /* 0xffffd48000007947 */ /* 0x022fea000383ffff */
.L_x_953:
[----:B------:R-:W-:Y:S01]  /*22630*/  IMAD.MOV.U32 R0, RZ, RZ, R98 ;  /* 0x000000ffff007224 */ /* 0x000fe200078e0062 */
[----:B------:R-:W-:Y:S01]  /*22640*/  MOV R2, 0x1 ;  /* 0x0000000100027802 */ /* 0x000fe20000000f00 */
[----:B------:R-:W-:Y:S01]  /*22650*/  IMAD.MOV.U32 R202, RZ, RZ, 0x1f ;  /* 0x0000001fffca7424 */ /* 0x000fe200078e00ff */
[----:B------:R-:W-:Y:S02]  /*22660*/  MOV R3, 0x22680 ;  /* 0x0002268000037802 */ /* 0x000fe40000000f00 */
[----:B-1234-:R-:W-:Y:S05]  /*22670*/  CALL.REL.NOINC `($__internal_14_$__cuda_sm70_shflsync_idx_p) ;  /* 0x000005e000007944 */ /* 0x01efea0003c00000 */
[----:B------:R-:W-:Y:S01]  /*22680*/  MOV R6, R0 ;  /* 0x0000000000067202 */ /* 0x000fe20000000f00 */
[----:B-1---5:R-:W-:Y:S05]  /*22690*/  BRA `(.L_x_1028) ;  /* 0xffffd43000007947 */ /* 0x022fea000383ffff */
.L_x_954:
[----:B------:R-:W-:Y:S02]  /*226a0*/  MOV R3, 0x1 ;  /* 0x0000000100037802 */ /* 0x000fe40000000f00 */
[----:B------:R-:W-:-:S02]  /*226b0*/  MOV R2, 0x226d0 ;  /* 0x000226d000027802 */ /* 0x000fc40000000f00 */
[----:B---34-:R-:W-:Y:S05]  /*226c0*/  CALL.REL.NOINC `($__internal_15_$__cuda_sm70_shflsync_up_p) ;  /* 0x0000061000007944 */ /* 0x018fea0003c00000 */
[----:B------:R-:W-:Y:S05]  /*226d0*/  BRA `(.L_x_1029) ;  /* 0xffffd51000007947 */ /* 0x000fea000383ffff */
.L_x_955:
[----:B------:R-:W-:Y:S02]  /*226e0*/  MOV R3, 0x2 ;  /* 0x0000000200037802 */ /* 0x000fe40000000f00 */
[----:B------:R-:W-:-:S02]  /*226f0*/  MOV R2, 0x22710 ;  /* 0x0002271000027802 */ /* 0x000fc40000000f00 */
[----:B---34-:R-:W-:Y:S05]  /*22700*/  CALL.REL.NOINC `($__internal_15_$__cuda_sm70_shflsync_up_p) ;  /* 0x000005d000007944 */ /* 0x018fea0003c00000 */
[----:B------:R-:W-:Y:S02]  /*22710*/  SEL R3, R4, RZ, P1 ;  /* 0x000000ff04037207 */ /* 0x000fe40000800000 */
[----:B------:R-:W-:-:S03]  /*22720*/  MOV R2, 0x22760 ;  /* 0x0002276000027802 */ /* 0x000fc60000000f00 */
[----:B------:R-:W-:Y:S02]  /*22730*/  IMAD.IADD R0, R0, 0x1, R3 ;  /* 0x0000000100007824 */ /* 0x000fe400078e0203 */
[----:B------:R-:W-:Y:S02]  /*22740*/  IMAD.MOV.U32 R3, RZ, RZ, 0x4 ;  /* 0x00000004ff037424 */ /* 0x000fe400078e00ff */
        /* <DEDUP_REMOVED lines=19> */
.L_x_959:
[----:B------:R-:W-:Y:S02]  /*22880*/  MOV R3, 0x1 ;  /* 0x0000000100037802 */ /* 0x000fe40000000f00 */
[----:B------:R-:W-:Y:S02]  /*22890*/  MOV R2, 0x228b0 ;  /* 0x000228b000027802 */ /* 0x000fe40000000f00 */
[----:B---3--:R-:W-:Y:S05]  /*228a0*/  CALL.REL.NOINC `($__internal_15_$__cuda_sm70_shflsync_up_p) ;  /* 0x0000043000007944 */ /* 0x008fea0003c00000 */
[----:B------:R-:W-:Y:S01]  /*228b0*/  MOV R2, R4 ;  /* 0x0000000400027202 */ /* 0x000fe20000000f00 */
[----:B------:R-:W-:Y:S05]  /*228c0*/  BRA `(.L_x_1031) ;  /* 0xffffd58000007947 */ /* 0x000fea000383ffff */
.L_x_960:
[----:B------:R-:W-:Y:S02]  /*228d0*/  MOV R3, 0x2 ;  /* 0x0000000200037802 */ /* 0x000fe40000000f00 */
[----:B------:R-:W-:Y:S02]  /*228e0*/  MOV R2, 0x22900 ;  /* 0x0002290000027802 */ /* 0x000fe40000000f00 */
[----:B---3--:R-:W-:Y:S05]  /*228f0*/  CALL.REL.NOINC `($__internal_15_$__cuda_sm70_shflsync_up_p) ;  /* 0x000003e000007944 */ /* 0x008fea0003c00000 */
        /* <DEDUP_REMOVED lines=23> */
.L_x_962:
[----:B------:R-:W-:Y:S02]  /*22a70*/  SEL R0, RZ, 0x1, P0 ;  /* 0x00000001ff007807 */ /* 0x000fe40000000000 */
[----:B------:R-:W-:Y:S02]  /*22a80*/  MOV R2, 0x22aa0 ;  /* 0x00022aa000027802 */ /* 0x000fe40000000f00 */
[----:B-1-3--:R-:W-:Y:S05]  /*22a90*/  CALL.REL.NOINC `($__internal_16_$__cuda_sm70_votesync_ballot) ;  /* 0x000002a000007944 */ /* 0x00afea0003c00000 */
[----:B------:R-:W-:Y:S01]  /*22aa0*/  MOV R10, R0 ;  /* 0x00000000000a7202 */ /* 0x000fe20000000f00 */
[----:B------:R-:W-:Y:S05]  /*22ab0*/  BRA `(.L_x_1033) ;  /* 0xffffd52000007947 */ /* 0x000fea000383ffff */
.L_x_963:
[----:B------:R-:W-:Y:S01]  /*22ac0*/  IMAD.MOV.U32 R0, RZ, RZ, R7 ;  /* 0x000000ffff007224 */ /* 0x000fe200078e0007 */
[----:B------:R-:W-:Y:S01]  /*22ad0*/  MOV R2, R6 ;  /* 0x0000000600027202 */ /* 0x000fe20000000f00 */
[----:B------:R-:W-:Y:S01]  /*22ae0*/  IMAD.MOV.U32 R202, RZ, RZ, 0x1f ;  /* 0x0000001fffca7424 */ /* 0x000fe200078e00ff */
[----:B------:R-:W-:Y:S02]  /*22af0*/  MOV R3, 0x22b10 ;  /* 0x00022b1000037802 */ /* 0x000fe40000000f00 */
[----:B-1-3--:R-:W-:Y:S05]  /*22b00*/  CALL.REL.NOINC `($__internal_14_$__cuda_sm70_shflsync_idx_p) ;  /* 0x0000015000007944 */ /* 0x00afea0003c00000 */
[----:B------:R-:W-:Y:S01]  /*22b10*/  IMAD.MOV.U32 R7, RZ, RZ, R0 ;  /* 0x000000ffff077224 */ /* 0x000fe200078e0000 */
[----:B------:R-:W-:Y:S01]  /*22b20*/  MOV R2, R6 ;  /* 0x0000000600027202 */ /* 0x000fe20000000f00 */
[----:B------:R-:W-:Y:S01]  /*22b30*/  IMAD.MOV.U32 R0, RZ, RZ, R8 ;  /* 0x000000ffff007224 */ /* 0x000fe200078e0008 */
[----:B------:R-:W-:Y:S02]  /*22b40*/  MOV R202, 0x1f ;  /* 0x0000001f00ca7802 */ /* 0x000fe40000000f00 */
[----:B------:R-:W-:-:S02]  /*22b50*/  MOV R3, 0x22b70 ;  /* 0x00022b7000037802 */ /* 0x000fc40000000f00 */
[----:B-1---5:R-:W-:Y:S05]  /*22b60*/  CALL.REL.NOINC `($__internal_14_$__cuda_sm70_shflsync_idx_p) ;  /* 0x000000f000007944 */ /* 0x022fea0003c00000 */
[----:B------:R-:W-:Y:S01]  /*22b70*/  MOV R5, R0 ;  /* 0x0000000000057202 */ /* 0x000fe20000000f00 */
[----:B-1---5:R-:W-:Y:S05]  /*22b80*/  BRA `(.L_x_1034) ;  /* 0xffffd4a000007947 */ /* 0x022fea000383ffff */
.L_x_966:
[----:B------:R-:W-:Y:S01]  /*22b90*/  IMAD.MOV.U32 R0, RZ, RZ, R4 ;  /* 0x000000ffff007224 */ /* 0x000fe200078e0004 */
[----:B------:R-:W-:Y:S01]  /*22ba0*/  MOV R2, R6 ;  /* 0x0000000600027202 */ /* 0x000fe20000000f00 */
[----:B------:R-:W-:Y:S01]  /*22bb0*/  IMAD.MOV.U32 R202, RZ, RZ, 0x1f ;  /* 0x0000001fffca7424 */ /* 0x000fe200078e00ff */
[----:B------:R-:W-:-:S02]  /*22bc0*/  MOV R3, 0x22be0 ;  /* 0x00022be000037802 */ /* 0x000fc40000000f00 */
[----:B-1-34-:R-:W-:Y:S05]  /*22bd0*/  CALL.REL.NOINC `($__internal_14_$__cuda_sm70_shflsync_idx_p) ;  /* 0x0000008000007944 */ /* 0x01afea0003c00000 */
[----:B------:R-:W-:Y:S01]  /*22be0*/  MOV R12, R0 ;  /* 0x00000000000c7202 */ /* 0x000fe20000000f00 */
[----:B-1---5:R-:W-:Y:S05]  /*22bf0*/  BRA `(.L_x_965) ;  /* 0xffffd49000007947 */ /* 0x022fea000383ffff */
        .weak           $__internal_13_$__cuda_sm70_shflsync_bfly_p
        .type           $__internal_13_$__cuda_sm70_shflsync_bfly_p,@function
        .size           $__internal_13_$__cuda_sm70_shflsync_bfly_p,($__internal_14_$__cuda_sm70_shflsync_idx_p - $__internal_13_$__cuda_sm70_shflsync_bfly_p)
$__internal_13_$__cuda_sm70_shflsync_bfly_p:
[----:B------:R-:W-:Y:S02]  /*22c00*/  MOV R164, 0xffffffff ;  /* 0xffffffff00a47802 */ /* 0x000fe40000000f00 */
[----:B------:R-:W-:-:S02]  /*22c10*/  MOV R3, 0x1f ;  /* 0x0000001f00037802 */ /* 0x000fc40000000f00 */
[----:B------:R-:W-:Y:S04]  /*22c20*/  WARPSYNC R164 ;  /* 0x000000a400007348 */ /* 0x000fe80003800000 */
[----:B------:R1:W2:Y:S02]  /*22c30*/  SHFL.BFLY PT, R0, R4, R0, R3 ;  /* 0x0c00000004007389 */ /* 0x0002a400000e0003 */
[----:B-1----:R-:W-:-:S04]  /*22c40*/  MOV R3, 0x0 ;  /* 0x0000000000037802 */ /* 0x002fc80000000f00 */
[----:B--2---:R-:W-:Y:S05]  /*22c50*/  RET.REL.NODEC R2 `(_ZN7cutlass13device_kernelIN5flash19enable_sm80_to_sm89INS1_16FlashAttnFwdSm80INS1_25CollectiveMainloopFwdSm80ILi8ELi1ELb0EN4cute5tupleIJNS5_1CILi128EEENS7_ILi32EEENS7_ILi256EEEEEELi256ENS_6half_tEfNS_4arch4Sm80ELb0ELb1ELb1ELb1ELb1ELb1ELb1ELb1EEENS1_21CollectiveEpilogueFwdINS6_IJS8_SA_S9_EEENS6_IJNS7_ILi1EEESI_SI_EEESC_SE_Li256ELb1ELb1ELb1ELb0EEENS1_36VarlenDynamicPersistentTileSchedulerILi128ELi32ELi256ELi256ELb1ELb1ELb0ELb1ELb0ELb1EEEEEEEEEvNT_6ParamsE) ;  /* 0xfffdd3a002007950 */ /* 0x004fea0003c3ffff */
        .weak           $__internal_14_$__cuda_sm70_shflsync_idx_p
        .type           $__internal_14_$__cuda_sm70_shflsync_idx_p,@function
        .size           $__internal_14_$__cuda_sm70_shflsync_idx_p,($__internal_15_$__cuda_sm70_shflsync_up_p - $__internal_14_$__cuda_sm70_shflsync_idx_p)
$__internal_14_$__cuda_sm70_shflsync_idx_p:
[----:B------:R1:W-:Y:S02]  /*22c60*/  STL [R1+0x44], R4 ;  /* 0x0000440401007387 */ /* 0x0003e40000100800 */
[----:B-1----:R-:W-:-:S04]  /*22c70*/  MOV R4, 0xffffffff ;  /* 0xffffffff00047802 */ /* 0x002fc80000000f00 */
[----:B------:R-:W-:Y:S04]  /*22c80*/  WARPSYNC R4 ;  /* 0x0000000400007348 */ /* 0x000fe80003800000 */
[----:B------:R1:W2:Y:S04]  /*22c90*/  SHFL.IDX PT, R0, R0, R2, R202 ;  /* 0x0000000200007389 */ /* 0x0002a800000e00ca */
[----:B-1----:R1:W5:Y:S01]  /*22ca0*/  LDL.LU R4, [R1+0x44] ;  /* 0x0000440001047983 */ /* 0x0023620000300800 */
[----:B------:R-:W-:Y:S02]  /*22cb0*/  MOV R2, R3 ;  /* 0x0000000300027202 */ /* 0x000fe40000000f00 */
[----:B------:R-:W-:-:S04]  /*22cc0*/  MOV R3, 0x0 ;  /* 0x0000000000037802 */ /* 0x000fc80000000f00 */
[----:B--2---:R-:W-:Y:S05]  /*22cd0*/  RET.REL.NODEC R2 `(_ZN7cutlass13device_kernelIN5flash19enable_sm80_to_sm89INS1_16FlashAttnFwdSm80INS1_25CollectiveMainloopFwdSm80ILi8ELi1ELb0EN4cute5tupleIJNS5_1CILi128EEENS7_ILi32EEENS7_ILi256EEEEEELi256ENS_6half_tEfNS_4arch4Sm80ELb0ELb1ELb1ELb1ELb1ELb1ELb1ELb1EEENS1_21CollectiveEpilogueFwdINS6_IJS8_SA_S9_EEENS6_IJNS7_ILi1EEESI_SI_EEESC_SE_Li256ELb1ELb1ELb1ELb0EEENS1_36VarlenDynamicPersistentTileSchedulerILi128ELi32ELi256ELi256ELb1ELb1ELb0ELb1ELb0ELb1EEEEEEEEEvNT_6ParamsE) ;  /* 0xfffdd32002007950 */ /* 0x004fea0003c3ffff */
        .weak           $__internal_15_$__cuda_sm70_shflsync_up_p
        .type           $__internal_15_$__cuda_sm70_shflsync_up_p,@function
        .size           $__internal_15_$__cuda_sm70_shflsync_up_p,($__internal_16_$__cuda_sm70_votesync_ballot - $__internal_15_$__cuda_sm70_shflsync_up_p)
$__internal_15_$__cuda_sm70_shflsync_up_p:
[----:B------:R-:W-:Y:S02]  /*22ce0*/  MOV R4, RZ ;  /* 0x000000ff00047202 */ /* 0x000fe40000000f00 */
[----:B------:R-:W-:-:S04]  /*22cf0*/  MOV R10, 0xffffffff ;  /* 0xffffffff000a7802 */ /* 0x000fc80000000f00 */
[----:B------:R-:W-:Y:S04]  /*22d00*/  WARPSYNC R10 ;  /* 0x0000000a00007348 */ /* 0x000fe80003800000 */
[----:B------:R1:W2:Y:S02]  /*22d10*/  SHFL.UP PT, R4, R0, R3, R4 ;  /* 0x0400000300047389 */ /* 0x0002a400000e0004 */
[----:B-1----:R-:W-:-:S04]  /*22d20*/  MOV R3, 0x0 ;  /* 0x0000000000037802 */ /* 0x002fc80000000f00 */
[----:B--2---:R-:W-:Y:S05]  /*22d30*/  RET.REL.NODEC R2 `(_ZN7cutlass13device_kernelIN5flash19enable_sm80_to_sm89INS1_16FlashAttnFwdSm80INS1_25CollectiveMainloopFwdSm80ILi8ELi1ELb0EN4cute5tupleIJNS5_1CILi128EEENS7_ILi32EEENS7_ILi256EEEEEELi256ENS_6half_tEfNS_4arch4Sm80ELb0ELb1ELb1ELb1ELb1ELb1ELb1ELb1EEENS1_21CollectiveEpilogueFwdINS6_IJS8_SA_S9_EEENS6_IJNS7_ILi1EEESI_SI_EEESC_SE_Li256ELb1ELb1ELb1ELb0EEENS1_36VarlenDynamicPersistentTileSchedulerILi128ELi32ELi256ELi256ELb1ELb1ELb0ELb1ELb0ELb1EEEEEEEEEvNT_6ParamsE) ;  /* 0xfffdd2c002007950 */ /* 0x004fea0003c3ffff */
        .weak           $__internal_16_$__cuda_sm70_votesync_ballot
        .type           $__internal_16_$__cuda_sm70_votesync_ballot,@function
        .size           $__internal_16_$__cuda_sm70_votesync_ballot,(.L_x_3246 - $__internal_16_$__cuda_sm70_votesync_ballot)
$__internal_16_$__cuda_sm70_votesync_ballot:
[----:B------:R-:W-:Y:S01]  /*22d40*/  ISETP.NE.U32.AND P0, PT, R0, 0x1, PT ;  /* 0x000000010000780c */ /* 0x000fe20003f05070 */
[----:B------:R-:W-:-:S04]  /*22d50*/  IMAD.MOV.U32 R3, RZ, RZ, -0x1 ;  /* 0xffffffffff037424 */ /* 0x000fc800078e00ff */
[----:B------:R-:W-:Y:S08]  /*22d60*/  WARPSYNC R3 ;  /* 0x0000000300007348 */ /* 0x000ff00003800000 */
[----:B------:R-:W-:-:S04]  /*22d70*/  VOTE.ANY R0, PT, !P0 ;  /* 0x0000000000007806 */ /* 0x000fc800040e0100 */
[----:B------:R-:W-:Y:S01]  /*22d80*/  LOP3.LUT R0, R0, R3, RZ, 0xc0, !PT ;  /* 0x0000000300007212 */ /* 0x000fe200078ec0ff */
[----:B------:R-:W-:-:S04]  /*22d90*/  IMAD.MOV.U32 R3, RZ, RZ, 0x0 ;  /* 0x00000000ff037424 */ /* 0x000fc800078e00ff */
[----:B------:R-:W-:Y:S05]  /*22da0*/  RET.REL.NODEC R2 `(_ZN7cutlass13device_kernelIN5flash19enable_sm80_to_sm89INS1_16FlashAttnFwdSm80INS1_25CollectiveMainloopFwdSm80ILi8ELi1ELb0EN4cute5tupleIJNS5_1CILi128EEENS7_ILi32EEENS7_ILi256EEEEEELi256ENS_6half_tEfNS_4arch4Sm80ELb0ELb1ELb1ELb1ELb1ELb1ELb1ELb1EEENS1_21CollectiveEpilogueFwdINS6_IJS8_SA_S9_EEENS6_IJNS7_ILi1EEESI_SI_EEESC_SE_Li256ELb1ELb1ELb1ELb0EEENS1_36VarlenDynamicPersistentTileSchedulerILi128ELi32ELi256ELi256ELb1ELb1ELb0ELb1ELb0ELb1EEEEEEEEEvNT_6ParamsE) ;  /* 0xfffdd25002007950 */ /* 0x000fea0003c3ffff */
.L_x_1035:
        /* <DEDUP_REMOVED lines=13> */
.L_x_3246:


//--------------------- .text._ZN7cutlass13device_kernelIN5flash19enable_sm80_to_sm89INS1_16FlashAttnFwdSm80INS1_25CollectiveMainloopFwdSm80ILi8ELi1ELb1EN4cute5tupleIJNS5_1CILi128EEENS7_ILi64EEENS7_ILi256EEEEEELi256ENS_6half_tEfNS_4arch4Sm80ELb1ELb0ELb1ELb0ELb1ELb0ELb1ELb1EEENS1_21CollectiveEpilogueFwdINS6_IJS8_SA_S9_EEENS6_IJNS7_ILi1EEESI_SI_EEESC_SE_Li256ELb0ELb1ELb1ELb0EEENS1_30DynamicPersistentTileSchedulerILi256ELi256ELb1ELb1ELb0EEEEEEEEEvNT_6ParamsE --------------------------
	.section	.text._ZN7cutlass13device_kernelIN5flash19enable_sm80_to_sm89INS1_16FlashAttnFwdSm80INS1_25CollectiveMainloopFwdSm80ILi8ELi1ELb1EN4cute5tupleIJNS5_1CILi128EEENS7_ILi64EEENS7_ILi256EEEEEELi256ENS_6half_tEfNS_4arch4Sm80ELb1ELb0ELb1ELb0ELb1ELb0ELb1ELb1EEENS1_21CollectiveEpilogueFwdINS6_IJS8_SA_S9_EEENS6_IJNS7_ILi1EEESI_SI_EEESC_SE_Li256ELb0ELb1ELb1ELb0EEENS1_30DynamicPersistentTileSchedulerILi256ELi256ELb1ELb1ELb0EEEEEEEEEvNT_6ParamsE,"ax",@progbits
	.sectioninfo	@"SHI_REGISTERS=255"
	.align	128
.text._ZN7cutlass13device_kernelIN5flash19enable_sm80_to_sm89INS1_16FlashAttnFwdSm80INS1_25CollectiveMainloopFwdSm80ILi8ELi1ELb1EN4cute5tupleIJNS5_1CILi128EEENS7_ILi64EEENS7_ILi256EEEEEELi256ENS_6half_tEfNS_4arch4Sm80ELb1ELb0ELb1ELb0ELb1ELb0ELb1ELb1EEENS1_21CollectiveEpilogueFwdINS6_IJS8_SA_S9_EEENS6_IJNS7_ILi1EEESI_SI_EEESC_SE_Li256ELb0ELb1ELb1ELb0EEENS1_30DynamicPersistentTileSchedulerILi256ELi256ELb1ELb1ELb0EEEEEEEEEvNT_6ParamsE:
        .type           _ZN7cutlass13device_kernelIN5flash19enable_sm80_to_sm89INS1_16FlashAttnFwdSm80INS1_25CollectiveMainloopFwdSm80ILi8ELi1ELb1EN4cute5tupleIJNS5_1CILi128EEENS7_ILi64EEENS7_ILi256EEEEEELi256ENS_6half_tEfNS_4arch4Sm80ELb1ELb0ELb1ELb0ELb1ELb0ELb1ELb1EEENS1_21CollectiveEpilogueFwdINS6_IJS8_SA_S9_EEENS6_IJNS7_ILi1EEESI_SI_EEESC_SE_Li256ELb0ELb1ELb1ELb0EEENS1_30DynamicPersistentTileSchedulerILi256ELi256ELb1ELb1ELb0EEEEEEEEEvNT_6ParamsE,@function
        .size           _ZN7cutlass13device_kernelIN5flash19enable_sm80_to_sm89INS1_16FlashAttnFwdSm80INS1_25CollectiveMainloopFwdSm80ILi8ELi1ELb1EN4cute5tupleIJNS5_1CILi128EEENS7_ILi64EEENS7_ILi256EEEEEELi256ENS_6half_tEfNS_4arch4Sm80ELb1ELb0ELb1ELb0ELb1ELb0ELb1ELb1EEENS1_21CollectiveEpilogueFwdINS6_IJS8_SA_S9_EEENS6_IJNS7_ILi1EEESI_SI_EEESC_SE_Li256ELb0ELb1ELb1ELb0EEENS1_30DynamicPersistentTileSchedulerILi256ELi256ELb1ELb1ELb0EEEEEEEEEvNT_6ParamsE,(.L_x_3251 - _ZN7cutlass13device_kernelIN5flash19enable_sm80_to_sm89INS1_16FlashAttnFwdSm80INS1_25CollectiveMainloopFwdSm80ILi8ELi1ELb1EN4cute5tupleIJNS5_1CILi128EEENS7_ILi64EEENS7_ILi256EEEEEELi256ENS_6half_tEfNS_4arch4Sm80ELb1ELb0ELb1ELb0ELb1ELb0ELb1ELb1EEENS1_21CollectiveEpilogueFwdINS6_IJS8_SA_S9_EEENS6_IJNS7_ILi1EEESI_SI_EEESC_SE_Li256ELb0ELb1ELb1ELb0EEENS1_30DynamicPersistentTileSchedulerILi256ELi256ELb1ELb1ELb0EEEEEEEEEvNT_6ParamsE)
        .other          _ZN7cutlass13device_kernelIN5flash19enable_sm80_to_sm89INS1_16FlashAttnFwdSm80INS1_25CollectiveMainloopFwdSm80ILi8ELi1ELb1EN4cute5tupleIJNS5_1CILi128EEENS7_ILi64EEENS7_ILi256EEEEEELi256ENS_6half_tEfNS_4arch4Sm80ELb1ELb0ELb1ELb0ELb1ELb0ELb1ELb1EEENS1_21CollectiveEpilogueFwdINS6_IJS8_SA_S9_EEENS6_IJNS7_ILi1EEESI_SI_EEESC_SE_Li256ELb0ELb1ELb1ELb0EEENS1_30DynamicPersistentTileSchedulerILi256ELi256ELb1ELb1ELb0EEEEEEEEEvNT_6ParamsE,@"STO_CUDA_ENTRY STV_DEFAULT"
_ZN7cutlass13device_kernelIN5flash19enable_sm80_to_sm89INS1_16FlashAttnFwdSm80INS1_25CollectiveMainloopFwdSm80ILi8ELi1ELb1EN4cute5tupleIJNS5_1CILi128EEENS7_ILi64EEENS7_ILi256EEEEEELi256ENS_6half_tEfNS_4arch4Sm80ELb1ELb0ELb1ELb0ELb1ELb0ELb1ELb1EEENS1_21CollectiveEpilogueFwdINS6_IJS8_SA_S9_EEENS6_IJNS7_ILi1EEESI_SI_EEESC_SE_Li256ELb0ELb1ELb1ELb0EEENS1_30DynamicPersistentTileSchedulerILi256ELi256ELb1ELb1ELb0EEEEEEEEEvNT_6ParamsE:
[----:B------:R-:W-:-:S03]  /*0000*/  MOV R1, c[0x0][0x28] ;  /* 0x00000a0000017a02 */ /* 0x000fc60000000f00 */
[----:B------:R-:W1:Y:S01]  /*0010*/  S2R R17, SR_TID.X ;  /* 0x0000000000117919 */ /* 0x000e620000002100 */
[----:B------:R-:W-:-:S03]  /*0020*/  IADD3 R1, R1, -0x210, RZ ;  /* 0xfffffdf001017810 */ /* 0x000fc60007ffe0ff */
[----:B------:R-:W2:Y:S01]  /*0030*/  S2R R13, SR_CTAID.X ;  /* 0x00000000000d7919 */ /* 0x000ea20000002500 */
[----:B-1----:R-:W-:-:S05]  /*0040*/  SHF.R.U32.HI R2, RZ, 0x5, R17 ;  /* 0x00000005ff027819 */ /* 0x002fca0000011611 */
[----:B------:R-:W1:Y:S02]  /*0050*/  SHFL.IDX PT, R0, R2, RZ, 0x1f ;  /* 0x00001fff02007589 */ /* 0x000e6400000e0000 */
[----:B-1----:R-:W-:Y:S02]  /*0060*/  ISETP.GE.AND P0, PT, R0, 0x1, PT ;  /* 0x000000010000780c */ /* 0x002fe40003f06270 */
[----:B------:R1:W-:Y:S11]  /*0070*/  STL [R1+0x204], R0 ;  /* 0x0002040001007387 */ /* 0x0003f60000100800 */
[----:B------:R-:W-:Y:S06]  /*0080*/  @P0 BAR.ARV 0x4, 0x100 ;  /* 0x0104000000000b1d */ /* 0x000fec0000002000 */
[----:B--2---:R-:W-:-:S13]  /*0090*/  ISETP.GE.AND P0, PT, R13, c[0x0][0x538], PT ;  /* 0x00014e000d007a0c */ /* 0x004fda0003f06270 */
[----:B------:R-:W-:Y:S05]  /*00a0*/  @P0 EXIT ;  /* 0x000000000000094d */ /* 0x000fea0003800000 */
[----:B-1----:R-:W-:Y:S01]  /*00b0*/  SHF.R.S32.HI R11, RZ, 0x1f, R17 ;  /* 0x0000001fff0b7819 */ /* 0x002fe20000011411 */
[----:B------:R-:W-:Y:S01]  /*00c0*/  IMAD.MOV.U32 R12, RZ, RZ, 0x10 ;  /* 0x00000010ff0c7424 */ /* 0x000fe200078e00ff */
[----:B------:R-:W-:Y:S02]  /*00d0*/  ULDC.64 UR6, c[0x0][0x118] ;  /* 0x0000460000067ab9 */ /* 0x000fe40000000a00 */
[CC--:B------:R-:W-:Y:S02]  /*00e0*/  LEA.HI R2, R11.reuse, R17.reuse, RZ, 0x4 ;  /* 0x000000110b027211 */ /* 0x0c0fe400078f20ff */
[CC--:B------:R-:W-:Y:S02]  /*00f0*/  LEA.HI R8, R11.reuse, R17.reuse, RZ, 0x3 ;  /* 0x000000110b087211 */ /* 0x0c0fe400078f18ff */
[----:B------:R-:W-:Y:S02]  /*0100*/  SHF.R.S32.HI R3, RZ, 0x4, R2 ;  /* 0x00000004ff037819 */ /* 0x000fe40000011402 */
[----:B------:R-:W-:-:S02]  /*0110*/  LEA.HI R4, R11, R17, RZ, 0x2 ;  /* 0x000000110b047211 */ /* 0x000fc400078f10ff */
[----:B------:R-:W-:Y:S02]  /*0120*/  LEA.HI R0, R2, R3, RZ, 0x1 ;  /* 0x0000000302007211 */ /* 0x000fe400078f08ff */
[----:B------:R-:W-:Y:S02]  /*0130*/  SHF.R.S32.HI R6, RZ, 0x3, R8 ;  /* 0x00000003ff067819 */ /* 0x000fe40000011408 */
[----:B------:R-:W-:Y:S02]  /*0140*/  LOP3.LUT R0, R0, 0xfffffffe, RZ, 0xc0, !PT ;  /* 0xfffffffe00007812 */ /* 0x000fe400078ec0ff */
[----:B------:R-:W-:-:S03]  /*0150*/  LOP3.LUT R5, R8, 0xfffffff8, RZ, 0xc0, !PT ;  /* 0xfffffff808057812 */ /* 0x000fc600078ec0ff */
[----:B------:R-:W-:Y:S01]  /*0160*/  IMAD.IADD R9, R3, 0x1, -R0 ;  /* 0x0000000103097824 */ /* 0x000fe200078e0a00 */
[----:B------:R-:W-:Y:S01]  /*0170*/  LOP3.LUT R3, R4, 0xfffffffc, RZ, 0xc0, !PT ;  /* 0xfffffffc04037812 */ /* 0x000fe200078ec0ff */
[----:B------:R-:W-:Y:S01]  /*0180*/  IMAD.SHL.U32 R4, R6, 0x40, RZ ;  /* 0x0000004006047824 */ /* 0x000fe200078e00ff */
[----:B------:R-:W-:Y:S01]  /*0190*/  LOP3.LUT R0, R2, 0xfffffff0, RZ, 0xc0, !PT ;  /* 0xfffffff002007812 */ /* 0x000fe200078ec0ff */
[C---:B------:R-:W-:Y:S02]  /*01a0*/  IMAD.IADD R5, R17.reuse, 0x1, -R5 ;  /* 0x0000000111057824 */ /* 0x040fe400078e0a05 */
[C---:B------:R-:W-:Y:S02]  /*01b0*/  IMAD.IADD R3, R17.reuse, 0x1, -R3 ;  /* 0x0000000111037824 */ /* 0x040fe400078e0a03 */
[----:B------:R-:W-:Y:S01]  /*01c0*/  IMAD.IADD R2, R17, 0x1, -R0 ;  /* 0x0000000111027824 */ /* 0x000fe200078e0a00 */
[----:B------:R-:W-:Y:S01]  /*01d0*/  LOP3.LUT R0, R4, 0x1c0, RZ, 0xc0, !PT ;  /* 0x000001c004007812 */ /* 0x000fe200078ec0ff */
[----:B------:R-:W-:Y:S01]  /*01e0*/  IMAD.SHL.U32 R16, R5, 0x8, RZ ;  /* 0x0000000805107824 */ /* 0x000fe200078e00ff */
[----:B------:R-:W-:Y:S01]  /*01f0*/  LEA.HI R4, R3, R3, RZ, 0x1 ;  /* 0x0000000303047211 */ /* 0x000fe200078f08ff */
[----:B------:R-:W-:Y:S01]  /*0200*/  IMAD.SHL.U32 R6, R5, 0x40, RZ ;  /* 0x0000004005067824 */ /* 0x000fe200078e00ff */
[----:B------:R-:W-:-:S02]  /*0210*/  SHF.R.S32.HI R250, RZ, 0x1f, R2 ;  /* 0x0000001ffffa7819 */ /* 0x000fc40000011402 */
[----:B------:R-:W-:Y:S01]  /*0220*/  LOP3.LUT R4, R4, 0x1ffffffe, RZ, 0xc0, !PT ;  /* 0x1ffffffe04047812 */ /* 0x000fe200078ec0ff */
[----:B------:R-:W-:Y:S01]  /*0230*/  STL [R1+0x88], R16 ;  /* 0x0000881001007387 */ /* 0x000fe20000100800 */
[----:B------:R-:W-:Y:S02]  /*0240*/  SHF.R.U32.HI R7, RZ, 0x3, R0 ;  /* 0x00000003ff077819 */ /* 0x000fe40000011600 */
[----:B------:R-:W-:Y:S01]  /*0250*/  LOP3.LUT R5, R0, 0x38, R16, 0xf8, !PT ;  /* 0x0000003800057812 */ /* 0x000fe200078ef810 */
[----:B------:R-:W-:Y:S01]  /*0260*/  IMAD.IADD R10, R3, 0x1, -R4 ;  /* 0x00000001030a7824 */ /* 0x000fe200078e0a04 */
[----:B------:R-:W-:Y:S02]  /*0270*/  LEA.HI R250, R250, R2, RZ, 0x3 ;  /* 0x00000002fafa7211 */ /* 0x000fe400078f18ff */
[----:B------:R-:W-:Y:S02]  /*0280*/  LOP3.LUT R0, R6, 0x1c0, RZ, 0xc0, !PT ;  /* 0x000001c006007812 */ /* 0x000fe400078ec0ff */
[----:B------:R-:W-:-:S02]  /*0290*/  LOP3.LUT R7, R5, R7, RZ, 0x3c, !PT ;  /* 0x0000000705077212 */ /* 0x000fc400078e3cff */
[C---:B------:R-:W-:Y:S01]  /*02a0*/  LOP3.LUT R3, R250.reuse, 0xfffffff8, RZ, 0xc0, !PT ;  /* 0xfffffff8fa037812 */ /* 0x040fe200078ec0ff */
[----:B------:R-:W-:Y:S01]  /*02b0*/  IMAD.SHL.U32 R250, R250, 0x40, RZ ;  /* 0x00000040fafa7824 */ /* 0x000fe200078e00ff */
[----:B------:R-:W-:Y:S02]  /*02c0*/  LOP3.LUT R5, R0, 0x8, R8, 0xf8, !PT ;  /* 0x0000000800057812 */ /* 0x000fe400078ef808 */
[CC--:B------:R-:W-:Y:S02]  /*02d0*/  LEA.HI R8, R11.reuse, R17.reuse, RZ, 0x5 ;  /* 0x000000110b087211 */ /* 0x0c0fe400078f28ff */
[----:B------:R-:W-:Y:S01]  /*02e0*/  SHF.R.U32.HI R4, RZ, 0x3, R0 ;  /* 0x00000003ff047819 */ /* 0x000fe20000011600 */
[----:B------:R-:W-:Y:S01]  /*02f0*/  IMAD.IADD R0, R2, 0x1, -R3 ;  /* 0x0000000102007824 */ /* 0x000fe200078e0a03 */
[----:B------:R-:W-:Y:S02]  /*0300*/  LEA.HI R6, R11, R17, RZ, 0x6 ;  /* 0x000000110b067211 */ /* 0x000fe400078f30ff */
[----:B------:R-:W-:-:S02]  /*0310*/  LOP3.LUT R2, R8, 0xffffffe0, RZ, 0xc0, !PT ;  /* 0xffffffe008027812 */ /* 0x000fc400078ec0ff */
[----:B------:R-:W-:Y:S01]  /*0320*/  LOP3.LUT R135, R5, R4, RZ, 0x3c, !PT ;  /* 0x0000000405877212 */ /* 0x000fe200078e3cff */
[----:B------:R-:W-:Y:S01]  /*0330*/  IMAD.SHL.U32 R4, R6, 0x8, RZ ;  /* 0x0000000806047824 */ /* 0x000fe200078e00ff */
[----:B------:R-:W-:Y:S01]  /*0340*/  SHF.R.S32.HI R6, RZ, 0x5, R8 ;  /* 0x00000005ff067819 */ /* 0x000fe20000011408 */
[----:B------:R-:W-:Y:S01]  /*0350*/  IMAD.IADD R15, R17, 0x1, -R2 ;  /* 0x00000001110f7824 */ /* 0x000fe200078e0a02 */
[----:B------:R-:W-:Y:S01]  /*0360*/  SHF.R.S32.HI R3, RZ, 0x1f, R8 ;  /* 0x0000001fff037819 */ /* 0x000fe20000011408 */
[----:B------:R-:W-:Y:S01]  /*0370*/  IMAD.MOV.U32 R8, RZ, RZ, 0x20 ;  /* 0x00000020ff087424 */ /* 0x000fe200078e00ff */
[C---:B------:R-:W-:Y:S01]  /*0380*/  R2P PR, R0.reuse, 0x6 ;  /* 0x0000000600007804 */ /* 0x040fe20000000000 */
[----:B------:R-:W-:Y:S01]  /*0390*/  IMAD.SHL.U32 R0, R0, 0x40, RZ ;  /* 0x0000004000007824 */ /* 0x000fe200078e00ff */
[----:B------:R-:W-:Y:S01]  /*03a0*/  LEA.HI R2, R3, R6, RZ, 0x3 ;  /* 0x0000000603027211 */ /* 0x000fe200078f18ff */
[----:B------:R-:W-:Y:S01]  /*03b0*/  IMAD R135, R9, 0x200, R135 ;  /* 0x0000020009877824 */ /* 0x000fe200078e0287 */
[----:B------:R-:W-:-:S02]  /*03c0*/  SHF.R.S32.HI R5, RZ, 0x1f, R15 ;  /* 0x0000001fff057819 */ /* 0x000fc4000001140f */
[----:B------:R-:W-:Y:S02]  /*03d0*/  LOP3.LUT R2, R2, 0xffffff8, RZ, 0xc0, !PT ;  /* 0x0ffffff802027812 */ /* 0x000fe400078ec0ff */
[----:B------:R-:W-:Y:S02]  /*03e0*/  LEA.HI R5, R5, R15, RZ, 0x2 ;  /* 0x0000000f05057211 */ /* 0x000fe400078f10ff */
[----:B------:R-:W-:Y:S01]  /*03f0*/  LOP3.LUT R7, R7, 0x7ffffe00, R4, 0xf8, !PT ;  /* 0x7ffffe0007077812 */ /* 0x000fe200078ef804 */
[----:B------:R-:W-:Y:S01]  /*0400*/  IMAD.IADD R3, R6, 0x1, -R2 ;  /* 0x0000000106037824 */ /* 0x000fe200078e0a02 */
[----:B------:R-:W-:Y:S01]  /*0410*/  SHF.R.S32.HI R2, RZ, 0x2, R5 ;  /* 0x00000002ff027819 */ /* 0x000fe20000011405 */
[----:B------:R-:W-:Y:S01]  /*0420*/  IMAD.SHL.U32 R4, R9, 0x8, RZ ;  /* 0x0000000809047824 */ /* 0x000fe200078e00ff */
[----:B------:R-:W-:Y:S02]  /*0430*/  LOP3.LUT R0, R0, 0x1c0, RZ, 0xc0, !PT ;  /* 0x000001c000007812 */ /* 0x000fe400078ec0ff */
[----:B------:R-:W-:Y:S01]  /*0440*/  IADD3 R9, R16, 0x80, RZ ;  /* 0x0000008010097810 */ /* 0x000fe20007ffe0ff */
[----:B------:R-:W-:Y:S01]  /*0450*/  IMAD R14, R3, 0x10, R2 ;  /* 0x00000010030e7824 */ /* 0x000fe200078e0202 */
[----:B------:R-:W-:-:S02]  /*0460*/  LOP3.LUT R4, R0, 0x8, R4, 0xf8, !PT ;  /* 0x0000000800047812 */ /* 0x000fc400078ef804 */
[----:B------:R-:W-:Y:S02]  /*0470*/  SEL R2, R12, 0xfffffff0, !P1 ;  /* 0xfffffff00c027807 */ /* 0x000fe40004800000 */
[----:B------:R-:W-:Y:S01]  /*0480*/  SEL R3, R8, 0xffffffe0, !P2 ;  /* 0xffffffe008037807 */ /* 0x000fe20005000000 */
[----:B------:R-:W-:Y:S01]  /*0490*/  STL [R1+0x208], R14 ;  /* 0x0002080e01007387 */ /* 0x000fe20000100800 */
[----:B------:R-:W-:Y:S02]  /*04a0*/  SHF.R.U32.HI R0, RZ, 0x3, R0 ;  /* 0x00000003ff007819 */ /* 0x000fe40000011600 */
[----:B------:R-:W-:Y:S01]  /*04b0*/  LEA R135, R135, 0x10100, 0x1 ;  /* 0x0001010087877811 */ /* 0x000fe200078e08ff */
[----:B------:R-:W-:Y:S01]  /*04c0*/  IMAD.IADD R3, R2, 0x1, R3 ;  /* 0x0000000102037824 */ /* 0x000fe200078e0203 */
[----:B------:R-:W-:Y:S01]  /*04d0*/  LOP3.LUT R0, R4, R0, RZ, 0x3c, !PT ;  /* 0x0000000004007212 */ /* 0x000fe200078e3cff */
[----:B------:R-:W-:Y:S01]  /*04e0*/  STL [R1+0xf4], R13 ;  /* 0x0000f40d01007387 */ /* 0x000fe20000100800 */
[----:B------:R-:W-:Y:S01]  /*04f0*/  LEA.HI R2, R11, R17, RZ, 0x7 ;  /* 0x000000110b027211 */ /* 0x000fe200078f38ff */
[----:B------:R-:W-:Y:S01]  /*0500*/  IMAD.MOV.U32 R4, RZ, RZ, 0x40 ;  /* 0x00000040ff047424 */ /* 0x000fe200078e00ff */
[----:B------:R-:W-:-:S02]  /*0510*/  LOP3.LUT R250, R0, 0x7ffffe00, R250, 0xf8, !PT ;  /* 0x7ffffe0000fa7812 */ /* 0x000fc400078ef8fa */
[----:B------:R-:W-:Y:S02]  /*0520*/  SHF.R.S32.HI R0, RZ, 0x7, R2 ;  /* 0x00000007ff007819 */ /* 0x000fe40000011402 */
[----:B------:R-:W-:Y:S02]  /*0530*/  SHF.R.S32.HI R2, RZ, 0x1f, R16 ;  /* 0x0000001fff027819 */ /* 0x000fe40000011410 */
[----:B------:R-:W-:Y:S02]  /*0540*/  IADD3 R11, R16, 0x40, RZ ;  /* 0x00000040100b7810 */ /* 0x000fe40007ffe0ff */
[----:B------:R-:W-:Y:S01]  /*0550*/  LOP3.LUT R0, R5, 0x7ffffffc, RZ, 0xc0, !PT ;  /* 0x7ffffffc05007812 */ /* 0x000fe200078ec0ff */
[----:B------:R1:W-:Y:S01]  /*0560*/  STL [R1+0x180], R2 ;  /* 0x0001800201007387 */ /* 0x0003e20000100800 */
[----:B------:R-:W-:Y:S02]  /*0570*/  SHF.R.S32.HI R5, RZ, 0x1f, R11 ;  /* 0x0000001fff057819 */ /* 0x000fe4000001140b */
[----:B------:R-:W-:Y:S01]  /*0580*/  LEA R250, R250, 0x100, 0x1 ;  /* 0x00000100fafa7811 */ /* 0x000fe200078e08ff */
[----:B------:R-:W-:Y:S01]  /*0590*/  STL [R1+0x9c], R11 ;  /* 0x00009c0b01007387 */ /* 0x000fe20000100800 */
[----:B------:R-:W-:-:S03]  /*05a0*/  IMAD.IADD R0, R15, 0x1, -R0 ;  /* 0x000000010f007824 */ /* 0x000fc600078e0a00 */
[----:B------:R-:W-:Y:S01]  /*05b0*/  STL [R1+0x98], R9 ;  /* 0x0000980901007387 */ /* 0x000fe20000100800 */
[----:B------:R-:W-:Y:S01]  /*05c0*/  IMAD.SHL.U32 R38, R0, 0x2, RZ ;  /* 0x0000000200267824 */ /* 0x000fe200078e00ff */
[----:B------:R-:W-:Y:S01]  /*05d0*/  SEL R0, R8, 0xffffffe0, !P1 ;  /* 0xffffffe008007807 */ /* 0x000fe20004800000 */
[----:B------:R-:W-:Y:S01]  /*05e0*/  IMAD R3, R3, 0x2, R250 ;  /* 0x0000000203037824 */ /* 0x000fe200078e02fa */
[----:B------:R2:W-:Y:S02]  /*05f0*/  STL [R1+0x17c], R5 ;  /* 0x00017c0501007387 */ /* 0x0005e40000100800 */
[----:B------:R-:W-:Y:S01]  /*0600*/  IADD3 R37, R38, 0x8, RZ ;  /* 0x0000000826257810 */ /* 0x000fe20007ffe0ff */
[----:B------:R-:W-:Y:S01]  /*0610*/  IMAD.IADD R252, R250, 0x1, R0 ;  /* 0x00000001fafc7824 */ /* 0x000fe200078e0200 */
[C---:B------:R-:W-:Y:S02]  /*0620*/  IADD3 R36, R38.reuse, 0x10, RZ ;  /* 0x0000001026247810 */ /* 0x040fe40007ffe0ff */
[----:B------:R-:W-:-:S02]  /*0630*/  IADD3 R35, R38, 0x18, RZ ;  /* 0x0000001826237810 */ /* 0x000fc40007ffe0ff */
[C---:B------:R-:W-:Y:S02]  /*0640*/  IADD3 R34, R38.reuse, 0x20, RZ ;  /* 0x0000002026227810 */ /* 0x040fe40007ffe0ff */
[C---:B------:R-:W-:Y:S02]  /*0650*/  IADD3 R33, R38.reuse, 0x28, RZ ;  /* 0x0000002826217810 */ /* 0x040fe40007ffe0ff */
[----:B------:R-:W-:Y:S02]  /*0660*/  IADD3 R32, R38, 0x30, RZ ;  /* 0x0000003026207810 */ /* 0x000fe40007ffe0ff */
[----:B-1----:R-:W-:Y:S02]  /*0670*/  IADD3 R2, R16, 0xc0, RZ ;  /* 0x000000c010027810 */ /* 0x002fe40007ffe0ff */
[C---:B------:R-:W-:Y:S02]  /*0680*/  IADD3 R31, R38.reuse, 0x38, RZ ;  /* 0x00000038261f7810 */ /* 0x040fe40007ffe0ff */
[C---:B------:R-:W-:Y:S01]  /*0690*/  IADD3 R30, R38.reuse, 0x40, RZ ;  /* 0x00000040261e7810 */ /* 0x040fe20007ffe0ff */
[----:B------:R1:W-:Y:S01]  /*06a0*/  STL [R1+0x94], R2 ;  /* 0x0000940201007387 */ /* 0x0003e20000100800 */
[----:B------:R-:W-:-:S02]  /*06b0*/  IADD3 R29, R38, 0x48, RZ ;  /* 0x00000048261d7810 */ /* 0x000fc40007ffe0ff */
[C---:B------:R-:W-:Y:S02]  /*06c0*/  IADD3 R28, R38.reuse, 0x50, RZ ;  /* 0x00000050261c7810 */ /* 0x040fe40007ffe0ff */
[C---:B------:R-:W-:Y:S02]  /*06d0*/  IADD3 R27, R38.reuse, 0x58, RZ ;  /* 0x00000058261b7810 */ /* 0x040fe40007ffe0ff */
[----:B--2---:R-:W-:Y:S02]  /*06e0*/  SHF.R.S32.HI R5, RZ, 0x1f, R9 ;  /* 0x0000001fff057819 */ /* 0x004fe40000011409 */
[C---:B------:R-:W-:Y:S02]  /*06f0*/  IADD3 R26, R38.reuse, 0x60, RZ ;  /* 0x00000060261a7810 */ /* 0x040fe40007ffe0ff */
[C---:B------:R-:W-:Y:S01]  /*0700*/  IADD3 R25, R38.reuse, 0x68, RZ ;  /* 0x0000006826197810 */ /* 0x040fe20007ffe0ff */
[----:B------:R2:W-:Y:S01]  /*0710*/  STL [R1+0x178], R5 ;  /* 0x0001780501007387 */ /* 0x0005e20000100800 */
[----:B------:R-:W-:-:S02]  /*0720*/  IADD3 R24, R38, 0x70, RZ ;  /* 0x0000007026187810 */ /* 0x000fc40007ffe0ff */
[C---:B------:R-:W-:Y:S02]  /*0730*/  IADD3 R23, R38.reuse, 0x78, RZ ;  /* 0x0000007826177810 */ /* 0x040fe40007ffe0ff */
[C---:B------:R-:W-:Y:S02]  /*0740*/  IADD3 R22, R38.reuse, 0x80, RZ ;  /* 0x0000008026167810 */ /* 0x040fe40007ffe0ff */
[C---:B------:R-:W-:Y:S02]  /*0750*/  IADD3 R21, R38.reuse, 0x88, RZ ;  /* 0x0000008826157810 */ /* 0x040fe40007ffe0ff */
[C---:B------:R-:W-:Y:S02]  /*0760*/  IADD3 R20, R38.reuse, 0x90, RZ ;  /* 0x0000009026147810 */ /* 0x040fe40007ffe0ff */
[----:B------:R-:W-:Y:S02]  /*0770*/  IADD3 R19, R38, 0x98, RZ ;  /* 0x0000009826137810 */ /* 0x000fe40007ffe0ff */
[----:B-1----:R-:W-:-:S02]  /*0780*/  SHF.R.S32.HI R2, RZ, 0x1f, R2 ;  /* 0x0000001fff027819 */ /* 0x002fc40000011402 */
[C---:B------:R-:W-:Y:S02]  /*0790*/  IADD3 R18, R38.reuse, 0xa0, RZ ;  /* 0x000000a026127810 */ /* 0x040fe40007ffe0ff */
[C---:B------:R-:W-:Y:S01]  /*07a0*/  IADD3 R17, R38.reuse, 0xa8, RZ ;  /* 0x000000a826117810 */ /* 0x040fe20007ffe0ff */
[----:B------:R1:W-:Y:S01]  /*07b0*/  STL [R1+0x174], R2 ;  /* 0x0001740201007387 */ /* 0x0003e20000100800 */
[C---:B------:R-:W-:Y:S02]  /*07c0*/  IADD3 R16, R38.reuse, 0xb0, RZ ;  /* 0x000000b026107810 */ /* 0x040fe40007ffe0ff */
[C---:B------:R-:W-:Y:S02]  /*07d0*/  IADD3 R15, R38.reuse, 0xb8, RZ ;  /* 0x000000b8260f7810 */ /* 0x040fe40007ffe0ff */
[C---:B------:R-:W-:Y:S01]  /*07e0*/  IADD3 R13, R38.reuse, 0xc8, RZ ;  /* 0x000000c8260d7810 */ /* 0x040fe20007ffe0ff */
[----:B--2---:R-:W-:Y:S01]  /*07f0*/  IMAD.SHL.U32 R5, R7, 0x2, RZ ;  /* 0x0000000207057824 */ /* 0x004fe200078e00ff */
[----:B------:R-:W-:-:S02]  /*0800*/  IADD3 R12, R38, 0xd0, RZ ;  /* 0x000000d0260c7810 */ /* 0x000fc40007ffe0ff */
[C---:B------:R-:W-:Y:S02]  /*0810*/  IADD3 R11, R38.reuse, 0xd8, RZ ;  /* 0x000000d8260b7810 */ /* 0x040fe40007ffe0ff */
[----:B------:R2:W-:Y:S01]  /*0820*/  STL [R1+0x54], R5 ;  /* 0x0000540501007387 */ /* 0x0005e20000100800 */
[C---:B------:R-:W-:Y:S02]  /*0830*/  IADD3 R9, R38.reuse, 0xe0, RZ ;  /* 0x000000e026097810 */ /* 0x040fe40007ffe0ff */
[----:B------:R-:W-:Y:S02]  /*0840*/  IADD3 R7, R38, 0xe8, RZ ;  /* 0x000000e826077810 */ /* 0x000fe40007ffe0ff */
[----:B------:R-:W-:Y:S01]  /*0850*/  SHF.R.S32.HI R8, RZ, 0x1f, R37 ;  /* 0x0000001fff087819 */ /* 0x000fe20000011425 */
[----:B-1----:R-:W-:Y:S01]  /*0860*/  IMAD R2, R10, 0x8, R14 ;  /* 0x000000080a027824 */ /* 0x002fe200078e020e */
[----:B------:R-:W-:Y:S02]  /*0870*/  IADD3 R14, R38, 0xc0, RZ ;  /* 0x000000c0260e7810 */ /* 0x000fe40007ffe0ff */
[----:B------:R-:W-:-:S02]  /*0880*/  SHF.R.S32.HI R10, RZ, 0x1f, R36 ;  /* 0x0000001fff0a7819 */ /* 0x000fc40000011424 */
[----:B------:R1:W-:Y:S04]  /*0890*/  STL [R1+0x200], R2 ;  /* 0x0002000201007387 */ /* 0x0003e80000100800 */
[----:B------:R-:W-:Y:S01]  /*08a0*/  STL [R1+0xdc], R38 ;  /* 0x0000dc2601007387 */ /* 0x000fe20000100800 */
[----:B--2---:R-:W-:-:S03]  /*08b0*/  IADD3 R5, R38, 0xf0, RZ ;  /* 0x000000f026057810 */ /* 0x004fc60007ffe0ff */
[----:B------:R-:W-:Y:S04]  /*08c0*/  STL [R1+0x170], R37 ;  /* 0x0001702501007387 */ /* 0x000fe80000100800 */
[----:B------:R-:W-:Y:S04]  /*08d0*/  STL [R1+0x16c], R36 ;  /* 0x00016c2401007387 */ /* 0x000fe80000100800 */
[----:B------:R-:W-:Y:S04]  /*08e0*/  STL [R1+0x168], R35 ;  /* 0x0001682301007387 */ /* 0x000fe80000100800 */
[----:B------:R2:W-:Y:S04]  /*08f0*/  STL [R1+0x164], R34 ;  /* 0x0001642201007387 */ /* 0x0005e80000100800 */
[----:B------:R-:W-:Y:S01]  /*0900*/  STL [R1+0x160], R33 ;  /* 0x0001602101007387 */ /* 0x000fe20000100800 */
[----:B-1----:R-:W-:-:S02]  /*0910*/  SEL R2, R4, 0xffffffc0, !P2 ;  /* 0xffffffc004027807 */ /* 0x002fc40005000000 */
[----:B------:R-:W-:Y:S01]  /*0920*/  IADD3 R4, R38, 0xf8, RZ ;  /* 0x000000f826047810 */ /* 0x000fe20007ffe0ff */
[----:B------:R-:W-:Y:S02]  /*0930*/  STL [R1+0x15c], R32 ;  /* 0x00015c2001007387 */ /* 0x000fe40000100800 */
[----:B------:R-:W-:Y:S02]  /*0940*/  IMAD.IADD R251, R250, 0x1, R2 ;  /* 0x00000001fafb7824 */ /* 0x000fe400078e0202 */
[----:B------:R1:W-:Y:S04]  /*0950*/  STL [R1+0x158], R31 ;  /* 0x0001581f01007387 */ /* 0x0003e80000100800 */
[----:B------:R-:W-:Y:S04]  /*0960*/  STL [R1+0x154], R30 ;  /* 0x0001541e01007387 */ /* 0x000fe80000100800 */
[----:B------:R-:W-:Y:S04]  /*0970*/  STL [R1+0x150], R29 ;  /* 0x0001501d01007387 */ /* 0x000fe80000100800 */
[----:B------:R3:W-:Y:S01]  /*0980*/  STL [R1+0x14c], R28 ;  /* 0x00014c1c01007387 */ /* 0x0007e20000100800 */
[----:B--2---:R-:W-:-:S03]  /*0990*/  SHF.R.S32.HI R34, RZ, 0x1f, R34 ;  /* 0x0000001fff227819 */ /* 0x004fc60000011422 */
[----:B------:R-:W-:Y:S04]  /*09a0*/  STL [R1+0x148], R27 ;  /* 0x0001481b01007387 */ /* 0x000fe80000100800 */
[----:B------:R-:W-:Y:S04]  /*09b0*/  STL [R1+0x144], R26 ;  /* 0x0001441a01007387 */ /* 0x000fe80000100800 */
[----:B------:R2:W-:Y:S01]  /*09c0*/  STL [R1+0x140], R25 ;  /* 0x0001401901007387 */ /* 0x0005e20000100800 */
[----:B-1----:R-:W-:-:S03]  /*09d0*/  SHF.R.S32.HI R31, RZ, 0x1f, R31 ;  /* 0x0000001fff1f7819 */ /* 0x002fc6000001141f */
[----:B------:R-:W-:Y:S04]  /*09e0*/  STL [R1+0x13c], R24 ;  /* 0x00013c1801007387 */ /* 0x000fe80000100800 */
[----:B------:R-:W-:Y:S04]  /*09f0*/  STL [R1+0x138], R23 ;  /* 0x0001381701007387 */ /* 0x000fe80000100800 */
[----:B------:R1:W-:Y:S01]  /*0a00*/  STL [R1+0x134], R22 ;  /* 0x0001341601007387 */ /* 0x0003e20000100800 */
[----:B---3--:R-:W-:-:S03]  /*0a10*/  SHF.R.S32.HI R28, RZ, 0x1f, R28 ;  /* 0x0000001fff1c7819 */ /* 0x008fc6000001141c */
        /* <DEDUP_REMOVED lines=17> */
[----:B------:R2:W-:Y:S04]  /*0b30*/  STL [R1+0x1fc], R8 ;  /* 0x0001fc0801007387 */ /* 0x0005e80000100800 */
[----:B------:R-:W-:Y:S01]  /*0b40*/  STL [R1+0xfc], R5 ;  /* 0x0000fc0501007387 */ /* 0x000fe20000100800 */
[----:B-1----:R-:W-:-:S03]  /*0b50*/  SHF.R.S32.HI R13, RZ, 0x1f, R13 ;  /* 0x0000001fff0d7819 */ /* 0x002fc6000001140d */
[----:B------:R1:W-:Y:S04]  /*0b60*/  STL [R1+0x1f8], R10 ;  /* 0x0001f80a01007387 */ /* 0x0003e80000100800 */
[----:B------:R4:W-:Y:S01]  /*0b70*/  STL [R1+0xf8], R4 ;  /* 0x0000f80401007387 */ /* 0x0009e20000100800 */
[----:B---3--:R-:W-:Y:S02]  /*0b80*/  SHF.R.S32.HI R9, RZ, 0x1f, R9 ;  /* 0x0000001fff097819 */ /* 0x008fe40000011409 */
[----:B--2---:R-:W-:-:S05]  /*0b90*/  SHF.R.S32.HI R8, RZ, 0x1f, R35 ;  /* 0x0000001fff087819 */ /* 0x004fca0000011423 */
[----:B------:R2:W-:Y:S01]  /*0ba0*/  STL [R1+0x1f4], R8 ;  /* 0x0001f40801007387 */ /* 0x0005e20000100800 */
[----:B-1----:R-:W-:-:S03]  /*0bb0*/  SHF.R.S32.HI R10, RZ, 0x1f, R33 ;  /* 0x0000001fff0a7819 */ /* 0x002fc60000011421 */
[----:B------:R-:W-:Y:S01]  /*0bc0*/  STL [R1+0x1f0], R34 ;  /* 0x0001f02201007387 */ /* 0x000fe20000100800 */
[----:B----4-:R-:W-:-:S03]  /*0bd0*/  SHF.R.S32.HI R4, RZ, 0x1f, R4 ;  /* 0x0000001fff047819 */ /* 0x010fc60000011404 */
[----:B------:R1:W-:Y:S01]  /*0be0*/  STL [R1+0x1ec], R10 ;  /* 0x0001ec0a01007387 */ /* 0x0003e20000100800 */
[----:B--2---:R-:W-:-:S05]  /*0bf0*/  SHF.R.S32.HI R8, RZ, 0x1f, R32 ;  /* 0x0000001fff087819 */ /* 0x004fca0000011420 */
[----:B------:R2:W-:Y:S01]  /*0c00*/  STL [R1+0x1e8], R8 ;  /* 0x0001e80801007387 */ /* 0x0005e20000100800 */
[----:B-1----:R-:W-:-:S03]  /*0c10*/  SHF.R.S32.HI R10, RZ, 0x1f, R30 ;  /* 0x0000001fff0a7819 */ /* 0x002fc6000001141e */
[----:B------:R-:W-:Y:S04]  /*0c20*/  STL [R1+0x1e4], R31 ;  /* 0x0001e41f01007387 */ /* 0x000fe80000100800 */
        /* <DEDUP_REMOVED lines=30> */
[----:B------:R-:W-:Y:S01]  /*0e10*/  STL [R1+0x198], R10 ;  /* 0x0001980a01007387 */ /* 0x000fe20000100800 */
[----:B--2---:R-:W-:-:S05]  /*0e20*/  SHF.R.S32.HI R8, RZ, 0x1f, R11 ;  /* 0x0000001fff087819 */ /* 0x004fca000001140b */
[----:B------:R1:W-:Y:S04]  /*0e30*/  STL [R1+0x194], R8 ;  /* 0x0001940801007387 */ /* 0x0003e80000100800 */
[----:B------:R-:W-:Y:S01]  /*0e40*/  STL [R1+0x190], R9 ;  /* 0x0001900901007387 */ /* 0x000fe20000100800 */
[----:B-1----:R-:W-:Y:S02]  /*0e50*/  SHF.R.S32.HI R8, RZ, 0x1f, R7 ;  /* 0x0000001fff087819 */ /* 0x002fe40000011407 */
[----:B------:R-:W-:Y:S01]  /*0e60*/  SHF.R.S32.HI R7, RZ, 0x1f, R5 ;  /* 0x0000001fff077819 */ /* 0x000fe20000011405 */
[----:B------:R-:W-:Y:S02]  /*0e70*/  IMAD R5, R6, 0x800, R250 ;  /* 0x0000080006057824 */ /* 0x000fe400078e02fa */
[----:B------:R-:W-:Y:S04]  /*0e80*/  STL [R1+0x18c], R8 ;  /* 0x00018c0801007387 */ /* 0x000fe80000100800 */
[----:B------:R-:W-:Y:S04]  /*0e90*/  STL [R1+0x188], R7 ;  /* 0x0001880701007387 */ /* 0x000fe80000100800 */
[----:B------:R1:W-:Y:S04]  /*0ea0*/  STL [R1+0x184], R4 ;  /* 0x0001840401007387 */ /* 0x0003e80000100800 */
[----:B------:R2:W-:Y:S01]  /*0eb0*/  STL [R1+0x38], R3 ;  /* 0x0000380301007387 */ /* 0x0005e20000100800 */
[--C-:B-1----:R-:W-:Y:S01]  /*0ec0*/  IMAD.IADD R4, R0, 0x1, R5.reuse ;  /* 0x0000000100047824 */ /* 0x102fe200078e0205 */
[C---:B------:R-:W-:Y:S01]  /*0ed0*/  IADD3 R0, R2.reuse, R250, R0 ;  /* 0x000000fa02007210 */ /* 0x040fe20007ffe000 */
[----:B--2---:R-:W-:-:S04]  /*0ee0*/  IMAD.IADD R3, R2, 0x1, R5 ;  /* 0x0000000102037824 */ /* 0x004fc800078e0205 */
[----:B------:R1:W-:Y:S04]  /*0ef0*/  STL [R1], R0 ;  /* 0x0000000001007387 */ /* 0x0003e80000100800 */
[----:B------:R2:W-:Y:S04]  /*0f00*/  STL [R1+0x48], R4 ;  /* 0x0000480401007387 */ /* 0x0005e80000100800 */
[----:B------:R2:W-:Y:S01]  /*0f10*/  STL [R1+0x50], R3 ;  /* 0x0000500301007387 */ /* 0x0005e20000100800 */
[----:B-1----:R-:W-:-:S05]  /*0f20*/  IMAD.IADD R0, R2, 0x1, R4 ;  /* 0x0000000102007824 */ /* 0x002fca00078e0204 */
[----:B------:R2:W-:Y:S02]  /*0f30*/  STL [R1+0x4c], R0 ;  /* 0x00004c0001007387 */ /* 0x0005e40000100800 */
.L_x_1081:
[----:B--2---:R-:W2:Y:S01]  /*0f40*/  LDL R4, [R1+0xf4] ;  /* 0x0000f40001047983 */ /* 0x004ea20000100800 */
[----:B------:R-:W-:Y:S01]  /*0f50*/  IMAD.MOV.U32 R0, RZ, RZ, c[0x0][0x560] ;  /* 0x00015800ff007624 */ /* 0x000fe200078e00ff */
[----:B------:R-:W-:Y:S01]  /*0f60*/  YIELD ;  /* 0x0000000000007946 */ /* 0x000fe20003800000 */
[----:B------:R-:W-:Y:S03]  /*0f70*/  BSSY B0, `(.L_x_1036) ;  /* 0x0000016000007945 */ /* 0x000fe60003800000 */
[----:B------:R-:W-:-:S13]  /*0f80*/  ISETP.NE.AND P0, PT, R0, 0x1, PT ;  /* 0x000000010000780c */ /* 0x000fda0003f05270 */
[----:B--2---:R-:W-:Y:S01]  /*0f90*/  @P0 IMAD.HI.U32 R0, R4, c[0x0][0x564], RZ ;  /* 0x0001590004000a27 */ /* 0x004fe200078e00ff */
[----:B------:R-:W-:-:S04]  /*0fa0*/  MOV R3, R4 ;  /* 0x0000000400037202 */ /* 0x000fc80000000f00 */
[----:B------:R-:W-:-:S04]  /*0fb0*/  @P0 SHF.R.U32.HI R3, RZ, c[0x0][0x568], R0 ;  /* 0x00015a00ff030a19 */ /* 0x000fc80000011600 */
[----:B------:R-:W-:Y:S01]  /*0fc0*/  ISETP.GE.AND P0, PT, R3, c[0x0][0x578], PT ;  /* 0x00015e0003007a0c */ /* 0x000fe20003f06270 */
[----:B------:R-:W-:-:S04]  /*0fd0*/  IMAD.MOV R2, RZ, RZ, -R3 ;  /* 0x000000ffff027224 */ /* 0x000fc800078e0a03 */
[----:B------:R-:W-:-:S08]  /*0fe0*/  IMAD R2, R2, c[0x0][0x560], R4 ;  /* 0x0001580002027a24 */ /* 0x000fd000078e0204 */
[----:B------:R-:W-:Y:S05]  /*0ff0*/  @!P0 BRA `(.L_x_1037) ;  /* 0x0000007000008947 */ /* 0x000fea0003800000 */
[----:B------:R-:W-:-:S04]  /*1000*/  MOV R0, c[0x0][0x56c] ;  /* 0x00015b0000007a02 */ /* 0x000fc80000000f00 */
[----:B------:R-:W-:Y:S02]  /*1010*/  ISETP.NE.AND P0, PT, R0, 0x1, PT ;  /* 0x000000010000780c */ /* 0x000fe40003f05270 */
[----:B------:R-:W-:-:S11]  /*1020*/  MOV R0, R2 ;  /* 0x0000000200007202 */ /* 0x000fd60000000f00 */
[----:B------:R-:W-:-:S05]  /*1030*/  @P0 IMAD.HI.U32 R4, R2, c[0x0][0x570], RZ ;  /* 0x00015c0002040a27 */ /* 0x000fca00078e00ff */
[----:B------:R-:W-:-:S05]  /*1040*/  @P0 SHF.R.U32.HI R0, RZ, c[0x0][0x574], R4 ;  /* 0x00015d00ff000a19 */ /* 0x000fca0000011604 */
[----:B------:R-:W-:Y:S01]  /*1050*/  IMAD R4, R0, c[0x0][0x56c], RZ ;  /* 0x00015b0000047a24 */ /* 0x000fe200078e02ff */
[----:B------:R-:W-:Y:S05]  /*1060*/  BRA `(.L_x_1038) ;  /* 0x0000006000007947 */ /* 0x000fea0003800000 */
.L_x_1037:
[----:B------:R-:W-:-:S04]  /*1070*/  MOV R0, c[0x0][0x554] ;  /* 0x0001550000007a02 */ /* 0x000fc80000000f00 */
[----:B------:R-:W-:Y:S02]  /*1080*/  ISETP.NE.AND P0, PT, R0, 0x1, PT ;  /* 0x000000010000780c */ /* 0x000fe40003f05270 */
[----:B------:R-:W-:-:S11]  /*1090*/  MOV R0, R2 ;  /* 0x0000000200007202 */ /* 0x000fd60000000f00 */
[----:B------:R-:W-:-:S05]  /*10a0*/  @P0 IMAD.HI.U32 R4, R2, c[0x0][0x558], RZ ;  /* 0x0001560002040a27 */ /* 0x000fca00078e00ff */
[----:B------:R-:W-:-:S05]  /*10b0*/  @P0 SHF.R.U32.HI R0, RZ, c[0x0][0x55c], R4 ;  /* 0x00015700ff000a19 */ /* 0x000fca0000011604 */
[----:B------:R-:W-:Y:S02]  /*10c0*/  IMAD R4, R0, c[0x0][0x554], RZ ;  /* 0x0001550000047a24 */ /* 0x000fe400078e02ff */
.L_x_1038:
[----:B------:R-:W-:Y:S05]  /*10d0*/  BSYNC B0 ;  /* 0x0000000000007941 */ /* 0x000fea0003800000 */
.L_x_1036:
[----:B------:R-:W-:Y:S01]  /*10e0*/  IMAD.MOV.U32 R5, RZ, RZ, c[0x0][0x548] ;  /* 0x00015200ff057624 */ /* 0x000fe200078e00ff */
[----:B------:R-:W-:Y:S01]  /*10f0*/  ISETP.NE.U32.AND P0, PT, RZ, c[0x0][0x370], PT ;  /* 0x0000dc00ff007a0c */ /* 0x000fe20003f05070 */
[----:B------:R-:W2:Y:S01]  /*1100*/  LDL.LU R16, [R1+0xec] ;  /* 0x0000ec0001107983 */ /* 0x000ea20000300800 */
[----:B------:R-:W-:Y:S02]  /*1110*/  IMAD.IADD R4, R2, 0x1, -R4 ;  /* 0x0000000102047824 */ /* 0x000fe400078e0a04 */
[----:B------:R-:W-:Y:S01]  /*1120*/  ISETP.NE.AND P1, PT, R5, 0x1, PT ;  /* 0x000000010500780c */ /* 0x000fe20003f25270 */
[----:B------:R-:W-:Y:S01]  /*1130*/  IMAD.MOV.U32 R132, RZ, RZ, RZ ;  /* 0x000000ffff847224 */ /* 0x000fe200078e00ff */
[----:B------:R-:W-:Y:S01]  /*1140*/  ISETP.NE.AND.EX P0, PT, RZ, c[0x0][0x374], PT, P0 ;  /* 0x0000dd00ff007a0c */ /* 0x000fe20003f05300 */
[----:B------:R-:W-:-:S04]  /*1150*/  IMAD R4, R3, c[0x0][0x554], R4 ;  /* 0x0001550003047a24 */ /* 0x000fc800078e0204 */
[----:B------:R-:W-:-:S06]  /*1160*/  IMAD.MOV.U32 R15, RZ, RZ, R4 ;  /* 0x000000ffff0f7224 */ /* 0x000fcc00078e0004 */
[----:B------:R-:W-:-:S04]  /*1170*/  @P1 IMAD.HI.U32 R2, R4, c[0x0][0x54c], RZ ;  /* 0x0001530004021a27 */ /* 0x000fc800078e00ff */
[----:B------:R-:W-:Y:S01]  /*1180*/  @P0 IMAD.MOV.U32 R3, RZ, RZ, 0x4 ;  /* 0x00000004ff030424 */ /* 0x000fe200078e00ff */
[----:B------:R-:W-:-:S05]  /*1190*/  @P1 SHF.R.U32.HI R15, RZ, c[0x0][0x550], R2 ;  /* 0x00015400ff0f1a19 */ /* 0x000fca0000011602 */
[----:B------:R-:W-:Y:S01]  /*11a0*/  @P0 IMAD.WIDE R2, R15, R3, c[0x0][0x370] ;  /* 0x0000dc000f020625 */ /* 0x000fe200078e0203 */
[----:B------:R1:W-:Y:S04]  /*11b0*/  STL [R1+0xe0], R15 ;  /* 0x0000e00f01007387 */ /* 0x0003e80000100800 */
[----:B------:R3:W4:Y:S01]  /*11c0*/  @P0 LDG.E R132, [R2.64] ;  /* 0x0000000602840981 */ /* 0x000722000c1e1900 */
[----:B------:R-:W-:Y:S01]  /*11d0*/  IMAD.MOV.U32 R12, RZ, RZ, R0 ;  /* 0x000000ffff0c7224 */ /* 0x000fe200078e0000 */
[----:B------:R-:W-:Y:S01]  /*11e0*/  BSSY B0, `(.L_x_1039) ;  /* 0x0000047000007945 */ /* 0x000fe20003800000 */
[----:B------:R-:W-:Y:S02]  /*11f0*/  IMAD.MOV.U32 R14, RZ, RZ, c[0x0][0x2c4] ;  /* 0x0000b100ff0e7624 */ /* 0x000fe400078e00ff */
[----:B------:R-:W-:-:S03]  /*1200*/  IMAD.MOV.U32 R28, RZ, RZ, 0x40 ;  /* 0x00000040ff1c7424 */ /* 0x000fc600078e00ff */
[----:B------:R-:W-:Y:S02]  /*1210*/  ISETP.NE.AND P3, PT, R14, 0x1, PT ;  /* 0x000000010e00780c */ /* 0x000fe40003f65270 */
[----:B------:R-:W-:Y:S01]  /*1220*/  IADD3 R5, R28, -c[0x0][0x168], RZ ;  /* 0x80005a001c057a10 */ /* 0x000fe20007ffe0ff */
[----:B---3--:R-:W-:-:S05]  /*1230*/  IMAD.MOV.U32 R2, RZ, RZ, c[0x0][0x53c] ;  /* 0x00014f00ff027624 */ /* 0x008fca00078e00ff */
[----:B------:R-:W-:Y:S02]  /*1240*/  ISETP.NE.AND P0, PT, R2, 0x1, PT ;  /* 0x000000010200780c */ /* 0x000fe40003f05270 */
[----:B------:R-:W-:-:S11]  /*1250*/  LOP3.LUT R2, R0, 0x1ffffff, RZ, 0x3c, !PT ;  /* 0x01ffffff00027812 */ /* 0x000fd600078e3cff */
[----:B------:R-:W-:Y:S01]  /*1260*/  @P0 IMAD.HI.U32 R3, R0, c[0x0][0x540], RZ ;  /* 0x0001500000030a27 */ /* 0x000fe200078e00ff */
[----:B------:R-:W-:-:S03]  /*1270*/  IADD3 R0, R2, c[0x0][0x53c], RZ ;  /* 0x00014f0002007a10 */ /* 0x000fc60007ffe0ff */
[----:B------:R-:W-:Y:S01]  /*1280*/  IMAD.MOV.U32 R2, RZ, RZ, c[0x0][0x2ac] ;  /* 0x0000ab00ff027624 */ /* 0x000fe200078e00ff */
[----:B------:R-:W-:-:S03]  /*1290*/  @P0 SHF.R.U32.HI R12, RZ, c[0x0][0x544], R3 ;  /* 0x00015100ff0c0a19 */ /* 0x000fc60000011603 */
[----:B------:R-:W-:Y:S02]  /*12a0*/  IMAD R169, R2, c[0x0][0x1d0], RZ ;  /* 0x0000740002a97a24 */ /* 0x000fe400078e02ff */
[----:B------:R-:W-:Y:S01]  /*12b0*/  IMAD R0, R12, c[0x0][0x53c], R0 ;  /* 0x00014f000c007a24 */ /* 0x000fe200078e0200 */
[----:B------:R1:W-:Y:S01]  /*12c0*/  STL [R1+0xe8], R12 ;  /* 0x0000e80c01007387 */ /* 0x0003e20000100800 */
[----:B------:R-:W-:Y:S01]  /*12d0*/  IMAD R2, R2, c[0x0][0x1d0], R5 ;  /* 0x0000740002027a24 */ /* 0x000fe200078e0205 */
[----:B------:R-:W-:Y:S01]  /*12e0*/  IADD3 R5, R169, 0x3f, RZ ;  /* 0x0000003fa9057810 */ /* 0x000fe20007ffe0ff */
[----:B------:R-:W-:-:S05]  /*12f0*/  IMAD.SHL.U32 R11, R0, 0x80, RZ ;  /* 0x00000080000b7824 */ /* 0x000fca00078e00ff */
[----:B------:R-:W-:Y:S01]  /*1300*/  IADD3 R0, R11, 0x7f, RZ ;  /* 0x0000007f0b007810 */ /* 0x000fe20007ffe0ff */
[----:B------:R1:W-:Y:S04]  /*1310*/  STL [R1+0xf0], R11 ;  /* 0x0000f00b01007387 */ /* 0x0003e80000100800 */
[----:B------:R-:W-:-:S05]  /*1320*/  @P3 IMAD.HI.U32 R3, R0, c[0x0][0x2c8], RZ ;  /* 0x0000b20000033a27 */ /* 0x000fca00078e00ff */
[----:B------:R-:W-:-:S05]  /*1330*/  @P3 SHF.R.U32.HI R0, RZ, c[0x0][0x2cc], R3 ;  /* 0x0000b300ff003a19 */ /* 0x000fca0000011603 */
[----:B------:R-:W-:Y:S01]  /*1340*/  IMAD.IADD R0, R2, 0x1, R0 ;  /* 0x0000000102007824 */ /* 0x000fe200078e0200 */
[----:B------:R-:W-:-:S04]  /*1350*/  SHF.R.S32.HI R2, RZ, 0x1f, R5 ;  /* 0x0000001fff027819 */ /* 0x000fc80000011405 */
[----:B------:R-:W-:Y:S02]  /*1360*/  SHF.R.S32.HI R3, RZ, 0x1f, R0 ;  /* 0x0000001fff037819 */ /* 0x000fe40000011400 */
[----:B------:R-:W-:Y:S02]  /*1370*/  LEA.HI R2, R2, R5, RZ, 0x6 ;  /* 0x0000000502027211 */ /* 0x000fe400078f30ff */
[----:B------:R-:W-:Y:S02]  /*1380*/  LEA.HI R3, R3, R0, RZ, 0x6 ;  /* 0x0000000003037211 */ /* 0x000fe400078f30ff */
[----:B------:R-:W-:Y:S02]  /*1390*/  SHF.R.S32.HI R0, RZ, 0x6, R2 ;  /* 0x00000006ff007819 */ /* 0x000fe40000011402 */
[----:B------:R-:W-:-:S04]  /*13a0*/  SHF.R.S32.HI R2, RZ, 0x6, R3 ;  /* 0x00000006ff027819 */ /* 0x000fc80000011403 */
[----:B------:R-:W-:Y:S01]  /*13b0*/  IMNMX R7, R0, R2, PT ;  /* 0x0000000200077217 */ /* 0x000fe20003800200 */
[----:B------:R-:W-:Y:S02]  /*13c0*/  IMAD.MOV R0, RZ, RZ, -R15 ;  /* 0x000000ffff007224 */ /* 0x000fe400078e0a0f */
[----:B------:R-:W-:Y:S01]  /*13d0*/  IMAD.MOV.U32 R2, RZ, RZ, RZ ;  /* 0x000000ffff027224 */ /* 0x000fe200078e00ff */
[----:B------:R-:W-:Y:S01]  /*13e0*/  ISETP.GE.AND P0, PT, R7, 0x1, PT ;  /* 0x000000010700780c */ /* 0x000fe20003f06270 */
[----:B------:R-:W-:Y:S01]  /*13f0*/  IMAD R134, R0, c[0x0][0x548], R4 ;  /* 0x0001520000867a24 */ /* 0x000fe200078e0204 */
[----:B--2---:R-:W-:-:S04]  /*1400*/  LOP3.LUT R16, R16, 0xfffffffd, RZ, 0xc0, !PT ;  /* 0xfffffffd10107812 */ /* 0x004fc800078ec0ff */
[----:B------:R-:W-:-:S05]  /*1410*/  @P3 LOP3.LUT R16, R16, 0x2, RZ, 0xfc, !PT ;  /* 0x0000000210103812 */ /* 0x000fca00078efcff */
[----:B------:R1:W-:Y:S04]  /*1420*/  STL [R1+0xec], R16 ;  /* 0x0000ec1001007387 */ /* 0x0003e80000100800 */
[----:B----4-:R1:W-:Y:S04]  /*1430*/  STL [R1+0xb4], R132 ;  /* 0x0000b48401007387 */ /* 0x0103e80000100800 */
[----:B------:R1:W-:Y:S01]  /*1440*/  STL [R1+0xe4], R134 ;  /* 0x0000e48601007387 */ /* 0x0003e20000100800 */
[----:B------:R-:W-:Y:S05]  /*1450*/  @!P0 BRA `(.L_x_1040) ;  /* 0x000001f000008947 */ /* 0x000fea0003800000 */
[----:B------:R-:W-:-:S04]  /*1460*/  SHF.R.U32.HI R0, RZ, 0x10, R12 ;  /* 0x00000010ff007819 */ /* 0x000fc8000001160c */
[----:B------:R-:W-:-:S04]  /*1470*/  ISETP.NE.AND P0, PT, R0, RZ, PT ;  /* 0x000000ff0000720c */ /* 0x000fc80003f05270 */
[----:B------:R-:W-:-:S04]  /*1480*/  SEL R0, R0, c[0x0][0x338], P0 ;  /* 0x0000ce0000007a07 */ /* 0x000fc80000000000 */
[----:B------:R-:W-:Y:S02]  /*1490*/  IABS R3, R0 ;  /* 0x0000000000037213 */ /* 0x000fe40000000000 */
[----:B------:R-:W-:Y:S02]  /*14a0*/  IADD3 R6, R0, -0x1, R7 ;  /* 0xffffffff00067810 */ /* 0x000fe40007ffe007 */
[----:B------:R-:W2:Y:S02]  /*14b0*/  I2F.RP R4, R3 ;  /* 0x0000000300047306 */ /* 0x000ea40000209400 */
[----:B------:R-:W-:Y:S02]  /*14c0*/  IABS R10, R6 ;  /* 0x00000006000a7213 */ /* 0x000fe40000000000 */
[----:B------:R-:W-:-:S04]  /*14d0*/  LOP3.LUT R6, R6, R0, RZ, 0x3c, !PT ;  /* 0x0000000006067212 */ /* 0x000fc800078e3cff */
[----:B------:R-:W-:Y:S01]  /*14e0*/  ISETP.GE.AND P1, PT, R6, RZ, PT ;  /* 0x000000ff0600720c */ /* 0x000fe20003f26270 */
[----:B--2---:R-:W2:Y:S02]  /*14f0*/  MUFU.RCP R4, R4 ;  /* 0x0000000400047308 */ /* 0x004ea40000001000 */
[----:B--2---:R-:W-:-:S06]  /*1500*/  IADD3 R4, R4, 0xffffffe, RZ ;  /* 0x0ffffffe04047810 */ /* 0x004fcc0007ffe0ff */
[----:B------:R-:W2:Y:S02]  /*1510*/  F2I.FTZ.U32.TRUNC.NTZ R5, R4 ;  /* 0x0000000400057305 */ /* 0x000ea4000021f000 */
[----:B--2---:R-:W-:Y:S02]  /*1520*/  IMAD.MOV R2, RZ, RZ, -R5 ;  /* 0x000000ffff027224 */ /* 0x004fe400078e0a05 */
[----:B------:R-:W-:Y:S02]  /*1530*/  IMAD.MOV.U32 R4, RZ, RZ, RZ ;  /* 0x000000ffff047224 */ /* 0x000fe400078e00ff */
        /* <DEDUP_REMOVED lines=13> */
[----:B------:R-:W-:-:S13]  /*1610*/  ISETP.GE.U32.AND P2, PT, R4, R3, PT ;  /* 0x000000030400720c */ /* 0x000fda0003f46070 */
[----:B------:R-:W-:-:S05]  /*1620*/  @P2 IADD3 R2, R2, 0x1, RZ ;  /* 0x0000000102022810 */ /* 0x000fca0007ffe0ff */
[----:B------:R-:W-:Y:S01]  /*1630*/  @!P1 IMAD.MOV R2, RZ, RZ, -R2 ;  /* 0x000000ffff029224 */ /* 0x000fe200078e0a02 */
[----:B------:R-:W-:Y:S02]  /*1640*/  @!P0 LOP3.LUT R2, RZ, R0, RZ, 0x33, !PT ;  /* 0x00000000ff028212 */ /* 0x000fe400078e33ff */
.L_x_1040:
[----:B------:R-:W-:Y:S05]  /*1650*/  BSYNC B0 ;  /* 0x0000000000007941 */ /* 0x000fea0003800000 */
.L_x_1039:
[----:B------:R-:W-:Y:S01]  /*1660*/  LOP3.LUT R0, R12, 0xffff, RZ, 0xc0, !PT ;  /* 0x0000ffff0c007812 */ /* 0x000fe200078ec0ff */
[----:B------:R-:W-:Y:S01]  /*1670*/  CS2R R130, SRZ ;  /* 0x0000000000827805 */ /* 0x000fe2000001ff00 */
[----:B-1----:R-:W-:Y:S01]  /*1680*/  CS2R R12, SRZ ;  /* 0x00000000000c7805 */ /* 0x002fe2000001ff00 */
[----:B------:R-:W-:Y:S01]  /*1690*/  CS2R R128, SRZ ;  /* 0x0000000000807805 */ /* 0x000fe2000001ff00 */
[----:B------:R-:W-:Y:S01]  /*16a0*/  CS2R R126, SRZ ;  /* 0x00000000007e7805 */ /* 0x000fe2000001ff00 */
[----:B------:R-:W-:Y:S01]  /*16b0*/  IMAD R133, R0, R2, RZ ;  /* 0x0000000200857224 */ /* 0x000fe200078e02ff */
[----:B------:R-:W-:Y:S01]  /*16c0*/  PRMT R0, RZ, 0x7610, R0 ;  /* 0x00007610ff007816 */ /* 0x000fe20000000000 */
[----:B------:R-:W-:Y:S01]  /*16d0*/  CS2R R124, SRZ ;  /* 0x00000000007c7805 */ /* 0x000fe2000001ff00 */
        /* <DEDUP_REMOVED lines=66> */
[----:B-1----:R-:W-:-:S04]  /*1b00*/  ISETP.NE.U32.AND P0, PT, RZ, c[0x0][0x340], PT ;  /* 0x0000d000ff007a0c */ /* 0x002fc80003f05070 */
[----:B------:R-:W-:-:S13]  /*1b10*/  ISETP.NE.AND.EX P0, PT, RZ, c[0x0][0x344], PT, P0 ;  /* 0x0000d100ff007a0c */ /* 0x000fda0003f05300 */
[----:B------:R-:W-:-:S04]  /*1b20*/  @P0 IMAD.MOV.U32 R2, RZ, RZ, 0x4 ;  /* 0x00000004ff020424 */ /* 0x000fc800078e00ff */
[----:B------:R-:W-:-:S05]  /*1b30*/  @P0 IMAD.WIDE R2, R15, R2, c[0x0][0x340] ;  /* 0x0000d0000f020625 */ /* 0x000fca00078e0202 */
[----:B------:R1:W5:Y:S01]  /*1b40*/  @P0 LDG.E R0, [R2.64] ;  /* 0x0000000602000981 */ /* 0x000362000c1e1900 */
[----:B------:R-:W-:Y:S01]  /*1b50*/  WARPSYNC 0xffffffff ;  /* 0xffffffff00007948 */ /* 0x000fe20003800000 */
[----:B------:R-:W-:Y:S02]  /*1b60*/  @!P0 MOV R0, R15 ;  /* 0x0000000f00008202 */ /* 0x000fe40000000f00 */
[----:B-1----:R-:W1:Y:S01]  /*1b70*/  S2R R6, SR_TID.X ;  /* 0x0000000000067919 */ /* 0x002e620000002100 */
[----:B------:R-:W-:Y:S01]  /*1b80*/  IMAD.MOV.U32 R87, RZ, RZ, c[0x0][0x2b8] ;  /* 0x0000ae00ff577624 */ /* 0x000fe200078e00ff */
[----:B------:R-:W-:Y:S01]  /*1b90*/  IADD3 R72, R5, -0x1, RZ ;  /* 0xffffffff05487810 */ /* 0x000fe20007ffe0ff */
[----:B------:R-:W-:Y:S01]  /*1ba0*/  IMAD.MOV.U32 R4, RZ, RZ, R16 ;  /* 0x000000ffff047224 */ /* 0x000fe200078e0010 */
[----:B-----5:R-:W-:Y:S01]  /*1bb0*/  SHF.R.S32.HI R3, RZ, 0x1f, R0 ;  /* 0x0000001fff037819 */ /* 0x020fe20000011400 */
[----:B------:R-:W-:Y:S01]  /*1bc0*/  IMAD.WIDE.U32 R88, R0, c[0x0][0x2b0], RZ ;  /* 0x0000ac0000587a25 */ /* 0x000fe200078e00ff */
[----:B------:R-:W-:Y:S01]  /*1bd0*/  ISETP.NE.AND P1, PT, R87, 0x1, PT ;  /* 0x000000015700780c */ /* 0x000fe20003f25270 */
[----:B------:R-:W-:Y:S01]  /*1be0*/  BAR.SYNC.DEFER_BLOCKING 0x0 ;  /* 0x0000000000007b1d */ /* 0x000fe20000010000 */
[----:B------:R-:W-:Y:S01]  /*1bf0*/  LOP3.LUT R4, R4, 0xfffffffe, RZ, 0xc0, !PT ;  /* 0xfffffffe04047812 */ /* 0x000fe200078ec0ff */
[----:B------:R-:W-:-:S10]  /*1c00*/  IMAD.MOV.U32 R36, RZ, RZ, RZ ;  /* 0x000000ffff247224 */ /* 0x000fd400078e00ff */
[----:B------:R-:W-:Y:S02]  /*1c10*/  @P1 LOP3.LUT R4, R4, 0x1, RZ, 0xfc, !PT ;  /* 0x0000000104041812 */ /* 0x000fe400078efcff */
[----:B-1----:R-:W-:-:S03]  /*1c20*/  SHF.R.S32.HI R25, RZ, 0x1f, R6 ;  /* 0x0000001fff197819 */ /* 0x002fc60000011406 */
[----:B------:R1:W-:Y:S01]  /*1c30*/  STL [R1+0xec], R4 ;  /* 0x0000ec0401007387 */ /* 0x0003e20000100800 */
[----:B------:R-:W-:Y:S02]  /*1c40*/  SHF.R.S32.HI R168, RZ, 0x1f, R6 ;  /* 0x0000001fffa87819 */ /* 0x000fe40000011406 */
[-C--:B------:R-:W-:Y:S01]  /*1c50*/  LEA.HI R25, R25, R6.reuse, RZ, 0x3 ;  /* 0x0000000619197211 */ /* 0x080fe200078f18ff */
[----:B------:R-:W-:Y:S01]  /*1c60*/  STL.64 [R1+0xc0], R88 ;  /* 0x0000c05801007387 */ /* 0x000fe20000100a00 */
[----:B------:R-:W-:Y:S02]  /*1c70*/  LEA.HI R168, R168, R6, RZ, 0x3 ;  /* 0x00000006a8a87211 */ /* 0x000fe400078f18ff */
[----:B------:R-:W-:Y:S02]  /*1c80*/  LOP3.LUT R25, R25, 0xfffffff8, RZ, 0xc0, !PT ;  /* 0xfffffff819197812 */ /* 0x000fe400078ec0ff */
[----:B------:R-:W-:-:S03]  /*1c90*/  SHF.R.S32.HI R168, RZ, 0x3, R168 ;  /* 0x00000003ffa87819 */ /* 0x000fc600000114a8 */
[----:B------:R-:W-:-:S04]  /*1ca0*/  IMAD.IADD R25, R6, 0x1, -R25 ;  /* 0x0000000106197824 */ /* 0x000fc800078e0a19 */
[----:B------:R-:W-:-:S04]  /*1cb0*/  IMAD R77, R25, 0x20, R168 ;  /* 0x00000020194d7824 */ /* 0x000fc800078e02a8 */
[----:B------:R-:W-:-:S04]  /*1cc0*/  IMAD R2, R72, 0x40, R77 ;  /* 0x0000004048027824 */ /* 0x000fc800078e024d */
        /* <DEDUP_REMOVED lines=9> */
[----:B------:R-:W-:Y:S01]  /*1d60*/  STL [R1+0xd4], R86 ;  /* 0x0000d45601007387 */ /* 0x000fe20000100800 */
        /* <DEDUP_REMOVED lines=14> */
[----:B------:R-:W-:Y:S01]  /*1e50*/  SHF.R.S32.HI R23, RZ, 0x1f, R134 ;  /* 0x0000001fff177819 */ /* 0x000fe20000011486 */
[----:B-1----:R-:W-:Y:S01]  /*1e60*/  IMAD.IADD R4, R11, 0x1, R77 ;  /* 0x000000010b047824 */ /* 0x002fe200078e024d */
[----:B------:R-:W-:-:S03]  /*1e70*/  SHF.R.S32.HI R6, RZ, 0x1f, R15 ;  /* 0x0000001fff067819 */ /* 0x000fc6000001140f */
[----:B------:R-:W-:Y:S02]  /*1e80*/  IMAD R5, R23, c[0x0][0x1b8], RZ ;  /* 0x00006e0017057a24 */ /* 0x000fe400078e02ff */
[----:B------:R-:W-:-:S04]  /*1e90*/  @P3 IMAD.HI.U32 R7, R4, c[0x0][0x2c8], RZ ;  /* 0x0000b20004073a27 */ /* 0x000fc800078e00ff */
[C---:B------:R-:W-:Y:S02]  /*1ea0*/  IMAD R5, R134.reuse, c[0x0][0x1bc], R5 ;  /* 0x00006f0086057a24 */ /* 0x040fe400078e0205 */
[----:B------:R-:W-:Y:S01]  /*1eb0*/  IMAD.MOV.U32 R0, RZ, RZ, R4 ;  /* 0x000000ffff007224 */ /* 0x000fe200078e0004 */
[----:B------:R-:W-:Y:S01]  /*1ec0*/  @P3 SHF.R.U32.HI R0, RZ, c[0x0][0x2cc], R7 ;  /* 0x0000b300ff003a19 */ /* 0x000fe20000011607 */
[----:B------:R-:W-:-:S04]  /*1ed0*/  IMAD.WIDE.U32 R2, R134, c[0x0][0x1b8], RZ ;  /* 0x00006e0086027a25 */ /* 0x000fc800078e00ff */
[----:B------:R-:W-:Y:S02]  /*1ee0*/  IMAD.IADD R3, R3, 0x1, R5 ;  /* 0x0000000103037824 */ /* 0x000fe400078e0205 */
[----:B------:R-:W-:Y:S01]  /*1ef0*/  IMAD R5, R6, c[0x0][0x1c0], RZ ;  /* 0x0000700006057a24 */ /* 0x000fe200078e02ff */
[----:B------:R-:W-:Y:S01]  /*1f00*/  SHF.R.S32.HI R7, RZ, 0x1f, R0 ;  /* 0x0000001fff077819 */ /* 0x000fe20000011400 */
[----:B------:R-:W-:-:S04]  /*1f10*/  IMAD.WIDE.U32 R2, R15, c[0x0][0x1c0], R2 ;  /* 0x000070000f027a25 */ /* 0x000fc800078e0002 */
[----:B------:R-:W-:Y:S02]  /*1f20*/  IMAD R6, R15, c[0x0][0x1c4], R5 ;  /* 0x000071000f067a24 */ /* 0x000fe400078e0205 */
        /* <DEDUP_REMOVED lines=14> */
[----:B------:R-:W2:Y:S01]  /*2010*/  SHFL.IDX PT, R3, R17, RZ, 0x181f ;  /* 0x00181fff11037589 */ /* 0x000ea200000e0000 */
[----:B------:R-:W-:-:S03]  /*2020*/  IMAD R24, R14, c[0x0][0x168], RZ ;  /* 0x00005a000e187a24 */ /* 0x000fc600078e02ff */
[----:B------:R-:W3:Y:S01]  /*2030*/  SHFL.IDX PT, R4, R16, RZ, 0x181f ;  /* 0x00181fff10047589 */ /* 0x000ee200000e0000 */
[----:B------:R-:W-:-:S05]  /*2040*/  IMAD.IADD R20, R168, 0x1, R11 ;  /* 0x00000001a8147824 */ /* 0x000fca00078e020b */
[C---:B------:R-:W-:Y:S01]  /*2050*/  ISETP.GE.AND P0, PT, R20.reuse, R24, PT ;  /* 0x000000181400720c */ /* 0x040fe20003f06270 */
[----:B------:R-:W1:Y:S01]  /*2060*/  SHFL.IDX PT, R0, R17, 0x1, 0x181f ;  /* 0x00381f0011007f89 */ /* 0x000e6200000e0000 */
[----:B------:R-:W-:-:S03]  /*2070*/  IADD3 R5, R20, 0x20, RZ ;  /* 0x0000002014057810 */ /* 0x000fc60007ffe0ff */
[----:B------:R-:W1:Y:S01]  /*2080*/  SHFL.IDX PT, R2, R16, 0x1, 0x181f ;  /* 0x00381f0010027f89 */ /* 0x000e6200000e0000 */
[----:B------:R-:W-:Y:S01]  /*2090*/  ISETP.GE.AND P1, PT, R5, R24, PT ;  /* 0x000000180500720c */ /* 0x000fe20003f26270 */
[----:B------:R-:W-:-:S06]  /*20a0*/  IMAD.WIDE.U32 R84, R134, c[0x0][0x1e8], RZ ;  /* 0x00007a0086547a25 */ /* 0x000fcc00078e00ff */
[----:B--2---:R-:W-:-:S04]  /*20b0*/  @!P0 LEA R10, P3, R32, R3, 0x1 ;  /* 0x00000003200a8211 */ /* 0x004fc800078608ff */
[-C--:B---3--:R-:W-:Y:S02]  /*20c0*/  @!P0 LEA.HI.X R11, R32, R4.reuse, R35, 0x1, P3 ;  /* 0x00000004200b8211 */ /* 0x088fe400018f0c23 */
[-C--:B----4-:R-:W-:Y:S02]  /*20d0*/  @!P0 LEA R6, P3, R30, R3.reuse, 0x1 ;  /* 0x000000031e068211 */ /* 0x090fe400078608ff */
[----:B------:R-:W-:Y:S02]  /*20e0*/  ISETP.GE.AND P4, PT, R32, c[0x0][0x198], PT ;  /* 0x0000660020007a0c */ /* 0x000fe40003f86270 */
[----:B------:R-:W-:Y:S02]  /*20f0*/  @!P0 LEA.HI.X R7, R30, R4, R33, 0x1, P3 ;  /* 0x000000041e078211 */ /* 0x000fe400018f0c21 */
[C---:B------:R-:W-:Y:S02]  /*2100*/  ISETP.GE.AND P3, PT, R26.reuse, c[0x0][0x198], PT ;  /* 0x000066001a007a0c */ /* 0x040fe40003f66270 */
[----:B------:R-:W-:-:S02]  /*2110*/  @!P0 LEA R12, P2, R26, R3, 0x1 ;  /* 0x000000031a0c8211 */ /* 0x000fc400078408ff */
[C---:B------:R-:W-:Y:S02]  /*2120*/  ISETP.GE.AND P5, PT, R31.reuse, c[0x0][0x198], PT ;  /* 0x000066001f007a0c */ /* 0x040fe40003fa6270 */
        /* <DEDUP_REMOVED lines=18> */
[----:B------:R-:W3:Y:S02]  /*2250*/  SHFL.IDX PT, R0, R17, 0x2, 0x181f ;  /* 0x00581f0011007f89 */ /* 0x000ee400000e0000 */
[----:B------:R-:W-:Y:S02]  /*2260*/  @!P1 LEA.HI.X R5, R30, R2, R33, 0x1, P0 ;  /* 0x000000021e059211 */ /* 0x000fe400000f0c21 */
[----:B------:R-:W4:Y:S01]  /*2270*/  SHFL.IDX PT, R2, R16, 0x2, 0x181f ;  /* 0x00581f0010027f89 */ /* 0x000f2200000e0000 */
[----:B------:R-:W-:-:S03]  /*2280*/  ISETP.GE.AND P0, PT, R3, R24, PT ;  /* 0x000000180300720c */ /* 0x000fc60003f06270 */
[----:B------:R1:W-:Y:S04]  /*2290*/  @!P1 LDGSTS.E.BYPASS.LTC128B.128 [R29+0x9100], [R6.64], !P5 ;  /* 0x09100000061d9fae */ /* 0x0003e8000e901d46 */
[----:B------:R1:W-:Y:S04]  /*22a0*/  @!P1 LDGSTS.E.BYPASS.LTC128B.128 [R29+0xd100], [R4.64], !P6 ;  /* 0x0d100000041d9fae */ /* 0x0003e8000f101d46 */
[----:B------:R-:W1:Y:S02]  /*22b0*/  SHFL.IDX PT, R12, R17, 0x3, 0x181f ;  /* 0x00781f00110c7f89 */ /* 0x000e6400000e0000 */
[----:B---3--:R-:W-:-:S04]  /*22c0*/  @!P0 LEA R10, P1, R32, R0, 0x1 ;  /* 0x00000000200a8211 */ /* 0x008fc800078208ff */
[----:B----4-:R-:W-:Y:S02]  /*22d0*/  @!P0 LEA.HI.X R11, R32, R2, R35, 0x1, P1 ;  /* 0x00000002200b8211 */ /* 0x010fe400008f0c23 */
[CC--:B--2---:R-:W-:Y:S01]  /*22e0*/  @!P0 LEA R8, P1, R31.reuse, R0.reuse, 0x1 ;  /* 0x000000001f088211 */ /* 0x0c4fe200078208ff */
[----:B------:R-:W2:Y:S01]  /*22f0*/  SHFL.IDX PT, R13, R16, 0x3, 0x181f ;  /* 0x00781f00100d7f89 */ /* 0x000ea200000e0000 */
[----:B------:R-:W-:Y:S02]  /*2300*/  @!P0 LEA R14, P2, R26, R0, 0x1 ;  /* 0x000000001a0e8211 */ /* 0x000fe400078408ff */
[----:B------:R-:W-:Y:S02]  /*2310*/  @!P0 LEA.HI.X R9, R31, R2, R34, 0x1, P1 ;  /* 0x000000021f098211 */ /* 0x000fe400008f0c22 */
[----:B------:R-:W-:Y:S02]  /*2320*/  IADD3 R20, R20, 0x60, RZ ;  /* 0x0000006014147810 */ /* 0x000fe40007ffe0ff */
[----:B-1----:R-:W-:Y:S01]  /*2330*/  @!P0 LEA R4, P1, R30, R0, 0x1 ;  /* 0x000000001e048211 */ /* 0x002fe200078208ff */
[----:B------:R-:W-:Y:S01]  /*2340*/  IMAD.MOV R0, RZ, RZ, -R21 ;  /* 0x000000ffff007224 */ /* 0x000fe200078e0a15 */
[----:B------:R-:W-:-:S02]  /*2350*/  @!P0 LEA.HI.X R15, R26, R2, R27, 0x1, P2 ;  /* 0x000000021a0f8211 */ /* 0x000fc400010f0c1b */
[----:B------:R-:W-:Y:S01]  /*2360*/  ISETP.GE.AND P2, PT, R20, R24, PT ;  /* 0x000000181400720c */ /* 0x000fe20003f46270 */
[----:B------:R-:W-:Y:S02]  /*2370*/  IMAD R22, R0, c[0x0][0x2b8], R22 ;  /* 0x0000ae0000167a24 */ /* 0x000fe400078e0216 */
[----:B------:R1:W-:Y:S04]  /*2380*/  @!P0 LDGSTS.E.BYPASS.LTC128B.128 [R29+0x2100], [R14.64], !P3 ;  /* 0x021000000e1d8fae */ /* 0x0003e8000d901d46 */
[----:B------:R3:W-:Y:S04]  /*2390*/  @!P0 LDGSTS.E.BYPASS.LTC128B.128 [R29+0x6100], [R10.64], !P4 ;  /* 0x061000000a1d8fae */ /* 0x0007e8000e101d46 */
[----:B------:R4:W-:Y:S01]  /*23a0*/  @!P0 LDGSTS.E.BYPASS.LTC128B.128 [R29+0xa100], [R8.64], !P5 ;  /* 0x0a100000081d8fae */ /* 0x0009e2000e901d46 */
[----:B------:R-:W-:Y:S01]  /*23b0*/  @!P0 LEA.HI.X R5, R30, R2, R33, 0x1, P1 ;  /* 0x000000021e058211 */ /* 0x000fe200008f0c21 */
[----:B------:R-:W-:Y:S01]  /*23c0*/  IMAD.WIDE.U32 R2, R22, c[0x0][0x1e0], RZ ;  /* 0x0000780016027a25 */ /* 0x000fe200078e00ff */
[----:B------:R-:W-:-:S03]  /*23d0*/  @!P2 LEA R6, P1, R26, R12, 0x1 ;  /* 0x0000000c1a06a211 */ /* 0x000fc600078208ff */
[----:B------:R1:W-:Y:S01]  /*23e0*/  @!P0 LDGSTS.E.BYPASS.LTC128B.128 [R29+0xe100], [R4.64], !P6 ;  /* 0x0e100000041d8fae */ /* 0x0003e2000f101d46 */
[----:B--2---:R-:W-:-:S05]  /*23f0*/  @!P2 LEA.HI.X R7, R26, R13, R27, 0x1, P1 ;  /* 0x0000000d1a07a211 */ /* 0x004fca00008f0c1b */
[----:B------:R2:W-:Y:S01]  /*2400*/  @!P2 LDGSTS.E.BYPASS.LTC128B.128 [R29+0x3100], [R6.64], !P3 ;  /* 0x03100000061dafae */ /* 0x0005e2000d901d46 */
[----:B----4-:R-:W-:-:S05]  /*2410*/  SHF.R.S32.HI R8, RZ, 0x1f, R22 ;  /* 0x0000001fff087819 */ /* 0x010fca0000011416 */
[----:B------:R-:W-:-:S04]  /*2420*/  IMAD R0, R8, c[0x0][0x1e0], RZ ;  /* 0x0000780008007a24 */ /* 0x000fc800078e02ff */
[----:B------:R-:W-:Y:S01]  /*2430*/  IMAD R0, R22, c[0x0][0x1e4], R0 ;  /* 0x0000790016007a24 */ /* 0x000fe200078e0200 */
[----:B-1----:R-:W-:-:S03]  /*2440*/  SHF.R.S32.HI R15, RZ, 0x1f, R36 ;  /* 0x0000001fff0f7819 */ /* 0x002fc60000011424 */
[----:B------:R-:W-:Y:S02]  /*2450*/  IMAD.IADD R3, R3, 0x1, R0 ;  /* 0x0000000103037824 */ /* 0x000fe400078e0200 */
[----:B------:R-:W-:Y:S01]  /*2460*/  IMAD R0, R23, c[0x0][0x1e8], RZ ;  /* 0x00007a0017007a24 */ /* 0x000fe200078e02ff */
[----:B------:R-:W-:Y:S01]  /*2470*/  @!P2 LEA R4, P0, R32, R12, 0x1 ;  /* 0x0000000c2004a211 */ /* 0x000fe200078008ff */
[----:B--2---:R-:W-:Y:S02]  /*2480*/  IMAD R6, R15, c[0x0][0x1f0], RZ ;  /* 0x00007c000f067a24 */ /* 0x004fe400078e02ff */
[----:B------:R-:W-:Y:S02]  /*2490*/  IMAD R0, R134, c[0x0][0x1ec], R0 ;  /* 0x00007b0086007a24 */ /* 0x000fe400078e0200 */
[----:B------:R-:W-:Y:S01]  /*24a0*/  IMAD.WIDE.U32 R2, R36, c[0x0][0x1f0], R2 ;  /* 0x00007c0024027a25 */ /* 0x000fe200078e0002 */
[----:B------:R-:W-:-:S03]  /*24b0*/  @!P2 LEA.HI.X R5, R32, R13, R35, 0x1, P0 ;  /* 0x0000000d2005a211 */ /* 0x000fc600000f0c23 */
[----:B------:R-:W-:Y:S01]  /*24c0*/  IMAD.IADD R83, R85, 0x1, R0 ;  /* 0x0000000155537824 */ /* 0x000fe200078e0200 */
[----:B------:R-:W-:Y:S01]  /*24d0*/  IADD3 R0, P0, R2, R84, RZ ;  /* 0x0000005402007210 */ /* 0x000fe20007f1e0ff */
[----:B------:R-:W-:Y:S01]  /*24e0*/  IMAD R6, R36, c[0x0][0x1f4], R6 ;  /* 0x00007d0024067a24 */ /* 0x000fe200078e0206 */
[----:B------:R1:W-:Y:S04]  /*24f0*/  @!P2 LDGSTS.E.BYPASS.LTC128B.128 [R29+0x7100], [R4.64], !P4 ;  /* 0x07100000041dafae */ /* 0x0003e8000e101d46 */
[----:B------:R-:W-:Y:S02]  /*2500*/  IADD3.X R2, R83, R3, R6, P0, !PT ;  /* 0x0000000353027210 */ /* 0x000fe400007fe406 */
[----:B---3--:R-:W-:-:S04]  /*2510*/  LEA R10, P0, R0, c[0x0][0x1c8], 0x1 ;  /* 0x00007200000a7a11 */ /* 0x008fc800078008ff */
[----:B------:R-:W-:Y:S02]  /*2520*/  LEA.HI.X R11, R0, c[0x0][0x1cc], R2, 0x1, P0 ;  /* 0x00007300000b7a11 */ /* 0x000fe400000f0c02 */
[CC--:B------:R-:W-:Y:S01]  /*2530*/  @!P2 LEA R2, P0, R31.reuse, R12.reuse, 0x1 ;  /* 0x0000000c1f02a211 */ /* 0x0c0fe200078008ff */
[----:B------:R-:W-:Y:S03]  /*2540*/  STL [R1+0x84], R36 ;  /* 0x0000842401007387 */ /* 0x000fe60000100800 */
[----:B------:R-:W-:Y:S01]  /*2550*/  @!P2 LEA.HI.X R3, R31, R13, R34, 0x1, P0 ;  /* 0x0000000d1f03a211 */ /* 0x000fe200000f0c22 */
[----:B------:R-:W-:Y:S04]  /*2560*/  STL [R1+0x8c], R22 ;  /* 0x00008c1601007387 */ /* 0x000fe80000100800 */
[----:B------:R-:W-:Y:S01]  /*2570*/  STL.64 [R1+0xb8], R84 ;  /* 0x0000b85401007387 */ /* 0x000fe20000100a00 */
[----:B-1----:R-:W-:-:S03]  /*2580*/  @!P2 LEA R4, P0, R30, R12, 0x1 ;  /* 0x0000000c1e04a211 */ /* 0x002fc600078008ff */
[----:B------:R-:W-:Y:S01]  /*2590*/  STL [R1+0xd0], R83 ;  /* 0x0000d05301007387 */ /* 0x000fe20000100800 */
[----:B------:R-:W-:-:S03]  /*25a0*/  @!P2 LEA.HI.X R5, R30, R13, R33, 0x1, P0 ;  /* 0x0000000d1e05a211 */ /* 0x000fc600000f0c21 */
[----:B------:R-:W2:Y:S04]  /*25b0*/  LDL R16, [R1+0x48] ;  /* 0x0000480001107983 */ /* 0x000ea80000100800 */
[----:B------:R-:W3:Y:S04]  /*25c0*/  LDL R13, [R1+0x50] ;  /* 0x00005000010d7983 */ /* 0x000ee80000100800 */
[----:B------:R-:W4:Y:S01]  /*25d0*/  LDL R12, [R1+0x4c] ;  /* 0x00004c00010c7983 */ /* 0x000f220000100800 */
[----:B------:R-:W-:-:S03]  /*25e0*/  IMAD R78, R72, -0x40, R169 ;  /* 0xffffffc0484e7824 */ /* 0x000fc600078e02a9 */
[----:B------:R-:W1:Y:S01]  /*25f0*/  SHFL.IDX PT, R0, R10, RZ, 0x181f ;  /* 0x00181fff0a007589 */ /* 0x000e6200000e0000 */
[----:B------:R-:W-:-:S03]  /*2600*/  IMAD.IADD R14, R78, 0x1, -R168 ;  /* 0x000000014e0e7824 */ /* 0x000fc600078e0aa8 */
[----:B------:R-:W1:Y:S02]  /*2610*/  SHFL.IDX PT, R7, R11, RZ, 0x181f ;  /* 0x00181fff0b077589 */ /* 0x000e6400000e0000 */
[----:B------:R-:W-:Y:S02]  /*2620*/  ISETP.GE.AND P1, PT, R14, 0x1, PT ;  /* 0x000000010e00780c */ /* 0x000fe40003f26270 */
[----:B------:R1:W-:Y:S04]  /*2630*/  @!P2 LDGSTS.E.BYPASS.LTC128B.128 [R29+0xb100], [R2.64], !P5 ;  /* 0x0b100000021dafae */ /* 0x0003e8000e901d46 */
[----:B------:R1:W-:Y:S04]  /*2640*/  @!P2 LDGSTS.E.BYPASS.LTC128B.128 [R29+0xf100], [R4.64], !P6 ;  /* 0x0f100000041dafae */ /* 0x0003e8000f101d46 */
[----:B------:R-:W1:Y:S03]  /*2650*/  SHFL.IDX PT, R10, R10, 0x1, 0x181f ;  /* 0x00381f000a0a7f89 */ /* 0x000e6600000e0000 */
[----:B------:R-:W-:Y:S01]  /*2660*/  @P1 ISETP.GE.AND P4, PT, R26, c[0x0][0x1d4], PT ;  /* 0x000075001a001a0c */ /* 0x000fe20003f86270 */
[----:B------:R-:W1:Y:S01]  /*2670*/  SHFL.IDX PT, R11, R11, 0x1, 0x181f ;  /* 0x00381f000b0b7f89 */ /* 0x000e6200000e0000 */
[----:B------:R-:W-:-:S03]  /*2680*/  @P1 ISETP.GE.AND P3, PT, R32, c[0x0][0x1d4], PT ;  /* 0x0000750020001a0c */ /* 0x000fc60003f66270 */
[----:B------:R-:W0:Y:S01]  /*2690*/  LDGDEPBAR ;  /* 0x00000000000079af */ /* 0x000e220000000000 */
[-C--:B-1----:R-:W-:Y:S02]  /*26a0*/  @P1 LEA R2, P0, R26, R0.reuse, 0x1 ;  /* 0x000000001a021211 */ /* 0x082fe400078008ff */
[----:B------:R-:W-:Y:S02]  /*26b0*/  @P1 LEA R4, P2, R32, R0, 0x1 ;  /* 0x0000000020041211 */ /* 0x000fe400078408ff */
[-C--:B------:R-:W-:Y:S02]  /*26c0*/  @P1 LEA.HI.X R3, R26, R7.reuse, R27, 0x1, P0 ;  /* 0x000000071a031211 */ /* 0x080fe400000f0c1b */
[----:B------:R-:W-:-:S03]  /*26d0*/  @P1 LEA.HI.X R5, R32, R7, R35, 0x1, P2 ;  /* 0x0000000720051211 */ /* 0x000fc600010f0c23 */
[----:B------:R1:W-:Y:S01]  /*26e0*/  @P1 LDGSTS.E.BYPASS.LTC128B.128 [R29+0x10100], [R2.64], !P4 ;  /* 0x10100000021d1fae */ /* 0x0003e2000e101d46 */
[C---:B------:R-:W-:Y:S02]  /*26f0*/  @P1 ISETP.GE.AND P4, PT, R31.reuse, c[0x0][0x1d4], PT ;  /* 0x000075001f001a0c */ /* 0x040fe40003f86270 */
[----:B------:R-:W-:Y:S01]  /*2700*/  ISETP.GE.AND P0, PT, R14, 0x21, PT ;  /* 0x000000210e00780c */ /* 0x000fe20003f06270 */
[----:B------:R1:W-:Y:S01]  /*2710*/  @P1 LDGSTS.E.BYPASS.LTC128B.128 [R29+0x12100], [R4.64], !P3 ;  /* 0x12100000041d1fae */ /* 0x0003e2000d901d46 */
[----:B------:R-:W-:Y:S02]  /*2720*/  @P1 ISETP.GE.AND P3, PT, R30, c[0x0][0x1d4], PT ;  /* 0x000075001e001a0c */ /* 0x000fe40003f66270 */
[----:B-1----:R-:W-:-:S04]  /*2730*/  @P1 LEA R2, P2, R31, R0, 0x1 ;  /* 0x000000001f021211 */ /* 0x002fc800078408ff */
[----:B------:R-:W-:Y:S02]  /*2740*/  @P1 LEA.HI.X R3, R31, R7, R34, 0x1, P2 ;  /* 0x000000071f031211 */ /* 0x000fe400010f0c22 */
[----:B------:R-:W-:-:S03]  /*2750*/  @P1 LEA R6, P2, R30, R0, 0x1 ;  /* 0x000000001e061211 */ /* 0x000fc600078408ff */
[----:B------:R1:W-:Y:S01]  /*2760*/  @P1 LDGSTS.E.BYPASS.LTC128B.128 [R29+0x14100], [R2.64], !P4 ;  /* 0x14100000021d1fae */ /* 0x0003e2000e101d46 */
[----:B------:R-:W-:Y:S02]  /*2770*/  @P1 LEA.HI.X R7, R30, R7, R33, 0x1, P2 ;  /* 0x000000071e071211 */ /* 0x000fe400010f0c21 */
[----:B------:R-:W-:-:S03]  /*2780*/  @P0 ISETP.GE.AND P4, PT, R26, c[0x0][0x1d4], PT ;  /* 0x000075001a000a0c */ /* 0x000fc60003f86270 */
[----:B------:R1:W-:Y:S01]  /*2790*/  @P1 LDGSTS.E.BYPASS.LTC128B.128 [R29+0x16100], [R6.64], !P3 ;  /* 0x16100000061d1fae */ /* 0x0003e2000d901d46 */
[----:B------:R-:W-:Y:S01]  /*27a0*/  @P0 ISETP.GE.AND P1, PT, R32, c[0x0][0x1d4], PT ;  /* 0x0000750020000a0c */ /* 0x000fe20003f26270 */
[----:B------:R-:W-:Y:S01]  /*27b0*/  IMAD R0, R8, c[0x0][0x208], RZ ;  /* 0x0000820008007a24 */ /* 0x000fe200078e02ff */
[-C--:B------:R-:W-:Y:S02]  /*27c0*/  @P0 LEA R4, P2, R26, R10.reuse, 0x1 ;  /* 0x0000000a1a040211 */ /* 0x080fe400078408ff */
[----:B------:R-:W-:Y:S02]  /*27d0*/  @P0 LEA R8, P3, R32, R10, 0x1 ;  /* 0x0000000a20080211 */ /* 0x000fe400078608ff */
[----:B------:R-:W-:Y:S02]  /*27e0*/  @P0 ISETP.GE.AND P5, PT, R31, c[0x0][0x1d4], PT ;  /* 0x000075001f000a0c */ /* 0x000fe40003fa6270 */
[-C--:B------:R-:W-:Y:S02]  /*27f0*/  @P0 LEA.HI.X R5, R26, R11.reuse, R27, 0x1, P2 ;  /* 0x0000000b1a050211 */ /* 0x080fe400010f0c1b */
[----:B------:R-:W-:Y:S01]  /*2800*/  @P0 LEA.HI.X R9, R32, R11, R35, 0x1, P3 ;  /* 0x0000000b20090211 */ /* 0x000fe200018f0c23 */
[----:B------:R-:W-:-:S02]  /*2810*/  IMAD R0, R22, c[0x0][0x20c], R0 ;  /* 0x0000830016007a24 */ /* 0x000fc400078e0200 */
[----:B------:R1:W-:Y:S04]  /*2820*/  @P0 LDGSTS.E.BYPASS.LTC128B.128 [R29+0x11100], [R4.64], !P4 ;  /* 0x11100000041d0fae */ /* 0x0003e8000e101d46 */
[----:B------:R2:W-:Y:S01]  /*2830*/  @P0 LDGSTS.E.BYPASS.LTC128B.128 [R29+0x13100], [R8.64], !P1 ;  /* 0x13100000081d0fae */ /* 0x0005e2000c901d46 */
[----:B-1----:R-:W-:Y:S01]  /*2840*/  IMAD.WIDE.U32 R2, R22, c[0x0][0x208], RZ ;  /* 0x0000820016027a25 */ /* 0x002fe200078e00ff */
[----:B------:R-:W-:Y:S02]  /*2850*/  @P0 ISETP.GE.AND P1, PT, R30, c[0x0][0x1d4], PT ;  /* 0x000075001e000a0c */ /* 0x000fe40003f26270 */
[----:B------:R-:W-:Y:S01]  /*2860*/  @P0 LEA R6, P2, R31, R10, 0x1 ;  /* 0x0000000a1f060211 */ /* 0x000fe200078408ff */
[----:B------:R-:W-:-:S03]  /*2870*/  IMAD.IADD R3, R3, 0x1, R0 ;  /* 0x0000000103037824 */ /* 0x000fc600078e0200 */
[----:B------:R-:W-:Y:S01]  /*2880*/  @P0 LEA.HI.X R7, R31, R11, R34, 0x1, P2 ;  /* 0x0000000b1f070211 */ /* 0x000fe200010f0c22 */
[----:B------:R-:W-:-:S04]  /*2890*/  IMAD.WIDE.U32 R18, R134, c[0x0][0x210], RZ ;  /* 0x0000840086127a25 */ /* 0x000fc800078e00ff */
[----:B------:R-:W-:Y:S01]  /*28a0*/  IMAD.WIDE.U32 R2, R36, c[0x0][0x218], R2 ;  /* 0x0000860024027a25 */ /* 0x000fe200078e0002 */
[----:B------:R1:W-:Y:S01]  /*28b0*/  @P0 LDGSTS.E.BYPASS.LTC128B.128 [R29+0x15100], [R6.64], !P5 ;  /* 0x15100000061d0fae */ /* 0x0003e2000e901d46 */
[----:B------:R-:W-:-:S03]  /*28c0*/  @P0 LEA R4, P4, R30, R10, 0x1 ;  /* 0x0000000a1e040211 */ /* 0x000fc600078808ff */
[----:B------:R-:W-:Y:S02]  /*28d0*/  IADD3 R0, P3, R2, R18, RZ ;  /* 0x0000001202007210 */ /* 0x000fe40007f7e0ff */
[----:B------:R-:W-:Y:S01]  /*28e0*/  @P0 LEA.HI.X R5, R30, R11, R33, 0x1, P4 ;  /* 0x0000000b1e050211 */ /* 0x000fe200020f0c21 */
[----:B------:R-:W-:-:S04]  /*28f0*/  IMAD R2, R15, c[0x0][0x218], RZ ;  /* 0x000086000f027a24 */ /* 0x000fc800078e02ff */
[----:B------:R1:W-:Y:S01]  /*2900*/  @P0 LDGSTS.E.BYPASS.LTC128B.128 [R29+0x17100], [R4.64], !P1 ;  /* 0x17100000041d0fae */ /* 0x0003e2000c901d46 */
[----:B------:R-:W-:Y:S02]  /*2910*/  IMAD R2, R36, c[0x0][0x21c], R2 ;  /* 0x0000870024027a24 */ /* 0x000fe400078e0202 */
[----:B-1----:R-:W-:Y:S01]  /*2920*/  IMAD R6, R23, c[0x0][0x210], RZ ;  /* 0x0000840017067a24 */ /* 0x002fe200078e02ff */
[----:B------:R-:W0:Y:S03]  /*2930*/  LDGDEPBAR ;  /* 0x00000000000079af */ /* 0x000e260000000000 */
[----:B------:R-:W-:Y:S01]  /*2940*/  IMAD R6, R134, c[0x0][0x214], R6 ;  /* 0x0000850086067a24 */ /* 0x000fe200078e0206 */
[----:B------:R-:W-:-:S03]  /*2950*/  LEA R10, P2, R0, c[0x0][0x1f8], 0x1 ;  /* 0x00007e00000a7a11 */ /* 0x000fc600078408ff */
[----:B------:R-:W-:-:S05]  /*2960*/  IMAD.IADD R4, R19, 0x1, R6 ;  /* 0x0000000113047824 */ /* 0x000fca00078e0206 */
[----:B------:R-:W-:-:S04]  /*2970*/  IADD3.X R2, R4, R3, R2, P3, !PT ;  /* 0x0000000304027210 */ /* 0x000fc80001ffe402 */
[----:B------:R-:W-:Y:S02]  /*2980*/  LEA.HI.X R0, R0, c[0x0][0x1fc], R2, 0x1, P2 ;  /* 0x00007f0000007a11 */ /* 0x000fe400010f0c02 */
[----:B------:R-:W-:Y:S01]  /*2990*/  R2P PR, R25, 0x6 ;  /* 0x0000000619007804 */ /* 0x000fe20000000000 */
[----:B------:R-:W-:-:S04]  /*29a0*/  DEPBAR.LE SB0, 0x1 ;  /* 0x000080400000791a */ /* 0x000fc80000000000 */
[----:B------:R-:W1:Y:S04]  /*29b0*/  S2R R25, SR_TID.X ;  /* 0x0000000000197919 */ /* 0x000e680000002100 */
[----:B------:R-:W-:Y:S01]  /*29c0*/  BAR.SYNC.DEFER_BLOCKING 0x0 ;  /* 0x0000000000007b1d */ /* 0x000fe20000010000 */
[----:B-1----:R-:W-:-:S04]  /*29d0*/  SHF.R.S32.HI R17, RZ, 0x1f, R25 ;  /* 0x0000001fff117819 */ /* 0x002fc80000011419 */
        /* <DEDUP_REMOVED lines=8> */
[----:B------:R-:W-:Y:S04]  /*2a60*/  STL.64 [R1+0xc8], R18 ;  /* 0x0000c81201007387 */ /* 0x000fe80000100a00 */
[----:B------:R-:W-:Y:S04]  /*2a70*/  STL [R1+0xd8], R4 ;  /* 0x0000d80401007387 */ /* 0x000fe80000100800 */
[----:B--2---:R-:W-:Y:S04]  /*2a80*/  LDSM.16.M88.4 R172, [R16] ;  /* 0x0000000010ac783b */ /* 0x004fe80000000200 */
[----:B---3--:R-:W-:Y:S04]  /*2a90*/  LDSM.16.M88.4 R192, [R13] ;  /* 0x000000000dc0783b */ /* 0x008fe80000000200 */
[----:B----4-:R-:W-:Y:S04]  /*2aa0*/  LDSM.16.M88.4 R196, [R12] ;  /* 0x000000000cc4783b */ /* 0x010fe80000000200 */
[----:B------:R-:W-:Y:S04]  /*2ab0*/  LDSM.16.M88.4 R204, [R16+0x4000] ;  /* 0x0040000010cc783b */ /* 0x000fe80000000200 */
        /* <DEDUP_REMOVED lines=8> */
[----:B------:R-:W-:Y:S06]  /*2b40*/  BAR.SYNC.DEFER_BLOCKING 0x0 ;  /* 0x0000000000007b1d */ /* 0x000fec0000010000 */
[----:B------:R-:W2:Y:S01]  /*2b50*/  SHFL.IDX PT, R4, R0, RZ, 0x181f ;  /* 0x00181fff00047589 */ /* 0x000ea200000e0000 */
[----:B------:R-:W-:-:S04]  /*2b60*/  DEPBAR.LE SB0, 0x0 ;  /* 0x000080000000791a */ /* 0x000fc80000000000 */
[----:B------:R-:W-:Y:S01]  /*2b70*/  BAR.SYNC.DEFER_BLOCKING 0x0 ;  /* 0x0000000000007b1d */ /* 0x000fe20000010000 */
[C---:B------:R-:W-:Y:S01]  /*2b80*/  ISETP.GE.AND P5, PT, R26.reuse, c[0x0][0x1d4], PT ;  /* 0x000075001a007a0c */ /* 0x040fe20003fa6270 */
[----:B------:R-:W-:-:S04]  /*2b90*/  IMAD.SHL.U32 R80, R26, 0x2, RZ ;  /* 0x000000021a507824 */ /* 0x000fc800078e00ff */
[----:B------:R-:W3:Y:S01]  /*2ba0*/  SHFL.IDX PT, R2, R10, 0x1, 0x181f ;  /* 0x00381f000a027f89 */ /* 0x000ee200000e0000 */
[----:B------:R-:W-:-:S03]  /*2bb0*/  ISETP.LT.OR P3, PT, R14, 0x1, P5 ;  /* 0x000000010e00780c */ /* 0x000fc60002f61670 */
[----:B------:R-:W4:Y:S01]  /*2bc0*/  SHFL.IDX PT, R3, R0, 0x1, 0x181f ;  /* 0x00381f0000037f89 */ /* 0x000f2200000e0000 */
[----:B------:R-:W-:Y:S02]  /*2bd0*/  SHF.L.U64.HI R73, R26, 0x1, R27 ;  /* 0x000000011a497819 */ /* 0x000fe4000001021b */
[----:B-1----:R-:W-:Y:S01]  /*2be0*/  IADD3 R8, P0, R7, R80, RZ ;  /* 0x0000005007087210 */ /* 0x002fe20007f1e0ff */
[----:B------:R-:W1:Y:S01]  /*2bf0*/  LDSM.16.M88.4 R20, [R135] ;  /* 0x000000008714783b */ /* 0x000e620000000200 */
[----:B------:R-:W-:-:S03]  /*2c00*/  IADD3 R90, R135, 0x20, RZ ;  /* 0x00000020875a7810 */ /* 0x000fc60007ffe0ff */
[----:B--2---:R-:W-:Y:S01]  /*2c10*/  IMAD.X R9, R4, 0x1, R73, P0 ;  /* 0x0000000104097824 */ /* 0x004fe200000e0649 */
[----:B------:R-:W-:Y:S01]  /*2c20*/  @P1 IADD3 R90, R135, -0x20, RZ ;  /* 0xffffffe0875a1810 */ /* 0x000fe20007ffe0ff */
[----:B------:R-:W-:Y:S01]  /*2c30*/  IMAD.SHL.U32 R79, R32, 0x2, RZ ;  /* 0x00000002204f7824 */ /* 0x000fe200078e00ff */
[----:B------:R-:W2:Y:S01]  /*2c40*/  LDSM.16.M88.4 R24, [R135+0x800] ;  /* 0x000800008718783b */ /* 0x000ea20000000200 */
[----:B------:R-:W-:Y:S02]  /*2c50*/  IMAD.SHL.U32 R81, R31, 0x2, RZ ;  /* 0x000000021f517824 */ /* 0x000fe400078e00ff */
[----:B------:R-:W-:Y:S01]  /*2c60*/  IMAD.SHL.U32 R82, R30, 0x2, RZ ;  /* 0x000000021e527824 */ /* 0x000fe200078e00ff */
[----:B------:R-:W-:Y:S01]  /*2c70*/  LDSM.16.M88.4 R44, [R135+0x1000] ;  /* 0x00100000872c783b */ /* 0x000fe20000000200 */
[----:B------:R-:W-:-:S03]  /*2c80*/  SHF.L.U64.HI R74, R32, 0x1, R35 ;  /* 0x00000001204a7819 */ /* 0x000fc60000010223 */
[----:B------:R-:W-:Y:S01]  /*2c90*/  LDSM.16.M88.4 R64, [R135+0x1800] ;  /* 0x001800008740783b */ /* 0x000fe20000000200 */
[----:B------:R-:W-:-:S03]  /*2ca0*/  SHF.L.U64.HI R75, R31, 0x1, R34 ;  /* 0x000000011f4b7819 */ /* 0x000fc60000010222 */
[----:B------:R-:W1:Y:S01]  /*2cb0*/  LDSM.16.M88.4 R36, [R90] ;  /* 0x000000005a24783b */ /* 0x000e620000000200 */
[----:B------:R-:W-:-:S03]  /*2cc0*/  SHF.L.U64.HI R76, R30, 0x1, R33 ;  /* 0x000000011e4c7819 */ /* 0x000fc60000010221 */
[----:B------:R-:W1:Y:S01]  /*2cd0*/  LDSM.16.M88.4 R40, [R90+0x800] ;  /* 0x000800005a28783b */ /* 0x000e620000000200 */
[----:B------:R-:W-:-:S03]  /*2ce0*/  IADD3 R12, P1, R7, R81, RZ ;  /* 0x00000051070c7210 */ /* 0x000fc60007f3e0ff */
[----:B------:R-:W1:Y:S01]  /*2cf0*/  LDSM.16.M88.4 R52, [R90+0x1000] ;  /* 0x001000005a34783b */ /* 0x000e620000000200 */
[----:B------:R-:W-:-:S03]  /*2d00*/  IADD3 R6, P0, R7, R82, RZ ;  /* 0x0000005207067210 */ /* 0x000fc60007f1e0ff */
[----:B------:R-:W-:Y:S04]  /*2d10*/  LDSM.16.M88.4 R68, [R90+0x1800] ;  /* 0x001800005a44783b */ /* 0x000fe80000000200 */
[----:B------:R-:W-:Y:S01]  /*2d20*/  @!PT LDS RZ, [RZ] ;  /* 0x00000000fffff984 */ /* 0x000fe20000000800 */
[----:B------:R-:W-:Y:S01]  /*2d30*/  @!PT LDS RZ, [RZ] ;  /* 0x00000000fffff984 */ /* 0x000fe20000000800 */
[----:B------:R-:W-:Y:S01]  /*2d40*/  @!PT LDS RZ, [RZ] ;  /* 0x00000000fffff984 */ /* 0x000fe20000000800 */
[----:B------:R2:W-:Y:S01]  /*2d50*/  LDGSTS.E.BYPASS.LTC128B.128 [R29+0x100], [R8.64], !P3 ;  /* 0x00100000081d7fae */ /* 0x0005e2000d901d46 */
[----:B------:R-:W-:Y:S01]  /*2d60*/  IMAD.X R13, R4, 0x1, R75, P1 ;  /* 0x00000001040d7824 */ /* 0x000fe200008e064b */
[----:B------:R-:W-:Y:S02]  /*2d70*/  ISETP.GE.AND P4, PT, R32, c[0x0][0x1d4], PT ;  /* 0x0000750020007a0c */ /* 0x000fe40003f86270 */
[----:B--2---:R-:W-:Y:S01]  /*2d80*/  IADD3 R8, P3, R7, R79, RZ ;  /* 0x0000004f07087210 */ /* 0x004fe20007f7e0ff */
[----:B------:R-:W-:-:S04]  /*2d90*/  IMAD.X R7, R4, 0x1, R76, P0 ;  /* 0x0000000104077824 */ /* 0x000fc800000e064c */
[----:B------:R-:W-:Y:S01]  /*2da0*/  IMAD.X R9, R4, 0x1, R74, P3 ;  /* 0x0000000104097824 */ /* 0x000fe200018e064a */
[----:B---3--:R-:W-:-:S05]  /*2db0*/  IADD3 R4, P0, R2, R79, RZ ;  /* 0x0000004f02047210 */ /* 0x008fca0007f1e0ff */
[----:B----4-:R-:W-:Y:S01]  /*2dc0*/  IMAD.X R5, R3, 0x1, R74, P0 ;  /* 0x0000000103057824 */ /* 0x010fe200000e064a */
[----:B------:R-:W-:Y:S01]  /*2dd0*/  ISETP.LT.OR P0, PT, R14, 0x1, P4 ;  /* 0x000000010e00780c */ /* 0x000fe20002701670 */
[----:B-1----:R-:W-:Y:S01]  /*2de0*/  HMMA.16816.F32 R16, R168, R20, RZ ;  /* 0x00000014a810723c */ /* 0x002fe200000018ff */
[----:B------:R-:W-:-:S04]  /*2df0*/  ISETP.GE.AND P3, PT, R31, c[0x0][0x1d4], PT ;  /* 0x000075001f007a0c */ /* 0x000fc80003f66270 */
[----:B------:R-:W-:Y:S02]  /*2e00*/  ISETP.LT.OR P1, PT, R14, 0x1, P3 ;  /* 0x000000010e00780c */ /* 0x000fe40001f21670 */
[----:B------:R-:W-:-:S05]  /*2e10*/  SEL R0, R28, 0xffffffc0, !P2 ;  /* 0xffffffc01c007807 */ /* 0x000fca0005000000 */
[----:B------:R1:W-:Y:S01]  /*2e20*/  LDGSTS.E.BYPASS.LTC128B.128 [R29+0x2100], [R8.64], !P0 ;  /* 0x02100000081d7fae */ /* 0x0003e2000c101d46 */
[----:B------:R-:W-:Y:S02]  /*2e30*/  IADD3 R10, P2, R2, R80, RZ ;  /* 0x00000050020a7210 */ /* 0x000fe40007f5e0ff */
[----:B------:R-:W-:-:S03]  /*2e40*/  ISETP.LT.OR P5, PT, R14, 0x21, P5 ;  /* 0x000000210e00780c */ /* 0x000fc60002fa1670 */
[----:B------:R-:W-:Y:S01]  /*2e50*/  IMAD.X R11, R3, 0x1, R73, P2 ;  /* 0x00000001030b7824 */ /* 0x000fe200010e0649 */
[C---:B------:R-:W-:Y:S01]  /*2e60*/  ISETP.LT.OR P4, PT, R14.reuse, 0x21, P4 ;  /* 0x000000210e00780c */ /* 0x040fe20002781670 */
[----:B------:R2:W-:Y:S01]  /*2e70*/  LDGSTS.E.BYPASS.LTC128B.128 [R29+0x4100], [R12.64], !P1 ;  /* 0x041000000c1d7fae */ /* 0x0005e2000c901d46 */
[----:B------:R-:W-:Y:S02]  /*2e80*/  ISETP.LT.OR P3, PT, R14, 0x21, P3 ;  /* 0x000000210e00780c */ /* 0x000fe40001f61670 */
[----:B-1----:R-:W-:-:S05]  /*2e90*/  IADD3 R8, P0, R2, R81, RZ ;  /* 0x0000005102087210 */ /* 0x002fca0007f1e0ff */
[----:B------:R-:W-:Y:S01]  /*2ea0*/  IMAD.X R9, R3, 0x1, R75, P0 ;  /* 0x0000000103097824 */ /* 0x000fe200000e064b */
[----:B------:R-:W-:-:S04]  /*2eb0*/  ISETP.GE.AND P0, PT, R30, c[0x0][0x1d4], PT ;  /* 0x000075001e007a0c */ /* 0x000fc80003f06270 */
[C---:B------:R-:W-:Y:S02]  /*2ec0*/  ISETP.LT.OR P2, PT, R14.reuse, 0x1, P0 ;  /* 0x000000010e00780c */ /* 0x040fe40000741670 */
[----:B------:R-:W-:Y:S02]  /*2ed0*/  ISETP.LT.OR P1, PT, R14, 0x21, P0 ;  /* 0x000000210e00780c */ /* 0x000fe40000721670 */
[----:B------:R-:W-:Y:S01]  /*2ee0*/  IADD3 R2, P0, R2, R82, RZ ;  /* 0x0000005202027210 */ /* 0x000fe20007f1e0ff */
[----:B--2---:R-:W-:Y:S01]  /*2ef0*/  HMMA.16816.F32 R12, R168, R24, RZ ;  /* 0x00000018a80c723c */ /* 0x004fe200000018ff */
[----:B------:R-:W-:-:S03]  /*2f00*/  IMAD.IADD R249, R135, 0x1, R0 ;  /* 0x0000000187f97824 */ /* 0x000fc600078e0200 */
[----:B------:R-:W-:-:S04]  /*2f10*/  IMAD.X R3, R3, 0x1, R76, P0 ;  /* 0x0000000103037824 */ /* 0x000fc800000e064c */
[----:B------:R-:W-:Y:S01]  /*2f20*/  HMMA.16816.F32 R48, R172, R36, R16 ;  /* 0x00000024ac30723c */ /* 0x000fe20000001810 */
[----:B------:R1:W-:Y:S04]  /*2f30*/  LDGSTS.E.BYPASS.LTC128B.128 [R29+0x6100], [R6.64], !P2 ;  /* 0x06100000061d7fae */ /* 0x0003e8000d101d46 */
[----:B------:R2:W-:Y:S03]  /*2f40*/  LDGSTS.E.BYPASS.LTC128B.128 [R29+0x1100], [R10.64], !P5 ;  /* 0x011000000a1d7fae */ /* 0x0005e6000e901d46 */
[C---:B------:R-:W-:Y:S01]  /*2f50*/  HMMA.16816.F32 R16, R168.reuse, R22, RZ ;  /* 0x00000016a810723c */ /* 0x040fe200000018ff */
[----:B------:R1:W-:Y:S04]  /*2f60*/  LDGSTS.E.BYPASS.LTC128B.128 [R29+0x3100], [R4.64], !P4 ;  /* 0x03100000041d7fae */ /* 0x0003e8000e101d46 */
[----:B------:R2:W-:Y:S04]  /*2f70*/  LDGSTS.E.BYPASS.LTC128B.128 [R29+0x5100], [R8.64], !P3 ;  /* 0x05100000081d7fae */ /* 0x0005e8000d901d46 */
[----:B------:R2:W-:Y:S04]  /*2f80*/  LDGSTS.E.BYPASS.LTC128B.128 [R29+0x7100], [R2.64], !P1 ;  /* 0x07100000021d7fae */ /* 0x0005e8000c901d46 */
[----:B------:R-:W3:Y:S01]  /*2f90*/  LDSM.16.M88.4 R32, [R249] ;  /* 0x00000000f920783b */ /* 0x000ee20000000200 */
[----:B------:R-:W-:Y:S01]  /*2fa0*/  HMMA.16816.F32 R24, R168, R26, RZ ;  /* 0x0000001aa818723c */ /* 0x000fe200000018ff */
[----:B------:R-:W-:-:S02]  /*2fb0*/  IADD3 R91, R90, 0x6000, RZ ;  /* 0x000060005a5b7810 */ /* 0x000fc40007ffe0ff */
[----:B------:R-:W-:Y:S01]  /*2fc0*/  IADD3 R92, R90, 0x2000, RZ ;  /* 0x000020005a5c7810 */ /* 0x000fe20007ffe0ff */
[----:B------:R-:W-:Y:S04]  /*2fd0*/  STL [R1+0x4], R90 ;  /* 0x0000045a01007387 */ /* 0x000fe80000100800 */
[----:B------:R-:W0:Y:S02]  /*2fe0*/  LDGDEPBAR ;  /* 0x00000000000079af */ /* 0x000e240000000000 */
[C---:B------:R-:W-:Y:S08]  /*2ff0*/  HMMA.16816.F32 R20, R172.reuse, R38, R16 ;  /* 0x00000026ac14723c */ /* 0x040ff00000001810 */
[----:B-1----:R-:W-:Y:S01]  /*3000*/  HMMA.16816.F32 R4, R172, R40, R12 ;  /* 0x00000028ac04723c */ /* 0x002fe2000000180c */
[----:B--2---:R-:W1:Y:S07]  /*3010*/  LDSM.16.M88.4 R28, [R249+0x800] ;  /* 0x00080000f91c783b */ /* 0x004e6e0000000200 */
[C---:B------:R-:W-:Y:S08]  /*3020*/  HMMA.16816.F32 R12, R168.reuse, R44, RZ ;  /* 0x0000002ca80c723c */ /* 0x040ff000000018ff */
[----:B------:R-:W-:Y:S08]  /*3030*/  HMMA.16816.F32 R8, R168, R46, RZ ;  /* 0x0000002ea808723c */ /* 0x000ff000000018ff */
[C---:B------:R-:W-:Y:S08]  /*3040*/  HMMA.16816.F32 R16, R172.reuse, R42, R24 ;  /* 0x0000002aac10723c */ /* 0x040ff00000001818 */
[C---:B------:R-:W-:Y:S08]  /*3050*/  HMMA.16816.F32 R36, R172.reuse, R52, R12 ;  /* 0x00000034ac24723c */ /* 0x040ff0000000180c */
[----:B------:R-:W-:Y:S08]  /*3060*/  HMMA.16816.F32 R24, R172, R54, R8 ;  /* 0x00000036ac18723c */ /* 0x000ff00000001808 */
[----:B---3--:R-:W-:Y:S01]  /*3070*/  HMMA.16816.F32 R52, R192, R34, R20 ;  /* 0x00000022c034723c */ /* 0x008fe20000001814 */
[----:B------:R-:W2:Y:S01]  /*3080*/  LDSM.16.M88.4 R20, [R249+0x1000] ;  /* 0x00100000f914783b */ /* 0x000ea20000000200 */
[----:B------:R-:W-:-:S06]  /*3090*/  IMAD.IADD R248, R91, 0x1, R0 ;  /* 0x000000015bf87824 */ /* 0x000fcc00078e0200 */
[----:B-1----:R-:W-:Y:S08]  /*30a0*/  HMMA.16816.F32 R60, R192, R28, R4 ;  /* 0x0000001cc03c723c */ /* 0x002ff00000001804 */
[C---:B------:R-:W-:Y:S08]  /*30b0*/  HMMA.16816.F32 R4, R168.reuse, R64, RZ ;  /* 0x00000040a804723c */ /* 0x040ff000000018ff */
[----:B------:R-:W-:Y:S08]  /*30c0*/  HMMA.16816.F32 R12, R168, R66, RZ ;  /* 0x00000042a80c723c */ /* 0x000ff000000018ff */
[----:B------:R-:W-:Y:S01]  /*30d0*/  HMMA.16816.F32 R56, R192, R30, R16 ;  /* 0x0000001ec038723c */ /* 0x000fe20000001810 */
[----:B------:R-:W1:Y:S04]  /*30e0*/  LDSM.16.M88.4 R16, [R249+0x1800] ;  /* 0x00180000f910783b */ /* 0x000e680000000200 */
[----:B------:R-:W3:Y:S03]  /*30f0*/  LDSM.16.M88.4 R28, [R248+-0x6000] ;  /* 0xffa00000f81c783b */ /* 0x000ee60000000200 */
[----:B------:R-:W-:Y:S08]  /*3100*/  HMMA.16816.F32 R8, R172, R68, R4 ;  /* 0x00000044ac08723c */ /* 0x000ff00000001804 */
[----:B------:R-:W-:Y:S08]  /*3110*/  HMMA.16816.F32 R48, R192, R32, R48 ;  /* 0x00000020c030723c */ /* 0x000ff00000001830 */
[----:B------:R-:W-:Y:S01]  /*3120*/  HMMA.16816.F32 R4, R172, R70, R12 ;  /* 0x00000046ac04723c */ /* 0x000fe2000000180c */
[----:B------:R-:W-:Y:S07]  /*3130*/  LDSM.16.M88.4 R12, [R135+0x2000] ;  /* 0x00200000870c783b */ /* 0x000fee0000000200 */
[C---:B--2---:R-:W-:Y:S01]  /*3140*/  HMMA.16816.F32 R44, R192.reuse, R20, R36 ;  /* 0x00000014c02c723c */ /* 0x044fe20000001824 */
[----:B------:R-:W2:Y:S07]  /*3150*/  LDSM.16.M88.4 R36, [R248+-0x5800] ;  /* 0xffa80000f824783b */ /* 0x000eae0000000200 */
[C---:B------:R-:W-:Y:S01]  /*3160*/  HMMA.16816.F32 R40, R192.reuse, R22, R24 ;  /* 0x00000016c028723c */ /* 0x040fe20000001818 */
[----:B------:R-:W4:Y:S04]  /*3170*/  LDSM.16.M88.4 R24, [R248+-0x5000] ;  /* 0xffb00000f818783b */ /* 0x000f280000000200 */
[----:B------:R-:W4:Y:S03]  /*3180*/  LDSM.16.M88.4 R20, [R248+-0x4800] ;  /* 0xffb80000f814783b */ /* 0x000f260000000200 */
[C---:B-1----:R-:W-:Y:S08]  /*3190*/  HMMA.16816.F32 R32, R192.reuse, R16, R8 ;  /* 0x00000010c020723c */ /* 0x042ff00000001808 */
[----:B------:R-:W-:Y:S08]  /*31a0*/  HMMA.16816.F32 R16, R192, R18, R4 ;  /* 0x00000012c010723c */ /* 0x000ff00000001804 */
[C---:B---3--:R-:W-:Y:S08]  /*31b0*/  HMMA.16816.F32 R8, R196.reuse, R28, R48 ;  /* 0x0000001cc408723c */ /* 0x048ff00000001830 */
[----:B------:R-:W-:Y:S01]  /*31c0*/  HMMA.16816.F32 R4, R196, R30, R52 ;  /* 0x0000001ec404723c */ /* 0x000fe20000001834 */
[----:B------:R-:W1:Y:S01]  /*31d0*/  LDSM.16.M88.4 R52, [R135+0x2800] ;  /* 0x002800008734783b */ /* 0x000e620000000200 */
[----:B------:R-:W-:-:S06]  /*31e0*/  IADD3 R0, R90, 0x2800, RZ ;  /* 0x000028005a007810 */ /* 0x000fcc0007ffe0ff */
[C---:B--2---:R-:W-:Y:S08]  /*31f0*/  HMMA.16816.F32 R28, R196.reuse, R36, R60 ;  /* 0x00000024c41c723c */ /* 0x044ff0000000183c */
[C---:B------:R-:W-:Y:S08]  /*3200*/  HMMA.16816.F32 R36, R196.reuse, R38, R56 ;  /* 0x00000026c424723c */ /* 0x040ff00000001838 */
[C---:B----4-:R-:W-:Y:S08]  /*3210*/  HMMA.16816.F32 R56, R196.reuse, R24, R44 ;  /* 0x00000018c438723c */ /* 0x050ff0000000182c */
[C---:B------:R-:W-:Y:S08]  /*3220*/  HMMA.16816.F32 R48, R196.reuse, R26, R40 ;  /* 0x0000001ac430723c */ /* 0x040ff00000001828 */
[C---:B------:R-:W-:Y:S01]  /*3230*/  HMMA.16816.F32 R44, R196.reuse, R20, R32 ;  /* 0x00000014c42c723c */ /* 0x040fe20000001820 */
[----:B------:R-:W-:Y:S07]  /*3240*/  LDSM.16.M88.4 R32, [R0] ;  /* 0x000000000020783b */ /* 0x000fee0000000200 */
[----:B------:R-:W-:Y:S08]  /*3250*/  HMMA.16816.F32 R40, R196, R22, R16 ;  /* 0x00000016c428723c */ /* 0x000ff00000001810 */
[C---:B------:R-:W-:Y:S01]  /*3260*/  HMMA.16816.F32 R24, R200.reuse, R12, R8 ;  /* 0x0000000cc818723c */ /* 0x040fe20000001808 */
[----:B------:R-:W2:Y:S07]  /*3270*/  LDSM.16.M88.4 R8, [R135+0x3000] ;  /* 0x003000008708783b */ /* 0x000eae0000000200 */
[C---:B------:R-:W-:Y:S01]  /*3280*/  HMMA.16816.F32 R20, R200.reuse, R14, R4 ;  /* 0x0000000ec814723c */ /* 0x040fe20000001804 */
[----:B------:R-:W3:Y:S04]  /*3290*/  LDSM.16.M88.4 R4, [R135+0x3800] ;  /* 0x003800008704783b */ /* 0x000ee80000000200 */
[----:B------:R-:W4:Y:S03]  /*32a0*/  LDSM.16.M88.4 R12, [R92] ;  /* 0x000000005c0c783b */ /* 0x000f260000000200 */
[C---:B-1----:R-:W-:Y:S01]  /*32b0*/  HMMA.16816.F32 R16, R200.reuse, R52, R28 ;  /* 0x00000034c810723c */ /* 0x042fe2000000181c */
[----:B------:R-:W-:Y:S04]  /*32c0*/  STL [R1+0x8], R91 ;  /* 0x0000085b01007387 */ /* 0x000fe80000100800 */
[----:B------:R-:W-:Y:S04]  /*32d0*/  STL [R1+0x18], R92 ;  /* 0x0000185c01007387 */ /* 0x000fe80000100800 */
[----:B------:R1:W-:Y:S01]  /*32e0*/  STL [R1+0xc], R0 ;  /* 0x00000c0001007387 */ /* 0x0003e20000100800 */
[C---:B------:R-:W-:Y:S08]  /*32f0*/  HMMA.16816.F32 R36, R200.reuse, R54, R36 ;  /* 0x00000036c824723c */ /* 0x040ff00000001824 */
[----:B--2---:R-:W-:Y:S01]  /*3300*/  HMMA.16816.F32 R52, R200, R10, R48 ;  /* 0x0000000ac834723c */ /* 0x004fe20000001830 */
[----:B-1----:R-:W-:-:S07]  /*3310*/  IADD3 R0, R90, 0x3000, RZ ;  /* 0x000030005a007810 */ /* 0x002fce0007ffe0ff */
[C---:B---3--:R-:W-:Y:S01]  /*3320*/  HMMA.16816.F32 R48, R200.reuse, R4, R44 ;  /* 0x00000004c830723c */ /* 0x048fe2000000182c */
[----:B------:R-:W-:Y:S04]  /*3330*/  STL [R1+0x10], R0 ;  /* 0x0000100001007387 */ /* 0x000fe80000100800 */
[----:B------:R1:W2:Y:S03]  /*3340*/  LDSM.16.M88.4 R28, [R0] ;  /* 0x00000000001c783b */ /* 0x0002a60000000200 */
[----:B------:R-:W-:Y:S08]  /*3350*/  HMMA.16816.F32 R44, R200, R6, R40 ;  /* 0x00000006c82c723c */ /* 0x000ff00000001828 */
[----:B----4-:R-:W-:Y:S08]  /*3360*/  HMMA.16816.F32 R40, R204, R12, R24 ;  /* 0x0000000ccc28723c */ /* 0x010ff00000001818 */
[----:B------:R-:W-:Y:S01]  /*3370*/  HMMA.16816.F32 R60, R200, R8, R56 ;  /* 0x00000008c83c723c */ /* 0x000fe20000001838 */
[----:B------:R-:W-:Y:S01]  /*3380*/  LDSM.16.M88.4 R56, [R249+0x3000] ;  /* 0x00300000f938783b */ /* 0x000fe20000000200 */
[----:B-1----:R-:W-:-:S06]  /*3390*/  IADD3 R0, R90, 0x3800, RZ ;  /* 0x000038005a007810 */ /* 0x002fcc0007ffe0ff */
[C---:B------:R-:W-:Y:S01]  /*33a0*/  HMMA.16816.F32 R24, R204.reuse, R14, R20 ;  /* 0x0000000ecc18723c */ /* 0x040fe20000001814 */
[----:B------:R-:W1:Y:S04]  /*33b0*/  LDSM.16.M88.4 R12, [R249+0x2800] ;  /* 0x00280000f90c783b */ /* 0x000e680000000200 */
[----:B------:R-:W3:Y:S03]  /*33c0*/  LDSM.16.M88.4 R20, [R0] ;  /* 0x000000000014783b */ /* 0x000ee60000000200 */
[C---:B------:R-:W-:Y:S01]  /*33d0*/  HMMA.16816.F32 R8, R204.reuse, R32, R16 ;  /* 0x00000020cc08723c */ /* 0x040fe20000001810 */
[----:B------:R-:W4:Y:S07]  /*33e0*/  LDSM.16.M88.4 R16, [R249+0x2000] ;  /* 0x00200000f910783b */ /* 0x000f2e0000000200 */
[C---:B------:R-:W-:Y:S08]  /*33f0*/  HMMA.16816.F32 R4, R204.reuse, R34, R36 ;  /* 0x00000022cc04723c */ /* 0x040ff00000001824 */
[C---:B--2---:R-:W-:Y:S01]  /*3400*/  HMMA.16816.F32 R32, R204.reuse, R28, R60 ;  /* 0x0000001ccc20723c */ /* 0x044fe2000000183c */
[----:B------:R-:W-:Y:S07]  /*3410*/  LDSM.16.M88.4 R60, [R135+0x5800] ;  /* 0x00580000873c783b */ /* 0x000fee0000000200 */
[----:B------:R-:W-:Y:S08]  /*3420*/  HMMA.16816.F32 R52, R204, R30, R52 ;  /* 0x0000001ecc34723c */ /* 0x000ff00000001834 */
[----:B-1----:R-:W-:Y:S08]  /*3430*/  HMMA.16816.F32 R28, R208, R12, R8 ;  /* 0x0000000cd01c723c */ /* 0x002ff00000001808 */
[C---:B---3--:R-:W-:Y:S08]  /*3440*/  HMMA.16816.F32 R48, R204.reuse, R20, R48 ;  /* 0x00000014cc30723c */ /* 0x048ff00000001830 */
[----:B------:R-:W-:Y:S01]  /*3450*/  HMMA.16816.F32 R44, R204, R22, R44 ;  /* 0x00000016cc2c723c */ /* 0x000fe2000000182c */
[----:B------:R-:W1:Y:S07]  /*3460*/  LDSM.16.M88.4 R20, [R249+0x3800] ;  /* 0x00380000f914783b */ /* 0x000e6e0000000200 */
[C---:B----4-:R-:W-:Y:S08]  /*3470*/  HMMA.16816.F32 R40, R208.reuse, R16, R40 ;  /* 0x00000010d028723c */ /* 0x050ff00000001828 */
[C---:B------:R-:W-:Y:S01]  /*3480*/  HMMA.16816.F32 R36, R208.reuse, R18, R24 ;  /* 0x00000012d024723c */ /* 0x040fe20000001818 */
[----:B------:R-:W2:Y:S04]  /*3490*/  LDSM.16.M88.4 R16, [R248+-0x4000] ;  /* 0xffc00000f810783b */ /* 0x000ea80000000200 */
[----:B------:R-:W-:Y:S03]  /*34a0*/  LDSM.16.M88.4 R24, [R248+-0x3000] ;  /* 0xffd00000f818783b */ /* 0x000fe60000000200 */
[C---:B------:R-:W-:Y:S01]  /*34b0*/  HMMA.16816.F32 R8, R208.reuse, R14, R4 ;  /* 0x0000000ed008723c */ /* 0x040fe20000001804 */
[----:B------:R-:W3:Y:S07]  /*34c0*/  LDSM.16.M88.4 R12, [R248+-0x3800] ;  /* 0xffc80000f80c783b */ /* 0x000eee0000000200 */
[C---:B------:R-:W-:Y:S08]  /*34d0*/  HMMA.16816.F32 R4, R208.reuse, R56, R32 ;  /* 0x00000038d004723c */ /* 0x040ff00000001820 */
[C---:B------:R-:W-:Y:S08]  /*34e0*/  HMMA.16816.F32 R32, R208.reuse, R58, R52 ;  /* 0x0000003ad020723c */ /* 0x040ff00000001834 */
[C---:B-1----:R-:W-:Y:S08]  /*34f0*/  HMMA.16816.F32 R56, R208.reuse, R20, R48 ;  /* 0x00000014d038723c */ /* 0x042ff00000001830 */
[----:B------:R-:W-:Y:S01]  /*3500*/  HMMA.16816.F32 R52, R208, R22, R44 ;  /* 0x00000016d034723c */ /* 0x000fe2000000182c */
[----:B------:R-:W-:Y:S07]  /*3510*/  LDSM.16.M88.4 R20, [R135+0x4000] ;  /* 0x004000008714783b */ /* 0x000fee0000000200 */
[C---:B--2---:R-:W-:Y:S08]  /*3520*/  HMMA.16816.F32 R48, R212.reuse, R16, R40 ;  /* 0x00000010d430723c */ /* 0x044ff00000001828 */
[C---:B------:R-:W-:Y:S01]  /*3530*/  HMMA.16816.F32 R44, R212.reuse, R18, R36 ;  /* 0x00000012d42c723c */ /* 0x040fe20000001824 */
[----:B------:R-:W1:Y:S04]  /*3540*/  LDSM.16.M88.4 R16, [R135+0x4800] ;  /* 0x004800008710783b */ /* 0x000e680000000200 */
[----:B------:R-:W2:Y:S03]  /*3550*/  LDSM.16.M88.4 R36, [R248+-0x2800] ;  /* 0xffd80000f824783b */ /* 0x000ea60000000200 */
[C---:B---3--:R-:W-:Y:S08]  /*3560*/  HMMA.16816.F32 R40, R212.reuse, R12, R28 ;  /* 0x0000000cd428723c */ /* 0x048ff0000000181c */
[C---:B------:R-:W-:Y:S01]  /*3570*/  HMMA.16816.F32 R28, R212.reuse, R14, R8 ;  /* 0x0000000ed41c723c */ /* 0x040fe20000001808 */
[----:B------:R-:W3:Y:S07]  /*3580*/  LDSM.16.M88.4 R12, [R135+0x5000] ;  /* 0x00500000870c783b */ /* 0x000eee0000000200 */
[C---:B------:R-:W-:Y:S08]  /*3590*/  HMMA.16816.F32 R8, R212.reuse, R24, R4 ;  /* 0x00000018d408723c */ /* 0x040ff00000001804 */
[----:B------:R-:W-:Y:S01]  /*35a0*/  HMMA.16816.F32 R4, R212, R26, R32 ;  /* 0x0000001ad404723c */ /* 0x000fe20000001820 */
[----:B------:R-:W-:-:S02]  /*35b0*/  IADD3 R2, R90, 0x5000, RZ ;  /* 0x000050005a027810 */ /* 0x000fc40007ffe0ff */
[C---:B------:R-:W-:Y:S02]  /*35c0*/  IADD3 R64, R90.reuse, 0x4000, RZ ;  /* 0x000040005a407810 */ /* 0x040fe40007ffe0ff */
[----:B------:R-:W-:-:S03]  /*35d0*/  IADD3 R3, R90, 0x4800, RZ ;  /* 0x000048005a037810 */ /* 0x000fc60007ffe0ff */
[----:B-1----:R-:W-:Y:S08]  /*35e0*/  HMMA.16816.F32 R32, R216, R18, R28 ;  /* 0x00000012d820723c */ /* 0x002ff0000000181c */
[----:B--2---:R-:W-:Y:S08]  /*35f0*/  HMMA.16816.F32 R24, R212, R36, R56 ;  /* 0x00000024d418723c */ /* 0x004ff00000001838 */
[----:B---3--:R-:W-:Y:S01]  /*3600*/  HMMA.16816.F32 R28, R216, R12, R8 ;  /* 0x0000000cd81c723c */ /* 0x008fe20000001808 */
[----:B------:R-:W1:Y:S07]  /*3610*/  LDSM.16.M88.4 R8, [R2] ;  /* 0x000000000208783b */ /* 0x000e6e0000000200 */
[----:B------:R-:W-:Y:S08]  /*3620*/  HMMA.16816.F32 R56, R212, R38, R52 ;  /* 0x00000026d438723c */ /* 0x000ff00000001834 */
[C---:B------:R-:W-:Y:S01]  /*3630*/  HMMA.16816.F32 R36, R216.reuse, R16, R40 ;  /* 0x00000010d824723c */ /* 0x040fe20000001828 */
[----:B------:R-:W2:Y:S07]  /*3640*/  LDSM.16.M88.4 R16, [R64] ;  /* 0x000000004010783b */ /* 0x000eae0000000200 */
[C---:B------:R-:W-:Y:S01]  /*3650*/  HMMA.16816.F32 R4, R216.reuse, R14, R4 ;  /* 0x0000000ed804723c */ /* 0x040fe20000001804 */
[----:B------:R-:W3:Y:S04]  /*3660*/  LDSM.16.M88.4 R12, [R3] ;  /* 0x00000000030c783b */ /* 0x000ee80000000200 */
[----:B------:R4:W-:Y:S03]  /*3670*/  STL [R1+0x14], R0 ;  /* 0x0000140001007387 */ /* 0x0009e60000100800 */
[C---:B------:R-:W-:Y:S08]  /*3680*/  HMMA.16816.F32 R52, R216.reuse, R20, R48 ;  /* 0x00000014d834723c */ /* 0x040ff00000001830 */
[----:B------:R-:W-:Y:S01]  /*3690*/  HMMA.16816.F32 R44, R216, R22, R44 ;  /* 0x00000016d82c723c */ /* 0x000fe2000000182c */
[----:B----4-:R-:W-:-:S05]  /*36a0*/  IADD3 R0, R90, 0x5800, RZ ;  /* 0x000058005a007810 */ /* 0x010fca0007ffe0ff */
[----:B------:R-:W4:Y:S02]  /*36b0*/  LDSM.16.M88.4 R48, [R0] ;  /* 0x000000000030783b */ /* 0x000f240000000200 */
[----:B------:R-:W-:Y:S08]  /*36c0*/  HMMA.16816.F32 R20, R216, R60, R24 ;  /* 0x0000003cd814723c */ /* 0x000ff00000001818 */
[C---:B-1----:R-:W-:Y:S08]  /*36d0*/  HMMA.16816.F32 R24, R220.reuse, R8, R28 ;  /* 0x00000008dc18723c */ /* 0x042ff0000000181c */
[----:B------:R-:W-:Y:S01]  /*36e0*/  HMMA.16816.F32 R4, R220, R10, R4 ;  /* 0x0000000adc04723c */ /* 0x000fe20000001804 */
[----:B------:R-:W1:Y:S07]  /*36f0*/  LDSM.16.M88.4 R8, [R249+0x5000] ;  /* 0x00500000f908783b */ /* 0x000e6e0000000200 */
[----:B------:R-:W-:Y:S08]  /*3700*/  HMMA.16816.F32 R60, R216, R62, R56 ;  /* 0x0000003ed83c723c */ /* 0x000ff00000001838 */
[C---:B--2---:R-:W-:Y:S01]  /*3710*/  HMMA.16816.F32 R56, R220.reuse, R16, R52 ;  /* 0x00000010dc38723c */ /* 0x044fe20000001834 */
[----:B------:R-:W2:Y:S07]  /*3720*/  LDSM.16.M88.4 R52, [R249+0x5800] ;  /* 0x00580000f934783b */ /* 0x000eae0000000200 */
[C---:B------:R-:W-:Y:S01]  /*3730*/  HMMA.16816.F32 R40, R220.reuse, R18, R44 ;  /* 0x00000012dc28723c */ /* 0x040fe2000000182c */
[----:B------:R-:W2:Y:S07]  /*3740*/  LDSM.16.M88.4 R16, [R249+0x4000] ;  /* 0x00400000f910783b */ /* 0x000eae0000000200 */
[C---:B---3--:R-:W-:Y:S08]  /*3750*/  HMMA.16816.F32 R36, R220.reuse, R12, R36 ;  /* 0x0000000cdc24723c */ /* 0x048ff00000001824 */
[C---:B------:R-:W-:Y:S01]  /*3760*/  HMMA.16816.F32 R32, R220.reuse, R14, R32 ;  /* 0x0000000edc20723c */ /* 0x040fe20000001820 */
[----:B------:R-:W3:Y:S07]  /*3770*/  LDSM.16.M88.4 R12, [R249+0x4800] ;  /* 0x00480000f90c783b */ /* 0x000eee0000000200 */
[----:B----4-:R-:W-:Y:S08]  /*3780*/  HMMA.16816.F32 R20, R220, R48, R20 ;  /* 0x00000030dc14723c */ /* 0x010ff00000001814 */
[C---:B-1----:R-:W-:Y:S08]  /*3790*/  HMMA.16816.F32 R24, R224.reuse, R8, R24 ;  /* 0x00000008e018723c */ /* 0x042ff00000001818 */
[C---:B------:R-:W-:Y:S08]  /*37a0*/  HMMA.16816.F32 R8, R224.reuse, R10, R4 ;  /* 0x0000000ae008723c */ /* 0x040ff00000001804 */
[----:B--2---:R-:W-:Y:S01]  /*37b0*/  HMMA.16816.F32 R4, R224, R52, R20 ;  /* 0x00000034e004723c */ /* 0x004fe20000001814 */
[----:B------:R-:W1:Y:S07]  /*37c0*/  LDSM.16.M88.4 R20, [R248+-0x2000] ;  /* 0xffe00000f814783b */ /* 0x000e6e0000000200 */
[----:B------:R-:W-:Y:S08]  /*37d0*/  HMMA.16816.F32 R60, R220, R50, R60 ;  /* 0x00000032dc3c723c */ /* 0x000ff0000000183c */
[C---:B------:R-:W-:Y:S08]  /*37e0*/  HMMA.16816.F32 R48, R224.reuse, R16, R56 ;  /* 0x00000010e030723c */ /* 0x040ff00000001838 */
[C---:B------:R-:W-:Y:S01]  /*37f0*/  HMMA.16816.F32 R44, R224.reuse, R18, R40 ;  /* 0x00000012e02c723c */ /* 0x040fe20000001828 */
[----:B------:R-:W2:Y:S04]  /*3800*/  LDSM.16.M88.4 R16, [R248+-0x1800] ;  /* 0xffe80000f810783b */ /* 0x000ea80000000200 */
[----:B------:R-:W-:Y:S03]  /*3810*/  LDSM.16.M88.4 R40, [R248+-0x800] ;  /* 0xfff80000f828783b */ /* 0x000fe60000000200 */
[C---:B---3--:R-:W-:Y:S08]  /*3820*/  HMMA.16816.F32 R36, R224.reuse, R12, R36 ;  /* 0x0000000ce024723c */ /* 0x048ff00000001824 */
[C---:B------:R-:W-:Y:S01]  /*3830*/  HMMA.16816.F32 R28, R224.reuse, R14, R32 ;  /* 0x0000000ee01c723c */ /* 0x040fe20000001820 */
[----:B------:R-:W3:Y:S07]  /*3840*/  LDSM.16.M88.4 R12, [R248+-0x1000] ;  /* 0xfff00000f80c783b */ /* 0x000eee0000000200 */
[----:B------:R-:W-:Y:S08]  /*3850*/  HMMA.16816.F32 R56, R224, R54, R60 ;  /* 0x00000036e038723c */ /* 0x000ff0000000183c */
[C---:B-1----:R-:W-:Y:S08]  /*3860*/  HMMA.16816.F32 R52, R228.reuse, R20, R48 ;  /* 0x00000014e434723c */ /* 0x042ff00000001830 */
[C---:B------:R-:W-:Y:S01]  /*3870*/  HMMA.16816.F32 R48, R228.reuse, R22, R44 ;  /* 0x00000016e430723c */ /* 0x040fe2000000182c */
[----:B------:R-:W1:Y:S07]  /*3880*/  LDSM.16.M88.4 R20, [R135+0x6800] ;  /* 0x006800008714783b */ /* 0x000e6e0000000200 */
[C---:B--2---:R-:W-:Y:S08]  /*3890*/  HMMA.16816.F32 R44, R228.reuse, R16, R36 ;  /* 0x00000010e42c723c */ /* 0x044ff00000001824 */
[C---:B------:R-:W-:Y:S01]  /*38a0*/  HMMA.16816.F32 R36, R228.reuse, R18, R28 ;  /* 0x00000012e424723c */ /* 0x040fe2000000181c */
[----:B------:R-:W-:Y:S07]  /*38b0*/  LDSM.16.M88.4 R16, [R135+0x7000] ;  /* 0x007000008710783b */ /* 0x000fee0000000200 */
[C---:B---3--:R-:W-:Y:S01]  /*38c0*/  HMMA.16816.F32 R32, R228.reuse, R12, R24 ;  /* 0x0000000ce420723c */ /* 0x048fe20000001818 */
[----:B------:R-:W2:Y:S07]  /*38d0*/  LDSM.16.M88.4 R24, [R135+0x6000] ;  /* 0x006000008718783b */ /* 0x000eae0000000200 */
[C---:B------:R-:W-:Y:S01]  /*38e0*/  HMMA.16816.F32 R28, R228.reuse, R14, R8 ;  /* 0x0000000ee41c723c */ /* 0x040fe20000001808 */
[----:B------:R-:W3:Y:S07]  /*38f0*/  LDSM.16.M88.4 R12, [R135+0x7800] ;  /* 0x00780000870c783b */ /* 0x000eee0000000200 */
[C---:B------:R-:W-:Y:S08]  /*3900*/  HMMA.16816.F32 R8, R228.reuse, R40, R4 ;  /* 0x00000028e408723c */ /* 0x040ff00000001804 */
[----:B------:R-:W-:Y:S01]  /*3910*/  HMMA.16816.F32 R4, R228, R42, R56 ;  /* 0x0000002ae404723c */ /* 0x000fe20000001838 */
[----:B------:R-:W-:Y:S04]  /*3920*/  STL [R1+0x28], R64 ;  /* 0x0000284001007387 */ /* 0x000fe80000100800 */
[----:B------:R-:W-:Y:S04]  /*3930*/  STL [R1+0x1c], R3 ;  /* 0x00001c0301007387 */ /* 0x000fe80000100800 */
[----:B------:R4:W-:Y:S04]  /*3940*/  STL [R1+0x20], R2 ;  /* 0x0000200201007387 */ /* 0x0009e80000100800 */
[----:B------:R3:W-:Y:S01]  /*3950*/  STL [R1+0x24], R0 ;  /* 0x0000240001007387 */ /* 0x0007e20000100800 */
[C---:B-1----:R-:W-:Y:S08]  /*3960*/  HMMA.16816.F32 R40, R232.reuse, R20, R44 ;  /* 0x00000014e828723c */ /* 0x042ff0000000182c */
[C---:B--2---:R-:W-:Y:S08]  /*3970*/  HMMA.16816.F32 R52, R232.reuse, R24, R52 ;  /* 0x00000018e834723c */ /* 0x044ff00000001834 */
[----:B------:R-:W-:Y:S01]  /*3980*/  HMMA.16816.F32 R48, R232, R26, R48 ;  /* 0x0000001ae830723c */ /* 0x000fe20000001830 */
[----:B----4-:R-:W-:-:S02]  /*3990*/  IADD3 R2, R90, 0x7000, RZ ;  /* 0x000070005a027810 */ /* 0x010fc40007ffe0ff */
[----:B---3--:R-:W-:-:S05]  /*39a0*/  IADD3 R0, R90, 0x7800, RZ ;  /* 0x000078005a007810 */ /* 0x008fca0007ffe0ff */
[C---:B------:R-:W-:Y:S01]  /*39b0*/  HMMA.16816.F32 R36, R232.reuse, R22, R36 ;  /* 0x00000016e824723c */ /* 0x040fe20000001824 */
[----:B------:R-:W1:Y:S07]  /*39c0*/  LDSM.16.M88.4 R20, [R91] ;  /* 0x000000005b14783b */ /* 0x000e6e0000000200 */
[C---:B------:R-:W-:Y:S01]  /*39d0*/  HMMA.16816.F32 R24, R232.reuse, R12, R8 ;  /* 0x0000000ce818723c */ /* 0x040fe20000001808 */
[----:B------:R-:W-:Y:S07]  /*39e0*/  LDSM.16.M88.4 R8, [R0] ;  /* 0x000000000008783b */ /* 0x000fee0000000200 */
[----:B------:R-:W-:Y:S01]  /*39f0*/  HMMA.16816.F32 R4, R232, R14, R4 ;  /* 0x0000000ee804723c */ /* 0x000fe20000001804 */
[----:B------:R-:W2:Y:S01]  /*3a00*/  LDSM.16.M88.4 R12, [R2] ;  /* 0x00000000020c783b */ /* 0x000ea20000000200 */
[----:B------:R-:W-:-:S06]  /*3a10*/  IADD3 R3, R90, 0x6800, RZ ;  /* 0x000068005a037810 */ /* 0x000fcc0007ffe0ff */
[C---:B------:R-:W-:Y:S08]  /*3a20*/  HMMA.16816.F32 R32, R232.reuse, R16, R32 ;  /* 0x00000010e820723c */ /* 0x040ff00000001820 */
[----:B------:R-:W-:Y:S01]  /*3a30*/  HMMA.16816.F32 R28, R232, R18, R28 ;  /* 0x00000012e81c723c */ /* 0x000fe2000000181c */
[----:B------:R-:W3:Y:S07]  /*3a40*/  LDSM.16.M88.4 R16, [R3] ;  /* 0x000000000310783b */ /* 0x000eee0000000200 */
[C---:B-1----:R-:W-:Y:S08]  /*3a50*/  HMMA.16816.F32 R68, R236.reuse, R20, R52 ;  /* 0x00000014ec44723c */ /* 0x042ff00000001834 */
[C---:B------:R-:W-:Y:S08]  /*3a60*/  HMMA.16816.F32 R44, R236.reuse, R22, R48 ;  /* 0x00000016ec2c723c */ /* 0x040ff00000001830 */
[C---:B--2---:R-:W-:Y:S08]  /*3a70*/  HMMA.16816.F32 R32, R236.reuse, R12, R32 ;  /* 0x0000000cec20723c */ /* 0x044ff00000001820 */
[C---:B------:R-:W-:Y:S01]  /*3a80*/  HMMA.16816.F32 R28, R236.reuse, R14, R28 ;  /* 0x0000000eec1c723c */ /* 0x040fe2000000181c */
[----:B------:R-:W1:Y:S07]  /*3a90*/  LDSM.16.M88.4 R12, [R249+0x6000] ;  /* 0x00600000f90c783b */ /* 0x000e6e0000000200 */
[C---:B------:R-:W-:Y:S08]  /*3aa0*/  HMMA.16816.F32 R24, R236.reuse, R8, R24 ;  /* 0x00000008ec18723c */ /* 0x040ff00000001818 */
[C---:B------:R-:W-:Y:S01]  /*3ab0*/  HMMA.16816.F32 R20, R236.reuse, R10, R4 ;  /* 0x0000000aec14723c */ /* 0x040fe20000001804 */
[----:B------:R-:W2:Y:S04]  /*3ac0*/  LDSM.16.M88.4 R8, [R249+0x6800] ;  /* 0x00680000f908783b */ /* 0x000ea80000000200 */
[----:B------:R-:W4:Y:S03]  /*3ad0*/  LDSM.16.M88.4 R4, [R249+0x7000] ;  /* 0x00700000f904783b */ /* 0x000f260000000200 */
        /* <DEDUP_REMOVED lines=9> */
[C---:B----4-:R-:W-:Y:S08]  /*3b70*/  HMMA.16816.F32 R52, R240.reuse, R4, R32 ;  /* 0x00000004f034723c */ /* 0x050ff00000001820 */
[----:B------:R-:W-:Y:S01]  /*3b80*/  HMMA.16816.F32 R48, R240, R6, R28 ;  /* 0x00000006f030723c */ /* 0x000fe2000000181c */
[----:B------:R-:W4:Y:S04]  /*3b90*/  LDSM.16.M88.4 R4, [R248+0x1000] ;  /* 0x00100000f804783b */ /* 0x000f280000000200 */
[----:B------:R-:W4:Y:S01]  /*3ba0*/  LDSM.16.M88.4 R28, [R248+0x1800] ;  /* 0x00180000f81c783b */ /* 0x000f220000000200 */
[----:B------:R-:W-:Y:S01]  /*3bb0*/  ISETP.GT.AND P0, PT, R72, R133, PT ;  /* 0x000000854800720c */ /* 0x000fe20003f04270 */
[----:B------:R-:W-:-:S04]  /*3bc0*/  DEPBAR.LE SB0, 0x0 ;  /* 0x000080000000791a */ /* 0x000fc80000000000 */
[C---:B---3--:R-:W-:Y:S08]  /*3bd0*/  HMMA.16816.F32 R44, R240.reuse, R16, R24 ;  /* 0x00000010f02c723c */ /* 0x048ff00000001818 */
[----:B------:R-:W-:Y:S08]  /*3be0*/  HMMA.16816.F32 R36, R240, R18, R20 ;  /* 0x00000012f024723c */ /* 0x000ff00000001814 */
[C---:B-1----:R-:W-:Y:S08]  /*3bf0*/  HMMA.16816.F32 R40, R244.reuse, R12, R68 ;  /* 0x0000000cf428723c */ /* 0x042ff00000001844 */
[C---:B--2---:R-:W-:Y:S08]  /*3c00*/  HMMA.16816.F32 R24, R244.reuse, R8, R60 ;  /* 0x00000008f418723c */ /* 0x044ff0000000183c */
[C---:B------:R-:W-:Y:S08]  /*3c10*/  HMMA.16816.F32 R32, R244.reuse, R14, R64 ;  /* 0x0000000ef420723c */ /* 0x040ff00000001840 */
[C---:B------:R-:W-:Y:S08]  /*3c20*/  HMMA.16816.F32 R20, R244.reuse, R10, R56 ;  /* 0x0000000af414723c */ /* 0x040ff00000001838 */
[C---:B----4-:R-:W-:Y:S08]  /*3c30*/  HMMA.16816.F32 R16, R244.reuse, R4, R52 ;  /* 0x00000004f410723c */ /* 0x050ff00000001834 */
[C---:B------:R-:W-:Y:S08]  /*3c40*/  HMMA.16816.F32 R12, R244.reuse, R6, R48 ;  /* 0x00000006f40c723c */ /* 0x040ff00000001830 */
[C---:B------:R-:W-:Y:S08]  /*3c50*/  HMMA.16816.F32 R8, R244.reuse, R28, R44 ;  /* 0x0000001cf408723c */ /* 0x040ff0000000182c */
[----:B------:R-:W-:Y:S01]  /*3c60*/  HMMA.16816.F32 R4, R244, R30, R36 ;  /* 0x0000001ef404723c */ /* 0x000fe20000001824 */
[----:B------:R1:W-:Y:S04]  /*3c70*/  STL [R1+0x2c], R3 ;  /* 0x00002c0301007387 */ /* 0x0003e80000100800 */
[----:B------:R2:W-:Y:S04]  /*3c80*/  STL [R1+0x30], R2 ;  /* 0x0000300201007387 */ /* 0x0005e80000100800 */
[----:B------:R3:W-:Y:S01]  /*3c90*/  STL [R1+0x34], R0 ;  /* 0x0000340001007387 */ /* 0x0007e20000100800 */
[----:B------:R-:W-:-:S02]  /*3ca0*/  FMUL.FTZ R40, R40, c[0x0][0x320] ;  /* 0x0000c80028287a20 */ /* 0x000fc40000410000 */
[----:B------:R-:W-:Y:S02]  /*3cb0*/  FMUL.FTZ R42, R42, c[0x0][0x320] ;  /* 0x0000c8002a2a7a20 */ /* 0x000fe40000410000 */
[----:B------:R-:W-:Y:S02]  /*3cc0*/  FMUL.FTZ R43, R43, c[0x0][0x320] ;  /* 0x0000c8002b2b7a20 */ /* 0x000fe40000410000 */
[----:B------:R-:W-:Y:S02]  /*3cd0*/  FMUL.FTZ R24, R24, c[0x0][0x320] ;  /* 0x0000c80018187a20 */ /* 0x000fe40000410000 */
[----:B------:R-:W-:Y:S01]  /*3ce0*/  FMUL.FTZ R25, R25, c[0x0][0x320] ;  /* 0x0000c80019197a20 */ /* 0x000fe20000410000 */
[C---:B-1----:R-:W-:Y:S02]  /*3cf0*/  IADD3 R3, R90.reuse, 0x1800, RZ ;  /* 0x000018005a037810 */ /* 0x042fe40007ffe0ff */
[C---:B--2---:R-:W-:Y:S02]  /*3d00*/  IADD3 R2, R90.reuse, 0x1000, RZ ;  /* 0x000010005a027810 */ /* 0x044fe40007ffe0ff */
[----:B---3--:R-:W-:Y:S01]  /*3d10*/  IADD3 R0, R90, 0x800, RZ ;  /* 0x000008005a007810 */ /* 0x008fe20007ffe0ff */
[----:B------:R1:W-:Y:S01]  /*3d20*/  STL [R1+0x44], R3 ;  /* 0x0000440301007387 */ /* 0x0003e20000100800 */
[----:B------:R-:W-:-:S03]  /*3d30*/  FMUL.FTZ R41, R41, c[0x0][0x320] ;  /* 0x0000c80029297a20 */ /* 0x000fc60000410000 */
[----:B------:R1:W-:Y:S01]  /*3d40*/  STL [R1+0x3c], R0 ;  /* 0x00003c0001007387 */ /* 0x0003e20000100800 */
[----:B------:R-:W-:-:S03]  /*3d50*/  FMUL.FTZ R32, R32, c[0x0][0x320] ;  /* 0x0000c80020207a20 */ /* 0x000fc60000410000 */
[----:B------:R1:W-:Y:S01]  /*3d60*/  STL [R1+0x40], R2 ;  /* 0x0000400201007387 */ /* 0x0003e20000100800 */
[----:B------:R-:W-:Y:S02]  /*3d70*/  FMUL.FTZ R33, R33, c[0x0][0x320] ;  /* 0x0000c80021217a20 */ /* 0x000fe40000410000 */
[----:B------:R-:W-:Y:S02]  /*3d80*/  FMUL.FTZ R34, R34, c[0x0][0x320] ;  /* 0x0000c80022227a20 */ /* 0x000fe40000410000 */
[----:B------:R-:W-:Y:S02]  /*3d90*/  FMUL.FTZ R35, R35, c[0x0][0x320] ;  /* 0x0000c80023237a20 */ /* 0x000fe40000410000 */
[----:B------:R-:W-:Y:S02]  /*3da0*/  FMUL.FTZ R26, R26, c[0x0][0x320] ;  /* 0x0000c8001a1a7a20 */ /* 0x000fe40000410000 */
[----:B------:R-:W-:Y:S02]  /*3db0*/  FMUL.FTZ R27, R27, c[0x0][0x320] ;  /* 0x0000c8001b1b7a20 */ /* 0x000fe40000410000 */
[----:B------:R-:W-:-:S02]  /*3dc0*/  FMUL.FTZ R20, R20, c[0x0][0x320] ;  /* 0x0000c80014147a20 */ /* 0x000fc40000410000 */
        /* <DEDUP_REMOVED lines=18> */
[----:B------:R-:W-:Y:S01]  /*3ef0*/  FMUL.FTZ R7, R7, c[0x0][0x320] ;  /* 0x0000c80007077a20 */ /* 0x000fe20000410000 */
[----:B------:R1:W2:Y:S08]  /*3f00*/  MUFU.TANH R44, R40 ;  /* 0x00000028002c7308 */ /* 0x0002b00000002400 */
[----:B------:R1:W3:Y:S08]  /*3f10*/  MUFU.TANH R49, R42 ;  /* 0x0000002a00317308 */ /* 0x0002f00000002400 */
[----:B------:R1:W4:Y:S08]  /*3f20*/  MUFU.TANH R48, R43 ;  /* 0x0000002b00307308 */ /* 0x0003300000002400 */
[----:B------:R1:W1:Y:S08]  /*3f30*/  MUFU.TANH R31, R24 ;  /* 0x00000018001f7308 */ /* 0x0002700000002400 */
        /* <DEDUP_REMOVED lines=13> */
[----:B------:R-:W1:Y:S08]  /*4010*/  MUFU.TANH R41, R41 ;  /* 0x0000002900297308 */ /* 0x000e700000002400 */
        /* <DEDUP_REMOVED lines=13> */
[----:B------:R1:W1:Y:S01]  /*40f0*/  MUFU.TANH R26, R7 ;  /* 0x00000007001a7308 */ /* 0x0002620000002400 */
[----:B------:R-:W-:Y:S01]  /*4100*/  BSSY B0, `(.L_x_1042) ;  /* 0x000005c000007945 */ /* 0x000fe20003800000 */
[----:B------:R-:W-:Y:S01]  /*4110*/  BAR.SYNC.DEFER_BLOCKING 0x0 ;  /* 0x0000000000007b1d */ /* 0x000fe20000010000 */
[----:B------:R-:W-:-:S05]  /*4120*/  ISETP.GT.AND P6, PT, R77, 0x3f, PT ;  /* 0x0000003f4d00780c */ /* 0x000fca0003fc4270 */
[----:B------:R-:W-:Y:S05]  /*4130*/  @!P0 BRA `(.L_x_1043) ;  /* 0x0000058000008947 */ /* 0x000fea0003800000 */
[----:B--234-:R-:W-:Y:S01]  /*4140*/  ISETP.NE.AND P2, PT, R87, 0x1, PT ;  /* 0x000000015700780c */ /* 0x01cfe20003f45270 */
[----:B-1----:R-:W-:Y:S02]  /*4150*/  IMAD R2, R72, 0x40, R132 ;  /* 0x0000004048027824 */ /* 0x002fe400078e0284 */
[----:B------:R-:W-:-:S03]  /*4160*/  IMAD.MOV.U32 R6, RZ, RZ, RZ ;  /* 0x000000ffff067224 */ /* 0x000fc600078e00ff */
[----:B------:R-:W-:-:S05]  /*4170*/  IADD3 R2, R2, -0x40, R77 ;  /* 0xffffffc002027810 */ /* 0x000fca0007ffe04d */
[----:B------:R-:W-:Y:S02]  /*4180*/  IMAD.MOV.U32 R0, RZ, RZ, R2 ;  /* 0x000000ffff007224 */ /* 0x000fe400078e0002 */
        /* <DEDUP_REMOVED lines=8> */
[----:B------:R-:W-:-:S05]  /*4210*/  IMAD R2, R0, c[0x0][0x2b8], R2 ;  /* 0x0000ae0000027a24 */ /* 0x000fca00078e0202 */
[----:B------:R-:W-:Y:S01]  /*4220*/  SHF.R.S32.HI R0, RZ, 0x1f, R2 ;  /* 0x0000001fff007819 */ /* 0x000fe20000011402 */
[----:B------:R1:W-:Y:S04]  /*4230*/  STL [R1+0x8c], R2 ;  /* 0x00008c0201007387 */ /* 0x0003e80000100800 */
[----:B------:R-:W-:-:S04]  /*4240*/  IMAD R0, R0, c[0x0][0x1e0], RZ ;  /* 0x0000780000007a24 */ /* 0x000fc800078e02ff */
[C---:B------:R-:W-:Y:S02]  /*4250*/  IMAD R0, R2.reuse, c[0x0][0x1e4], R0 ;  /* 0x0000790002007a24 */ /* 0x040fe400078e0200 */
[----:B-1----:R-:W-:-:S04]  /*4260*/  IMAD.WIDE.U32 R2, R2, c[0x0][0x1e0], RZ ;  /* 0x0000780002027a25 */ /* 0x002fc800078e00ff */
[----:B------:R-:W-:Y:S01]  /*4270*/  IMAD.IADD R3, R3, 0x1, R0 ;  /* 0x0000000103037824 */ /* 0x000fe200078e0200 */
[----:B--2---:R1:W-:Y:S01]  /*4280*/  STL [R1+0x84], R6 ;  /* 0x0000840601007387 */ /* 0x0043e20000100800 */
[----:B------:R-:W-:Y:S02]  /*4290*/  SHF.R.S32.HI R0, RZ, 0x1f, R6 ;  /* 0x0000001fff007819 */ /* 0x000fe40000011406 */
[----:B------:R-:W-:-:S04]  /*42a0*/  IMAD.WIDE.U32 R2, R6, c[0x0][0x1f0], R2 ;  /* 0x00007c0006027a25 */ /* 0x000fc800078e0002 */
[----:B------:R-:W-:-:S04]  /*42b0*/  IMAD R0, R0, c[0x0][0x1f0], RZ ;  /* 0x00007c0000007a24 */ /* 0x000fc800078e02ff */
[----:B------:R-:W-:Y:S01]  /*42c0*/  IMAD R5, R6, c[0x0][0x1f4], R0 ;  /* 0x00007d0006057a24 */ /* 0x000fe200078e0200 */
[----:B------:R-:W-:-:S04]  /*42d0*/  IADD3 R0, P0, R84, R2, RZ ;  /* 0x0000000254007210 */ /* 0x000fc80007f1e0ff */
[----:B------:R-:W-:Y:S02]  /*42e0*/  IADD3.X R5, R83, R3, R5, P0, !PT ;  /* 0x0000000353057210 */ /* 0x000fe400007fe405 */
[----:B------:R-:W-:-:S04]  /*42f0*/  LEA R15, P0, R0, c[0x0][0x1c8], 0x1 ;  /* 0x00007200000f7a11 */ /* 0x000fc800078008ff */
[----:B------:R-:W-:Y:S01]  /*4300*/  LEA.HI.X R5, R0, c[0x0][0x1cc], R5, 0x1, P0 ;  /* 0x0000730000057a11 */ /* 0x000fe200000f0c05 */
[----:B------:R-:W-:Y:S06]  /*4310*/  BRA.DIV ~URZ, `(.L_x_1044) ;  /* 0x0000d7a27f007947 */ /* 0x000fec000b800000 */
[----:B------:R2:W3:Y:S02]  /*4320*/  SHFL.IDX PT, R4, R5, RZ, 0x181f ;  /* 0x00181fff05047589 */ /* 0x0004e400000e0000 */
.L_x_1082:
[----:B------:R-:W-:Y:S05]  /*4330*/  BRA.DIV ~URZ, `(.L_x_1045) ;  /* 0x0000d7f27f007947 */ /* 0x000fea000b800000 */
[----:B------:R-:W4:Y:S04]  /*4340*/  LDL R2, [R1+0x88] ;  /* 0x0000880001027983 */ /* 0x000f280000100800 */
[----:B------:R-:W5:Y:S04]  /*4350*/  LDL R51, [R1+0x9c] ;  /* 0x00009c0001337983 */ /* 0x000f680000100800 */
[----:B--2---:R-:W2:Y:S04]  /*4360*/  LDL R50, [R1+0x98] ;  /* 0x0000980001327983 */ /* 0x004ea80000100800 */
[----:B---3--:R-:W3:Y:S04]  /*4370*/  LDL R19, [R1+0x94] ;  /* 0x0000940001137983 */ /* 0x008ee80000100800 */
[----:B------:R-:W3:Y:S04]  /*4380*/  LDL R18, [R1+0x54] ;  /* 0x0000540001127983 */ /* 0x000ee80000100800 */
[----:B------:R-:W1:Y:S02]  /*4390*/  SHFL.IDX PT, R0, R15, RZ, 0x181f ;  /* 0x00181fff0f007589 */ /* 0x000e6400000e0000 */
[----:B-1----:R-:W-:-:S02]  /*43a0*/  IADD3 R10, P1, R0, R80, RZ ;  /* 0x00000050000a7210 */ /* 0x002fc40007f3e0ff */
[C---:B------:R-:W-:Y:S02]  /*43b0*/  IADD3 R8, P0, R0.reuse, R79, RZ ;  /* 0x0000004f00087210 */ /* 0x040fe40007f1e0ff */
[----:B------:R-:W-:Y:S01]  /*43c0*/  IADD3 R6, P5, R0, R81, RZ ;  /* 0x0000005100067210 */ /* 0x000fe20007fbe0ff */
[C---:B------:R-:W-:Y:S02]  /*43d0*/  IMAD.X R11, R4.reuse, 0x1, R73, P1 ;  /* 0x00000001040b7824 */ /* 0x040fe400008e0649 */
[C---:B------:R-:W-:Y:S02]  /*43e0*/  IMAD.X R9, R4.reuse, 0x1, R74, P0 ;  /* 0x0000000104097824 */ /* 0x040fe400000e064a */
[----:B------:R-:W-:Y:S01]  /*43f0*/  IMAD.X R7, R4, 0x1, R75, P5 ;  /* 0x0000000104077824 */ /* 0x000fe200028e064b */
[----:B----4-:R-:W-:Y:S02]  /*4400*/  ISETP.GE.AND P3, PT, R2, c[0x0][0x1d4], PT ;  /* 0x0000750002007a0c */ /* 0x010fe40003f66270 */
[----:B------:R-:W-:-:S02]  /*4410*/  IADD3 R2, P4, R0, R82, RZ ;  /* 0x0000005200027210 */ /* 0x000fc40007f9e0ff */
[----:B-----5:R-:W-:Y:S01]  /*4420*/  ISETP.GE.AND P2, PT, R51, c[0x0][0x1d4], PT ;  /* 0x0000750033007a0c */ /* 0x020fe20003f46270 */
[----:B------:R-:W1:Y:S01]  /*4430*/  SHFL.IDX PT, R0, R15, 0x1, 0x181f ;  /* 0x00381f000f007f89 */ /* 0x000e6200000e0000 */
[----:B------:R-:W-:Y:S01]  /*4440*/  SEL R14, RZ, 0x10, P3 ;  /* 0x00000010ff0e7807 */ /* 0x000fe20001800000 */
[----:B------:R-:W-:Y:S01]  /*4450*/  IMAD.X R3, R4, 0x1, R76, P4 ;  /* 0x0000000104037824 */ /* 0x000fe200020e064c */
[----:B--2---:R-:W-:Y:S01]  /*4460*/  ISETP.GE.AND P1, PT, R50, c[0x0][0x1d4], PT ;  /* 0x0000750032007a0c */ /* 0x004fe20003f26270 */
[----:B------:R2:W4:Y:S01]  /*4470*/  SHFL.IDX PT, R4, R5, 0x1, 0x181f ;  /* 0x00381f0005047f89 */ /* 0x00052200000e0000 */
[----:B------:R-:W-:Y:S02]  /*4480*/  SEL R13, RZ, 0x10, P2 ;  /* 0x00000010ff0d7807 */ /* 0x000fe40001000000 */
[----:B---3--:R-:W-:Y:S02]  /*4490*/  ISETP.GE.AND P0, PT, R19, c[0x0][0x1d4], PT ;  /* 0x0000750013007a0c */ /* 0x008fe40003f06270 */
[----:B------:R-:W-:Y:S01]  /*44a0*/  SEL R12, RZ, 0x10, P1 ;  /* 0x00000010ff0c7807 */ /* 0x000fe20000800000 */
[----:B------:R3:W-:Y:S04]  /*44b0*/  LDGSTS.E.BYPASS.LTC128B.128 [R18+0x10100], [R10.64], !P3 ;  /* 0x101000000a127fae */ /* 0x0007e8000d901d46 */
[----:B------:R3:W-:Y:S04]  /*44c0*/  LDGSTS.E.BYPASS.LTC128B.128 [R18+0x12100], [R8.64], !P2 ;  /* 0x1210000008127fae */ /* 0x0007e8000d101d46 */
[----:B------:R3:W-:Y:S04]  /*44d0*/  LDGSTS.E.BYPASS.LTC128B.128 [R18+0x14100], [R6.64], !P1 ;  /* 0x1410000006127fae */ /* 0x0007e8000c901d46 */
[----:B------:R3:W-:Y:S01]  /*44e0*/  LDGSTS.E.BYPASS.LTC128B.128 [R18+0x16100], [R2.64], !P0 ;  /* 0x1610000002127fae */ /* 0x0007e2000c101d46 */
[----:B--2---:R-:W-:-:S03]  /*44f0*/  SEL R5, RZ, 0x10, P0 ;  /* 0x00000010ff057807 */ /* 0x004fc60000000000 */
.L_x_1083:
[----:B-1----:R-:W2:Y:S01]  /*4500*/  LDL R15, [R1+0x54] ;  /* 0x00005400010f7983 */ /* 0x002ea20000100800 */
[----:B---3--:R-:W-:-:S02]  /*4510*/  IADD3 R2, -R13, 0x10, RZ ;  /* 0x000000100d027810 */ /* 0x008fc40007ffe1ff */
[----:B------:R-:W-:Y:S02]  /*4520*/  IADD3 R10, -R14, 0x10, RZ ;  /* 0x000000100e0a7810 */ /* 0x000fe40007ffe1ff */
[----:B------:R-:W-:Y:S02]  /*4530*/  LOP3.LUT R2, R2, 0xf, RZ, 0xc0, !PT ;  /* 0x0000000f02027812 */ /* 0x000fe400078ec0ff */
[----:B------:R-:W-:Y:S02]  /*4540*/  IADD3 R6, -R12, 0x10, RZ ;  /* 0x000000100c067810 */ /* 0x000fe40007ffe1ff */
[----:B------:R-:W-:Y:S02]  /*4550*/  LOP3.LUT R10, R10, 0xf, RZ, 0xc0, !PT ;  /* 0x0000000f0a0a7812 */ /* 0x000fe400078ec0ff */
[----:B------:R-:W-:Y:S02]  /*4560*/  IADD3 R8, P5, P4, R2, R0, R79 ;  /* 0x0000000002087210 */ /* 0x000fe40007cbe04f */
[----:B------:R-:W-:-:S02]  /*4570*/  IADD3 R2, -R5, 0x10, RZ ;  /* 0x0000001005027810 */ /* 0x000fc40007ffe1ff */
[----:B------:R-:W-:Y:S02]  /*4580*/  LOP3.LUT R6, R6, 0xf, RZ, 0xc0, !PT ;  /* 0x0000000f06067812 */ /* 0x000fe400078ec0ff */
[-C--:B------:R-:W-:Y:S02]  /*4590*/  IADD3 R10, P1, P0, R10, R0.reuse, R80 ;  /* 0x000000000a0a7210 */ /* 0x080fe4000783e050 */
[----:B------:R-:W-:Y:S02]  /*45a0*/  LOP3.LUT R2, R2, 0xf, RZ, 0xc0, !PT ;  /* 0x0000000f02027812 */ /* 0x000fe400078ec0ff */
[----:B------:R-:W-:Y:S02]  /*45b0*/  IADD3 R6, P3, P2, R6, R0, R81 ;  /* 0x0000000006067210 */ /* 0x000fe40007a7e051 */
[----:B----4-:R-:W-:Y:S02]  /*45c0*/  IADD3.X R11, RZ, R4, R73, P1, P0 ;  /* 0x00000004ff0b7210 */ /* 0x010fe40000fe0449 */
[----:B------:R-:W-:-:S02]  /*45d0*/  IADD3 R2, P1, P0, R2, R0, R82 ;  /* 0x0000000002027210 */ /* 0x000fc4000783e052 */
[-C--:B------:R-:W-:Y:S02]  /*45e0*/  IADD3.X R7, RZ, R4.reuse, R75, P3, P2 ;  /* 0x00000004ff077210 */ /* 0x080fe40001fe444b */
[----:B------:R-:W-:Y:S02]  /*45f0*/  ISETP.NE.U32.AND P3, PT, R14, RZ, PT ;  /* 0x000000ff0e00720c */ /* 0x000fe40003f65070 */
[----:B------:R-:W-:Y:S02]  /*4600*/  ISETP.NE.U32.AND P2, PT, R13, RZ, PT ;  /* 0x000000ff0d00720c */ /* 0x000fe40003f45070 */
[----:B------:R-:W-:Y:S02]  /*4610*/  IADD3.X R3, RZ, R4, R76, P1, P0 ;  /* 0x00000004ff037210 */ /* 0x000fe40000fe044c */
[----:B------:R-:W-:Y:S02]  /*4620*/  ISETP.NE.U32.AND P1, PT, R12, RZ, PT ;  /* 0x000000ff0c00720c */ /* 0x000fe40003f25070 */
[----:B------:R-:W-:-:S02]  /*4630*/  ISETP.NE.U32.AND P0, PT, R5, RZ, PT ;  /* 0x000000ff0500720c */ /* 0x000fc40003f05070 */
[----:B------:R-:W-:-:S03]  /*4640*/  IADD3.X R9, RZ, R4, R74, P5, P4 ;  /* 0x00000004ff097210 */ /* 0x000fc60002fe844a */
[----:B------:R-:W-:Y:S01]  /*4650*/  @!PT LDS RZ, [RZ] ;  /* 0x00000000fffff984 */ /* 0x000fe20000000800 */
[----:B------:R-:W-:Y:S01]  /*4660*/  @!PT LDS RZ, [RZ] ;  /* 0x00000000fffff984 */ /* 0x000fe20000000800 */
[----:B------:R-:W-:Y:S01]  /*4670*/  @!PT LDS RZ, [RZ] ;  /* 0x00000000fffff984 */ /* 0x000fe20000000800 */
[----:B--2---:R1:W-:Y:S04]  /*4680*/  LDGSTS.E.BYPASS.LTC128B.128.ZFILL [R15+0x11100], [R10.64], P3 ;  /* 0x111000000a0f7fae */ /* 0x0043e80009941d46 */
[----:B------:R1:W-:Y:S04]  /*4690*/  LDGSTS.E.BYPASS.LTC128B.128.ZFILL [R15+0x13100], [R8.64], P2 ;  /* 0x13100000080f7fae */ /* 0x0003e80009141d46 */
[----:B------:R1:W-:Y:S04]  /*46a0*/  LDGSTS.E.BYPASS.LTC128B.128.ZFILL [R15+0x15100], [R6.64], P1 ;  /* 0x15100000060f7fae */ /* 0x0003e80008941d46 */
[----:B------:R1:W-:Y:S02]  /*46b0*/  LDGSTS.E.BYPASS.LTC128B.128.ZFILL [R15+0x17100], [R2.64], P0 ;  /* 0x17100000020f7fae */ /* 0x0003e40008141d46 */
.L_x_1043:
[----:B--234-:R-:W-:Y:S05]  /*46c0*/  BSYNC B0 ;  /* 0x0000000000007941 */ /* 0x01cfea0003800000 */
.L_x_1042:
[----:B-1----:R-:W2:Y:S04]  /*46d0*/  LDL R3, [R1+0xf0] ;  /* 0x0000f00001037983 */ /* 0x002ea80000100800 */
[----:B------:R-:W2:Y:S01]  /*46e0*/  LDL R2, [R1+0x200] ;  /* 0x0002000001027983 */ /* 0x000ea20000100800 */
[----:B------:R-:W-:-:S03]  /*46f0*/  MOV R4, c[0x0][0x2c4] ;  /* 0x0000b10000047a02 */ /* 0x000fc60000000f00 */
[----:B------:R-:W3:Y:S01]  /*4700*/  LDL R5, [R1+0xdc] ;  /* 0x0000dc0001057983 */ /* 0x000ee20000100800 */
[----:B------:R-:W-:Y:S02]  /*4710*/  ISETP.NE.AND P0, PT, R4, 0x1, PT ;  /* 0x000000010400780c */ /* 0x000fe40003f05270 */
[----:B------:R-:W-:Y:S01]  /*4720*/  MOV R0, 0x1 ;  /* 0x0000000100007802 */ /* 0x000fe20000000f00 */
[----:B------:R-:W0:Y:S04]  /*4730*/  LDGDEPBAR ;  /* 0x00000000000079af */ /* 0x000e280000000000 */
[----:B------:R-:W-:Y:S02]  /*4740*/  IMAD R0, R72, -0x40, R0 ;  /* 0xffffffc048007824 */ /* 0x000fe400078e0200 */
[----:B--2---:R-:W-:Y:S01]  /*4750*/  IMAD.IADD R4, R2, 0x1, R3 ;  /* 0x0000000102047824 */ /* 0x004fe200078e0203 */
[----:B------:R-:W-:-:S03]  /*4760*/  MOV R3, c[0x0][0x2ac] ;  /* 0x0000ab0000037a02 */ /* 0x000fc60000000f00 */
[----:B------:R-:W-:Y:S01]  /*4770*/  @P0 IMAD.HI.U32 R2, R4, c[0x0][0x2c8], RZ ;  /* 0x0000b20004020a27 */ /* 0x000fe200078e00ff */
[----:B------:R1:W-:Y:S03]  /*4780*/  STL [R1+0xac], R4 ;  /* 0x0000ac0401007387 */ /* 0x0003e60000100800 */
[----:B------:R-:W-:Y:S02]  /*4790*/  IMAD R0, R3, c[0x0][0x1d0], R0 ;  /* 0x0000740003007a24 */ /* 0x000fe400078e0200 */
[----:B---3--:R-:W-:-:S03]  /*47a0*/  IMAD.IADD R6, R78, 0x1, -R5 ;  /* 0x000000014e067824 */ /* 0x008fc600078e0a05 */
[----:B------:R-:W-:Y:S02]  /*47b0*/  IADD3 R5, R0, -c[0x0][0x168], -R5 ;  /* 0x80005a0000057a10 */ /* 0x000fe40007ffe805 */
[----:B-1----:R-:W-:Y:S01]  /*47c0*/  @P0 SHF.R.U32.HI R4, RZ, c[0x0][0x2cc], R2 ;  /* 0x0000b300ff040a19 */ /* 0x002fe20000011602 */
[----:B------:R-:W-:Y:S05]  /*47d0*/  BRA.DIV ~URZ, `(.L_x_1046) ;  /* 0x0000d6227f007947 */ /* 0x000fea000b800000 */
[----:B------:R1:W2:Y:S02]  /*47e0*/  SHFL.IDX PT, R0, R4, RZ, 0x1c1f ;  /* 0x001c1fff04007589 */ /* 0x0002a400000e0000 */
.L_x_1084:
[----:B--2---:R-:W-:-:S05]  /*47f0*/  IMAD.IADD R0, R5, 0x1, R0 ;  /* 0x0000000105007824 */ /* 0x004fca00078e0200 */
[----:B------:R-:W-:-:S04]  /*4800*/  IMNMX R0, R6, R0, PT ;  /* 0x0000000006007217 */ /* 0x000fc80003800200 */
[C---:B------:R-:W-:Y:S02]  /*4810*/  ISETP.GT.AND P0, PT, R0.reuse, RZ, PT ;  /* 0x000000ff0000720c */ /* 0x040fe40003f04270 */
[----:B------:R-:W-:Y:S02]  /*4820*/  ISETP.GT.AND P2, PT, R0, 0x1, PT ;  /* 0x000000010000780c */ /* 0x000fe40003f44270 */
[----:B------:R-:W-:Y:S02]  /*4830*/  FSEL R13, R44, -INF , P0 ;  /* 0xff8000002c0d7808 */ /* 0x000fe40000000000 */
[C---:B------:R-:W-:Y:S02]  /*4840*/  ISETP.GT.AND P3, PT, R0.reuse, 0x8, PT ;  /* 0x000000080000780c */ /* 0x040fe40003f64270 */
[C---:B------:R-:W-:Y:S02]  /*4850*/  ISETP.GT.AND P4, PT, R0.reuse, 0x9, PT ;  /* 0x000000090000780c */ /* 0x040fe40003f84270 */
[----:B------:R-:W-:-:S02]  /*4860*/  ISETP.GT.AND P1, PT, R0, 0x10, PT ;  /* 0x000000100000780c */ /* 0x000fc40003f24270 */
[----:B------:R-:W-:Y:S02]  /*4870*/  ISETP.GT.AND P0, PT, R0, 0x11, PT ;  /* 0x000000110000780c */ /* 0x000fe40003f04270 */
[----:B------:R-:W-:Y:S02]  /*4880*/  FSEL R12, R41, -INF , P2 ;  /* 0xff800000290c7808 */ /* 0x000fe40001000000 */
        /* <DEDUP_REMOVED lines=11> */
[----:B------:R-:W-:Y:S02]  /*4940*/  FSEL R87, R25, -INF , P2 ;  /* 0xff80000019577808 */ /* 0x000fe40001000000 */
[----:B------:R-:W-:Y:S02]  /*4950*/  FSEL R86, R24, -INF , P1 ;  /* 0xff80000018567808 */ /* 0x000fe40000800000 */
[----:B------:R-:W-:Y:S02]  /*4960*/  FSEL R85, R23, -INF , P0 ;  /* 0xff80000017557808 */ /* 0x000fe40000000000 */
[C---:B------:R-:W-:Y:S02]  /*4970*/  ISETP.GT.AND P4, PT, R0.reuse, 0x29, PT ;  /* 0x000000290000780c */ /* 0x040fe40003f84270 */
[----:B------:R-:W-:-:S02]  /*4980*/  ISETP.GT.AND P3, PT, R0, 0x30, PT ;  /* 0x000000300000780c */ /* 0x000fc40003f64270 */
[C---:B------:R-:W-:Y:S02]  /*4990*/  ISETP.GT.AND P2, PT, R0.reuse, 0x31, PT ;  /* 0x000000310000780c */ /* 0x040fe40003f44270 */
[C---:B------:R-:W-:Y:S02]  /*49a0*/  ISETP.GT.AND P1, PT, R0.reuse, 0x38, PT ;  /* 0x000000380000780c */ /* 0x040fe40003f24270 */
[----:B------:R-:W-:Y:S02]  /*49b0*/  ISETP.GT.AND P0, PT, R0, 0x39, PT ;  /* 0x000000390000780c */ /* 0x000fe40003f04270 */
[----:B------:R-:W-:Y:S02]  /*49c0*/  FSEL R84, R22, -INF , P4 ;  /* 0xff80000016547808 */ /* 0x000fe40002000000 */
[----:B------:R-:W-:Y:S02]  /*49d0*/  FSEL R83, R21, -INF , P3 ;  /* 0xff80000015537808 */ /* 0x000fe40001800000 */
[----:B------:R-:W-:-:S02]  /*49e0*/  FSEL R82, R20, -INF , P2 ;  /* 0xff80000014527808 */ /* 0x000fc40001000000 */
[----:B------:R-:W-:Y:S02]  /*49f0*/  FSEL R81, R17, -INF , P1 ;  /* 0xff80000011517808 */ /* 0x000fe40000800000 */
[----:B------:R-:W-:Y:S01]  /*4a00*/  FSEL R80, R16, -INF , P0 ;  /* 0xff80000010507808 */ /* 0x000fe20000000000 */
[----:B------:R-:W-:Y:S05]  /*4a10*/  BRA.DIV ~URZ, `(.L_x_1047) ;  /* 0x0000d4427f007947 */ /* 0x000fea000b800000 */
[----:B------:R-:W2:Y:S01]  /*4a20*/  SHFL.IDX PT, R0, R4, 0x1, 0x1c1f ;  /* 0x003c1f0004007f89 */ /* 0x000ea200000e0000 */
[----:B------:R-:W-:-:S04]  /*4a30*/  FMNMX.FTZ R2, R13, R12, !PT ;  /* 0x0000000c0d027209 */ /* 0x000fc80007810000 */
[----:B------:R-:W-:-:S04]  /*4a40*/  FMNMX.FTZ R2, R14, R2, !PT ;  /* 0x000000020e027209 */ /* 0x000fc80007810000 */
[----:B------:R-:W-:-:S04]  /*4a50*/  FMNMX.FTZ R2, R15, R2, !PT ;  /* 0x000000020f027209 */ /* 0x000fc80007810000 */
[----:B------:R-:W-:-:S04]  /*4a60*/  FMNMX.FTZ R2, R18, R2, !PT ;  /* 0x0000000212027209 */ /* 0x000fc80007810000 */
[----:B------:R-:W-:-:S04]  /*4a70*/  FMNMX.FTZ R2, R19, R2, !PT ;  /* 0x0000000213027209 */ /* 0x000fc80007810000 */
[----:B------:R-:W-:Y:S01]  /*4a80*/  FMNMX.FTZ R2, R28, R2, !PT ;  /* 0x000000021c027209 */ /* 0x000fe20007810000 */
[----:B--2---:R-:W-:-:S03]  /*4a90*/  IMAD.IADD R0, R5, 0x1, R0 ;  /* 0x0000000105007824 */ /* 0x004fc600078e0200 */
[----:B------:R-:W-:Y:S02]  /*4aa0*/  FMNMX.FTZ R2, R29, R2, !PT ;  /* 0x000000021d027209 */ /* 0x000fe40007810000 */
[----:B------:R-:W-:Y:S02]  /*4ab0*/  IMNMX R0, R6, R0, PT ;  /* 0x0000000006007217 */ /* 0x000fe40003800200 */
[----:B------:R-:W-:Y:S02]  /*4ac0*/  FMNMX.FTZ R2, R87, R2, !PT ;  /* 0x0000000257027209 */ /* 0x000fe40007810000 */
[C---:B------:R-:W-:Y:S02]  /*4ad0*/  ISETP.GT.AND P1, PT, R0.reuse, RZ, PT ;  /* 0x000000ff0000720c */ /* 0x040fe40003f24270 */
[C---:B------:R-:W-:Y:S02]  /*4ae0*/  ISETP.GT.AND P0, PT, R0.reuse, 0x1, PT ;  /* 0x000000010000780c */ /* 0x040fe40003f04270 */
[----:B------:R-:W-:-:S02]  /*4af0*/  ISETP.GT.AND P2, PT, R0, 0x8, PT ;  /* 0x000000080000780c */ /* 0x000fc40003f44270 */
[----:B------:R-:W-:Y:S02]  /*4b00*/  FSEL R6, R49, -INF , P1 ;  /* 0xff80000031067808 */ /* 0x000fe40000800000 */
[----:B------:R-:W-:Y:S02]  /*4b10*/  FSEL R5, R48, -INF , P0 ;  /* 0xff80000030057808 */ /* 0x000fe40000000000 */
[----:B------:R-:W-:Y:S02]  /*4b20*/  ISETP.GT.AND P0, PT, R0, 0x9, PT ;  /* 0x000000090000780c */ /* 0x000fe40003f04270 */
[----:B------:R-:W-:Y:S02]  /*4b30*/  FSEL R8, R46, -INF , P2 ;  /* 0xff8000002e087808 */ /* 0x000fe40001000000 */
[----:B------:R-:W-:Y:S02]  /*4b40*/  FMNMX.FTZ R3, R6, R5, !PT ;  /* 0x0000000506037209 */ /* 0x000fe40007810000 */
[----:B------:R-:W-:-:S02]  /*4b50*/  ISETP.GT.AND P1, PT, R0, 0x10, PT ;  /* 0x000000100000780c */ /* 0x000fc40003f24270 */
[----:B------:R-:W-:Y:S02]  /*4b60*/  FSEL R7, R47, -INF , P0 ;  /* 0xff8000002f077808 */ /* 0x000fe40000000000 */
[----:B------:R-:W-:Y:S02]  /*4b70*/  FMNMX.FTZ R3, R8, R3, !PT ;  /* 0x0000000308037209 */ /* 0x000fe40007810000 */
[C---:B------:R-:W-:Y:S02]  /*4b80*/  ISETP.GT.AND P0, PT, R0.reuse, 0x11, PT ;  /* 0x000000110000780c */ /* 0x040fe40003f04270 */
[----:B------:R-:W-:Y:S02]  /*4b90*/  FSEL R17, R43, -INF , P1 ;  /* 0xff8000002b117808 */ /* 0x000fe40000800000 */
[----:B------:R-:W-:Y:S02]  /*4ba0*/  FMNMX.FTZ R3, R7, R3, !PT ;  /* 0x0000000307037209 */ /* 0x000fe40007810000 */
[----:B------:R-:W-:-:S02]  /*4bb0*/  ISETP.GT.AND P1, PT, R0, 0x18, PT ;  /* 0x000000180000780c */ /* 0x000fc40003f24270 */
[----:B------:R-:W-:Y:S02]  /*4bc0*/  FSEL R11, R45, -INF , P0 ;  /* 0xff8000002d0b7808 */ /* 0x000fe40000000000 */
[----:B------:R-:W-:Y:S02]  /*4bd0*/  FMNMX.FTZ R3, R17, R3, !PT ;  /* 0x0000000311037209 */ /* 0x000fe40007810000 */
[----:B------:R-:W-:Y:S02]  /*4be0*/  ISETP.GT.AND P0, PT, R0, 0x19, PT ;  /* 0x000000190000780c */ /* 0x000fe40003f04270 */
        /* <DEDUP_REMOVED lines=8> */
[----:B------:R-:W-:-:S02]  /*4c70*/  FMNMX.FTZ R2, R86, R2, !PT ;  /* 0x0000000256027209 */ /* 0x000fc40007810000 */
[----:B------:R-:W-:Y:S02]  /*4c80*/  ISETP.GT.AND P1, PT, R0, 0x28, PT ;  /* 0x000000280000780c */ /* 0x000fe40003f24270 */
[----:B------:R-:W-:Y:S02]  /*4c90*/  FSEL R78, R38, -INF , P0 ;  /* 0xff800000264e7808 */ /* 0x000fe40000000000 */
[----:B------:R-:W-:Y:S02]  /*4ca0*/  FMNMX.FTZ R3, R79, R3, !PT ;  /* 0x000000034f037209 */ /* 0x000fe40007810000 */
[----:B------:R-:W-:Y:S02]  /*4cb0*/  FMNMX.FTZ R2, R85, R2, !PT ;  /* 0x0000000255027209 */ /* 0x000fe40007810000 */
[----:B------:R-:W-:Y:S02]  /*4cc0*/  ISETP.GT.AND P0, PT, R0, 0x29, PT ;  /* 0x000000290000780c */ /* 0x000fe40003f04270 */
[----:B------:R-:W-:-:S02]  /*4cd0*/  FSEL R77, R35, -INF , P1 ;  /* 0xff800000234d7808 */ /* 0x000fc40000800000 */
[----:B------:R-:W-:Y:S02]  /*4ce0*/  FMNMX.FTZ R3, R78, R3, !PT ;  /* 0x000000034e037209 */ /* 0x000fe40007810000 */
        /* <DEDUP_REMOVED lines=17> */
[----:B------:R-:W-:Y:S02]  /*4e00*/  FSEL R72, R26, -INF , P0 ;  /* 0xff8000001a487808 */ /* 0x000fe40000000000 */
[----:B------:R-:W-:Y:S02]  /*4e10*/  FMNMX.FTZ R2, R73, R3, !PT ;  /* 0x0000000349027209 */ /* 0x000fe40007810000 */
[----:B------:R-:W2:Y:S02]  /*4e20*/  SHFL.BFLY PT, R3, R0, 0x2, 0x1f ;  /* 0x0c401f0000037f89 */ /* 0x000ea400000e0000 */
[----:B------:R-:W-:-:S05]  /*4e30*/  FMNMX.FTZ R2, R72, R2, !PT ;  /* 0x0000000248027209 */ /* 0x000fca0007810000 */
[----:B------:R-:W3:Y:S01]  /*4e40*/  SHFL.BFLY PT, R16, R2, 0x2, 0x1f ;  /* 0x0c401f0002107f89 */ /* 0x000ee200000e0000 */
[----:B--2---:R-:W-:-:S05]  /*4e50*/  FMNMX.FTZ R0, R3, R0, !PT ;  /* 0x0000000003007209 */ /* 0x004fca0007810000 */
[----:B------:R-:W2:Y:S01]  /*4e60*/  SHFL.BFLY PT, R132, R0, 0x1, 0x1f ;  /* 0x0c201f0000847f89 */ /* 0x000ea200000e0000 */
[----:B---3--:R-:W-:-:S05]  /*4e70*/  FMNMX.FTZ R16, R2, R16, !PT ;  /* 0x0000001002107209 */ /* 0x008fca0007810000 */
[----:B------:R3:W4:Y:S01]  /*4e80*/  SHFL.BFLY PT, R3, R16, 0x1, 0x1f ;  /* 0x0c201f0010037f89 */ /* 0x00072200000e0000 */
[----:B--2---:R-:W-:-:S03]  /*4e90*/  FMNMX.FTZ R132, R0, R132, !PT ;  /* 0x0000008400847209 */ /* 0x004fc60007810000 */
.L_x_1085:
[----:B------:R-:W2:Y:S04]  /*4ea0*/  LDL R56, [R1+0x38] ;  /* 0x0000380001387983 */ /* 0x000ea80000100800 */
[----:B------:R-:W5:Y:S01]  /*4eb0*/  LDL R93, [R1] ;  /* 0x00000000015d7983 */ /* 0x000f620000100800 */
[C---:B------:R-:W-:Y:S01]  /*4ec0*/  FMUL.FTZ R2, R132.reuse, c[0x0][0x2d0] ;  /* 0x0000b40084027a20 */ /* 0x040fe20000410000 */
[----:B------:R-:W-:Y:S01]  /*4ed0*/  FSETP.NEU.FTZ.AND P0, PT, R132, -INF , PT ;  /* 0xff8000008400780b */ /* 0x000fe20003f1d000 */
[----:B------:R-:W-:Y:S01]  /*4ee0*/  WARPSYNC 0xffffffff ;  /* 0xffffffff00007948 */ /* 0x000fe20003800000 */
[----:B---34-:R-:W-:Y:S01]  /*4ef0*/  FMNMX.FTZ R16, R3, R16, !PT ;  /* 0x0000001003107209 */ /* 0x018fe20007810000 */
[----:B------:R-:W3:Y:S01]  /*4f00*/  LDSM.16.MT88.4 R24, [R250] ;  /* 0x00000000fa18783b */ /* 0x000ee20000004200 */
[----:B------:R-:W-:-:S02]  /*4f10*/  FSEL R2, R2, RZ, P0 ;  /* 0x000000ff02027208 */ /* 0x000fc40000000000 */
[C---:B------:R-:W-:Y:S01]  /*4f20*/  FSETP.NEU.FTZ.AND P0, PT, R16.reuse, -INF , PT ;  /* 0xff8000001000780b */ /* 0x040fe20003f1d000 */
[----:B------:R-:W-:Y:S01]  /*4f30*/  FMUL.FTZ R0, R16, c[0x0][0x2d0] ;  /* 0x0000b40010007a20 */ /* 0x000fe20000410000 */
[----:B------:R-:W4:Y:S01]  /*4f40*/  LDSM.16.MT88.4 R20, [R252] ;  /* 0x00000000fc14783b */ /* 0x000f220000004200 */
[--C-:B------:R-:W-:Y:S02]  /*4f50*/  FFMA.FTZ R3, R14, c[0x0][0x2d0], -R2.reuse ;  /* 0x0000b4000e037a23 */ /* 0x100fe40000010802 */
[--C-:B------:R-:W-:Y:S01]  /*4f60*/  FFMA.FTZ R13, R13, c[0x0][0x2d0], -R2.reuse ;  /* 0x0000b4000d0d7a23 */ /* 0x100fe20000010802 */
[----:B------:R-:W-:Y:S01]  /*4f70*/  FSEL R0, R0, RZ, P0 ;  /* 0x000000ff00007208 */ /* 0x000fe20000000000 */
[----:B------:R1:W-:Y:S01]  /*4f80*/  MUFU.EX2 R117, R3 ;  /* 0x0000000300757308 */ /* 0x0003e20000000800 */
[----:B------:R-:W-:Y:S01]  /*4f90*/  FFMA.FTZ R12, R12, c[0x0][0x2d0], -R2 ;  /* 0x0000b4000c0c7a23 */ /* 0x000fe20000010802 */
[----:B------:R-:W-:Y:S02]  /*4fa0*/  LDSM.16.MT88.4 R44, [R250+0x800] ;  /* 0x00080000fa2c783b */ /* 0x000fe40000004200 */
[----:B------:R-:W-:-:S02]  /*4fb0*/  FFMA.FTZ R6, R6, c[0x0][0x2d0], -R0 ;  /* 0x0000b40006067a23 */ /* 0x000fc40000010800 */
[----:B------:R-:W-:Y:S02]  /*4fc0*/  LDSM.16.MT88.4 R40, [R252+0x800] ;  /* 0x00080000fc28783b */ /* 0x000fe40000004200 */
[----:B------:R-:W-:Y:S02]  /*4fd0*/  MUFU.EX2 R118, R13 ;  /* 0x0000000d00767308 */ /* 0x000fe40000000800 */
[----:B------:R-:W-:Y:S04]  /*4fe0*/  LDSM.16.MT88.4 R32, [R251+0x800] ;  /* 0x00080000fb20783b */ /* 0x000fe80000004200 */
[----:B------:R-:W-:Y:S01]  /*4ff0*/  LDSM.16.MT88.4 R64, [R252+0x2000] ;  /* 0x00200000fc40783b */ /* 0x000fe20000004200 */
[----:B-1----:R-:W-:Y:S01]  /*5000*/  FFMA.FTZ R3, R15, c[0x0][0x2d0], -R2 ;  /* 0x0000b4000f037a23 */ /* 0x002fe20000010802 */
[----:B------:R-:W1:Y:S02]  /*5010*/  MUFU.EX2 R116, R12 ;  /* 0x0000000c00747308 */ /* 0x000e640000000800 */
[----:B------:R-:W-:Y:S04]  /*5020*/  LDSM.16.MT88.4 R60, [R251+0x2800] ;  /* 0x00280000fb3c783b */ /* 0x000fe80000004200 */
[----:B------:R-:W-:Y:S02]  /*5030*/  LDSM.16.MT88.4 R68, [R250+0x4000] ;  /* 0x00400000fa44783b */ /* 0x000fe40000004200 */
[----:B------:R3:W3:Y:S08]  /*5040*/  MUFU.EX2 R121, R3 ;  /* 0x0000000300797308 */ /* 0x0006f00000000800 */
[----:B------:R-:W-:Y:S01]  /*5050*/  MUFU.EX2 R120, R6 ;  /* 0x0000000600787308 */ /* 0x000fe20000000800 */
[----:B-1----:R-:W-:Y:S01]  /*5060*/  F2FP.PACK_AB R12, R116, R118 ;  /* 0x00000076740c723e */ /* 0x002fe200000000ff */
[----:B---3--:R-:W-:Y:S01]  /*5070*/  FFMA.FTZ R3, R5, c[0x0][0x2d0], -R0 ;  /* 0x0000b40005037a23 */ /* 0x008fe20000010800 */
[----:B------:R-:W-:-:S05]  /*5080*/  F2FP.PACK_AB R14, R121, R117 ;  /* 0x00000075790e723e */ /* 0x000fca00000000ff */
[----:B------:R1:W3:Y:S02]  /*5090*/  MUFU.EX2 R119, R3 ;  /* 0x0000000300777308 */ /* 0x0002e40000000800 */
[----:B-1----:R-:W-:Y:S01]  /*50a0*/  FFMA.FTZ R3, R8, c[0x0][0x2d0], -R0 ;  /* 0x0000b40008037a23 */ /* 0x002fe20000010800 */
[----:B---3--:R-:W-:-:S05]  /*50b0*/  F2FP.PACK_AB R13, R119, R120 ;  /* 0x00000078770d723e */ /* 0x008fca00000000ff */
[----:B------:R1:W-:Y:S02]  /*50c0*/  MUFU.EX2 R123, R3 ;  /* 0x00000003007b7308 */ /* 0x0003e40000000800 */
[----:B-1----:R-:W-:Y:S02]  /*50d0*/  FFMA.FTZ R3, R7, c[0x0][0x2d0], -R0 ;  /* 0x0000b40007037a23 */ /* 0x002fe40000010800 */
[----:B------:R-:W1:Y:S04]  /*50e0*/  LDSM.16.MT88.4 R4, [R251] ;  /* 0x00000000fb04783b */ /* 0x000e680000004200 */
[----:B------:R3:W3:Y:S02]  /*50f0*/  MUFU.EX2 R128, R3 ;  /* 0x0000000300807308 */ /* 0x0006e40000000800 */
[----:B---3--:R-:W-:Y:S01]  /*5100*/  FFMA.FTZ R3, R18, c[0x0][0x2d0], -R2 ;  /* 0x0000b40012037a23 */ /* 0x008fe20000010802 */
[----:B------:R-:W-:-:S05]  /*5110*/  F2FP.PACK_AB R15, R128, R123 ;  /* 0x0000007b800f723e */ /* 0x000fca00000000ff */
[----:B------:R3:W-:Y:S02]  /*5120*/  MUFU.EX2 R18, R3 ;  /* 0x0000000300127308 */ /* 0x0007e40000000800 */
[C---:B------:R-:W-:Y:S08]  /*5130*/  HMMA.16816.F32 R48, R12.reuse, R26, RZ ;  /* 0x0000001a0c30723c */ /* 0x040ff000000018ff */
[----:B------:R-:W-:Y:S01]  /*5140*/  HMMA.16816.F32 R52, R12, R24, RZ ;  /* 0x000000180c34723c */ /* 0x000fe200000018ff */
[----:B---3--:R-:W-:-:S04]  /*5150*/  FFMA.FTZ R3, R19, c[0x0][0x2d0], -R2 ;  /* 0x0000b40013037a23 */ /* 0x008fc80000010802 */
[----:B------:R3:W1:Y:S03]  /*5160*/  MUFU.EX2 R129, R3 ;  /* 0x0000000300817308 */ /* 0x0006660000000800 */
[----:B----4-:R-:W-:Y:S01]  /*5170*/  HMMA.16816.F32 R36, R12, R20, RZ ;  /* 0x000000140c24723c */ /* 0x010fe200000018ff */
[----:B---3--:R-:W-:Y:S01]  /*5180*/  FFMA.FTZ R3, R28, c[0x0][0x2d0], -R2 ;  /* 0x0000b4001c037a23 */ /* 0x008fe20000010802 */
[----:B-1----:R-:W-:-:S03]  /*5190*/  F2FP.PACK_AB R8, R129, R18 ;  /* 0x000000128108723e */ /* 0x002fc600000000ff */
[----:B------:R1:W-:Y:S02]  /*51a0*/  MUFU.EX2 R133, R3 ;  /* 0x0000000300857308 */ /* 0x0003e40000000800 */
[----:B-1----:R-:W-:Y:S02]  /*51b0*/  FFMA.FTZ R3, R29, c[0x0][0x2d0], -R2 ;  /* 0x0000b4001d037a23 */ /* 0x002fe40000010802 */
[C---:B------:R-:W-:Y:S04]  /*51c0*/  HMMA.16816.F32 R28, R12.reuse, R22, RZ ;  /* 0x000000160c1c723c */ /* 0x040fe800000018ff */
[----:B------:R1:W3:Y:S04]  /*51d0*/  MUFU.EX2 R92, R3 ;  /* 0x00000003005c7308 */ /* 0x0002e80000000800 */
[C---:B------:R-:W-:Y:S08]  /*51e0*/  HMMA.16816.F32 R20, R12.reuse, R4, RZ ;  /* 0x000000040c14723c */ /* 0x040ff000000018ff */
[----:B------:R-:W-:Y:S01]  /*51f0*/  HMMA.16816.F32 R4, R12, R6, RZ ;  /* 0x000000060c04723c */ /* 0x000fe200000018ff */
[----:B-1----:R-:W-:-:S04]  /*5200*/  FFMA.FTZ R3, R17, c[0x0][0x2d0], -R0 ;  /* 0x0000b40011037a23 */ /* 0x002fc80000010800 */
[----:B------:R1:W-:Y:S02]  /*5210*/  MUFU.EX2 R122, R3 ;  /* 0x00000003007a7308 */ /* 0x0003e40000000800 */
[----:B-1----:R-:W-:-:S06]  /*5220*/  FFMA.FTZ R3, R11, c[0x0][0x2d0], -R0 ;  /* 0x0000b4000b037a23 */ /* 0x002fcc0000010800 */
[----:B------:R1:W4:Y:S02]  /*5230*/  MUFU.EX2 R130, R3 ;  /* 0x0000000300827308 */ /* 0x0003240000000800 */
[----:B-1----:R-:W-:Y:S01]  /*5240*/  FFMA.FTZ R3, R10, c[0x0][0x2d0], -R0 ;  /* 0x0000b4000a037a23 */ /* 0x002fe20000010800 */
[----:B---3--:R-:W-:-:S05]  /*5250*/  F2FP.PACK_AB R10, R92, R133 ;  /* 0x000000855c0a723e */ /* 0x008fca00000000ff */
[----:B------:R1:W-:Y:S02]  /*5260*/  MUFU.EX2 R134, R3 ;  /* 0x0000000300867308 */ /* 0x0003e40000000800 */
[----:B-1----:R-:W-:Y:S01]  /*5270*/  FFMA.FTZ R3, R9, c[0x0][0x2d0], -R0 ;  /* 0x0000b40009037a23 */ /* 0x002fe20000010800 */
[----:B----4-:R-:W-:-:S05]  /*5280*/  F2FP.PACK_AB R9, R130, R122 ;  /* 0x0000007a8209723e */ /* 0x010fca00000000ff */
[----:B------:R-:W1:Y:S02]  /*5290*/  MUFU.EX2 R131, R3 ;  /* 0x0000000300837308 */ /* 0x000e640000000800 */
[----:B-1----:R-:W-:-:S07]  /*52a0*/  F2FP.PACK_AB R11, R131, R134 ;  /* 0x00000086830b723e */ /* 0x002fce00000000ff */
[C---:B------:R-:W-:Y:S08]  /*52b0*/  HMMA.16816.F32 R48, R8.reuse, R46, R48 ;  /* 0x0000002e0830723c */ /* 0x040ff00000001830 */
[C---:B------:R-:W-:Y:S01]  /*52c0*/  HMMA.16816.F32 R164, R8.reuse, R44, R52 ;  /* 0x0000002c08a4723c */ /* 0x040fe20000001834 */
[----:B--2---:R-:W1:Y:S07]  /*52d0*/  LDSM.16.MT88.4 R24, [R56] ;  /* 0x000000003818783b */ /* 0x004e6e0000004200 */
[C---:B------:R-:W-:Y:S01]  /*52e0*/  HMMA.16816.F32 R28, R8.reuse, R42, R28 ;  /* 0x0000002a081c723c */ /* 0x040fe2000000181c */
[----:B------:R-:W2:Y:S04]  /*52f0*/  LDSM.16.MT88.4 R56, [R250+0x2000] ;  /* 0x00200000fa38783b */ /* 0x000ea80000004200 */
[----:B-----5:R-:W3:Y:S03]  /*5300*/  LDSM.16.MT88.4 R52, [R93+0x800] ;  /* 0x000800005d34783b */ /* 0x020ee60000004200 */
[----:B------:R-:W-:Y:S01]  /*5310*/  MOV R98, R51 ;  /* 0x0000003300627202 */ /* 0x000fe20000000f00 */
[----:B------:R-:W-:Y:S01]  /*5320*/  IMAD.MOV.U32 R95, RZ, RZ, R49 ;  /* 0x000000ffff5f7224 */ /* 0x000fe200078e0031 */
[----:B------:R-:W-:Y:S01]  /*5330*/  MOV R97, R48 ;  /* 0x0000003000617202 */ /* 0x000fe20000000f00 */
[----:B------:R-:W-:Y:S01]  /*5340*/  HMMA.16816.F32 R148, R8, R32, R20 ;  /* 0x000000200894723c */ /* 0x000fe20000001814 */
[----:B------:R-:W-:-:S02]  /*5350*/  MOV R96, R50 ;  /* 0x0000003200607202 */ /* 0x000fc40000000f00 */
[----:B------:R-:W4:Y:S05]  /*5360*/  LDSM.16.MT88.4 R48, [R251+0x2000] ;  /* 0x00200000fb30783b */ /* 0x000f2a0000004200 */
[C---:B------:R-:W-:Y:S05]  /*5370*/  HMMA.16816.F32 R4, R8.reuse, R34, R4 ;  /* 0x000000220804723c */ /* 0x040fea0000001804 */
[----:B------:R-:W-:Y:S01]  /*5380*/  MOV R94, R31 ;  /* 0x0000001f005e7202 */ /* 0x000fe20000000f00 */
[----:B------:R-:W-:Y:S01]  /*5390*/  IMAD.MOV.U32 R89, RZ, RZ, R29 ;  /* 0x000000ffff597224 */ /* 0x000fe200078e001d */
[----:B------:R-:W-:Y:S01]  /*53a0*/  MOV R91, R28 ;  /* 0x0000001c005b7202 */ /* 0x000fe20000000f00 */
[----:B------:R-:W-:Y:S01]  /*53b0*/  HMMA.16816.F32 R156, R8, R40, R36 ;  /* 0x00000028089c723c */ /* 0x000fe20000001824 */
[----:B------:R-:W5:Y:S01]  /*53c0*/  LDSM.16.MT88.4 R40, [R250+0x2800] ;  /* 0x00280000fa28783b */ /* 0x000f620000004200 */
[----:B------:R-:W-:-:S03]  /*53d0*/  MOV R90, R30 ;  /* 0x0000001e005a7202 */ /* 0x000fc60000000f00 */
[----:B------:R-:W3:Y:S03]  /*53e0*/  LDSM.16.MT88.4 R36, [R252+0x2800] ;  /* 0x00280000fc24783b */ /* 0x000ee60000004200 */
[C---:B------:R-:W-:Y:S08]  /*53f0*/  HMMA.16816.F32 R20, R12.reuse, R64, RZ ;  /* 0x000000400c14723c */ /* 0x040ff000000018ff */
[----:B-1----:R-:W-:Y:S01]  /*5400*/  HMMA.16816.F32 R32, R12, R26, RZ ;  /* 0x0000001a0c20723c */ /* 0x002fe200000018ff */
[----:B------:R-:W-:Y:S01]  /*5410*/  MOV R88, R4 ;  /* 0x0000000400587202 */ /* 0x000fe20000000f00 */
[----:B------:R-:W-:Y:S01]  /*5420*/  IMAD.MOV.U32 R3, RZ, RZ, R5 ;  /* 0x000000ffff037224 */ /* 0x000fe200078e0005 */
[----:B------:R-:W-:-:S02]  /*5430*/  MOV R19, R6 ;  /* 0x0000000600137202 */ /* 0x000fc40000000f00 */
[----:B------:R-:W-:-:S03]  /*5440*/  MOV R17, R7 ;  /* 0x0000000700117202 */ /* 0x000fc60000000f00 */
[C---:B------:R-:W-:Y:S08]  /*5450*/  HMMA.16816.F32 R44, R12.reuse, R24, RZ ;  /* 0x000000180c2c723c */ /* 0x040ff000000018ff */
[C---:B--2---:R-:W-:Y:S08]  /*5460*/  HMMA.16816.F32 R28, R12.reuse, R56, RZ ;  /* 0x000000380c1c723c */ /* 0x044ff000000018ff */
[----:B------:R-:W-:Y:S01]  /*5470*/  HMMA.16816.F32 R24, R12, R58, RZ ;  /* 0x0000003a0c18723c */ /* 0x000fe200000018ff */
[----:B------:R-:W1:Y:S07]  /*5480*/  LDSM.16.MT88.4 R56, [R93+0x2000] ;  /* 0x002000005d38783b */ /* 0x000e6e0000004200 */
[----:B---3--:R-:W-:Y:S08]  /*5490*/  HMMA.16816.F32 R100, R8, R54, R32 ;  /* 0x000000360864723c */ /* 0x008ff00000001820 */
[----:B------:R-:W-:Y:S01]  /*54a0*/  HMMA.16816.F32 R4, R12, R66, RZ ;  /* 0x000000420c04723c */ /* 0x000fe200000018ff */
[----:B------:R-:W2:Y:S07]  /*54b0*/  LDSM.16.MT88.4 R64, [R93+0x2800] ;  /* 0x002800005d40783b */ /* 0x000eae0000004200 */
[----:B------:R-:W-:Y:S08]  /*54c0*/  HMMA.16816.F32 R140, R8, R52, R44 ;  /* 0x00000034088c723c */ /* 0x000ff0000000182c */
[----:B----4-:R-:W-:Y:S01]  /*54d0*/  HMMA.16816.F32 R44, R12, R48, RZ ;  /* 0x000000300c2c723c */ /* 0x010fe200000018ff */
[----:B------:R-:W-:Y:S01]  /*54e0*/  MOV R35, R103 ;  /* 0x0000006700237202 */ /* 0x000fe20000000f00 */
[----:B------:R-:W-:Y:S01]  /*54f0*/  IMAD.MOV.U32 R32, RZ, RZ, R101 ;  /* 0x000000ffff207224 */ /* 0x000fe200078e0065 */
[----:B------:R-:W-:-:S02]  /*5500*/  MOV R34, R100 ;  /* 0x0000006400227202 */ /* 0x000fc40000000f00 */
[----:B------:R-:W-:-:S03]  /*5510*/  MOV R33, R102 ;  /* 0x0000006600217202 */ /* 0x000fc60000000f00 */
[C---:B-----5:R-:W-:Y:S08]  /*5520*/  HMMA.16816.F32 R100, R8.reuse, R42, R24 ;  /* 0x0000002a0864723c */ /* 0x060ff00000001818 */
[----:B------:R-:W-:Y:S08]  /*5530*/  HMMA.16816.F32 R188, R8, R38, R4 ;  /* 0x0000002608bc723c */ /* 0x000ff00000001804 */
[----:B-1----:R-:W-:Y:S07]  /*5540*/  HMMA.16816.F32 R4, R12, R56, RZ ;  /* 0x000000380c04723c */ /* 0x002fee00000018ff */
[----:B------:R-:W-:Y:S01]  /*5550*/  MOV R56, R35 ;  /* 0x0000002300387202 */ /* 0x000fe20000000f00 */
[C---:B------:R-:W-:Y:S01]  /*5560*/  HMMA.16816.F32 R52, R8.reuse, R40, R28 ;  /* 0x000000280834723c */ /* 0x040fe2000000181c */
[----:B------:R-:W-:Y:S01]  /*5570*/  IMAD.MOV.U32 R57, RZ, RZ, R34 ;  /* 0x000000ffff397224 */ /* 0x000fe200078e0022 */
[----:B------:R-:W-:Y:S01]  /*5580*/  LDSM.16.MT88.4 R40, [R250+0x4800] ;  /* 0x00480000fa28783b */ /* 0x000fe20000004200 */
[----:B------:R-:W-:Y:S01]  /*5590*/  MOV R25, R102 ;  /* 0x0000006600197202 */ /* 0x000fe20000000f00 */
[----:B------:R-:W-:Y:S01]  /*55a0*/  IMAD.MOV.U32 R48, RZ, RZ, R100 ;  /* 0x000000ffff307224 */ /* 0x000fe200078e0064 */
[----:B------:R-:W-:Y:S01]  /*55b0*/  MOV R24, R101 ;  /* 0x0000006500187202 */ /* 0x000fe20000000f00 */
[----:B------:R-:W-:Y:S01]  /*55c0*/  LDSM.16.MT88.4 R28, [R252+0x4800] ;  /* 0x00480000fc1c783b */ /* 0x000fe20000004200 */
[----:B------:R-:W-:Y:S01]  /*55d0*/  MOV R49, R103 ;  /* 0x0000006700317202 */ /* 0x000fe20000000f00 */
[C---:B------:R-:W-:Y:S07]  /*55e0*/  HMMA.16816.F32 R160, R8.reuse, R60, R44 ;  /* 0x0000003c08a0723c */ /* 0x040fee000000182c */
[----:B------:R-:W-:Y:S01]  /*55f0*/  MOV R60, R33 ;  /* 0x00000021003c7202 */ /* 0x000fe20000000f00 */
[----:B------:R-:W-:Y:S01]  /*5600*/  HMMA.16816.F32 R184, R8, R36, R20 ;  /* 0x0000002408b8723c */ /* 0x000fe20000001814 */
[----:B------:R-:W-:Y:S01]  /*5610*/  MOV R61, R32 ;  /* 0x00000020003d7202 */ /* 0x000fe20000000f00 */
[----:B------:R-:W-:Y:S04]  /*5620*/  LDSM.16.MT88.4 R36, [R251+0x4000] ;  /* 0x00400000fb24783b */ /* 0x000fe80000004200 */
[----:B------:R-:W1:Y:S02]  /*5630*/  LDSM.16.MT88.4 R32, [R252+0x4000] ;  /* 0x00400000fc20783b */ /* 0x000e640000004200 */
[----:B------:R-:W-:Y:S07]  /*5640*/  HMMA.16816.F32 R20, R12, R50, RZ ;  /* 0x000000320c14723c */ /* 0x000fee00000018ff */
[----:B------:R-:W-:Y:S01]  /*5650*/  MOV R51, R25 ;  /* 0x0000001900337202 */ /* 0x000fe20000000f00 */
[----:B--2---:R-:W-:Y:S01]  /*5660*/  HMMA.16816.F32 R144, R8, R64, R4 ;  /* 0x000000400890723c */ /* 0x004fe20000001804 */
[----:B------:R-:W-:-:S06]  /*5670*/  MOV R50, R24 ;  /* 0x0000001800327202 */ /* 0x000fcc0000000f00 */
[----:B------:R-:W-:Y:S01]  /*5680*/  MOV R65, R91 ;  /* 0x0000005b00417202 */ /* 0x000fe20000000f00 */
[----:B------:R-:W-:Y:S01]  /*5690*/  HMMA.16816.F32 R24, R12, R58, RZ ;  /* 0x0000003a0c18723c */ /* 0x000fe200000018ff */
[----:B------:R-:W-:-:S06]  /*56a0*/  MOV R64, R94 ;  /* 0x0000005e00407202 */ /* 0x000fcc0000000f00 */
[----:B------:R-:W-:Y:S01]  /*56b0*/  MOV R58, R98 ;  /* 0x00000062003a7202 */ /* 0x000fe20000000f00 */
[----:B------:R-:W-:Y:S01]  /*56c0*/  HMMA.16816.F32 R4, R12, R68, RZ ;  /* 0x000000440c04723c */ /* 0x000fe200000018ff */
[----:B------:R-:W-:-:S06]  /*56d0*/  IMAD.MOV.U32 R59, RZ, RZ, R97 ;  /* 0x000000ffff3b7224 */ /* 0x000fcc00078e0061 */
[----:B------:R-:W-:Y:S01]  /*56e0*/  MOV R68, R88 ;  /* 0x0000005800447202 */ /* 0x000fe20000000f00 */
[----:B------:R-:W-:Y:S01]  /*56f0*/  HMMA.16816.F32 R152, R8, R62, R20 ;  /* 0x0000003e0898723c */ /* 0x000fe20000001814 */
[----:B------:R-:W-:Y:S02]  /*5700*/  IMAD.MOV.U32 R69, RZ, RZ, R3 ;  /* 0x000000ffff457224 */ /* 0x000fe400078e0003 */
[----:B------:R-:W-:-:S04]  /*5710*/  FADD.FTZ R3, R118, R116 ;  /* 0x0000007476037221 */ /* 0x000fc80000010000 */
[----:B------:R-:W-:Y:S01]  /*5720*/  MOV R63, R96 ;  /* 0x00000060003f7202 */ /* 0x000fe20000000f00 */
[----:B------:R-:W-:Y:S01]  /*5730*/  HMMA.16816.F32 R136, R8, R66, R24 ;  /* 0x000000420888723c */ /* 0x000fe20000001818 */
[----:B------:R-:W-:Y:S01]  /*5740*/  MOV R62, R95 ;  /* 0x0000005f003e7202 */ /* 0x000fe20000000f00 */
[----:B------:R-:W-:-:S04]  /*5750*/  FADD.FTZ R3, R117, R3 ;  /* 0x0000000375037221 */ /* 0x000fc80000010000 */
[----:B------:R-:W-:Y:S01]  /*5760*/  FADD.FTZ R3, R121, R3 ;  /* 0x0000000379037221 */ /* 0x000fe20000010000 */
[----:B------:R-:W-:Y:S01]  /*5770*/  MOV R66, R89 ;  /* 0x0000005900427202 */ /* 0x000fe20000000f00 */
[----:B------:R-:W-:Y:S01]  /*5780*/  IMAD.MOV.U32 R67, RZ, RZ, R90 ;  /* 0x000000ffff437224 */ /* 0x000fe200078e005a */
[----:B-1----:R-:W-:Y:S01]  /*5790*/  HMMA.16816.F32 R20, R12, R32, RZ ;  /* 0x000000200c14723c */ /* 0x002fe200000018ff */
[----:B------:R-:W-:Y:S02]  /*57a0*/  FADD.FTZ R3, R18, R3 ;  /* 0x0000000312037221 */ /* 0x000fe40000010000 */
[----:B------:R-:W-:-:S05]  /*57b0*/  FFMA.FTZ R18, R87, c[0x0][0x2d0], -R2 ;  /* 0x0000b40057127a23 */ /* 0x000fca0000010802 */
[----:B------:R-:W-:Y:S07]  /*57c0*/  HMMA.16816.F32 R88, R8, R40, R4 ;  /* 0x000000280858723c */ /* 0x000fee0000001804 */
[----:B------:R-:W-:Y:S01]  /*57d0*/  MOV R41, R17 ;  /* 0x0000001100297202 */ /* 0x000fe20000000f00 */
[----:B------:R-:W-:Y:S01]  /*57e0*/  HMMA.16816.F32 R4, R12, R34, RZ ;  /* 0x000000220c04723c */ /* 0x000fe200000018ff */
[----:B------:R-:W-:Y:S01]  /*57f0*/  FADD.FTZ R17, R120, R119 ;  /* 0x0000007778117221 */ /* 0x000fe20000010000 */
[----:B------:R-:W-:Y:S01]  /*5800*/  MOV R40, R19 ;  /* 0x0000001300287202 */ /* 0x000fe20000000f00 */
[----:B------:R-:W-:-:S05]  /*5810*/  FFMA.FTZ R19, R85, c[0x0][0x2d0], -R2 ;  /* 0x0000b40055137a23 */ /* 0x000fca0000010802 */
[----:B------:R-:W-:Y:S07]  /*5820*/  HMMA.16816.F32 R24, R12, R70, RZ ;  /* 0x000000460c18723c */ /* 0x000fee00000018ff */
[----:B------:R-:W-:Y:S01]  /*5830*/  MOV R71, R93 ;  /* 0x0000005d00477202 */ /* 0x000fe20000000f00 */
[----:B------:R-:W-:Y:S01]  /*5840*/  HMMA.16816.F32 R96, R8, R28, R20 ;  /* 0x0000001c0860723c */ /* 0x000fe20000001814 */
[----:B------:R-:W-:-:S03]  /*5850*/  MOV R70, R92 ;  /* 0x0000005c00467202 */ /* 0x000fc60000000f00 */
[----:B------:R-:W1:Y:S04]  /*5860*/  LDSM.16.MT88.4 R44, [R71+0x4000] ;  /* 0x00400000472c783b */ /* 0x000e680000004200 */
[C---:B------:R-:W-:Y:S01]  /*5870*/  HMMA.16816.F32 R100, R8.reuse, R30, R4 ;  /* 0x0000001e0864723c */ /* 0x040fe20000001804 */
[----:B------:R-:W2:Y:S04]  /*5880*/  LDSM.16.MT88.4 R28, [R251+0x4800] ;  /* 0x00480000fb1c783b */ /* 0x000ea80000004200 */
[----:B------:R-:W3:Y:S03]  /*5890*/  LDSM.16.MT88.4 R32, [R71+0x4800] ;  /* 0x004800004720783b */ /* 0x000ee60000004200 */
[----:B------:R-:W-:Y:S07]  /*58a0*/  HMMA.16816.F32 R92, R8, R42, R24 ;  /* 0x0000002a085c723c */ /* 0x000fee0000001818 */
[----:B------:R-:W-:Y:S01]  /*58b0*/  MOV R42, R67 ;  /* 0x00000043002a7202 */ /* 0x000fe20000000f00 */
[----:B------:R-:W-:Y:S01]  /*58c0*/  HMMA.16816.F32 R24, R12, R36, RZ ;  /* 0x000000240c18723c */ /* 0x000fe200000018ff */
[----:B------:R-:W-:-:S06]  /*58d0*/  MOV R43, R64 ;  /* 0x00000040002b7202 */ /* 0x000fcc0000000f00 */
[--C-:B------:R-:W-:Y:S01]  /*58e0*/  FFMA.FTZ R37, R82, c[0x0][0x2d0], -R2.reuse ;  /* 0x0000b40052257a23 */ /* 0x100fe20000010802 */
[----:B------:R-:W-:Y:S01]  /*58f0*/  HMMA.16816.F32 R20, R12, R38, RZ ;  /* 0x000000260c14723c */ /* 0x000fe200000018ff */
[----:B------:R-:W-:-:S06]  /*5900*/  FFMA.FTZ R36, R81, c[0x0][0x2d0], -R2 ;  /* 0x0000b40051247a23 */ /* 0x000fcc0000010802 */
[----:B------:R-:W-:Y:S01]  /*5910*/  FFMA.FTZ R38, R83, c[0x0][0x2d0], -R2 ;  /* 0x0000b40053267a23 */ /* 0x000fe20000010802 */
[----:B------:R-:W-:Y:S02]  /*5920*/  MOV R39, R58 ;  /* 0x0000003a00277202 */ /* 0x000fe40000000f00 */
[----:B------:R-:W-:Y:S01]  /*5930*/  MOV R58, R51 ;  /* 0x00000033003a7202 */ /* 0x000fe20000000f00 */
[----:B-1----:R-:W-:Y:S07]  /*5940*/  HMMA.16816.F32 R4, R12, R44, RZ ;  /* 0x0000002c0c04723c */ /* 0x002fee00000018ff */
[----:B------:R-:W-:Y:S01]  /*5950*/  IMAD.MOV.U32 R45, RZ, RZ, R62 ;  /* 0x000000ffff2d7224 */ /* 0x000fe200078e003e */
[----:B--2---:R-:W-:Y:S01]  /*5960*/  HMMA.16816.F32 R104, R8, R28, R24 ;  /* 0x0000001c0868723c */ /* 0x004fe20000001818 */
[----:B------:R-:W1:Y:S01]  /*5970*/  LDSM.16.MT88.4 R24, [R250+0x6000] ;  /* 0x00600000fa18783b */ /* 0x000e620000004200 */
[----:B------:R-:W-:-:S02]  /*5980*/  MOV R62, R60 ;  /* 0x0000003c003e7202 */ /* 0x000fc40000000f00 */
[----:B------:R-:W-:Y:S02]  /*5990*/  MOV R44, R59 ;  /* 0x0000003b002c7202 */ /* 0x000fe40000000f00 */
[----:B------:R-:W-:Y:S01]  /*59a0*/  MOV R60, R57 ;  /* 0x00000039003c7202 */ /* 0x000fe20000000f00 */
[----:B------:R-:W-:Y:S01]  /*59b0*/  FFMA.FTZ R28, R84, c[0x0][0x2d0], -R2 ;  /* 0x0000b400541c7a23 */ /* 0x000fe20000010802 */
[----:B------:R-:W-:Y:S01]  /*59c0*/  HMMA.16816.F32 R108, R8, R30, R20 ;  /* 0x0000001e086c723c */ /* 0x000fe20000001814 */
[----:B------:R-:W2:Y:S01]  /*59d0*/  LDSM.16.MT88.4 R20, [R250+0x6800] ;  /* 0x00680000fa14783b */ /* 0x000ea20000004200 */
[----:B------:R-:W-:Y:S02]  /*59e0*/  MOV R57, R50 ;  /* 0x0000003200397202 */ /* 0x000fe40000000f00 */
[----:B------:R-:W-:-:S04]  /*59f0*/  MOV R59, R49 ;  /* 0x00000031003b7202 */ /* 0x000fc80000000f00 */
[----:B---3--:R-:W-:Y:S07]  /*5a00*/  HMMA.16816.F32 R112, R8, R32, R4 ;  /* 0x000000200870723c */ /* 0x008fee0000001804 */
[--C-:B------:R-:W-:Y:S01]  /*5a10*/  FFMA.FTZ R33, R75, c[0x0][0x2d0], -R0.reuse ;  /* 0x0000b4004b217a23 */ /* 0x100fe20000010800 */
[----:B------:R-:W-:Y:S01]  /*5a20*/  HMMA.16816.F32 R4, R12, R46, RZ ;  /* 0x0000002e0c04723c */ /* 0x000fe200000018ff */
[----:B------:R-:W-:-:S06]  /*5a30*/  FFMA.FTZ R32, R74, c[0x0][0x2d0], -R0 ;  /* 0x0000b4004a207a23 */ /* 0x000fcc0000010800 */
[----:B------:R-:W-:Y:S01]  /*5a40*/  MOV R47, R63 ;  /* 0x0000003f002f7202 */ /* 0x000fe20000000f00 */
[----:B------:R-:W-:Y:S02]  /*5a50*/  IMAD.MOV.U32 R63, RZ, RZ, R56 ;  /* 0x000000ffff3f7224 */ /* 0x000fe400078e0038 */
[----:B------:R-:W-:Y:S01]  /*5a60*/  IMAD.MOV.U32 R56, RZ, RZ, R48 ;  /* 0x000000ffff387224 */ /* 0x000fe200078e0030 */
[----:B------:R-:W-:Y:S02]  /*5a70*/  MOV R46, R47 ;  /* 0x0000002f002e7202 */ /* 0x000fe40000000f00 */
[----:B------:R-:W-:-:S11]  /*5a80*/  MOV R47, R39 ;  /* 0x00000027002f7202 */ /* 0x000fd60000000f00 */
[----:B------:R-:W-:Y:S07]  /*5a90*/  HMMA.16816.F32 R180, R8, R34, R4 ;  /* 0x0000002208b4723c */ /* 0x000fee0000001804 */
[----:B------:R-:W-:Y:S01]  /*5aa0*/  FFMA.FTZ R34, R80, c[0x0][0x2d0], -R2 ;  /* 0x0000b40050227a23 */ /* 0x000fe20000010802 */
[----:B-1----:R-:W-:Y:S01]  /*5ab0*/  HMMA.16816.F32 R4, R12, R24, RZ ;  /* 0x000000180c04723c */ /* 0x002fe200000018ff */
[----:B------:R-:W-:Y:S11]  /*5ac0*/  FFMA.FTZ R35, R72, c[0x0][0x2d0], -R0 ;  /* 0x0000b40048237a23 */ /* 0x000ff60000010800 */
[----:B------:R-:W-:Y:S11]  /*5ad0*/  @!UPT UIADD3 URZ, URZ, URZ, URZ ;  /* 0x0000003f3f3ff290 */ /* 0x000ff6000fffe03f */
[----:B------:R-:W-:Y:S01]  /*5ae0*/  @!UPT UIADD3 URZ, URZ, URZ, URZ ;  /* 0x0000003f3f3ff290 */ /* 0x000fe2000fffe03f */
[----:B--2---:R-:W-:Y:S08]  /*5af0*/  HMMA.16816.F32 R176, R8, R20, R4 ;  /* 0x0000001408b0723c */ /* 0x004ff00000001804 */
[----:B------:R-:W-:Y:S01]  /*5b00*/  HMMA.16816.F32 R4, R12, R26, RZ ;  /* 0x0000001a0c04723c */ /* 0x000fe200000018ff */
[----:B------:R-:W-:Y:S11]  /*5b10*/  LDSM.16.MT88.4 R24, [R252+0x6800] ;  /* 0x00680000fc18783b */ /* 0x000ff60000004200 */
[----:B------:R-:W-:Y:S11]  /*5b20*/  @!UPT UIADD3 URZ, URZ, URZ, URZ ;  /* 0x0000003f3f3ff290 */ /* 0x000ff6000fffe03f */
[----:B------:R-:W-:Y:S01]  /*5b30*/  @!UPT UIADD3 URZ, URZ, URZ, URZ ;  /* 0x0000003f3f3ff290 */ /* 0x000fe2000fffe03f */
[----:B------:R-:W-:Y:S01]  /*5b40*/  HMMA.16816.F32 R124, R8, R22, R4 ;  /* 0x00000016087c723c */ /* 0x000fe20000001804 */
[----:B------:R-:W1:Y:S06]  /*5b50*/  LDSM.16.MT88.4 R20, [R252+0x6000] ;  /* 0x00600000fc14783b */ /* 0x000e6c0000004200 */
[----:B------:R-:W-:Y:S02]  /*5b60*/  FADD.FTZ R4, R123, R17 ;  /* 0x000000117b047221 */ /* 0x000fe40000010000 */
[----:B------:R-:W-:Y:S02]  /*5b70*/  FFMA.FTZ R17, R86, c[0x0][0x2d0], -R2 ;  /* 0x0000b40056117a23 */ /* 0x000fe40000010802 */
[----:B------:R-:W-:-:S02]  /*5b80*/  FADD.FTZ R4, R128, R4 ;  /* 0x0000000480047221 */ /* 0x000fc40000010000 */
[----:B------:R-:W-:Y:S02]  /*5b90*/  FADD.FTZ R2, R129, R3 ;  /* 0x0000000381027221 */ /* 0x000fe40000010000 */
[----:B------:R-:W-:Y:S02]  /*5ba0*/  FADD.FTZ R3, R122, R4 ;  /* 0x000000047a037221 */ /* 0x000fe40000010000 */
[----:B------:R-:W-:Y:S01]  /*5bb0*/  FADD.FTZ R2, R133, R2 ;  /* 0x0000000285027221 */ /* 0x000fe20000010000 */
[----:B------:R-:W-:Y:S01]  /*5bc0*/  MOV R133, R71 ;  /* 0x0000004700857202 */ /* 0x000fe20000000f00 */
[----:B------:R-:W-:Y:S01]  /*5bd0*/  IMAD.MOV.U32 R71, RZ, RZ, R41 ;  /* 0x000000ffff477224 */ /* 0x000fe200078e0029 */
[----:B------:R-:W-:Y:S01]  /*5be0*/  MOV R41, R66 ;  /* 0x0000004200297202 */ /* 0x000fe20000000f00 */
[----:B------:R-:W-:Y:S01]  /*5bf0*/  FADD.FTZ R3, R130, R3 ;  /* 0x0000000382037221 */ /* 0x000fe20000010000 */
[----:B-1----:R-:W-:Y:S01]  /*5c00*/  HMMA.16816.F32 R4, R12, R20, RZ ;  /* 0x000000140c04723c */ /* 0x002fe200000018ff */
[----:B------:R1:W-:Y:S08]  /*5c10*/  MUFU.EX2 R21, R17 ;  /* 0x0000001100157308 */ /* 0x0003f00000000800 */
[----:B------:R2:W-:Y:S01]  /*5c20*/  MUFU.EX2 R20, R19 ;  /* 0x0000001300147308 */ /* 0x0005e20000000800 */
[--C-:B-1----:R-:W-:Y:S11]  /*5c30*/  FFMA.FTZ R17, R79, c[0x0][0x2d0], -R0.reuse ;  /* 0x0000b4004f117a23 */ /* 0x102ff60000010800 */
[----:B------:R-:W-:Y:S03]  /*5c40*/  @!UPT UIADD3 URZ, URZ, URZ, URZ ;  /* 0x0000003f3f3ff290 */ /* 0x000fe6000fffe03f */
[----:B------:R-:W-:Y:S01]  /*5c50*/  HMMA.16816.F32 R120, R8, R24, R4 ;  /* 0x000000180878723c */ /* 0x000fe20000001804 */
[----:B--2---:R-:W-:-:S06]  /*5c60*/  FFMA.FTZ R19, R73, c[0x0][0x2d0], -R0 ;  /* 0x0000b40049137a23 */ /* 0x004fcc0000010800 */
[----:B------:R-:W-:Y:S01]  /*5c70*/  MUFU.EX2 R19, R19 ;  /* 0x0000001300137308 */ /* 0x000fe20000000800 */
[----:B------:R-:W-:Y:S07]  /*5c80*/  HMMA.16816.F32 R4, R12, R22, RZ ;  /* 0x000000160c04723c */ /* 0x000fee00000018ff */
[----:B------:R1:W2:Y:S02]  /*5c90*/  MUFU.EX2 R22, R18 ;  /* 0x0000001200167308 */ /* 0x0002a40000000800 */
[--C-:B-1----:R-:W-:Y:S11]  /*5ca0*/  FFMA.FTZ R18, R76, c[0x0][0x2d0], -R0.reuse ;  /* 0x0000b4004c127a23 */ /* 0x102ff60000010800 */
[----:B------:R-:W-:Y:S04]  /*5cb0*/  @!UPT UIADD3 URZ, URZ, URZ, URZ ;  /* 0x0000003f3f3ff290 */ /* 0x000fe8000fffe03f */
[----:B------:R-:W-:Y:S01]  /*5cc0*/  HMMA.16816.F32 R116, R8, R26, R4 ;  /* 0x0000001a0874723c */ /* 0x000fe20000001804 */
[----:B------:R1:W3:Y:S01]  /*5cd0*/  MUFU.EX2 R6, R28 ;  /* 0x0000001c00067308 */ /* 0x0002e20000000800 */
[----:B------:R-:W-:Y:S05]  /*5ce0*/  LDSM.16.MT88.4 R24, [R251+0x6800] ;  /* 0x00680000fb18783b */ /* 0x000fea0000004200 */
[--C-:B------:R-:W-:Y:S01]  /*5cf0*/  FFMA.FTZ R7, R78, c[0x0][0x2d0], -R0.reuse ;  /* 0x0000b4004e077a23 */ /* 0x100fe20000010800 */
[----:B--2---:R-:W-:Y:S01]  /*5d00*/  F2FP.PACK_AB R4, R21, R22 ;  /* 0x000000161504723e */ /* 0x004fe200000000ff */
[----:B------:R-:W-:Y:S02]  /*5d10*/  FFMA.FTZ R5, R77, c[0x0][0x2d0], -R0 ;  /* 0x0000b4004d057a23 */ /* 0x000fe40000010800 */
[----:B------:R-:W-:Y:S01]  /*5d20*/  FADD.FTZ R0, R70, R2 ;  /* 0x0000000246007221 */ /* 0x000fe20000010000 */
[----:B------:R-:W-:Y:S01]  /*5d30*/  MOV R70, R40 ;  /* 0x0000002800467202 */ /* 0x000fe20000000f00 */
[----:B------:R-:W-:Y:S01]  /*5d40*/  MUFU.EX2 R7, R7 ;  /* 0x0000000700077308 */ /* 0x000fe20000000800 */
[----:B------:R-:W-:Y:S01]  /*5d50*/  MOV R40, R65 ;  /* 0x0000004100287202 */ /* 0x000fe20000000f00 */
[----:B------:R-:W-:Y:S01]  /*5d60*/  FADD.FTZ R0, R22, R0 ;  /* 0x0000000016007221 */ /* 0x000fe20000010000 */
[----:B-1----:R-:W1:Y:S01]  /*5d70*/  LDSM.16.MT88.4 R28, [R251+0x6000] ;  /* 0x00600000fb1c783b */ /* 0x002e620000004200 */
[----:B------:R-:W-:-:S02]  /*5d80*/  FADD.FTZ R2, R134, R3 ;  /* 0x0000000386027221 */ /* 0x000fc40000010000 */
[----:B------:R-:W-:Y:S02]  /*5d90*/  FADD.FTZ R0, R21, R0 ;  /* 0x0000000015007221 */ /* 0x000fe40000010000 */
[----:B------:R-:W-:Y:S01]  /*5da0*/  MUFU.EX2 R3, R18 ;  /* 0x0000001200037308 */ /* 0x000fe20000000800 */
[----:B------:R-:W-:Y:S02]  /*5db0*/  FADD.FTZ R2, R131, R2 ;  /* 0x0000000283027221 */ /* 0x000fe40000010000 */
[----:B------:R-:W-:-:S04]  /*5dc0*/  FADD.FTZ R0, R20, R0 ;  /* 0x0000000014007221 */ /* 0x000fc80000010000 */
[C---:B---3--:R-:W-:Y:S01]  /*5dd0*/  FADD.FTZ R0, R6.reuse, R0 ;  /* 0x0000000006007221 */ /* 0x048fe20000010000 */
[----:B------:R-:W-:Y:S02]  /*5de0*/  F2FP.PACK_AB R6, R6, R20 ;  /* 0x000000140606723e */ /* 0x000fe400000000ff */
[----:B-1----:R-:W-:Y:S01]  /*5df0*/  HMMA.16816.F32 R20, R12, R28, RZ ;  /* 0x0000001c0c14723c */ /* 0x002fe200000018ff */
[----:B------:R-:W1:Y:S08]  /*5e00*/  MUFU.EX2 R29, R17 ;  /* 0x00000011001d7308 */ /* 0x000e700000000800 */
[----:B------:R-:W-:Y:S08]  /*5e10*/  MUFU.EX2 R28, R34 ;  /* 0x00000022001c7308 */ /* 0x000ff00000000800 */
[----:B------:R2:W3:Y:S01]  /*5e20*/  MUFU.EX2 R17, R5 ;  /* 0x0000000500117308 */ /* 0x0004e20000000800 */
[----:B-1----:R-:W-:-:S04]  /*5e30*/  FADD.FTZ R2, R29, R2 ;  /* 0x000000021d027221 */ /* 0x002fc80000010000 */
[C---:B------:R-:W-:Y:S02]  /*5e40*/  FADD.FTZ R2, R7.reuse, R2 ;  /* 0x0000000207027221 */ /* 0x040fe40000010000 */
[----:B------:R-:W-:Y:S01]  /*5e50*/  HMMA.16816.F32 R64, R8, R24, R20 ;  /* 0x000000180840723c */ /* 0x000fe20000001814 */
[----:B------:R-:W1:Y:S07]  /*5e60*/  MUFU.EX2 R25, R38 ;  /* 0x0000002600197308 */ /* 0x000e6e0000000800 */
[----:B------:R-:W-:Y:S01]  /*5e70*/  HMMA.16816.F32 R20, R12, R30, RZ ;  /* 0x0000001e0c14723c */ /* 0x000fe200000018ff */
[----:B------:R-:W4:Y:S01]  /*5e80*/  MUFU.EX2 R24, R37 ;  /* 0x0000002500187308 */ /* 0x000f220000000800 */
[----:B--2---:R-:W-:-:S02]  /*5e90*/  F2FP.PACK_AB R5, R7, R29 ;  /* 0x0000001d0705723e */ /* 0x004fc400000000ff */
[----:B---3--:R-:W-:Y:S01]  /*5ea0*/  F2FP.PACK_AB R7, R3, R17 ;  /* 0x000000110307723e */ /* 0x008fe200000000ff */
[----:B-1----:R-:W-:-:S04]  /*5eb0*/  FADD.FTZ R0, R25, R0 ;  /* 0x0000000019007221 */ /* 0x002fc80000010000 */
[----:B------:R-:W1:Y:S01]  /*5ec0*/  MUFU.EX2 R30, R36 ;  /* 0x00000024001e7308 */ /* 0x000e620000000800 */
[C---:B----4-:R-:W-:Y:S01]  /*5ed0*/  FADD.FTZ R0, R24.reuse, R0 ;  /* 0x0000000018007221 */ /* 0x050fe20000010000 */
[----:B------:R-:W-:Y:S11]  /*5ee0*/  F2FP.PACK_AB R128, R24, R25 ;  /* 0x000000191880723e */ /* 0x000ff600000000ff */
[----:B------:R-:W-:Y:S02]  /*5ef0*/  @!UPT UIADD3 URZ, URZ, URZ, URZ ;  /* 0x0000003f3f3ff290 */ /* 0x000fe4000fffe03f */
[----:B------:R-:W-:Y:S01]  /*5f00*/  HMMA.16816.F32 R48, R8, R26, R20 ;  /* 0x0000001a0830723c */ /* 0x000fe20000001814 */
[----:B------:R-:W2:Y:S01]  /*5f10*/  LDSM.16.MT88.4 R20, [R133+0x6000] ;  /* 0x006000008514783b */ /* 0x000ea20000004200 */
[----:B-1----:R-:W-:Y:S01]  /*5f20*/  FADD.FTZ R0, R30, R0 ;  /* 0x000000001e007221 */ /* 0x002fe20000010000 */
[----:B------:R-:W-:-:S03]  /*5f30*/  F2FP.PACK_AB R130, R28, R30 ;  /* 0x0000001e1c82723e */ /* 0x000fc600000000ff */
[----:B------:R-:W-:-:S05]  /*5f40*/  FADD.FTZ R0, R28, R0 ;  /* 0x000000001c007221 */ /* 0x000fca0000010000 */
[----:B------:R1:W-:Y:S02]  /*5f50*/  STL [R1+0xa4], R0 ;  /* 0x0000a40001007387 */ /* 0x0003e40000100800 */
[----:B-1----:R-:W-:Y:S02]  /*5f60*/  FADD.FTZ R0, R17, R2 ;  /* 0x0000000211007221 */ /* 0x002fe40000010000 */
[----:B------:R-:W1:Y:S02]  /*5f70*/  MUFU.EX2 R17, R33 ;  /* 0x0000002100117308 */ /* 0x000e640000000800 */
[----:B------:R-:W-:Y:S01]  /*5f80*/  FADD.FTZ R0, R3, R0 ;  /* 0x0000000003007221 */ /* 0x000fe20000010000 */
[C---:B--2---:R-:W-:Y:S05]  /*5f90*/  HMMA.16816.F32 R24, R12.reuse, R20, RZ ;  /* 0x000000140c18723c */ /* 0x044fea00000018ff */
[----:B------:R-:W2:Y:S03]  /*5fa0*/  MUFU.EX2 R3, R32 ;  /* 0x0000002000037308 */ /* 0x000ea60000000800 */
[----:B------:R-:W-:Y:S01]  /*5fb0*/  HMMA.16816.F32 R20, R12, R22, RZ ;  /* 0x000000160c14723c */ /* 0x000fe200000018ff */
[----:B------:R-:W3:Y:S04]  /*5fc0*/  LDSM.16.MT88.4 R12, [R133+0x6800] ;  /* 0x00680000850c783b */ /* 0x000ee80000004200 */
[----:B------:R-:W4:Y:S01]  /*5fd0*/  MUFU.EX2 R2, R35 ;  /* 0x0000002300027308 */ /* 0x000f220000000800 */
[----:B-1----:R-:W-:-:S04]  /*5fe0*/  FADD.FTZ R0, R17, R0 ;  /* 0x0000000011007221 */ /* 0x002fc80000010000 */
[C---:B--2---:R-:W-:Y:S01]  /*5ff0*/  FADD.FTZ R0, R3.reuse, R0 ;  /* 0x0000000003007221 */ /* 0x044fe20000010000 */
[----:B------:R-:W-:-:S03]  /*6000*/  F2FP.PACK_AB R129, R3, R17 ;  /* 0x000000110381723e */ /* 0x000fc600000000ff */
[----:B------:R-:W-:-:S04]  /*6010*/  FADD.FTZ R0, R19, R0 ;  /* 0x0000000013007221 */ /* 0x000fc80000010000 */
[C---:B----4-:R-:W-:Y:S01]  /*6020*/  FADD.FTZ R0, R2.reuse, R0 ;  /* 0x0000000002007221 */ /* 0x050fe20000010000 */
[----:B------:R-:W-:-:S04]  /*6030*/  F2FP.PACK_AB R131, R2, R19 ;  /* 0x000000130283723e */ /* 0x000fc800000000ff */
[----:B------:R1:W-:Y:S01]  /*6040*/  STL [R1+0xa0], R0 ;  /* 0x0000a00001007387 */ /* 0x0003e20000100800 */
[C---:B---3--:R-:W-:Y:S08]  /*6050*/  HMMA.16816.F32 R32, R8.reuse, R12, R24 ;  /* 0x0000000c0820723c */ /* 0x048ff00000001818 */
[----:B------:R-:W-:Y:S01]  /*6060*/  HMMA.16816.F32 R24, R8, R14, R20 ;  /* 0x0000000e0818723c */ /* 0x000fe20000001814 */
[----:B------:R-:W2:Y:S04]  /*6070*/  LDSM.16.MT88.4 R12, [R252+0x1000] ;  /* 0x00100000fc0c783b */ /* 0x000ea80000004200 */
[----:B------:R-:W3:Y:S04]  /*6080*/  LDSM.16.MT88.4 R8, [R250+0x1000] ;  /* 0x00100000fa08783b */ /* 0x000ee80000004200 */
[----:B-1----:R-:W4:Y:S04]  /*6090*/  LDL R0, [R1+0xf0] ;  /* 0x0000f00001007983 */ /* 0x002f280000100800 */
[----:B------:R-:W5:Y:S04]  /*60a0*/  LDL.LU R3, [R1+0x7c] ;  /* 0x00007c0001037983 */ /* 0x000f680000300800 */
[----:B------:R-:W4:Y:S04]  /*60b0*/  LDL R17, [R1+0xa8] ;  /* 0x0000a80001117983 */ /* 0x000f280000100800 */
[----:B------:R-:W-:Y:S01]  /*60c0*/  LDSM.16.MT88.4 R20, [R252+0x7000] ;  /* 0x00700000fc14783b */ /* 0x000fe20000004200 */
[C---:B--2---:R-:W-:Y:S08]  /*60d0*/  HMMA.16816.F32 R156, R4.reuse, R12, R156 ;  /* 0x0000000c049c723c */ /* 0x044ff0000000189c */
        /* <DEDUP_REMOVED lines=16> */
[----:B------:R-:W-:Y:S07]  /*61e0*/  LDSM.16.MT88.4 R8, [R251+0x3000] ;  /* 0x00300000fb08783b */ /* 0x000fee0000004200 */
[C---:B-1----:R-:W-:Y:S01]  /*61f0*/  HMMA.16816.F32 R80, R4.reuse, R12, R144 ;  /* 0x0000000c0450723c */ /* 0x042fe20000001890 */
[----:B------:R-:W-:Y:S07]  /*6200*/  LDSM.16.MT88.4 R144, [R251+0x1800] ;  /* 0x00180000fb90783b */ /* 0x000fee0000004200 */
[C---:B------:R-:W-:Y:S01]  /*6210*/  HMMA.16816.F32 R84, R4.reuse, R14, R136 ;  /* 0x0000000e0454723c */ /* 0x040fe20000001888 */
[----:B------:R-:W1:Y:S04]  /*6220*/  LDSM.16.MT88.4 R12, [R252+0x5000] ;  /* 0x00500000fc0c783b */ /* 0x000e680000004200 */
[----:B------:R-:W-:Y:S03]  /*6230*/  LDSM.16.MT88.4 R136, [R133+0x1800] ;  /* 0x001800008588783b */ /* 0x000fe60000004200 */
[C---:B-1----:R-:W-:Y:S08]  /*6240*/  HMMA.16816.F32 R96, R4.reuse, R12, R96 ;  /* 0x0000000c0460723c */ /* 0x042ff00000001860 */
[C---:B------:R-:W-:Y:S01]  /*6250*/  HMMA.16816.F32 R100, R4.reuse, R14, R100 ;  /* 0x0000000e0464723c */ /* 0x040fe20000001864 */
[----:B------:R-:W1:Y:S07]  /*6260*/  LDSM.16.MT88.4 R12, [R133+0x5000] ;  /* 0x00500000850c783b */ /* 0x000e6e0000004200 */
[C---:B-1----:R-:W-:Y:S08]  /*6270*/  HMMA.16816.F32 R112, R4.reuse, R12, R112 ;  /* 0x0000000c0470723c */ /* 0x042ff00000001870 */
[C---:B------:R-:W-:Y:S01]  /*6280*/  HMMA.16816.F32 R180, R4.reuse, R14, R180 ;  /* 0x0000000e04b4723c */ /* 0x040fe200000018b4 */
[----:B------:R-:W1:Y:S07]  /*6290*/  LDSM.16.MT88.4 R12, [R251+0x7000] ;  /* 0x00700000fb0c783b */ /* 0x000e6e0000004200 */
[C---:B------:R-:W-:Y:S01]  /*62a0*/  HMMA.16816.F32 R76, R4.reuse, R10, R152 ;  /* 0x0000000a044c723c */ /* 0x040fe20000001898 */
[----:B------:R-:W2:Y:S07]  /*62b0*/  LDSM.16.MT88.4 R152, [R252+0x1800] ;  /* 0x00180000fc98783b */ /* 0x000eae0000004200 */
[----:B------:R-:W-:Y:S08]  /*62c0*/  HMMA.16816.F32 R120, R4, R20, R120 ;  /* 0x000000140478723c */ /* 0x000ff00000001878 */
[----:B------:R-:W-:Y:S08]  /*62d0*/  HMMA.16816.F32 R148, R128, R144, R148 ;  /* 0x000000908094723c */ /* 0x000ff00000001894 */
[----:B------:R-:W-:Y:S08]  /*62e0*/  HMMA.16816.F32 R20, R4, R22, R116 ;  /* 0x000000160414723c */ /* 0x000ff00000001874 */
[----:B------:R-:W-:Y:S01]  /*62f0*/  HMMA.16816.F32 R144, R128, R146, R40 ;  /* 0x000000928090723c */ /* 0x000fe20000001828 */
[----:B------:R-:W3:Y:S07]  /*6300*/  LDSM.16.MT88.4 R40, [R250+0x3800] ;  /* 0x00380000fa28783b */ /* 0x000eee0000004200 */
[C---:B-1----:R-:W-:Y:S01]  /*6310*/  HMMA.16816.F32 R116, R4.reuse, R12, R64 ;  /* 0x0000000c0474723c */ /* 0x042fe20000001840 */
[----:B------:R-:W-:Y:S07]  /*6320*/  LDSM.16.MT88.4 R64, [R133+0x3800] ;  /* 0x003800008540783b */ /* 0x000fee0000004200 */
[C---:B------:R-:W-:Y:S01]  /*6330*/  HMMA.16816.F32 R12, R4.reuse, R14, R48 ;  /* 0x0000000e040c723c */ /* 0x040fe20000001830 */
[----:B------:R-:W1:Y:S07]  /*6340*/  LDSM.16.MT88.4 R48, [R252+0x3800] ;  /* 0x00380000fc30783b */ /* 0x000e6e0000004200 */
[----:B------:R-:W-:Y:S01]  /*6350*/  HMMA.16816.F32 R72, R4, R8, R160 ;  /* 0x000000080448723c */ /* 0x000fe200000018a0 */
[----:B------:R-:W1:Y:S01]  /*6360*/  LDSM.16.MT88.4 R8, [R250+0x5000] ;  /* 0x00500000fa08783b */ /* 0x000e620000004200 */
[----:B------:R-:W-:-:S02]  /*6370*/  MOV R2, c[0x0][0x2c4] ;  /* 0x0000b10000027a02 */ /* 0x000fc40000000f00 */
[----:B------:R-:W-:Y:S01]  /*6380*/  MOV R18, c[0x0][0x2ac] ;  /* 0x0000ab0000127a02 */ /* 0x000fe20000000f00 */
[----:B------:R-:W-:Y:S03]  /*6390*/  LDSM.16.MT88.4 R160, [R250+0x1800] ;  /* 0x00180000faa0783b */ /* 0x000fe60000004200 */
[C---:B--2---:R-:W-:Y:S08]  /*63a0*/  HMMA.16816.F32 R156, R128.reuse, R152, R156 ;  /* 0x00000098809c723c */ /* 0x044ff0000000189c */
[C---:B------:R-:W-:Y:S08]  /*63b0*/  HMMA.16816.F32 R152, R128.reuse, R154, R36 ;  /* 0x0000009a8098723c */ /* 0x040ff00000001824 */
[C---:B------:R-:W-:Y:S08]  /*63c0*/  HMMA.16816.F32 R140, R128.reuse, R136, R140 ;  /* 0x00000088808c723c */ /* 0x040ff0000000188c */
[C---:B---3--:R-:W-:Y:S08]  /*63d0*/  HMMA.16816.F32 R36, R128.reuse, R40, R52 ;  /* 0x000000288024723c */ /* 0x048ff00000001834 */
[C---:B------:R-:W-:Y:S08]  /*63e0*/  HMMA.16816.F32 R136, R128.reuse, R138, R44 ;  /* 0x0000008a8088723c */ /* 0x040ff0000000182c */
[C---:B------:R-:W-:Y:S01]  /*63f0*/  HMMA.16816.F32 R40, R128.reuse, R42, R56 ;  /* 0x0000002a8028723c */ /* 0x040fe20000001838 */
[----:B------:R-:W2:Y:S07]  /*6400*/  LDSM.16.MT88.4 R56, [R251+0x3800] ;  /* 0x00380000fb38783b */ /* 0x000eae0000004200 */
[C---:B-1----:R-:W-:Y:S08]  /*6410*/  HMMA.16816.F32 R44, R128.reuse, R48, R60 ;  /* 0x00000030802c723c */ /* 0x042ff0000000183c */
[----:B------:R-:W-:Y:S01]  /*6420*/  HMMA.16816.F32 R60, R128, R64, R80 ;  /* 0x00000040803c723c */ /* 0x000fe20000001850 */
[----:B------:R-:W1:Y:S07]  /*6430*/  LDSM.16.MT88.4 R80, [R252+0x5800] ;  /* 0x00580000fc50783b */ /* 0x000e6e0000004200 */
[C---:B------:R-:W-:Y:S08]  /*6440*/  HMMA.16816.F32 R88, R4.reuse, R8, R88 ;  /* 0x000000080458723c */ /* 0x040ff00000001858 */
[----:B------:R-:W-:Y:S01]  /*6450*/  HMMA.16816.F32 R92, R4, R10, R92 ;  /* 0x0000000a045c723c */ /* 0x000fe2000000185c */
[----:B------:R-:W3:Y:S07]  /*6460*/  LDSM.16.MT88.4 R8, [R251+0x5000] ;  /* 0x00500000fb08783b */ /* 0x000eee0000004200 */
[C---:B--2---:R-:W-:Y:S01]  /*6470*/  HMMA.16816.F32 R52, R128.reuse, R56, R72 ;  /* 0x000000388034723c */ /* 0x044fe20000001848 */
[----:B------:R-:W2:Y:S07]  /*6480*/  LDSM.16.MT88.4 R72, [R250+0x5800] ;  /* 0x00580000fa48783b */ /* 0x000eae0000004200 */
[C---:B------:R-:W-:Y:S08]  /*6490*/  HMMA.16816.F32 R56, R128.reuse, R58, R76 ;  /* 0x0000003a8038723c */ /* 0x040ff0000000184c */
[----:B-1----:R-:W-:Y:S01]  /*64a0*/  HMMA.16816.F32 R76, R128, R80, R96 ;  /* 0x00000050804c723c */ /* 0x002fe20000001860 */
[----:B------:R-:W1:Y:S07]  /*64b0*/  LDSM.16.MT88.4 R96, [R133+0x5800] ;  /* 0x005800008560783b */ /* 0x000e6e0000004200 */
[C---:B---3--:R-:W-:Y:S08]  /*64c0*/  HMMA.16816.F32 R104, R4.reuse, R8, R104 ;  /* 0x000000080468723c */ /* 0x048ff00000001868 */
[----:B------:R-:W-:Y:S01]  /*64d0*/  HMMA.16816.F32 R108, R4, R10, R108 ;  /* 0x0000000a046c723c */ /* 0x000fe2000000186c */
[----:B------:R-:W3:Y:S07]  /*64e0*/  LDSM.16.MT88.4 R8, [R250+0x7000] ;  /* 0x00700000fa08783b */ /* 0x000eee0000004200 */
[C---:B------:R-:W-:Y:S08]  /*64f0*/  HMMA.16816.F32 R48, R128.reuse, R50, R68 ;  /* 0x000000328030723c */ /* 0x040ff00000001844 */
[C---:B--2---:R-:W-:Y:S01]  /*6500*/  HMMA.16816.F32 R68, R128.reuse, R72, R88 ;  /* 0x000000488044723c */ /* 0x044fe20000001858 */
[----:B------:R-:W2:Y:S07]  /*6510*/  LDSM.16.MT88.4 R88, [R251+0x5800] ;  /* 0x00580000fb58783b */ /* 0x000eae0000004200 */
[C---:B------:R-:W-:Y:S08]  /*6520*/  HMMA.16816.F32 R72, R128.reuse, R74, R92 ;  /* 0x0000004a8048723c */ /* 0x040ff0000000185c */
[----:B-1----:R-:W-:Y:S01]  /*6530*/  HMMA.16816.F32 R92, R128, R96, R112 ;  /* 0x00000060805c723c */ /* 0x002fe20000001870 */
[----:B------:R-:W1:Y:S07]  /*6540*/  LDSM.16.MT88.4 R112, [R252+0x7800] ;  /* 0x00780000fc70783b */ /* 0x000e6e0000004200 */
[C---:B---3--:R-:W-:Y:S08]  /*6550*/  HMMA.16816.F32 R176, R4.reuse, R8, R176 ;  /* 0x0000000804b0723c */ /* 0x048ff000000018b0 */
[----:B------:R-:W-:Y:S01]  /*6560*/  HMMA.16816.F32 R124, R4, R10, R124 ;  /* 0x0000000a047c723c */ /* 0x000fe2000000187c */
[----:B------:R-:W3:Y:S01]  /*6570*/  LDSM.16.MT88.4 R8, [R133+0x7000] ;  /* 0x007000008508783b */ /* 0x000ee20000004200 */
[----:B------:R-:W-:Y:S01]  /*6580*/  ISETP.NE.AND P1, PT, R2, 0x1, PT ;  /* 0x000000010200780c */ /* 0x000fe20003f25270 */
[----:B------:R-:W-:-:S05]  /*6590*/  IMAD R18, R18, c[0x0][0x1d0], RZ ;  /* 0x0000740012127a24 */ /* 0x000fca00078e02ff */
[C---:B------:R-:W-:Y:S07]  /*65a0*/  HMMA.16816.F32 R64, R128.reuse, R66, R84 ;  /* 0x000000428040723c */ /* 0x040fee0000001854 */
[----:B----4-:R-:W-:Y:S01]  /*65b0*/  @P1 IMAD.HI.U32 R2, R0, c[0x0][0x2c8], RZ ;  /* 0x0000b20000021a27 */ /* 0x010fe200078e00ff */
[----:B--2---:R-:W-:Y:S01]  /*65c0*/  HMMA.16816.F32 R84, R128, R88, R104 ;  /* 0x000000588054723c */ /* 0x004fe20000001868 */
[----:B------:R-:W2:Y:S03]  /*65d0*/  LDSM.16.MT88.4 R104, [R250+0x7800] ;  /* 0x00780000fa68783b */ /* 0x000ea60000004200 */
[----:B------:R-:W-:-:S04]  /*65e0*/  @P1 SHF.R.U32.HI R0, RZ, c[0x0][0x2cc], R2 ;  /* 0x0000b300ff001a19 */ /* 0x000fc80000011602 */
[----:B------:R-:W-:Y:S01]  /*65f0*/  HMMA.16816.F32 R88, R128, R90, R108 ;  /* 0x0000005a8058723c */ /* 0x000fe2000000186c */
[----:B------:R-:W-:-:S07]  /*6600*/  IADD3 R0, R0, -c[0x0][0x168], R18 ;  /* 0x80005a0000007a10 */ /* 0x000fce0007ffe012 */
[----:B-1----:R-:W-:Y:S01]  /*6610*/  HMMA.16816.F32 R108, R128, R112, R120 ;  /* 0x00000070806c723c */ /* 0x002fe20000001878 */
[----:B------:R-:W1:Y:S07]  /*6620*/  LDSM.16.MT88.4 R120, [R251+0x7800] ;  /* 0x00780000fb78783b */ /* 0x000e6e0000004200 */
[C---:B---3--:R-:W-:Y:S08]  /*6630*/  HMMA.16816.F32 R32, R4.reuse, R8, R32 ;  /* 0x000000080420723c */ /* 0x048ff00000001820 */
[----:B------:R-:W-:Y:S01]  /*6640*/  HMMA.16816.F32 R24, R4, R10, R24 ;  /* 0x0000000a0418723c */ /* 0x000fe20000001818 */
[----:B------:R-:W3:Y:S01]  /*6650*/  LDSM.16.MT88.4 R4, [R133+0x7800] ;  /* 0x007800008504783b */ /* 0x000ee20000004200 */
[----:B------:R-:W-:-:S04]  /*6660*/  SHF.R.S32.HI R2, RZ, 0x1f, R0 ;  /* 0x0000001fff027819 */ /* 0x000fc80000011400 */
[----:B------:R-:W-:-:S04]  /*6670*/  LEA.HI R0, R2, R0, RZ, 0x6 ;  /* 0x0000000002007211 */ /* 0x000fc800078f30ff */
[----:B------:R-:W-:Y:S02]  /*6680*/  SHF.R.S32.HI R0, RZ, 0x6, R0 ;  /* 0x00000006ff007819 */ /* 0x000fe40000011400 */
[----:B-----5:R-:W-:Y:S02]  /*6690*/  IADD3 R3, R3, -0x2, RZ ;  /* 0xfffffffe03037810 */ /* 0x020fe40007ffe0ff */
[----:B------:R-:W-:-:S03]  /*66a0*/  IMNMX R0, R17, R0, !PT ;  /* 0x0000000011007217 */ /* 0x000fc60007800200 */
[----:B------:R4:W-:Y:S04]  /*66b0*/  STL [R1+0x68], R3 ;  /* 0x0000680301007387 */ /* 0x0009e80000100800 */
[----:B------:R4:W-:Y:S01]  /*66c0*/  STL [R1+0xb0], R0 ;  /* 0x0000b00001007387 */ /* 0x0009e20000100800 */
[----:B------:R-:W-:Y:S01]  /*66d0*/  ISETP.GE.AND P0, PT, R3, R0, PT ;  /* 0x000000000300720c */ /* 0x000fe20003f06270 */
[C---:B------:R-:W-:Y:S08]  /*66e0*/  HMMA.16816.F32 R80, R128.reuse, R82, R100 ;  /* 0x000000528050723c */ /* 0x040ff00000001864 */
[C---:B--2---:R-:W-:Y:S08]  /*66f0*/  HMMA.16816.F32 R100, R128.reuse, R104, R176 ;  /* 0x000000688064723c */ /* 0x044ff000000018b0 */
[C---:B------:R-:W-:Y:S08]  /*6700*/  HMMA.16816.F32 R164, R128.reuse, R160, R164 ;  /* 0x000000a080a4723c */ /* 0x040ff000000018a4 */
[C---:B------:R-:W-:Y:S08]  /*6710*/  HMMA.16816.F32 R104, R128.reuse, R106, R124 ;  /* 0x0000006a8068723c */ /* 0x040ff0000000187c */
[C---:B-1----:R-:W-:Y:S08]  /*6720*/  HMMA.16816.F32 R116, R128.reuse, R120, R116 ;  /* 0x000000788074723c */ /* 0x042ff00000001874 */
[C---:B------:R-:W-:Y:S08]  /*6730*/  HMMA.16816.F32 R160, R128.reuse, R162, R28 ;  /* 0x000000a280a0723c */ /* 0x040ff0000000181c */
[C---:B------:R-:W-:Y:S08]  /*6740*/  HMMA.16816.F32 R96, R128.reuse, R98, R180 ;  /* 0x000000628060723c */ /* 0x040ff000000018b4 */
[C---:B------:R-:W-:Y:S08]  /*6750*/  HMMA.16816.F32 R112, R128.reuse, R114, R20 ;  /* 0x000000728070723c */ /* 0x040ff00000001814 */
[C---:B------:R-:W-:Y:S08]  /*6760*/  HMMA.16816.F32 R120, R128.reuse, R122, R12 ;  /* 0x0000007a8078723c */ /* 0x040ff0000000180c */
[C---:B---3--:R-:W-:Y:S08]  /*6770*/  HMMA.16816.F32 R124, R128.reuse, R4, R32 ;  /* 0x00000004807c723c */ /* 0x048ff00000001820 */
[----:B------:R-:W-:Y:S01]  /*6780*/  HMMA.16816.F32 R128, R128, R6, R24 ;  /* 0x000000068080723c */ /* 0x000fe20000001818 */
[----:B------:R-:W-:Y:S01]  /*6790*/  @!UPT UIADD3 URZ, URZ, URZ, URZ ;  /* 0x0000003f3f3ff290 */ /* 0x000fe2000fffe03f */
[----:B------:R-:W-:Y:S11]  /*67a0*/  @!P0 BRA `(.L_x_1048) ;  /* 0x0000482000008947 */ /* 0x000ff60003800000 */
[----:B----4-:R-:W-:Y:S02]  /*67b0*/  MOV R0, R3 ;  /* 0x0000000300007202 */ /* 0x010fe40000000f00 */
[----:B------:R-:W-:-:S02]  /*67c0*/  MOV R134, R16 ;  /* 0x0000001000867202 */ /* 0x000fc40000000f00 */
[----:B------:R-:W-:Y:S01]  /*67d0*/  MOV R133, R132 ;  /* 0x0000008400857202 */ /* 0x000fe20000000f00 */
[----:B------:R1:W-:Y:S06]  /*67e0*/  STL [R1+0x90], R0 ;  /* 0x0000900001007387 */ /* 0x0003ec0000100800 */
.L_x_1059:
[----:B------:R-:W2:Y:S01]  /*67f0*/  LDL R6, [R1+0x4] ;  /* 0x0000040001067983 */ /* 0x000ea20000100800 */
[----:B------:R-:W-:Y:S04]  /*6800*/  DEPBAR.LE SB0, 0x0 ;  /* 0x000080000000791a */ /* 0x000fe80000000000 */
[----:B------:R-:W3:Y:S01]  /*6810*/  LDL R2, [R1+0x90] ;  /* 0x0000900001027983 */ /* 0x000ee20000100800 */
[----:B------:R-:W-:Y:S01]  /*6820*/  WARPSYNC 0xffffffff ;  /* 0xffffffff00007948 */ /* 0x000fe20003800000 */
[----:B------:R-:W-:Y:S02]  /*6830*/  BSSY B0, `(.L_x_1049) ;  /* 0x0000072000007945 */ /* 0x000fe40003800000 */
[----:B------:R-:W4:Y:S04]  /*6840*/  LDL R5, [R1+0x3c] ;  /* 0x00003c0001057983 */ /* 0x000f280000100800 */
[----:B-1----:R-:W3:Y:S04]  /*6850*/  LDL R0, [R1+0xa8] ;  /* 0x0000a80001007983 */ /* 0x002ee80000100800 */
[----:B------:R-:W5:Y:S04]  /*6860*/  LDL R4, [R1+0x40] ;  /* 0x0000400001047983 */ /* 0x000f680000100800 */
[----:B------:R-:W5:Y:S04]  /*6870*/  LDL R3, [R1+0x44] ;  /* 0x0000440001037983 */ /* 0x000f680000100800 */
[----:B------:R-:W-:Y:S06]  /*6880*/  BAR.SYNC.DEFER_BLOCKING 0x0 ;  /* 0x0000000000007b1d */ /* 0x000fec0000010000 */
[----:B------:R1:W1:Y:S04]  /*6890*/  LDSM.16.M88.4 R8, [R135] ;  /* 0x000000008708783b */ /* 0x0002680000000200 */
[----:B------:R1:W1:Y:S04]  /*68a0*/  LDSM.16.M88.4 R16, [R135+0x800] ;  /* 0x000800008710783b */ /* 0x0002680000000200 */
[----:B------:R1:W1:Y:S04]  /*68b0*/  LDSM.16.M88.4 R24, [R135+0x1000] ;  /* 0x001000008718783b */ /* 0x0002680000000200 */
[----:B------:R1:W1:Y:S04]  /*68c0*/  LDSM.16.M88.4 R32, [R135+0x1800] ;  /* 0x001800008720783b */ /* 0x0002680000000200 */
[----:B--2---:R2:W1:Y:S04]  /*68d0*/  LDSM.16.M88.4 R176, [R6] ;  /* 0x0000000006b0783b */ /* 0x0044680000000200 */
[----:B----4-:R2:W4:Y:S01]  /*68e0*/  LDSM.16.M88.4 R180, [R5] ;  /* 0x0000000005b4783b */ /* 0x0105220000000200 */
[----:B---3--:R-:W-:Y:S03]  /*68f0*/  ISETP.GT.AND P0, PT, R0, R2, PT ;  /* 0x000000020000720c */ /* 0x008fe60003f04270 */
[----:B-----5:R2:W3:Y:S04]  /*6900*/  LDSM.16.M88.4 R184, [R4] ;  /* 0x0000000004b8783b */ /* 0x0204e80000000200 */
[----:B------:R2:W1:Y:S06]  /*6910*/  LDSM.16.M88.4 R188, [R3] ;  /* 0x0000000003bc783b */ /* 0x00046c0000000200 */
[----:B------:R-:W-:-:S05]  /*6920*/  @P0 BRA `(.L_x_1050) ;  /* 0x0000062000000947 */ /* 0x000fca0003800000 */
[----:B--2---:R-:W2:Y:S04]  /*6930*/  LDL R4, [R1+0x8c] ;  /* 0x00008c0001047983 */ /* 0x004ea80000100800 */
[----:B------:R-:W5:Y:S04]  /*6940*/  LDL R28, [R1+0x84] ;  /* 0x00008400011c7983 */ /* 0x000f680000100800 */
[----:B----4-:R-:W4:Y:S04]  /*6950*/  LDL.64 R22, [R1+0xc8] ;  /* 0x0000c80001167983 */ /* 0x010f280000100a00 */
[----:B---3--:R-:W3:Y:S04]  /*6960*/  LDL R5, [R1+0x94] ;  /* 0x0000940001057983 */ /* 0x008ee80000100800 */
[----:B------:R-:W3:Y:S04]  /*6970*/  LDL R21, [R1+0xd8] ;  /* 0x0000d80001157983 */ /* 0x000ee80000100800 */
[----:B------:R-:W3:Y:S04]  /*6980*/  LDL R20, [R1+0x174] ;  /* 0x0001740001147983 */ /* 0x000ee80000100800 */
[----:B------:R-:W4:Y:S04]  /*6990*/  LDL R15, [R1+0x178] ;  /* 0x00017800010f7983 */ /* 0x000f280000100800 */
[----:B------:R-:W4:Y:S04]  /*69a0*/  LDL R14, [R1+0x98] ;  /* 0x00009800010e7983 */ /* 0x000f280000100800 */
[----:B------:R-:W4:Y:S04]  /*69b0*/  LDL R13, [R1+0x17c] ;  /* 0x00017c00010d7983 */ /* 0x000f280000100800 */
[----:B------:R-:W4:Y:S04]  /*69c0*/  LDL R12, [R1+0x9c] ;  /* 0x00009c00010c7983 */ /* 0x000f280000100800 */
[----:B------:R-:W4:Y:S04]  /*69d0*/  LDL R7, [R1+0x180] ;  /* 0x0001800001077983 */ /* 0x000f280000100800 */
[----:B------:R-:W4:Y:S01]  /*69e0*/  LDL R6, [R1+0x88] ;  /* 0x0000880001067983 */ /* 0x000f220000100800 */
[----:B--2---:R-:W-:Y:S01]  /*69f0*/  SHF.R.S32.HI R0, RZ, 0x1f, R4 ;  /* 0x0000001fff007819 */ /* 0x004fe20000011404 */
[----:B------:R-:W-:Y:S04]  /*6a00*/  IMAD.WIDE.U32 R2, R4, c[0x0][0x208], RZ ;  /* 0x0000820004027a25 */ /* 0x000fe800078e00ff */
[----:B------:R-:W-:Y:S04]  /*6a10*/  IMAD R0, R0, c[0x0][0x208], RZ ;  /* 0x0000820000007a24 */ /* 0x000fe800078e02ff */
[----:B------:R-:W-:Y:S01]  /*6a20*/  IMAD R0, R4, c[0x0][0x20c], R0 ;  /* 0x0000830004007a24 */ /* 0x000fe200078e0200 */
[----:B-----5:R-:W-:Y:S03]  /*6a30*/  SHF.R.S32.HI R4, RZ, 0x1f, R28 ;  /* 0x0000001fff047819 */ /* 0x020fe6000001141c */
[----:B------:R-:W-:Y:S02]  /*6a40*/  IMAD.IADD R3, R3, 0x1, R0 ;  /* 0x0000000103037824 */ /* 0x000fe400078e0200 */
[----:B------:R-:W-:Y:S02]  /*6a50*/  IMAD R4, R4, c[0x0][0x218], RZ ;  /* 0x0000860004047a24 */ /* 0x000fe400078e02ff */
[C---:B------:R-:W-:Y:S01]  /*6a60*/  IMAD.WIDE.U32 R2, R28.reuse, c[0x0][0x218], R2 ;  /* 0x000086001c027a25 */ /* 0x040fe200078e0002 */
[C---:B---3--:R-:W-:Y:S03]  /*6a70*/  SHF.L.U64.HI R29, R5.reuse, 0x1, R20 ;  /* 0x00000001051d7819 */ /* 0x048fe60000010214 */
[----:B------:R-:W-:Y:S01]  /*6a80*/  IMAD R4, R28, c[0x0][0x21c], R4 ;  /* 0x000087001c047a24 */ /* 0x000fe200078e0204 */
[----:B----4-:R-:W-:Y:S01]  /*6a90*/  IADD3 R0, P0, R22, R2, RZ ;  /* 0x0000000216007210 */ /* 0x010fe20007f1e0ff */
[----:B------:R-:W-:Y:S03]  /*6aa0*/  IMAD.SHL.U32 R2, R5, 0x2, RZ ;  /* 0x0000000205027824 */ /* 0x000fe600078e00ff */
[----:B------:R-:W-:Y:S02]  /*6ab0*/  IADD3.X R4, R21, R3, R4, P0, !PT ;  /* 0x0000000315047210 */ /* 0x000fe400007fe404 */
[----:B------:R-:W-:Y:S01]  /*6ac0*/  LEA R21, P0, R0, c[0x0][0x1f8], 0x1 ;  /* 0x00007e0000157a11 */ /* 0x000fe200078008ff */
[----:B------:R2:W-:Y:S01]  /*6ad0*/  STL [R1+0x58], R2 ;  /* 0x0000580201007387 */ /* 0x0005e20000100800 */
[----:B------:R-:W-:Y:S02]  /*6ae0*/  SHF.L.U64.HI R28, R14, 0x1, R15 ;  /* 0x000000010e1c7819 */ /* 0x000fe4000001020f */
[----:B------:R-:W-:Y:S02]  /*6af0*/  LEA.HI.X R5, R0, c[0x0][0x1fc], R4, 0x1, P0 ;  /* 0x00007f0000057a11 */ /* 0x000fe400000f0c04 */
[----:B------:R-:W-:Y:S02]  /*6b00*/  SHF.L.U32 R132, R14, 0x1, RZ ;  /* 0x000000010e847819 */ /* 0x000fe400000006ff */
[C---:B------:R-:W-:Y:S01]  /*6b10*/  SHF.L.U64.HI R23, R12.reuse, 0x1, R13 ;  /* 0x000000010c177819 */ /* 0x040fe2000001020d */
[----:B------:R-:W-:Y:S01]  /*6b20*/  IMAD.SHL.U32 R31, R12, 0x2, RZ ;  /* 0x000000020c1f7824 */ /* 0x000fe200078e00ff */
[C---:B------:R-:W-:Y:S02]  /*6b30*/  SHF.L.U64.HI R22, R6.reuse, 0x1, R7 ;  /* 0x0000000106167819 */ /* 0x040fe40000010207 */
[----:B------:R-:W-:Y:S01]  /*6b40*/  SHF.L.U32 R30, R6, 0x1, RZ ;  /* 0x00000001061e7819 */ /* 0x000fe200000006ff */
[----:B------:R-:W-:-:S05]  /*6b50*/  BRA.DIV ~URZ, `(.L_x_1051) ;  /* 0x0000b8a27f007947 */ /* 0x000fca000b800000 */
[----:B------:R3:W4:Y:S02]  /*6b60*/  SHFL.IDX PT, R4, R5, RZ, 0x181f ;  /* 0x00181fff05047589 */ /* 0x00072400000e0000 */
.L_x_1086:
[----:B------:R-:W-:-:S05]  /*6b70*/  BRA.DIV ~URZ, `(.L_x_1052) ;  /* 0x0000b8f27f007947 */ /* 0x000fca000b800000 */
[----:B--2---:R-:W2:Y:S04]  /*6b80*/  LDL R2, [R1+0x88] ;  /* 0x0000880001027983 */ /* 0x004ea80000100800 */
[----:B------:R-:W5:Y:S04]  /*6b90*/  LDL R14, [R1+0x54] ;  /* 0x00005400010e7983 */ /* 0x000f680000100800 */
[----:B---3--:R-:W3:Y:S04]  /*6ba0*/  LDL R7, [R1+0x9c] ;  /* 0x00009c0001077983 */ /* 0x008ee80000100800 */
[----:B----4-:R-:W4:Y:S04]  /*6bb0*/  LDL R20, [R1+0x98] ;  /* 0x0000980001147983 */ /* 0x010f280000100800 */
[----:B------:R-:W2:Y:S04]  /*6bc0*/  LDL R15, [R1+0x94] ;  /* 0x00009400010f7983 */ /* 0x000ea80000100800 */
[----:B------:R-:W2:Y:S04]  /*6bd0*/  LDL R6, [R1+0x58] ;  /* 0x0000580001067983 */ /* 0x000ea80000100800 */
[----:B------:R-:W2:Y:S02]  /*6be0*/  SHFL.IDX PT, R0, R21, RZ, 0x181f ;  /* 0x00181fff15007589 */ /* 0x000ea400000e0000 */
[----:B--2---:R-:W-:Y:S02]  /*6bf0*/  IADD3 R6, P2, R0, R6, RZ ;  /* 0x0000000600067210 */ /* 0x004fe40007f5e0ff */
[----:B------:R-:W-:Y:S02]  /*6c00*/  ISETP.GE.AND P4, PT, R2, c[0x0][0x1d4], PT ;  /* 0x0000750002007a0c */ /* 0x000fe40003f86270 */
[----:B------:R-:W-:Y:S02]  /*6c10*/  IADD3 R2, P0, R0, R30, RZ ;  /* 0x0000001e00027210 */ /* 0x000fe40007f1e0ff */
[----:B---3--:R-:W-:Y:S01]  /*6c20*/  ISETP.GE.AND P3, PT, R7, c[0x0][0x1d4], PT ;  /* 0x0000750007007a0c */ /* 0x008fe20003f66270 */
[----:B------:R-:W-:Y:S01]  /*6c30*/  IMAD.X R7, R4, 0x1, R29, P2 ;  /* 0x0000000104077824 */ /* 0x000fe200010e061d */
[----:B----4-:R-:W-:Y:S01]  /*6c40*/  ISETP.GE.AND P1, PT, R20, c[0x0][0x1d4], PT ;  /* 0x0000750014007a0c */ /* 0x010fe20003f26270 */
[----:B------:R-:W-:Y:S01]  /*6c50*/  IMAD.X R3, R4, 0x1, R22, P0 ;  /* 0x0000000104037824 */ /* 0x000fe200000e0616 */
[----:B------:R-:W-:Y:S02]  /*6c60*/  IADD3 R12, P0, R0, R31, RZ ;  /* 0x0000001f000c7210 */ /* 0x000fe40007f1e0ff */
[----:B------:R-:W-:Y:S03]  /*6c70*/  SEL R20, RZ, 0x10, P3 ;  /* 0x00000010ff147807 */ /* 0x000fe60001800000 */
[----:B------:R-:W-:Y:S01]  /*6c80*/  @!PT LDS RZ, [RZ] ;  /* 0x00000000fffff984 */ /* 0x000fe20000000800 */
[----:B------:R-:W-:Y:S01]  /*6c90*/  @!PT LDS RZ, [RZ] ;  /* 0x00000000fffff984 */ /* 0x000fe20000000800 */
[----:B-----5:R2:W-:Y:S01]  /*6ca0*/  LDGSTS.E.BYPASS.LTC128B.128 [R14+0x100], [R2.64], !P4 ;  /* 0x00100000020e7fae */ /* 0x0205e2000e101d46 */
[----:B------:R-:W-:Y:S05]  /*6cb0*/  IMAD.X R13, R4, 0x1, R23, P0 ;  /* 0x00000001040d7824 */ /* 0x000fea00000e0617 */
[----:B------:R3:W-:Y:S01]  /*6cc0*/  LDGSTS.E.BYPASS.LTC128B.128 [R14+0x2100], [R12.64], !P3 ;  /* 0x021000000c0e7fae */ /* 0x0007e2000d901d46 */
[----:B--2---:R-:W-:Y:S03]  /*6cd0*/  IADD3 R2, P0, R0, R132, RZ ;  /* 0x0000008400027210 */ /* 0x004fe60007f1e0ff */
[----:B------:R-:W2:Y:S02]  /*6ce0*/  SHFL.IDX PT, R0, R21, 0x1, 0x181f ;  /* 0x00381f0015007f89 */ /* 0x000ea400000e0000 */
[----:B------:R-:W-:Y:S01]  /*6cf0*/  IMAD.X R3, R4, 0x1, R28, P0 ;  /* 0x0000000104037824 */ /* 0x000fe200000e061c */
[----:B------:R-:W-:Y:S01]  /*6d00*/  ISETP.GE.AND P0, PT, R15, c[0x0][0x1d4], PT ;  /* 0x000075000f007a0c */ /* 0x000fe20003f06270 */
[----:B------:R4:W1:Y:S01]  /*6d10*/  SHFL.IDX PT, R4, R5, 0x1, 0x181f ;  /* 0x00381f0005047f89 */ /* 0x00086200000e0000 */
[----:B------:R-:W-:Y:S03]  /*6d20*/  SEL R15, RZ, 0x10, P1 ;  /* 0x00000010ff0f7807 */ /* 0x000fe60000800000 */
[----:B------:R3:W-:Y:S08]  /*6d30*/  LDGSTS.E.BYPASS.LTC128B.128 [R14+0x4100], [R2.64], !P1 ;  /* 0x04100000020e7fae */ /* 0x0007f0000c901d46 */
[----:B------:R3:W-:Y:S01]  /*6d40*/  LDGSTS.E.BYPASS.LTC128B.128 [R14+0x6100], [R6.64], !P0 ;  /* 0x06100000060e7fae */ /* 0x0007e2000c101d46 */
[----:B----4-:R-:W-:Y:S02]  /*6d50*/  SEL R5, RZ, 0x10, P4 ;  /* 0x00000010ff057807 */ /* 0x010fe40002000000 */
[----:B---3--:R-:W-:Y:S02]  /*6d60*/  SEL R14, RZ, 0x10, P0 ;  /* 0x00000010ff0e7807 */ /* 0x008fe40000000000 */
.L_x_1087:
[C---:B-12---:R-:W-:Y:S01]  /*6d70*/  ISETP.NE.U32.AND P2, PT, R5.reuse, RZ, PT ;  /* 0x000000ff0500720c */ /* 0x046fe20003f45070 */
[----:B------:R-:W2:Y:S01]  /*6d80*/  LDL R21, [R1+0x54] ;  /* 0x0000540001157983 */ /* 0x000ea20000100800 */
[----:B------:R-:W-:Y:S02]  /*6d90*/  IADD3 R5, -R5, 0x10, RZ ;  /* 0x0000001005057810 */ /* 0x000fe40007ffe1ff */
[----:B------:R-:W-:Y:S02]  /*6da0*/  IADD3 R6, -R15, 0x10, RZ ;  /* 0x000000100f067810 */ /* 0x000fe40007ffe1ff */
[----:B------:R-:W-:Y:S02]  /*6db0*/  LOP3.LUT R5, R5, 0xf, RZ, 0xc0, !PT ;  /* 0x0000000f05057812 */ /* 0x000fe400078ec0ff */
[----:B------:R-:W-:Y:S02]  /*6dc0*/  IADD3 R12, -R20, 0x10, RZ ;  /* 0x00000010140c7810 */ /* 0x000fe40007ffe1ff */
[----:B------:R-:W-:Y:S02]  /*6dd0*/  IADD3 R2, P1, P0, R5, R0, R30 ;  /* 0x0000000005027210 */ /* 0x000fe4000783e01e */
[----:B------:R-:W-:Y:S01]  /*6de0*/  LOP3.LUT R6, R6, 0xf, RZ, 0xc0, !PT ;  /* 0x0000000f06067812 */ /* 0x000fe200078ec0ff */
[----:B------:R-:W3:Y:S01]  /*6df0*/  LDL.LU R30, [R1+0x58] ;  /* 0x00005800011e7983 */ /* 0x000ee20000300800 */
[----:B------:R-:W-:Y:S02]  /*6e00*/  IADD3.X R3, RZ, R4, R22, P1, P0 ;  /* 0x00000004ff037210 */ /* 0x000fe40000fe0416 */
[----:B------:R-:W-:Y:S04]  /*6e10*/  LOP3.LUT R12, R12, 0xf, RZ, 0xc0, !PT ;  /* 0x0000000f0c0c7812 */ /* 0x000fe800078ec0ff */
[----:B------:R-:W-:Y:S04]  /*6e20*/  IADD3 R12, P1, P0, R12, R0, R31 ;  /* 0x000000000c0c7210 */ /* 0x000fe8000783e01f */
[----:B------:R-:W-:Y:S01]  /*6e30*/  IADD3.X R13, RZ, R4, R23, P1, P0 ;  /* 0x00000004ff0d7210 */ /* 0x000fe20000fe0417 */
[----:B------:R-:W-:Y:S01]  /*6e40*/  @!PT LDS RZ, [RZ] ;  /* 0x00000000fffff984 */ /* 0x000fe20000000800 */
[----:B------:R-:W-:Y:S01]  /*6e50*/  @!PT LDS RZ, [RZ] ;  /* 0x00000000fffff984 */ /* 0x000fe20000000800 */
[----:B------:R-:W-:Y:S01]  /*6e60*/  @!PT LDS RZ, [RZ] ;  /* 0x00000000fffff984 */ /* 0x000fe20000000800 */
[----:B--2---:R1:W-:Y:S01]  /*6e70*/  LDGSTS.E.BYPASS.LTC128B.128.ZFILL [R21+0x1100], [R2.64], P2 ;  /* 0x0110000002157fae */ /* 0x0043e20009141d46 */
[----:B------:R-:W-:Y:S04]  /*6e80*/  IADD3 R6, P3, P2, R6, R0, R132 ;  /* 0x0000000006067210 */ /* 0x000fe80007a7e084 */
[----:B------:R-:W-:Y:S02]  /*6e90*/  IADD3.X R7, RZ, R4, R28, P3, P2 ;  /* 0x00000004ff077210 */ /* 0x000fe40001fe441c */
[----:B------:R-:W-:Y:S02]  /*6ea0*/  ISETP.NE.U32.AND P3, PT, R20, RZ, PT ;  /* 0x000000ff1400720c */ /* 0x000fe40003f65070 */
[----:B------:R-:W-:Y:S11]  /*6eb0*/  ISETP.NE.U32.AND P2, PT, R15, RZ, PT ;  /* 0x000000ff0f00720c */ /* 0x000ff60003f45070 */
[----:B------:R2:W-:Y:S04]  /*6ec0*/  LDGSTS.E.BYPASS.LTC128B.128.ZFILL [R21+0x3100], [R12.64], P3 ;  /* 0x031000000c157fae */ /* 0x0005e80009941d46 */
[----:B------:R2:W-:Y:S01]  /*6ed0*/  LDGSTS.E.BYPASS.LTC128B.128.ZFILL [R21+0x5100], [R6.64], P2 ;  /* 0x0510000006157fae */ /* 0x0005e20009141d46 */
[----:B-1----:R-:W-:Y:S04]  /*6ee0*/  IADD3 R2, -R14, 0x10, RZ ;  /* 0x000000100e027810 */ /* 0x002fe80007ffe1ff */
[----:B------:R-:W-:Y:S04]  /*6ef0*/  LOP3.LUT R2, R2, 0xf, RZ, 0xc0, !PT ;  /* 0x0000000f02027812 */ /* 0x000fe800078ec0ff */
[----:B---3--:R-:W-:Y:S04]  /*6f00*/  IADD3 R2, P1, P0, R2, R0, R30 ;  /* 0x0000000002027210 */ /* 0x008fe8000783e01e */
[----:B------:R-:W-:Y:S02]  /*6f10*/  IADD3.X R3, RZ, R4, R29, P1, P0 ;  /* 0x00000004ff037210 */ /* 0x000fe40000fe041d */
[----:B------:R-:W-:Y:S11]  /*6f20*/  ISETP.NE.U32.AND P0, PT, R14, RZ, PT ;  /* 0x000000ff0e00720c */ /* 0x000ff60003f05070 */
[----:B------:R-:W-:Y:S02]  /*6f30*/  @!UPT UIADD3 URZ, URZ, URZ, URZ ;  /* 0x0000003f3f3ff290 */ /* 0x000fe4000fffe03f */
[----:B------:R2:W-:Y:S02]  /*6f40*/  LDGSTS.E.BYPASS.LTC128B.128.ZFILL [R21+0x7100], [R2.64], P0 ;  /* 0x0710000002157fae */ /* 0x0005e40008141d46 */
.L_x_1050:
[----:B------:R-:W-:Y:S05]  /*6f50*/  BSYNC B0 ;  /* 0x0000000000007941 */ /* 0x000fea0003800000 */
.L_x_1049:
[----:B------:R-:W5:Y:S04]  /*6f60*/  LDL R132, [R1+0x18] ;  /* 0x0000180001847983 */ /* 0x000f680000100800 */
[----:B--2---:R-:W2:Y:S04]  /*6f70*/  LDL R3, [R1+0xc] ;  /* 0x00000c0001037983 */ /* 0x004ea80000100800 */
[----:B----4-:R-:W4:Y:S04]  /*6f80*/  LDL R2, [R1+0x10] ;  /* 0x0000100001027983 */ /* 0x010f280000100800 */
[----:B------:R-:W0:Y:S01]  /*6f90*/  LDGDEPBAR ;  /* 0x00000000000079af */ /* 0x000e220000000000 */
[----:B------:R-:W-:Y:S01]  /*6fa0*/  WARPSYNC 0xffffffff ;  /* 0xffffffff00007948 */ /* 0x000fe20003800000 */
[C---:B-1----:R-:W-:Y:S01]  /*6fb0*/  HMMA.16816.F32 R4, R168.reuse, R8, RZ ;  /* 0x00000008a804723c */ /* 0x042fe200000018ff */
[----:B------:R-:W-:Y:S05]  /*6fc0*/  BSSY B0, `(.L_x_1053) ;  /* 0x000018d000007945 */ /* 0x000fea0003800000 */
[----:B---3--:R-:W3:Y:S02]  /*6fd0*/  LDL R0, [R1+0x14] ;  /* 0x0000140001007983 */ /* 0x008ee40000100800 */
[C---:B------:R-:W-:Y:S08]  /*6fe0*/  HMMA.16816.F32 R8, R168.reuse, R10, RZ ;  /* 0x0000000aa808723c */ /* 0x040ff000000018ff */
[C---:B------:R-:W-:Y:S08]  /*6ff0*/  HMMA.16816.F32 R12, R168.reuse, R16, RZ ;  /* 0x00000010a80c723c */ /* 0x040ff000000018ff */
        /* <DEDUP_REMOVED lines=10> */
[----:B------:R-:W1:Y:S07]  /*70a0*/  LDSM.16.M88.4 R180, [R249+0x800] ;  /* 0x00080000f9b4783b */ /* 0x000e6e0000000200 */
[C---:B------:R-:W-:Y:S08]  /*70b0*/  HMMA.16816.F32 R20, R172.reuse, R184, R20 ;  /* 0x000000b8ac14723c */ /* 0x040ff00000001814 */
[C---:B------:R-:W-:Y:S01]  /*70c0*/  HMMA.16816.F32 R24, R172.reuse, R186, R24 ;  /* 0x000000baac18723c */ /* 0x040fe20000001818 */
[----:B------:R-:W1:Y:S07]  /*70d0*/  LDSM.16.M88.4 R184, [R249+0x1000] ;  /* 0x00100000f9b8783b */ /* 0x000e6e0000000200 */
[C---:B------:R-:W-:Y:S08]  /*70e0*/  HMMA.16816.F32 R28, R172.reuse, R188, R28 ;  /* 0x000000bcac1c723c */ /* 0x040ff0000000181c */
[----:B------:R-:W-:Y:S01]  /*70f0*/  HMMA.16816.F32 R32, R172, R190, R32 ;  /* 0x000000beac20723c */ /* 0x000fe20000001820 */
[----:B------:R-:W1:Y:S07]  /*7100*/  LDSM.16.M88.4 R188, [R249+0x1800] ;  /* 0x00180000f9bc783b */ /* 0x000e6e0000000200 */
[C---:B-1----:R-:W-:Y:S08]  /*7110*/  HMMA.16816.F32 R4, R192.reuse, R176, R4 ;  /* 0x000000b0c004723c */ /* 0x042ff00000001804 */
[C---:B------:R-:W-:Y:S01]  /*7120*/  HMMA.16816.F32 R8, R192.reuse, R178, R8 ;  /* 0x000000b2c008723c */ /* 0x040fe20000001808 */
[----:B------:R-:W1:Y:S07]  /*7130*/  LDSM.16.M88.4 R176, [R248+-0x6000] ;  /* 0xffa00000f8b0783b */ /* 0x000e6e0000000200 */
[C---:B------:R-:W-:Y:S08]  /*7140*/  HMMA.16816.F32 R12, R192.reuse, R180, R12 ;  /* 0x000000b4c00c723c */ /* 0x040ff0000000180c */
[C---:B------:R-:W-:Y:S01]  /*7150*/  HMMA.16816.F32 R16, R192.reuse, R182, R16 ;  /* 0x000000b6c010723c */ /* 0x040fe20000001810 */
[----:B------:R-:W1:Y:S07]  /*7160*/  LDSM.16.M88.4 R180, [R248+-0x5800] ;  /* 0xffa80000f8b4783b */ /* 0x000e6e0000000200 */
[C---:B------:R-:W-:Y:S08]  /*7170*/  HMMA.16816.F32 R20, R192.reuse, R184, R20 ;  /* 0x000000b8c014723c */ /* 0x040ff00000001814 */
[C---:B------:R-:W-:Y:S01]  /*7180*/  HMMA.16816.F32 R24, R192.reuse, R186, R24 ;  /* 0x000000bac018723c */ /* 0x040fe20000001818 */
[----:B------:R-:W1:Y:S07]  /*7190*/  LDSM.16.M88.4 R184, [R248+-0x5000] ;  /* 0xffb00000f8b8783b */ /* 0x000e6e0000000200 */
[C---:B------:R-:W-:Y:S08]  /*71a0*/  HMMA.16816.F32 R28, R192.reuse, R188, R28 ;  /* 0x000000bcc01c723c */ /* 0x040ff0000000181c */
[----:B------:R-:W-:Y:S01]  /*71b0*/  HMMA.16816.F32 R32, R192, R190, R32 ;  /* 0x000000bec020723c */ /* 0x000fe20000001820 */
[----:B------:R-:W1:Y:S07]  /*71c0*/  LDSM.16.M88.4 R188, [R248+-0x4800] ;  /* 0xffb80000f8bc783b */ /* 0x000e6e0000000200 */
[C---:B-1----:R-:W-:Y:S08]  /*71d0*/  HMMA.16816.F32 R4, R196.reuse, R176, R4 ;  /* 0x000000b0c404723c */ /* 0x042ff00000001804 */
[C---:B------:R-:W-:Y:S01]  /*71e0*/  HMMA.16816.F32 R8, R196.reuse, R178, R8 ;  /* 0x000000b2c408723c */ /* 0x040fe20000001808 */
[----:B------:R-:W1:Y:S07]  /*71f0*/  LDSM.16.M88.4 R176, [R135+0x2000] ;  /* 0x0020000087b0783b */ /* 0x000e6e0000000200 */
[C---:B------:R-:W-:Y:S08]  /*7200*/  HMMA.16816.F32 R12, R196.reuse, R180, R12 ;  /* 0x000000b4c40c723c */ /* 0x040ff0000000180c */
[C---:B------:R-:W-:Y:S01]  /*7210*/  HMMA.16816.F32 R16, R196.reuse, R182, R16 ;  /* 0x000000b6c410723c */ /* 0x040fe20000001810 */
[----:B------:R-:W1:Y:S07]  /*7220*/  LDSM.16.M88.4 R180, [R135+0x2800] ;  /* 0x0028000087b4783b */ /* 0x000e6e0000000200 */
[C---:B------:R-:W-:Y:S08]  /*7230*/  HMMA.16816.F32 R20, R196.reuse, R184, R20 ;  /* 0x000000b8c414723c */ /* 0x040ff00000001814 */
[C---:B------:R-:W-:Y:S01]  /*7240*/  HMMA.16816.F32 R24, R196.reuse, R186, R24 ;  /* 0x000000bac418723c */ /* 0x040fe20000001818 */
[----:B------:R-:W5:Y:S07]  /*7250*/  LDSM.16.M88.4 R184, [R135+0x3000] ;  /* 0x0030000087b8783b */ /* 0x000f6e0000000200 */
[C---:B------:R-:W-:Y:S08]  /*7260*/  HMMA.16816.F32 R28, R196.reuse, R188, R28 ;  /* 0x000000bcc41c723c */ /* 0x040ff0000000181c */
[----:B------:R-:W-:Y:S01]  /*7270*/  HMMA.16816.F32 R32, R196, R190, R32 ;  /* 0x000000bec420723c */ /* 0x000fe20000001820 */
[----:B------:R-:W2:Y:S07]  /*7280*/  LDSM.16.M88.4 R188, [R135+0x3800] ;  /* 0x0038000087bc783b */ /* 0x000eae0000000200 */
[C---:B-1----:R-:W-:Y:S08]  /*7290*/  HMMA.16816.F32 R4, R200.reuse, R176, R4 ;  /* 0x000000b0c804723c */ /* 0x042ff00000001804 */
[C---:B------:R-:W-:Y:S08]  /*72a0*/  HMMA.16816.F32 R8, R200.reuse, R178, R8 ;  /* 0x000000b2c808723c */ /* 0x040ff00000001808 */
[C---:B------:R-:W-:Y:S08]  /*72b0*/  HMMA.16816.F32 R12, R200.reuse, R180, R12 ;  /* 0x000000b4c80c723c */ /* 0x040ff0000000180c */
[C---:B------:R-:W-:Y:S01]  /*72c0*/  HMMA.16816.F32 R16, R200.reuse, R182, R16 ;  /* 0x000000b6c810723c */ /* 0x040fe20000001810 */
[----:B-----5:R1:W2:Y:S07]  /*72d0*/  LDSM.16.M88.4 R176, [R132] ;  /* 0x0000000084b0783b */ /* 0x0202ae0000000200 */
[C---:B------:R-:W-:Y:S01]  /*72e0*/  HMMA.16816.F32 R20, R200.reuse, R184, R20 ;  /* 0x000000b8c814723c */ /* 0x040fe20000001814 */
[----:B--2---:R2:W2:Y:S07]  /*72f0*/  LDSM.16.M88.4 R180, [R3] ;  /* 0x0000000003b4783b */ /* 0x0044ae0000000200 */
[C---:B------:R-:W-:Y:S01]  /*7300*/  HMMA.16816.F32 R24, R200.reuse, R186, R24 ;  /* 0x000000bac818723c */ /* 0x040fe20000001818 */
[----:B----4-:R4:W2:Y:S07]  /*7310*/  LDSM.16.M88.4 R184, [R2] ;  /* 0x0000000002b8783b */ /* 0x0108ae0000000200 */
[C---:B------:R-:W-:Y:S01]  /*7320*/  HMMA.16816.F32 R28, R200.reuse, R188, R28 ;  /* 0x000000bcc81c723c */ /* 0x040fe2000000181c */
[----:B-1----:R-:W5:Y:S07]  /*7330*/  LDL R132, [R1+0x28] ;  /* 0x0000280001847983 */ /* 0x002f6e0000100800 */
[----:B------:R-:W-:Y:S01]  /*7340*/  HMMA.16816.F32 R32, R200, R190, R32 ;  /* 0x000000bec820723c */ /* 0x000fe20000001820 */
[----:B---3--:R1:W3:Y:S08]  /*7350*/  LDSM.16.M88.4 R188, [R0] ;  /* 0x0000000000bc783b */ /* 0x0082f00000000200 */
[----:B--2---:R-:W2:Y:S01]  /*7360*/  LDL R3, [R1+0x1c] ;  /* 0x00001c0001037983 */ /* 0x004ea20000100800 */
[C---:B------:R-:W-:Y:S03]  /*7370*/  HMMA.16816.F32 R4, R204.reuse, R176, R4 ;  /* 0x000000b0cc04723c */ /* 0x040fe60000001804 */
[----:B----4-:R-:W4:Y:S05]  /*7380*/  LDL R2, [R1+0x20] ;  /* 0x0000200001027983 */ /* 0x010f2a0000100800 */
[C---:B------:R-:W-:Y:S01]  /*7390*/  HMMA.16816.F32 R8, R204.reuse, R178, R8 ;  /* 0x000000b2cc08723c */ /* 0x040fe20000001808 */
[----:B------:R-:W3:Y:S07]  /*73a0*/  LDSM.16.M88.4 R176, [R249+0x2000] ;  /* 0x00200000f9b0783b */ /* 0x000eee0000000200 */
[C---:B------:R-:W-:Y:S01]  /*73b0*/  HMMA.16816.F32 R12, R204.reuse, R180, R12 ;  /* 0x000000b4cc0c723c */ /* 0x040fe2000000180c */
[----:B-1----:R-:W4:Y:S07]  /*73c0*/  LDL R0, [R1+0x24] ;  /* 0x0000240001007983 */ /* 0x002f2e0000100800 */
[C---:B------:R-:W-:Y:S01]  /*73d0*/  HMMA.16816.F32 R16, R204.reuse, R182, R16 ;  /* 0x000000b6cc10723c */ /* 0x040fe20000001810 */
[----:B------:R-:W1:Y:S07]  /*73e0*/  LDSM.16.M88.4 R180, [R249+0x2800] ;  /* 0x00280000f9b4783b */ /* 0x000e6e0000000200 */
[C---:B------:R-:W-:Y:S08]  /*73f0*/  HMMA.16816.F32 R20, R204.reuse, R184, R20 ;  /* 0x000000b8cc14723c */ /* 0x040ff00000001814 */
[C---:B------:R-:W-:Y:S01]  /*7400*/  HMMA.16816.F32 R24, R204.reuse, R186, R24 ;  /* 0x000000bacc18723c */ /* 0x040fe20000001818 */
[----:B------:R-:W1:Y:S07]  /*7410*/  LDSM.16.M88.4 R184, [R249+0x3000] ;  /* 0x00300000f9b8783b */ /* 0x000e6e0000000200 */
[C---:B---3--:R-:W-:Y:S08]  /*7420*/  HMMA.16816.F32 R28, R204.reuse, R188, R28 ;  /* 0x000000bccc1c723c */ /* 0x048ff0000000181c */
[----:B------:R-:W-:Y:S01]  /*7430*/  HMMA.16816.F32 R32, R204, R190, R32 ;  /* 0x000000becc20723c */ /* 0x000fe20000001820 */
[----:B------:R-:W3:Y:S07]  /*7440*/  LDSM.16.M88.4 R188, [R249+0x3800] ;  /* 0x00380000f9bc783b */ /* 0x000eee0000000200 */
[C---:B------:R-:W-:Y:S08]  /*7450*/  HMMA.16816.F32 R4, R208.reuse, R176, R4 ;  /* 0x000000b0d004723c */ /* 0x040ff00000001804 */
[C---:B------:R-:W-:Y:S01]  /*7460*/  HMMA.16816.F32 R8, R208.reuse, R178, R8 ;  /* 0x000000b2d008723c */ /* 0x040fe20000001808 */
[----:B------:R-:W3:Y:S07]  /*7470*/  LDSM.16.M88.4 R176, [R248+-0x4000] ;  /* 0xffc00000f8b0783b */ /* 0x000eee0000000200 */
[C---:B-1----:R-:W-:Y:S08]  /*7480*/  HMMA.16816.F32 R12, R208.reuse, R180, R12 ;  /* 0x000000b4d00c723c */ /* 0x042ff0000000180c */
[C---:B------:R-:W-:Y:S01]  /*7490*/  HMMA.16816.F32 R16, R208.reuse, R182, R16 ;  /* 0x000000b6d010723c */ /* 0x040fe20000001810 */
[----:B------:R-:W1:Y:S07]  /*74a0*/  LDSM.16.M88.4 R180, [R248+-0x3800] ;  /* 0xffc80000f8b4783b */ /* 0x000e6e0000000200 */
[C---:B------:R-:W-:Y:S08]  /*74b0*/  HMMA.16816.F32 R20, R208.reuse, R184, R20 ;  /* 0x000000b8d014723c */ /* 0x040ff00000001814 */
[C---:B------:R-:W-:Y:S01]  /*74c0*/  HMMA.16816.F32 R24, R208.reuse, R186, R24 ;  /* 0x000000bad018723c */ /* 0x040fe20000001818 */
[----:B------:R-:W1:Y:S07]  /*74d0*/  LDSM.16.M88.4 R184, [R248+-0x3000] ;  /* 0xffd00000f8b8783b */ /* 0x000e6e0000000200 */
[C---:B---3--:R-:W-:Y:S08]  /*74e0*/  HMMA.16816.F32 R28, R208.reuse, R188, R28 ;  /* 0x000000bcd01c723c */ /* 0x048ff0000000181c */
[----:B------:R-:W-:Y:S01]  /*74f0*/  HMMA.16816.F32 R32, R208, R190, R32 ;  /* 0x000000bed020723c */ /* 0x000fe20000001820 */
[----:B------:R-:W-:Y:S07]  /*7500*/  LDSM.16.M88.4 R188, [R135+0x4000] ;  /* 0x0040000087bc783b */ /* 0x000fee0000000200 */
[C---:B------:R-:W-:Y:S08]  /*7510*/  HMMA.16816.F32 R4, R212.reuse, R176, R4 ;  /* 0x000000b0d404723c */ /* 0x040ff00000001804 */
[C---:B------:R-:W-:Y:S01]  /*7520*/  HMMA.16816.F32 R8, R212.reuse, R178, R8 ;  /* 0x000000b2d408723c */ /* 0x040fe20000001808 */
[----:B------:R-:W3:Y:S07]  /*7530*/  LDSM.16.M88.4 R176, [R248+-0x2800] ;  /* 0xffd80000f8b0783b */ /* 0x000eee0000000200 */
[C---:B-1----:R-:W-:Y:S08]  /*7540*/  HMMA.16816.F32 R12, R212.reuse, R180, R12 ;  /* 0x000000b4d40c723c */ /* 0x042ff0000000180c */
[C---:B------:R-:W-:Y:S01]  /*7550*/  HMMA.16816.F32 R16, R212.reuse, R182, R16 ;  /* 0x000000b6d410723c */ /* 0x040fe20000001810 */
[----:B------:R-:W1:Y:S07]  /*7560*/  LDSM.16.M88.4 R180, [R135+0x4800] ;  /* 0x0048000087b4783b */ /* 0x000e6e0000000200 */
[C---:B------:R-:W-:Y:S08]  /*7570*/  HMMA.16816.F32 R20, R212.reuse, R184, R20 ;  /* 0x000000b8d414723c */ /* 0x040ff00000001814 */
[C---:B------:R-:W-:Y:S01]  /*7580*/  HMMA.16816.F32 R24, R212.reuse, R186, R24 ;  /* 0x000000bad418723c */ /* 0x040fe20000001818 */
[----:B------:R-:W-:Y:S07]  /*7590*/  LDSM.16.M88.4 R184, [R135+0x5800] ;  /* 0x0058000087b8783b */ /* 0x000fee0000000200 */
[C---:B---3--:R-:W-:Y:S08]  /*75a0*/  HMMA.16816.F32 R28, R212.reuse, R176, R28 ;  /* 0x000000b0d41c723c */ /* 0x048ff0000000181c */
[----:B------:R-:W-:Y:S01]  /*75b0*/  HMMA.16816.F32 R32, R212, R178, R32 ;  /* 0x000000b2d420723c */ /* 0x000fe20000001820 */
[----:B------:R-:W3:Y:S07]  /*75c0*/  LDSM.16.M88.4 R176, [R135+0x5000] ;  /* 0x0050000087b0783b */ /* 0x000eee0000000200 */
[C---:B------:R-:W-:Y:S08]  /*75d0*/  HMMA.16816.F32 R4, R216.reuse, R188, R4 ;  /* 0x000000bcd804723c */ /* 0x040ff00000001804 */
[C---:B------:R-:W-:Y:S08]  /*75e0*/  HMMA.16816.F32 R8, R216.reuse, R190, R8 ;  /* 0x000000bed808723c */ /* 0x040ff00000001808 */
[C---:B-1----:R-:W-:Y:S08]  /*75f0*/  HMMA.16816.F32 R12, R216.reuse, R180, R12 ;  /* 0x000000b4d80c723c */ /* 0x042ff0000000180c */
[C---:B------:R-:W-:Y:S08]  /*7600*/  HMMA.16816.F32 R16, R216.reuse, R182, R16 ;  /* 0x000000b6d810723c */ /* 0x040ff00000001810 */
[C---:B---3--:R-:W-:Y:S08]  /*7610*/  HMMA.16816.F32 R20, R216.reuse, R176, R20 ;  /* 0x000000b0d814723c */ /* 0x048ff00000001814 */
[C---:B------:R-:W-:Y:S08]  /*7620*/  HMMA.16816.F32 R24, R216.reuse, R178, R24 ;  /* 0x000000b2d818723c */ /* 0x040ff00000001818 */
[C---:B------:R-:W-:Y:S08]  /*7630*/  HMMA.16816.F32 R28, R216.reuse, R184, R28 ;  /* 0x000000b8d81c723c */ /* 0x040ff0000000181c */
[----:B------:R-:W-:Y:S01]  /*7640*/  HMMA.16816.F32 R32, R216, R186, R32 ;  /* 0x000000bad820723c */ /* 0x000fe20000001820 */
[----:B-----5:R1:W3:Y:S08]  /*7650*/  LDSM.16.M88.4 R188, [R132] ;  /* 0x0000000084bc783b */ /* 0x0202f00000000200 */
[----:B--2---:R2:W2:Y:S08]  /*7660*/  LDSM.16.M88.4 R176, [R3] ;  /* 0x0000000003b0783b */ /* 0x0044b00000000200 */
[----:B----4-:R4:W2:Y:S08]  /*7670*/  LDSM.16.M88.4 R180, [R2] ;  /* 0x0000000002b4783b */ /* 0x0108b00000000200 */
[----:B-1----:R-:W5:Y:S04]  /*7680*/  LDL R132, [R1+0x8] ;  /* 0x0000080001847983 */ /* 0x002f680000100800 */
[----:B------:R1:W2:Y:S01]  /*7690*/  LDSM.16.M88.4 R184, [R0] ;  /* 0x0000000000b8783b */ /* 0x0002a20000000200 */
[C---:B---3--:R-:W-:Y:S07]  /*76a0*/  HMMA.16816.F32 R4, R220.reuse, R188, R4 ;  /* 0x000000bcdc04723c */ /* 0x048fee0000001804 */
[----:B--2---:R-:W2:Y:S04]  /*76b0*/  LDL R3, [R1+0x2c] ;  /* 0x00002c0001037983 */ /* 0x004ea80000100800 */
[----:B----4-:R-:W3:Y:S01]  /*76c0*/  LDL R2, [R1+0x30] ;  /* 0x0000300001027983 */ /* 0x010ee20000100800 */
[C---:B------:R-:W-:Y:S03]  /*76d0*/  HMMA.16816.F32 R8, R220.reuse, R190, R8 ;  /* 0x000000bedc08723c */ /* 0x040fe60000001808 */
[----:B------:R-:W-:Y:S05]  /*76e0*/  LDSM.16.M88.4 R188, [R249+0x4800] ;  /* 0x00480000f9bc783b */ /* 0x000fea0000000200 */
[C---:B------:R-:W-:Y:S03]  /*76f0*/  HMMA.16816.F32 R12, R220.reuse, R176, R12 ;  /* 0x000000b0dc0c723c */ /* 0x040fe6000000180c */
[----:B-1----:R-:W4:Y:S05]  /*7700*/  LDL R0, [R1+0x34] ;  /* 0x0000340001007983 */ /* 0x002f2a0000100800 */
[C---:B------:R-:W-:Y:S01]  /*7710*/  HMMA.16816.F32 R16, R220.reuse, R178, R16 ;  /* 0x000000b2dc10723c */ /* 0x040fe20000001810 */
[----:B------:R-:W1:Y:S07]  /*7720*/  LDSM.16.M88.4 R176, [R249+0x4000] ;  /* 0x00400000f9b0783b */ /* 0x000e6e0000000200 */
[C---:B------:R-:W-:Y:S08]  /*7730*/  HMMA.16816.F32 R20, R220.reuse, R180, R20 ;  /* 0x000000b4dc14723c */ /* 0x040ff00000001814 */
[C---:B------:R-:W-:Y:S01]  /*7740*/  HMMA.16816.F32 R24, R220.reuse, R182, R24 ;  /* 0x000000b6dc18723c */ /* 0x040fe20000001818 */
[----:B------:R-:W1:Y:S07]  /*7750*/  LDSM.16.M88.4 R180, [R249+0x5000] ;  /* 0x00500000f9b4783b */ /* 0x000e6e0000000200 */
[C---:B------:R-:W-:Y:S08]  /*7760*/  HMMA.16816.F32 R28, R220.reuse, R184, R28 ;  /* 0x000000b8dc1c723c */ /* 0x040ff0000000181c */
[----:B------:R-:W-:Y:S01]  /*7770*/  HMMA.16816.F32 R32, R220, R186, R32 ;  /* 0x000000badc20723c */ /* 0x000fe20000001820 */
[----:B------:R-:W-:Y:S07]  /*7780*/  LDSM.16.M88.4 R184, [R248+-0x2000] ;  /* 0xffe00000f8b8783b */ /* 0x000fee0000000200 */
[C---:B-1----:R-:W-:Y:S08]  /*7790*/  HMMA.16816.F32 R4, R224.reuse, R176, R4 ;  /* 0x000000b0e004723c */ /* 0x042ff00000001804 */
[C---:B------:R-:W-:Y:S01]  /*77a0*/  HMMA.16816.F32 R8, R224.reuse, R178, R8 ;  /* 0x000000b2e008723c */ /* 0x040fe20000001808 */
[----:B------:R-:W1:Y:S07]  /*77b0*/  LDSM.16.M88.4 R176, [R249+0x5800] ;  /* 0x00580000f9b0783b */ /* 0x000e6e0000000200 */
[C---:B------:R-:W-:Y:S08]  /*77c0*/  HMMA.16816.F32 R12, R224.reuse, R188, R12 ;  /* 0x000000bce00c723c */ /* 0x040ff0000000180c */
[C---:B------:R-:W-:Y:S01]  /*77d0*/  HMMA.16816.F32 R16, R224.reuse, R190, R16 ;  /* 0x000000bee010723c */ /* 0x040fe20000001810 */
[----:B------:R-:W1:Y:S07]  /*77e0*/  LDSM.16.M88.4 R188, [R248+-0x1800] ;  /* 0xffe80000f8bc783b */ /* 0x000e6e0000000200 */
[C---:B------:R-:W-:Y:S08]  /*77f0*/  HMMA.16816.F32 R20, R224.reuse, R180, R20 ;  /* 0x000000b4e014723c */ /* 0x040ff00000001814 */
[C---:B------:R-:W-:Y:S01]  /*7800*/  HMMA.16816.F32 R24, R224.reuse, R182, R24 ;  /* 0x000000b6e018723c */ /* 0x040fe20000001818 */
[----:B------:R-:W-:Y:S07]  /*7810*/  LDSM.16.M88.4 R180, [R248+-0x800] ;  /* 0xfff80000f8b4783b */ /* 0x000fee0000000200 */
[C---:B-1----:R-:W-:Y:S08]  /*7820*/  HMMA.16816.F32 R28, R224.reuse, R176, R28 ;  /* 0x000000b0e01c723c */ /* 0x042ff0000000181c */
[----:B------:R-:W-:Y:S01]  /*7830*/  HMMA.16816.F32 R32, R224, R178, R32 ;  /* 0x000000b2e020723c */ /* 0x000fe20000001820 */
[----:B------:R-:W1:Y:S07]  /*7840*/  LDSM.16.M88.4 R176, [R248+-0x1000] ;  /* 0xfff00000f8b0783b */ /* 0x000e6e0000000200 */
[C---:B------:R-:W-:Y:S08]  /*7850*/  HMMA.16816.F32 R4, R228.reuse, R184, R4 ;  /* 0x000000b8e404723c */ /* 0x040ff00000001804 */
[C---:B------:R-:W-:Y:S01]  /*7860*/  HMMA.16816.F32 R8, R228.reuse, R186, R8 ;  /* 0x000000bae408723c */ /* 0x040fe20000001808 */
        /* <DEDUP_REMOVED lines=9> */
[----:B------:R-:W1:Y:S07]  /*7900*/  LDSM.16.M88.4 R180, [R135+0x7800] ;  /* 0x0078000087b4783b */ /* 0x000e6e0000000200 */
        /* <DEDUP_REMOVED lines=8> */
[----:B------:R-:W-:Y:S08]  /*7990*/  LDSM.16.M88.4 R180, [R249+0x6000] ;  /* 0x00600000f9b4783b */ /* 0x000ff00000000200 */
[----:B-----5:R-:W1:Y:S08]  /*79a0*/  LDSM.16.M88.4 R176, [R132] ;  /* 0x0000000084b0783b */ /* 0x020e700000000200 */
[----:B--2---:R-:W2:Y:S08]  /*79b0*/  LDSM.16.M88.4 R184, [R3] ;  /* 0x0000000003b8783b */ /* 0x004eb00000000200 */
[----:B---3--:R-:W3:Y:S01]  /*79c0*/  LDSM.16.M88.4 R188, [R2] ;  /* 0x0000000002bc783b */ /* 0x008ee20000000200 */
[C---:B-1----:R-:W-:Y:S08]  /*79d0*/  HMMA.16816.F32 R4, R236.reuse, R176, R4 ;  /* 0x000000b0ec04723c */ /* 0x042ff00000001804 */
[C---:B------:R-:W-:Y:S01]  /*79e0*/  HMMA.16816.F32 R8, R236.reuse, R178, R8 ;  /* 0x000000b2ec08723c */ /* 0x040fe20000001808 */
[----:B----4-:R-:W1:Y:S07]  /*79f0*/  LDSM.16.M88.4 R176, [R0] ;  /* 0x0000000000b0783b */ /* 0x010e6e0000000200 */
[C---:B--2---:R-:W-:Y:S08]  /*7a00*/  HMMA.16816.F32 R12, R236.reuse, R184, R12 ;  /* 0x000000b8ec0c723c */ /* 0x044ff0000000180c */
[C---:B------:R-:W-:Y:S01]  /*7a10*/  HMMA.16816.F32 R16, R236.reuse, R186, R16 ;  /* 0x000000baec10723c */ /* 0x040fe20000001810 */
[----:B------:R-:W2:Y:S07]  /*7a20*/  LDSM.16.M88.4 R184, [R249+0x6800] ;  /* 0x00680000f9b8783b */ /* 0x000eae0000000200 */
[C---:B---3--:R-:W-:Y:S08]  /*7a30*/  HMMA.16816.F32 R20, R236.reuse, R188, R20 ;  /* 0x000000bcec14723c */ /* 0x048ff00000001814 */
[C---:B------:R-:W-:Y:S01]  /*7a40*/  HMMA.16816.F32 R24, R236.reuse, R190, R24 ;  /* 0x000000beec18723c */ /* 0x040fe20000001818 */
[----:B------:R-:W-:Y:S07]  /*7a50*/  LDSM.16.M88.4 R188, [R248] ;  /* 0x00000000f8bc783b */ /* 0x000fee0000000200 */
[C---:B-1----:R-:W-:Y:S08]  /*7a60*/  HMMA.16816.F32 R28, R236.reuse, R176, R28 ;  /* 0x000000b0ec1c723c */ /* 0x042ff0000000181c */
[----:B------:R-:W-:Y:S01]  /*7a70*/  HMMA.16816.F32 R32, R236, R178, R32 ;  /* 0x000000b2ec20723c */ /* 0x000fe20000001820 */
[----:B------:R-:W1:Y:S07]  /*7a80*/  LDSM.16.M88.4 R176, [R249+0x7000] ;  /* 0x00700000f9b0783b */ /* 0x000e6e0000000200 */
[C---:B------:R-:W-:Y:S08]  /*7a90*/  HMMA.16816.F32 R4, R240.reuse, R180, R4 ;  /* 0x000000b4f004723c */ /* 0x040ff00000001804 */
[C---:B------:R-:W-:Y:S01]  /*7aa0*/  HMMA.16816.F32 R8, R240.reuse, R182, R8 ;  /* 0x000000b6f008723c */ /* 0x040fe20000001808 */
[----:B------:R-:W3:Y:S07]  /*7ab0*/  LDSM.16.M88.4 R180, [R249+0x7800] ;  /* 0x00780000f9b4783b */ /* 0x000eee0000000200 */
[C---:B--2---:R-:W-:Y:S08]  /*7ac0*/  HMMA.16816.F32 R12, R240.reuse, R184, R12 ;  /* 0x000000b8f00c723c */ /* 0x044ff0000000180c */
[C---:B------:R-:W-:Y:S08]  /*7ad0*/  HMMA.16816.F32 R16, R240.reuse, R186, R16 ;  /* 0x000000baf010723c */ /* 0x040ff00000001810 */
[C---:B-1----:R-:W-:Y:S08]  /*7ae0*/  HMMA.16816.F32 R20, R240.reuse, R176, R20 ;  /* 0x000000b0f014723c */ /* 0x042ff00000001814 */
[C---:B------:R-:W-:Y:S01]  /*7af0*/  HMMA.16816.F32 R24, R240.reuse, R178, R24 ;  /* 0x000000b2f018723c */ /* 0x040fe20000001818 */
[----:B------:R-:W1:Y:S07]  /*7b00*/  LDSM.16.M88.4 R176, [R248+0x800] ;  /* 0x00080000f8b0783b */ /* 0x000e6e0000000200 */
[C---:B---3--:R-:W-:Y:S08]  /*7b10*/  HMMA.16816.F32 R28, R240.reuse, R180, R28 ;  /* 0x000000b4f01c723c */ /* 0x048ff0000000181c */
[----:B------:R-:W-:Y:S08]  /*7b20*/  HMMA.16816.F32 R32, R240, R182, R32 ;  /* 0x000000b6f020723c */ /* 0x000ff00000001820 */
[C---:B------:R-:W-:Y:S08]  /*7b30*/  HMMA.16816.F32 R4, R244.reuse, R188, R4 ;  /* 0x000000bcf404723c */ /* 0x040ff00000001804 */
[C---:B------:R-:W-:Y:S08]  /*7b40*/  HMMA.16816.F32 R8, R244.reuse, R190, R8 ;  /* 0x000000bef408723c */ /* 0x040ff00000001808 */
[C---:B-1----:R-:W-:Y:S08]  /*7b50*/  HMMA.16816.F32 R12, R244.reuse, R176, R12 ;  /* 0x000000b0f40c723c */ /* 0x042ff0000000180c */
[----:B------:R-:W-:Y:S01]  /*7b60*/  FMUL.FTZ R4, R4, c[0x0][0x320] ;  /* 0x0000c80004047a20 */ /* 0x000fe20000410000 */
[C---:B------:R-:W-:Y:S03]  /*7b70*/  HMMA.16816.F32 R16, R244.reuse, R178, R16 ;  /* 0x000000b2f410723c */ /* 0x040fe60000001810 */
[----:B------:R-:W1:Y:S01]  /*7b80*/  MUFU.TANH R2, R4 ;  /* 0x0000000400027308 */ /* 0x000e620000002400 */
[----:B------:R-:W-:Y:S02]  /*7b90*/  FMUL.FTZ R5, R5, c[0x0][0x320] ;  /* 0x0000c80005057a20 */ /* 0x000fe40000410000 */
[----:B------:R-:W-:Y:S02]  /*7ba0*/  FMUL.FTZ R6, R6, c[0x0][0x320] ;  /* 0x0000c80006067a20 */ /* 0x000fe40000410000 */
[----:B------:R-:W-:Y:S04]  /*7bb0*/  FMUL.FTZ R7, R7, c[0x0][0x320] ;  /* 0x0000c80007077a20 */ /* 0x000fe80000410000 */
[----:B------:R-:W-:Y:S01]  /*7bc0*/  FMUL.FTZ R10, R10, c[0x0][0x320] ;  /* 0x0000c8000a0a7a20 */ /* 0x000fe20000410000 */
[----:B------:R-:W2:Y:S01]  /*7bd0*/  MUFU.TANH R0, R5 ;  /* 0x0000000500007308 */ /* 0x000ea20000002400 */
[----:B------:R-:W-:Y:S02]  /*7be0*/  FMUL.FTZ R11, R11, c[0x0][0x320] ;  /* 0x0000c8000b0b7a20 */ /* 0x000fe40000410000 */
[----:B------:R-:W-:Y:S02]  /*7bf0*/  FMUL.FTZ R14, R14, c[0x0][0x320] ;  /* 0x0000c8000e0e7a20 */ /* 0x000fe40000410000 */
[----:B------:R-:W-:Y:S02]  /*7c00*/  FMUL.FTZ R8, R8, c[0x0][0x320] ;  /* 0x0000c80008087a20 */ /* 0x000fe40000410000 */
[----:B------:R-:W-:Y:S02]  /*7c10*/  FMUL.FTZ R9, R9, c[0x0][0x320] ;  /* 0x0000c80009097a20 */ /* 0x000fe40000410000 */
[----:B------:R-:W-:Y:S01]  /*7c20*/  FMUL.FTZ R15, R15, c[0x0][0x320] ;  /* 0x0000c8000f0f7a20 */ /* 0x000fe20000410000 */
[----:B------:R-:W-:Y:S01]  /*7c30*/  MUFU.TANH R190, R8 ;  /* 0x0000000800be7308 */ /* 0x000fe20000002400 */
[----:B------:R-:W-:Y:S02]  /*7c40*/  FMUL.FTZ R18, R18, c[0x0][0x320] ;  /* 0x0000c80012127a20 */ /* 0x000fe40000410000 */
[----:B------:R-:W-:Y:S01]  /*7c50*/  FMUL.FTZ R12, R12, c[0x0][0x320] ;  /* 0x0000c8000c0c7a20 */ /* 0x000fe20000410000 */
[----:B-1----:R1:W-:Y:S01]  /*7c60*/  STL [R1+0x70], R2 ;  /* 0x0000700201007387 */ /* 0x0023e20000100800 */
[----:B------:R-:W-:Y:S02]  /*7c70*/  FMUL.FTZ R13, R13, c[0x0][0x320] ;  /* 0x0000c8000d0d7a20 */ /* 0x000fe40000410000 */
[----:B------:R-:W-:Y:S02]  /*7c80*/  FMUL.FTZ R16, R16, c[0x0][0x320] ;  /* 0x0000c80010107a20 */ /* 0x000fe40000410000 */
[----:B------:R-:W-:Y:S01]  /*7c90*/  FMUL.FTZ R17, R17, c[0x0][0x320] ;  /* 0x0000c80011117a20 */ /* 0x000fe20000410000 */
[----:B------:R-:W-:Y:S01]  /*7ca0*/  MUFU.TANH R189, R9 ;  /* 0x0000000900bd7308 */ /* 0x000fe20000002400 */
[----:B------:R-:W-:Y:S01]  /*7cb0*/  FMUL.FTZ R19, R19, c[0x0][0x320] ;  /* 0x0000c80013137a20 */ /* 0x000fe20000410000 */
[----:B--2---:R2:W-:Y:S08]  /*7cc0*/  STL [R1+0x6c], R0 ;  /* 0x00006c0001007387 */ /* 0x0045f00000100800 */
[----:B------:R-:W-:Y:S10]  /*7cd0*/  MUFU.TANH R3, R15 ;  /* 0x0000000f00037308 */ /* 0x000ff40000002400 */
[----:B-1----:R-:W1:Y:S10]  /*7ce0*/  MUFU.TANH R2, R6 ;  /* 0x0000000600027308 */ /* 0x002e740000002400 */
[----:B--2---:R-:W2:Y:S10]  /*7cf0*/  MUFU.TANH R0, R7 ;  /* 0x0000000700007308 */ /* 0x004eb40000002400 */
[----:B------:R-:W-:Y:S01]  /*7d00*/  MUFU.TANH R188, R18 ;  /* 0x0000001200bc7308 */ /* 0x000fe20000002400 */
[----:B-1----:R1:W-:Y:S09]  /*7d10*/  STL [R1+0x80], R2 ;  /* 0x0000800201007387 */ /* 0x0023f20000100800 */
[----:B------:R-:W-:Y:S01]  /*7d20*/  MUFU.TANH R186, R12 ;  /* 0x0000000c00ba7308 */ /* 0x000fe20000002400 */
[----:B--2---:R2:W-:Y:S04]  /*7d30*/  STL [R1+0x7c], R0 ;  /* 0x00007c0001007387 */ /* 0x0045e80000100800 */
[----:B------:R-:W3:Y:S05]  /*7d40*/  LDSM.16.M88.4 R4, [R248+0x1000] ;  /* 0x00100000f804783b */ /* 0x000eea0000000200 */
[----:B------:R-:W-:Y:S10]  /*7d50*/  MUFU.TANH R185, R13 ;  /* 0x0000000d00b97308 */ /* 0x000ff40000002400 */
[----:B-1----:R-:W1:Y:S10]  /*7d60*/  MUFU.TANH R2, R10 ;  /* 0x0000000a00027308 */ /* 0x002e740000002400 */
[----:B--2---:R-:W2:Y:S10]  /*7d70*/  MUFU.TANH R0, R11 ;  /* 0x0000000b00007308 */ /* 0x004eb40000002400 */
[----:B------:R-:W-:Y:S01]  /*7d80*/  MUFU.TANH R182, R16 ;  /* 0x0000001000b67308 */ /* 0x000fe20000002400 */
[----:B-1----:R-:W-:Y:S01]  /*7d90*/  STL [R1+0x78], R2 ;  /* 0x0000780201007387 */ /* 0x002fe20000100800 */
[C---:B---3--:R-:W-:Y:S08]  /*7da0*/  HMMA.16816.F32 R20, R244.reuse, R4, R20 ;  /* 0x00000004f414723c */ /* 0x048ff00000001814 */
[----:B------:R-:W-:Y:S01]  /*7db0*/  MUFU.TANH R181, R17 ;  /* 0x0000001100b57308 */ /* 0x000fe20000002400 */
[----:B--2---:R1:W-:Y:S01]  /*7dc0*/  STL [R1+0x74], R0 ;  /* 0x0000740001007387 */ /* 0x0043e20000100800 */
[C---:B------:R-:W-:Y:S03]  /*7dd0*/  HMMA.16816.F32 R24, R244.reuse, R6, R24 ;  /* 0x00000006f418723c */ /* 0x040fe60000001818 */
[----:B------:R-:W2:Y:S01]  /*7de0*/  LDSM.16.M88.4 R8, [R248+0x1800] ;  /* 0x00180000f808783b */ /* 0x000ea20000000200 */
[----:B------:R-:W-:Y:S04]  /*7df0*/  DEPBAR.LE SB0, 0x0 ;  /* 0x000080000000791a */ /* 0x000fe80000000000 */
[----:B------:R-:W-:Y:S03]  /*7e00*/  MUFU.TANH R187, R19 ;  /* 0x0000001300bb7308 */ /* 0x000fe60000002400 */
[----:B------:R-:W-:Y:S03]  /*7e10*/  BAR.SYNC.DEFER_BLOCKING 0x0 ;  /* 0x0000000000007b1d */ /* 0x000fe60000010000 */
[----:B------:R-:W-:Y:S02]  /*7e20*/  FMUL.FTZ R18, R20, c[0x0][0x320] ;  /* 0x0000c80014127a20 */ /* 0x000fe40000410000 */
[----:B------:R-:W-:Y:S02]  /*7e30*/  FMUL.FTZ R21, R21, c[0x0][0x320] ;  /* 0x0000c80015157a20 */ /* 0x000fe40000410000 */
[----:B------:R-:W-:Y:S02]  /*7e40*/  FMUL.FTZ R22, R22, c[0x0][0x320] ;  /* 0x0000c80016167a20 */ /* 0x000fe40000410000 */
[----:B------:R-:W-:Y:S01]  /*7e50*/  MUFU.TANH R18, R18 ;  /* 0x0000001200127308 */ /* 0x000fe20000002400 */
[----:B------:R-:W-:Y:S03]  /*7e60*/  FMUL.FTZ R23, R23, c[0x0][0x320] ;  /* 0x0000c80017177a20 */ /* 0x000fe60000410000 */
[----:B------:R-:W-:Y:S02]  /*7e70*/  FMUL.FTZ R26, R26, c[0x0][0x320] ;  /* 0x0000c8001a1a7a20 */ /* 0x000fe40000410000 */
[----:B------:R-:W-:Y:S02]  /*7e80*/  FMUL.FTZ R27, R27, c[0x0][0x320] ;  /* 0x0000c8001b1b7a20 */ /* 0x000fe40000410000 */
[----:B------:R-:W-:Y:S02]  /*7e90*/  FMUL.FTZ R24, R24, c[0x0][0x320] ;  /* 0x0000c80018187a20 */ /* 0x000fe40000410000 */
[----:B------:R-:W-:Y:S01]  /*7ea0*/  FMUL.FTZ R25, R25, c[0x0][0x320] ;  /* 0x0000c80019197a20 */ /* 0x000fe20000410000 */
[----:B-1----:R-:W1:Y:S10]  /*7eb0*/  MUFU.TANH R0, R14 ;  /* 0x0000000e00007308 */ /* 0x002e740000002400 */
[----:B------:R-:W-:Y:S01]  /*7ec0*/  MUFU.TANH R180, R26 ;  /* 0x0000001a00b47308 */ /* 0x000fe20000002400 */
[C---:B--2---:R-:W-:Y:S08]  /*7ed0*/  HMMA.16816.F32 R28, R244.reuse, R8, R28 ;  /* 0x00000008f41c723c */ /* 0x044ff0000000181c */
[----:B------:R-:W-:Y:S01]  /*7ee0*/  HMMA.16816.F32 R32, R244, R10, R32 ;  /* 0x0000000af420723c */ /* 0x000fe20000001820 */
[----:B------:R2:W-:Y:S01]  /*7ef0*/  MUFU.TANH R179, R27 ;  /* 0x0000001b00b37308 */ /* 0x0005e20000002400 */
[----:B-1----:R1:W-:Y:S04]  /*7f00*/  STL [R1+0x68], R0 ;  /* 0x0000680001007387 */ /* 0x0023e80000100800 */
[----:B------:R-:W3:Y:S05]  /*7f10*/  LDL R2, [R1+0x90] ;  /* 0x0000900001027983 */ /* 0x000eea0000100800 */
[----:B------:R-:W-:Y:S05]  /*7f20*/  MUFU.TANH R178, R21 ;  /* 0x0000001500b27308 */ /* 0x000fea0000002400 */
[----:B------:R-:W-:Y:S02]  /*7f30*/  FMUL.FTZ R30, R30, c[0x0][0x320] ;  /* 0x0000c8001e1e7a20 */ /* 0x000fe40000410000 */
[----:B------:R-:W-:Y:S02]  /*7f40*/  FMUL.FTZ R31, R31, c[0x0][0x320] ;  /* 0x0000c8001f1f7a20 */ /* 0x000fe40000410000 */
[----:B------:R-:W-:Y:S01]  /*7f50*/  FMUL.FTZ R28, R28, c[0x0][0x320] ;  /* 0x0000c8001c1c7a20 */ /* 0x000fe20000410000 */
[----:B------:R-:W4:Y:S03]  /*7f60*/  MUFU.TANH R4, R30 ;  /* 0x0000001e00047308 */ /* 0x000f260000002400 */
[----:B------:R-:W-:Y:S02]  /*7f70*/  FMUL.FTZ R35, R35, c[0x0][0x320] ;  /* 0x0000c80023237a20 */ /* 0x000fe40000410000 */
[----:B--2---:R-:W-:Y:S02]  /*7f80*/  FMUL.FTZ R27, R32, c[0x0][0x320] ;  /* 0x0000c800201b7a20 */ /* 0x004fe40000410000 */
[----:B------:R-:W-:Y:S01]  /*7f90*/  FMUL.FTZ R26, R33, c[0x0][0x320] ;  /* 0x0000c800211a7a20 */ /* 0x000fe20000410000 */
[----:B-1----:R-:W3:Y:S02]  /*7fa0*/  LDL R0, [R1+0xa8] ;  /* 0x0000a80001007983 */ /* 0x002ee40000100800 */
[----:B------:R1:W-:Y:S01]  /*7fb0*/  MUFU.TANH R132, R28 ;  /* 0x0000001c00847308 */ /* 0x0003e20000002400 */
[----:B------:R-:W-:Y:S01]  /*7fc0*/  FMUL.FTZ R34, R34, c[0x0][0x320] ;  /* 0x0000c80022227a20 */ /* 0x000fe20000410000 */
[----:B------:R2:W-:Y:S08]  /*7fd0*/  STL [R1+0x64], R3 ;  /* 0x0000640301007387 */ /* 0x0005f00000100800 */
[----:B------:R-:W-:Y:S01]  /*7fe0*/  MUFU.TANH R184, R22 ;  /* 0x0000001600b87308 */ /* 0x000fe20000002400 */
[----:B----4-:R-:W-:Y:S09]  /*7ff0*/  STL [R1+0x58], R4 ;  /* 0x0000580401007387 */ /* 0x010ff20000100800 */
[----:B------:R-:W-:Y:S01]  /*8000*/  MUFU.TANH R183, R23 ;  /* 0x0000001700b77308 */ /* 0x000fe20000002400 */
[----:B-1----:R-:W-:Y:S09]  /*8010*/  FMUL.FTZ R28, R29, c[0x0][0x320] ;  /* 0x0000c8001d1c7a20 */ /* 0x002ff20000410000 */
[----:B--2---:R-:W1:Y:S10]  /*8020*/  MUFU.TANH R3, R31 ;  /* 0x0000001f00037308 */ /* 0x004e740000002400 */
[----:B------:R-:W-:Y:S10]  /*8030*/  MUFU.TANH R177, R24 ;  /* 0x0000001800b17308 */ /* 0x000ff40000002400 */
[----:B------:R-:W-:Y:S01]  /*8040*/  MUFU.TANH R176, R25 ;  /* 0x0000001900b07308 */ /* 0x000fe20000002400 */
[----:B-1----:R1:W-:Y:S09]  /*8050*/  STL [R1+0x60], R3 ;  /* 0x0000600301007387 */ /* 0x0023f20000100800 */
[----:B------:R-:W-:Y:S10]  /*8060*/  MUFU.TANH R28, R28 ;  /* 0x0000001c001c7308 */ /* 0x000ff40000002400 */
[----:B------:R-:W-:Y:S10]  /*8070*/  MUFU.TANH R27, R27 ;  /* 0x0000001b001b7308 */ /* 0x000ff40000002400 */
[----:B-1----:R-:W1:Y:S10]  /*8080*/  MUFU.TANH R3, R35 ;  /* 0x0000002300037308 */ /* 0x002e740000002400 */
[----:B------:R-:W2:Y:S10]  /*8090*/  MUFU.TANH R26, R26 ;  /* 0x0000001a001a7308 */ /* 0x000eb40000002400 */
[----:B------:R4:W2:Y:S01]  /*80a0*/  MUFU.TANH R191, R34 ;  /* 0x0000002200bf7308 */ /* 0x0008a20000002400 */
[----:B-1----:R4:W-:Y:S01]  /*80b0*/  STL [R1+0x5c], R3 ;  /* 0x00005c0301007387 */ /* 0x0029e20000100800 */
[----:B---3--:R-:W-:Y:S11]  /*80c0*/  ISETP.GT.AND P0, PT, R2, R0, PT ;  /* 0x000000000200720c */ /* 0x008ff60003f04270 */
[----:B------:R-:W-:Y:S02]  /*80d0*/  @!UPT UIADD3 URZ, URZ, URZ, URZ ;  /* 0x0000003f3f3ff290 */ /* 0x000fe4000fffe03f */
[----:B------:R-:W-:-:S05]  /*80e0*/  @!P0 BRA `(.L_x_1054) ;  /* 0x000007a000008947 */ /* 0x000fca0003800000 */
[----:B--2-4-:R-:W2:Y:S01]  /*80f0*/  LDL R3, [R1+0xb4] ;  /* 0x0000b40001037983 */ /* 0x014ea20000100800 */
[----:B------:R-:W-:Y:S03]  /*8100*/  IMAD.MOV.U32 R11, RZ, RZ, RZ ;  /* 0x000000ffff0b7224 */ /* 0x000fe600078e00ff */
[----:B------:R-:W3:Y:S04]  /*8110*/  LDL.64 R22, [R1+0xc0] ;  /* 0x0000c00001167983 */ /* 0x000ee80000100a00 */
[----:B------:R-:W4:Y:S04]  /*8120*/  LDL R4, [R1+0xd4] ;  /* 0x0000d40001047983 */ /* 0x000f280000100800 */
[----:B------:R-:W1:Y:S04]  /*8130*/  S2R R13, SR_TID.X ;  /* 0x00000000000d7919 */ /* 0x000e680000002100 */
[----:B------:R-:W5:Y:S04]  /*8140*/  LDL.64 R20, [R1+0xb8] ;  /* 0x0000b80001147983 */ /* 0x000f680000100a00 */
[----:B------:R-:W4:Y:S04]  /*8150*/  LDL R10, [R1+0xd0] ;  /* 0x0000d000010a7983 */ /* 0x000f280000100800 */
[----:B------:R-:W5:Y:S04]  /*8160*/  LDL R9, [R1+0x174] ;  /* 0x0001740001097983 */ /* 0x000f680000100800 */
[----:B------:R-:W5:Y:S04]  /*8170*/  LDL R16, [R1+0x94] ;  /* 0x0000940001107983 */ /* 0x000f680000100800 */
[----:B------:R-:W5:Y:S01]  /*8180*/  LDL R8, [R1+0x178] ;  /* 0x0001780001087983 */ /* 0x000f620000100800 */
[--C-:B-1----:R-:W-:Y:S03]  /*8190*/  SHF.R.S32.HI R0, RZ, 0x1f, R13.reuse ;  /* 0x0000001fff007819 */ /* 0x102fe6000001140d */
[----:B------:R-:W5:Y:S01]  /*81a0*/  LDL R15, [R1+0x98] ;  /* 0x00009800010f7983 */ /* 0x000f620000100800 */
[----:B------:R-:W-:Y:S02]  /*81b0*/  SHF.R.S32.HI R12, RZ, 0x1f, R13 ;  /* 0x0000001fff0c7819 */ /* 0x000fe4000001140d */
[-C--:B------:R-:W-:Y:S01]  /*81c0*/  LEA.HI R0, R0, R13.reuse, RZ, 0x3 ;  /* 0x0000000d00007211 */ /* 0x080fe200078f18ff */
[----:B------:R-:W5:Y:S01]  /*81d0*/  LDL R7, [R1+0x17c] ;  /* 0x00017c0001077983 */ /* 0x000f620000100800 */
[----:B------:R-:W-:Y:S02]  /*81e0*/  LEA.HI R12, R12, R13, RZ, 0x3 ;  /* 0x0000000d0c0c7211 */ /* 0x000fe400078f18ff */
[----:B------:R-:W-:Y:S01]  /*81f0*/  LOP3.LUT R0, R0, 0xfffffff8, RZ, 0xc0, !PT ;  /* 0xfffffff800007812 */ /* 0x000fe200078ec0ff */
[----:B------:R-:W5:Y:S01]  /*8200*/  LDL R14, [R1+0x9c] ;  /* 0x00009c00010e7983 */ /* 0x000f620000100800 */
[----:B------:R-:W-:Y:S03]  /*8210*/  SHF.R.S32.HI R12, RZ, 0x3, R12 ;  /* 0x00000003ff0c7819 */ /* 0x000fe6000001140c */
[----:B------:R-:W-:Y:S01]  /*8220*/  IMAD.IADD R0, R13, 0x1, -R0 ;  /* 0x000000010d007824 */ /* 0x000fe200078e0a00 */
[----:B------:R-:W5:Y:S01]  /*8230*/  LDL R6, [R1+0x180] ;  /* 0x0001800001067983 */ /* 0x000f620000100800 */
[----:B------:R-:W-:Y:S02]  /*8240*/  IMAD.MOV.U32 R13, RZ, RZ, c[0x0][0x2b8] ;  /* 0x0000ae00ff0d7624 */ /* 0x000fe400078e00ff */
[----:B------:R-:W-:Y:S02]  /*8250*/  IMAD R0, R0, 0x20, R12 ;  /* 0x0000002000007824 */ /* 0x000fe400078e020c */
[----:B------:R-:W5:Y:S01]  /*8260*/  LDL R12, [R1+0x88] ;  /* 0x00008800010c7983 */ /* 0x000f620000100800 */
[----:B------:R-:W-:Y:S01]  /*8270*/  ISETP.NE.AND P1, PT, R13, 0x1, PT ;  /* 0x000000010d00780c */ /* 0x000fe20003f25270 */
[----:B--2---:R-:W-:Y:S05]  /*8280*/  IMAD R2, R2, 0x40, R3 ;  /* 0x0000004002027824 */ /* 0x004fea00078e0203 */
[----:B------:R-:W-:Y:S07]  /*8290*/  IADD3 R2, R2, -0x40, R0 ;  /* 0xffffffc002027810 */ /* 0x000fee0007ffe000 */
[----:B------:R-:W-:Y:S04]  /*82a0*/  @P1 IMAD.HI.U32 R3, R2, c[0x0][0x2bc], RZ ;  /* 0x0000af0002031a27 */ /* 0x000fe800078e00ff */
[----:B------:R-:W-:Y:S01]  /*82b0*/  IMAD.MOV.U32 R0, RZ, RZ, R2 ;  /* 0x000000ffff007224 */ /* 0x000fe200078e0002 */
[----:B------:R-:W-:Y:S04]  /*82c0*/  @P1 SHF.R.U32.HI R0, RZ, c[0x0][0x2c0], R3 ;  /* 0x0000b000ff001a19 */ /* 0x000fe80000011603 */
[C---:B---3--:R-:W-:Y:S04]  /*82d0*/  @!P6 IADD3 R3, P0, R0.reuse, R22, RZ ;  /* 0x000000160003e210 */ /* 0x048fe80007f1e0ff */
[----:B----4-:R-:W-:Y:S01]  /*82e0*/  @!P6 LEA.HI.X.SX32 R5, R0, R4, 0x1, P0 ;  /* 0x000000040005e211 */ /* 0x010fe200000f0eff */
[----:B------:R-:W-:Y:S01]  /*82f0*/  IMAD.MOV R0, RZ, RZ, -R0 ;  /* 0x000000ffff007224 */ /* 0x000fe200078e0a00 */
[C---:B------:R-:W-:Y:S03]  /*8300*/  @!P6 LEA R4, P0, R3.reuse, c[0x0][0x2a0], 0x2 ;  /* 0x0000a8000304ea11 */ /* 0x040fe600078010ff */
[----:B------:R-:W-:Y:S01]  /*8310*/  IMAD R13, R0, c[0x0][0x2b8], R2 ;  /* 0x0000ae00000d7a24 */ /* 0x000fe200078e0202 */
[----:B------:R-:W-:Y:S01]  /*8320*/  @!P6 LEA.HI.X R5, R3, c[0x0][0x2a4], R5, 0x2, P0 ;  /* 0x0000a9000305ea11 */ /* 0x000fe200000f1405 */
[C---:B-----5:R-:W-:Y:S01]  /*8330*/  IMAD.SHL.U32 R22, R16.reuse, 0x2, RZ ;  /* 0x0000000210167824 */ /* 0x060fe200078e00ff */
[----:B------:R-:W-:Y:S01]  /*8340*/  SHF.L.U64.HI R17, R16, 0x1, R9 ;  /* 0x0000000110117819 */ /* 0x000fe20000010209 */
[----:B------:R-:W-:Y:S01]  /*8350*/  IMAD.WIDE.U32 R2, R13, c[0x0][0x1e0], RZ ;  /* 0x000078000d027a25 */ /* 0x000fe200078e00ff */
[----:B------:R-:W-:Y:S01]  /*8360*/  SHF.R.S32.HI R0, RZ, 0x1f, R13 ;  /* 0x0000001fff007819 */ /* 0x000fe2000001140d */
[----:B------:R-:W2:Y:S02]  /*8370*/  @!P6 LDG.E R11, [R4.64] ;  /* 0x00000006040be981 */ /* 0x000ea4000c1e1900 */
[C---:B------:R-:W-:Y:S02]  /*8380*/  IMAD.SHL.U32 R21, R15.reuse, 0x2, RZ ;  /* 0x000000020f157824 */ /* 0x040fe400078e00ff */
[----:B------:R1:W-:Y:S01]  /*8390*/  STL [R1+0x8c], R13 ;  /* 0x00008c0d01007387 */ /* 0x0003e20000100800 */
[----:B------:R-:W-:Y:S01]  /*83a0*/  IMAD R0, R0, c[0x0][0x1e0], RZ ;  /* 0x0000780000007a24 */ /* 0x000fe200078e02ff */
[----:B------:R-:W-:Y:S03]  /*83b0*/  SHF.L.U64.HI R16, R15, 0x1, R8 ;  /* 0x000000010f107819 */ /* 0x000fe60000010208 */
[----:B------:R-:W-:Y:S01]  /*83c0*/  IMAD R0, R13, c[0x0][0x1e4], R0 ;  /* 0x000079000d007a24 */ /* 0x000fe200078e0200 */
[----:B------:R-:W-:Y:S03]  /*83d0*/  SHF.L.U64.HI R15, R14, 0x1, R7 ;  /* 0x000000010e0f7819 */ /* 0x000fe60000010207 */
[----:B------:R-:W-:Y:S02]  /*83e0*/  IMAD.IADD R3, R3, 0x1, R0 ;  /* 0x0000000103037824 */ /* 0x000fe400078e0200 */
[----:B------:R-:W-:Y:S01]  /*83f0*/  IMAD.SHL.U32 R19, R12, 0x2, RZ ;  /* 0x000000020c137824 */ /* 0x000fe200078e00ff */
[----:B--2---:R-:W-:Y:S01]  /*8400*/  SHF.R.S32.HI R5, RZ, 0x1f, R11 ;  /* 0x0000001fff057819 */ /* 0x004fe2000001140b */
[----:B------:R2:W-:Y:S01]  /*8410*/  STL [R1+0x84], R11 ;  /* 0x0000840b01007387 */ /* 0x0005e20000100800 */
[----:B------:R-:W-:Y:S04]  /*8420*/  IMAD.WIDE.U32 R2, R11, c[0x0][0x1f0], R2 ;  /* 0x00007c000b027a25 */ /* 0x000fe800078e0002 */
[----:B------:R-:W-:Y:S01]  /*8430*/  IMAD R5, R5, c[0x0][0x1f0], RZ ;  /* 0x00007c0005057a24 */ /* 0x000fe200078e02ff */
[----:B------:R-:W-:Y:S01]  /*8440*/  IADD3 R0, P0, R20, R2, RZ ;  /* 0x0000000214007210 */ /* 0x000fe20007f1e0ff */
[----:B------:R-:W-:Y:S01]  /*8450*/  IMAD.SHL.U32 R20, R14, 0x2, RZ ;  /* 0x000000020e147824 */ /* 0x000fe200078e00ff */
[----:B------:R-:W-:Y:S01]  /*8460*/  SHF.L.U64.HI R14, R12, 0x1, R6 ;  /* 0x000000010c0e7819 */ /* 0x000fe20000010206 */
[----:B------:R-:W-:Y:S05]  /*8470*/  IMAD R5, R11, c[0x0][0x1f4], R5 ;  /* 0x00007d000b057a24 */ /* 0x000fea00078e0205 */
[----:B------:R-:W-:Y:S02]  /*8480*/  IADD3.X R5, R10, R3, R5, P0, !PT ;  /* 0x000000030a057210 */ /* 0x000fe400007fe405 */
[C---:B-1----:R-:W-:Y:S04]  /*8490*/  LEA R13, P0, R0.reuse, c[0x0][0x1c8], 0x1 ;  /* 0x00007200000d7a11 */ /* 0x042fe800078008ff */
[----:B------:R-:W-:Y:S01]  /*84a0*/  LEA.HI.X R5, R0, c[0x0][0x1cc], R5, 0x1, P0 ;  /* 0x0000730000057a11 */ /* 0x000fe200000f0c05 */
[----:B------:R-:W-:-:S06]  /*84b0*/  BRA.DIV ~URZ, `(.L_x_1055) ;  /* 0x0000a2927f007947 */ /* 0x000fcc000b800000 */
[----:B------:R1:W3:Y:S02]  /*84c0*/  SHFL.IDX PT, R4, R5, RZ, 0x181f ;  /* 0x00181fff05047589 */ /* 0x0002e400000e0000 */
.L_x_1088:
[----:B------:R-:W-:-:S05]  /*84d0*/  BRA.DIV ~URZ, `(.L_x_1056) ;  /* 0x0000a2e27f007947 */ /* 0x000fca000b800000 */
[----:B------:R-:W4:Y:S04]  /*84e0*/  LDL R2, [R1+0x88] ;  /* 0x0000880001027983 */ /* 0x000f280000100800 */
[----:B------:R-:W5:Y:S04]  /*84f0*/  LDL R23, [R1+0x54] ;  /* 0x0000540001177983 */ /* 0x000f680000100800 */
[----:B--2---:R-:W2:Y:S04]  /*8500*/  LDL R6, [R1+0x9c] ;  /* 0x00009c0001067983 */ /* 0x004ea80000100800 */
[----:B---3--:R-:W3:Y:S04]  /*8510*/  LDL R25, [R1+0x98] ;  /* 0x0000980001197983 */ /* 0x008ee80000100800 */
[----:B------:R-:W5:Y:S04]  /*8520*/  LDL R24, [R1+0x94] ;  /* 0x0000940001187983 */ /* 0x000f680000100800 */
[----:B------:R-:W1:Y:S01]  /*8530*/  SHFL.IDX PT, R0, R13, RZ, 0x181f ;  /* 0x00181fff0d007589 */ /* 0x000e6200000e0000 */
[----:B----4-:R-:W-:Y:S02]  /*8540*/  ISETP.GE.AND P4, PT, R2, c[0x0][0x1d4], PT ;  /* 0x0000750002007a0c */ /* 0x010fe40003f86270 */
[----:B-1----:R-:W-:Y:S05]  /*8550*/  IADD3 R2, P0, R0, R19, RZ ;  /* 0x0000001300027210 */ /* 0x002fea0007f1e0ff */
[----:B------:R-:W-:Y:S01]  /*8560*/  IMAD.X R3, R4, 0x1, R14, P0 ;  /* 0x0000000104037824 */ /* 0x000fe200000e060e */
[----:B------:R-:W-:Y:S02]  /*8570*/  IADD3 R8, P0, R0, R20, RZ ;  /* 0x0000001400087210 */ /* 0x000fe40007f1e0ff */
[----:B--2---:R-:W-:Y:S02]  /*8580*/  ISETP.GE.AND P3, PT, R6, c[0x0][0x1d4], PT ;  /* 0x0000750006007a0c */ /* 0x004fe40003f66270 */
[----:B---3--:R-:W-:Y:S01]  /*8590*/  ISETP.GE.AND P1, PT, R25, c[0x0][0x1d4], PT ;  /* 0x0000750019007a0c */ /* 0x008fe20003f26270 */
[----:B------:R-:W-:Y:S01]  /*85a0*/  @!PT LDS RZ, [RZ] ;  /* 0x00000000fffff984 */ /* 0x000fe20000000800 */
[----:B------:R-:W-:Y:S01]  /*85b0*/  @!PT LDS RZ, [RZ] ;  /* 0x00000000fffff984 */ /* 0x000fe20000000800 */
[----:B-----5:R1:W-:Y:S01]  /*85c0*/  LDGSTS.E.BYPASS.LTC128B.128 [R23+0x10100], [R2.64], !P4 ;  /* 0x1010000002177fae */ /* 0x0203e2000e101d46 */
[----:B------:R-:W-:Y:S01]  /*85d0*/  IMAD.X R9, R4, 0x1, R15, P0 ;  /* 0x0000000104097824 */ /* 0x000fe200000e060f */
[----:B------:R-:W-:Y:S02]  /*85e0*/  IADD3 R6, P2, R0, R22, RZ ;  /* 0x0000001600067210 */ /* 0x000fe40007f5e0ff */
[----:B------:R-:W-:Y:S02]  /*85f0*/  SEL R12, RZ, 0x10, P3 ;  /* 0x00000010ff0c7807 */ /* 0x000fe40001800000 */
[----:B------:R-:W-:Y:S01]  /*8600*/  SEL R11, RZ, 0x10, P1 ;  /* 0x00000010ff0b7807 */ /* 0x000fe20000800000 */
[----:B------:R-:W-:Y:S03]  /*8610*/  IMAD.X R7, R4, 0x1, R17, P2 ;  /* 0x0000000104077824 */ /* 0x000fe600010e0611 */
[----:B------:R2:W-:Y:S01]  /*8620*/  LDGSTS.E.BYPASS.LTC128B.128 [R23+0x12100], [R8.64], !P3 ;  /* 0x1210000008177fae */ /* 0x0005e2000d901d46 */
[----:B-1----:R-:W-:Y:S03]  /*8630*/  IADD3 R2, P0, R0, R21, RZ ;  /* 0x0000001500027210 */ /* 0x002fe60007f1e0ff */
[----:B------:R-:W1:Y:S02]  /*8640*/  SHFL.IDX PT, R0, R13, 0x1, 0x181f ;  /* 0x00381f000d007f89 */ /* 0x000e6400000e0000 */
[----:B------:R-:W-:Y:S01]  /*8650*/  IMAD.X R3, R4, 0x1, R16, P0 ;  /* 0x0000000104037824 */ /* 0x000fe200000e0610 */
[----:B------:R-:W-:Y:S01]  /*8660*/  ISETP.GE.AND P0, PT, R24, c[0x0][0x1d4], PT ;  /* 0x0000750018007a0c */ /* 0x000fe20003f06270 */
[----:B------:R3:W4:Y:S03]  /*8670*/  SHFL.IDX PT, R4, R5, 0x1, 0x181f ;  /* 0x00381f0005047f89 */ /* 0x00072600000e0000 */
[----:B------:R-:W-:Y:S01]  /*8680*/  SEL R10, RZ, 0x10, P0 ;  /* 0x00000010ff0a7807 */ /* 0x000fe20000000000 */
[----:B------:R2:W-:Y:S08]  /*8690*/  LDGSTS.E.BYPASS.LTC128B.128 [R23+0x14100], [R2.64], !P1 ;  /* 0x1410000002177fae */ /* 0x0005f0000c901d46 */
[----:B------:R2:W-:Y:S01]  /*86a0*/  LDGSTS.E.BYPASS.LTC128B.128 [R23+0x16100], [R6.64], !P0 ;  /* 0x1610000006177fae */ /* 0x0005e2000c101d46 */
[----:B---3--:R-:W-:Y:S04]  /*86b0*/  SEL R5, RZ, 0x10, P4 ;  /* 0x00000010ff057807 */ /* 0x008fe80002000000 */
.L_x_1089:
[C---:B-1----:R-:W-:Y:S01]  /*86c0*/  ISETP.NE.U32.AND P2, PT, R5.reuse, RZ, PT ;  /* 0x000000ff0500720c */ /* 0x042fe20003f45070 */
[----:B------:R-:W3:Y:S01]  /*86d0*/  LDL R13, [R1+0x54] ;  /* 0x00005400010d7983 */ /* 0x000ee20000100800 */
[----:B------:R-:W-:Y:S02]  /*86e0*/  IADD3 R5, -R5, 0x10, RZ ;  /* 0x0000001005057810 */ /* 0x000fe40007ffe1ff */
[----:B--2---:R-:W-:Y:S02]  /*86f0*/  IADD3 R6, -R11, 0x10, RZ ;  /* 0x000000100b067810 */ /* 0x004fe40007ffe1ff */
[----:B------:R-:W-:Y:S02]  /*8700*/  LOP3.LUT R5, R5, 0xf, RZ, 0xc0, !PT ;  /* 0x0000000f05057812 */ /* 0x000fe400078ec0ff */
[----:B------:R-:W-:Y:S02]  /*8710*/  IADD3 R8, -R12, 0x10, RZ ;  /* 0x000000100c087810 */ /* 0x000fe40007ffe1ff */
[----:B------:R-:W-:Y:S02]  /*8720*/  IADD3 R2, P1, P0, R5, R0, R19 ;  /* 0x0000000005027210 */ /* 0x000fe4000783e013 */
[----:B------:R-:W-:Y:S02]  /*8730*/  LOP3.LUT R6, R6, 0xf, RZ, 0xc0, !PT ;  /* 0x0000000f06067812 */ /* 0x000fe400078ec0ff */
[----:B----4-:R-:W-:Y:S02]  /*8740*/  IADD3.X R3, RZ, R4, R14, P1, P0 ;  /* 0x00000004ff037210 */ /* 0x010fe40000fe040e */
[----:B------:R-:W-:Y:S04]  /*8750*/  LOP3.LUT R8, R8, 0xf, RZ, 0xc0, !PT ;  /* 0x0000000f08087812 */ /* 0x000fe800078ec0ff */
[----:B------:R-:W-:Y:S04]  /*8760*/  IADD3 R8, P1, P0, R8, R0, R20 ;  /* 0x0000000008087210 */ /* 0x000fe8000783e014 */
[----:B------:R-:W-:Y:S01]  /*8770*/  IADD3.X R9, RZ, R4, R15, P1, P0 ;  /* 0x00000004ff097210 */ /* 0x000fe20000fe040f */
[----:B------:R-:W-:Y:S01]  /*8780*/  @!PT LDS RZ, [RZ] ;  /* 0x00000000fffff984 */ /* 0x000fe20000000800 */
[----:B------:R-:W-:Y:S01]  /*8790*/  @!PT LDS RZ, [RZ] ;  /* 0x00000000fffff984 */ /* 0x000fe20000000800 */
[----:B------:R-:W-:Y:S01]  /*87a0*/  @!PT LDS RZ, [RZ] ;  /* 0x00000000fffff984 */ /* 0x000fe20000000800 */
[----:B---3--:R1:W-:Y:S01]  /*87b0*/  LDGSTS.E.BYPASS.LTC128B.128.ZFILL [R13+0x11100], [R2.64], P2 ;  /* 0x11100000020d7fae */ /* 0x0083e20009141d46 */
        /* <DEDUP_REMOVED lines=8> */
[----:B------:R-:W-:Y:S04]  /*8840*/  IADD3 R2, P1, P0, R2, R0, R22 ;  /* 0x0000000002027210 */ /* 0x000fe8000783e016 */
[----:B------:R-:W-:Y:S02]  /*8850*/  IADD3.X R3, RZ, R4, R17, P1, P0 ;  /* 0x00000004ff037210 */ /* 0x000fe40000fe0411 */
[----:B------:R-:W-:Y:S11]  /*8860*/  ISETP.NE.U32.AND P0, PT, R10, RZ, PT ;  /* 0x000000ff0a00720c */ /* 0x000ff60003f05070 */
[----:B------:R-:W-:Y:S02]  /*8870*/  @!UPT UIADD3 URZ, URZ, URZ, URZ ;  /* 0x0000003f3f3ff290 */ /* 0x000fe4000fffe03f */
[----:B------:R2:W-:Y:S02]  /*8880*/  LDGSTS.E.BYPASS.LTC128B.128.ZFILL [R13+0x17100], [R2.64], P0 ;  /* 0x17100000020d7fae */ /* 0x0005e40008141d46 */
.L_x_1054:
[----:B--2-4-:R-:W-:Y:S05]  /*8890*/  BSYNC B0 ;  /* 0x0000000000007941 */ /* 0x014fea0003800000 */
.L_x_1053:
[----:B------:R-:W2:Y:S01]  /*88a0*/  LDL R4, [R1+0xac] ;  /* 0x0000ac0001047983 */ /* 0x000ea20000100800 */
[----:B------:R-:W-:Y:S02]  /*88b0*/  IMAD.MOV.U32 R0, RZ, RZ, c[0x0][0x2c4] ;  /* 0x0000b100ff007624 */ /* 0x000fe400078e00ff */
[----:B------:R-:W-:Y:S01]  /*88c0*/  IMAD.MOV.U32 R5, RZ, RZ, 0x1 ;  /* 0x00000001ff057424 */ /* 0x000fe200078e00ff */
[----:B------:R-:W3:Y:S02]  /*88d0*/  LDL R3, [R1+0x90] ;  /* 0x0000900001037983 */ /* 0x000ee40000100800 */
[----:B------:R-:W-:Y:S02]  /*88e0*/  ISETP.NE.AND P0, PT, R0, 0x1, PT ;  /* 0x000000010000780c */ /* 0x000fe40003f05270 */
[----:B------:R-:W4:Y:S04]  /*88f0*/  LDL R2, [R1+0xdc] ;  /* 0x0000dc0001027983 */ /* 0x000f280000100800 */
[----:B------:R-:W0:Y:S07]  /*8900*/  LDGDEPBAR ;  /* 0x00000000000079af */ /* 0x000e2e0000000000 */
[----:B--2---:R-:W-:Y:S04]  /*8910*/  @P0 IMAD.HI.U32 R0, R4, c[0x0][0x2c8], RZ ;  /* 0x0000b20004000a27 */ /* 0x004fe800078e00ff */
[----:B---3--:R-:W-:Y:S01]  /*8920*/  IMAD R5, R3, -0x40, R5 ;  /* 0xffffffc003057824 */ /* 0x008fe200078e0205 */
[----:B------:R-:W-:Y:S02]  /*8930*/  @P0 SHF.R.U32.HI R4, RZ, c[0x0][0x2cc], R0 ;  /* 0x0000b300ff040a19 */ /* 0x000fe40000011600 */
[----:B------:R-:W-:Y:S02]  /*8940*/  MOV R0, c[0x0][0x2ac] ;  /* 0x0000ab0000007a02 */ /* 0x000fe40000000f00 */
[----:B----4-:R-:W-:Y:S05]  /*8950*/  IADD3 R5, -R2, R5, RZ ;  /* 0x0000000502057210 */ /* 0x010fea0007ffe1ff */
[----:B------:R-:W-:Y:S05]  /*8960*/  IMAD R5, R0, c[0x0][0x1d0], R5 ;  /* 0x0000740000057a24 */ /* 0x000fea00078e0205 */
[----:B------:R-:W-:Y:S01]  /*8970*/  IADD3 R5, R5, -c[0x0][0x168], RZ ;  /* 0x80005a0005057a10 */ /* 0x000fe20007ffe0ff */
[----:B------:R-:W-:-:S05]  /*8980*/  BRA.DIV ~URZ, `(.L_x_1057) ;  /* 0x0000a1027f007947 */ /* 0x000fca000b800000 */
[----:B------:R1:W2:Y:S02]  /*8990*/  SHFL.IDX PT, R0, R4, RZ, 0x1c1f ;  /* 0x001c1fff04007589 */ /* 0x0002a400000e0000 */
.L_x_1090:
[----:B------:R-:W3:Y:S01]  /*89a0*/  LDL.LU R3, [R1+0x70] ;  /* 0x0000700001037983 */ /* 0x000ee20000300800 */
[----:B--2---:R-:W-:Y:S03]  /*89b0*/  IMAD.IADD R0, R5, 0x1, R0 ;  /* 0x0000000105007824 */ /* 0x004fe600078e0200 */
[----:B------:R-:W2:Y:S02]  /*89c0*/  LDL.LU R2, [R1+0x6c] ;  /* 0x00006c0001027983 */ /* 0x000ea40000300800 */
[C---:B------:R-:W-:Y:S02]  /*89d0*/  ISETP.GT.AND P0, PT, R0.reuse, RZ, PT ;  /* 0x000000ff0000720c */ /* 0x040fe40003f04270 */
[C---:B------:R-:W-:Y:S02]  /*89e0*/  ISETP.GT.AND P2, PT, R0.reuse, 0x1, PT ;  /* 0x000000010000780c */ /* 0x040fe40003f44270 */
[C---:B------:R-:W-:Y:S02]  /*89f0*/  ISETP.GT.AND P3, PT, R0.reuse, 0x8, PT ;  /* 0x000000080000780c */ /* 0x040fe40003f64270 */
[C---:B------:R-:W-:Y:S02]  /*8a00*/  ISETP.GT.AND P4, PT, R0.reuse, 0x9, PT ;  /* 0x000000090000780c */ /* 0x040fe40003f84270 */
[----:B------:R-:W-:Y:S02]  /*8a10*/  ISETP.GT.AND P1, PT, R0, 0x10, PT ;  /* 0x000000100000780c */ /* 0x000fe40003f24270 */
[----:B------:R-:W-:Y:S02]  /*8a20*/  FSEL R24, R190, -INF , P3 ;  /* 0xff800000be187808 */ /* 0x000fe40001800000 */
[C---:B------:R-:W-:Y:S02]  /*8a30*/  ISETP.GT.AND P3, PT, R0.reuse, 0x18, PT ;  /* 0x000000180000780c */ /* 0x040fe40003f64270 */
[----:B------:R-:W-:Y:S02]  /*8a40*/  FSEL R23, R189, -INF , P4 ;  /* 0xff800000bd177808 */ /* 0x000fe40002000000 */
[----:B------:R-:W-:Y:S02]  /*8a50*/  ISETP.GT.AND P4, PT, R0, 0x19, PT ;  /* 0x000000190000780c */ /* 0x000fe40003f84270 */
[----:B------:R-:W-:Y:S02]  /*8a60*/  FSEL R22, R186, -INF , P1 ;  /* 0xff800000ba167808 */ /* 0x000fe40000800000 */
[----:B------:R-:W-:Y:S02]  /*8a70*/  ISETP.GT.AND P1, PT, R0, 0x21, PT ;  /* 0x000000210000780c */ /* 0x000fe40003f24270 */
[----:B------:R-:W-:Y:S02]  /*8a80*/  FSEL R20, R182, -INF , P3 ;  /* 0xff800000b6147808 */ /* 0x000fe40001800000 */
[----:B------:R-:W-:Y:S02]  /*8a90*/  FSEL R19, R181, -INF , P4 ;  /* 0xff800000b5137808 */ /* 0x000fe40002000000 */
[C---:B------:R-:W-:Y:S02]  /*8aa0*/  ISETP.GT.AND P4, PT, R0.reuse, 0x29, PT ;  /* 0x000000290000780c */ /* 0x040fe40003f84270 */
[----:B------:R-:W-:Y:S02]  /*8ab0*/  ISETP.GT.AND P3, PT, R0, 0x30, PT ;  /* 0x000000300000780c */ /* 0x000fe40003f64270 */
[----:B------:R-:W-:Y:S02]  /*8ac0*/  FSEL R17, R178, -INF , P1 ;  /* 0xff800000b2117808 */ /* 0x000fe40000800000 */
[----:B------:R-:W-:Y:S02]  /*8ad0*/  ISETP.GT.AND P1, PT, R0, 0x38, PT ;  /* 0x000000380000780c */ /* 0x000fe40003f24270 */
[----:B------:R-:W-:Y:S02]  /*8ae0*/  FSEL R15, R176, -INF , P4 ;  /* 0xff800000b00f7808 */ /* 0x000fe40002000000 */
[----:B------:R-:W-:Y:S02]  /*8af0*/  FSEL R14, R132, -INF , P3 ;  /* 0xff800000840e7808 */ /* 0x000fe40001800000 */
[----:B------:R-:W-:Y:S02]  /*8b00*/  FSEL R12, R27, -INF , P1 ;  /* 0xff8000001b0c7808 */ /* 0x000fe40000800000 */
[----:B---3--:R-:W-:Y:S02]  /*8b10*/  FSEL R6, R3, -INF , P0 ;  /* 0xff80000003067808 */ /* 0x008fe40000000000 */
[----:B------:R-:W-:Y:S02]  /*8b20*/  ISETP.GT.AND P0, PT, R0, 0x11, PT ;  /* 0x000000110000780c */ /* 0x000fe40003f04270 */
[----:B--2---:R-:W-:Y:S02]  /*8b30*/  FSEL R25, R2, -INF , P2 ;  /* 0xff80000002197808 */ /* 0x004fe40001000000 */
[C---:B------:R-:W-:Y:S02]  /*8b40*/  ISETP.GT.AND P2, PT, R0.reuse, 0x20, PT ;  /* 0x000000200000780c */ /* 0x040fe40003f44270 */
[----:B------:R-:W-:Y:S02]  /*8b50*/  FSEL R21, R185, -INF , P0 ;  /* 0xff800000b9157808 */ /* 0x000fe40000000000 */
[----:B------:R-:W-:Y:S02]  /*8b60*/  ISETP.GT.AND P0, PT, R0, 0x28, PT ;  /* 0x000000280000780c */ /* 0x000fe40003f04270 */
[----:B------:R-:W-:Y:S02]  /*8b70*/  FSEL R18, R18, -INF , P2 ;  /* 0xff80000012127808 */ /* 0x000fe40001000000 */
[C---:B------:R-:W-:Y:S02]  /*8b80*/  ISETP.GT.AND P2, PT, R0.reuse, 0x31, PT ;  /* 0x000000310000780c */ /* 0x040fe40003f44270 */
[----:B------:R-:W-:Y:S02]  /*8b90*/  FSEL R16, R177, -INF , P0 ;  /* 0xff800000b1107808 */ /* 0x000fe40000000000 */
[----:B------:R-:W-:Y:S02]  /*8ba0*/  ISETP.GT.AND P0, PT, R0, 0x39, PT ;  /* 0x000000390000780c */ /* 0x000fe40003f04270 */
[----:B------:R-:W-:Y:S02]  /*8bb0*/  FSEL R13, R28, -INF , P2 ;  /* 0xff8000001c0d7808 */ /* 0x000fe40001000000 */
[----:B------:R-:W-:Y:S01]  /*8bc0*/  FSEL R11, R26, -INF , P0 ;  /* 0xff8000001a0b7808 */ /* 0x000fe20000000000 */
[----:B------:R-:W-:-:S05]  /*8bd0*/  BRA.DIV ~URZ, `(.L_x_1058) ;  /* 0x00009f127f007947 */ /* 0x000fca000b800000 */
[----:B------:R-:W2:Y:S04]  /*8be0*/  LDL.LU R182, [R1+0x80] ;  /* 0x0000800001b67983 */ /* 0x000ea80000300800 */
[----:B------:R-:W3:Y:S04]  /*8bf0*/  LDL.LU R181, [R1+0x7c] ;  /* 0x00007c0001b57983 */ /* 0x000ee80000300800 */
[----:B------:R-:W4:Y:S04]  /*8c00*/  LDL.LU R178, [R1+0x78] ;  /* 0x0000780001b27983 */ /* 0x000f280000300800 */
[----:B------:R-:W5:Y:S04]  /*8c10*/  LDL.LU R176, [R1+0x74] ;  /* 0x0000740001b07983 */ /* 0x000f680000300800 */
[----:B------:R-:W5:Y:S04]  /*8c20*/  LDL.LU R3, [R1+0x68] ;  /* 0x0000680001037983 */ /* 0x000f680000300800 */
[----:B------:R-:W5:Y:S04]  /*8c30*/  LDL.LU R2, [R1+0x64] ;  /* 0x0000640001027983 */ /* 0x000f680000300800 */
[----:B------:R1:W1:Y:S04]  /*8c40*/  SHFL.IDX PT, R0, R4, 0x1, 0x1c1f ;  /* 0x003c1f0004007f89 */ /* 0x00026800000e0000 */
[----:B------:R-:W5:Y:S04]  /*8c50*/  LDL.LU R7, [R1+0x58] ;  /* 0x0000580001077983 */ /* 0x000f680000300800 */
[----:B-1----:R-:W5:Y:S01]  /*8c60*/  LDL.LU R4, [R1+0x60] ;  /* 0x0000600001047983 */ /* 0x002f620000300800 */
[----:B------:R-:W-:Y:S05]  /*8c70*/  IMAD.IADD R0, R5, 0x1, R0 ;  /* 0x0000000105007824 */ /* 0x000fea00078e0200 */
[C---:B------:R-:W-:Y:S02]  /*8c80*/  ISETP.GT.AND P1, PT, R0.reuse, 0x10, PT ;  /* 0x000000100000780c */ /* 0x040fe40003f24270 */
[C---:B------:R-:W-:Y:S02]  /*8c90*/  ISETP.GT.AND P0, PT, R0.reuse, RZ, PT ;  /* 0x000000ff0000720c */ /* 0x040fe40003f04270 */
[C---:B------:R-:W-:Y:S02]  /*8ca0*/  ISETP.GT.AND P2, PT, R0.reuse, 0x1, PT ;  /* 0x000000010000780c */ /* 0x040fe40003f44270 */
[C---:B------:R-:W-:Y:S02]  /*8cb0*/  ISETP.GT.AND P3, PT, R0.reuse, 0x8, PT ;  /* 0x000000080000780c */ /* 0x040fe40003f64270 */
[----:B------:R-:W-:Y:S02]  /*8cc0*/  ISETP.GT.AND P4, PT, R0, 0x9, PT ;  /* 0x000000090000780c */ /* 0x000fe40003f84270 */
[----:B--2---:R-:W-:Y:S02]  /*8cd0*/  FSEL R5, R182, -INF , P0 ;  /* 0xff800000b6057808 */ /* 0x004fe40000000000 */
[C---:B------:R-:W-:Y:S02]  /*8ce0*/  ISETP.GT.AND P0, PT, R0.reuse, 0x11, PT ;  /* 0x000000110000780c */ /* 0x040fe40003f04270 */
[----:B---3--:R-:W-:Y:S02]  /*8cf0*/  FSEL R177, R181, -INF , P2 ;  /* 0xff800000b5b17808 */ /* 0x008fe40001000000 */
[----:B------:R-:W-:Y:S02]  /*8d00*/  ISETP.GT.AND P2, PT, R0, 0x20, PT ;  /* 0x000000200000780c */ /* 0x000fe40003f44270 */
[----:B----4-:R-:W-:Y:S02]  /*8d10*/  FSEL R35, R178, -INF , P3 ;  /* 0xff800000b2237808 */ /* 0x010fe40001800000 */
[----:B------:R-:W-:Y:S02]  /*8d20*/  ISETP.GT.AND P3, PT, R0, 0x18, PT ;  /* 0x000000180000780c */ /* 0x000fe40003f64270 */
[----:B-----5:R-:W-:Y:S02]  /*8d30*/  FSEL R34, R176, -INF , P4 ;  /* 0xff800000b0227808 */ /* 0x020fe40002000000 */
[C---:B------:R-:W-:Y:S02]  /*8d40*/  ISETP.GT.AND P4, PT, R0.reuse, 0x19, PT ;  /* 0x000000190000780c */ /* 0x040fe40003f84270 */
[----:B------:R-:W-:Y:S02]  /*8d50*/  FSEL R33, R3, -INF , P1 ;  /* 0xff80000003217808 */ /* 0x000fe40000800000 */
[----:B------:R-:W-:Y:S01]  /*8d60*/  ISETP.GT.AND P1, PT, R0, 0x21, PT ;  /* 0x000000210000780c */ /* 0x000fe20003f24270 */
[----:B------:R-:W2:Y:S01]  /*8d70*/  LDL.LU R3, [R1+0x5c] ;  /* 0x00005c0001037983 */ /* 0x000ea20000300800 */
[----:B------:R-:W-:Y:S02]  /*8d80*/  FSEL R32, R2, -INF , P0 ;  /* 0xff80000002207808 */ /* 0x000fe40000000000 */
[----:B------:R-:W-:Y:S02]  /*8d90*/  ISETP.GT.AND P0, PT, R0, 0x28, PT ;  /* 0x000000280000780c */ /* 0x000fe40003f04270 */
[----:B------:R-:W-:Y:S02]  /*8da0*/  FSEL R31, R188, -INF , P3 ;  /* 0xff800000bc1f7808 */ /* 0x000fe40001800000 */
[----:B------:R-:W-:Y:S02]  /*8db0*/  FSEL R30, R187, -INF , P4 ;  /* 0xff800000bb1e7808 */ /* 0x000fe40002000000 */
[----:B------:R-:W-:Y:S02]  /*8dc0*/  ISETP.GT.AND P4, PT, R0, 0x29, PT ;  /* 0x000000290000780c */ /* 0x000fe40003f84270 */
[----:B------:R-:W-:Y:S02]  /*8dd0*/  FSEL R29, R184, -INF , P2 ;  /* 0xff800000b81d7808 */ /* 0x000fe40001000000 */
[C---:B------:R-:W-:Y:S02]  /*8de0*/  ISETP.GT.AND P3, PT, R0.reuse, 0x30, PT ;  /* 0x000000300000780c */ /* 0x040fe40003f64270 */
[----:B------:R-:W-:Y:S02]  /*8df0*/  FSEL R28, R183, -INF , P1 ;  /* 0xff800000b71c7808 */ /* 0x000fe40000800000 */
[----:B------:R-:W-:Y:S02]  /*8e00*/  ISETP.GT.AND P2, PT, R0, 0x31, PT ;  /* 0x000000310000780c */ /* 0x000fe40003f44270 */
[----:B------:R-:W-:Y:S02]  /*8e10*/  FSEL R27, R180, -INF , P0 ;  /* 0xff800000b41b7808 */ /* 0x000fe40000000000 */
[C---:B------:R-:W-:Y:S02]  /*8e20*/  ISETP.GT.AND P1, PT, R0.reuse, 0x38, PT ;  /* 0x000000380000780c */ /* 0x040fe40003f24270 */
[----:B------:R-:W-:Y:S02]  /*8e30*/  ISETP.GT.AND P0, PT, R0, 0x39, PT ;  /* 0x000000390000780c */ /* 0x000fe40003f04270 */
[----:B------:R-:W-:Y:S02]  /*8e40*/  FMNMX.FTZ R0, R6, R133, !PT ;  /* 0x0000008506007209 */ /* 0x000fe40007810000 */
[----:B------:R-:W-:Y:S02]  /*8e50*/  FSEL R26, R179, -INF , P4 ;  /* 0xff800000b31a7808 */ /* 0x000fe40002000000 */
[----:B------:R-:W-:Y:S02]  /*8e60*/  FMNMX.FTZ R0, R25, R0, !PT ;  /* 0x0000000019007209 */ /* 0x000fe40007810000 */
[----:B------:R-:W-:Y:S02]  /*8e70*/  FSEL R10, R7, -INF , P3 ;  /* 0xff800000070a7808 */ /* 0x000fe40001800000 */
[----:B------:R-:W-:Y:S02]  /*8e80*/  FMNMX.FTZ R0, R24, R0, !PT ;  /* 0x0000000018007209 */ /* 0x000fe40007810000 */
[----:B------:R-:W-:Y:S02]  /*8e90*/  FSEL R9, R4, -INF , P2 ;  /* 0xff80000004097808 */ /* 0x000fe40001000000 */
[----:B------:R-:W-:Y:S02]  /*8ea0*/  FMNMX.FTZ R0, R23, R0, !PT ;  /* 0x0000000017007209 */ /* 0x000fe40007810000 */
[----:B------:R-:W-:Y:S02]  /*8eb0*/  FSEL R8, R191, -INF , P1 ;  /* 0xff800000bf087808 */ /* 0x000fe40000800000 */
        /* <DEDUP_REMOVED lines=13> */
[----:B-1----:R-:W-:Y:S05]  /*8f90*/  FMNMX.FTZ R0, R2, R0, !PT ;  /* 0x0000000002007209 */ /* 0x002fea0007810000 */
[----:B------:R-:W1:Y:S02]  /*8fa0*/  SHFL.BFLY PT, R132, R0, 0x1, 0x1f ;  /* 0x0c201f0000847f89 */ /* 0x000e6400000e0000 */
[----:B-1----:R-:W-:Y:S02]  /*8fb0*/  FMNMX.FTZ R132, R0, R132, !PT ;  /* 0x0000008400847209 */ /* 0x002fe40007810000 */
        /* <DEDUP_REMOVED lines=15> */
[----:B--2---:R-:W-:Y:S04]  /*90b0*/  FSEL R7, R3, -INF , P0 ;  /* 0xff80000003077808 */ /* 0x004fe80000000000 */
[----:B------:R-:W-:Y:S05]  /*90c0*/  FMNMX.FTZ R4, R7, R4, !PT ;  /* 0x0000000407047209 */ /* 0x000fea0007810000 */
[----:B------:R-:W1:Y:S02]  /*90d0*/  SHFL.BFLY PT, R0, R4, 0x2, 0x1f ;  /* 0x0c401f0004007f89 */ /* 0x000e6400000e0000 */
[----:B-1----:R-:W-:Y:S05]  /*90e0*/  FMNMX.FTZ R4, R4, R0, !PT ;  /* 0x0000000004047209 */ /* 0x002fea0007810000 */
[----:B------:R1:W2:Y:S02]  /*90f0*/  SHFL.BFLY PT, R0, R4, 0x1, 0x1f ;  /* 0x0c201f0004007f89 */ /* 0x0002a400000e0000 */
.L_x_1091:
[----:B------:R-:W3:Y:S01]  /*9100*/  LDL.LU R178, [R1+0xa4] ;  /* 0x0000a40001b27983 */ /* 0x000ee20000300800 */
[C---:B------:R-:W-:Y:S01]  /*9110*/  FSETP.NEU.FTZ.AND P0, PT, R132.reuse, -INF , PT ;  /* 0xff8000008400780b */ /* 0x040fe20003f1d000 */
[----:B------:R-:W-:Y:S01]  /*9120*/  FMUL.FTZ R2, R132, c[0x0][0x2d0] ;  /* 0x0000b40084027a20 */ /* 0x000fe20000410000 */
[----:B--2---:R-:W-:Y:S01]  /*9130*/  FMNMX.FTZ R3, R0, R4, !PT ;  /* 0x0000000400037209 */ /* 0x004fe20007810000 */
[----:B------:R-:W-:Y:S01]  /*9140*/  WARPSYNC 0xffffffff ;  /* 0xffffffff00007948 */ /* 0x000fe20003800000 */
[----:B------:R-:W-:Y:S02]  /*9150*/  FSEL R0, R132, RZ, P0 ;  /* 0x000000ff84007208 */ /* 0x000fe40000000000 */
[----:B------:R-:W-:Y:S01]  /*9160*/  FSEL R2, R2, RZ, P0 ;  /* 0x000000ff02027208 */ /* 0x000fe20000000000 */
[C---:B-1----:R-:W-:Y:S01]  /*9170*/  FMUL.FTZ R4, R3.reuse, c[0x0][0x2d0] ;  /* 0x0000b40003047a20 */ /* 0x042fe20000410000 */
[----:B------:R-:W-:Y:S01]  /*9180*/  FSETP.NEU.FTZ.AND P0, PT, R3, -INF , PT ;  /* 0xff8000000300780b */ /* 0x000fe20003f1d000 */
[----:B------:R-:W-:Y:S02]  /*9190*/  FADD.FTZ R0, -R0, R133 ;  /* 0x0000008500007221 */ /* 0x000fe40000010100 */
[--C-:B------:R-:W-:Y:S01]  /*91a0*/  FFMA.FTZ R6, R6, c[0x0][0x2d0], -R2.reuse ;  /* 0x0000b40006067a23 */ /* 0x100fe20000010802 */
[----:B------:R-:W-:Y:S01]  /*91b0*/  FSEL R4, R4, RZ, P0 ;  /* 0x000000ff04047208 */ /* 0x000fe20000000000 */
[----:B------:R-:W-:Y:S02]  /*91c0*/  FMUL.FTZ R0, R0, c[0x0][0x2d0] ;  /* 0x0000b40000007a20 */ /* 0x000fe40000410000 */
[----:B------:R-:W-:Y:S01]  /*91d0*/  FFMA.FTZ R25, R25, c[0x0][0x2d0], -R2 ;  /* 0x0000b40019197a23 */ /* 0x000fe20000010802 */
[----:B------:R-:W-:Y:S01]  /*91e0*/  MUFU.EX2 R176, R6 ;  /* 0x0000000600b07308 */ /* 0x000fe20000000800 */
[----:B------:R-:W-:Y:S02]  /*91f0*/  FFMA.FTZ R181, R32, c[0x0][0x2d0], -R4 ;  /* 0x0000b40020b57a23 */ /* 0x000fe40000010804 */
        /* <DEDUP_REMOVED lines=8> */
[--C-:B------:R-:W-:Y:S02]  /*9280*/  FFMA.FTZ R17, R17, c[0x0][0x2d0], -R2.reuse ;  /* 0x0000b40011117a23 */ /* 0x100fe40000010802 */
[--C-:B------:R-:W-:Y:S01]  /*9290*/  FFMA.FTZ R16, R16, c[0x0][0x2d0], -R2.reuse ;  /* 0x0000b40010107a23 */ /* 0x100fe20000010802 */
[----:B------:R-:W1:Y:S01]  /*92a0*/  MUFU.EX2 R25, R25 ;  /* 0x0000001900197308 */ /* 0x000e620000000800 */
[--C-:B------:R-:W-:Y:S02]  /*92b0*/  FFMA.FTZ R15, R15, c[0x0][0x2d0], -R2.reuse ;  /* 0x0000b4000f0f7a23 */ /* 0x100fe40000010802 */
[--C-:B------:R-:W-:Y:S02]  /*92c0*/  FFMA.FTZ R19, R12, c[0x0][0x2d0], -R2.reuse ;  /* 0x0000b4000c137a23 */ /* 0x100fe40000010802 */
[--C-:B------:R-:W-:Y:S02]  /*92d0*/  FFMA.FTZ R11, R11, c[0x0][0x2d0], -R2.reuse ;  /* 0x0000b4000b0b7a23 */ /* 0x100fe40000010802 */
[--C-:B------:R-:W-:Y:S02]  /*92e0*/  FFMA.FTZ R24, R24, c[0x0][0x2d0], -R2.reuse ;  /* 0x0000b40018187a23 */ /* 0x100fe40000010802 */
[----:B------:R-:W-:Y:S01]  /*92f0*/  FFMA.FTZ R18, R18, c[0x0][0x2d0], -R2 ;  /* 0x0000b40012127a23 */ /* 0x000fe20000010802 */
[----:B------:R-:W-:Y:S01]  /*9300*/  MUFU.EX2 R23, R23 ;  /* 0x0000001700177308 */ /* 0x000fe20000000800 */
[--C-:B------:R-:W-:Y:S02]  /*9310*/  FFMA.FTZ R10, R10, c[0x0][0x2d0], -R4.reuse ;  /* 0x0000b4000a0a7a23 */ /* 0x100fe40000010804 */
[--C-:B------:R-:W-:Y:S01]  /*9320*/  FFMA.FTZ R133, R35, c[0x0][0x2d0], -R4.reuse ;  /* 0x0000b40023857a23 */ /* 0x100fe20000010804 */
[----:B------:R-:W-:Y:S01]  /*9330*/  MOV R35, R15 ;  /* 0x0000000f00237202 */ /* 0x000fe20000000f00 */
[--C-:B------:R-:W-:Y:S02]  /*9340*/  FFMA.FTZ R15, R9, c[0x0][0x2d0], -R4.reuse ;  /* 0x0000b400090f7a23 */ /* 0x100fe40000010804 */
[--C-:B------:R-:W-:Y:S02]  /*9350*/  FFMA.FTZ R5, R5, c[0x0][0x2d0], -R4.reuse ;  /* 0x0000b40005057a23 */ /* 0x100fe40000010804 */
[--C-:B------:R-:W-:Y:S01]  /*9360*/  FFMA.FTZ R182, R33, c[0x0][0x2d0], -R4.reuse ;  /* 0x0000b40021b67a23 */ /* 0x100fe20000010804 */
[----:B------:R-:W2:Y:S01]  /*9370*/  MUFU.EX2 R24, R24 ;  /* 0x0000001800187308 */ /* 0x000ea20000000800 */
[----:B------:R-:W-:Y:S01]  /*9380*/  MOV R33, R17 ;  /* 0x0000001100217202 */ /* 0x000fe20000000f00 */
[--C-:B------:R-:W-:Y:S02]  /*9390*/  FFMA.FTZ R177, R177, c[0x0][0x2d0], -R4.reuse ;  /* 0x0000b400b1b17a23 */ /* 0x100fe40000010804 */
[--C-:B------:R-:W-:Y:S02]  /*93a0*/  FFMA.FTZ R183, R31, c[0x0][0x2d0], -R4.reuse ;  /* 0x0000b4001fb77a23 */ /* 0x100fe40000010804 */
[--C-:B------:R-:W-:Y:S02]  /*93b0*/  FFMA.FTZ R184, R30, c[0x0][0x2d0], -R4.reuse ;  /* 0x0000b4001eb87a23 */ /* 0x100fe40000010804 */
[--C-:B------:R-:W-:Y:S02]  /*93c0*/  FFMA.FTZ R191, R27, c[0x0][0x2d0], -R4.reuse ;  /* 0x0000b4001bbf7a23 */ /* 0x100fe40000010804 */
[----:B------:R4:W-:Y:S01]  /*93d0*/  MUFU.EX2 R179, R5 ;  /* 0x0000000500b37308 */ /* 0x0009e20000000800 */
[--C-:B------:R-:W-:Y:S02]  /*93e0*/  FFMA.FTZ R26, R26, c[0x0][0x2d0], -R4.reuse ;  /* 0x0000b4001a1a7a23 */ /* 0x100fe40000010804 */
[--C-:B------:R-:W-:Y:S02]  /*93f0*/  FFMA.FTZ R190, R29, c[0x0][0x2d0], -R4.reuse ;  /* 0x0000b4001dbe7a23 */ /* 0x100fe40000010804 */
[--C-:B------:R-:W-:Y:S02]  /*9400*/  FFMA.FTZ R189, R28, c[0x0][0x2d0], -R4.reuse ;  /* 0x0000b4001cbd7a23 */ /* 0x100fe40000010804 */
[----:B------:R-:W-:Y:S03]  /*9410*/  FFMA.FTZ R7, R7, c[0x0][0x2d0], -R4 ;  /* 0x0000b40007077a23 */ /* 0x000fe60000010804 */
[----:B------:R-:W-:Y:S10]  /*9420*/  MUFU.EX2 R190, R190 ;  /* 0x000000be00be7308 */ /* 0x000ff40000000800 */
[----:B------:R-:W-:Y:S10]  /*9430*/  MUFU.EX2 R189, R189 ;  /* 0x000000bd00bd7308 */ /* 0x000ff40000000800 */
[----:B------:R-:W-:Y:S10]  /*9440*/  MUFU.EX2 R191, R191 ;  /* 0x000000bf00bf7308 */ /* 0x000ff40000000800 */
[----:B------:R-:W-:Y:S01]  /*9450*/  MUFU.EX2 R184, R184 ;  /* 0x000000b800b87308 */ /* 0x000fe20000000800 */
[C---:B---3--:R-:W-:Y:S01]  /*9460*/  FFMA.FTZ R2, R0.reuse, R178, R176 ;  /* 0x000000b200027223 */ /* 0x048fe200000100b0 */
[----:B-1----:R-:W-:Y:S01]  /*9470*/  F2FP.PACK_AB R176, R25, R176 ;  /* 0x000000b019b0723e */ /* 0x002fe200000000ff */
[C---:B------:R-:W-:Y:S01]  /*9480*/  FMUL.FTZ R32, R0.reuse, R136 ;  /* 0x0000008800207220 */ /* 0x040fe20000410000 */
[----:B--2---:R-:W-:Y:S01]  /*9490*/  F2FP.PACK_AB R178, R23, R24 ;  /* 0x0000001817b2723e */ /* 0x004fe200000000ff */
[----:B------:R-:W2:Y:S01]  /*94a0*/  LDL.LU R136, [R1+0xa0] ;  /* 0x0000a00001887983 */ /* 0x000ea20000300800 */
[----:B------:R-:W-:Y:S01]  /*94b0*/  FADD.FTZ R6, R25, R2 ;  /* 0x0000000219067221 */ /* 0x000fe20000010000 */
[----:B------:R-:W-:Y:S01]  /*94c0*/  FSEL R2, R3, RZ, P0 ;  /* 0x000000ff03027208 */ /* 0x000fe20000000000 */
[C---:B------:R-:W-:Y:S01]  /*94d0*/  FMUL.FTZ R9, R0.reuse, R161 ;  /* 0x000000a100097220 */ /* 0x040fe20000410000 */
[----:B------:R-:W-:Y:S01]  /*94e0*/  MOV R161, R10 ;  /* 0x0000000a00a17202 */ /* 0x000fe20000000f00 */
[----:B------:R-:W-:Y:S01]  /*94f0*/  FMUL.FTZ R20, R0, R148 ;  /* 0x0000009400147220 */ /* 0x000fe20000410000 */
[----:B------:R-:W-:Y:S01]  /*9500*/  MOV R25, R18 ;  /* 0x0000001200197202 */ /* 0x000fe20000000f00 */
[----:B------:R-:W-:Y:S02]  /*9510*/  FADD.FTZ R2, -R2, R134 ;  /* 0x0000008602027221 */ /* 0x000fe40000010100 */
[--C-:B------:R-:W-:Y:S01]  /*9520*/  FFMA.FTZ R134, R34, c[0x0][0x2d0], -R4.reuse ;  /* 0x0000b40022867a23 */ /* 0x100fe20000010804 */
[----:B------:R-:W-:Y:S01]  /*9530*/  MOV R34, R16 ;  /* 0x0000001000227202 */ /* 0x000fe20000000f00 */
[----:B------:R-:W-:Y:S02]  /*9540*/  FMUL.FTZ R2, R2, c[0x0][0x2d0] ;  /* 0x0000b40002027a20 */ /* 0x000fe40000410000 */
[C---:B------:R-:W-:Y:S01]  /*9550*/  FMUL.FTZ R16, R0.reuse, R152 ;  /* 0x0000009800107220 */ /* 0x040fe20000410000 */
[----:B------:R-:W-:Y:S01]  /*9560*/  MOV R148, R34 ;  /* 0x0000002200947202 */ /* 0x000fe20000000f00 */
[----:B------:R-:W-:Y:S01]  /*9570*/  FMUL.FTZ R28, R0, R140 ;  /* 0x0000008c001c7220 */ /* 0x000fe20000410000 */
[----:B------:R-:W-:Y:S01]  /*9580*/  MOV R140, R35 ;  /* 0x00000023008c7202 */ /* 0x000fe20000000f00 */
[----:B------:R-:W1:Y:S01]  /*9590*/  MUFU.EX2 R2, R2 ;  /* 0x0000000200027308 */ /* 0x000e620000000800 */
[----:B------:R-:W-:Y:S02]  /*95a0*/  FFMA.FTZ R18, R8, c[0x0][0x2d0], -R4 ;  /* 0x0000b40008127a23 */ /* 0x000fe40000010804 */
[----:B------:R-:W-:Y:S02]  /*95b0*/  FADD.FTZ R4, R24, R6 ;  /* 0x0000000618047221 */ /* 0x000fe40000010000 */
        /* <DEDUP_REMOVED lines=9> */
[----:B------:R-:W-:Y:S02]  /*9650*/  FADD.FTZ R180, R23, R4 ;  /* 0x0000000417b47221 */ /* 0x000fe40000010000 */
[C---:B------:R-:W-:Y:S01]  /*9660*/  FMUL.FTZ R4, R0.reuse, R164 ;  /* 0x000000a400047220 */ /* 0x040fe20000410000 */
[----:B------:R-:W3:Y:S01]  /*9670*/  MUFU.EX2 R153, R177 ;  /* 0x000000b100997308 */ /* 0x000ee20000000800 */
[C---:B----4-:R-:W-:Y:S01]  /*9680*/  FMUL.FTZ R5, R0.reuse, R165 ;  /* 0x000000a500057220 */ /* 0x050fe20000410000 */
[----:B------:R-:W-:Y:S01]  /*9690*/  MOV R164, R7 ;  /* 0x0000000700a47202 */ /* 0x000fe20000000f00 */
[----:B------:R-:W-:Y:S01]  /*96a0*/  FMUL.FTZ R21, R0, R149 ;  /* 0x0000009500157220 */ /* 0x000fe20000410000 */
[----:B------:R-:W-:Y:S01]  /*96b0*/  MOV R149, R14 ;  /* 0x0000000e00957202 */ /* 0x000fe20000000f00 */
[C---:B-1----:R-:W-:Y:S01]  /*96c0*/  FMUL.FTZ R10, R2.reuse, R162 ;  /* 0x000000a2020a7220 */ /* 0x042fe20000410000 */
[----:B------:R-:W-:Y:S01]  /*96d0*/  MOV R165, R18 ;  /* 0x0000001200a57202 */ /* 0x000fe20000000f00 */
[----:B------:R-:W4:Y:S01]  /*96e0*/  LDL R162, [R1+0x38] ;  /* 0x0000380001a27983 */ /* 0x000f220000100800 */
[C---:B------:R-:W-:Y:S02]  /*96f0*/  FMUL.FTZ R34, R2.reuse, R138 ;  /* 0x0000008a02227220 */ /* 0x040fe40000410000 */
[C---:B------:R-:W-:Y:S01]  /*9700*/  FMUL.FTZ R35, R2.reuse, R139 ;  /* 0x0000008b02237220 */ /* 0x040fe20000410000 */
[----:B------:R-:W-:Y:S01]  /*9710*/  MUFU.EX2 R156, R133 ;  /* 0x00000085009c7308 */ /* 0x000fe20000000800 */
[C---:B------:R-:W-:Y:S01]  /*9720*/  FMUL.FTZ R6, R2.reuse, R166 ;  /* 0x000000a602067220 */ /* 0x040fe20000410000 */
[----:B------:R-:W-:Y:S01]  /*9730*/  MOV R166, R19 ;  /* 0x0000001300a67202 */ /* 0x000fe20000000f00 */
[C---:B------:R-:W-:Y:S01]  /*9740*/  FMUL.FTZ R7, R2.reuse, R167 ;  /* 0x000000a702077220 */ /* 0x040fe20000410000 */
[----:B------:R-:W-:Y:S01]  /*9750*/  MOV R167, R22 ;  /* 0x0000001600a77202 */ /* 0x000fe20000000f00 */
[----:B------:R-:W-:Y:S02]  /*9760*/  FMUL.FTZ R14, R2, R158 ;  /* 0x0000009e020e7220 */ /* 0x000fe40000410000 */
[----:B------:R-:W5:Y:S01]  /*9770*/  LDL R158, [R1] ;  /* 0x00000000019e7983 */ /* 0x000f620000100800 */
[C---:B------:R-:W-:Y:S01]  /*9780*/  FMUL.FTZ R8, R0.reuse, R160 ;  /* 0x000000a000087220 */ /* 0x040fe20000410000 */
[----:B------:R-:W-:Y:S01]  /*9790*/  MOV R160, R15 ;  /* 0x0000000f00a07202 */ /* 0x000fe20000000f00 */
[----:B------:R-:W1:Y:S01]  /*97a0*/  MUFU.EX2 R157, R134 ;  /* 0x00000086009d7308 */ /* 0x000e620000000800 */
[C---:B------:R-:W-:Y:S01]  /*97b0*/  FMUL.FTZ R29, R0.reuse, R141 ;  /* 0x0000008d001d7220 */ /* 0x040fe20000410000 */
[----:B------:R-:W-:Y:S01]  /*97c0*/  MOV R141, R26 ;  /* 0x0000001a008d7202 */ /* 0x000fe20000000f00 */
[C---:B------:R-:W-:Y:S01]  /*97d0*/  FMUL.FTZ R36, R0.reuse, R36 ;  /* 0x0000002400247220 */ /* 0x040fe20000410000 */
[----:B---3--:R-:W-:Y:S01]  /*97e0*/  F2FP.PACK_AB R177, R153, R179 ;  /* 0x000000b399b1723e */ /* 0x008fe200000000ff */
[C---:B------:R-:W-:Y:S02]  /*97f0*/  FMUL.FTZ R37, R0.reuse, R37 ;  /* 0x0000002500257220 */ /* 0x040fe40000410000 */
[C---:B------:R-:W-:Y:S02]  /*9800*/  FMUL.FTZ R40, R0.reuse, R40 ;  /* 0x0000002800287220 */ /* 0x040fe40000410000 */
[C---:B------:R-:W-:Y:S01]  /*9810*/  FMUL.FTZ R41, R0.reuse, R41 ;  /* 0x0000002900297220 */ /* 0x040fe20000410000 */
[----:B------:R3:W1:Y:S01]  /*9820*/  MUFU.EX2 R133, R188 ;  /* 0x000000bc00857308 */ /* 0x0006620000000800 */
        /* <DEDUP_REMOVED lines=13> */
[C---:B------:R-:W-:Y:S01]  /*9900*/  FMUL.FTZ R65, R0.reuse, R65 ;  /* 0x0000004100417220 */ /* 0x040fe20000410000 */
[----:B---3--:R-:W3:Y:S01]  /*9910*/  LDL.LU R188, [R1+0x90] ;  /* 0x0000900001bc7983 */ /* 0x008ee20000300800 */
        /* <DEDUP_REMOVED lines=49> */
[C---:B------:R-:W-:Y:S01]  /*9c30*/  FMUL.FTZ R38, R2.reuse, R38 ;  /* 0x0000002602267220 */ /* 0x040fe20000410000 */
[----:B------:R-:W-:Y:S01]  /*9c40*/  LDSM.16.MT88.4 R140, [R250+0x800] ;  /* 0x00080000fa8c783b */ /* 0x000fe20000004200 */
        /* <DEDUP_REMOVED lines=50> */
[----:B--2---:R-:W-:Y:S01]  /*9f70*/  FFMA.FTZ R152, R2, R136, R179 ;  /* 0x0000008802987223 */ /* 0x004fe200000100b3 */
[----:B------:R-:W-:Y:S01]  /*9f80*/  F2FP.PACK_AB R179, R157, R156 ;  /* 0x0000009c9db3723e */ /* 0x000fe200000000ff */
[----:B------:R-:W1:Y:S01]  /*9f90*/  LDSM.16.MT88.4 R136, [R250] ;  /* 0x00000000fa88783b */ /* 0x000e620000004200 */
[----:B------:R-:W2:Y:S10]  /*9fa0*/  MUFU.EX2 R2, R187 ;  /* 0x000000bb00027308 */ /* 0x000eb40000000800 */
[----:B------:R-:W1:Y:S10]  /*9fb0*/  MUFU.EX2 R187, R182 ;  /* 0x000000b600bb7308 */ /* 0x000e740000000800 */
[----:B------:R-:W2:Y:S01]  /*9fc0*/  MUFU.EX2 R182, R160 ;  /* 0x000000a000b67308 */ /* 0x000ea20000000800 */
        /* <DEDUP_REMOVED lines=8> */
[----:B----4-:R1:W4:Y:S03]  /*a050*/  LDSM.16.MT88.4 R136, [R162] ;  /* 0x00000000a288783b */ /* 0x0103260000004200 */
[----:B-1----:R-:W-:Y:S02]  /*a060*/  MOV R162, R167 ;  /* 0x000000a700a27202 */ /* 0x002fe40000000f00 */
[----:B------:R-:W-:Y:S02]  /*a070*/  MOV R167, R166 ;  /* 0x000000a600a77202 */ /* 0x000fe40000000f00 */
[----:B------:R-:W-:Y:S01]  /*a080*/  MOV R166, R0 ;  /* 0x0000000000a67202 */ /* 0x000fe20000000f00 */
[----:B------:R-:W-:Y:S02]  /*a090*/  FADD.FTZ R0, R133, R180 ;  /* 0x000000b485007221 */ /* 0x000fe40000010000 */
[----:B------:R-:W-:Y:S02]  /*a0a0*/  MUFU.EX2 R180, R165 ;  /* 0x000000a500b47308 */ /* 0x000fe40000000800 */
[----:B--2---:R-:W-:Y:S04]  /*a0b0*/  FADD.FTZ R0, R2, R0 ;  /* 0x0000000002007221 */ /* 0x004fe80000010000 */
[----:B------:R-:W-:Y:S01]  /*a0c0*/  FADD.FTZ R0, R144, R0 ;  /* 0x0000000090007221 */ /* 0x000fe20000010000 */
[C---:B----4-:R-:W-:Y:S03]  /*a0d0*/  HMMA.16816.F32 R28, R176.reuse, R136, R28 ;  /* 0x00000088b01c723c */ /* 0x050fe6000000181c */
[----:B------:R-:W-:Y:S05]  /*a0e0*/  FADD.FTZ R0, R134, R0 ;  /* 0x0000000086007221 */ /* 0x000fea0000010000 */
        /* <DEDUP_REMOVED lines=10> */
[----:B-----5:R-:W1:Y:S07]  /*a190*/  LDSM.16.MT88.4 R136, [R158+0x2000] ;  /* 0x002000009e88783b */ /* 0x020e6e0000004200 */
        /* <DEDUP_REMOVED lines=30> */
[----:B------:R-:W2:Y:S02]  /*a380*/  LDSM.16.MT88.4 R144, [R252+0x800] ;  /* 0x00080000fc90783b */ /* 0x000ea40000004200 */
[----:B------:R-:W4:Y:S01]  /*a390*/  MUFU.EX2 R2, R154 ;  /* 0x0000009a00027308 */ /* 0x000f220000000800 */
[----:B------:R-:W-:Y:S02]  /*a3a0*/  F2FP.PACK_AB R139, R184, R185 ;  /* 0x000000b9b88b723e */ /* 0x000fe400000000ff */
[----:B------:R-:W-:Y:S05]  /*a3b0*/  F2FP.PACK_AB R177, R182, R181 ;  /* 0x000000b5b6b1723e */ /* 0x000fea00000000ff */
[C---:B------:R-:W-:Y:S02]  /*a3c0*/  HMMA.16816.F32 R4, R136.reuse, R140, R4 ;  /* 0x0000008c8804723c */ /* 0x040fe40000001804 */
[----:B------:R-:W-:Y:S03]  /*a3d0*/  MUFU.EX2 R176, R162 ;  /* 0x000000a200b07308 */ /* 0x000fe60000000800 */
[----:B-1----:R-:W-:Y:S03]  /*a3e0*/  FADD.FTZ R0, R133, R0 ;  /* 0x0000000085007221 */ /* 0x002fe60000010000 */
[C---:B------:R-:W-:Y:S01]  /*a3f0*/  HMMA.16816.F32 R8, R136.reuse, R142, R8 ;  /* 0x0000008e8808723c */ /* 0x040fe20000001808 */
[----:B------:R-:W1:Y:S03]  /*a400*/  LDSM.16.MT88.4 R140, [R251+0x800] ;  /* 0x00080000fb8c783b */ /* 0x000e660000004200 */
[----:B------:R-:W5:Y:S01]  /*a410*/  MUFU.EX2 R134, R159 ;  /* 0x0000009f00867308 */ /* 0x000f620000000800 */
[----:B----4-:R-:W-:Y:S04]  /*a420*/  FADD.FTZ R0, R2, R0 ;  /* 0x0000000002007221 */ /* 0x010fe80000010000 */
[----:B------:R-:W-:Y:S05]  /*a430*/  FADD.FTZ R0, R148, R0 ;  /* 0x0000000094007221 */ /* 0x000fea0000010000 */
[----:B------:R-:W-:Y:S01]  /*a440*/  MUFU.EX2 R178, R166 ;  /* 0x000000a600b27308 */ /* 0x000fe20000000800 */
[C---:B--2---:R-:W-:Y:S03]  /*a450*/  HMMA.16816.F32 R12, R136.reuse, R144, R12 ;  /* 0x00000090880c723c */ /* 0x044fe6000000180c */
[C---:B-----5:R-:W-:Y:S05]  /*a460*/  FADD.FTZ R0, R134.reuse, R0 ;  /* 0x0000000086007221 */ /* 0x060fea0000010000 */
        /* <DEDUP_REMOVED lines=45> */
[----:B------:R-:W4:Y:S01]  /*a740*/  LDSM.16.MT88.4 R148, [R251+0x1000] ;  /* 0x00100000fb94783b */ /* 0x000f220000004200 */
[----:B------:R-:W5:Y:S02]  /*a750*/  MUFU.EX2 R134, R164 ;  /* 0x000000a400867308 */ /* 0x000f640000000800 */
[----:B------:R-:W-:Y:S02]  /*a760*/  F2FP.PACK_AB R136, R2, R133 ;  /* 0x000000850288723e */ /* 0x000fe400000000ff */
[----:B------:R-:W-:Y:S02]  /*a770*/  F2FP.PACK_AB R137, R189, R190 ;  /* 0x000000bebd89723e */ /* 0x000fe400000000ff */
[----:B------:R-:W-:Y:S04]  /*a780*/  F2FP.PACK_AB R139, R183, R191 ;  /* 0x000000bfb78b723e */ /* 0x000fe800000000ff */
[----:B------:R3:W3:Y:S03]  /*a790*/  MUFU.EX2 R2, R163 ;  /* 0x000000a300027308 */ /* 0x0006e60000000800 */
[C---:B-1----:R-:W-:Y:S07]  /*a7a0*/  HMMA.16816.F32 R4, R136.reuse, R140, R4 ;  /* 0x0000008c8804723c */ /* 0x042fee0000001804 */
[----:B------:R-:W1:Y:S01]  /*a7b0*/  MUFU.EX2 R133, R167 ;  /* 0x000000a700857308 */ /* 0x000e620000000800 */
[C---:B------:R-:W-:Y:S01]  /*a7c0*/  HMMA.16816.F32 R8, R136.reuse, R142, R8 ;  /* 0x0000008e8808723c */ /* 0x040fe20000001808 */
[----:B------:R-:W1:Y:S03]  /*a7d0*/  LDSM.16.MT88.4 R140, [R158+0x1000] ;  /* 0x001000009e8c783b */ /* 0x000e660000004200 */
[----:B-----5:R-:W-:Y:S04]  /*a7e0*/  F2FP.PACK_AB R179, R134, R180 ;  /* 0x000000b486b3723e */ /* 0x020fe800000000ff */
[C---:B--2---:R-:W-:Y:S01]  /*a7f0*/  HMMA.16816.F32 R12, R136.reuse, R144, R12 ;  /* 0x00000090880c723c */ /* 0x044fe2000000180c */
[----:B---3--:R-:W-:Y:S03]  /*a800*/  LDSM.16.MT88.4 R160, [R250+0x1800] ;  /* 0x00180000faa0783b */ /* 0x008fe60000004200 */
[----:B------:R-:W-:Y:S04]  /*a810*/  FADD.FTZ R0, R2, R0 ;  /* 0x0000000002007221 */ /* 0x000fe80000010000 */
[C---:B------:R-:W-:Y:S01]  /*a820*/  HMMA.16816.F32 R16, R136.reuse, R146, R16 ;  /* 0x000000928810723c */ /* 0x040fe20000001810 */
[----:B------:R-:W2:Y:S03]  /*a830*/  LDSM.16.MT88.4 R144, [R250+0x3000] ;  /* 0x00300000fa90783b */ /* 0x000ea60000004200 */
[C---:B------:R-:W-:Y:S01]  /*a840*/  FADD.FTZ R0, R176.reuse, R0 ;  /* 0x00000000b0007221 */ /* 0x040fe20000010000 */
[----:B------:R-:W-:Y:S01]  /*a850*/  F2FP.PACK_AB R176, R176, R2 ;  /* 0x00000002b0b0723e */ /* 0x000fe200000000ff */
[----:B------:R-:W-:Y:S02]  /*a860*/  FADD.FTZ R2, R153, R152 ;  /* 0x0000009899027221 */ /* 0x000fe40000010000 */
[C---:B----4-:R-:W-:Y:S01]  /*a870*/  HMMA.16816.F32 R20, R136.reuse, R148, R20 ;  /* 0x000000948814723c */ /* 0x050fe20000001814 */
[----:B------:R-:W-:Y:S03]  /*a880*/  LDSM.16.MT88.4 R152, [R252+0x1800] ;  /* 0x00180000fc98783b */ /* 0x000fe60000004200 */
[----:B-1----:R-:W-:Y:S04]  /*a890*/  FADD.FTZ R0, R133, R0 ;  /* 0x0000000085007221 */ /* 0x002fe80000010000 */
[C---:B------:R-:W-:Y:S01]  /*a8a0*/  HMMA.16816.F32 R24, R136.reuse, R150, R24 ;  /* 0x000000968818723c */ /* 0x040fe20000001818 */
[----:B------:R-:W1:Y:S03]  /*a8b0*/  LDSM.16.MT88.4 R148, [R252+0x3000] ;  /* 0x00300000fc94783b */ /* 0x000e660000004200 */
[C---:B------:R-:W-:Y:S01]  /*a8c0*/  FADD.FTZ R0, R178.reuse, R0 ;  /* 0x00000000b2007221 */ /* 0x040fe20000010000 */
[----:B------:R-:W-:Y:S03]  /*a8d0*/  F2FP.PACK_AB R178, R178, R133 ;  /* 0x00000085b2b2723e */ /* 0x000fe600000000ff */
[C---:B------:R-:W-:Y:S01]  /*a8e0*/  HMMA.16816.F32 R28, R136.reuse, R140, R28 ;  /* 0x0000008c881c723c */ /* 0x040fe2000000181c */
[----:B------:R3:W-:Y:S04]  /*a8f0*/  STL [R1+0xa4], R0 ;  /* 0x0000a40001007387 */ /* 0x0007e80000100800 */
[----:B------:R-:W4:Y:S03]  /*a900*/  LDL R133, [R1+0xb0] ;  /* 0x0000b00001857983 */ /* 0x000f260000100800 */
[C---:B------:R-:W-:Y:S01]  /*a910*/  HMMA.16816.F32 R32, R136.reuse, R142, R32 ;  /* 0x0000008e8820723c */ /* 0x040fe20000001820 */
[----:B------:R-:W5:Y:S07]  /*a920*/  LDSM.16.MT88.4 R140, [R251+0x3000] ;  /* 0x00300000fb8c783b */ /* 0x000f6e0000004200 */
[C---:B--2---:R-:W-:Y:S08]  /*a930*/  HMMA.16816.F32 R36, R136.reuse, R144, R36 ;  /* 0x000000908824723c */ /* 0x044ff00000001824 */
[C---:B------:R-:W-:Y:S01]  /*a940*/  HMMA.16816.F32 R40, R136.reuse, R146, R40 ;  /* 0x000000928828723c */ /* 0x040fe20000001828 */
[----:B------:R-:W2:Y:S03]  /*a950*/  LDSM.16.MT88.4 R144, [R158+0x3000] ;  /* 0x003000009e90783b */ /* 0x000ea60000004200 */
[----:B---3--:R-:W-:Y:S01]  /*a960*/  FADD.FTZ R0, R156, R2 ;  /* 0x000000029c007221 */ /* 0x008fe20000010000 */
[----:B------:R-:W-:Y:S03]  /*a970*/  MOV R2, R157 ;  /* 0x0000009d00027202 */ /* 0x000fe60000000f00 */
[C---:B-1----:R-:W-:Y:S04]  /*a980*/  HMMA.16816.F32 R44, R136.reuse, R148, R44 ;  /* 0x00000094882c723c */ /* 0x042fe8000000182c */
[----:B------:R-:W-:Y:S01]  /*a990*/  FADD.FTZ R0, R2, R0 ;  /* 0x0000000002007221 */ /* 0x000fe20000010000 */
[----:B------:R-:W-:Y:S03]  /*a9a0*/  IADD3 R2, R188, -0x1, RZ ;  /* 0xffffffffbc027810 */ /* 0x000fe60007ffe0ff */
[C---:B------:R-:W-:Y:S01]  /*a9b0*/  HMMA.16816.F32 R48, R136.reuse, R150, R48 ;  /* 0x000000968830723c */ /* 0x040fe20000001830 */
[----:B------:R-:W1:Y:S03]  /*a9c0*/  LDSM.16.MT88.4 R148, [R250+0x5000] ;  /* 0x00500000fa94783b */ /* 0x000e660000004200 */
[----:B------:R-:W-:Y:S04]  /*a9d0*/  FADD.FTZ R0, R187, R0 ;  /* 0x00000000bb007221 */ /* 0x000fe80000010000 */
[C---:B-----5:R-:W-:Y:S01]  /*a9e0*/  HMMA.16816.F32 R52, R136.reuse, R140, R52 ;  /* 0x0000008c8834723c */ /* 0x060fe20000001834 */
[----:B------:R-:W-:Y:S03]  /*a9f0*/  STL [R1+0x68], R2 ;  /* 0x0000680201007387 */ /* 0x000fe60000100800 */
[----:B------:R-:W-:Y:S04]  /*aa00*/  FADD.FTZ R0, R186, R0 ;  /* 0x00000000ba007221 */ /* 0x000fe80000010000 */
[C---:B------:R-:W-:Y:S01]  /*aa10*/  HMMA.16816.F32 R56, R136.reuse, R142, R56 ;  /* 0x0000008e8838723c */ /* 0x040fe20000001838 */
[----:B------:R-:W3:Y:S03]  /*aa20*/  LDSM.16.MT88.4 R140, [R252+0x5000] ;  /* 0x00500000fc8c783b */ /* 0x000ee60000004200 */
[----:B------:R-:W-:Y:S04]  /*aa30*/  FADD.FTZ R0, R185, R0 ;  /* 0x00000000b9007221 */ /* 0x000fe80000010000 */
[----:B------:R-:W-:Y:S01]  /*aa40*/  FADD.FTZ R0, R184, R0 ;  /* 0x00000000b8007221 */ /* 0x000fe20000010000 */
[C---:B--2---:R-:W-:Y:S03]  /*aa50*/  HMMA.16816.F32 R60, R136.reuse, R144, R60 ;  /* 0x00000090883c723c */ /* 0x044fe6000000183c */
[----:B------:R-:W-:Y:S04]  /*aa60*/  FADD.FTZ R0, R190, R0 ;  /* 0x00000000be007221 */ /* 0x000fe80000010000 */
[----:B------:R-:W-:Y:S01]  /*aa70*/  FADD.FTZ R0, R189, R0 ;  /* 0x00000000bd007221 */ /* 0x000fe20000010000 */
[C---:B------:R-:W-:Y:S01]  /*aa80*/  HMMA.16816.F32 R64, R136.reuse, R146, R64 ;  /* 0x000000928840723c */ /* 0x040fe20000001840 */
[----:B------:R-:W2:Y:S03]  /*aa90*/  LDSM.16.MT88.4 R144, [R251+0x5000] ;  /* 0x00500000fb90783b */ /* 0x000ea60000004200 */
[----:B------:R-:W-:Y:S04]  /*aaa0*/  FADD.FTZ R0, R191, R0 ;  /* 0x00000000bf007221 */ /* 0x000fe80000010000 */
[C---:B-1----:R-:W-:Y:S04]  /*aab0*/  HMMA.16816.F32 R68, R136.reuse, R148, R68 ;  /* 0x000000948844723c */ /* 0x042fe80000001844 */
[----:B------:R-:W-:Y:S04]  /*aac0*/  FADD.FTZ R0, R183, R0 ;  /* 0x00000000b7007221 */ /* 0x000fe80000010000 */
[C---:B------:R-:W-:Y:S01]  /*aad0*/  HMMA.16816.F32 R72, R136.reuse, R150, R72 ;  /* 0x000000968848723c */ /* 0x040fe20000001848 */
[----:B------:R-:W1:Y:S03]  /*aae0*/  LDSM.16.MT88.4 R148, [R158+0x5000] ;  /* 0x005000009e94783b */ /* 0x000e660000004200 */
[----:B------:R-:W-:Y:S04]  /*aaf0*/  FADD.FTZ R0, R181, R0 ;  /* 0x00000000b5007221 */ /* 0x000fe80000010000 */
[C---:B---3--:R-:W-:Y:S04]  /*ab00*/  HMMA.16816.F32 R76, R136.reuse, R140, R76 ;  /* 0x0000008c884c723c */ /* 0x048fe8000000184c */
[----:B------:R-:W-:Y:S04]  /*ab10*/  FADD.FTZ R0, R182, R0 ;  /* 0x00000000b6007221 */ /* 0x000fe80000010000 */
[C---:B------:R-:W-:Y:S01]  /*ab20*/  HMMA.16816.F32 R80, R136.reuse, R142, R80 ;  /* 0x0000008e8850723c */ /* 0x040fe20000001850 */
[----:B------:R-:W3:Y:S03]  /*ab30*/  LDSM.16.MT88.4 R140, [R250+0x7000] ;  /* 0x00700000fa8c783b */ /* 0x000ee60000004200 */
[----:B------:R-:W-:Y:S04]  /*ab40*/  FADD.FTZ R0, R180, R0 ;  /* 0x00000000b4007221 */ /* 0x000fe80000010000 */
[----:B------:R-:W-:Y:S01]  /*ab50*/  FADD.FTZ R0, R134, R0 ;  /* 0x0000000086007221 */ /* 0x000fe20000010000 */
[C---:B--2---:R-:W-:Y:S03]  /*ab60*/  HMMA.16816.F32 R84, R136.reuse, R144, R84 ;  /* 0x000000908854723c */ /* 0x044fe60000001854 */
[----:B------:R-:W-:Y:S01]  /*ab70*/  MOV R134, R3 ;  /* 0x0000000300867202 */ /* 0x000fe20000000f00 */
[----:B------:R2:W-:Y:S04]  /*ab80*/  STL [R1+0xa0], R0 ;  /* 0x0000a00001007387 */ /* 0x0005e80000100800 */
[C---:B------:R-:W-:Y:S01]  /*ab90*/  HMMA.16816.F32 R88, R136.reuse, R146, R88 ;  /* 0x000000928858723c */ /* 0x040fe20000001858 */
[----:B------:R-:W5:Y:S07]  /*aba0*/  LDSM.16.MT88.4 R144, [R252+0x7000] ;  /* 0x00700000fc90783b */ /* 0x000f6e0000004200 */
[C---:B-1----:R-:W-:Y:S08]  /*abb0*/  HMMA.16816.F32 R92, R136.reuse, R148, R92 ;  /* 0x00000094885c723c */ /* 0x042ff0000000185c */
[C---:B------:R-:W-:Y:S01]  /*abc0*/  HMMA.16816.F32 R96, R136.reuse, R150, R96 ;  /* 0x000000968860723c */ /* 0x040fe20000001860 */
[----:B------:R-:W1:Y:S03]  /*abd0*/  LDSM.16.MT88.4 R148, [R251+0x7000] ;  /* 0x00700000fb94783b */ /* 0x000e660000004200 */
[----:B--2---:R-:W-:Y:S04]  /*abe0*/  MOV R0, R2 ;  /* 0x0000000200007202 */ /* 0x004fe80000000f00 */
[C---:B---3--:R-:W-:Y:S01]  /*abf0*/  HMMA.16816.F32 R100, R136.reuse, R140, R100 ;  /* 0x0000008c8864723c */ /* 0x048fe20000001864 */
[----:B------:R-:W-:Y:S07]  /*ac00*/  STL [R1+0x90], R0 ;  /* 0x0000900001007387 */ /* 0x000fee0000100800 */
[C---:B------:R-:W-:Y:S01]  /*ac10*/  HMMA.16816.F32 R104, R136.reuse, R142, R104 ;  /* 0x0000008e8868723c */ /* 0x040fe20000001868 */
[----:B------:R-:W2:Y:S07]  /*ac20*/  LDSM.16.MT88.4 R140, [R158+0x7000] ;  /* 0x007000009e8c783b */ /* 0x000eae0000004200 */
[C---:B-----5:R-:W-:Y:S08]  /*ac30*/  HMMA.16816.F32 R108, R136.reuse, R144, R108 ;  /* 0x00000090886c723c */ /* 0x060ff0000000186c */
[C---:B------:R-:W-:Y:S01]  /*ac40*/  HMMA.16816.F32 R112, R136.reuse, R146, R112 ;  /* 0x000000928870723c */ /* 0x040fe20000001870 */
[----:B------:R-:W3:Y:S07]  /*ac50*/  LDSM.16.MT88.4 R144, [R251+0x1800] ;  /* 0x00180000fb90783b */ /* 0x000eee0000004200 */
[C---:B-1----:R-:W-:Y:S08]  /*ac60*/  HMMA.16816.F32 R116, R136.reuse, R148, R116 ;  /* 0x000000948874723c */ /* 0x042ff00000001874 */
[C---:B------:R-:W-:Y:S08]  /*ac70*/  HMMA.16816.F32 R120, R136.reuse, R150, R120 ;  /* 0x000000968878723c */ /* 0x040ff00000001878 */
[C---:B--2---:R-:W-:Y:S07]  /*ac80*/  HMMA.16816.F32 R124, R136.reuse, R140, R124 ;  /* 0x0000008c887c723c */ /* 0x044fee000000187c */
[----:B------:R-:W-:Y:S01]  /*ac90*/  MOV R141, R158 ;  /* 0x0000009e008d7202 */ /* 0x000fe20000000f00 */
[----:B------:R-:W-:Y:S04]  /*aca0*/  HMMA.16816.F32 R128, R136, R142, R128 ;  /* 0x0000008e8880723c */ /* 0x000fe80000001880 */
[----:B------:R-:W1:Y:S04]  /*acb0*/  LDSM.16.MT88.4 R136, [R141+0x1800] ;  /* 0x001800008d88783b */ /* 0x000e680000004200 */
[C---:B------:R-:W-:Y:S04]  /*acc0*/  HMMA.16816.F32 R164, R176.reuse, R160, R4 ;  /* 0x000000a0b0a4723c */ /* 0x040fe80000001804 */
[----:B------:R-:W2:Y:S04]  /*acd0*/  LDSM.16.MT88.4 R4, [R250+0x3800] ;  /* 0x00380000fa04783b */ /* 0x000ea80000004200 */
[C---:B------:R-:W-:Y:S04]  /*ace0*/  HMMA.16816.F32 R160, R176.reuse, R162, R8 ;  /* 0x000000a2b0a0723c */ /* 0x040fe80000001808 */
[----:B------:R-:W5:Y:S04]  /*acf0*/  LDSM.16.MT88.4 R8, [R252+0x3800] ;  /* 0x00380000fc08783b */ /* 0x000f680000004200 */
[C---:B------:R-:W-:Y:S04]  /*ad00*/  HMMA.16816.F32 R156, R176.reuse, R152, R12 ;  /* 0x00000098b09c723c */ /* 0x040fe8000000180c */
[----:B------:R-:W2:Y:S04]  /*ad10*/  LDSM.16.MT88.4 R12, [R251+0x3800] ;  /* 0x00380000fb0c783b */ /* 0x000ea80000004200 */
[C---:B------:R-:W-:Y:S08]  /*ad20*/  HMMA.16816.F32 R152, R176.reuse, R154, R16 ;  /* 0x0000009ab098723c */ /* 0x040ff00000001810 */
[C---:B---3--:R-:W-:Y:S07]  /*ad30*/  HMMA.16816.F32 R148, R176.reuse, R144, R20 ;  /* 0x00000090b094723c */ /* 0x048fee0000001814 */
[----:B------:R-:W-:Y:S01]  /*ad40*/  MOV R23, R141 ;  /* 0x0000008d00177202 */ /* 0x000fe20000000f00 */
[C---:B------:R-:W-:Y:S04]  /*ad50*/  HMMA.16816.F32 R144, R176.reuse, R146, R24 ;  /* 0x00000092b090723c */ /* 0x040fe80000001818 */
[----:B------:R-:W3:Y:S04]  /*ad60*/  LDSM.16.MT88.4 R16, [R23+0x3800] ;  /* 0x003800001710783b */ /* 0x000ee80000004200 */
[C---:B-1----:R-:W-:Y:S08]  /*ad70*/  HMMA.16816.F32 R140, R176.reuse, R136, R28 ;  /* 0x00000088b08c723c */ /* 0x042ff0000000181c */
[C---:B------:R-:W-:Y:S08]  /*ad80*/  HMMA.16816.F32 R136, R176.reuse, R138, R32 ;  /* 0x0000008ab088723c */ /* 0x040ff00000001820 */
[C---:B--2---:R-:W-:Y:S08]  /*ad90*/  HMMA.16816.F32 R36, R176.reuse, R4, R36 ;  /* 0x00000004b024723c */ /* 0x044ff00000001824 */
[C---:B------:R-:W-:Y:S01]  /*ada0*/  HMMA.16816.F32 R40, R176.reuse, R6, R40 ;  /* 0x00000006b028723c */ /* 0x040fe20000001828 */
[----:B------:R-:W1:Y:S07]  /*adb0*/  LDSM.16.MT88.4 R4, [R250+0x5800] ;  /* 0x00580000fa04783b */ /* 0x000e6e0000004200 */
[C---:B-----5:R-:W-:Y:S08]  /*adc0*/  HMMA.16816.F32 R44, R176.reuse, R8, R44 ;  /* 0x00000008b02c723c */ /* 0x060ff0000000182c */
[C---:B------:R-:W-:Y:S01]  /*add0*/  HMMA.16816.F32 R48, R176.reuse, R10, R48 ;  /* 0x0000000ab030723c */ /* 0x040fe20000001830 */
[----:B------:R-:W2:Y:S02]  /*ade0*/  LDSM.16.MT88.4 R8, [R252+0x5800] ;  /* 0x00580000fc08783b */ /* 0x000ea40000004200 */
[----:B----4-:R-:W-:Y:S02]  /*adf0*/  ISETP.GT.AND P0, PT, R188, R133, PT ;  /* 0x00000085bc00720c */ /* 0x010fe40003f04270 */
[----:B------:R-:W-:Y:S03]  /*ae00*/  MOV R133, R132 ;  /* 0x0000008400857202 */ /* 0x000fe60000000f00 */
[C---:B------:R-:W-:Y:S08]  /*ae10*/  HMMA.16816.F32 R52, R176.reuse, R12, R52 ;  /* 0x0000000cb034723c */ /* 0x040ff00000001834 */
[C---:B------:R-:W-:Y:S01]  /*ae20*/  HMMA.16816.F32 R56, R176.reuse, R14, R56 ;  /* 0x0000000eb038723c */ /* 0x040fe20000001838 */
[----:B------:R-:W4:Y:S07]  /*ae30*/  LDSM.16.MT88.4 R12, [R251+0x5800] ;  /* 0x00580000fb0c783b */ /* 0x000f2e0000004200 */
        /* <DEDUP_REMOVED lines=9> */
[C---:B----4-:R-:W-:Y:S08]  /*aed0*/  HMMA.16816.F32 R84, R176.reuse, R12, R84 ;  /* 0x0000000cb054723c */ /* 0x050ff00000001854 */
[C---:B------:R-:W-:Y:S01]  /*aee0*/  HMMA.16816.F32 R88, R176.reuse, R14, R88 ;  /* 0x0000000eb058723c */ /* 0x040fe20000001858 */
[----:B------:R-:W4:Y:S07]  /*aef0*/  LDSM.16.MT88.4 R12, [R251+0x7800] ;  /* 0x00780000fb0c783b */ /* 0x000f2e0000004200 */
[C---:B---3--:R-:W-:Y:S08]  /*af00*/  HMMA.16816.F32 R92, R176.reuse, R16, R92 ;  /* 0x00000010b05c723c */ /* 0x048ff0000000185c */
[C---:B------:R-:W-:Y:S01]  /*af10*/  HMMA.16816.F32 R96, R176.reuse, R18, R96 ;  /* 0x00000012b060723c */ /* 0x040fe20000001860 */
[----:B------:R-:W3:Y:S07]  /*af20*/  LDSM.16.MT88.4 R16, [R23+0x7800] ;  /* 0x007800001710783b */ /* 0x000eee0000004200 */
[C---:B-1----:R-:W-:Y:S08]  /*af30*/  HMMA.16816.F32 R100, R176.reuse, R4, R100 ;  /* 0x00000004b064723c */ /* 0x042ff00000001864 */
[C---:B------:R-:W-:Y:S08]  /*af40*/  HMMA.16816.F32 R104, R176.reuse, R6, R104 ;  /* 0x00000006b068723c */ /* 0x040ff00000001868 */
[C---:B--2---:R-:W-:Y:S08]  /*af50*/  HMMA.16816.F32 R108, R176.reuse, R8, R108 ;  /* 0x00000008b06c723c */ /* 0x044ff0000000186c */
[C---:B------:R-:W-:Y:S08]  /*af60*/  HMMA.16816.F32 R112, R176.reuse, R10, R112 ;  /* 0x0000000ab070723c */ /* 0x040ff00000001870 */
[C---:B----4-:R-:W-:Y:S08]  /*af70*/  HMMA.16816.F32 R116, R176.reuse, R12, R116 ;  /* 0x0000000cb074723c */ /* 0x050ff00000001874 */
[C---:B------:R-:W-:Y:S08]  /*af80*/  HMMA.16816.F32 R120, R176.reuse, R14, R120 ;  /* 0x0000000eb078723c */ /* 0x040ff00000001878 */
[C---:B---3--:R-:W-:Y:S07]  /*af90*/  HMMA.16816.F32 R124, R176.reuse, R16, R124 ;  /* 0x00000010b07c723c */ /* 0x048fee000000187c */
[----:B------:R-:W-:Y:S01]  /*afa0*/  MOV R16, R3 ;  /* 0x0000000300107202 */ /* 0x000fe20000000f00 */
[----:B------:R-:W-:Y:S01]  /*afb0*/  HMMA.16816.F32 R128, R176, R18, R128 ;  /* 0x00000012b080723c */ /* 0x000fe20000001880 */
[----:B------:R-:W-:-:S07]  /*afc0*/  @P0 BRA `(.L_x_1059) ;  /* 0xffffb82000000947 */ /* 0x000fce000383ffff */
.L_x_1048:
[----:B----4-:R-:W2:Y:S04]  /*afd0*/  LDL R2, [R1+0xa8] ;  /* 0x0000a80001027983 */ /* 0x010ea80000100800 */
[----:B------:R-:W2:Y:S02]  /*afe0*/  LDL R0, [R1+0x68] ;  /* 0x0000680001007983 */ /* 0x000ea40000100800 */
[----:B--2---:R-:W-:-:S13]  /*aff0*/  ISETP.GE.AND P0, PT, R0, R2, PT ;  /* 0x000000020000720c */ /* 0x004fda0003f06270 */
[----:B------:R-:W-:Y:S05]  /*b000*/  @!P0 BRA `(.L_x_1060) ;  /* 0x00003fe000008947 */ /* 0x000fea0003800000 */
[----:B------:R-:W-:Y:S02]  /*b010*/  MOV R134, R16 ;  /* 0x0000001000867202 */ /* 0x000fe40000000f00 */
[----:B------:R-:W-:Y:S02]  /*b020*/  MOV R133, R132 ;  /* 0x0000008400857202 */ /* 0x000fe40000000f00 */
.L_x_1067:
[----:B------:R-:W2:Y:S01]  /*b030*/  LDL R6, [R1+0x8c] ;  /* 0x00008c0001067983 */ /* 0x000ea20000100800 */
[----:B------:R-:W-:Y:S04]  /*b040*/  DEPBAR.LE SB0, 0x0 ;  /* 0x000080000000791a */ /* 0x000fe80000000000 */
[----:B------:R-:W3:Y:S01]  /*b050*/  LDL R12, [R1+0x4] ;  /* 0x00000400010c7983 */ /* 0x000ee20000100800 */
[----:B------:R-:W-:Y:S03]  /*b060*/  WARPSYNC 0xffffffff ;  /* 0xffffffff00007948 */ /* 0x000fe60003800000 */
[----:B------:R-:W4:Y:S04]  /*b070*/  LDL R28, [R1+0x84] ;  /* 0x00008400011c7983 */ /* 0x000f280000100800 */
[----:B------:R-:W5:Y:S04]  /*b080*/  LDL R7, [R1+0x3c] ;  /* 0x00003c0001077983 */ /* 0x000f680000100800 */
[----:B------:R-:W4:Y:S04]  /*b090*/  LDL.64 R22, [R1+0xc8] ;  /* 0x0000c80001167983 */ /* 0x000f280000100a00 */
[----:B------:R-:W4:Y:S04]  /*b0a0*/  LDL R4, [R1+0x44] ;  /* 0x0000440001047983 */ /* 0x000f280000100800 */
[----:B------:R-:W4:Y:S04]  /*b0b0*/  LDL R20, [R1+0x94] ;  /* 0x0000940001147983 */ /* 0x000f280000100800 */
[----:B------:R-:W4:Y:S04]  /*b0c0*/  LDL R5, [R1+0x40] ;  /* 0x0000400001057983 */ /* 0x000f280000100800 */
[----:B------:R-:W4:Y:S04]  /*b0d0*/  LDL R21, [R1+0x174] ;  /* 0x0001740001157983 */ /* 0x000f280000100800 */
[----:B------:R-:W4:Y:S04]  /*b0e0*/  LDL R15, [R1+0x178] ;  /* 0x00017800010f7983 */ /* 0x000f280000100800 */
[----:B------:R-:W4:Y:S04]  /*b0f0*/  LDL R14, [R1+0x98] ;  /* 0x00009800010e7983 */ /* 0x000f280000100800 */
[----:B------:R-:W4:Y:S04]  /*b100*/  LDL R13, [R1+0x17c] ;  /* 0x00017c00010d7983 */ /* 0x000f280000100800 */
[----:B------:R-:W-:Y:S06]  /*b110*/  BAR.SYNC.DEFER_BLOCKING 0x0 ;  /* 0x0000000000007b1d */ /* 0x000fec0000010000 */
[----:B------:R-:W1:Y:S04]  /*b120*/  LDSM.16.M88.4 R8, [R135] ;  /* 0x000000008708783b */ /* 0x000e680000000200 */
[----:B------:R-:W1:Y:S04]  /*b130*/  LDSM.16.M88.4 R16, [R135+0x800] ;  /* 0x000800008710783b */ /* 0x000e680000000200 */
[----:B------:R-:W1:Y:S04]  /*b140*/  LDSM.16.M88.4 R24, [R135+0x1000] ;  /* 0x001000008718783b */ /* 0x000e680000000200 */
[----:B------:R-:W1:Y:S04]  /*b150*/  LDSM.16.M88.4 R32, [R135+0x1800] ;  /* 0x001800008720783b */ /* 0x000e680000000200 */
[----:B---3--:R3:W1:Y:S01]  /*b160*/  LDSM.16.M88.4 R176, [R12] ;  /* 0x000000000cb0783b */ /* 0x0086620000000200 */
[----:B--2---:R-:W-:Y:S01]  /*b170*/  SHF.R.S32.HI R0, RZ, 0x1f, R6 ;  /* 0x0000001fff007819 */ /* 0x004fe20000011406 */
[----:B------:R-:W-:Y:S04]  /*b180*/  IMAD.WIDE.U32 R2, R6, c[0x0][0x208], RZ ;  /* 0x0000820006027a25 */ /* 0x000fe800078e00ff */
[----:B------:R-:W-:Y:S01]  /*b190*/  IMAD R0, R0, c[0x0][0x208], RZ ;  /* 0x0000820000007a24 */ /* 0x000fe200078e02ff */
[----:B-----5:R2:W1:Y:S03]  /*b1a0*/  LDSM.16.M88.4 R180, [R7] ;  /* 0x0000000007b4783b */ /* 0x0204660000000200 */
[----:B------:R-:W-:Y:S02]  /*b1b0*/  IMAD R0, R6, c[0x0][0x20c], R0 ;  /* 0x0000830006007a24 */ /* 0x000fe400078e0200 */
[----:B------:R-:W5:Y:S02]  /*b1c0*/  LDL R6, [R1+0xd8] ;  /* 0x0000d80001067983 */ /* 0x000f640000100800 */
[----:B------:R-:W-:Y:S02]  /*b1d0*/  IMAD.IADD R3, R3, 0x1, R0 ;  /* 0x0000000103037824 */ /* 0x000fe400078e0200 */
[----:B----4-:R4:W1:Y:S02]  /*b1e0*/  LDSM.16.M88.4 R188, [R4] ;  /* 0x0000000004bc783b */ /* 0x0108640000000200 */
[----:B------:R-:W-:Y:S05]  /*b1f0*/  IMAD.WIDE.U32 R2, R28, c[0x0][0x218], R2 ;  /* 0x000086001c027a25 */ /* 0x000fea00078e0002 */
[----:B------:R-:W-:Y:S01]  /*b200*/  IADD3 R0, P0, R22, R2, RZ ;  /* 0x0000000216007210 */ /* 0x000fe20007f1e0ff */
[----:B---3--:R-:W3:Y:S01]  /*b210*/  LDL R12, [R1+0x9c] ;  /* 0x00009c00010c7983 */ /* 0x008ee20000100800 */
[----:B------:R-:W-:Y:S03]  /*b220*/  SHF.L.U64.HI R29, R20, 0x1, R21 ;  /* 0x00000001141d7819 */ /* 0x000fe60000010215 */
[----:B------:R1:W3:Y:S04]  /*b230*/  LDSM.16.M88.4 R184, [R5] ;  /* 0x0000000005b8783b */ /* 0x0002e80000000200 */
[----:B--2---:R-:W2:Y:S01]  /*b240*/  LDL R7, [R1+0x180] ;  /* 0x0001800001077983 */ /* 0x004ea20000100800 */
[----:B------:R-:W-:Y:S03]  /*b250*/  SHF.L.U32 R31, R14, 0x1, RZ ;  /* 0x000000010e1f7819 */ /* 0x000fe600000006ff */
[----:B----4-:R-:W2:Y:S01]  /*b260*/  LDL R4, [R1+0x88] ;  /* 0x0000880001047983 */ /* 0x010ea20000100800 */
[----:B-1----:R-:W-:Y:S05]  /*b270*/  SHF.R.S32.HI R5, RZ, 0x1f, R28 ;  /* 0x0000001fff057819 */ /* 0x002fea000001141c */
[----:B------:R-:W-:Y:S04]  /*b280*/  IMAD R5, R5, c[0x0][0x218], RZ ;  /* 0x0000860005057a24 */ /* 0x000fe800078e02ff */
[----:B------:R-:W-:Y:S01]  /*b290*/  IMAD R5, R28, c[0x0][0x21c], R5 ;  /* 0x000087001c057a24 */ /* 0x000fe200078e0205 */
[----:B------:R-:W-:Y:S04]  /*b2a0*/  SHF.L.U64.HI R28, R14, 0x1, R15 ;  /* 0x000000010e1c7819 */ /* 0x000fe8000001020f */
[----:B-----5:R-:W-:Y:S02]  /*b2b0*/  IADD3.X R5, R6, R3, R5, P0, !PT ;  /* 0x0000000306057210 */ /* 0x020fe400007fe405 */
[C---:B------:R-:W-:Y:S04]  /*b2c0*/  LEA R6, P0, R0.reuse, c[0x0][0x1f8], 0x1 ;  /* 0x00007e0000067a11 */ /* 0x040fe800078008ff */
[----:B------:R-:W-:Y:S01]  /*b2d0*/  LEA.HI.X R5, R0, c[0x0][0x1fc], R5, 0x1, P0 ;  /* 0x00007f0000057a11 */ /* 0x000fe200000f0c05 */
[----:B------:R-:W-:Y:S01]  /*b2e0*/  IMAD.SHL.U32 R0, R20, 0x2, RZ ;  /* 0x0000000214007824 */ /* 0x000fe200078e00ff */
[C---:B---3--:R-:W-:Y:S04]  /*b2f0*/  SHF.L.U64.HI R15, R12.reuse, 0x1, R13 ;  /* 0x000000010c0f7819 */ /* 0x048fe8000001020d */
[----:B------:R1:W-:Y:S01]  /*b300*/  STL [R1+0x58], R0 ;  /* 0x0000580001007387 */ /* 0x0003e20000100800 */
[----:B------:R-:W-:Y:S01]  /*b310*/  IMAD.SHL.U32 R23, R12, 0x2, RZ ;  /* 0x000000020c177824 */ /* 0x000fe200078e00ff */
[C---:B--2---:R-:W-:Y:S02]  /*b320*/  SHF.L.U64.HI R14, R4.reuse, 0x1, R7 ;  /* 0x00000001040e7819 */ /* 0x044fe40000010207 */
[----:B------:R-:W-:Y:S01]  /*b330*/  SHF.L.U32 R20, R4, 0x1, RZ ;  /* 0x0000000104147819 */ /* 0x000fe200000006ff */
[----:B------:R-:W-:-:S05]  /*b340*/  BRA.DIV ~URZ, `(.L_x_1061) ;  /* 0x00007da27f007947 */ /* 0x000fca000b800000 */
[----:B-1----:R1:W2:Y:S02]  /*b350*/  SHFL.IDX PT, R0, R5, RZ, 0x181f ;  /* 0x00181fff05007589 */ /* 0x0022a400000e0000 */
.L_x_1092:
[----:B------:R-:W3:Y:S01]  /*b360*/  LDL R2, [R1+0x88] ;  /* 0x0000880001027983 */ /* 0x000ee20000100800 */
[----:B------:R-:W-:Y:S04]  /*b370*/  BSSY B0, `(.L_x_1062) ;  /* 0x00001b2000007945 */ /* 0x000fe80003800000 */
[----:B------:R-:W4:Y:S05]  /*b380*/  LDL R12, [R1+0x9c] ;  /* 0x00009c00010c7983 */ /* 0x000f2a0000100800 */
[----:B--2---:R-:W2:Y:S05]  /*b390*/  LDL R7, [R1+0x98] ;  /* 0x0000980001077983 */ /* 0x004eaa0000100800 */
[----:B------:R-:W2:Y:S05]  /*b3a0*/  LDL R22, [R1+0x94] ;  /* 0x0000940001167983 */ /* 0x000eaa0000100800 */
[----:B------:R-:W2:Y:S05]  /*b3b0*/  LDL.LU R21, [R1+0x58] ;  /* 0x0000580001157983 */ /* 0x000eaa0000300800 */
[----:B------:R1:W-:Y:S05]  /*b3c0*/  STL [R1+0x20c], R36 ;  /* 0x00020c2401007387 */ /* 0x0003ea0000100800 */
[----:B------:R-:W3:Y:S05]  /*b3d0*/  SHFL.IDX PT, R4, R6, RZ, 0x181f ;  /* 0x00181fff06047589 */ /* 0x000eea00000e0000 */
[----:B-1----:R-:W2:Y:S01]  /*b3e0*/  LDL R36, [R1+0x54] ;  /* 0x0000540001247983 */ /* 0x002ea20000100800 */
[----:B---3--:R-:W-:Y:S02]  /*b3f0*/  ISETP.GE.AND P1, PT, R2, c[0x0][0x1d4], PT ;  /* 0x0000750002007a0c */ /* 0x008fe40003f26270 */
[----:B------:R-:W-:Y:S02]  /*b400*/  IADD3 R2, P0, R4, R20, RZ ;  /* 0x0000001404027210 */ /* 0x000fe40007f1e0ff */
[----:B------:R-:W-:Y:S02]  /*b410*/  SEL R132, RZ, 0x10, P1 ;  /* 0x00000010ff847807 */ /* 0x000fe40000800000 */
[----:B----4-:R-:W-:Y:S01]  /*b420*/  ISETP.GE.AND P5, PT, R12, c[0x0][0x1d4], PT ;  /* 0x000075000c007a0c */ /* 0x010fe20003fa6270 */
[----:B------:R-:W-:Y:S01]  /*b430*/  IMAD.X R3, R0, 0x1, R14, P0 ;  /* 0x0000000100037824 */ /* 0x000fe200000e060e */
[----:B------:R-:W-:Y:S02]  /*b440*/  IADD3 R12, P0, R4, R23, RZ ;  /* 0x00000017040c7210 */ /* 0x000fe40007f1e0ff */
[----:B--2---:R-:W-:Y:S02]  /*b450*/  ISETP.GE.AND P4, PT, R7, c[0x0][0x1d4], PT ;  /* 0x0000750007007a0c */ /* 0x004fe40003f86270 */
[----:B------:R-:W-:Y:S02]  /*b460*/  IADD3.X R13, R0, R15, RZ, P0, !PT ;  /* 0x0000000f000d7210 */ /* 0x000fe400007fe4ff */
[----:B------:R-:W-:Y:S01]  /*b470*/  ISETP.GE.AND P3, PT, R22, c[0x0][0x1d4], PT ;  /* 0x0000750016007a0c */ /* 0x000fe20003f66270 */
[----:B------:R-:W-:Y:S01]  /*b480*/  @!PT LDS RZ, [RZ] ;  /* 0x00000000fffff984 */ /* 0x000fe20000000800 */
[----:B------:R-:W-:Y:S01]  /*b490*/  @!PT LDS RZ, [RZ] ;  /* 0x00000000fffff984 */ /* 0x000fe20000000800 */
[----:B------:R1:W-:Y:S05]  /*b4a0*/  LDGSTS.E.BYPASS.LTC128B.128 [R36+0x100], [R2.64], !P1 ;  /* 0x0010000002247fae */ /* 0x0003ea000c901d46 */
[----:B------:R2:W-:Y:S05]  /*b4b0*/  LDGSTS.E.BYPASS.LTC128B.128 [R36+0x2100], [R12.64], !P5 ;  /* 0x021000000c247fae */ /* 0x0005ea000e901d46 */
[----:B-1----:R1:W3:Y:S05]  /*b4c0*/  SHFL.IDX PT, R2, R6, 0x1, 0x181f ;  /* 0x00381f0006027f89 */ /* 0x0022ea00000e0000 */
[----:B------:R4:W3:Y:S01]  /*b4d0*/  SHFL.IDX PT, R3, R5, 0x1, 0x181f ;  /* 0x00381f0005037f89 */ /* 0x0008e200000e0000 */
[----:B--2---:R-:W-:Y:S04]  /*b4e0*/  IADD3 R12, -R132, 0x10, RZ ;  /* 0x00000010840c7810 */ /* 0x004fe80007ffe1ff */
[----:B------:R-:W-:Y:S02]  /*b4f0*/  LOP3.LUT R12, R12, 0xf, RZ, 0xc0, !PT ;  /* 0x0000000f0c0c7812 */ /* 0x000fe400078ec0ff */
[----:B-1----:R-:W-:Y:S05]  /*b500*/  IADD3 R6, P0, R4, R31, RZ ;  /* 0x0000001f04067210 */ /* 0x002fea0007f1e0ff */
[----:B------:R-:W-:Y:S01]  /*b510*/  IMAD.X R7, R0, 0x1, R28, P0 ;  /* 0x0000000100077824 */ /* 0x000fe200000e061c */
[----:B------:R-:W-:Y:S04]  /*b520*/  IADD3 R4, P0, R4, R21, RZ ;  /* 0x0000001504047210 */ /* 0x000fe80007f1e0ff */
[----:B------:R1:W-:Y:S01]  /*b530*/  LDGSTS.E.BYPASS.LTC128B.128 [R36+0x4100], [R6.64], !P4 ;  /* 0x0410000006247fae */ /* 0x0003e2000e101d46 */
[----:B----4-:R-:W-:Y:S02]  /*b540*/  IADD3.X R5, R0, R29, RZ, P0, !PT ;  /* 0x0000001d00057210 */ /* 0x010fe400007fe4ff */
[----:B------:R-:W-:Y:S02]  /*b550*/  SEL R0, RZ, 0x10, P5 ;  /* 0x00000010ff007807 */ /* 0x000fe40002800000 */
[-C--:B---3--:R-:W-:Y:S01]  /*b560*/  IADD3 R12, P1, P0, R12, R2.reuse, R20 ;  /* 0x000000020c0c7210 */ /* 0x088fe2000783e014 */
[----:B------:R2:W-:Y:S01]  /*b570*/  LDGSTS.E.BYPASS.LTC128B.128 [R36+0x6100], [R4.64], !P3 ;  /* 0x0610000004247fae */ /* 0x0005e2000d901d46 */
[----:B------:R-:W-:Y:S02]  /*b580*/  IADD3 R22, -R0, 0x10, RZ ;  /* 0x0000001000167810 */ /* 0x000fe40007ffe1ff */
[----:B------:R-:W-:Y:S02]  /*b590*/  SEL R20, RZ, 0x10, P3 ;  /* 0x00000010ff147807 */ /* 0x000fe40001800000 */
[----:B------:R-:W-:Y:S02]  /*b5a0*/  LOP3.LUT R22, R22, 0xf, RZ, 0xc0, !PT ;  /* 0x0000000f16167812 */ /* 0x000fe400078ec0ff */
[-C--:B------:R-:W-:Y:S02]  /*b5b0*/  IADD3.X R13, RZ, R3.reuse, R14, P1, P0 ;  /* 0x00000003ff0d7210 */ /* 0x080fe40000fe040e */
[-C--:B------:R-:W-:Y:S04]  /*b5c0*/  IADD3 R22, P1, P0, R22, R2.reuse, R23 ;  /* 0x0000000216167210 */ /* 0x080fe8000783e017 */
[-C--:B------:R-:W-:Y:S01]  /*b5d0*/  IADD3.X R23, RZ, R3.reuse, R15, P1, P0 ;  /* 0x00000003ff177210 */ /* 0x080fe20000fe040f */
[----:B-1----:R-:W-:Y:S01]  /*b5e0*/  IMAD.MOV.U32 R7, RZ, RZ, R21 ;  /* 0x000000ffff077224 */ /* 0x002fe200078e0015 */
[----:B------:R-:W-:Y:S04]  /*b5f0*/  SEL R21, RZ, 0x10, P4 ;  /* 0x00000010ff157807 */ /* 0x000fe80002000000 */
[C---:B------:R-:W-:Y:S02]  /*b600*/  IADD3 R30, -R21.reuse, 0x10, RZ ;  /* 0x00000010151e7810 */ /* 0x040fe40007ffe1ff */
[----:B--2---:R-:W-:Y:S02]  /*b610*/  IADD3 R4, -R20, 0x10, RZ ;  /* 0x0000001014047810 */ /* 0x004fe40007ffe1ff */
[----:B------:R-:W-:Y:S02]  /*b620*/  LOP3.LUT R30, R30, 0xf, RZ, 0xc0, !PT ;  /* 0x0000000f1e1e7812 */ /* 0x000fe400078ec0ff */
[----:B------:R-:W-:Y:S02]  /*b630*/  LOP3.LUT R4, R4, 0xf, RZ, 0xc0, !PT ;  /* 0x0000000f04047812 */ /* 0x000fe400078ec0ff */
[-C--:B------:R-:W-:Y:S04]  /*b640*/  IADD3 R30, P1, P0, R30, R2.reuse, R31 ;  /* 0x000000021e1e7210 */ /* 0x080fe8000783e01f */
[-C--:B------:R-:W-:Y:S02]  /*b650*/  IADD3.X R31, RZ, R3.reuse, R28, P1, P0 ;  /* 0x00000003ff1f7210 */ /* 0x080fe40000fe041c */
[----:B------:R-:W-:Y:S02]  /*b660*/  IADD3 R2, P1, P0, R4, R2, R7 ;  /* 0x0000000204027210 */ /* 0x000fe4000783e007 */
[C---:B------:R-:W-:Y:S03]  /*b670*/  HMMA.16816.F32 R4, R168.reuse, R8, RZ ;  /* 0x00000008a804723c */ /* 0x040fe600000018ff */
[----:B------:R-:W-:Y:S02]  /*b680*/  IADD3.X R3, RZ, R3, R29, P1, P0 ;  /* 0x00000003ff037210 */ /* 0x000fe40000fe041d */
[----:B------:R-:W-:Y:S02]  /*b690*/  ISETP.NE.U32.AND P1, PT, R132, RZ, PT ;  /* 0x000000ff8400720c */ /* 0x000fe40003f25070 */
[----:B------:R-:W-:Y:S01]  /*b6a0*/  ISETP.NE.U32.AND P0, PT, R0, RZ, PT ;  /* 0x000000ff0000720c */ /* 0x000fe20003f05070 */
[C---:B------:R-:W-:Y:S10]  /*b6b0*/  HMMA.16816.F32 R8, R168.reuse, R10, RZ ;  /* 0x0000000aa808723c */ /* 0x040ff400000018ff */
[----:B------:R1:W-:Y:S01]  /*b6c0*/  LDGSTS.E.BYPASS.LTC128B.128.ZFILL [R36+0x1100], [R12.64], P1 ;  /* 0x011000000c247fae */ /* 0x0003e20008941d46 */
[----:B------:R-:W-:Y:S04]  /*b6d0*/  ISETP.NE.U32.AND P1, PT, R21, RZ, PT ;  /* 0x000000ff1500720c */ /* 0x000fe80003f25070 */
[----:B------:R2:W-:Y:S01]  /*b6e0*/  LDGSTS.E.BYPASS.LTC128B.128.ZFILL [R36+0x3100], [R22.64], P0 ;  /* 0x0310000016247fae */ /* 0x0005e20008141d46 */
[----:B------:R-:W-:Y:S08]  /*b6f0*/  ISETP.NE.U32.AND P0, PT, R20, RZ, PT ;  /* 0x000000ff1400720c */ /* 0x000ff00003f05070 */
[----:B------:R3:W-:Y:S05]  /*b700*/  LDGSTS.E.BYPASS.LTC128B.128.ZFILL [R36+0x5100], [R30.64], P1 ;  /* 0x051000001e247fae */ /* 0x0007ea0008941d46 */
[----:B------:R3:W-:Y:S05]  /*b710*/  LDGSTS.E.BYPASS.LTC128B.128.ZFILL [R36+0x7100], [R2.64], P0 ;  /* 0x0710000002247fae */ /* 0x0007ea0008141d46 */
[----:B------:R-:W0:Y:S01]  /*b720*/  LDGDEPBAR ;  /* 0x00000000000079af */ /* 0x000e220000000000 */
[C---:B-1----:R-:W-:Y:S08]  /*b730*/  HMMA.16816.F32 R12, R168.reuse, R16, RZ ;  /* 0x00000010a80c723c */ /* 0x042ff000000018ff */
[C---:B------:R-:W-:Y:S08]  /*b740*/  HMMA.16816.F32 R16, R168.reuse, R18, RZ ;  /* 0x00000012a810723c */ /* 0x040ff000000018ff */
[C---:B--2---:R-:W-:Y:S01]  /*b750*/  HMMA.16816.F32 R20, R168.reuse, R24, RZ ;  /* 0x00000018a814723c */ /* 0x044fe200000018ff */
[----:B---3--:R1:W5:Y:S07]  /*b760*/  LDL.LU R36, [R1+0x20c] ;  /* 0x00020c0001247983 */ /* 0x00836e0000300800 */
[C---:B------:R-:W-:Y:S01]  /*b770*/  HMMA.16816.F32 R24, R168.reuse, R26, RZ ;  /* 0x0000001aa818723c */ /* 0x040fe200000018ff */
[----:B------:R-:W2:Y:S05]  /*b780*/  LDL R2, [R1+0xc] ;  /* 0x00000c0001027983 */ /* 0x000eaa0000100800 */
[----:B------:R-:W3:Y:S02]  /*b790*/  LDL R3, [R1+0x10] ;  /* 0x0000100001037983 */ /* 0x000ee40000100800 */
[C---:B------:R-:W-:Y:S03]  /*b7a0*/  HMMA.16816.F32 R28, R168.reuse, R32, RZ ;  /* 0x00000020a81c723c */ /* 0x040fe600000018ff */
[----:B------:R-:W3:Y:S05]  /*b7b0*/  LDL R0, [R1+0x14] ;  /* 0x0000140001007983 */ /* 0x000eea0000100800 */
        /* <DEDUP_REMOVED lines=37> */
[C---:B-1----:R-:W-:Y:S01]  /*ba10*/  HMMA.16816.F32 R4, R200.reuse, R176, R4 ;  /* 0x000000b0c804723c */ /* 0x042fe20000001804 */
[----:B------:R-:W4:Y:S07]  /*ba20*/  LDL R177, [R1+0x18] ;  /* 0x0000180001b17983 */ /* 0x000f2e0000100800 */
[C---:B------:R-:W-:Y:S08]  /*ba30*/  HMMA.16816.F32 R8, R200.reuse, R178, R8 ;  /* 0x000000b2c808723c */ /* 0x040ff00000001808 */
[C---:B------:R-:W-:Y:S08]  /*ba40*/  HMMA.16816.F32 R12, R200.reuse, R180, R12 ;  /* 0x000000b4c80c723c */ /* 0x040ff0000000180c */
[C---:B------:R-:W-:Y:S08]  /*ba50*/  HMMA.16816.F32 R16, R200.reuse, R182, R16 ;  /* 0x000000b6c810723c */ /* 0x040ff00000001810 */
[C---:B------:R-:W-:Y:S08]  /*ba60*/  HMMA.16816.F32 R20, R200.reuse, R184, R20 ;  /* 0x000000b8c814723c */ /* 0x040ff00000001814 */
[C---:B------:R-:W-:Y:S08]  /*ba70*/  HMMA.16816.F32 R24, R200.reuse, R186, R24 ;  /* 0x000000bac818723c */ /* 0x040ff00000001818 */
[C---:B------:R-:W-:Y:S08]  /*ba80*/  HMMA.16816.F32 R28, R200.reuse, R188, R28 ;  /* 0x000000bcc81c723c */ /* 0x040ff0000000181c */
[----:B------:R-:W-:Y:S01]  /*ba90*/  HMMA.16816.F32 R32, R200, R190, R32 ;  /* 0x000000bec820723c */ /* 0x000fe20000001820 */
[----:B--2---:R1:W-:Y:S05]  /*baa0*/  LDSM.16.M88.4 R180, [R2] ;  /* 0x0000000002b4783b */ /* 0x0043ea0000000200 */
[----:B---3--:R2:W-:Y:S05]  /*bab0*/  LDSM.16.M88.4 R184, [R3] ;  /* 0x0000000003b8783b */ /* 0x0085ea0000000200 */
[----:B------:R3:W-:Y:S05]  /*bac0*/  LDSM.16.M88.4 R188, [R0] ;  /* 0x0000000000bc783b */ /* 0x0007ea0000000200 */
[----:B-1----:R-:W4:Y:S05]  /*bad0*/  LDL R2, [R1+0x20] ;  /* 0x0000200001027983 */ /* 0x002f2a0000100800 */
[----:B--2---:R-:W2:Y:S05]  /*bae0*/  LDL R3, [R1+0x1c] ;  /* 0x00001c0001037983 */ /* 0x004eaa0000100800 */
[----:B---3--:R-:W3:Y:S05]  /*baf0*/  LDL R0, [R1+0x24] ;  /* 0x0000240001007983 */ /* 0x008eea0000100800 */
[----:B----4-:R-:W1:Y:S02]  /*bb00*/  LDSM.16.M88.4 R176, [R177] ;  /* 0x00000000b1b0783b */ /* 0x010e640000000200 */
[C---:B-1----:R-:W-:Y:S08]  /*bb10*/  HMMA.16816.F32 R4, R204.reuse, R176, R4 ;  /* 0x000000b0cc04723c */ /* 0x042ff00000001804 */
[C---:B------:R-:W-:Y:S01]  /*bb20*/  HMMA.16816.F32 R8, R204.reuse, R178, R8 ;  /* 0x000000b2cc08723c */ /* 0x040fe20000001808 */
[----:B------:R-:W1:Y:S07]  /*bb30*/  LDSM.16.M88.4 R176, [R249+0x2000] ;  /* 0x00200000f9b0783b */ /* 0x000e6e0000000200 */
[C---:B------:R-:W-:Y:S08]  /*bb40*/  HMMA.16816.F32 R12, R204.reuse, R180, R12 ;  /* 0x000000b4cc0c723c */ /* 0x040ff0000000180c */
[C---:B------:R-:W-:Y:S01]  /*bb50*/  HMMA.16816.F32 R16, R204.reuse, R182, R16 ;  /* 0x000000b6cc10723c */ /* 0x040fe20000001810 */
[----:B------:R-:W4:Y:S07]  /*bb60*/  LDSM.16.M88.4 R180, [R249+0x2800] ;  /* 0x00280000f9b4783b */ /* 0x000f2e0000000200 */
        /* <DEDUP_REMOVED lines=8> */
[----:B------:R-:W1:Y:S07]  /*bbf0*/  LDSM.16.M88.4 R176, [R248+-0x4000] ;  /* 0xffc00000f8b0783b */ /* 0x000e6e0000000200 */
[C---:B----4-:R-:W-:Y:S08]  /*bc00*/  HMMA.16816.F32 R12, R208.reuse, R180, R12 ;  /* 0x000000b4d00c723c */ /* 0x050ff0000000180c */
[C---:B------:R-:W-:Y:S01]  /*bc10*/  HMMA.16816.F32 R16, R208.reuse, R182, R16 ;  /* 0x000000b6d010723c */ /* 0x040fe20000001810 */
[----:B------:R-:W4:Y:S07]  /*bc20*/  LDSM.16.M88.4 R180, [R248+-0x3800] ;  /* 0xffc80000f8b4783b */ /* 0x000f2e0000000200 */
[C---:B--2---:R-:W-:Y:S08]  /*bc30*/  HMMA.16816.F32 R20, R208.reuse, R184, R20 ;  /* 0x000000b8d014723c */ /* 0x044ff00000001814 */
[C---:B------:R-:W-:Y:S01]  /*bc40*/  HMMA.16816.F32 R24, R208.reuse, R186, R24 ;  /* 0x000000bad018723c */ /* 0x040fe20000001818 */
[----:B------:R-:W2:Y:S07]  /*bc50*/  LDSM.16.M88.4 R184, [R248+-0x3000] ;  /* 0xffd00000f8b8783b */ /* 0x000eae0000000200 */
[C---:B---3--:R-:W-:Y:S08]  /*bc60*/  HMMA.16816.F32 R28, R208.reuse, R188, R28 ;  /* 0x000000bcd01c723c */ /* 0x048ff0000000181c */
[----:B------:R-:W-:Y:S01]  /*bc70*/  HMMA.16816.F32 R32, R208, R190, R32 ;  /* 0x000000bed020723c */ /* 0x000fe20000001820 */
[----:B------:R-:W-:Y:S07]  /*bc80*/  LDSM.16.M88.4 R188, [R135+0x4000] ;  /* 0x0040000087bc783b */ /* 0x000fee0000000200 */
[C---:B-1----:R-:W-:Y:S08]  /*bc90*/  HMMA.16816.F32 R4, R212.reuse, R176, R4 ;  /* 0x000000b0d404723c */ /* 0x042ff00000001804 */
[C---:B------:R-:W-:Y:S01]  /*bca0*/  HMMA.16816.F32 R8, R212.reuse, R178, R8 ;  /* 0x000000b2d408723c */ /* 0x040fe20000001808 */
[----:B------:R-:W1:Y:S07]  /*bcb0*/  LDSM.16.M88.4 R176, [R248+-0x2800] ;  /* 0xffd80000f8b0783b */ /* 0x000e6e0000000200 */
[C---:B----4-:R-:W-:Y:S08]  /*bcc0*/  HMMA.16816.F32 R12, R212.reuse, R180, R12 ;  /* 0x000000b4d40c723c */ /* 0x050ff0000000180c */
[C---:B------:R-:W-:Y:S01]  /*bcd0*/  HMMA.16816.F32 R16, R212.reuse, R182, R16 ;  /* 0x000000b6d410723c */ /* 0x040fe20000001810 */
[----:B------:R-:W3:Y:S07]  /*bce0*/  LDSM.16.M88.4 R180, [R135+0x4800] ;  /* 0x0048000087b4783b */ /* 0x000eee0000000200 */
[C---:B--2---:R-:W-:Y:S08]  /*bcf0*/  HMMA.16816.F32 R20, R212.reuse, R184, R20 ;  /* 0x000000b8d414723c */ /* 0x044ff00000001814 */
[C---:B------:R-:W-:Y:S01]  /*bd00*/  HMMA.16816.F32 R24, R212.reuse, R186, R24 ;  /* 0x000000bad418723c */ /* 0x040fe20000001818 */
[----:B------:R-:W-:Y:S07]  /*bd10*/  LDSM.16.M88.4 R184, [R135+0x5800] ;  /* 0x0058000087b8783b */ /* 0x000fee0000000200 */
[C---:B-1----:R-:W-:Y:S08]  /*bd20*/  HMMA.16816.F32 R28, R212.reuse, R176, R28 ;  /* 0x000000b0d41c723c */ /* 0x042ff0000000181c */
[----:B------:R-:W-:Y:S01]  /*bd30*/  HMMA.16816.F32 R32, R212, R178, R32 ;  /* 0x000000b2d420723c */ /* 0x000fe20000001820 */
[----:B------:R-:W1:Y:S07]  /*bd40*/  LDSM.16.M88.4 R176, [R135+0x5000] ;  /* 0x0050000087b0783b */ /* 0x000e6e0000000200 */
[C---:B------:R-:W-:Y:S01]  /*bd50*/  HMMA.16816.F32 R4, R216.reuse, R188, R4 ;  /* 0x000000bcd804723c */ /* 0x040fe20000001804 */
[----:B------:R-:W2:Y:S07]  /*bd60*/  LDL R189, [R1+0x28] ;  /* 0x0000280001bd7983 */ /* 0x000eae0000100800 */
[C---:B------:R-:W-:Y:S08]  /*bd70*/  HMMA.16816.F32 R8, R216.reuse, R190, R8 ;  /* 0x000000bed808723c */ /* 0x040ff00000001808 */
[C---:B---3--:R-:W-:Y:S08]  /*bd80*/  HMMA.16816.F32 R12, R216.reuse, R180, R12 ;  /* 0x000000b4d80c723c */ /* 0x048ff0000000180c */
[C---:B------:R-:W-:Y:S01]  /*bd90*/  HMMA.16816.F32 R16, R216.reuse, R182, R16 ;  /* 0x000000b6d810723c */ /* 0x040fe20000001810 */
[----:B------:R3:W-:Y:S07]  /*bda0*/  LDSM.16.M88.4 R180, [R2] ;  /* 0x0000000002b4783b */ /* 0x0007ee0000000200 */
[C---:B-1----:R-:W-:Y:S08]  /*bdb0*/  HMMA.16816.F32 R20, R216.reuse, R176, R20 ;  /* 0x000000b0d814723c */ /* 0x042ff00000001814 */
[C---:B------:R-:W-:Y:S01]  /*bdc0*/  HMMA.16816.F32 R24, R216.reuse, R178, R24 ;  /* 0x000000b2d818723c */ /* 0x040fe20000001818 */
[----:B------:R1:W-:Y:S05]  /*bdd0*/  LDSM.16.M88.4 R176, [R3] ;  /* 0x0000000003b0783b */ /* 0x0003ea0000000200 */
[----:B---3--:R-:W3:Y:S02]  /*bde0*/  LDL R2, [R1+0x30] ;  /* 0x0000300001027983 */ /* 0x008ee40000100800 */
[C---:B------:R-:W-:Y:S08]  /*bdf0*/  HMMA.16816.F32 R28, R216.reuse, R184, R28 ;  /* 0x000000b8d81c723c */ /* 0x040ff0000000181c */
[----:B------:R-:W-:Y:S01]  /*be00*/  HMMA.16816.F32 R32, R216, R186, R32 ;  /* 0x000000bad820723c */ /* 0x000fe20000001820 */
[----:B------:R4:W-:Y:S05]  /*be10*/  LDSM.16.M88.4 R184, [R0] ;  /* 0x0000000000b8783b */ /* 0x0009ea0000000200 */
[----:B-1----:R-:W3:Y:S05]  /*be20*/  LDL R3, [R1+0x2c] ;  /* 0x00002c0001037983 */ /* 0x002eea0000100800 */
[----:B----4-:R-:W4:Y:S05]  /*be30*/  LDL R0, [R1+0x34] ;  /* 0x0000340001007983 */ /* 0x010f2a0000100800 */
[----:B--2---:R-:W1:Y:S02]  /*be40*/  LDSM.16.M88.4 R188, [R189] ;  /* 0x00000000bdbc783b */ /* 0x004e640000000200 */
[C---:B-1----:R-:W-:Y:S08]  /*be50*/  HMMA.16816.F32 R4, R220.reuse, R188, R4 ;  /* 0x000000bcdc04723c */ /* 0x042ff00000001804 */
[C---:B------:R-:W-:Y:S01]  /*be60*/  HMMA.16816.F32 R8, R220.reuse, R190, R8 ;  /* 0x000000bedc08723c */ /* 0x040fe20000001808 */
[----:B------:R-:W-:Y:S07]  /*be70*/  LDSM.16.M88.4 R188, [R249+0x4800] ;  /* 0x00480000f9bc783b */ /* 0x000fee0000000200 */
[C---:B------:R-:W-:Y:S08]  /*be80*/  HMMA.16816.F32 R12, R220.reuse, R176, R12 ;  /* 0x000000b0dc0c723c */ /* 0x040ff0000000180c */
[C---:B------:R-:W-:Y:S01]  /*be90*/  HMMA.16816.F32 R16, R220.reuse, R178, R16 ;  /* 0x000000b2dc10723c */ /* 0x040fe20000001810 */
[----:B------:R-:W1:Y:S07]  /*bea0*/  LDSM.16.M88.4 R176, [R249+0x4000] ;  /* 0x00400000f9b0783b */ /* 0x000e6e0000000200 */
[C---:B------:R-:W-:Y:S08]  /*beb0*/  HMMA.16816.F32 R20, R220.reuse, R180, R20 ;  /* 0x000000b4dc14723c */ /* 0x040ff00000001814 */
[C---:B------:R-:W-:Y:S01]  /*bec0*/  HMMA.16816.F32 R24, R220.reuse, R182, R24 ;  /* 0x000000b6dc18723c */ /* 0x040fe20000001818 */
[----:B------:R-:W2:Y:S07]  /*bed0*/  LDSM.16.M88.4 R180, [R249+0x5000] ;  /* 0x00500000f9b4783b */ /* 0x000eae0000000200 */
        /* <DEDUP_REMOVED lines=8> */
[----:B------:R-:W3:Y:S07]  /*bf60*/  LDSM.16.M88.4 R188, [R248+-0x1800] ;  /* 0xffe80000f8bc783b */ /* 0x000eee0000000200 */
[C---:B--2---:R-:W-:Y:S08]  /*bf70*/  HMMA.16816.F32 R20, R224.reuse, R180, R20 ;  /* 0x000000b4e014723c */ /* 0x044ff00000001814 */
[C---:B------:R-:W-:Y:S01]  /*bf80*/  HMMA.16816.F32 R24, R224.reuse, R182, R24 ;  /* 0x000000b6e018723c */ /* 0x040fe20000001818 */
[----:B------:R-:W-:Y:S07]  /*bf90*/  LDSM.16.M88.4 R180, [R248+-0x800] ;  /* 0xfff80000f8b4783b */ /* 0x000fee0000000200 */
[C---:B-1----:R-:W-:Y:S08]  /*bfa0*/  HMMA.16816.F32 R28, R224.reuse, R176, R28 ;  /* 0x000000b0e01c723c */ /* 0x042ff0000000181c */
[----:B------:R-:W-:Y:S01]  /*bfb0*/  HMMA.16816.F32 R32, R224, R178, R32 ;  /* 0x000000b2e020723c */ /* 0x000fe20000001820 */
[----:B------:R-:W1:Y:S07]  /*bfc0*/  LDSM.16.M88.4 R176, [R248+-0x1000] ;  /* 0xfff00000f8b0783b */ /* 0x000e6e0000000200 */
[C---:B------:R-:W-:Y:S08]  /*bfd0*/  HMMA.16816.F32 R4, R228.reuse, R184, R4 ;  /* 0x000000b8e404723c */ /* 0x040ff00000001804 */
[C---:B------:R-:W-:Y:S01]  /*bfe0*/  HMMA.16816.F32 R8, R228.reuse, R186, R8 ;  /* 0x000000bae408723c */ /* 0x040fe20000001808 */
[----:B------:R-:W2:Y:S07]  /*bff0*/  LDSM.16.M88.4 R184, [R135+0x6000] ;  /* 0x0060000087b8783b */ /* 0x000eae0000000200 */
[C---:B---3--:R-:W-:Y:S08]  /*c000*/  HMMA.16816.F32 R12, R228.reuse, R188, R12 ;  /* 0x000000bce40c723c */ /* 0x048ff0000000180c */
[C---:B------:R-:W-:Y:S01]  /*c010*/  HMMA.16816.F32 R16, R228.reuse, R190, R16 ;  /* 0x000000bee410723c */ /* 0x040fe20000001810 */
[----:B------:R-:W-:Y:S07]  /*c020*/  LDSM.16.M88.4 R188, [R135+0x7000] ;  /* 0x0070000087bc783b */ /* 0x000fee0000000200 */
[C---:B-1----:R-:W-:Y:S08]  /*c030*/  HMMA.16816.F32 R20, R228.reuse, R176, R20 ;  /* 0x000000b0e414723c */ /* 0x042ff00000001814 */
[C---:B------:R-:W-:Y:S01]  /*c040*/  HMMA.16816.F32 R24, R228.reuse, R178, R24 ;  /* 0x000000b2e418723c */ /* 0x040fe20000001818 */
[----:B------:R-:W1:Y:S07]  /*c050*/  LDSM.16.M88.4 R176, [R135+0x6800] ;  /* 0x0068000087b0783b */ /* 0x000e6e0000000200 */
[C---:B------:R-:W-:Y:S08]  /*c060*/  HMMA.16816.F32 R28, R228.reuse, R180, R28 ;  /* 0x000000b4e41c723c */ /* 0x040ff0000000181c */
[----:B------:R-:W-:Y:S01]  /*c070*/  HMMA.16816.F32 R32, R228, R182, R32 ;  /* 0x000000b6e420723c */ /* 0x000fe20000001820 */
[----:B------:R-:W3:Y:S07]  /*c080*/  LDSM.16.M88.4 R180, [R135+0x7800] ;  /* 0x0078000087b4783b */ /* 0x000eee0000000200 */
[C---:B--2---:R-:W-:Y:S01]  /*c090*/  HMMA.16816.F32 R4, R232.reuse, R184, R4 ;  /* 0x000000b8e804723c */ /* 0x044fe20000001804 */
[----:B------:R-:W2:Y:S07]  /*c0a0*/  LDL R185, [R1+0x8] ;  /* 0x0000080001b97983 */ /* 0x000eae0000100800 */
[C---:B------:R-:W-:Y:S08]  /*c0b0*/  HMMA.16816.F32 R8, R232.reuse, R186, R8 ;  /* 0x000000bae808723c */ /* 0x040ff00000001808 */
[C---:B-1----:R-:W-:Y:S08]  /*c0c0*/  HMMA.16816.F32 R12, R232.reuse, R176, R12 ;  /* 0x000000b0e80c723c */ /* 0x042ff0000000180c */
[C---:B------:R-:W-:Y:S08]  /*c0d0*/  HMMA.16816.F32 R16, R232.reuse, R178, R16 ;  /* 0x000000b2e810723c */ /* 0x040ff00000001810 */
[C---:B------:R-:W-:Y:S08]  /*c0e0*/  HMMA.16816.F32 R20, R232.reuse, R188, R20 ;  /* 0x000000bce814723c */ /* 0x040ff00000001814 */
[C---:B------:R-:W-:Y:S01]  /*c0f0*/  HMMA.16816.F32 R24, R232.reuse, R190, R24 ;  /* 0x000000bee818723c */ /* 0x040fe20000001818 */
[----:B------:R-:W-:Y:S07]  /*c100*/  LDSM.16.M88.4 R188, [R2] ;  /* 0x0000000002bc783b */ /* 0x000fee0000000200 */
[C---:B---3--:R-:W-:Y:S08]  /*c110*/  HMMA.16816.F32 R28, R232.reuse, R180, R28 ;  /* 0x000000b4e81c723c */ /* 0x048ff0000000181c */
[----:B------:R-:W-:Y:S01]  /*c120*/  HMMA.16816.F32 R32, R232, R182, R32 ;  /* 0x000000b6e820723c */ /* 0x000fe20000001820 */
[----:B------:R-:W-:Y:S05]  /*c130*/  LDSM.16.M88.4 R180, [R249+0x6000] ;  /* 0x00600000f9b4783b */ /* 0x000fea0000000200 */
[----:B--2---:R-:W1:Y:S05]  /*c140*/  LDSM.16.M88.4 R176, [R185] ;  /* 0x00000000b9b0783b */ /* 0x004e6a0000000200 */
[----:B------:R-:W2:Y:S01]  /*c150*/  LDSM.16.M88.4 R184, [R3] ;  /* 0x0000000003b8783b */ /* 0x000ea20000000200 */
[C---:B-1----:R-:W-:Y:S08]  /*c160*/  HMMA.16816.F32 R4, R236.reuse, R176, R4 ;  /* 0x000000b0ec04723c */ /* 0x042ff00000001804 */
[C---:B------:R-:W-:Y:S01]  /*c170*/  HMMA.16816.F32 R8, R236.reuse, R178, R8 ;  /* 0x000000b2ec08723c */ /* 0x040fe20000001808 */
[----:B----4-:R-:W1:Y:S07]  /*c180*/  LDSM.16.M88.4 R176, [R0] ;  /* 0x0000000000b0783b */ /* 0x010e6e0000000200 */
[C---:B--2---:R-:W-:Y:S08]  /*c190*/  HMMA.16816.F32 R12, R236.reuse, R184, R12 ;  /* 0x000000b8ec0c723c */ /* 0x044ff0000000180c */
[C---:B------:R-:W-:Y:S01]  /*c1a0*/  HMMA.16816.F32 R16, R236.reuse, R186, R16 ;  /* 0x000000baec10723c */ /* 0x040fe20000001810 */
[----:B------:R-:W2:Y:S07]  /*c1b0*/  LDSM.16.M88.4 R184, [R249+0x6800] ;  /* 0x00680000f9b8783b */ /* 0x000eae0000000200 */
[C---:B------:R-:W-:Y:S08]  /*c1c0*/  HMMA.16816.F32 R20, R236.reuse, R188, R20 ;  /* 0x000000bcec14723c */ /* 0x040ff00000001814 */
        /* <DEDUP_REMOVED lines=43> */
[----:B------:R-:W3:Y:S10]  /*c480*/  MUFU.TANH R3, R10 ;  /* 0x0000000a00037308 */ /* 0x000ef40000002400 */
[----:B------:R4:W3:Y:S01]  /*c490*/  MUFU.TANH R190, R11 ;  /* 0x0000000b00be7308 */ /* 0x0008e20000002400 */
[----:B-1----:R1:W-:Y:S05]  /*c4a0*/  STL [R1+0x64], R0 ;  /* 0x0000640001007387 */ /* 0x0023ea0000100800 */
[----:B--2---:R-:W2:Y:S04]  /*c4b0*/  LDL R2, [R1+0x68] ;  /* 0x0000680001027983 */ /* 0x004ea80000100800 */
[----:B------:R-:W2:Y:S01]  /*c4c0*/  MUFU.TANH R184, R13 ;  /* 0x0000000d00b87308 */ /* 0x000ea20000002400 */
[----:B------:R-:W3:Y:S09]  /*c4d0*/  LDSM.16.M88.4 R4, [R248+0x1000] ;  /* 0x00100000f804783b */ /* 0x000ef20000000200 */
[----:B------:R-:W2:Y:S01]  /*c4e0*/  MUFU.TANH R187, R14 ;  /* 0x0000000e00bb7308 */ /* 0x000ea20000002400 */
[----:B----4-:R-:W4:Y:S01]  /*c4f0*/  LDSM.16.M88.4 R8, [R248+0x1800] ;  /* 0x00180000f808783b */ /* 0x010f220000000200 */
[----:B------:R-:W-:Y:S04]  /*c500*/  DEPBAR.LE SB0, 0x0 ;  /* 0x000080000000791a */ /* 0x000fe80000000000 */
[----:B-1----:R-:W2:Y:S04]  /*c510*/  LDL R0, [R1+0xa8] ;  /* 0x0000a80001007983 */ /* 0x002ea80000100800 */
[----:B------:R-:W1:Y:S01]  /*c520*/  MUFU.TANH R186, R15 ;  /* 0x0000000f00ba7308 */ /* 0x000e620000002400 */
[----:B---3--:R3:W-:Y:S09]  /*c530*/  STL [R1+0x5c], R3 ;  /* 0x00005c0301007387 */ /* 0x0087f20000100800 */
[----:B------:R-:W1:Y:S01]  /*c540*/  MUFU.TANH R183, R16 ;  /* 0x0000001000b77308 */ /* 0x000e620000002400 */
[----:B------:R-:W-:Y:S09]  /*c550*/  BAR.SYNC.DEFER_BLOCKING 0x0 ;  /* 0x0000000000007b1d */ /* 0x000ff20000010000 */
[----:B------:R1:W1:Y:S01]  /*c560*/  MUFU.TANH R180, R17 ;  /* 0x0000001100b47308 */ /* 0x0002620000002400 */
[C---:B------:R-:W-:Y:S09]  /*c570*/  HMMA.16816.F32 R20, R244.reuse, R4, R20 ;  /* 0x00000004f414723c */ /* 0x040ff20000001814 */
[----:B------:R-:W1:Y:S01]  /*c580*/  MUFU.TANH R182, R18 ;  /* 0x0000001200b67308 */ /* 0x000e620000002400 */
[C---:B------:R-:W-:Y:S09]  /*c590*/  HMMA.16816.F32 R24, R244.reuse, R6, R24 ;  /* 0x00000006f418723c */ /* 0x040ff20000001818 */
[----:B------:R1:W1:Y:S01]  /*c5a0*/  MUFU.TANH R181, R19 ;  /* 0x0000001300b57308 */ /* 0x0002620000002400 */
[C---:B----4-:R-:W-:Y:S04]  /*c5b0*/  HMMA.16816.F32 R28, R244.reuse, R8, R28 ;  /* 0x00000008f41c723c */ /* 0x050fe8000000181c */
[----:B------:R-:W-:Y:S04]  /*c5c0*/  FMUL.FTZ R20, R20, c[0x0][0x320] ;  /* 0x0000c80014147a20 */ /* 0x000fe80000410000 */
[----:B------:R-:W-:Y:S01]  /*c5d0*/  HMMA.16816.F32 R32, R244, R10, R32 ;  /* 0x0000000af420723c */ /* 0x000fe20000001820 */
[----:B------:R-:W4:Y:S03]  /*c5e0*/  MUFU.TANH R185, R12 ;  /* 0x0000000c00b97308 */ /* 0x000f260000002400 */
[----:B------:R-:W-:Y:S02]  /*c5f0*/  FMUL.FTZ R21, R21, c[0x0][0x320] ;  /* 0x0000c80015157a20 */ /* 0x000fe40000410000 */
[----:B------:R-:W-:Y:S02]  /*c600*/  FMUL.FTZ R22, R22, c[0x0][0x320] ;  /* 0x0000c80016167a20 */ /* 0x000fe40000410000 */
[----:B------:R-:W-:Y:S03]  /*c610*/  FMUL.FTZ R23, R23, c[0x0][0x320] ;  /* 0x0000c80017177a20 */ /* 0x000fe60000410000 */
[----:B------:R3:W2:Y:S05]  /*c620*/  MUFU.TANH R179, R20 ;  /* 0x0000001400b37308 */ /* 0x0006aa0000002400 */
[----:B-1----:R-:W-:Y:S02]  /*c630*/  FMUL.FTZ R17, R29, c[0x0][0x320] ;  /* 0x0000c8001d117a20 */ /* 0x002fe40000410000 */
[----:B------:R-:W-:Y:S02]  /*c640*/  FMUL.FTZ R19, R30, c[0x0][0x320] ;  /* 0x0000c8001e137a20 */ /* 0x000fe40000410000 */
[----:B------:R-:W-:Y:S01]  /*c650*/  FMUL.FTZ R18, R31, c[0x0][0x320] ;  /* 0x0000c8001f127a20 */ /* 0x000fe20000410000 */
[----:B------:R1:W1:Y:S03]  /*c660*/  MUFU.TANH R176, R21 ;  /* 0x0000001500b07308 */ /* 0x0002660000002400 */
[----:B------:R-:W-:Y:S02]  /*c670*/  FMUL.FTZ R14, R32, c[0x0][0x320] ;  /* 0x0000c800200e7a20 */ /* 0x000fe40000410000 */
[----:B------:R-:W-:Y:S02]  /*c680*/  FMUL.FTZ R13, R33, c[0x0][0x320] ;  /* 0x0000c800210d7a20 */ /* 0x000fe40000410000 */
[----:B------:R-:W-:Y:S02]  /*c690*/  FMUL.FTZ R16, R34, c[0x0][0x320] ;  /* 0x0000c80022107a20 */ /* 0x000fe40000410000 */
[----:B------:R-:W-:Y:S01]  /*c6a0*/  FMUL.FTZ R15, R35, c[0x0][0x320] ;  /* 0x0000c800230f7a20 */ /* 0x000fe20000410000 */
[----:B------:R4:W2:Y:S01]  /*c6b0*/  MUFU.TANH R178, R22 ;  /* 0x0000001600b27308 */ /* 0x0008a20000002400 */
[----:B---3--:R-:W-:Y:S09]  /*c6c0*/  FMUL.FTZ R20, R28, c[0x0][0x320] ;  /* 0x0000c8001c147a20 */ /* 0x008ff20000410000 */
[----:B------:R3:W2:Y:S01]  /*c6d0*/  MUFU.TANH R177, R23 ;  /* 0x0000001700b17308 */ /* 0x0006a20000002400 */
[----:B-1----:R-:W-:Y:S09]  /*c6e0*/  FMUL.FTZ R21, R25, c[0x0][0x320] ;  /* 0x0000c80019157a20 */ /* 0x002ff20000410000 */
[----:B------:R-:W1:Y:S01]  /*c6f0*/  MUFU.TANH R21, R21 ;  /* 0x0000001500157308 */ /* 0x000e620000002400 */
[----:B----4-:R-:W-:Y:S02]  /*c700*/  FMUL.FTZ R22, R24, c[0x0][0x320] ;  /* 0x0000c80018167a20 */ /* 0x010fe40000410000 */
[----:B------:R-:W-:Y:S07]  /*c710*/  FMUL.FTZ R24, R26, c[0x0][0x320] ;  /* 0x0000c8001a187a20 */ /* 0x000fee0000410000 */
[----:B------:R-:W4:Y:S01]  /*c720*/  MUFU.TANH R22, R22 ;  /* 0x0000001600167308 */ /* 0x000f220000002400 */
[----:B---3--:R-:W-:Y:S09]  /*c730*/  FMUL.FTZ R23, R27, c[0x0][0x320] ;  /* 0x0000c8001b177a20 */ /* 0x008ff20000410000 */
[----:B------:R-:W3:Y:S10]  /*c740*/  MUFU.TANH R24, R24 ;  /* 0x0000001800187308 */ /* 0x000ef40000002400 */
        /* <DEDUP_REMOVED lines=9> */
[----:B--2---:R-:W-:Y:S11]  /*c7e0*/  ISETP.GT.AND P0, PT, R2, R0, PT ;  /* 0x000000000200720c */ /* 0x004ff60003f04270 */
[----:B------:R-:W-:Y:S02]  /*c7f0*/  @!UPT UIADD3 URZ, URZ, URZ, URZ ;  /* 0x0000003f3f3ff290 */ /* 0x000fe4000fffe03f */
[----:B------:R-:W-:-:S05]  /*c800*/  @!P0 BRA `(.L_x_1063) ;  /* 0x0000068000008947 */ /* 0x000fca0003800000 */
[----:B-1-34-:R-:W1:Y:S01]  /*c810*/  S2R R12, SR_TID.X ;  /* 0x00000000000c7919 */ /* 0x01ae620000002100 */
[----:B------:R-:W-:Y:S03]  /*c820*/  IMAD.MOV.U32 R6, RZ, RZ, c[0x0][0x2b8] ;  /* 0x0000ae00ff067624 */ /* 0x000fe600078e00ff */
[----:B------:R-:W2:Y:S02]  /*c830*/  LDL R3, [R1+0xb4] ;  /* 0x0000b40001037983 */ /* 0x000ea40000100800 */
[----:B------:R-:W-:Y:S02]  /*c840*/  ISETP.NE.AND P2, PT, R6, 0x1, PT ;  /* 0x000000010600780c */ /* 0x000fe40003f45270 */
[----:B------:R-:W3:Y:S04]  /*c850*/  LDL.64 R4, [R1+0xc0] ;  /* 0x0000c00001047983 */ /* 0x000ee80000100a00 */
[----:B------:R-:W4:Y:S04]  /*c860*/  LDL.64 R28, [R1+0xb8] ;  /* 0x0000b800011c7983 */ /* 0x000f280000100a00 */
[----:B------:R-:W3:Y:S04]  /*c870*/  LDL R8, [R1+0xd0] ;  /* 0x0000d00001087983 */ /* 0x000ee80000100800 */
[----:B------:R-:W3:Y:S04]  /*c880*/  LDL R11, [R1+0x174] ;  /* 0x00017400010b7983 */ /* 0x000ee80000100800 */
[----:B------:R-:W4:Y:S01]  /*c890*/  LDL R26, [R1+0x94] ;  /* 0x00009400011a7983 */ /* 0x000f220000100800 */
[--C-:B-1----:R-:W-:Y:S02]  /*c8a0*/  SHF.R.S32.HI R0, RZ, 0x1f, R12.reuse ;  /* 0x0000001fff007819 */ /* 0x102fe4000001140c */
[----:B------:R-:W-:Y:S01]  /*c8b0*/  SHF.R.S32.HI R7, RZ, 0x1f, R12 ;  /* 0x0000001fff077819 */ /* 0x000fe2000001140c */
[----:B------:R-:W4:Y:S01]  /*c8c0*/  LDL R10, [R1+0x178] ;  /* 0x00017800010a7983 */ /* 0x000f220000100800 */
[-C--:B------:R-:W-:Y:S02]  /*c8d0*/  LEA.HI R0, R0, R12.reuse, RZ, 0x3 ;  /* 0x0000000c00007211 */ /* 0x080fe400078f18ff */
[----:B------:R-:W-:Y:S01]  /*c8e0*/  LEA.HI R7, R7, R12, RZ, 0x3 ;  /* 0x0000000c07077211 */ /* 0x000fe200078f18ff */
[----:B------:R-:W4:Y:S01]  /*c8f0*/  LDL R25, [R1+0x98] ;  /* 0x0000980001197983 */ /* 0x000f220000100800 */
[----:B------:R-:W-:Y:S02]  /*c900*/  LOP3.LUT R0, R0, 0xfffffff8, RZ, 0xc0, !PT ;  /* 0xfffffff800007812 */ /* 0x000fe400078ec0ff */
[----:B------:R-:W-:Y:S01]  /*c910*/  SHF.R.S32.HI R7, RZ, 0x3, R7 ;  /* 0x00000003ff077819 */ /* 0x000fe20000011407 */
[----:B------:R-:W4:Y:S02]  /*c920*/  LDL R6, [R1+0x9c] ;  /* 0x00009c0001067983 */ /* 0x000f240000100800 */
[----:B------:R-:W-:Y:S02]  /*c930*/  IMAD.IADD R0, R12, 0x1, -R0 ;  /* 0x000000010c007824 */ /* 0x000fe400078e0a00 */
[----:B------:R-:W4:Y:S02]  /*c940*/  LDL R12, [R1+0xd4] ;  /* 0x0000d400010c7983 */ /* 0x000f240000100800 */
[----:B------:R-:W-:Y:S02]  /*c950*/  IMAD R0, R0, 0x20, R7 ;  /* 0x0000002000007824 */ /* 0x000fe400078e0207 */
[----:B------:R-:W4:Y:S04]  /*c960*/  LDL R7, [R1+0x88] ;  /* 0x0000880001077983 */ /* 0x000f280000100800 */
[----:B------:R-:W4:Y:S01]  /*c970*/  LDL R9, [R1+0x17c] ;  /* 0x00017c0001097983 */ /* 0x000f220000100800 */
[----:B--2---:R-:W-:Y:S05]  /*c980*/  IMAD R2, R2, 0x40, R3 ;  /* 0x0000004002027824 */ /* 0x004fea00078e0203 */
[----:B------:R-:W-:Y:S05]  /*c990*/  IADD3 R2, R2, -0x40, R0 ;  /* 0xffffffc002027810 */ /* 0x000fea0007ffe000 */
[----:B------:R-:W-:Y:S04]  /*c9a0*/  @P2 IMAD.HI.U32 R3, R2, c[0x0][0x2bc], RZ ;  /* 0x0000af0002032a27 */ /* 0x000fe800078e00ff */
[----:B------:R-:W-:Y:S01]  /*c9b0*/  IMAD.MOV.U32 R0, RZ, RZ, R2 ;  /* 0x000000ffff007224 */ /* 0x000fe200078e0002 */
[----:B------:R-:W-:Y:S04]  /*c9c0*/  @P2 SHF.R.U32.HI R0, RZ, c[0x0][0x2c0], R3 ;  /* 0x0000b000ff002a19 */ /* 0x000fe80000011603 */
[C---:B---3--:R-:W-:Y:S04]  /*c9d0*/  @!P6 IADD3 R3, P0, R0.reuse, R4, RZ ;  /* 0x000000040003e210 */ /* 0x048fe80007f1e0ff */
[----:B----4-:R-:W-:Y:S01]  /*c9e0*/  @!P6 LEA.HI.X.SX32 R5, R0, R12, 0x1, P0 ;  /* 0x0000000c0005e211 */ /* 0x010fe200000f0eff */
[----:B------:R-:W-:Y:S01]  /*c9f0*/  IMAD.MOV.U32 R12, RZ, RZ, RZ ;  /* 0x000000ffff0c7224 */ /* 0x000fe200078e00ff */
[C---:B------:R-:W-:Y:S01]  /*ca00*/  @!P6 LEA R4, P0, R3.reuse, c[0x0][0x2a0], 0x2 ;  /* 0x0000a8000304ea11 */ /* 0x040fe200078010ff */
[----:B------:R-:W-:Y:S03]  /*ca10*/  IMAD.MOV R0, RZ, RZ, -R0 ;  /* 0x000000ffff007224 */ /* 0x000fe600078e0a00 */
[----:B------:R-:W-:Y:S01]  /*ca20*/  @!P6 LEA.HI.X R5, R3, c[0x0][0x2a4], R5, 0x2, P0 ;  /* 0x0000a9000305ea11 */ /* 0x000fe200000f1405 */
[----:B------:R-:W-:Y:S04]  /*ca30*/  IMAD R27, R0, c[0x0][0x2b8], R2 ;  /* 0x0000ae00001b7a24 */ /* 0x000fe800078e0202 */
[C---:B------:R-:W-:Y:S01]  /*ca40*/  IMAD.WIDE.U32 R2, R27.reuse, c[0x0][0x1e0], RZ ;  /* 0x000078001b027a25 */ /* 0x040fe200078e00ff */
[----:B------:R1:W2:Y:S01]  /*ca50*/  @!P6 LDG.E R12, [R4.64] ;  /* 0x00000006040ce981 */ /* 0x0002a2000c1e1900 */
[----:B------:R-:W-:Y:S03]  /*ca60*/  SHF.R.S32.HI R0, RZ, 0x1f, R27 ;  /* 0x0000001fff007819 */ /* 0x000fe6000001141b */
[----:B------:R3:W-:Y:S02]  /*ca70*/  STL [R1+0x8c], R27 ;  /* 0x00008c1b01007387 */ /* 0x0007e40000100800 */
[----:B------:R-:W-:Y:S04]  /*ca80*/  IMAD R0, R0, c[0x0][0x1e0], RZ ;  /* 0x0000780000007a24 */ /* 0x000fe800078e02ff */
[----:B------:R-:W-:Y:S04]  /*ca90*/  IMAD R0, R27, c[0x0][0x1e4], R0 ;  /* 0x000079001b007a24 */ /* 0x000fe800078e0200 */
[----:B------:R-:W-:Y:S01]  /*caa0*/  IMAD.IADD R3, R3, 0x1, R0 ;  /* 0x0000000103037824 */ /* 0x000fe200078e0200 */
[----:B-1----:R-:W4:Y:S01]  /*cab0*/  LDL R4, [R1+0x180] ;  /* 0x0001800001047983 */ /* 0x002f220000100800 */
[----:B---3--:R-:W-:Y:S01]  /*cac0*/  IMAD.SHL.U32 R27, R25, 0x2, RZ ;  /* 0x00000002191b7824 */ /* 0x008fe200078e00ff */
[----:B--2---:R-:W-:Y:S02]  /*cad0*/  SHF.R.S32.HI R5, RZ, 0x1f, R12 ;  /* 0x0000001fff057819 */ /* 0x004fe4000001140c */
[----:B------:R1:W-:Y:S01]  /*cae0*/  STL [R1+0x84], R12 ;  /* 0x0000840c01007387 */ /* 0x0003e20000100800 */
[----:B------:R-:W-:Y:S04]  /*caf0*/  IMAD.WIDE.U32 R2, R12, c[0x0][0x1f0], R2 ;  /* 0x00007c000c027a25 */ /* 0x000fe800078e0002 */
[----:B------:R-:W-:Y:S01]  /*cb00*/  IMAD R5, R5, c[0x0][0x1f0], RZ ;  /* 0x00007c0005057a24 */ /* 0x000fe200078e02ff */
[----:B------:R-:W-:Y:S01]  /*cb10*/  IADD3 R0, P0, R28, R2, RZ ;  /* 0x000000021c007210 */ /* 0x000fe20007f1e0ff */
[----:B------:R-:W-:Y:S02]  /*cb20*/  IMAD.SHL.U32 R28, R26, 0x2, RZ ;  /* 0x000000021a1c7824 */ /* 0x000fe400078e00ff */
[----:B------:R-:W-:Y:S05]  /*cb30*/  IMAD R5, R12, c[0x0][0x1f4], R5 ;  /* 0x00007d000c057a24 */ /* 0x000fea00078e0205 */
[----:B------:R-:W-:Y:S02]  /*cb40*/  IADD3.X R5, R8, R3, R5, P0, !PT ;  /* 0x0000000308057210 */ /* 0x000fe400007fe405 */
[C---:B------:R-:W-:Y:S04]  /*cb50*/  LEA R8, P0, R0.reuse, c[0x0][0x1c8], 0x1 ;  /* 0x0000720000087a11 */ /* 0x040fe800078008ff */
[----:B------:R-:W-:Y:S02]  /*cb60*/  LEA.HI.X R5, R0, c[0x0][0x1cc], R5, 0x1, P0 ;  /* 0x0000730000057a11 */ /* 0x000fe400000f0c05 */
[----:B-1----:R-:W-:Y:S01]  /*cb70*/  SHF.L.U64.HI R12, R26, 0x1, R11 ;  /* 0x000000011a0c7819 */ /* 0x002fe2000001020b */
[C---:B------:R-:W-:Y:S01]  /*cb80*/  IMAD.SHL.U32 R26, R6.reuse, 0x2, RZ ;  /* 0x00000002061a7824 */ /* 0x040fe200078e00ff */
[----:B------:R-:W-:Y:S01]  /*cb90*/  SHF.L.U64.HI R11, R25, 0x1, R10 ;  /* 0x00000001190b7819 */ /* 0x000fe2000001020a */
[C---:B------:R-:W-:Y:S01]  /*cba0*/  IMAD.SHL.U32 R25, R7.reuse, 0x2, RZ ;  /* 0x0000000207197824 */ /* 0x040fe200078e00ff */
[----:B------:R-:W-:Y:S02]  /*cbb0*/  SHF.L.U64.HI R10, R6, 0x1, R9 ;  /* 0x00000001060a7819 */ /* 0x000fe40000010209 */
[----:B----4-:R-:W-:Y:S01]  /*cbc0*/  SHF.L.U64.HI R9, R7, 0x1, R4 ;  /* 0x0000000107097819 */ /* 0x010fe20000010204 */
[----:B------:R-:W-:-:S05]  /*cbd0*/  BRA.DIV ~URZ, `(.L_x_1064) ;  /* 0x000065727f007947 */ /* 0x000fca000b800000 */
[----:B------:R1:W2:Y:S02]  /*cbe0*/  SHFL.IDX PT, R4, R5, RZ, 0x181f ;  /* 0x00181fff05047589 */ /* 0x0002a400000e0000 */
.L_x_1093:
[----:B------:R-:W-:-:S05]  /*cbf0*/  BRA.DIV ~URZ, `(.L_x_1065) ;  /* 0x000065c27f007947 */ /* 0x000fca000b800000 */
[----:B------:R-:W3:Y:S01]  /*cc00*/  LDL R29, [R1+0x54] ;  /* 0x00005400011d7983 */ /* 0x000ee20000100800 */
[----:B------:R-:W-:Y:S03]  /*cc10*/  IADD3 R2, -R132, 0x10, RZ ;  /* 0x0000001084027810 */ /* 0x000fe60007ffe1ff */
[----:B------:R-:W4:Y:S01]  /*cc20*/  SHFL.IDX PT, R0, R8, RZ, 0x181f ;  /* 0x00181fff08007589 */ /* 0x000f2200000e0000 */
[----:B------:R-:W-:Y:S04]  /*cc30*/  LOP3.LUT R2, R2, 0xf, RZ, 0xc0, !PT ;  /* 0x0000000f02027812 */ /* 0x000fe800078ec0ff */
[----:B----4-:R-:W-:Y:S04]  /*cc40*/  IADD3 R2, P1, P0, R2, R0, R25 ;  /* 0x0000000002027210 */ /* 0x010fe8000783e019 */
[----:B--2---:R-:W-:Y:S02]  /*cc50*/  IADD3.X R3, RZ, R4, R9, P1, P0 ;  /* 0x00000004ff037210 */ /* 0x004fe40000fe0409 */
[----:B------:R-:W-:Y:S11]  /*cc60*/  ISETP.NE.U32.AND P0, PT, R132, RZ, PT ;  /* 0x000000ff8400720c */ /* 0x000ff60003f05070 */
[----:B------:R-:W-:Y:S02]  /*cc70*/  @!UPT UIADD3 URZ, URZ, URZ, URZ ;  /* 0x0000003f3f3ff290 */ /* 0x000fe4000fffe03f */
[----:B------:R-:W-:Y:S01]  /*cc80*/  @!PT LDS RZ, [RZ] ;  /* 0x00000000fffff984 */ /* 0x000fe20000000800 */
[----:B------:R-:W-:Y:S01]  /*cc90*/  @!PT LDS RZ, [RZ] ;  /* 0x00000000fffff984 */ /* 0x000fe20000000800 */
[----:B---3--:R2:W-:Y:S02]  /*cca0*/  LDGSTS.E.BYPASS.LTC128B.128.ZFILL [R29+0x10100], [R2.64], P0 ;  /* 0x10100000021d7fae */ /* 0x0085e40008141d46 */
[----:B--2---:R-:W-:Y:S05]  /*ccb0*/  IADD3 R2, P0, R0, R26, RZ ;  /* 0x0000001a00027210 */ /* 0x004fea0007f1e0ff */
[----:B------:R-:W-:Y:S05]  /*ccc0*/  IMAD.X R3, R4, 0x1, R10, P0 ;  /* 0x0000000104037824 */ /* 0x000fea00000e060a */
[----:B------:R2:W-:Y:S02]  /*ccd0*/  LDGSTS.E.BYPASS.LTC128B.128 [R29+0x12100], [R2.64], !P5 ;  /* 0x12100000021d7fae */ /* 0x0005e4000e901d46 */
[----:B--2---:R-:W-:Y:S05]  /*cce0*/  IADD3 R2, P0, R0, R27, RZ ;  /* 0x0000001b00027210 */ /* 0x004fea0007f1e0ff */
[----:B------:R-:W-:Y:S01]  /*ccf0*/  IMAD.X R3, R4, 0x1, R11, P0 ;  /* 0x0000000104037824 */ /* 0x000fe200000e060b */
[----:B------:R-:W-:Y:S02]  /*cd00*/  IADD3 R6, P0, R0, R28, RZ ;  /* 0x0000001c00067210 */ /* 0x000fe40007f1e0ff */
[----:B------:R2:W3:Y:S03]  /*cd10*/  SHFL.IDX PT, R0, R8, 0x1, 0x181f ;  /* 0x00381f0008007f89 */ /* 0x0004e600000e0000 */
[----:B------:R-:W-:Y:S01]  /*cd20*/  IMAD.X R7, R4, 0x1, R12, P0 ;  /* 0x0000000104077824 */ /* 0x000fe200000e060c */
[----:B------:R2:W-:Y:S04]  /*cd30*/  LDGSTS.E.BYPASS.LTC128B.128 [R29+0x14100], [R2.64], !P4 ;  /* 0x14100000021d7fae */ /* 0x0005e8000e101d46 */
[----:B------:R2:W4:Y:S04]  /*cd40*/  SHFL.IDX PT, R4, R5, 0x1, 0x181f ;  /* 0x00381f0005047f89 */ /* 0x00052800000e0000 */
[----:B------:R2:W-:Y:S02]  /*cd50*/  LDGSTS.E.BYPASS.LTC128B.128 [R29+0x16100], [R6.64], !P3 ;  /* 0x16100000061d7fae */ /* 0x0005e4000d901d46 */
.L_x_1094:
[----:B-12---:R-:W2:Y:S01]  /*cd60*/  LDL R5, [R1+0x54] ;  /* 0x0000540001057983 */ /* 0x006ea20000100800 */
[C---:B------:R-:W-:Y:S02]  /*cd70*/  IADD3 R2, -R132.reuse, 0x10, RZ ;  /* 0x0000001084027810 */ /* 0x040fe40007ffe1ff */
[----:B------:R-:W-:Y:S02]  /*cd80*/  ISETP.NE.U32.AND P0, PT, R132, RZ, PT ;  /* 0x000000ff8400720c */ /* 0x000fe40003f05070 */
[----:B------:R-:W-:Y:S04]  /*cd90*/  LOP3.LUT R2, R2, 0xf, RZ, 0xc0, !PT ;  /* 0x0000000f02027812 */ /* 0x000fe800078ec0ff */
[----:B---3--:R-:W-:Y:S04]  /*cda0*/  IADD3 R2, P2, P1, R2, R0, R25 ;  /* 0x0000000002027210 */ /* 0x008fe8000795e019 */
[----:B----4-:R-:W-:Y:S02]  /*cdb0*/  IADD3.X R3, RZ, R4, R9, P2, P1 ;  /* 0x00000004ff037210 */ /* 0x010fe400017e2409 */
[----:B------:R-:W-:Y:S05]  /*cdc0*/  IADD3 R6, P1, R0, R27, RZ ;  /* 0x0000001b00067210 */ /* 0x000fea0007f3e0ff */
[----:B------:R-:W-:Y:S01]  /*cdd0*/  IMAD.X R7, R4, 0x1, R11, P1 ;  /* 0x0000000104077824 */ /* 0x000fe200008e060b */
[----:B------:R-:W-:Y:S01]  /*cde0*/  @!PT LDS RZ, [RZ] ;  /* 0x00000000fffff984 */ /* 0x000fe20000000800 */
[----:B------:R-:W-:Y:S01]  /*cdf0*/  @!PT LDS RZ, [RZ] ;  /* 0x00000000fffff984 */ /* 0x000fe20000000800 */
[----:B------:R-:W-:Y:S01]  /*ce00*/  @!PT LDS RZ, [RZ] ;  /* 0x00000000fffff984 */ /* 0x000fe20000000800 */
[----:B--2---:R1:W-:Y:S01]  /*ce10*/  LDGSTS.E.BYPASS.LTC128B.128.ZFILL [R5+0x11100], [R2.64], P0 ;  /* 0x1110000002057fae */ /* 0x0043e20008141d46 */
[----:B------:R-:W-:Y:S05]  /*ce20*/  IADD3 R8, P0, R0, R26, RZ ;  /* 0x0000001a00087210 */ /* 0x000fea0007f1e0ff */
[----:B------:R-:W-:Y:S05]  /*ce30*/  IMAD.X R9, R4, 0x1, R10, P0 ;  /* 0x0000000104097824 */ /* 0x000fea00000e060a */
[----:B------:R2:W-:Y:S04]  /*ce40*/  LDGSTS.E.BYPASS.LTC128B.128 [R5+0x13100], [R8.64], !P5 ;  /* 0x1310000008057fae */ /* 0x0005e8000e901d46 */
[----:B------:R2:W-:Y:S01]  /*ce50*/  LDGSTS.E.BYPASS.LTC128B.128 [R5+0x15100], [R6.64], !P4 ;  /* 0x1510000006057fae */ /* 0x0005e2000e101d46 */
[----:B-1----:R-:W-:Y:S05]  /*ce60*/  IADD3 R2, P0, R0, R28, RZ ;  /* 0x0000001c00027210 */ /* 0x002fea0007f1e0ff */
[----:B------:R-:W-:Y:S05]  /*ce70*/  IMAD.X R3, R4, 0x1, R12, P0 ;  /* 0x0000000104037824 */ /* 0x000fea00000e060c */
[----:B------:R2:W-:Y:S03]  /*ce80*/  LDGSTS.E.BYPASS.LTC128B.128 [R5+0x17100], [R2.64], !P3 ;  /* 0x1710000002057fae */ /* 0x0005e6000d901d46 */
.L_x_1063:
[----:B-1-34-:R-:W-:Y:S05]  /*ce90*/  BSYNC B0 ;  /* 0x0000000000007941 */ /* 0x01afea0003800000 */
.L_x_1062:
[----:B--2---:R-:W-:Y:S01]  /*cea0*/  FMNMX.FTZ R2, R188, R133, !PT ;  /* 0x00000085bc027209 */ /* 0x004fe20007810000 */
[----:B------:R-:W2:Y:S04]  /*ceb0*/  LDL R0, [R1+0x58] ;  /* 0x0000580001007983 */ /* 0x000ea80000100800 */
[----:B------:R-:W3:Y:S04]  /*cec0*/  LDL R5, [R1+0x60] ;  /* 0x0000600001057983 */ /* 0x000ee80000100800 */
[----:B------:R-:W4:Y:S04]  /*ced0*/  LDL R4, [R1+0x64] ;  /* 0x0000640001047983 */ /* 0x000f280000100800 */
[----:B------:R-:W4:Y:S04]  /*cee0*/  LDL R3, [R1+0x5c] ;  /* 0x00005c0001037983 */ /* 0x000f280000100800 */
[----:B------:R-:W0:Y:S01]  /*cef0*/  LDGDEPBAR ;  /* 0x00000000000079af */ /* 0x000e220000000000 */
[----:B--2---:R-:W-:Y:S02]  /*cf00*/  FMNMX.FTZ R0, R0, R134, !PT ;  /* 0x0000008600007209 */ /* 0x004fe40007810000 */
[----:B---3--:R-:W-:Y:S02]  /*cf10*/  FMNMX.FTZ R2, R5, R2, !PT ;  /* 0x0000000205027209 */ /* 0x008fe40007810000 */
[----:B----4-:R-:W-:Y:S02]  /*cf20*/  FMNMX.FTZ R0, R4, R0, !PT ;  /* 0x0000000004007209 */ /* 0x010fe40007810000 */
        /* <DEDUP_REMOVED lines=36> */
.L_x_1095:
[----:B------:R-:W3:Y:S01]  /*d170*/  LDL.LU R2, [R1+0x60] ;  /* 0x0000600001027983 */ /* 0x000ee20000300800 */
[----:B--2---:R-:W-:Y:S01]  /*d180*/  FMNMX.FTZ R3, R0, R4, !PT ;  /* 0x0000000400037209 */ /* 0x004fe20007810000 */
[C---:B-1----:R-:W-:Y:S01]  /*d190*/  FMUL.FTZ R4, R132.reuse, c[0x0][0x2d0] ;  /* 0x0000b40084047a20 */ /* 0x042fe20000410000 */
[----:B------:R-:W-:Y:S01]  /*d1a0*/  WARPSYNC 0xffffffff ;  /* 0xffffffff00007948 */ /* 0x000fe20003800000 */
[----:B------:R-:W2:Y:S01]  /*d1b0*/  LDL.LU R32, [R1+0xa4] ;  /* 0x0000a40001207983 */ /* 0x000ea20000300800 */
[----:B------:R-:W-:Y:S02]  /*d1c0*/  FADD.FTZ R0, -R132, R133 ;  /* 0x0000008584007221 */ /* 0x000fe40000010100 */
[--C-:B------:R-:W-:Y:S01]  /*d1d0*/  FFMA.FTZ R7, R188, c[0x0][0x2d0], -R4.reuse ;  /* 0x0000b400bc077a23 */ /* 0x100fe20000010804 */
[----:B------:R-:W4:Y:S01]  /*d1e0*/  LDL.LU R31, [R1+0x58] ;  /* 0x00005800011f7983 */ /* 0x000f220000300800 */
[----:B------:R-:W-:Y:S02]  /*d1f0*/  FMUL.FTZ R0, R0, c[0x0][0x2d0] ;  /* 0x0000b40000007a20 */ /* 0x000fe40000410000 */
[--C-:B------:R-:W-:Y:S01]  /*d200*/  FFMA.FTZ R29, R176, c[0x0][0x2d0], -R4.reuse ;  /* 0x0000b400b01d7a23 */ /* 0x100fe20000010804 */
[----:B------:R-:W2:Y:S01]  /*d210*/  LDL.LU R30, [R1+0x64] ;  /* 0x00006400011e7983 */ /* 0x000ea20000300800 */
[----:B------:R-:W-:Y:S01]  /*d220*/  MUFU.EX2 R7, R7 ;  /* 0x0000000700077308 */ /* 0x000fe20000000800 */
[--C-:B------:R-:W-:Y:S02]  /*d230*/  FFMA.FTZ R10, R20, c[0x0][0x2d0], -R4.reuse ;  /* 0x0000b400140a7a23 */ /* 0x100fe40000010804 */
[----:B------:R-:W2:Y:S01]  /*d240*/  LDL.LU R27, [R1+0x5c] ;  /* 0x00005c00011b7983 */ /* 0x000ea20000300800 */
[--C-:B------:R-:W-:Y:S02]  /*d250*/  FFMA.FTZ R28, R21, c[0x0][0x2d0], -R4.reuse ;  /* 0x0000b400151c7a23 */ /* 0x100fe40000010804 */
[--C-:B------:R-:W-:Y:S02]  /*d260*/  FFMA.FTZ R5, R191, c[0x0][0x2d0], -R4.reuse ;  /* 0x0000b400bf057a23 */ /* 0x100fe40000010804 */
[--C-:B------:R-:W-:Y:S02]  /*d270*/  FFMA.FTZ R183, R183, c[0x0][0x2d0], -R4.reuse ;  /* 0x0000b400b7b77a23 */ /* 0x100fe40000010804 */
[----:B------:R4:W-:Y:S01]  /*d280*/  MUFU.EX2 R9, R5 ;  /* 0x0000000500097308 */ /* 0x0009e20000000800 */
[--C-:B------:R-:W-:Y:S02]  /*d290*/  FFMA.FTZ R14, R14, c[0x0][0x2d0], -R4.reuse ;  /* 0x0000b4000e0e7a23 */ /* 0x100fe40000010804 */
[--C-:B------:R-:W-:Y:S02]  /*d2a0*/  FFMA.FTZ R26, R13, c[0x0][0x2d0], -R4.reuse ;  /* 0x0000b4000d1a7a23 */ /* 0x100fe40000010804 */
        /* <DEDUP_REMOVED lines=8> */
[----:B---3--:R-:W-:Y:S03]  /*d330*/  FFMA.FTZ R6, R2, c[0x0][0x2d0], -R4 ;  /* 0x0000b40002067a23 */ /* 0x008fe60000010804 */
[----:B------:R-:W1:Y:S01]  /*d340*/  MUFU.EX2 R2, R0 ;  /* 0x0000000000027308 */ /* 0x000e620000000800 */
[----:B------:R-:W-:Y:S04]  /*d350*/  FMUL.FTZ R4, R3, c[0x0][0x2d0] ;  /* 0x0000b40003047a20 */ /* 0x000fe80000410000 */
[--C-:B------:R-:W-:Y:S02]  /*d360*/  FFMA.FTZ R189, R177, c[0x0][0x2d0], -R4.reuse ;  /* 0x0000b400b1bd7a23 */ /* 0x100fe40000010804 */
[--C-:B----4-:R-:W-:Y:S02]  /*d370*/  FFMA.FTZ R5, R31, c[0x0][0x2d0], -R4.reuse ;  /* 0x0000b4001f057a23 */ /* 0x110fe40000010804 */
[--C-:B------:R-:W-:Y:S01]  /*d380*/  FFMA.FTZ R22, R16, c[0x0][0x2d0], -R4.reuse ;  /* 0x0000b40010167a23 */ /* 0x100fe20000010804 */
[----:B------:R-:W3:Y:S01]  /*d390*/  MUFU.EX2 R176, R6 ;  /* 0x0000000600b07308 */ /* 0x000ee20000000800 */
[--C-:B------:R-:W-:Y:S02]  /*d3a0*/  FFMA.FTZ R190, R190, c[0x0][0x2d0], -R4.reuse ;  /* 0x0000b400bebe7a23 */ /* 0x100fe40000010804 */
[--C-:B------:R-:W-:Y:S02]  /*d3b0*/  FFMA.FTZ R182, R182, c[0x0][0x2d0], -R4.reuse ;  /* 0x0000b400b6b67a23 */ /* 0x100fe40000010804 */
[--C-:B--2---:R-:W-:Y:S02]  /*d3c0*/  FFMA.FTZ R133, R27, c[0x0][0x2d0], -R4.reuse ;  /* 0x0000b4001b857a23 */ /* 0x104fe40000010804 */
[--C-:B------:R-:W-:Y:S02]  /*d3d0*/  FFMA.FTZ R181, R181, c[0x0][0x2d0], -R4.reuse ;  /* 0x0000b400b5b57a23 */ /* 0x100fe40000010804 */
[--C-:B------:R-:W-:Y:S01]  /*d3e0*/  FFMA.FTZ R27, R24, c[0x0][0x2d0], -R4.reuse ;  /* 0x0000b400181b7a23 */ /* 0x100fe20000010804 */
[----:B------:R2:W-:Y:S01]  /*d3f0*/  MUFU.EX2 R177, R5 ;  /* 0x0000000500b17308 */ /* 0x0005e20000000800 */
[--C-:B------:R-:W-:Y:S02]  /*d400*/  FFMA.FTZ R23, R23, c[0x0][0x2d0], -R4.reuse ;  /* 0x0000b40017177a23 */ /* 0x100fe40000010804 */
[----:B------:R-:W-:Y:S02]  /*d410*/  FFMA.FTZ R19, R19, c[0x0][0x2d0], -R4 ;  /* 0x0000b40013137a23 */ /* 0x000fe40000010804 */
[C---:B-1----:R-:W-:Y:S02]  /*d420*/  FFMA.FTZ R0, R2.reuse, R32, R7 ;  /* 0x0000002002007223 */ /* 0x042fe40000010007 */
[C---:B------:R-:W-:Y:S02]  /*d430*/  FMUL.FTZ R32, R2.reuse, R136 ;  /* 0x0000008802207220 */ /* 0x040fe40000410000 */
[----:B------:R-:W4:Y:S01]  /*d440*/  LDL.LU R136, [R1+0xa0] ;  /* 0x0000a00001887983 */ /* 0x000f220000300800 */
[C---:B------:R-:W-:Y:S01]  /*d450*/  FMUL.FTZ R21, R2.reuse, R149 ;  /* 0x0000009502157220 */ /* 0x040fe20000410000 */
[----:B------:R-:W-:Y:S01]  /*d460*/  MOV R149, R10 ;  /* 0x0000000a00957202 */ /* 0x000fe20000000f00 */
[----:B------:R-:W-:Y:S01]  /*d470*/  FMUL.FTZ R33, R2, R137 ;  /* 0x0000008902217220 */ /* 0x000fe20000410000 */
[----:B------:R-:W-:Y:S01]  /*d480*/  MUFU.EX2 R189, R189 ;  /* 0x000000bd00bd7308 */ /* 0x000fe20000000800 */
[C---:B---3--:R-:W-:Y:S01]  /*d490*/  FADD.FTZ R6, R176.reuse, R0 ;  /* 0x00000000b0067221 */ /* 0x048fe20000010000 */
[----:B------:R-:W-:Y:S01]  /*d4a0*/  F2FP.PACK_AB R176, R176, R7 ;  /* 0x00000007b0b0723e */ /* 0x000fe200000000ff */
[----:B------:R-:W-:Y:S01]  /*d4b0*/  FADD.FTZ R0, -R3, R134 ;  /* 0x0000008603007221 */ /* 0x000fe20000010100 */
[----:B------:R-:W-:Y:S01]  /*d4c0*/  MOV R134, R12 ;  /* 0x0000000c00867202 */ /* 0x000fe20000000f00 */
[----:B------:R-:W-:Y:S02]  /*d4d0*/  FMUL.FTZ R16, R2, R152 ;  /* 0x0000009802107220 */ /* 0x000fe40000410000 */
[----:B------:R-:W-:Y:S02]  /*d4e0*/  FMUL.FTZ R0, R0, c[0x0][0x2d0] ;  /* 0x0000b40000007a20 */ /* 0x000fe40000410000 */
[----:B------:R-:W-:Y:S02]  /*d4f0*/  FFMA.FTZ R7, R30, c[0x0][0x2d0], -R4 ;  /* 0x0000b4001e077a23 */ /* 0x000fe40000010804 */
[C---:B------:R-:W-:Y:S02]  /*d500*/  FMUL.FTZ R12, R2.reuse, R156 ;  /* 0x0000009c020c7220 */ /* 0x040fe40000410000 */
[----:B------:R-:W1:Y:S01]  /*d510*/  MUFU.EX2 R0, R0 ;  /* 0x0000000000007308 */ /* 0x000e620000000800 */
[C---:B------:R-:W-:Y:S02]  /*d520*/  FMUL.FTZ R13, R2.reuse, R157 ;  /* 0x0000009d020d7220 */ /* 0x040fe40000410000 */
[----:B------:R-:W-:Y:S02]  /*d530*/  FMUL.FTZ R17, R2, R153 ;  /* 0x0000009902117220 */ /* 0x000fe40000410000 */
[----:B------:R-:W-:Y:S02]  /*d540*/  FADD.FTZ R6, R9, R6 ;  /* 0x0000000609067221 */ /* 0x000fe40000010000 */
[----:B------:R-:W-:Y:S02]  /*d550*/  FFMA.FTZ R18, R18, c[0x0][0x2d0], -R4 ;  /* 0x0000b40012127a23 */ /* 0x000fe40000010804 */
[----:B------:R-:W-:Y:S01]  /*d560*/  FADD.FTZ R188, R8, R6 ;  /* 0x0000000608bc7221 */ /* 0x000fe20000010000 */
[----:B------:R3:W-:Y:S01]  /*d570*/  MUFU.EX2 R153, R7 ;  /* 0x0000000700997308 */ /* 0x0007e20000000800 */
[----:B--2---:R-:W-:Y:S01]  /*d580*/  FMUL.FTZ R5, R2, R165 ;  /* 0x000000a502057220 */ /* 0x004fe20000410000 */
[----:B------:R-:W-:Y:S01]  /*d590*/  MOV R165, R22 ;  /* 0x0000001600a57202 */ /* 0x000fe20000000f00 */
[--C-:B------:R-:W-:Y:S02]  /*d5a0*/  FFMA.FTZ R187, R187, c[0x0][0x2d0], -R4.reuse ;  /* 0x0000b400bbbb7a23 */ /* 0x100fe40000010804 */
[--C-:B------:R-:W-:Y:S02]  /*d5b0*/  FFMA.FTZ R186, R186, c[0x0][0x2d0], -R4.reuse ;  /* 0x0000b400baba7a23 */ /* 0x100fe40000010804 */
[--C-:B------:R-:W-:Y:S01]  /*d5c0*/  FFMA.FTZ R191, R178, c[0x0][0x2d0], -R4.reuse ;  /* 0x0000b400b2bf7a23 */ /* 0x100fe20000010804 */
[----:B------:R-:W-:Y:S01]  /*d5d0*/  F2FP.PACK_AB R178, R8, R9 ;  /* 0x0000000908b2723e */ /* 0x000fe200000000ff */
[----:B------:R-:W-:Y:S01]  /*d5e0*/  FFMA.FTZ R15, R15, c[0x0][0x2d0], -R4 ;  /* 0x0000b4000f0f7a23 */ /* 0x000fe20000010804 */
[----:B------:R-:W-:Y:S01]  /*d5f0*/  MUFU.EX2 R156, R133 ;  /* 0x00000085009c7308 */ /* 0x000fe20000000800 */
[C---:B------:R-:W-:Y:S02]  /*d600*/  FMUL.FTZ R4, R2.reuse, R164 ;  /* 0x000000a402047220 */ /* 0x040fe40000410000 */
[----:B------:R-:W-:Y:S01]  /*d610*/  FMUL.FTZ R8, R2, R160 ;  /* 0x000000a002087220 */ /* 0x000fe20000410000 */
[----:B------:R-:W-:Y:S01]  /*d620*/  MOV R164, R15 ;  /* 0x0000000f00a47202 */ /* 0x000fe20000000f00 */
[C---:B-1----:R-:W-:Y:S01]  /*d630*/  FMUL.FTZ R10, R0.reuse, R162 ;  /* 0x000000a2000a7220 */ /* 0x042fe20000410000 */
[----:B------:R-:W-:Y:S01]  /*d640*/  MOV R160, R18 ;  /* 0x0000001200a07202 */ /* 0x000fe20000000f00 */
[----:B------:R-:W2:Y:S01]  /*d650*/  LDL R162, [R1+0x38] ;  /* 0x0000380001a27983 */ /* 0x000ea20000100800 */
[C---:B------:R-:W-:Y:S02]  /*d660*/  FMUL.FTZ R34, R0.reuse, R138 ;  /* 0x0000008a00227220 */ /* 0x040fe40000410000 */
[C---:B------:R-:W-:Y:S01]  /*d670*/  FMUL.FTZ R35, R0.reuse, R139 ;  /* 0x0000008b00237220 */ /* 0x040fe20000410000 */
[----:B------:R-:W1:Y:S01]  /*d680*/  MUFU.EX2 R157, R190 ;  /* 0x000000be009d7308 */ /* 0x000e620000000800 */
[C---:B------:R-:W-:Y:S01]  /*d690*/  FMUL.FTZ R6, R0.reuse, R166 ;  /* 0x000000a600067220 */ /* 0x040fe20000410000 */
[----:B------:R-:W-:Y:S01]  /*d6a0*/  MOV R166, R14 ;  /* 0x0000000e00a67202 */ /* 0x000fe20000000f00 */
[C---:B---3--:R-:W-:Y:S01]  /*d6b0*/  FMUL.FTZ R7, R0.reuse, R167 ;  /* 0x000000a700077220 */ /* 0x048fe20000410000 */
[----:B------:R-:W-:Y:S01]  /*d6c0*/  MOV R167, R11 ;  /* 0x0000000b00a77202 */ /* 0x000fe20000000f00 */
[----:B------:R-:W-:Y:S02]  /*d6d0*/  FMUL.FTZ R14, R0, R158 ;  /* 0x0000009e000e7220 */ /* 0x000fe40000410000 */
[----:B------:R-:W3:Y:S01]  /*d6e0*/  LDL R158, [R1] ;  /* 0x00000000019e7983 */ /* 0x000ee20000100800 */
[----:B------:R-:W-:Y:S01]  /*d6f0*/  FMUL.FTZ R9, R2, R161 ;  /* 0x000000a102097220 */ /* 0x000fe20000410000 */
[----:B------:R-:W-:Y:S01]  /*d700*/  MOV R161, R19 ;  /* 0x0000001300a17202 */ /* 0x000fe20000000f00 */
[C---:B------:R-:W-:Y:S01]  /*d710*/  FMUL.FTZ R11, R0.reuse, R163 ;  /* 0x000000a3000b7220 */ /* 0x040fe20000410000 */
[----:B------:R-:W4:Y:S01]  /*d720*/  MUFU.EX2 R133, R185 ;  /* 0x000000b900857308 */ /* 0x000f220000000800 */
[C---:B------:R-:W-:Y:S02]  /*d730*/  FMUL.FTZ R15, R0.reuse, R159 ;  /* 0x0000009f000f7220 */ /* 0x040fe40000410000 */
[C---:B------:R-:W-:Y:S02]  /*d740*/  FMUL.FTZ R18, R0.reuse, R154 ;  /* 0x0000009a00127220 */ /* 0x040fe40000410000 */
[----:B------:R-:W-:Y:S02]  /*d750*/  FMUL.FTZ R19, R0, R155 ;  /* 0x0000009b00137220 */ /* 0x000fe40000410000 */
[C---:B------:R-:W-:Y:S01]  /*d760*/  FMUL.FTZ R20, R2.reuse, R148 ;  /* 0x0000009402147220 */ /* 0x040fe20000410000 */
[----:B------:R-:W-:Y:S01]  /*d770*/  MOV R148, R25 ;  /* 0x0000001900947202 */ /* 0x000fe20000000f00 */
[C---:B------:R-:W-:Y:S01]  /*d780*/  FMUL.FTZ R24, R2.reuse, R144 ;  /* 0x0000009002187220 */ /* 0x040fe20000410000 */
[----:B------:R-:W-:Y:S01]  /*d790*/  MOV R144, R29 ;  /* 0x0000001d00907202 */ /* 0x000fe20000000f00 */
[----:B------:R-:W-:Y:S01]  /*d7a0*/  FMUL.FTZ R29, R2, R141 ;  /* 0x0000008d021d7220 */ /* 0x000fe20000410000 */
[----:B------:R-:W-:Y:S01]  /*d7b0*/  MOV R141, R23 ;  /* 0x00000017008d7202 */ /* 0x000fe20000000f00 */
[C---:B------:R-:W-:Y:S01]  /*d7c0*/  FMUL.FTZ R23, R0.reuse, R151 ;  /* 0x0000009700177220 */ /* 0x040fe20000410000 */
[----:B-1----:R-:W-:Y:S01]  /*d7d0*/  F2FP.PACK_AB R179, R157, R156 ;  /* 0x0000009c9db3723e */ /* 0x002fe200000000ff */
[----:B------:R-:W-:Y:S01]  /*d7e0*/  FMUL.FTZ R22, R0, R150 ;  /* 0x0000009600167220 */ /* 0x000fe20000410000 */
[----:B------:R-:W-:Y:S01]  /*d7f0*/  MOV R155, R144 ;  /* 0x00000090009b7202 */ /* 0x000fe20000000f00 */
[C---:B------:R-:W-:Y:S01]  /*d800*/  FMUL.FTZ R25, R2.reuse, R145 ;  /* 0x0000009102197220 */ /* 0x040fe20000410000 */
[----:B------:R-:W-:Y:S01]  /*d810*/  MOV R145, R28 ;  /* 0x0000001c00917202 */ /* 0x000fe20000000f00 */
[----:B------:R-:W-:Y:S01]  /*d820*/  FMUL.FTZ R28, R2, R140 ;  /* 0x0000008c021c7220 */ /* 0x000fe20000410000 */
[----:B------:R-:W-:Y:S01]  /*d830*/  MOV R140, R27 ;  /* 0x0000001b008c7202 */ /* 0x000fe20000000f00 */
[----:B------:R-:W-:Y:S01]  /*d840*/  FMUL.FTZ R27, R0, R147 ;  /* 0x00000093001b7220 */ /* 0x000fe20000410000 */
[----:B------:R-:W-:Y:S01]  /*d850*/  MOV R150, R134 ;  /* 0x0000008600967202 */ /* 0x000fe20000000f00 */
[C---:B-----5:R-:W-:Y:S01]  /*d860*/  FMUL.FTZ R36, R2.reuse, R36 ;  /* 0x0000002402247220 */ /* 0x060fe20000410000 */
[----:B------:R-:W-:Y:S01]  /*d870*/  MUFU.EX2 R144, R183 ;  /* 0x000000b700907308 */ /* 0x000fe20000000800 */
[C---:B------:R-:W-:Y:S01]  /*d880*/  FMUL.FTZ R37, R2.reuse, R37 ;  /* 0x0000002502257220 */ /* 0x040fe20000410000 */
[----:B------:R-:W-:Y:S01]  /*d890*/  MOV R163, R141 ;  /* 0x0000008d00a37202 */ /* 0x000fe20000000f00 */
[C---:B------:R-:W-:Y:S01]  /*d8a0*/  FMUL.FTZ R40, R2.reuse, R40 ;  /* 0x0000002802287220 */ /* 0x040fe20000410000 */
[----:B------:R-:W-:Y:S01]  /*d8b0*/  MOV R159, R140 ;  /* 0x0000008c009f7202 */ /* 0x000fe20000000f00 */
[C---:B------:R-:W-:Y:S01]  /*d8c0*/  FMUL.FTZ R41, R2.reuse, R41 ;  /* 0x0000002902297220 */ /* 0x040fe20000410000 */
[----:B------:R-:W-:Y:S01]  /*d8d0*/  MOV R154, R145 ;  /* 0x00000091009a7202 */ /* 0x000fe20000000f00 */
        /* <DEDUP_REMOVED lines=41> */
[----:B-1----:R-:W-:Y:S01]  /*db70*/  MOV R163, R149 ;  /* 0x0000009500a37202 */ /* 0x002fe20000000f00 */
        /* <DEDUP_REMOVED lines=12> */
[----:B------:R-:W-:Y:S01]  /*dc40*/  MOV R2, R26 ;  /* 0x0000001a00027202 */ /* 0x000fe20000000f00 */
        /* <DEDUP_REMOVED lines=54> */
[----:B----4-:R-:W-:Y:S01]  /*dfb0*/  FFMA.FTZ R152, R0, R136, R177 ;  /* 0x0000008800987223 */ /* 0x010fe200000100b1 */
[----:B------:R-:W-:Y:S01]  /*dfc0*/  F2FP.PACK_AB R177, R153, R177 ;  /* 0x000000b199b1723e */ /* 0x000fe200000000ff */
[----:B------:R-:W1:Y:S01]  /*dfd0*/  LDSM.16.MT88.4 R136, [R250] ;  /* 0x00000000fa88783b */ /* 0x000e620000004200 */
[----:B------:R-:W-:Y:S07]  /*dfe0*/  FADD.FTZ R0, R133, R188 ;  /* 0x000000bc85007221 */ /* 0x000fee0000010000 */
[----:B------:R-:W4:Y:S01]  /*dff0*/  LDL.LU R188, [R1+0x68] ;  /* 0x0000680001bc7983 */ /* 0x000f220000300800 */
        /* <DEDUP_REMOVED lines=9> */
[----:B-1----:R-:W-:Y:S02]  /*e090*/  MOV R162, R167 ;  /* 0x000000a700a27202 */ /* 0x002fe40000000f00 */
[----:B------:R-:W-:Y:S02]  /*e0a0*/  MOV R167, R166 ;  /* 0x000000a600a77202 */ /* 0x000fe40000000f00 */
[----:B------:R-:W-:Y:S02]  /*e0b0*/  MOV R166, R2 ;  /* 0x0000000200a67202 */ /* 0x000fe40000000f00 */
[----:B------:R-:W1:Y:S10]  /*e0c0*/  MUFU.EX2 R2, R184 ;  /* 0x000000b800027308 */ /* 0x000e740000000800 */
[----:B------:R-:W-:Y:S01]  /*e0d0*/  MUFU.EX2 R184, R159 ;  /* 0x0000009f00b87308 */ /* 0x000fe20000000800 */
[C---:B--2---:R-:W-:Y:S08]  /*e0e0*/  HMMA.16816.F32 R28, R176.reuse, R136, R28 ;  /* 0x00000088b01c723c */ /* 0x044ff0000000181c */
[C---:B------:R-:W-:Y:S01]  /*e0f0*/  HMMA.16816.F32 R32, R176.reuse, R138, R32 ;  /* 0x0000008ab020723c */ /* 0x040fe20000001820 */
[----:B------:R-:W2:Y:S03]  /*e100*/  LDSM.16.MT88.4 R136, [R250+0x2000] ;  /* 0x00200000fa88783b */ /* 0x000ea60000004200 */
[----:B-1----:R-:W-:Y:S04]  /*e110*/  FADD.FTZ R0, R2, R0 ;  /* 0x0000000002007221 */ /* 0x002fe80000010000 */
[----:B------:R-:W-:Y:S04]  /*e120*/  FADD.FTZ R0, R144, R0 ;  /* 0x0000000090007221 */ /* 0x000fe80000010000 */
[----:B------:R-:W-:Y:S01]  /*e130*/  FADD.FTZ R0, R134, R0 ;  /* 0x0000000086007221 */ /* 0x000fe20000010000 */
        /* <DEDUP_REMOVED lines=8> */
[----:B---3--:R-:W1:Y:S07]  /*e1c0*/  LDSM.16.MT88.4 R136, [R158+0x2000] ;  /* 0x002000009e88783b */ /* 0x008e6e0000004200 */
        /* <DEDUP_REMOVED lines=31> */
[----:B------:R-:W3:Y:S01]  /*e3c0*/  MUFU.EX2 R2, R155 ;  /* 0x0000009b00027308 */ /* 0x000ee20000000800 */
[----:B------:R-:W-:Y:S02]  /*e3d0*/  F2FP.PACK_AB R139, R185, R186 ;  /* 0x000000bab98b723e */ /* 0x000fe400000000ff */
[----:B------:R-:W-:Y:S05]  /*e3e0*/  F2FP.PACK_AB R177, R182, R181 ;  /* 0x000000b5b6b1723e */ /* 0x000fea00000000ff */
[C---:B------:R-:W-:Y:S02]  /*e3f0*/  HMMA.16816.F32 R4, R136.reuse, R140, R4 ;  /* 0x0000008c8804723c */ /* 0x040fe40000001804 */
[----:B------:R-:W4:Y:S03]  /*e400*/  MUFU.EX2 R134, R154 ;  /* 0x0000009a00867308 */ /* 0x000f260000000800 */
[----:B-1----:R-:W-:Y:S03]  /*e410*/  FADD.FTZ R0, R133, R0 ;  /* 0x0000000085007221 */ /* 0x002fe60000010000 */
[C---:B------:R-:W-:Y:S01]  /*e420*/  HMMA.16816.F32 R8, R136.reuse, R142, R8 ;  /* 0x0000008e8808723c */ /* 0x040fe20000001808 */
[----:B------:R-:W1:Y:S03]  /*e430*/  LDSM.16.MT88.4 R140, [R251+0x800] ;  /* 0x00080000fb8c783b */ /* 0x000e660000004200 */
[----:B------:R-:W-:Y:S01]  /*e440*/  MUFU.EX2 R176, R162 ;  /* 0x000000a200b07308 */ /* 0x000fe20000000800 */
[----:B---3--:R-:W-:Y:S04]  /*e450*/  FADD.FTZ R0, R2, R0 ;  /* 0x0000000002007221 */ /* 0x008fe80000010000 */
[----:B------:R-:W-:Y:S05]  /*e460*/  FADD.FTZ R0, R148, R0 ;  /* 0x0000000094007221 */ /* 0x000fea0000010000 */
[----:B------:R-:W-:Y:S01]  /*e470*/  MUFU.EX2 R178, R166 ;  /* 0x000000a600b27308 */ /* 0x000fe20000000800 */
[C---:B----4-:R-:W-:Y:S01]  /*e480*/  FADD.FTZ R0, R134.reuse, R0 ;  /* 0x0000000086007221 */ /* 0x050fe20000010000 */
        /* <DEDUP_REMOVED lines=47> */
[----:B------:R-:W4:Y:S02]  /*e780*/  MUFU.EX2 R134, R164 ;  /* 0x000000a400867308 */ /* 0x000f240000000800 */
[----:B------:R-:W-:Y:S02]  /*e790*/  F2FP.PACK_AB R136, R2, R133 ;  /* 0x000000850288723e */ /* 0x000fe400000000ff */
[----:B------:R-:W-:Y:S02]  /*e7a0*/  F2FP.PACK_AB R137, R189, R191 ;  /* 0x000000bfbd89723e */ /* 0x000fe400000000ff */
[----:B------:R-:W-:Y:S04]  /*e7b0*/  F2FP.PACK_AB R139, R183, R184 ;  /* 0x000000b8b78b723e */ /* 0x000fe800000000ff */
[----:B------:R2:W2:Y:S03]  /*e7c0*/  MUFU.EX2 R2, R163 ;  /* 0x000000a300027308 */ /* 0x0004a60000000800 */
[C---:B-1----:R-:W-:Y:S07]  /*e7d0*/  HMMA.16816.F32 R4, R136.reuse, R140, R4 ;  /* 0x0000008c8804723c */ /* 0x042fee0000001804 */
[----:B------:R-:W1:Y:S01]  /*e7e0*/  MUFU.EX2 R133, R167 ;  /* 0x000000a700857308 */ /* 0x000e620000000800 */
[C---:B------:R-:W-:Y:S01]  /*e7f0*/  HMMA.16816.F32 R8, R136.reuse, R142, R8 ;  /* 0x0000008e8808723c */ /* 0x040fe20000001808 */
[----:B------:R-:W1:Y:S03]  /*e800*/  LDSM.16.MT88.4 R140, [R158+0x1000] ;  /* 0x001000009e8c783b */ /* 0x000e660000004200 */
[----:B----4-:R-:W-:Y:S04]  /*e810*/  F2FP.PACK_AB R179, R134, R180 ;  /* 0x000000b486b3723e */ /* 0x010fe800000000ff */
[C---:B--2---:R-:W-:Y:S01]  /*e820*/  HMMA.16816.F32 R12, R136.reuse, R144, R12 ;  /* 0x00000090880c723c */ /* 0x044fe2000000180c */
[----:B------:R-:W-:Y:S03]  /*e830*/  LDSM.16.MT88.4 R160, [R250+0x1800] ;  /* 0x00180000faa0783b */ /* 0x000fe60000004200 */
[----:B------:R-:W-:Y:S04]  /*e840*/  FADD.FTZ R0, R2, R0 ;  /* 0x0000000002007221 */ /* 0x000fe80000010000 */
[C---:B------:R-:W-:Y:S01]  /*e850*/  HMMA.16816.F32 R16, R136.reuse, R146, R16 ;  /* 0x000000928810723c */ /* 0x040fe20000001810 */
[----:B------:R-:W2:Y:S03]  /*e860*/  LDSM.16.MT88.4 R144, [R250+0x3000] ;  /* 0x00300000fa90783b */ /* 0x000ea60000004200 */
[C---:B------:R-:W-:Y:S01]  /*e870*/  FADD.FTZ R0, R176.reuse, R0 ;  /* 0x00000000b0007221 */ /* 0x040fe20000010000 */
[----:B------:R-:W-:Y:S01]  /*e880*/  F2FP.PACK_AB R176, R176, R2 ;  /* 0x00000002b0b0723e */ /* 0x000fe200000000ff */
[----:B------:R-:W-:Y:S02]  /*e890*/  FADD.FTZ R2, R153, R152 ;  /* 0x0000009899027221 */ /* 0x000fe40000010000 */
[C---:B---3--:R-:W-:Y:S01]  /*e8a0*/  HMMA.16816.F32 R20, R136.reuse, R148, R20 ;  /* 0x000000948814723c */ /* 0x048fe20000001814 */
        /* <DEDUP_REMOVED lines=10> */
[----:B------:R-:W1:Y:S07]  /*e950*/  LDSM.16.MT88.4 R140, [R251+0x3000] ;  /* 0x00300000fb8c783b */ /* 0x000e6e0000004200 */
[C---:B--2---:R-:W-:Y:S08]  /*e960*/  HMMA.16816.F32 R36, R136.reuse, R144, R36 ;  /* 0x000000908824723c */ /* 0x044ff00000001824 */
[C---:B------:R-:W-:Y:S01]  /*e970*/  HMMA.16816.F32 R40, R136.reuse, R146, R40 ;  /* 0x000000928828723c */ /* 0x040fe20000001828 */
[----:B------:R-:W2:Y:S03]  /*e980*/  LDSM.16.MT88.4 R144, [R158+0x3000] ;  /* 0x003000009e90783b */ /* 0x000ea60000004200 */
[----:B---3--:R-:W-:Y:S01]  /*e990*/  FADD.FTZ R0, R156, R2 ;  /* 0x000000029c007221 */ /* 0x008fe20000010000 */
[----:B------:R-:W-:Y:S03]  /*e9a0*/  MOV R2, R157 ;  /* 0x0000009d00027202 */ /* 0x000fe60000000f00 */
[C---:B-1----:R-:W-:Y:S04]  /*e9b0*/  HMMA.16816.F32 R44, R136.reuse, R148, R44 ;  /* 0x00000094882c723c */ /* 0x042fe8000000182c */
[----:B------:R-:W-:Y:S04]  /*e9c0*/  FADD.FTZ R0, R2, R0 ;  /* 0x0000000002007221 */ /* 0x000fe80000010000 */
[C---:B------:R-:W-:Y:S01]  /*e9d0*/  HMMA.16816.F32 R48, R136.reuse, R150, R48 ;  /* 0x000000968830723c */ /* 0x040fe20000001830 */
[----:B------:R-:W1:Y:S03]  /*e9e0*/  LDSM.16.MT88.4 R148, [R250+0x5000] ;  /* 0x00500000fa94783b */ /* 0x000e660000004200 */
[----:B------:R-:W-:Y:S04]  /*e9f0*/  FADD.FTZ R0, R190, R0 ;  /* 0x00000000be007221 */ /* 0x000fe80000010000 */
[C---:B------:R-:W-:Y:S04]  /*ea00*/  HMMA.16816.F32 R52, R136.reuse, R140, R52 ;  /* 0x0000008c8834723c */ /* 0x040fe80000001834 */
        /* <DEDUP_REMOVED lines=20> */
[----:B------:R-:W-:Y:S01]  /*eb50*/  FADD.FTZ R2, R180, R0 ;  /* 0x00000000b4027221 */ /* 0x000fe20000010000 */
[----:B------:R-:W-:Y:S03]  /*eb60*/  IADD3 R0, R188, -0x1, RZ ;  /* 0xffffffffbc007810 */ /* 0x000fe60007ffe0ff */
[----:B------:R-:W-:Y:S01]  /*eb70*/  FADD.FTZ R2, R134, R2 ;  /* 0x0000000286027221 */ /* 0x000fe20000010000 */
[C---:B--2---:R-:W-:Y:S01]  /*eb80*/  HMMA.16816.F32 R84, R136.reuse, R144, R84 ;  /* 0x000000908854723c */ /* 0x044fe20000001854 */
[----:B------:R-:W-:Y:S02]  /*eb90*/  STL [R1+0x68], R0 ;  /* 0x0000680001007387 */ /* 0x000fe40000100800 */
[----:B------:R-:W-:Y:S02]  /*eba0*/  MOV R134, R3 ;  /* 0x0000000300867202 */ /* 0x000fe40000000f00 */
[----:B------:R-:W-:Y:S03]  /*ebb0*/  STL [R1+0xa0], R2 ;  /* 0x0000a00201007387 */ /* 0x000fe60000100800 */
        /* <DEDUP_REMOVED lines=12> */
[C---:B------:R-:W-:Y:S08]  /*ec80*/  HMMA.16816.F32 R120, R136.reuse, R150, R120 ;  /* 0x000000968878723c */ /* 0x040ff00000001878 */
[C---:B---3--:R-:W-:Y:S07]  /*ec90*/  HMMA.16816.F32 R124, R136.reuse, R140, R124 ;  /* 0x0000008c887c723c */ /* 0x048fee000000187c */
[----:B------:R-:W-:Y:S01]  /*eca0*/  MOV R141, R158 ;  /* 0x0000009e008d7202 */ /* 0x000fe20000000f00 */
[----:B------:R-:W-:Y:S04]  /*ecb0*/  HMMA.16816.F32 R128, R136, R142, R128 ;  /* 0x0000008e8880723c */ /* 0x000fe80000001880 */
[----:B------:R-:W1:Y:S04]  /*ecc0*/  LDSM.16.MT88.4 R136, [R141+0x1800] ;  /* 0x001800008d88783b */ /* 0x000e680000004200 */
[C---:B------:R-:W-:Y:S04]  /*ecd0*/  HMMA.16816.F32 R164, R176.reuse, R160, R4 ;  /* 0x000000a0b0a4723c */ /* 0x040fe80000001804 */
[----:B------:R-:W3:Y:S04]  /*ece0*/  LDSM.16.MT88.4 R4, [R250+0x3800] ;  /* 0x00380000fa04783b */ /* 0x000ee80000004200 */
[C---:B------:R-:W-:Y:S04]  /*ecf0*/  HMMA.16816.F32 R160, R176.reuse, R162, R8 ;  /* 0x000000a2b0a0723c */ /* 0x040fe80000001808 */
[----:B------:R-:W3:Y:S04]  /*ed00*/  LDSM.16.MT88.4 R8, [R252+0x3800] ;  /* 0x00380000fc08783b */ /* 0x000ee80000004200 */
[C---:B------:R-:W-:Y:S04]  /*ed10*/  HMMA.16816.F32 R156, R176.reuse, R152, R12 ;  /* 0x00000098b09c723c */ /* 0x040fe8000000180c */
[----:B------:R-:W3:Y:S04]  /*ed20*/  LDSM.16.MT88.4 R12, [R251+0x3800] ;  /* 0x00380000fb0c783b */ /* 0x000ee80000004200 */
[C---:B------:R-:W-:Y:S08]  /*ed30*/  HMMA.16816.F32 R152, R176.reuse, R154, R16 ;  /* 0x0000009ab098723c */ /* 0x040ff00000001810 */
[C---:B--2---:R-:W-:Y:S07]  /*ed40*/  HMMA.16816.F32 R148, R176.reuse, R144, R20 ;  /* 0x00000090b094723c */ /* 0x044fee0000001814 */
[----:B------:R-:W-:Y:S01]  /*ed50*/  MOV R23, R141 ;  /* 0x0000008d00177202 */ /* 0x000fe20000000f00 */
[C---:B------:R-:W-:Y:S04]  /*ed60*/  HMMA.16816.F32 R144, R176.reuse, R146, R24 ;  /* 0x00000092b090723c */ /* 0x040fe80000001818 */
[----:B------:R-:W2:Y:S04]  /*ed70*/  LDSM.16.MT88.4 R16, [R23+0x3800] ;  /* 0x003800001710783b */ /* 0x000ea80000004200 */
[C---:B-1----:R-:W-:Y:S08]  /*ed80*/  HMMA.16816.F32 R140, R176.reuse, R136, R28 ;  /* 0x00000088b08c723c */ /* 0x042ff0000000181c */
[C---:B------:R-:W-:Y:S08]  /*ed90*/  HMMA.16816.F32 R136, R176.reuse, R138, R32 ;  /* 0x0000008ab088723c */ /* 0x040ff00000001820 */
[C---:B---3--:R-:W-:Y:S08]  /*eda0*/  HMMA.16816.F32 R36, R176.reuse, R4, R36 ;  /* 0x00000004b024723c */ /* 0x048ff00000001824 */
[C---:B------:R-:W-:Y:S01]  /*edb0*/  HMMA.16816.F32 R40, R176.reuse, R6, R40 ;  /* 0x00000006b028723c */ /* 0x040fe20000001828 */
[----:B------:R-:W1:Y:S07]  /*edc0*/  LDSM.16.MT88.4 R4, [R250+0x5800] ;  /* 0x00580000fa04783b */ /* 0x000e6e0000004200 */
[C---:B------:R-:W-:Y:S08]  /*edd0*/  HMMA.16816.F32 R44, R176.reuse, R8, R44 ;  /* 0x00000008b02c723c */ /* 0x040ff0000000182c */
[C---:B------:R-:W-:Y:S01]  /*ede0*/  HMMA.16816.F32 R48, R176.reuse, R10, R48 ;  /* 0x0000000ab030723c */ /* 0x040fe20000001830 */
[----:B------:R-:W3:Y:S02]  /*edf0*/  LDSM.16.MT88.4 R8, [R252+0x5800] ;  /* 0x00580000fc08783b */ /* 0x000ee40000004200 */
[----:B----4-:R-:W-:Y:S02]  /*ee00*/  ISETP.GT.AND P0, PT, R188, R133, PT ;  /* 0x00000085bc00720c */ /* 0x010fe40003f04270 */
[----:B------:R-:W-:Y:S03]  /*ee10*/  MOV R133, R132 ;  /* 0x0000008400857202 */ /* 0x000fe60000000f00 */
[C---:B------:R-:W-:Y:S08]  /*ee20*/  HMMA.16816.F32 R52, R176.reuse, R12, R52 ;  /* 0x0000000cb034723c */ /* 0x040ff00000001834 */
[C---:B------:R-:W-:Y:S01]  /*ee30*/  HMMA.16816.F32 R56, R176.reuse, R14, R56 ;  /* 0x0000000eb038723c */ /* 0x040fe20000001838 */
[----:B------:R-:W4:Y:S07]  /*ee40*/  LDSM.16.MT88.4 R12, [R251+0x5800] ;  /* 0x00580000fb0c783b */ /* 0x000f2e0000004200 */
        /* <DEDUP_REMOVED lines=9> */
[C---:B----4-:R-:W-:Y:S08]  /*eee0*/  HMMA.16816.F32 R84, R176.reuse, R12, R84 ;  /* 0x0000000cb054723c */ /* 0x050ff00000001854 */
[C---:B------:R-:W-:Y:S01]  /*eef0*/  HMMA.16816.F32 R88, R176.reuse, R14, R88 ;  /* 0x0000000eb058723c */ /* 0x040fe20000001858 */
[----:B------:R-:W4:Y:S07]  /*ef00*/  LDSM.16.MT88.4 R12, [R251+0x7800] ;  /* 0x00780000fb0c783b */ /* 0x000f2e0000004200 */
[C---:B--2---:R-:W-:Y:S08]  /*ef10*/  HMMA.16816.F32 R92, R176.reuse, R16, R92 ;  /* 0x00000010b05c723c */ /* 0x044ff0000000185c */
[C---:B------:R-:W-:Y:S01]  /*ef20*/  HMMA.16816.F32 R96, R176.reuse, R18, R96 ;  /* 0x00000012b060723c */ /* 0x040fe20000001860 */
[----:B------:R-:W2:Y:S07]  /*ef30*/  LDSM.16.MT88.4 R16, [R23+0x7800] ;  /* 0x007800001710783b */ /* 0x000eae0000004200 */
[C---:B-1----:R-:W-:Y:S08]  /*ef40*/  HMMA.16816.F32 R100, R176.reuse, R4, R100 ;  /* 0x00000004b064723c */ /* 0x042ff00000001864 */
[C---:B------:R-:W-:Y:S08]  /*ef50*/  HMMA.16816.F32 R104, R176.reuse, R6, R104 ;  /* 0x00000006b068723c */ /* 0x040ff00000001868 */
[C---:B---3--:R-:W-:Y:S08]  /*ef60*/  HMMA.16816.F32 R108, R176.reuse, R8, R108 ;  /* 0x00000008b06c723c */ /* 0x048ff0000000186c */
[C---:B------:R-:W-:Y:S08]  /*ef70*/  HMMA.16816.F32 R112, R176.reuse, R10, R112 ;  /* 0x0000000ab070723c */ /* 0x040ff00000001870 */
[C---:B----4-:R-:W-:Y:S08]  /*ef80*/  HMMA.16816.F32 R116, R176.reuse, R12, R116 ;  /* 0x0000000cb074723c */ /* 0x050ff00000001874 */
[C---:B------:R-:W-:Y:S08]  /*ef90*/  HMMA.16816.F32 R120, R176.reuse, R14, R120 ;  /* 0x0000000eb078723c */ /* 0x040ff00000001878 */
[C---:B--2---:R-:W-:Y:S07]  /*efa0*/  HMMA.16816.F32 R124, R176.reuse, R16, R124 ;  /* 0x00000010b07c723c */ /* 0x044fee000000187c */
[----:B------:R-:W-:Y:S01]  /*efb0*/  MOV R16, R3 ;  /* 0x0000000300107202 */ /* 0x000fe20000000f00 */
[----:B------:R-:W-:Y:S01]  /*efc0*/  HMMA.16816.F32 R128, R176, R18, R128 ;  /* 0x00000012b080723c */ /* 0x000fe20000001880 */
[----:B------:R-:W-:Y:S07]  /*efd0*/  @!UPT UIADD3 URZ, URZ, URZ, URZ ;  /* 0x0000003f3f3ff290 */ /* 0x000fee000fffe03f */
[----:B------:R-:W-:-:S11]  /*efe0*/  @P0 BRA `(.L_x_1067) ;  /* 0xffffc04000000947 */ /* 0x000fd6000383ffff */
.L_x_1060:
[----:B------:R-:W-:Y:S05]  /*eff0*/  BRA.DIV ~URZ, `(.L_x_1068) ;  /* 0x000045227f007947 */ /* 0x000fea000b800000 */
[----:B------:R-:W2:Y:S04]  /*f000*/  LDL R0, [R1+0xa4] ;  /* 0x0000a40001007983 */ /* 0x000ea80000100800 */
[----:B--2---:R1:W2:Y:S02]  /*f010*/  SHFL.BFLY PT, R5, R0, 0x2, 0x1f ;  /* 0x0c401f0000057f89 */ /* 0x0042a400000e0000 */
.L_x_1096:
[----:B-1----:R-:W3:Y:S02]  /*f020*/  LDL.LU R0, [R1+0xa4] ;  /* 0x0000a40001007983 */ /* 0x002ee40000300800 */
[----:B--23--:R-:W-:Y:S01]  /*f030*/  FADD.FTZ R5, R5, R0 ;  /* 0x0000000005057221 */ /* 0x00cfe20000010000 */
[----:B------:R-:W-:Y:S05]  /*f040*/  BRA.DIV ~URZ, `(.L_x_1069) ;  /* 0x000045327f007947 */ /* 0x000fea000b800000 */
[----:B------:R-:W2:Y:S04]  /*f050*/  LDL.LU R2, [R1+0xa0] ;  /* 0x0000a00001027983 */ /* 0x000ea80000300800 */
[----:B------:R-:W1:Y:S02]  /*f060*/  SHFL.BFLY PT, R0, R5, 0x1, 0x1f ;  /* 0x0c201f0005007f89 */ /* 0x000e6400000e0000 */
[----:B-1----:R-:W-:-:S02]  /*f070*/  FADD.FTZ R5, R5, R0 ;  /* 0x0000000005057221 */ /* 0x002fc40000010000 */
[----:B--2---:R-:W1:Y:S02]  /*f080*/  SHFL.BFLY PT, R4, R2, 0x2, 0x1f ;  /* 0x0c401f0002047f89 */ /* 0x004e6400000e0000 */
[----:B-1----:R-:W-:-:S05]  /*f090*/  FADD.FTZ R4, R4, R2 ;  /* 0x0000000204047221 */ /* 0x002fca0000010000 */
[----:B------:R1:W2:Y:S02]  /*f0a0*/  SHFL.BFLY PT, R3, R4, 0x1, 0x1f ;  /* 0x0c201f0004037f89 */ /* 0x0002a400000e0000 */
.L_x_1097:
[----:B------:R-:W-:Y:S01]  /*f0b0*/  FSETP.NE.FTZ.AND P1, PT, R5, RZ, PT ;  /* 0x000000ff0500720b */ /* 0x000fe20003f35000 */
[----:B--2---:R-:W-:Y:S01]  /*f0c0*/  FADD.FTZ R3, R3, R4 ;  /* 0x0000000403037221 */ /* 0x004fe20000010000 */
[----:B------:R-:W-:Y:S02]  /*f0d0*/  MOV R2, RZ ;  /* 0x000000ff00027202 */ /* 0x000fe40000000f00 */
[----:B------:R-:W-:Y:S02]  /*f0e0*/  MOV R0, RZ ;  /* 0x000000ff00007202 */ /* 0x000fe40000000f00 */
[----:B------:R-:W-:Y:S02]  /*f0f0*/  FSETP.NE.FTZ.AND P0, PT, R3, RZ, PT ;  /* 0x000000ff0300720b */ /* 0x000fe40003f15000 */
[----:B------:R-:W-:Y:S02]  /*f100*/  MOV R13, 0xff800000 ;  /* 0xff800000000d7802 */ /* 0x000fe40000000f00 */
[----:B------:R-:W-:-:S03]  /*f110*/  MOV R12, 0xff800000 ;  /* 0xff800000000c7802 */ /* 0x000fc60000000f00 */
[----:B------:R-:W2:Y:S01]  /*f120*/  @P1 MUFU.RCP R2, R5 ;  /* 0x0000000500021308 */ /* 0x000ea20000001000 */
[----:B-1----:R-:W-:-:S05]  /*f130*/  @P1 MOV R4, 0x3f317218 ;  /* 0x3f31721800041802 */ /* 0x002fca0000000f00 */
[----:B------:R-:W-:Y:S02]  /*f140*/  @P1 FMUL.FTZ R4, R4, c[0x0][0x2d0] ;  /* 0x0000b40004041a20 */ /* 0x000fe40000410000 */
[----:B------:R-:W1:Y:S01]  /*f150*/  @P1 MUFU.LG2 R6, R5 ;  /* 0x0000000500061308 */ /* 0x000e620000000c00 */
[----:B--2---:R-:W-:-:S07]  /*f160*/  FMUL.FTZ R164, R2, R164 ;  /* 0x000000a402a47220 */ /* 0x004fce0000410000 */
[----:B------:R-:W2:Y:S01]  /*f170*/  @P0 MUFU.RCP R0, R3 ;  /* 0x0000000300000308 */ /* 0x000ea20000001000 */
        /* <DEDUP_REMOVED lines=63> */
[----:B------:R3:W4:Y:S01]  /*f570*/  @P0 MUFU.LG2 R2, R3 ;  /* 0x0000000300020308 */ /* 0x0007220000000c00 */
[----:B-1----:R-:W-:Y:S02]  /*f580*/  @P1 FMUL.FTZ R6, R6, 0.69314718246459960938 ;  /* 0x3f31721806061820 */ /* 0x002fe40000410000 */
[----:B--2---:R-:W-:Y:S02]  /*f590*/  FMUL.FTZ R166, R0, R166 ;  /* 0x000000a600a67220 */ /* 0x004fe40000410000 */
[----:B------:R-:W-:Y:S01]  /*f5a0*/  @P1 FFMA.FTZ R13, R4, R132, R6 ;  /* 0x00000084040d1223 */ /* 0x000fe20000010006 */
[----:B------:R-:W-:Y:S01]  /*f5b0*/  MOV R4, 0x1 ;  /* 0x0000000100047802 */ /* 0x000fe20000000f00 */
[----:B------:R-:W-:-:S02]  /*f5c0*/  FMUL.FTZ R167, R0, R167 ;  /* 0x000000a700a77220 */ /* 0x000fc40000410000 */
[C---:B------:R-:W-:Y:S02]  /*f5d0*/  FMUL.FTZ R162, R0.reuse, R162 ;  /* 0x000000a200a27220 */ /* 0x040fe40000410000 */
[C---:B------:R-:W-:Y:S02]  /*f5e0*/  FMUL.FTZ R163, R0.reuse, R163 ;  /* 0x000000a300a37220 */ /* 0x040fe40000410000 */
[C---:B------:R-:W-:Y:S02]  /*f5f0*/  FMUL.FTZ R158, R0.reuse, R158 ;  /* 0x0000009e009e7220 */ /* 0x040fe40000410000 */
[----:B------:R-:W-:Y:S01]  /*f600*/  FMUL.FTZ R159, R0, R159 ;  /* 0x0000009f009f7220 */ /* 0x000fe20000410000 */
[----:B---3--:R-:W-:Y:S01]  /*f610*/  @P0 MOV R3, 0x3f317218 ;  /* 0x3f31721800030802 */ /* 0x008fe20000000f00 */
[----:B----4-:R-:W-:Y:S02]  /*f620*/  @P0 FMUL.FTZ R2, R2, 0.69314718246459960938 ;  /* 0x3f31721802020820 */ /* 0x010fe40000410000 */
[----:B------:R-:W-:-:S02]  /*f630*/  FMUL.FTZ R154, R0, R154 ;  /* 0x0000009a009a7220 */ /* 0x000fc40000410000 */
[----:B------:R-:W-:Y:S02]  /*f640*/  @P0 FMUL.FTZ R3, R3, c[0x0][0x2d0] ;  /* 0x0000b40003030a20 */ /* 0x000fe40000410000 */
        /* <DEDUP_REMOVED lines=57> */
[----:B------:R-:W-:Y:S01]  /*f9e0*/  PRMT R0, R4, 0x7610, R0 ;  /* 0x0000761004007816 */ /* 0x000fe20000000000 */
[----:B------:R-:W-:Y:S02]  /*f9f0*/  @P0 FFMA.FTZ R12, R3, R16, R2 ;  /* 0x00000010030c0223 */ /* 0x000fe40000010002 */
.L_x_1041:
[----:B-1----:R-:W2:Y:S04]  /*fa00*/  LDL.LU R2, [R1+0xec] ;  /* 0x0000ec0001027983 */ /* 0x002ea80000300800 */
[----:B------:R-:W1:Y:S04]  /*fa10*/  S2R R6, SR_TID.X ;  /* 0x0000000000067919 */ /* 0x000e680000002100 */
[----:B------:R3:W5:Y:S01]  /*fa20*/  LDL R7, [R1+0xf4] ;  /* 0x0000f40001077983 */ /* 0x0007620000100800 */
[----:B------:R-:W-:Y:S01]  /*fa30*/  BSSY B0, `(.L_x_1070) ;  /* 0x0000014000007945 */ /* 0x000fe20003800000 */
[----:B-1----:R-:W-:-:S02]  /*fa40*/  LOP3.LUT P0, RZ, R6, 0xff, RZ, 0xc0, !PT ;  /* 0x000000ff06ff7812 */ /* 0x002fc4000780c0ff */
[----:B--2---:R-:W-:-:S11]  /*fa50*/  LOP3.LUT R2, R2, 0xfffffffd, RZ, 0xc0, !PT ;  /* 0xfffffffd02027812 */ /* 0x004fd600078ec0ff */
[----:B------:R-:W-:-:S05]  /*fa60*/  @P0 LOP3.LUT R2, R2, 0x2, RZ, 0xfc, !PT ;  /* 0x0000000202020812 */ /* 0x000fca00078efcff */
[----:B------:R3:W-:Y:S01]  /*fa70*/  STL [R1+0xec], R2 ;  /* 0x0000ec0201007387 */ /* 0x0007e20000100800 */
[----:B------:R-:W-:Y:S05]  /*fa80*/  @P0 BRA `(.L_x_1071) ;  /* 0x000000e000000947 */ /* 0x000fea0003800000 */
[----:B------:R-:W1:Y:S01]  /*fa90*/  S2R R4, SR_LANEID ;  /* 0x0000000000047919 */ /* 0x000e620000000000 */
[----:B------:R-:W-:Y:S01]  /*faa0*/  VOTEU.ANY UR4, UPT, PT ;  /* 0x0000000000047886 */ /* 0x000fe200038e0100 */
[----:B------:R-:W-:Y:S01]  /*fab0*/  IMAD.MOV.U32 R5, RZ, RZ, c[0x0][0x584] ;  /* 0x00016100ff057624 */ /* 0x000fe200078e00ff */
[----:B------:R-:W1:Y:S08]  /*fac0*/  FLO.U32 R3, UR4 ;  /* 0x0000000400037d00 */ /* 0x000e7000080e0000 */
[----:B---3--:R-:W2:Y:S01]  /*fad0*/  POPC R2, UR4 ;  /* 0x0000000400027d09 */ /* 0x008ea20008000000 */
[----:B-1----:R-:W-:Y:S01]  /*fae0*/  ISETP.EQ.U32.AND P0, PT, R3, R4, PT ;  /* 0x000000040300720c */ /* 0x002fe20003f02070 */
[----:B------:R-:W-:-:S12]  /*faf0*/  IMAD.MOV.U32 R4, RZ, RZ, c[0x0][0x580] ;  /* 0x00016000ff047624 */ /* 0x000fd800078e00ff */
[----:B--2---:R1:W2:Y:S04]  /*fb00*/  @P0 ATOMG.E.ADD.STRONG.GPU PT, R2, [R4.64], R2 ;  /* 0x00000002040209a8 */ /* 0x0042a800081ee1c6 */
[----:B-1----:R-:W1:Y:S04]  /*fb10*/  S2R R4, SR_LTMASK ;  /* 0x0000000000047919 */ /* 0x002e680000003900 */
[----:B--2---:R1:W2:Y:S02]  /*fb20*/  SHFL.IDX PT, R3, R2, R3, 0x1f ;  /* 0x00001f0302037589 */ /* 0x0042a400000e0000 */
[----:B-1----:R-:W-:-:S06]  /*fb30*/  LOP3.LUT R2, R4, UR4, RZ, 0xc0, !PT ;  /* 0x0000000404027c12 */ /* 0x002fcc000f8ec0ff */
[----:B------:R-:W2:Y:S02]  /*fb40*/  POPC R2, R2 ;  /* 0x0000000200027309 */ /* 0x000ea40000000000 */
[----:B--2--5:R-:W-:-:S05]  /*fb50*/  IADD3 R7, R3, c[0x0][0xc], R2 ;  /* 0x0000030003077a10 */ /* 0x024fca0007ffe002 */
[----:B------:R1:W-:Y:S02]  /*fb60*/  STL [R1+0xf4], R7 ;  /* 0x0000f40701007387 */ /* 0x0003e40000100800 */
.L_x_1071:
[----:B------:R-:W-:Y:S05]  /*fb70*/  BSYNC B0 ;  /* 0x0000000000007941 */ /* 0x000fea0003800000 */
.L_x_1070:
[----:B------:R-:W-:Y:S01]  /*fb80*/  PRMT R0, R0, 0x9910, RZ ;  /* 0x0000991000007816 */ /* 0x000fe200000000ff */
[----:B------:R-:W-:Y:S01]  /*fb90*/  BSSY B1, `(.L_x_1072) ;  /* 0x00001dc000017945 */ /* 0x000fe20003800000 */
[----:B-----5:R-:W-:Y:S02]  /*fba0*/  IMAD.MOV.U32 R14, RZ, RZ, R7 ;  /* 0x000000ffff0e7224 */ /* 0x020fe400078e0007 */
[----:B------:R-:W-:-:S13]  /*fbb0*/  ISETP.NE.AND P0, PT, R0, RZ, PT ;  /* 0x000000ff0000720c */ /* 0x000fda0003f05270 */
[----:B------:R-:W-:Y:S05]  /*fbc0*/  @!P0 BRA `(.L_x_1073) ;  /* 0x00001ac000008947 */ /* 0x000fea0003800000 */
[----:B------:R-:W-:Y:S01]  /*fbd0*/  WARPSYNC 0xffffffff ;  /* 0xffffffff00007948 */ /* 0x000fe20003800000 */
[----:B------:R-:W-:Y:S06]  /*fbe0*/  BAR.SYNC.DEFER_BLOCKING 0x1, 0x100 ;  /* 0x0044000000007b1d */ /* 0x000fec0000010000 */
[----:B------:R-:W-:Y:S05]  /*fbf0*/  BRA.CONV ~URZ, `(.L_x_1074) ;  /* 0x000000837f007947 */ /* 0x000fea000b800000 */
[----:B---3--:R-:W-:Y:S01]  /*fc00*/  SHF.R.S32.HI R2, RZ, 0x1f, R6 ;  /* 0x0000001fff027819 */ /* 0x008fe20000011406 */
[----:B-1----:R-:W-:Y:S02]  /*fc10*/  IMAD.MOV.U32 R7, RZ, RZ, RZ ;  /* 0x000000ffff077224 */ /* 0x002fe400078e00ff */
[----:B------:R-:W-:Y:S01]  /*fc20*/  IMAD.MOV.U32 R3, RZ, RZ, 0x1f ;  /* 0x0000001fff037424 */ /* 0x000fe200078e00ff */
[----:B------:R-:W-:-:S04]  /*fc30*/  LEA.HI R2, R2, R6, RZ, 0x7 ;  /* 0x0000000602027211 */ /* 0x000fc800078f38ff */
[----:B------:R-:W-:-:S05]  /*fc40*/  SHF.R.S32.HI R2, RZ, 0x7, R2 ;  /* 0x00000007ff027819 */ /* 0x000fca0000011402 */
[----:B------:R-:W-:Y:S01]  /*fc50*/  IMAD.MOV.U32 R0, RZ, RZ, R2 ;  /* 0x000000ffff007224 */ /* 0x000fe200078e0002 */
[----:B------:R-:W-:Y:S02]  /*fc60*/  MOV R2, 0xfc80 ;  /* 0x0000fc8000027802 */ /* 0x000fe40000000f00 */
[----:B------:R-:W-:Y:S05]  /*fc70*/  CALL.REL.NOINC `($__internal_18_$__cuda_sm70_shflsync_idx_p) ;  /* 0x00003ae000007944 */ /* 0x000fea0003c00000 */
.L_x_1074:
[----:B------:R-:W2:Y:S04]  /*fc80*/  LDL R6, [R1+0x200] ;  /* 0x0002000001067983 */ /* 0x000ea80000100800 */
[----:B------:R-:W4:Y:S04]  /*fc90*/  LDL.LU R18, [R1+0xe4] ;  /* 0x0000e40001127983 */ /* 0x000f280000300800 */
[----:B---3--:R-:W3:Y:S04]  /*fca0*/  LDL.LU R16, [R1+0xe0] ;  /* 0x0000e00001107983 */ /* 0x008ee80000300800 */
[----:B------:R-:W2:Y:S04]  /*fcb0*/  LDL.LU R15, [R1+0xe8] ;  /* 0x0000e800010f7983 */ /* 0x000ea80000300800 */
[----:B------:R-:W2:Y:S01]  /*fcc0*/  LDL.LU R17, [R1+0xf0] ;  /* 0x0000f00001117983 */ /* 0x000ea20000300800 */
[----:B------:R-:W-:-:S03]  /*fcd0*/  MOV R5, 0x1 ;  /* 0x0000000100057802 */ /* 0x000fc60000000f00 */
[----:B------:R1:W5:Y:S01]  /*fce0*/  LDL R206, [R1+0xdc] ;  /* 0x0000dc0001ce7983 */ /* 0x0003620000100800 */
[----:B------:R-:W-:-:S03]  /*fcf0*/  ISETP.NE.AND P0, PT, R5, c[0x0][0x4e8], PT ;  /* 0x00013a0005007a0c */ /* 0x000fc60003f05270 */
[----:B------:R1:W5:Y:S04]  /*fd00*/  LDL R205, [R1+0x1fc] ;  /* 0x0001fc0001cd7983 */ /* 0x0003680000100800 */
        /* <DEDUP_REMOVED lines=56> */
[----:B------:R1:W5:Y:S02]  /*10090*/  LDL R19, [R1+0x100] ;  /* 0x0001000001137983 */ /* 0x0003640000100800 */
[----:B-1--4-:R-:W-:Y:S01]  /*100a0*/  SHF.R.S32.HI R7, RZ, 0x1f, R18 ;  /* 0x0000001fff077819 */ /* 0x012fe20000011412 */
[----:B------:R-:W-:Y:S01]  /*100b0*/  IMAD.WIDE.U32 R2, R18, c[0x0][0x4d0], RZ ;  /* 0x0001340012027a25 */ /* 0x000fe200078e00ff */
[----:B---3--:R-:W-:-:S03]  /*100c0*/  SHF.R.S32.HI R10, RZ, 0x1f, R16 ;  /* 0x0000001fff0a7819 */ /* 0x008fc60000011410 */
[----:B------:R-:W-:Y:S01]  /*100d0*/  IMAD R0, R7, c[0x0][0x4d0], RZ ;  /* 0x0001340007007a24 */ /* 0x000fe200078e02ff */
[----:B--2---:R-:W-:-:S03]  /*100e0*/  SHF.R.S32.HI R11, RZ, 0x1f, R15 ;  /* 0x0000001fff0b7819 */ /* 0x004fc6000001140f */
[----:B------:R-:W-:Y:S02]  /*100f0*/  IMAD R0, R18, c[0x0][0x4d4], R0 ;  /* 0x0001350012007a24 */ /* 0x000fe400078e0200 */
[----:B-----5:R-:W-:Y:S01]  /*10100*/  IMAD R4, R10, c[0x0][0x4d8], RZ ;  /* 0x000136000a047a24 */ /* 0x020fe200078e02ff */
[----:B------:R-:W-:Y:S02]  /*10110*/  IADD3 R6, R6, R17, RZ ;  /* 0x0000001106067210 */ /* 0x000fe40007ffe0ff */
[----:B------:R-:W-:Y:S01]  /*10120*/  IADD3 R3, R3, R0, RZ ;  /* 0x0000000003037210 */ /* 0x000fe20007ffe0ff */
[C---:B------:R-:W-:Y:S02]  /*10130*/  IMAD R4, R16.reuse, c[0x0][0x4dc], R4 ;  /* 0x0001370010047a24 */ /* 0x040fe400078e0204 */
[----:B------:R-:W-:Y:S02]  /*10140*/  IMAD.MOV.U32 R0, RZ, RZ, R6 ;  /* 0x000000ffff007224 */ /* 0x000fe400078e0006 */
[----:B------:R-:W-:-:S04]  /*10150*/  IMAD.WIDE.U32 R2, R16, c[0x0][0x4d8], R2 ;  /* 0x0001360010027a25 */ /* 0x000fc800078e0002 */
[----:B------:R-:W-:Y:S02]  /*10160*/  IMAD.IADD R3, R3, 0x1, R4 ;  /* 0x0000000103037824 */ /* 0x000fe400078e0204 */
[----:B------:R-:W-:-:S04]  /*10170*/  @P0 IMAD.HI.U32 R4, R6, c[0x0][0x4ec], RZ ;  /* 0x00013b0006040a27 */ /* 0x000fc800078e00ff */
[----:B------:R-:W-:Y:S01]  /*10180*/  IMAD.WIDE.U32 R2, R15, c[0x0][0x4e0], R2 ;  /* 0x000138000f027a25 */ /* 0x000fe200078e0002 */
[----:B------:R-:W-:-:S03]  /*10190*/  @P0 SHF.R.U32.HI R0, RZ, c[0x0][0x4f0], R4 ;  /* 0x00013c00ff000a19 */ /* 0x000fc60000011604 */
[----:B------:R-:W-:Y:S01]  /*101a0*/  IMAD R4, R11, c[0x0][0x4e0], RZ ;  /* 0x000138000b047a24 */ /* 0x000fe200078e02ff */
[----:B------:R-:W-:Y:S02]  /*101b0*/  SHF.R.S32.HI R5, RZ, 0x1f, R0 ;  /* 0x0000001fff057819 */ /* 0x000fe40000011400 */
[----:B------:R-:W-:Y:S01]  /*101c0*/  IADD3 R8, P1, R0, R2, RZ ;  /* 0x0000000200087210 */ /* 0x000fe20007f3e0ff */
[----:B------:R-:W-:Y:S02]  /*101d0*/  IMAD R4, R15, c[0x0][0x4e4], R4 ;  /* 0x000139000f047a24 */ /* 0x000fe400078e0204 */
[----:B------:R-:W-:-:S03]  /*101e0*/  IMAD R2, R7, c[0x0][0x438], RZ ;  /* 0x00010e0007027a24 */ /* 0x000fc600078e02ff */
[----:B------:R-:W-:Y:S01]  /*101f0*/  IADD3.X R9, R5, R3, R4, P1, !PT ;  /* 0x0000000305097210 */ /* 0x000fe20000ffe404 */
[C---:B------:R-:W-:Y:S02]  /*10200*/  IMAD R4, R18.reuse, c[0x0][0x43c], R2 ;  /* 0x00010f0012047a24 */ /* 0x040fe400078e0202 */
[----:B------:R-:W-:-:S05]  /*10210*/  IMAD.WIDE.U32 R2, R18, c[0x0][0x438], RZ ;  /* 0x00010e0012027a25 */ /* 0x000fca00078e00ff */
[----:B------:R-:W-:Y:S01]  /*10220*/  IADD3 R3, R3, R4, RZ ;  /* 0x0000000403037210 */ /* 0x000fe20007ffe0ff */
[----:B------:R-:W-:-:S04]  /*10230*/  IMAD R4, R10, c[0x0][0x440], RZ ;  /* 0x000110000a047a24 */ /* 0x000fc800078e02ff */
[C---:B------:R-:W-:Y:S01]  /*10240*/  IMAD R5, R16.reuse, c[0x0][0x444], R4 ;  /* 0x0001110010057a24 */ /* 0x040fe200078e0204 */
[----:B------:R-:W1:Y:S01]  /*10250*/  S2R R18, SR_TID.X ;  /* 0x0000000000127919 */ /* 0x000e620000002100 */
[----:B------:R-:W-:Y:S01]  /*10260*/  IMAD.WIDE.U32 R2, R16, c[0x0][0x440], R2 ;  /* 0x0001100010027a25 */ /* 0x000fe200078e0002 */
[----:B------:R-:W-:Y:S02]  /*10270*/  IADD3 R4, -R0, RZ, RZ ;  /* 0x000000ff00047210 */ /* 0x000fe40007ffe1ff */
[----:B------:R-:W2:Y:S01]  /*10280*/  LDL R16, [R1+0x208] ;  /* 0x0002080001107983 */ /* 0x000ea20000100800 */
[----:B------:R-:W-:Y:S01]  /*10290*/  IMAD.IADD R3, R3, 0x1, R5 ;  /* 0x0000000103037824 */ /* 0x000fe200078e0205 */
[----:B------:R-:W-:Y:S01]  /*102a0*/  MOV R0, R6 ;  /* 0x0000000600007202 */ /* 0x000fe20000000f00 */
[----:B------:R-:W-:Y:S01]  /*102b0*/  IMAD R4, R4, c[0x0][0x4e8], R6 ;  /* 0x00013a0004047a24 */ /* 0x000fe200078e0206 */
[----:B------:R-:W-:Y:S01]  /*102c0*/  ULDC UR5, c[0x0][0x4e8] ;  /* 0x00013a0000057ab9 */ /* 0x000fe20000000800 */
[----:B------:R-:W-:Y:S01]  /*102d0*/  IMAD R7, R11, c[0x0][0x448], RZ ;  /* 0x000112000b077a24 */ /* 0x000fe200078e02ff */
[----:B------:R-:W-:Y:S01]  /*102e0*/  ULDC UR4, c[0x0][0x388] ;  /* 0x0000e20000047ab9 */ /* 0x000fe20000000800 */
[----:B------:R-:W-:Y:S01]  /*102f0*/  @P0 IMAD.HI.U32 R5, R6, c[0x0][0x4ec], RZ ;  /* 0x00013b0006050a27 */ /* 0x000fe200078e00ff */
[----:B------:R-:W-:Y:S01]  /*10300*/  SHF.R.S32.HI R10, RZ, 0x1f, R4 ;  /* 0x0000001fff0a7819 */ /* 0x000fe20000011404 */
[----:B------:R-:W-:-:S02]  /*10310*/  UIMAD UR4, UR5, UR4, URZ ;  /* 0x00000004050472a4 */ /* 0x000fc4000f8e023f */
[C---:B------:R-:W-:Y:S01]  /*10320*/  IMAD R7, R15.reuse, c[0x0][0x44c], R7 ;  /* 0x000113000f077a24 */ /* 0x040fe200078e0207 */
[----:B------:R-:W-:Y:S01]  /*10330*/  @P0 SHF.R.U32.HI R0, RZ, c[0x0][0x4f0], R5 ;  /* 0x00013c00ff000a19 */ /* 0x000fe20000011605 */
[----:B------:R-:W-:-:S03]  /*10340*/  IMAD.WIDE.U32 R2, R15, c[0x0][0x448], R2 ;  /* 0x000112000f027a25 */ /* 0x000fc600078e0002 */
[----:B------:R-:W-:Y:S01]  /*10350*/  SHF.R.S32.HI R11, RZ, 0x1f, R0 ;  /* 0x0000001fff0b7819 */ /* 0x000fe20000011400 */
[----:B------:R-:W-:Y:S02]  /*10360*/  IMAD R10, R10, c[0x0][0x4c8], RZ ;  /* 0x000132000a0a7a24 */ /* 0x000fe400078e02ff */
[----:B------:R-:W-:Y:S01]  /*10370*/  IMAD.IADD R3, R3, 0x1, R7 ;  /* 0x0000000103037824 */ /* 0x000fe200078e0207 */
[----:B-1----:R-:W-:Y:S01]  /*10380*/  SHF.R.S32.HI R15, RZ, 0x1f, R18 ;  /* 0x0000001fff0f7819 */ /* 0x002fe20000011412 */
[C---:B------:R-:W-:Y:S02]  /*10390*/  IMAD R10, R4.reuse, c[0x0][0x4cc], R10 ;  /* 0x00013300040a7a24 */ /* 0x040fe400078e020a */
[----:B------:R-:W-:Y:S01]  /*103a0*/  IMAD.WIDE.U32 R4, R4, c[0x0][0x4c8], R8 ;  /* 0x0001320004047a25 */ /* 0x000fe200078e0008 */
[----:B------:R-:W-:Y:S02]  /*103b0*/  LEA.HI R15, R15, R18, RZ, 0x5 ;  /* 0x000000120f0f7211 */ /* 0x000fe400078f28ff */
[C---:B------:R-:W-:Y:S01]  /*103c0*/  IADD3 R8, -R0.reuse, RZ, RZ ;  /* 0x000000ff00087210 */ /* 0x040fe20007ffe1ff */
[----:B------:R-:W-:Y:S01]  /*103d0*/  IMAD.WIDE.U32 R2, R0, c[0x0][0x430], R2 ;  /* 0x00010c0000027a25 */ /* 0x000fe200078e0002 */
[----:B------:R-:W-:-:S02]  /*103e0*/  LOP3.LUT R15, R15, 0xffffffe0, RZ, 0xc0, !PT ;  /* 0xffffffe00f0f7812 */ /* 0x000fc400078ec0ff */
[----:B------:R-:W-:Y:S01]  /*103f0*/  IADD3 R7, R5, R10, RZ ;  /* 0x0000000a05077210 */ /* 0x000fe20007ffe0ff */
[----:B------:R-:W-:Y:S01]  /*10400*/  IMAD R5, R11, c[0x0][0x430], RZ ;  /* 0x00010c000b057a24 */ /* 0x000fe200078e02ff */
[----:B------:R-:W-:Y:S01]  /*10410*/  LEA R9, P0, R4, c[0x0][0x4a8], 0x2 ;  /* 0x00012a0004097a11 */ /* 0x000fe200078010ff */
[----:B------:R-:W-:Y:S01]  /*10420*/  IMAD R8, R8, c[0x0][0x4e8], R6 ;  /* 0x00013a0008087a24 */ /* 0x000fe200078e0206 */
[----:B------:R-:W-:Y:S01]  /*10430*/  IADD3 R15, -R15, R18, RZ ;  /* 0x000000120f0f7210 */ /* 0x000fe20007ffe1ff */
[----:B------:R-:W-:Y:S01]  /*10440*/  IMAD R10, R0, c[0x0][0x434], R5 ;  /* 0x00010d00000a7a24 */ /* 0x000fe200078e0205 */
[----:B------:R-:W-:Y:S01]  /*10450*/  LEA.HI.X R7, R4, c[0x0][0x4ac], R7, 0x2, P0 ;  /* 0x00012b0004077a11 */ /* 0x000fe200000f1407 */
[----:B------:R1:W5:Y:S01]  /*10460*/  LDL R18, [R1+0x188] ;  /* 0x0001880001127983 */ /* 0x0003620000100800 */
[----:B------:R-:W-:Y:S01]  /*10470*/  LOP3.LUT P0, RZ, R15, 0x3, RZ, 0xc0, !PT ;  /* 0x000000030fff7812 */ /* 0x000fe2000780c0ff */
[----:B------:R-:W-:Y:S02]  /*10480*/  IMAD.IADD R3, R3, 0x1, R10 ;  /* 0x0000000103037824 */ /* 0x000fe400078e020a */
[----:B------:R1:W5:Y:S04]  /*10490*/  LDL R15, [R1+0xf8] ;  /* 0x0000f800010f7983 */ /* 0x0003680000100800 */
[----:B------:R-:W-:Y:S04]  /*104a0*/  SHFL.IDX PT, R4, R9, RZ, 0x1c1f ;  /* 0x001c1fff09047589 */ /* 0x000fe800000e0000 */
[----:B------:R3:W-:Y:S04]  /*104b0*/  SHFL.IDX PT, R6, R9, 0x1, 0x1c1f ;  /* 0x003c1f0009067f89 */ /* 0x0007e800000e0000 */
[----:B------:R-:W4:Y:S04]  /*104c0*/  SHFL.IDX PT, R5, R7, RZ, 0x1c1f ;  /* 0x001c1fff07057589 */ /* 0x000f2800000e0000 */
[----:B------:R-:W1:Y:S01]  /*104d0*/  SHFL.IDX PT, R7, R7, 0x1, 0x1c1f ;  /* 0x003c1f0007077f89 */ /* 0x000e6200000e0000 */
[----:B--2---:R-:W-:-:S03]  /*104e0*/  IADD3 R0, R16, R17, RZ ;  /* 0x0000001110007210 */ /* 0x004fc60007ffe0ff */
[----:B------:R2:W5:Y:S01]  /*104f0*/  LDL R17, [R1+0xfc] ;  /* 0x0000fc0001117983 */ /* 0x0005620000100800 */
[----:B---3--:R-:W-:-:S03]  /*10500*/  SHF.R.S32.HI R9, RZ, 0x1f, R8 ;  /* 0x0000001fff097819 */ /* 0x008fc60000011408 */
[----:B------:R2:W5:Y:S02]  /*10510*/  LDL R16, [R1+0x184] ;  /* 0x0001840001107983 */ /* 0x0005640000100800 */
[----:B------:R-:W-:Y:S01]  /*10520*/  IMAD R10, R9, c[0x0][0x428], RZ ;  /* 0x00010a00090a7a24 */ /* 0x000fe200078e02ff */
[----:B------:R-:W-:Y:S01]  /*10530*/  IADD3 R9, R0, 0x8, RZ ;  /* 0x0000000800097810 */ /* 0x000fe20007ffe0ff */
[----:B------:R-:W-:-:S04]  /*10540*/  IMAD.WIDE.U32 R2, R8, c[0x0][0x428], R2 ;  /* 0x00010a0008027a25 */ /* 0x000fc800078e0002 */
[----:B------:R-:W-:Y:S01]  /*10550*/  IMAD R10, R8, c[0x0][0x42c], R10 ;  /* 0x00010b00080a7a24 */ /* 0x000fe200078e020a */
[----:B------:R-:W-:Y:S02]  /*10560*/  ISETP.GE.OR P2, PT, R0, UR4, P0 ;  /* 0x0000000400007c0c */ /* 0x000fe40008746670 */
[----:B------:R-:W-:Y:S02]  /*10570*/  ISETP.GE.OR P1, PT, R9, UR4, P0 ;  /* 0x0000000409007c0c */ /* 0x000fe40008726670 */
[----:B------:R-:W-:Y:S02]  /*10580*/  IADD3 R3, R3, R10, RZ ;  /* 0x0000000a03037210 */ /* 0x000fe40007ffe0ff */
[----:B------:R-:W-:-:S04]  /*10590*/  LEA R11, P0, R2, c[0x0][0x400], 0x2 ;  /* 0x00010000020b7a11 */ /* 0x000fc800078010ff */
[----:B------:R-:W-:Y:S02]  /*105a0*/  LEA.HI.X R10, R2, c[0x0][0x404], R3, 0x2, P0 ;  /* 0x00010100020a7a11 */ /* 0x000fe400000f1403 */
[----:B------:R-:W-:Y:S01]  /*105b0*/  ISETP.GE.AND P0, PT, R0, UR4, PT ;  /* 0x0000000400007c0c */ /* 0x000fe2000bf06270 */
[----:B----4-:R2:W-:Y:S01]  /*105c0*/  @!P2 ST.E [R4.64], R13 ;  /* 0x0000000d0400a985 */ /* 0x0105e2000c101906 */
[----:B------:R-:W-:Y:S03]  /*105d0*/  BSSY B0, `(.L_x_1075) ;  /* 0x0000086000007945 */ /* 0x000fe60003800000 */
[----:B-1----:R2:W-:Y:S01]  /*105e0*/  @!P1 ST.E [R6.64], R12 ;  /* 0x0000000c06009985 */ /* 0x0025e2000c101906 */
[----:B------:R-:W-:-:S03]  /*105f0*/  ISETP.GE.AND P1, PT, R9, UR4, PT ;  /* 0x0000000409007c0c */ /* 0x000fc6000bf26270 */
[----:B------:R2:W1:Y:S01]  /*10600*/  SHFL.IDX PT, R2, R11, RZ, 0x1c1f ;  /* 0x001c1fff0b027589 */ /* 0x00046200000e0000 */
[----:B------:R-:W-:-:S03]  /*10610*/  P2R R0, PR, RZ, 0x2 ;  /* 0x00000002ff007803 */ /* 0x000fc60000000000 */
[----:B------:R2:W3:Y:S01]  /*10620*/  SHFL.IDX PT, R3, R10, RZ, 0x1c1f ;  /* 0x001c1fff0a037589 */ /* 0x0004e200000e0000 */
[----:B------:R-:W-:Y:S05]  /*10630*/  @P0 BRA `(.L_x_1076) ;  /* 0x000007f000000947 */ /* 0x000fea0003800000 */
[----:B------:R-:W-:Y:S02]  /*10640*/  ISETP.GE.AND P1, PT, R204, c[0x0][0x3c8], PT ;  /* 0x0000f200cc007a0c */ /* 0x000fe40003f26270 */
[----:B------:R-:W-:Y:S02]  /*10650*/  ISETP.GE.AND P0, PT, R206, c[0x0][0x3c8], PT ;  /* 0x0000f200ce007a0c */ /* 0x000fe40003f06270 */
[----:B------:R-:W-:Y:S02]  /*10660*/  ISETP.GE.AND P2, PT, R202, c[0x0][0x3c8], PT ;  /* 0x0000f200ca007a0c */ /* 0x000fe40003f46270 */
[----:B------:R-:W-:Y:S02]  /*10670*/  ISETP.GE.AND P4, PT, R200, c[0x0][0x3c8], PT ;  /* 0x0000f200c8007a0c */ /* 0x000fe40003f86270 */
[----:B------:R-:W-:Y:S02]  /*10680*/  ISETP.GE.AND P5, PT, R196, c[0x0][0x3c8], PT ;  /* 0x0000f200c4007a0c */ /* 0x000fe40003fa6270 */
[----:B------:R-:W-:-:S03]  /*10690*/  ISETP.GE.AND P6, PT, R21, c[0x0][0x3c8], PT ;  /* 0x0000f20015007a0c */ /* 0x000fc60003fc6270 */
[----:B-12---:R-:W-:Y:S02]  /*106a0*/  @!P1 LEA R4, P3, R204, R2, 0x2 ;  /* 0x00000002cc049211 */ /* 0x006fe400078610ff */
[----:B---3--:R-:W-:Y:S02]  /*106b0*/  @!P0 IMAD.WIDE R6, R206, 0x4, R2 ;  /* 0x00000004ce068825 */ /* 0x008fe400078e0202 */
[----:B------:R-:W-:Y:S02]  /*106c0*/  @!P1 LEA.HI.X R5, R204, R3, R205, 0x2, P3 ;  /* 0x00000003cc059211 */ /* 0x000fe400018f14cd */
[----:B------:R-:W-:Y:S01]  /*106d0*/  ISETP.GE.AND P3, PT, R198, c[0x0][0x3c8], PT ;  /* 0x0000f200c6007a0c */ /* 0x000fe20003f66270 */
[----:B------:R1:W-:Y:S04]  /*106e0*/  @!P0 ST.E.64 [R6.64], R164 ;  /* 0x000000a406008985 */ /* 0x0003e8000c101b06 */
[----:B------:R2:W-:Y:S01]  /*106f0*/  @!P1 ST.E.64 [R4.64], R160 ;  /* 0x000000a004009985 */ /* 0x0005e2000c101b06 */
[----:B------:R-:W-:-:S02]  /*10700*/  ISETP.GE.AND P1, PT, R194, c[0x0][0x3c8], PT ;  /* 0x0000f200c2007a0c */ /* 0x000fc40003f26270 */
[----:B-1----:R-:W-:-:S04]  /*10710*/  @!P2 LEA R6, P0, R202, R2, 0x2 ;  /* 0x00000002ca06a211 */ /* 0x002fc800078010ff */
[----:B------:R-:W-:Y:S02]  /*10720*/  @!P2 LEA.HI.X R7, R202, R3, R203, 0x2, P0 ;  /* 0x00000003ca07a211 */ /* 0x000fe400000f14cb */
[----:B--2---:R-:W-:-:S03]  /*10730*/  @!P4 LEA R4, P0, R200, R2, 0x2 ;  /* 0x00000002c804c211 */ /* 0x004fc600078010ff */
[----:B------:R1:W-:Y:S01]  /*10740*/  @!P2 ST.E.64 [R6.64], R156 ;  /* 0x0000009c0600a985 */ /* 0x0003e2000c101b06 */
[----:B------:R-:W-:Y:S02]  /*10750*/  @!P4 LEA.HI.X R5, R200, R3, R201, 0x2, P0 ;  /* 0x00000003c805c211 */ /* 0x000fe400000f14c9 */
[----:B------:R-:W-:-:S03]  /*10760*/  ISETP.GE.AND P2, PT, R190, c[0x0][0x3c8], PT ;  /* 0x0000f200be007a0c */ /* 0x000fc60003f46270 */
[----:B------:R2:W-:Y:S01]  /*10770*/  @!P4 ST.E.64 [R4.64], R152 ;  /* 0x000000980400c985 */ /* 0x0005e2000c101b06 */
[----:B------:R-:W-:Y:S02]  /*10780*/  ISETP.GE.AND P4, PT, R192, c[0x0][0x3c8], PT ;  /* 0x0000f200c0007a0c */ /* 0x000fe40003f86270 */
        /* <DEDUP_REMOVED lines=12> */
[----:B------:R-:W-:Y:S02]  /*10850*/  ISETP.GE.AND P1, PT, R186, c[0x0][0x3c8], PT ;  /* 0x0000f200ba007a0c */ /* 0x000fe40003f26270 */
[----:B------:R-:W-:-:S05]  /*10860*/  @!P4 LEA.HI.X R5, R192, R3, R193, 0x2, P0 ;  /* 0x00000003c005c211 */ /* 0x000fca00000f14c1 */
        /* <DEDUP_REMOVED lines=72> */
[----:B-1----:R-:W-:-:S04]  /*10cf0*/  @!P2 LEA R6, P1, R25, R2, 0x2 ;  /* 0x000000021906a211 */ /* 0x002fc800078210ff */
[-C--:B------:R-:W-:Y:S02]  /*10d00*/  @!P2 LEA.HI.X R7, R25, R3.reuse, R26, 0x2, P1 ;  /* 0x000000031907a211 */ /* 0x080fe400008f141a */
[----:B-----5:R-:W-:Y:S02]  /*10d10*/  ISETP.GE.AND P1, PT, R15, c[0x0][0x3c8], PT ;  /* 0x0000f2000f007a0c */ /* 0x020fe40003f26270 */
[-C--:B--2---:R-:W-:Y:S01]  /*10d20*/  @!P5 LEA R4, P0, R23, R2.reuse, 0x2 ;  /* 0x000000021704d211 */ /* 0x084fe200078010ff */
[----:B------:R1:W-:Y:S01]  /*10d30*/  @!P2 ST.E.64 [R6.64], R108 ;  /* 0x0000006c0600a985 */ /* 0x0003e2000c101b06 */
[----:B------:R-:W-:Y:S02]  /*10d40*/  ISETP.GE.AND P2, PT, R17, c[0x0][0x3c8], PT ;  /* 0x0000f20011007a0c */ /* 0x000fe40003f46270 */
[----:B------:R-:W-:Y:S02]  /*10d50*/  @!P5 LEA.HI.X R5, R23, R3, R24, 0x2, P0 ;  /* 0x000000031705d211 */ /* 0x000fe400000f1418 */
[----:B------:R-:W-:-:S03]  /*10d60*/  @!P6 LEA R8, P0, R21, R2, 0x2 ;  /* 0x000000021508e211 */ /* 0x000fc600078010ff */
[----:B------:R2:W-:Y:S01]  /*10d70*/  @!P5 ST.E.64 [R4.64], R112 ;  /* 0x000000700400d985 */ /* 0x0005e2000c101b06 */
[----:B------:R-:W-:-:S05]  /*10d80*/  @!P6 LEA.HI.X R9, R21, R3, R22, 0x2, P0 ;  /* 0x000000031509e211 */ /* 0x000fca00000f1416 */
[----:B------:R3:W-:Y:S01]  /*10d90*/  @!P6 ST.E.64 [R8.64], R116 ;  /* 0x000000740800e985 */ /* 0x0007e2000c101b06 */
[----:B-1----:R-:W-:-:S04]  /*10da0*/  @!P3 LEA R6, P0, R19, R2, 0x2 ;  /* 0x000000021306b211 */ /* 0x002fc800078010ff */
[----:B------:R-:W-:Y:S02]  /*10db0*/  @!P3 LEA.HI.X R7, R19, R3, R20, 0x2, P0 ;  /* 0x000000031307b211 */ /* 0x000fe400000f1414 */
[----:B--2---:R-:W-:-:S03]  /*10dc0*/  @!P2 LEA R4, P0, R17, R2, 0x2 ;  /* 0x000000021104a211 */ /* 0x004fc600078010ff */
[----:B------:R3:W-:Y:S01]  /*10dd0*/  @!P3 ST.E.64 [R6.64], R120 ;  /* 0x000000780600b985 */ /* 0x0007e2000c101b06 */
[----:B------:R-:W-:Y:S02]  /*10de0*/  @!P2 LEA.HI.X R5, R17, R3, R18, 0x2, P0 ;  /* 0x000000031105a211 */ /* 0x000fe400000f1412 */
[----:B------:R-:W-:-:S03]  /*10df0*/  @!P1 LEA R2, P0, R15, R2, 0x2 ;  /* 0x000000020f029211 */ /* 0x000fc600078010ff */
[----:B------:R3:W-:Y:S01]  /*10e00*/  @!P2 ST.E.64 [R4.64], R124 ;  /* 0x0000007c0400a985 */ /* 0x0007e2000c101b06 */
[----:B------:R-:W-:-:S05]  /*10e10*/  @!P1 LEA.HI.X R3, R15, R3, R16, 0x2, P0 ;  /* 0x000000030f039211 */ /* 0x000fca00000f1410 */
[----:B------:R3:W-:Y:S04]  /*10e20*/  @!P1 ST.E.64 [R2.64], R128 ;  /* 0x0000008002009985 */ /* 0x0007e8000c101b06 */
.L_x_1076:
[----:B------:R-:W-:Y:S05]  /*10e30*/  BSYNC B0 ;  /* 0x0000000000007941 */ /* 0x000fea0003800000 */
.L_x_1075:
[----:B------:R-:W-:Y:S01]  /*10e40*/  ISETP.NE.AND P0, PT, R0, RZ, PT ;  /* 0x000000ff0000720c */ /* 0x000fe20003f05270 */
[----:B---3--:R3:W4:Y:S04]  /*10e50*/  SHFL.IDX PT, R3, R10, 0x1, 0x1c1f ;  /* 0x003c1f000a037f89 */ /* 0x00872800000e0000 */
[----:B-1----:R3:W1:Y:S08]  /*10e60*/  SHFL.IDX PT, R2, R11, 0x1, 0x1c1f ;  /* 0x003c1f000b027f89 */ /* 0x00267000000e0000 */
[----:B------:R-:W-:Y:S05]  /*10e70*/  @P0 BRA `(.L_x_1077) ;  /* 0x00000ad000000947 */ /* 0x000fea0003800000 */
[----:B------:R-:W-:Y:S02]  /*10e80*/  ISETP.GE.AND P0, PT, R206, c[0x0][0x3c8], PT ;  /* 0x0000f200ce007a0c */ /* 0x000fe40003f06270 */
[----:B------:R-:W-:-:S02]  /*10e90*/  ISETP.GE.AND P1, PT, R204, c[0x0][0x3c8], PT ;  /* 0x0000f200cc007a0c */ /* 0x000fc40003f26270 */
[----:B------:R-:W-:Y:S02]  /*10ea0*/  ISETP.GE.AND P2, PT, R202, c[0x0][0x3c8], PT ;  /* 0x0000f200ca007a0c */ /* 0x000fe40003f46270 */
[----:B------:R-:W-:Y:S02]  /*10eb0*/  ISETP.GE.AND P4, PT, R200, c[0x0][0x3c8], PT ;  /* 0x0000f200c8007a0c */ /* 0x000fe40003f86270 */
[----:B------:R-:W-:-:S05]  /*10ec0*/  ISETP.GE.AND P6, PT, R27, c[0x0][0x3c8], PT ;  /* 0x0000f2001b007a0c */ /* 0x000fca0003fc6270 */
[----:B-12-4-:R-:W-:Y:S02]  /*10ed0*/  @!P0 IMAD.WIDE R6, R206, 0x4, R2 ;  /* 0x00000004ce068825 */ /* 0x016fe400078e0202 */
[----:B------:R-:W-:-:S03]  /*10ee0*/  @!P1 LEA R4, P5, R204, R2, 0x2 ;  /* 0x00000002cc049211 */ /* 0x000fc600078a10ff */
[----:B------:R1:W-:Y:S01]  /*10ef0*/  @!P0 ST.E.64 [R6.64], R166 ;  /* 0x000000a606008985 */ /* 0x0003e2000c101b06 */
[----:B------:R-:W-:Y:S02]  /*10f00*/  ISETP.GE.AND P0, PT, R198, c[0x0][0x3c8], PT ;  /* 0x0000f200c6007a0c */ /* 0x000fe40003f06270 */
[----:B------:R-:W-:-:S05]  /*10f10*/  @!P1 LEA.HI.X R5, R204, R3, R205, 0x2, P5 ;  /* 0x00000003cc059211 */ /* 0x000fca00028f14cd */
[----:B------:R2:W-:Y:S01]  /*10f20*/  @!P1 ST.E.64 [R4.64], R162 ;  /* 0x000000a204009985 */ /* 0x0005e2000c101b06 */
[----:B------:R-:W-:Y:S02]  /*10f30*/  ISETP.GE.AND P1, PT, R196, c[0x0][0x3c8], PT ;  /* 0x0000f200c4007a0c */ /* 0x000fe40003f26270 */
[----:B-1----:R-:W-:-:S04]  /*10f40*/  @!P2 LEA R6, P3, R202, R2, 0x2 ;  /* 0x00000002ca06a211 */ /* 0x002fc800078610ff */
[-C--:B------:R-:W-:Y:S02]  /*10f50*/  @!P2 LEA.HI.X R7, R202, R3.reuse, R203, 0x2, P3 ;  /* 0x00000003ca07a211 */ /* 0x080fe400018f14cb */
[----:B------:R-:W-:Y:S02]  /*10f60*/  ISETP.GE.AND P3, PT, R194, c[0x0][0x3c8], PT ;  /* 0x0000f200c2007a0c */ /* 0x000fe40003f66270 */
[C---:B--2---:R-:W-:Y:S01]  /*10f70*/  @!P4 LEA R4, P5, R200.reuse, R2, 0x2 ;  /* 0x00000002c804c211 */ /* 0x044fe200078a10ff */
[----:B------:R1:W-:Y:S03]  /*10f80*/  @!P2 ST.E.64 [R6.64], R158 ;  /* 0x0000009e0600a985 */ /* 0x0003e6000c101b06 */
        /* <DEDUP_REMOVED lines=12> */
[----:B------:R-:W-:Y:S02]  /*11050*/  ISETP.GE.AND P2, PT, R188, c[0x0][0x3c8], PT ;  /* 0x0000f200bc007a0c */ /* 0x000fe40003f46270 */
[----:B--2---:R-:W-:Y:S01]  /*11060*/  @!P4 LEA R4, P5, R192, R2, 0x2 ;  /* 0x00000002c004c211 */ /* 0x004fe200078a10ff */
        /* <DEDUP_REMOVED lines=48> */
[CC--:B--2---:R-:W-:Y:S01]  /*11370*/  @!P4 LEA R4, P5, R168.reuse, R2.reuse, 0x2 ;  /* 0x00000002a804c211 */ /* 0x0c4fe200078a10ff */
[----:B------:R1:W-:Y:S01]  /*11380*/  @!P0 ST.E.64 [R6.64], R78 ;  /* 0x0000004e06008985 */ /* 0x0003e2000c101b06 */
[C---:B------:R-:W-:Y:S02]  /*11390*/  @!P3 LEA R8, P0, R133.reuse, R2, 0x2 ;  /* 0x000000028508b211 */ /* 0x040fe400078010ff */
[-C--:B------:R-:W-:Y:S02]  /*113a0*/  @!P4 LEA.HI.X R5, R168, R3.reuse, R169, 0x2, P5 ;  /* 0x00000003a805c211 */ /* 0x080fe400028f14a9 */
[----:B------:R-:W-:-:S02]  /*113b0*/  @!P3 LEA.HI.X R9, R133, R3, R134, 0x2, P0 ;  /* 0x000000038509b211 */ /* 0x000fc400000f1486 */
[----:B------:R-:W-:Y:S01]  /*113c0*/  ISETP.GE.AND P0, PT, R31, c[0x0][0x3c8], PT ;  /* 0x0000f2001f007a0c */ /* 0x000fe20003f06270 */
[----:B------:R2:W-:Y:S01]  /*113d0*/  @!P4 ST.E.64 [R4.64], R82 ;  /* 0x000000520400c985 */ /* 0x0005e2000c101b06 */
[----:B------:R-:W-:-:S03]  /*113e0*/  ISETP.GE.AND P4, PT, R29, c[0x0][0x3c8], PT ;  /* 0x0000f2001d007a0c */ /* 0x000fc60003f86270 */
[----:B------:R4:W-:Y:S01]  /*113f0*/  @!P3 ST.E.64 [R8.64], R86 ;  /* 0x000000560800b985 */ /* 0x0009e2000c101b06 */
[----:B-1----:R-:W-:-:S04]  /*11400*/  @!P2 LEA R6, P5, R35, R2, 0x2 ;  /* 0x000000022306a211 */ /* 0x002fc800078a10ff */
[-C--:B------:R-:W-:Y:S02]  /*11410*/  @!P2 LEA.HI.X R7, R35, R3.reuse, R132, 0x2, P5 ;  /* 0x000000032307a211 */ /* 0x080fe400028f1484 */
[----:B------:R-:W-:Y:S02]  /*11420*/  ISETP.GE.AND P5, PT, R25, c[0x0][0x3c8], PT ;  /* 0x0000f20019007a0c */ /* 0x000fe40003fa6270 */
[-C--:B--2---:R-:W-:Y:S01]  /*11430*/  @!P1 LEA R4, P3, R33, R2.reuse, 0x2 ;  /* 0x0000000221049211 */ /* 0x084fe200078610ff */
[----:B------:R1:W-:Y:S01]  /*11440*/  @!P2 ST.E.64 [R6.64], R90 ;  /* 0x0000005a0600a985 */ /* 0x0003e2000c101b06 */
[----:B----4-:R-:W-:Y:S02]  /*11450*/  @!P0 LEA R8, P2, R31, R2, 0x2 ;  /* 0x000000021f088211 */ /* 0x010fe400078410ff */
[-C--:B------:R-:W-:Y:S02]  /*11460*/  @!P1 LEA.HI.X R5, R33, R3.reuse, R34, 0x2, P3 ;  /* 0x0000000321059211 */ /* 0x080fe400018f1422 */
[----:B------:R-:W-:-:S02]  /*11470*/  @!P0 LEA.HI.X R9, R31, R3, R32, 0x2, P2 ;  /* 0x000000031f098211 */ /* 0x000fc400010f1420 */
[----:B------:R-:W-:Y:S01]  /*11480*/  ISETP.GE.AND P3, PT, R23, c[0x0][0x3c8], PT ;  /* 0x0000f20017007a0c */ /* 0x000fe20003f66270 */
[----:B------:R2:W-:Y:S04]  /*11490*/  @!P1 ST.E.64 [R4.64], R94 ;  /* 0x0000005e04009985 */ /* 0x0005e8000c101b06 */
[----:B------:R-:W-:Y:S01]  /*114a0*/  @!P0 ST.E.64 [R8.64], R98 ;  /* 0x0000006208008985 */ /* 0x000fe2000c101b06 */
[----:B-----5:R-:W-:Y:S02]  /*114b0*/  ISETP.GE.AND P0, PT, R17, c[0x0][0x3c8], PT ;  /* 0x0000f20011007a0c */ /* 0x020fe40003f06270 */
[----:B-1----:R-:W-:-:S04]  /*114c0*/  @!P6 LEA R6, P2, R27, R2, 0x2 ;  /* 0x000000021b06e211 */ /* 0x002fc800078410ff */
[----:B------:R-:W-:Y:S02]  /*114d0*/  @!P6 LEA.HI.X R7, R27, R3, R28, 0x2, P2 ;  /* 0x000000031b07e211 */ /* 0x000fe400010f141c */
[----:B------:R-:W-:Y:S02]  /*114e0*/  ISETP.GE.AND P2, PT, R21, c[0x0][0x3c8], PT ;  /* 0x0000f20015007a0c */ /* 0x000fe40003f46270 */
[----:B--2---:R-:W-:-:S04]  /*114f0*/  @!P4 LEA R4, P1, R29, R2, 0x2 ;  /* 0x000000021d04c211 */ /* 0x004fc800078210ff */
[----:B------:R-:W-:Y:S02]  /*11500*/  @!P4 LEA.HI.X R5, R29, R3, R30, 0x2, P1 ;  /* 0x000000031d05c211 */ /* 0x000fe400008f141e */
[----:B------:R-:W-:-:S03]  /*11510*/  ISETP.GE.AND P1, PT, R19, c[0x0][0x3c8], PT ;  /* 0x0000f20013007a0c */ /* 0x000fc60003f26270 */
[----:B------:R1:W-:Y:S04]  /*11520*/  @!P4 ST.E.64 [R4.64], R102 ;  /* 0x000000660400c985 */ /* 0x0003e8000c101b06 */
[----:B------:R2:W-:Y:S01]  /*11530*/  @!P6 ST.E.64 [R6.64], R106 ;  /* 0x0000006a0600e985 */ /* 0x0005e2000c101b06 */
[----:B---3--:R-:W-:-:S04]  /*11540*/  @!P3 LEA R10, P6, R23, R2, 0x2 ;  /* 0x00000002170ab211 */ /* 0x008fc800078c10ff */
[----:B------:R-:W-:Y:S02]  /*11550*/  @!P3 LEA.HI.X R11, R23, R3, R24, 0x2, P6 ;  /* 0x00000003170bb211 */ /* 0x000fe400030f1418 */
[----:B-1----:R-:W-:-:S04]  /*11560*/  @!P5 LEA R4, P4, R25, R2, 0x2 ;  /* 0x000000021904d211 */ /* 0x002fc800078810ff */
[----:B------:R-:W-:Y:S02]  /*11570*/  @!P5 LEA.HI.X R5, R25, R3, R26, 0x2, P4 ;  /* 0x000000031905d211 */ /* 0x000fe400020f141a */
[----:B------:R-:W-:-:S03]  /*11580*/  @!P2 LEA R8, P4, R21, R2, 0x2 ;  /* 0x000000021508a211 */ /* 0x000fc600078810ff */
[----:B------:R1:W-:Y:S01]  /*11590*/  @!P5 ST.E.64 [R4.64], R110 ;  /* 0x0000006e0400d985 */ /* 0x0003e2000c101b06 */
[----:B--2---:R-:W-:Y:S02]  /*115a0*/  @!P1 LEA R6, P5, R19, R2, 0x2 ;  /* 0x0000000213069211 */ /* 0x004fe400078a10ff */
[-C--:B------:R-:W-:Y:S01]  /*115b0*/  @!P2 LEA.HI.X R9, R21, R3.reuse, R22, 0x2, P4 ;  /* 0x000000031509a211 */ /* 0x080fe200020f1416 */
[----:B------:R2:W-:Y:S01]  /*115c0*/  @!P3 ST.E.64 [R10.64], R114 ;  /* 0x000000720a00b985 */ /* 0x0005e2000c101b06 */
[----:B------:R-:W-:-:S03]  /*115d0*/  @!P1 LEA.HI.X R7, R19, R3, R20, 0x2, P5 ;  /* 0x0000000313079211 */ /* 0x000fc600028f1414 */
[----:B------:R2:W-:Y:S04]  /*115e0*/  @!P2 ST.E.64 [R8.64], R118 ;  /* 0x000000760800a985 */ /* 0x0005e8000c101b06 */
[----:B------:R2:W-:Y:S01]  /*115f0*/  @!P1 ST.E.64 [R6.64], R122 ;  /* 0x0000007a06009985 */ /* 0x0005e2000c101b06 */
[----:B-1----:R-:W-:-:S04]  /*11600*/  @!P0 LEA R4, P4, R17, R2, 0x2 ;  /* 0x0000000211048211 */ /* 0x002fc800078810ff */
[----:B------:R-:W-:-:S05]  /*11610*/  @!P0 LEA.HI.X R5, R17, R3, R18, 0x2, P4 ;  /* 0x0000000311058211 */ /* 0x000fca00020f1412 */
[----:B------:R2:W-:Y:S01]  /*11620*/  @!P0 ST.E.64 [R4.64], R126 ;  /* 0x0000007e04008985 */ /* 0x0005e2000c101b06 */
[----:B------:R-:W-:-:S13]  /*11630*/  ISETP.GE.AND P0, PT, R15, c[0x0][0x3c8], PT ;  /* 0x0000f2000f007a0c */ /* 0x000fda0003f06270 */
[----:B------:R-:W-:Y:S05]  /*11640*/  @P0 BRA `(.L_x_1077) ;  /* 0x0000030000000947 */ /* 0x000fea0003800000 */
[----:B------:R-:W-:-:S04]  /*11650*/  LEA R2, P0, R15, R2, 0x2 ;  /* 0x000000020f027211 */ /* 0x000fc800078010ff */
[----:B------:R-:W-:-:S05]  /*11660*/  LEA.HI.X R3, R15, R3, R16, 0x2, P0 ;  /* 0x000000030f037211 */ /* 0x000fca00000f1410 */
[----:B------:R1:W-:Y:S01]  /*11670*/  ST.E.64 [R2.64], R130 ;  /* 0x0000008202007985 */ /* 0x0003e2000c101b06 */
[----:B------:R-:W-:Y:S05]  /*11680*/  BRA `(.L_x_1077) ;  /* 0x000002c000007947 */ /* 0x000fea0003800000 */
.L_x_1073:
[----:B------:R-:W2:Y:S02]  /*11690*/  S2R R4, SR_TID.X ;  /* 0x0000000000047919 */ /* 0x000ea40000002100 */
[----:B--2---:R-:W-:-:S13]  /*116a0*/  ISETP.GT.AND P0, PT, R4, 0x7f, PT ;  /* 0x0000007f0400780c */ /* 0x004fda0003f04270 */
[----:B------:R-:W-:Y:S05]  /*116b0*/  @P0 BRA `(.L_x_1077) ;  /* 0x0000029000000947 */ /* 0x000fea0003800000 */
[----:B------:R-:W2:Y:S01]  /*116c0*/  LDL.LU R3, [R1+0xf0] ;  /* 0x0000f00001037983 */ /* 0x000ea20000300800 */
[----:B---3--:R-:W-:-:S05]  /*116d0*/  MOV R2, c[0x0][0x4e8] ;  /* 0x00013a0000027a02 */ /* 0x008fca0000000f00 */
[----:B------:R-:W-:Y:S01]  /*116e0*/  IMAD R0, R2, c[0x0][0x388], RZ ;  /* 0x0000e20002007a24 */ /* 0x000fe200078e02ff */
[----:B--2---:R-:W-:-:S04]  /*116f0*/  IADD3 R6, R3, R4, RZ ;  /* 0x0000000403067210 */ /* 0x004fc80007ffe0ff */
[----:B------:R-:W-:-:S13]  /*11700*/  ISETP.GE.AND P0, PT, R6, R0, PT ;  /* 0x000000000600720c */ /* 0x000fda0003f06270 */
[----:B------:R-:W-:Y:S05]  /*11710*/  @P0 BRA `(.L_x_1077) ;  /* 0x0000023000000947 */ /* 0x000fea0003800000 */
[----:B------:R-:W2:Y:S04]  /*11720*/  LDL.LU R3, [R1+0xe4] ;  /* 0x0000e40001037983 */ /* 0x000ea80000300800 */
[----:B------:R-:W3:Y:S04]  /*11730*/  LDL.LU R9, [R1+0xe0] ;  /* 0x0000e00001097983 */ /* 0x000ee80000300800 */
[----:B------:R-:W4:Y:S01]  /*11740*/  LDL.LU R8, [R1+0xe8] ;  /* 0x0000e80001087983 */ /* 0x000f220000300800 */
[----:B------:R-:W-:-:S13]  /*11750*/  ISETP.NE.AND P0, PT, R2, 0x1, PT ;  /* 0x000000010200780c */ /* 0x000fda0003f05270 */
[----:B-1----:R-:W-:Y:S01]  /*11760*/  @P0 IMAD.HI.U32 R7, R6, c[0x0][0x4ec], RZ ;  /* 0x00013b0006070a27 */ /* 0x002fe200078e00ff */
[----:B--2---:R-:W-:Y:S02]  /*11770*/  SHF.R.S32.HI R0, RZ, 0x1f, R3 ;  /* 0x0000001fff007819 */ /* 0x004fe40000011403 */
[----:B---3--:R-:W-:-:S03]  /*11780*/  SHF.R.S32.HI R5, RZ, 0x1f, R9 ;  /* 0x0000001fff057819 */ /* 0x008fc60000011409 */
[----:B------:R-:W-:-:S04]  /*11790*/  IMAD R0, R0, c[0x0][0x4d0], RZ ;  /* 0x0001340000007a24 */ /* 0x000fc800078e02ff */
[C---:B------:R-:W-:Y:S01]  /*117a0*/  IMAD R4, R3.reuse, c[0x0][0x4d4], R0 ;  /* 0x0001350003047a24 */ /* 0x040fe200078e0200 */
[----:B------:R-:W-:Y:S01]  /*117b0*/  MOV R0, R6 ;  /* 0x0000000600007202 */ /* 0x000fe20000000f00 */
[----:B------:R-:W-:Y:S01]  /*117c0*/  IMAD.WIDE.U32 R2, R3, c[0x0][0x4d0], RZ ;  /* 0x0001340003027a25 */ /* 0x000fe200078e00ff */
[----:B------:R-:W-:-:S03]  /*117d0*/  @P0 SHF.R.U32.HI R0, RZ, c[0x0][0x4f0], R7 ;  /* 0x00013c00ff000a19 */ /* 0x000fc60000011607 */
[----:B------:R-:W-:Y:S01]  /*117e0*/  IMAD R5, R5, c[0x0][0x4d8], RZ ;  /* 0x0001360005057a24 */ /* 0x000fe200078e02ff */
[----:B------:R-:W-:Y:S02]  /*117f0*/  IADD3 R3, R3, R4, RZ ;  /* 0x0000000403037210 */ /* 0x000fe40007ffe0ff */
[----:B----4-:R-:W-:Y:S01]  /*11800*/  SHF.R.S32.HI R4, RZ, 0x1f, R8 ;  /* 0x0000001fff047819 */ /* 0x010fe20000011408 */
[C---:B------:R-:W-:Y:S01]  /*11810*/  IMAD R7, R9.reuse, c[0x0][0x4dc], R5 ;  /* 0x0001370009077a24 */ /* 0x040fe200078e0205 */
[----:B------:R-:W-:Y:S01]  /*11820*/  IADD3 R5, -R0, RZ, RZ ;  /* 0x000000ff00057210 */ /* 0x000fe20007ffe1ff */
[----:B------:R-:W-:-:S05]  /*11830*/  IMAD.WIDE.U32 R2, R9, c[0x0][0x4d8], R2 ;  /* 0x0001360009027a25 */ /* 0x000fca00078e0002 */
[----:B------:R-:W-:Y:S01]  /*11840*/  IADD3 R3, R3, R7, RZ ;  /* 0x0000000703037210 */ /* 0x000fe20007ffe0ff */
[----:B------:R-:W-:Y:S02]  /*11850*/  IMAD R7, R4, c[0x0][0x4e0], RZ ;  /* 0x0001380004077a24 */ /* 0x000fe400078e02ff */
[----:B------:R-:W-:Y:S02]  /*11860*/  IMAD R4, R5, c[0x0][0x4e8], R6 ;  /* 0x00013a0005047a24 */ /* 0x000fe400078e0206 */
[----:B------:R-:W-:-:S03]  /*11870*/  IMAD.WIDE.U32 R2, R8, c[0x0][0x4e0], R2 ;  /* 0x0001380008027a25 */ /* 0x000fc600078e0002 */
[----:B------:R-:W-:Y:S01]  /*11880*/  SHF.R.S32.HI R5, RZ, 0x1f, R4 ;  /* 0x0000001fff057819 */ /* 0x000fe20000011404 */
[----:B------:R-:W-:Y:S01]  /*11890*/  IMAD R6, R8, c[0x0][0x4e4], R7 ;  /* 0x0001390008067a24 */ /* 0x000fe200078e0207 */
[----:B------:R-:W-:Y:S02]  /*118a0*/  SHF.R.S32.HI R7, RZ, 0x1f, R0 ;  /* 0x0000001fff077819 */ /* 0x000fe40000011400 */
[----:B------:R-:W-:Y:S01]  /*118b0*/  IADD3 R2, P0, R0, R2, RZ ;  /* 0x0000000200027210 */ /* 0x000fe20007f1e0ff */
[----:B------:R-:W-:-:S03]  /*118c0*/  IMAD R0, R5, c[0x0][0x4c8], RZ ;  /* 0x0001320005007a24 */ /* 0x000fc600078e02ff */
[----:B------:R-:W-:Y:S01]  /*118d0*/  IADD3.X R3, R7, R3, R6, P0, !PT ;  /* 0x0000000307037210 */ /* 0x000fe200007fe406 */
[----:B------:R-:W-:-:S04]  /*118e0*/  IMAD R0, R4, c[0x0][0x4cc], R0 ;  /* 0x0001330004007a24 */ /* 0x000fc800078e0200 */
[----:B------:R-:W-:-:S05]  /*118f0*/  IMAD.WIDE.U32 R2, R4, c[0x0][0x4c8], R2 ;  /* 0x0001320004027a25 */ /* 0x000fca00078e0002 */
[----:B------:R-:W-:Y:S02]  /*11900*/  IADD3 R0, R3, R0, RZ ;  /* 0x0000000003007210 */ /* 0x000fe40007ffe0ff */
[----:B------:R-:W-:-:S04]  /*11910*/  LEA R4, P0, R2, c[0x0][0x4a8], 0x2 ;  /* 0x00012a0002047a11 */ /* 0x000fc800078010ff */
[----:B------:R-:W-:Y:S02]  /*11920*/  LEA.HI.X R5, R2, c[0x0][0x4ac], R0, 0x2, P0 ;  /* 0x00012b0002057a11 */ /* 0x000fe400000f1400 */
[----:B------:R-:W-:-:S05]  /*11930*/  MOV R0, 0xff800000 ;  /* 0xff80000000007802 */ /* 0x000fca0000000f00 */
[----:B------:R1:W-:Y:S02]  /*11940*/  STG.E [R4.64], R0 ;  /* 0x0000000004007986 */ /* 0x0003e4000c101906 */
.L_x_1077:
[----:B------:R-:W-:Y:S05]  /*11950*/  BSYNC B1 ;  /* 0x0000000000017941 */ /* 0x000fea0003800000 */
.L_x_1072:
[----:B-12---:R-:W2:Y:S02]  /*11960*/  LDL R0, [R1+0x204] ;  /* 0x0002040001007983 */ /* 0x006ea40000100800 */
[----:B--2---:R-:W-:-:S13]  /*11970*/  ISETP.NE.AND P0, PT, R0, RZ, PT ;  /* 0x000000ff0000720c */ /* 0x004fda0003f05270 */
[----:B------:R-:W-:Y:S01]  /*11980*/  @P0 WARPSYNC 0xffffffff ;  /* 0xffffffff00000948 */ /* 0x000fe20003800000 */
[----:B------:R-:W-:Y:S06]  /*11990*/  @P0 BAR.SYNC.DEFER_BLOCKING 0x5, 0x100 ;  /* 0x0144000000000b1d */ /* 0x000fec0000010000 */
[----:B------:R-:W1:Y:S04]  /*119a0*/  @P0 LDS R0, [0x18100] ;  /* 0x01810000ff000984 */ /* 0x000e680000000800 */
[----:B-1----:R1:W-:Y:S04]  /*119b0*/  @P0 STL [R1+0xf4], R0 ;  /* 0x0000f40001000387 */ /* 0x0023e80000100800 */
[----:B------:R-:W-:Y:S06]  /*119c0*/  @P0 BAR.ARV 0x4, 0x100 ;  /* 0x0104000000000b1d */ /* 0x000fec0000002000 */
[----:B------:R-:W-:Y:S05]  /*119d0*/  @P0 BRA `(.L_x_1078) ;  /* 0x0000009000000947 */ /* 0x000fea0003800000 */
[----:B------:R-:W-:Y:S05]  /*119e0*/  BRA.DIV ~URZ, `(.L_x_1079) ;  /* 0x00001c927f007947 */ /* 0x000fea000b800000 */
[----:B-1----:R1:W2:Y:S02]  /*119f0*/  SHFL.IDX PT, R0, R14, RZ, 0x1f ;  /* 0x00001fff0e007589 */ /* 0x0022a400000e0000 */
.L_x_1098:
[----:B---3--:R-:W3:Y:S01]  /*11a00*/  S2R R2, SR_TID.X ;  /* 0x0000000000027919 */ /* 0x008ee20000002100 */
[----:B------:R-:W-:Y:S03]  /*11a10*/  WARPSYNC 0xffffffff ;  /* 0xffffffff00007948 */ /* 0x000fe60003800000 */
[----:B------:R-:W-:Y:S06]  /*11a20*/  BAR.SYNC.DEFER_BLOCKING 0x4, 0x100 ;  /* 0x0104000000007b1d */ /* 0x000fec0000010000 */
[----:B--2---:R2:W-:Y:S01]  /*11a30*/  STL [R1+0xf4], R0 ;  /* 0x0000f40001007387 */ /* 0x0045e20000100800 */
[----:B---3--:R-:W-:-:S13]  /*11a40*/  LOP3.LUT P0, RZ, R2, 0xff, RZ, 0xc0, !PT ;  /* 0x000000ff02ff7812 */ /* 0x008fda000780c0ff */
[----:B------:R2:W-:Y:S04]  /*11a50*/  @!P0 STS [0x18100], R14 ;  /* 0x0181000eff008388 */ /* 0x0005e80000000800 */
[----:B------:R-:W-:Y:S06]  /*11a60*/  BAR.ARV 0x5, 0x100 ;  /* 0x0144000000007b1d */ /* 0x000fec0000002000 */
.L_x_1078:
[----:B-12---:R-:W2:Y:S02]  /*11a70*/  LDL R0, [R1+0xf4] ;  /* 0x0000f40001007983 */ /* 0x006ea40000100800 */
[----:B--2---:R-:W-:-:S13]  /*11a80*/  ISETP.GE.AND P0, PT, R0, c[0x0][0x538], PT ;  /* 0x00014e0000007a0c */ /* 0x004fda0003f06270 */
[----:B---345:R-:W-:Y:S01]  /*11a90*/  @P0 CALL.REL.NOINC `(.L_x_1080) ;  /* 0x0000001000000944 */ /* 0x038fe20003c00000 */
[----:B------:R-:W-:Y:S05]  /*11aa0*/  BRA `(.L_x_1081) ;  /* 0xfffef49000007947 */ /* 0x000fea000383ffff */
.L_x_1080:
[----:B------:R-:W-:Y:S05]  /*11ab0*/  EXIT ;  /* 0x000000000000794d */ /* 0x000fea0003800000 */
.L_x_1044:
[----:B------:R-:W-:Y:S01]  /*11ac0*/  IMAD.MOV.U32 R0, RZ, RZ, R5 ;  /* 0x000000ffff007224 */ /* 0x000fe200078e0005 */
[----:B------:R-:W-:Y:S01]  /*11ad0*/  MOV R7, RZ ;  /* 0x000000ff00077202 */ /* 0x000fe20000000f00 */
[----:B------:R-:W-:Y:S01]  /*11ae0*/  IMAD.MOV.U32 R3, RZ, RZ, 0x181f ;  /* 0x0000181fff037424 */ /* 0x000fe200078e00ff */
[----:B------:R-:W-:Y:S02]  /*11af0*/  MOV R2, 0x11b10 ;  /* 0x00011b1000027802 */ /* 0x000fe40000000f00 */
[----:B-1----:R-:W-:Y:S05]  /*11b00*/  CALL.REL.NOINC `($__internal_18_$__cuda_sm70_shflsync_idx_p) ;  /* 0x00001c5000007944 */ /* 0x002fea0003c00000 */
[----:B-----5:R-:W-:Y:S01]  /*11b10*/  MOV R4, R0 ;  /* 0x0000000000047202 */ /* 0x020fe20000000f00 */
[----:B-1----:R-:W-:Y:S05]  /*11b20*/  BRA `(.L_x_1082) ;  /* 0xffff280000007947 */ /* 0x002fea000383ffff */
.L_x_1045:
[----:B------:R-:W-:Y:S01]  /*11b30*/  IMAD.MOV.U32 R0, RZ, RZ, R15 ;  /* 0x000000ffff007224 */ /* 0x000fe200078e000f */
[----:B------:R-:W-:Y:S01]  /*11b40*/  MOV R7, RZ ;  /* 0x000000ff00077202 */ /* 0x000fe20000000f00 */
[----:B------:R-:W-:Y:S01]  /*11b50*/  IMAD.MOV.U32 R3, RZ, RZ, 0x181f ;  /* 0x0000181fff037424 */ /* 0x000fe200078e00ff */
[----:B------:R-:W-:Y:S02]  /*11b60*/  MOV R2, 0x11b80 ;  /* 0x00011b8000027802 */ /* 0x000fe40000000f00 */
[----:B-123--:R-:W-:Y:S05]  /*11b70*/  CALL.REL.NOINC `($__internal_18_$__cuda_sm70_shflsync_idx_p) ;  /* 0x00001be000007944 */ /* 0x00efea0003c00000 */
[----:B------:R-:W2:Y:S04]  /*11b80*/  LDL R2, [R1+0x88] ;  /* 0x0000880001027983 */ /* 0x000ea80000100800 */
[----:B------:R-:W3:Y:S04]  /*11b90*/  LDL R9, [R1+0x9c] ;  /* 0x00009c0001097983 */ /* 0x000ee80000100800 */
[----:B------:R-:W4:Y:S04]  /*11ba0*/  LDL R6, [R1+0x54] ;  /* 0x0000540001067983 */ /* 0x000f280000100800 */
[----:B------:R-:W4:Y:S04]  /*11bb0*/  LDL R8, [R1+0x98] ;  /* 0x0000980001087983 */ /* 0x000f280000100800 */
[----:B------:R-:W4:Y:S01]  /*11bc0*/  LDL R7, [R1+0x94] ;  /* 0x0000940001077983 */ /* 0x000f220000100800 */
[----:B--2---:R-:W-:-:S02]  /*11bd0*/  ISETP.GE.AND P3, PT, R2, c[0x0][0x1d4], PT ;  /* 0x0000750002007a0c */ /* 0x004fc40003f66270 */
[----:B------:R-:W-:Y:S02]  /*11be0*/  IADD3 R2, P0, R0, R80, RZ ;  /* 0x0000005000027210 */ /* 0x000fe40007f1e0ff */
[----:B---3--:R-:W-:-:S03]  /*11bf0*/  ISETP.GE.AND P2, PT, R9, c[0x0][0x1d4], PT ;  /* 0x0000750009007a0c */ /* 0x008fc60003f46270 */
[----:B-----5:R-:W-:-:S06]  /*11c00*/  IMAD.X R3, R4, 0x1, R73, P0 ;  /* 0x0000000104037824 */ /* 0x020fcc00000e0649 */
[----:B------:R-:W-:Y:S01]  /*11c10*/  @!PT LDS RZ, [RZ] ;  /* 0x00000000fffff984 */ /* 0x000fe20000000800 */
[----:B------:R-:W-:Y:S01]  /*11c20*/  @!PT LDS RZ, [RZ] ;  /* 0x00000000fffff984 */ /* 0x000fe20000000800 */
[----:B------:R-:W-:Y:S01]  /*11c30*/  @!PT LDS RZ, [RZ] ;  /* 0x00000000fffff984 */ /* 0x000fe20000000800 */
[----:B----4-:R2:W-:Y:S01]  /*11c40*/  LDGSTS.E.BYPASS.LTC128B.128 [R6+0x10100], [R2.64], !P3 ;  /* 0x1010000002067fae */ /* 0x0105e2000d901d46 */
[----:B------:R-:W-:Y:S02]  /*11c50*/  ISETP.GE.AND P1, PT, R8, c[0x0][0x1d4], PT ;  /* 0x0000750008007a0c */ /* 0x000fe40003f26270 */
[----:B--2---:R-:W-:-:S05]  /*11c60*/  IADD3 R2, P0, R0, R79, RZ ;  /* 0x0000004f00027210 */ /* 0x004fca0007f1e0ff */
[----:B------:R-:W-:-:S05]  /*11c70*/  IMAD.X R3, R4, 0x1, R74, P0 ;  /* 0x0000000104037824 */ /* 0x000fca00000e064a */
[----:B------:R2:W-:Y:S02]  /*11c80*/  LDGSTS.E.BYPASS.LTC128B.128 [R6+0x12100], [R2.64], !P2 ;  /* 0x1210000002067fae */ /* 0x0005e4000d101d46 */
[----:B--2---:R-:W-:-:S05]  /*11c90*/  IADD3 R2, P0, R0, R81, RZ ;  /* 0x0000005100027210 */ /* 0x004fca0007f1e0ff */
[----:B------:R-:W-:-:S05]  /*11ca0*/  IMAD.X R3, R4, 0x1, R75, P0 ;  /* 0x0000000104037824 */ /* 0x000fca00000e064b */
[----:B------:R2:W-:Y:S01]  /*11cb0*/  LDGSTS.E.BYPASS.LTC128B.128 [R6+0x14100], [R2.64], !P1 ;  /* 0x1410000002067fae */ /* 0x0005e2000c901d46 */
[----:B------:R-:W-:Y:S02]  /*11cc0*/  SEL R14, RZ, 0x10, P3 ;  /* 0x00000010ff0e7807 */ /* 0x000fe40001800000 */
[----:B------:R-:W-:Y:S02]  /*11cd0*/  SEL R13, RZ, 0x10, P2 ;  /* 0x00000010ff0d7807 */ /* 0x000fe40001000000 */
[----:B------:R-:W-:Y:S02]  /*11ce0*/  SEL R12, RZ, 0x10, P1 ;  /* 0x00000010ff0c7807 */ /* 0x000fe40000800000 */
[----:B--2---:R-:W-:-:S05]  /*11cf0*/  IADD3 R2, P0, R0, R82, RZ ;  /* 0x0000005200027210 */ /* 0x004fca0007f1e0ff */
[----:B------:R-:W-:Y:S01]  /*11d00*/  IMAD.X R3, R4, 0x1, R76, P0 ;  /* 0x0000000104037824 */ /* 0x000fe200000e064c */
[----:B------:R-:W-:Y:S01]  /*11d10*/  ISETP.GE.AND P0, PT, R7, c[0x0][0x1d4], PT ;  /* 0x0000750007007a0c */ /* 0x000fe20003f06270 */
[----:B------:R-:W-:Y:S02]  /*11d20*/  IMAD.MOV.U32 R0, RZ, RZ, R5 ;  /* 0x000000ffff007224 */ /* 0x000fe400078e0005 */
[----:B------:R-:W-:Y:S01]  /*11d30*/  IMAD.MOV.U32 R7, RZ, RZ, 0x1 ;  /* 0x00000001ff077424 */ /* 0x000fe200078e00ff */
[----:B------:R-:W-:-:S09]  /*11d40*/  SEL R5, RZ, 0x10, P0 ;  /* 0x00000010ff057807 */ /* 0x000fd20000000000 */
[----:B------:R2:W-:Y:S02]  /*11d50*/  LDGSTS.E.BYPASS.LTC128B.128 [R6+0x16100], [R2.64], !P0 ;  /* 0x1610000002067fae */ /* 0x0005e4000c101d46 */
[----:B--2---:R-:W-:Y:S01]  /*11d60*/  IMAD.MOV.U32 R3, RZ, RZ, 0x181f ;  /* 0x0000181fff037424 */ /* 0x004fe200078e00ff */
[----:B------:R-:W-:Y:S02]  /*11d70*/  MOV R2, 0x11d90 ;  /* 0x00011d9000027802 */ /* 0x000fe40000000f00 */
[----:B-1----:R-:W-:Y:S05]  /*11d80*/  CALL.REL.NOINC `($__internal_18_$__cuda_sm70_shflsync_idx_p) ;  /* 0x000019d000007944 */ /* 0x002fea0003c00000 */
[----:B-----5:R-:W-:Y:S01]  /*11d90*/  IMAD.MOV.U32 R4, RZ, RZ, R0 ;  /* 0x000000ffff047224 */ /* 0x020fe200078e0000 */
[----:B------:R-:W-:Y:S01]  /*11da0*/  MOV R7, 0x1 ;  /* 0x0000000100077802 */ /* 0x000fe20000000f00 */
[----:B------:R-:W-:Y:S01]  /*11db0*/  IMAD.MOV.U32 R0, RZ, RZ, R15 ;  /* 0x000000ffff007224 */ /* 0x000fe200078e000f */
[----:B------:R-:W-:Y:S02]  /*11dc0*/  MOV R3, 0x181f ;  /* 0x0000181f00037802 */ /* 0x000fe40000000f00 */
[----:B------:R-:W-:Y:S02]  /*11dd0*/  MOV R2, 0x11df0 ;  /* 0x00011df000027802 */ /* 0x000fe40000000f00 */
[----:B-1----:R-:W-:Y:S05]  /*11de0*/  CALL.REL.NOINC `($__internal_18_$__cuda_sm70_shflsync_idx_p) ;  /* 0x0000197000007944 */ /* 0x002fea0003c00000 */
[----:B-1---5:R-:W-:Y:S05]  /*11df0*/  BRA `(.L_x_1083) ;  /* 0xffff270000007947 */ /* 0x022fea000383ffff */
.L_x_1046:
[----:B------:R-:W-:Y:S01]  /*11e00*/  IMAD.MOV.U32 R0, RZ, RZ, R4 ;  /* 0x000000ffff007224 */ /* 0x000fe200078e0004 */
[----:B------:R-:W-:Y:S01]  /*11e10*/  MOV R7, RZ ;  /* 0x000000ff00077202 */ /* 0x000fe20000000f00 */
[----:B------:R-:W-:Y:S01]  /*11e20*/  IMAD.MOV.U32 R3, RZ, RZ, 0x1c1f ;  /* 0x00001c1fff037424 */ /* 0x000fe200078e00ff */
[----:B------:R-:W-:-:S02]  /*11e30*/  MOV R2, 0x11e50 ;  /* 0x00011e5000027802 */ /* 0x000fc40000000f00 */
[----:B------:R-:W-:Y:S05]  /*11e40*/  CALL.REL.NOINC `($__internal_18_$__cuda_sm70_shflsync_idx_p) ;  /* 0x0000191000007944 */ /* 0x000fea0003c00000 */
[----:B-1---5:R-:W-:Y:S05]  /*11e50*/  BRA `(.L_x_1084) ;  /* 0xffff299000007947 */ /* 0x022fea000383ffff */
.L_x_1047:
[----:B------:R-:W-:Y:S01]  /*11e60*/  IMAD.MOV.U32 R0, RZ, RZ, R4 ;  /* 0x000000ffff007224 */ /* 0x000fe200078e0004 */
[----:B------:R-:W-:Y:S01]  /*11e70*/  MOV R7, 0x1 ;  /* 0x0000000100077802 */ /* 0x000fe20000000f00 */
[----:B------:R-:W-:Y:S01]  /*11e80*/  IMAD.MOV.U32 R3, RZ, RZ, 0x1c1f ;  /* 0x00001c1fff037424 */ /* 0x000fe200078e00ff */
[----:B------:R-:W-:-:S02]  /*11e90*/  MOV R2, 0x11eb0 ;  /* 0x00011eb000027802 */ /* 0x000fc40000000f00 */
[----:B-1----:R-:W-:Y:S05]  /*11ea0*/  CALL.REL.NOINC `($__internal_18_$__cuda_sm70_shflsync_idx_p) ;  /* 0x000018b000007944 */ /* 0x002fea0003c00000 */
[----:B------:R-:W-:-:S05]  /*11eb0*/  IMAD.IADD R0, R5, 0x1, R0 ;  /* 0x0000000105007824 */ /* 0x000fca00078e0200 */
[----:B------:R-:W-:-:S04]  /*11ec0*/  IMNMX R0, R6, R0, PT ;  /* 0x0000000006007217 */ /* 0x000fc80003800200 */
[C---:B------:R-:W-:Y:S02]  /*11ed0*/  ISETP.GT.AND P0, PT, R0.reuse, RZ, PT ;  /* 0x000000ff0000720c */ /* 0x040fe40003f04270 */
[C---:B------:R-:W-:Y:S02]  /*11ee0*/  ISETP.GT.AND P2, PT, R0.reuse, 0x1, PT ;  /* 0x000000010000780c */ /* 0x040fe40003f44270 */
        /* <DEDUP_REMOVED lines=44> */
[----:B------:R-:W-:Y:S02]  /*121b0*/  FSEL R76, R34, -INF , P4 ;  /* 0xff800000224c7808 */ /* 0x000fe40002000000 */
[----:B------:R-:W-:-:S02]  /*121c0*/  FMNMX.FTZ R0, R84, R0, !PT ;  /* 0x0000000054007209 */ /* 0x000fc40007810000 */
[----:B------:R-:W-:Y:S02]  /*121d0*/  FMNMX.FTZ R3, R77, R2, !PT ;  /* 0x000000024d037209 */ /* 0x000fe40007810000 */
[----:B------:R-:W-:Y:S02]  /*121e0*/  FMNMX.FTZ R0, R83, R0, !PT ;  /* 0x0000000053007209 */ /* 0x000fe40007810000 */
[----:B------:R-:W-:Y:S02]  /*121f0*/  FSEL R75, R33, -INF , P3 ;  /* 0xff800000214b7808 */ /* 0x000fe40001800000 */
[----:B------:R-:W-:Y:S02]  /*12200*/  FMNMX.FTZ R16, R76, R3, !PT ;  /* 0x000000034c107209 */ /* 0x000fe40007810000 */
[----:B------:R-:W-:Y:S02]  /*12210*/  FMNMX.FTZ R0, R82, R0, !PT ;  /* 0x0000000052007209 */ /* 0x000fe40007810000 */
[----:B------:R-:W-:-:S02]  /*12220*/  FSEL R74, R32, -INF , P2 ;  /* 0xff800000204a7808 */ /* 0x000fc40001000000 */
[----:B------:R-:W-:Y:S02]  /*12230*/  FMNMX.FTZ R16, R75, R16, !PT ;  /* 0x000000104b107209 */ /* 0x000fe40007810000 */
[----:B------:R-:W-:Y:S02]  /*12240*/  FMNMX.FTZ R0, R81, R0, !PT ;  /* 0x0000000051007209 */ /* 0x000fe40007810000 */
[----:B------:R-:W-:Y:S02]  /*12250*/  FSEL R73, R27, -INF , P1 ;  /* 0xff8000001b497808 */ /* 0x000fe40000800000 */
[----:B------:R-:W-:Y:S02]  /*12260*/  FMNMX.FTZ R16, R74, R16, !PT ;  /* 0x000000104a107209 */ /* 0x000fe40007810000 */
[----:B------:R-:W-:Y:S01]  /*12270*/  FMNMX.FTZ R132, R80, R0, !PT ;  /* 0x0000000050847209 */ /* 0x000fe20007810000 */
[----:B------:R-:W-:Y:S01]  /*12280*/  IMAD.MOV.U32 R0, RZ, RZ, 0x2 ;  /* 0x00000002ff007424 */ /* 0x000fe200078e00ff */
[----:B------:R-:W-:-:S02]  /*12290*/  FSEL R72, R26, -INF , P0 ;  /* 0xff8000001a487808 */ /* 0x000fc40000000000 */
[----:B------:R-:W-:Y:S01]  /*122a0*/  FMNMX.FTZ R16, R73, R16, !PT ;  /* 0x0000001049107209 */ /* 0x000fe20007810000 */
[----:B-----5:R-:W-:Y:S01]  /*122b0*/  IMAD.MOV.U32 R4, RZ, RZ, R132 ;  /* 0x000000ffff047224 */ /* 0x020fe200078e0084 */
[----:B------:R-:W-:Y:S02]  /*122c0*/  MOV R2, 0x122f0 ;  /* 0x000122f000027802 */ /* 0x000fe40000000f00 */
[----:B------:R-:W-:Y:S02]  /*122d0*/  FMNMX.FTZ R16, R72, R16, !PT ;  /* 0x0000001048107209 */ /* 0x000fe40007810000 */
[----:B-1----:R-:W-:Y:S05]  /*122e0*/  CALL.REL.NOINC `($__internal_17_$__cuda_sm70_shflsync_bfly_p) ;  /* 0x000013f000007944 */ /* 0x002fea0003c00000 */
[----:B------:R-:W-:Y:S01]  /*122f0*/  FMNMX.FTZ R132, R132, R0, !PT ;  /* 0x0000000084847209 */ /* 0x000fe20007810000 */
[----:B------:R-:W-:Y:S01]  /*12300*/  IMAD.MOV.U32 R0, RZ, RZ, 0x1 ;  /* 0x00000001ff007424 */ /* 0x000fe200078e00ff */
[----:B------:R-:W-:-:S03]  /*12310*/  MOV R2, 0x12340 ;  /* 0x0001234000027802 */ /* 0x000fc60000000f00 */
[----:B------:R-:W-:Y:S02]  /*12320*/  IMAD.MOV.U32 R4, RZ, RZ, R132 ;  /* 0x000000ffff047224 */ /* 0x000fe400078e0084 */
[----:B-1---5:R-:W-:Y:S05]  /*12330*/  CALL.REL.NOINC `($__internal_17_$__cuda_sm70_shflsync_bfly_p) ;  /* 0x000013a000007944 */ /* 0x022fea0003c00000 */
[----:B------:R-:W-:Y:S01]  /*12340*/  FMNMX.FTZ R132, R132, R0, !PT ;  /* 0x0000000084847209 */ /* 0x000fe20007810000 */
[----:B------:R-:W-:Y:S01]  /*12350*/  IMAD.MOV.U32 R4, RZ, RZ, R16 ;  /* 0x000000ffff047224 */ /* 0x000fe200078e0010 */
[----:B------:R-:W-:Y:S01]  /*12360*/  MOV R2, 0x12390 ;  /* 0x0001239000027802 */ /* 0x000fe20000000f00 */
[----:B------:R-:W-:Y:S02]  /*12370*/  IMAD.MOV.U32 R0, RZ, RZ, 0x2 ;  /* 0x00000002ff007424 */ /* 0x000fe400078e00ff */
[----:B-1---5:R-:W-:Y:S05]  /*12380*/  CALL.REL.NOINC `($__internal_17_$__cuda_sm70_shflsync_bfly_p) ;  /* 0x0000135000007944 */ /* 0x022fea0003c00000 */
[----:B------:R-:W-:Y:S01]  /*12390*/  FMNMX.FTZ R16, R16, R0, !PT ;  /* 0x0000000010107209 */ /* 0x000fe20007810000 */
[----:B------:R-:W-:Y:S01]  /*123a0*/  IMAD.MOV.U32 R0, RZ, RZ, 0x1 ;  /* 0x00000001ff007424 */ /* 0x000fe200078e00ff */
[----:B------:R-:W-:-:S03]  /*123b0*/  MOV R2, 0x123e0 ;  /* 0x000123e000027802 */ /* 0x000fc60000000f00 */
[----:B------:R-:W-:Y:S02]  /*123c0*/  IMAD.MOV.U32 R4, RZ, RZ, R16 ;  /* 0x000000ffff047224 */ /* 0x000fe400078e0010 */
[----:B-1---5:R-:W-:Y:S05]  /*123d0*/  CALL.REL.NOINC `($__internal_17_$__cuda_sm70_shflsync_bfly_p) ;  /* 0x0000130000007944 */ /* 0x022fea0003c00000 */
[----:B------:R-:W-:Y:S01]  /*123e0*/  MOV R3, R0 ;  /* 0x0000000000037202 */ /* 0x000fe20000000f00 */
[----:B-1---5:R-:W-:Y:S05]  /*123f0*/  BRA `(.L_x_1085) ;  /* 0xffff2aa000007947 */ /* 0x022fea000383ffff */
.L_x_1051:
[----:B------:R-:W-:Y:S01]  /*12400*/  MOV R7, RZ ;  /* 0x000000ff00077202 */ /* 0x000fe20000000f00 */
[----:B------:R-:W-:Y:S01]  /*12410*/  IMAD.MOV.U32 R0, RZ, RZ, R5 ;  /* 0x000000ffff007224 */ /* 0x000fe200078e0005 */
[----:B--2---:R-:W-:Y:S01]  /*12420*/  MOV R2, 0x12450 ;  /* 0x0001245000027802 */ /* 0x004fe20000000f00 */
[----:B------:R-:W-:Y:S02]  /*12430*/  IMAD.MOV.U32 R3, RZ, RZ, 0x181f ;  /* 0x0000181fff037424 */ /* 0x000fe400078e00ff */
[----:B-1----:R-:W-:Y:S05]  /*12440*/  CALL.REL.NOINC `($__internal_18_$__cuda_sm70_shflsync_idx_p) ;  /* 0x0000131000007944 */ /* 0x002fea0003c00000 */
[----:B-----5:R-:W-:Y:S01]  /*12450*/  MOV R4, R0 ;  /* 0x0000000000047202 */ /* 0x020fe20000000f00 */
[----:B-1----:R-:W-:-:S05]  /*12460*/  BRA `(.L_x_1086) ;  /* 0xffff470000007947 */ /* 0x002fca000383ffff */
.L_x_1052:
[----:B------:R-:W-:Y:S01]  /*12470*/  MOV R7, RZ ;  /* 0x000000ff00077202 */ /* 0x000fe20000000f00 */
[----:B------:R-:W-:Y:S01]  /*12480*/  IMAD.MOV.U32 R0, RZ, RZ, R21 ;  /* 0x000000ffff007224 */ /* 0x000fe200078e0015 */
[----:B--2---:R-:W-:Y:S01]  /*12490*/  MOV R2, 0x124c0 ;  /* 0x000124c000027802 */ /* 0x004fe20000000f00 */
[----:B------:R-:W-:Y:S02]  /*124a0*/  IMAD.MOV.U32 R3, RZ, RZ, 0x181f ;  /* 0x0000181fff037424 */ /* 0x000fe400078e00ff */
[----:B-1-34-:R-:W-:Y:S05]  /*124b0*/  CALL.REL.NOINC `($__internal_18_$__cuda_sm70_shflsync_idx_p) ;  /* 0x000012a000007944 */ /* 0x01afea0003c00000 */
[----:B------:R-:W2:Y:S01]  /*124c0*/  LDL R3, [R1+0x88] ;  /* 0x0000880001037983 */ /* 0x000ea20000100800 */
[----:B------:R-:W-:Y:S03]  /*124d0*/  IADD3 R6, P0, R0, R30, RZ ;  /* 0x0000001e00067210 */ /* 0x000fe60007f1e0ff */
[----:B------:R-:W3:Y:S02]  /*124e0*/  LDL R2, [R1+0x9c] ;  /* 0x00009c0001027983 */ /* 0x000ee40000100800 */
[----:B-----5:R-:W-:Y:S02]  /*124f0*/  IMAD.X R7, R4, 0x1, R22, P0 ;  /* 0x0000000104077824 */ /* 0x020fe400000e0616 */
[----:B------:R-:W4:Y:S04]  /*12500*/  LDL R12, [R1+0x54] ;  /* 0x00005400010c7983 */ /* 0x000f280000100800 */
[----:B------:R-:W4:Y:S04]  /*12510*/  LDL R15, [R1+0x98] ;  /* 0x00009800010f7983 */ /* 0x000f280000100800 */
[----:B------:R-:W4:Y:S04]  /*12520*/  LDL R14, [R1+0x58] ;  /* 0x00005800010e7983 */ /* 0x000f280000100800 */
[----:B------:R-:W4:Y:S01]  /*12530*/  LDL R13, [R1+0x94] ;  /* 0x00009400010d7983 */ /* 0x000f220000100800 */
[----:B--2---:R-:W-:Y:S02]  /*12540*/  ISETP.GE.AND P3, PT, R3, c[0x0][0x1d4], PT ;  /* 0x0000750003007a0c */ /* 0x004fe40003f66270 */
[----:B---3--:R-:W-:Y:S02]  /*12550*/  ISETP.GE.AND P2, PT, R2, c[0x0][0x1d4], PT ;  /* 0x0000750002007a0c */ /* 0x008fe40003f46270 */
[----:B------:R-:W-:Y:S02]  /*12560*/  IADD3 R2, P0, R0, R31, RZ ;  /* 0x0000001f00027210 */ /* 0x000fe40007f1e0ff */
[----:B------:R-:W-:Y:S03]  /*12570*/  SEL R20, RZ, 0x10, P2 ;  /* 0x00000010ff147807 */ /* 0x000fe60001000000 */
[----:B------:R-:W-:Y:S01]  /*12580*/  IMAD.X R3, R4, 0x1, R23, P0 ;  /* 0x0000000104037824 */ /* 0x000fe200000e0617 */
[----:B----4-:R-:W-:Y:S03]  /*12590*/  ISETP.GE.AND P1, PT, R15, c[0x0][0x1d4], PT ;  /* 0x000075000f007a0c */ /* 0x010fe60003f26270 */
[----:B------:R-:W-:Y:S01]  /*125a0*/  @!PT LDS RZ, [RZ] ;  /* 0x00000000fffff984 */ /* 0x000fe20000000800 */
[----:B------:R-:W-:Y:S01]  /*125b0*/  @!PT LDS RZ, [RZ] ;  /* 0x00000000fffff984 */ /* 0x000fe20000000800 */
[----:B------:R-:W-:Y:S01]  /*125c0*/  @!PT LDS RZ, [RZ] ;  /* 0x00000000fffff984 */ /* 0x000fe20000000800 */
[----:B------:R2:W-:Y:S01]  /*125d0*/  LDGSTS.E.BYPASS.LTC128B.128 [R12+0x100], [R6.64], !P3 ;  /* 0x00100000060c7fae */ /* 0x0005e2000d901d46 */
[----:B------:R-:W-:Y:S03]  /*125e0*/  SEL R15, RZ, 0x10, P1 ;  /* 0x00000010ff0f7807 */ /* 0x000fe60000800000 */
[----:B------:R3:W-:Y:S01]  /*125f0*/  LDGSTS.E.BYPASS.LTC128B.128 [R12+0x2100], [R2.64], !P2 ;  /* 0x02100000020c7fae */ /* 0x0007e2000d101d46 */
[----:B--2---:R-:W-:Y:S01]  /*12600*/  IMAD.MOV.U32 R7, RZ, RZ, 0x1 ;  /* 0x00000001ff077424 */ /* 0x004fe200078e00ff */
[----:B---3--:R-:W-:Y:S05]  /*12610*/  IADD3 R2, P0, R0, R132, RZ ;  /* 0x0000008400027210 */ /* 0x008fea0007f1e0ff */
[----:B------:R-:W-:Y:S05]  /*12620*/  IMAD.X R3, R4, 0x1, R28, P0 ;  /* 0x0000000104037824 */ /* 0x000fea00000e061c */
[----:B------:R2:W-:Y:S02]  /*12630*/  LDGSTS.E.BYPASS.LTC128B.128 [R12+0x4100], [R2.64], !P1 ;  /* 0x04100000020c7fae */ /* 0x0005e4000c901d46 */
[----:B--2---:R-:W-:Y:S01]  /*12640*/  IADD3 R2, P0, R0, R14, RZ ;  /* 0x0000000e00027210 */ /* 0x004fe20007f1e0ff */
[----:B------:R-:W-:Y:S01]  /*12650*/  IMAD.MOV.U32 R0, RZ, RZ, R5 ;  /* 0x000000ffff007224 */ /* 0x000fe200078e0005 */
[----:B------:R-:W-:Y:S03]  /*12660*/  SEL R5, RZ, 0x10, P3 ;  /* 0x00000010ff057807 */ /* 0x000fe60001800000 */
[----:B------:R-:W-:Y:S01]  /*12670*/  IMAD.X R3, R4, 0x1, R29, P0 ;  /* 0x0000000104037824 */ /* 0x000fe200000e061d */
[----:B------:R-:W-:Y:S04]  /*12680*/  ISETP.GE.AND P0, PT, R13, c[0x0][0x1d4], PT ;  /* 0x000075000d007a0c */ /* 0x000fe80003f06270 */
[----:B------:R-:W-:Y:S09]  /*12690*/  SEL R14, RZ, 0x10, P0 ;  /* 0x00000010ff0e7807 */ /* 0x000ff20000000000 */
[----:B------:R2:W-:Y:S02]  /*126a0*/  LDGSTS.E.BYPASS.LTC128B.128 [R12+0x6100], [R2.64], !P0 ;  /* 0x06100000020c7fae */ /* 0x0005e4000c101d46 */
[----:B--2---:R-:W-:Y:S01]  /*126b0*/  MOV R2, 0x126e0 ;  /* 0x000126e000027802 */ /* 0x004fe20000000f00 */
[----:B------:R-:W-:Y:S02]  /*126c0*/  IMAD.MOV.U32 R3, RZ, RZ, 0x181f ;  /* 0x0000181fff037424 */ /* 0x000fe400078e00ff */
[----:B-1----:R-:W-:Y:S05]  /*126d0*/  CALL.REL.NOINC `($__internal_18_$__cuda_sm70_shflsync_idx_p) ;  /* 0x0000108000007944 */ /* 0x002fea0003c00000 */
[----:B------:R-:W-:Y:S01]  /*126e0*/  MOV R7, 0x1 ;  /* 0x0000000100077802 */ /* 0x000fe20000000f00 */
[----:B-----5:R-:W-:Y:S01]  /*126f0*/  IMAD.MOV.U32 R4, RZ, RZ, R0 ;  /* 0x000000ffff047224 */ /* 0x020fe200078e0000 */
[----:B------:R-:W-:Y:S01]  /*12700*/  MOV R3, 0x181f ;  /* 0x0000181f00037802 */ /* 0x000fe20000000f00 */
[----:B------:R-:W-:Y:S01]  /*12710*/  IMAD.MOV.U32 R0, RZ, RZ, R21 ;  /* 0x000000ffff007224 */ /* 0x000fe200078e0015 */
[----:B------:R-:W-:Y:S02]  /*12720*/  MOV R2, 0x12740 ;  /* 0x0001274000027802 */ /* 0x000fe40000000f00 */
[----:B-1----:R-:W-:Y:S05]  /*12730*/  CALL.REL.NOINC `($__internal_18_$__cuda_sm70_shflsync_idx_p) ;  /* 0x0000102000007944 */ /* 0x002fea0003c00000 */
[----:B-1---5:R-:W-:-:S05]  /*12740*/  BRA `(.L_x_1087) ;  /* 0xffff462000007947 */ /* 0x022fca000383ffff */
.L_x_1055:
[----:B------:R-:W-:Y:S01]  /*12750*/  MOV R7, RZ ;  /* 0x000000ff00077202 */ /* 0x000fe20000000f00 */
[----:B------:R-:W-:Y:S01]  /*12760*/  IMAD.MOV.U32 R0, RZ, RZ, R5 ;  /* 0x000000ffff007224 */ /* 0x000fe200078e0005 */
[----:B------:R-:W-:Y:S01]  /*12770*/  MOV R2, 0x127a0 ;  /* 0x000127a000027802 */ /* 0x000fe20000000f00 */
[----:B------:R-:W-:Y:S02]  /*12780*/  IMAD.MOV.U32 R3, RZ, RZ, 0x181f ;  /* 0x0000181fff037424 */ /* 0x000fe400078e00ff */
[----:B--2---:R-:W-:Y:S05]  /*12790*/  CALL.REL.NOINC `($__internal_18_$__cuda_sm70_shflsync_idx_p) ;  /* 0x00000fc000007944 */ /* 0x004fea0003c00000 */
[----:B-----5:R-:W-:Y:S01]  /*127a0*/  MOV R4, R0 ;  /* 0x0000000000047202 */ /* 0x020fe20000000f00 */
[----:B-1----:R-:W-:-:S05]  /*127b0*/  BRA `(.L_x_1088) ;  /* 0xffff5d1000007947 */ /* 0x002fca000383ffff */
.L_x_1056:
[----:B------:R-:W-:Y:S01]  /*127c0*/  MOV R7, RZ ;  /* 0x000000ff00077202 */ /* 0x000fe20000000f00 */
[----:B------:R-:W-:Y:S01]  /*127d0*/  IMAD.MOV.U32 R0, RZ, RZ, R13 ;  /* 0x000000ffff007224 */ /* 0x000fe200078e000d */
[----:B------:R-:W-:Y:S01]  /*127e0*/  MOV R2, 0x12810 ;  /* 0x0001281000027802 */ /* 0x000fe20000000f00 */
[----:B------:R-:W-:Y:S02]  /*127f0*/  IMAD.MOV.U32 R3, RZ, RZ, 0x181f ;  /* 0x0000181fff037424 */ /* 0x000fe400078e00ff */
[----:B-123--:R-:W-:Y:S05]  /*12800*/  CALL.REL.NOINC `($__internal_18_$__cuda_sm70_shflsync_idx_p) ;  /* 0x00000f5000007944 */ /* 0x00efea0003c00000 */
[----:B------:R-:W2:Y:S01]  /*12810*/  LDL R3, [R1+0x88] ;  /* 0x0000880001037983 */ /* 0x000ea20000100800 */
[----:B------:R-:W-:Y:S03]  /*12820*/  IADD3 R6, P0, R0, R19, RZ ;  /* 0x0000001300067210 */ /* 0x000fe60007f1e0ff */
[----:B------:R-:W3:Y:S02]  /*12830*/  LDL R2, [R1+0x9c] ;  /* 0x00009c0001027983 */ /* 0x000ee40000100800 */
[----:B-----5:R-:W-:Y:S02]  /*12840*/  IMAD.X R7, R4, 0x1, R14, P0 ;  /* 0x0000000104077824 */ /* 0x020fe400000e060e */
        /* <DEDUP_REMOVED lines=36> */
.L_x_1057:
[----:B------:R-:W-:Y:S01]  /*12a90*/  MOV R7, RZ ;  /* 0x000000ff00077202 */ /* 0x000fe20000000f00 */
[----:B------:R-:W-:Y:S01]  /*12aa0*/  IMAD.MOV.U32 R0, RZ, RZ, R4 ;  /* 0x000000ffff007224 */ /* 0x000fe200078e0004 */
[----:B------:R-:W-:Y:S01]  /*12ab0*/  MOV R2, 0x12ae0 ;  /* 0x00012ae000027802 */ /* 0x000fe20000000f00 */
[----:B------:R-:W-:Y:S02]  /*12ac0*/  IMAD.MOV.U32 R3, RZ, RZ, 0x1c1f ;  /* 0x00001c1fff037424 */ /* 0x000fe400078e00ff */
[----:B------:R-:W-:Y:S05]  /*12ad0*/  CALL.REL.NOINC `($__internal_18_$__cuda_sm70_shflsync_idx_p) ;  /* 0x00000c8000007944 */ /* 0x000fea0003c00000 */
[----:B-1---5:R-:W-:-:S05]  /*12ae0*/  BRA `(.L_x_1090) ;  /* 0xffff5eb000007947 */ /* 0x022fca000383ffff */
.L_x_1058:
[----:B------:R-:W-:Y:S01]  /*12af0*/  MOV R7, 0x1 ;  /* 0x0000000100077802 */ /* 0x000fe20000000f00 */
[----:B------:R-:W-:Y:S01]  /*12b00*/  IMAD.MOV.U32 R0, RZ, RZ, R4 ;  /* 0x000000ffff007224 */ /* 0x000fe200078e0004 */
[----:B------:R-:W-:Y:S01]  /*12b10*/  MOV R2, 0x12b40 ;  /* 0x00012b4000027802 */ /* 0x000fe20000000f00 */
[----:B------:R-:W-:Y:S02]  /*12b20*/  IMAD.MOV.U32 R3, RZ, RZ, 0x1c1f ;  /* 0x00001c1fff037424 */ /* 0x000fe400078e00ff */
[----:B-1----:R-:W-:Y:S05]  /*12b30*/  CALL.REL.NOINC `($__internal_18_$__cuda_sm70_shflsync_idx_p) ;  /* 0x00000c2000007944 */ /* 0x002fea0003c00000 */
[----:B------:R-:W2:Y:S01]  /*12b40*/  LDL.LU R9, [R1+0x80] ;  /* 0x0000800001097983 */ /* 0x000ea20000300800 */
[----:B------:R-:W-:Y:S03]  /*12b50*/  IMAD.IADD R0, R5, 0x1, R0 ;  /* 0x0000000105007824 */ /* 0x000fe600078e0200 */
[----:B------:R-:W3:Y:S02]  /*12b60*/  LDL.LU R8, [R1+0x7c] ;  /* 0x00007c0001087983 */ /* 0x000ee40000300800 */
[C---:B------:R-:W-:Y:S02]  /*12b70*/  ISETP.GT.AND P4, PT, R0.reuse, 0x9, PT ;  /* 0x000000090000780c */ /* 0x040fe40003f84270 */
[C---:B------:R-:W-:Y:S01]  /*12b80*/  ISETP.GT.AND P3, PT, R0.reuse, 0x8, PT ;  /* 0x000000080000780c */ /* 0x040fe20003f64270 */
[----:B------:R-:W4:Y:S01]  /*12b90*/  LDL.LU R7, [R1+0x78] ;  /* 0x0000780001077983 */ /* 0x000f220000300800 */
[C---:B------:R-:W-:Y:S02]  /*12ba0*/  ISETP.GT.AND P1, PT, R0.reuse, 0x10, PT ;  /* 0x000000100000780c */ /* 0x040fe40003f24270 */
[C---:B------:R-:W-:Y:S01]  /*12bb0*/  ISETP.GT.AND P0, PT, R0.reuse, RZ, PT ;  /* 0x000000ff0000720c */ /* 0x040fe20003f04270 */
[----:B-----5:R-:W4:Y:S01]  /*12bc0*/  LDL.LU R4, [R1+0x74] ;  /* 0x0000740001047983 */ /* 0x020f220000300800 */
[C---:B------:R-:W-:Y:S03]  /*12bd0*/  ISETP.GT.AND P2, PT, R0.reuse, 0x1, PT ;  /* 0x000000010000780c */ /* 0x040fe60003f44270 */
[----:B------:R-:W4:Y:S04]  /*12be0*/  LDL.LU R3, [R1+0x68] ;  /* 0x0000680001037983 */ /* 0x000f280000300800 */
[----:B------:R-:W4:Y:S01]  /*12bf0*/  LDL.LU R2, [R1+0x64] ;  /* 0x0000640001027983 */ /* 0x000f220000300800 */
[----:B--2---:R-:W-:Y:S02]  /*12c00*/  FSEL R5, R9, -INF , P0 ;  /* 0xff80000009057808 */ /* 0x004fe40000000000 */
[----:B------:R-:W-:Y:S02]  /*12c10*/  ISETP.GT.AND P0, PT, R0, 0x11, PT ;  /* 0x000000110000780c */ /* 0x000fe40003f04270 */
[----:B---3--:R-:W-:Y:S02]  /*12c20*/  FSEL R177, R8, -INF , P2 ;  /* 0xff80000008b17808 */ /* 0x008fe40001000000 */
[C---:B------:R-:W-:Y:S02]  /*12c30*/  ISETP.GT.AND P2, PT, R0.reuse, 0x20, PT ;  /* 0x000000200000780c */ /* 0x040fe40003f44270 */
[----:B----4-:R-:W-:Y:S02]  /*12c40*/  FSEL R35, R7, -INF , P3 ;  /* 0xff80000007237808 */ /* 0x010fe40001800000 */
[----:B------:R-:W-:Y:S02]  /*12c50*/  ISETP.GT.AND P3, PT, R0, 0x18, PT ;  /* 0x000000180000780c */ /* 0x000fe40003f64270 */
[----:B------:R-:W-:Y:S02]  /*12c60*/  FSEL R34, R4, -INF , P4 ;  /* 0xff80000004227808 */ /* 0x000fe40002000000 */
[C---:B------:R-:W-:Y:S01]  /*12c70*/  ISETP.GT.AND P4, PT, R0.reuse, 0x19, PT ;  /* 0x000000190000780c */ /* 0x040fe20003f84270 */
[----:B------:R-:W2:Y:S01]  /*12c80*/  LDL.LU R4, [R1+0x58] ;  /* 0x0000580001047983 */ /* 0x000ea20000300800 */
[----:B------:R-:W-:Y:S02]  /*12c90*/  FSEL R33, R3, -INF , P1 ;  /* 0xff80000003217808 */ /* 0x000fe40000800000 */
[----:B------:R-:W-:Y:S01]  /*12ca0*/  ISETP.GT.AND P1, PT, R0, 0x21, PT ;  /* 0x000000210000780c */ /* 0x000fe20003f24270 */
[----:B------:R-:W3:Y:S01]  /*12cb0*/  LDL.LU R7, [R1+0x60] ;  /* 0x0000600001077983 */ /* 0x000ee20000300800 */
[----:B------:R-:W-:Y:S02]  /*12cc0*/  FSEL R32, R2, -INF , P0 ;  /* 0xff80000002207808 */ /* 0x000fe40000000000 */
[----:B------:R-:W-:Y:S01]  /*12cd0*/  ISETP.GT.AND P0, PT, R0, 0x28, PT ;  /* 0x000000280000780c */ /* 0x000fe20003f04270 */
[----:B------:R-:W4:Y:S01]  /*12ce0*/  LDL.LU R3, [R1+0x5c] ;  /* 0x00005c0001037983 */ /* 0x000f220000300800 */
        /* <DEDUP_REMOVED lines=30> */
[----:B------:R-:W-:Y:S02]  /*12ed0*/  FSEL R26, R179, -INF , P4 ;  /* 0xff800000b31a7808 */ /* 0x000fe40002000000 */
[----:B------:R-:W-:Y:S02]  /*12ee0*/  FMNMX.FTZ R0, R16, R0, !PT ;  /* 0x0000000010007209 */ /* 0x000fe40007810000 */
[----:B------:R-:W-:Y:S02]  /*12ef0*/  FMNMX.FTZ R2, R27, R2, !PT ;  /* 0x000000021b027209 */ /* 0x000fe40007810000 */
[----:B------:R-:W-:Y:S02]  /*12f00*/  FMNMX.FTZ R0, R15, R0, !PT ;  /* 0x000000000f007209 */ /* 0x000fe40007810000 */
[----:B------:R-:W-:Y:S02]  /*12f10*/  FMNMX.FTZ R176, R26, R2, !PT ;  /* 0x000000021ab07209 */ /* 0x000fe40007810000 */
[----:B------:R-:W-:Y:S02]  /*12f20*/  FSEL R8, R191, -INF , P1 ;  /* 0xff800000bf087808 */ /* 0x000fe40000800000 */
[----:B------:R-:W-:Y:S02]  /*12f30*/  MOV R2, 0x13010 ;  /* 0x0001301000027802 */ /* 0x000fe40000000f00 */
[----:B--2---:R-:W-:Y:S02]  /*12f40*/  FSEL R10, R4, -INF , P3 ;  /* 0xff800000040a7808 */ /* 0x004fe40001800000 */
[----:B------:R-:W-:Y:S01]  /*12f50*/  FMNMX.FTZ R4, R14, R0, !PT ;  /* 0x000000000e047209 */ /* 0x000fe20007810000 */
[----:B------:R-:W-:Y:S01]  /*12f60*/  IMAD.MOV.U32 R0, RZ, RZ, 0x2 ;  /* 0x00000002ff007424 */ /* 0x000fe200078e00ff */
[----:B---3--:R-:W-:Y:S02]  /*12f70*/  FSEL R9, R7, -INF , P2 ;  /* 0xff80000007097808 */ /* 0x008fe40001000000 */
[----:B------:R-:W-:Y:S02]  /*12f80*/  FMNMX.FTZ R176, R10, R176, !PT ;  /* 0x000000b00ab07209 */ /* 0x000fe40007810000 */
[----:B------:R-:W-:Y:S02]  /*12f90*/  FMNMX.FTZ R4, R13, R4, !PT ;  /* 0x000000040d047209 */ /* 0x000fe40007810000 */
[----:B------:R-:W-:Y:S02]  /*12fa0*/  FMNMX.FTZ R176, R9, R176, !PT ;  /* 0x000000b009b07209 */ /* 0x000fe40007810000 */
[----:B------:R-:W-:Y:S02]  /*12fb0*/  FMNMX.FTZ R4, R12, R4, !PT ;  /* 0x000000040c047209 */ /* 0x000fe40007810000 */
[----:B----4-:R-:W-:Y:S02]  /*12fc0*/  FSEL R7, R3, -INF , P0 ;  /* 0xff80000003077808 */ /* 0x010fe40000000000 */
[----:B------:R-:W-:Y:S02]  /*12fd0*/  FMNMX.FTZ R176, R8, R176, !PT ;  /* 0x000000b008b07209 */ /* 0x000fe40007810000 */
[----:B------:R-:W-:Y:S02]  /*12fe0*/  FMNMX.FTZ R4, R11, R4, !PT ;  /* 0x000000040b047209 */ /* 0x000fe40007810000 */
[----:B------:R-:W-:Y:S02]  /*12ff0*/  FMNMX.FTZ R176, R7, R176, !PT ;  /* 0x000000b007b07209 */ /* 0x000fe40007810000 */
[----:B-1----:R-:W-:Y:S05]  /*13000*/  CALL.REL.NOINC `($__internal_17_$__cuda_sm70_shflsync_bfly_p) ;  /* 0x000006d000007944 */ /* 0x002fea0003c00000 */
[----:B------:R-:W-:Y:S01]  /*13010*/  FMNMX.FTZ R4, R4, R0, !PT ;  /* 0x0000000004047209 */ /* 0x000fe20007810000 */
[----:B------:R-:W-:Y:S01]  /*13020*/  IMAD.MOV.U32 R0, RZ, RZ, 0x1 ;  /* 0x00000001ff007424 */ /* 0x000fe200078e00ff */
[----:B------:R-:W-:Y:S02]  /*13030*/  MOV R2, 0x13050 ;  /* 0x0001305000027802 */ /* 0x000fe40000000f00 */
        /* <DEDUP_REMOVED lines=8> */
[----:B------:R-:W-:Y:S02]  /*130c0*/  MOV R2, 0x130e0 ;  /* 0x000130e000027802 */ /* 0x000fe40000000f00 */
[----:B-1---5:R-:W-:Y:S05]  /*130d0*/  CALL.REL.NOINC `($__internal_17_$__cuda_sm70_shflsync_bfly_p) ;  /* 0x0000060000007944 */ /* 0x022fea0003c00000 */
[----:B-1---5:R-:W-:-:S05]  /*130e0*/  BRA `(.L_x_1091) ;  /* 0xffff601000007947 */ /* 0x022fca000383ffff */
.L_x_1061:
[----:B------:R-:W-:Y:S01]  /*130f0*/  MOV R7, RZ ;  /* 0x000000ff00077202 */ /* 0x000fe20000000f00 */
[----:B-1----:R-:W-:Y:S01]  /*13100*/  IMAD.MOV.U32 R0, RZ, RZ, R5 ;  /* 0x000000ffff007224 */ /* 0x002fe200078e0005 */
[----:B------:R-:W-:Y:S01]  /*13110*/  MOV R2, 0x13140 ;  /* 0x0001314000027802 */ /* 0x000fe20000000f00 */
[----:B------:R-:W-:Y:S02]  /*13120*/  IMAD.MOV.U32 R3, RZ, RZ, 0x181f ;  /* 0x0000181fff037424 */ /* 0x000fe400078e00ff */
[----:B------:R-:W-:Y:S05]  /*13130*/  CALL.REL.NOINC `($__internal_18_$__cuda_sm70_shflsync_idx_p) ;  /* 0x0000062000007944 */ /* 0x000fea0003c00000 */
[----:B-1---5:R-:W-:-:S05]  /*13140*/  BRA `(.L_x_1092) ;  /* 0xffff821000007947 */ /* 0x022fca000383ffff */
.L_x_1064:
[----:B------:R-:W-:Y:S01]  /*13150*/  MOV R7, RZ ;  /* 0x000000ff00077202 */ /* 0x000fe20000000f00 */
[----:B------:R-:W-:Y:S01]  /*13160*/  IMAD.MOV.U32 R0, RZ, RZ, R5 ;  /* 0x000000ffff007224 */ /* 0x000fe200078e0005 */
[----:B------:R-:W-:Y:S01]  /*13170*/  MOV R2, 0x131a0 ;  /* 0x000131a000027802 */ /* 0x000fe20000000f00 */
[----:B------:R-:W-:Y:S02]  /*13180*/  IMAD.MOV.U32 R3, RZ, RZ, 0x181f ;  /* 0x0000181fff037424 */ /* 0x000fe400078e00ff */
[----:B-----5:R-:W-:Y:S05]  /*13190*/  CALL.REL.NOINC `($__internal_18_$__cuda_sm70_shflsync_idx_p) ;  /* 0x000005c000007944 */ /* 0x020fea0003c00000 */
[----:B-----5:R-:W-:Y:S01]  /*131a0*/  MOV R4, R0 ;  /* 0x0000000000047202 */ /* 0x020fe20000000f00 */
[----:B-1----:R-:W-:-:S05]  /*131b0*/  BRA `(.L_x_1093) ;  /* 0xffff9a3000007947 */ /* 0x002fca000383ffff */
.L_x_1065:
[----:B------:R-:W-:Y:S01]  /*131c0*/  MOV R7, RZ ;  /* 0x000000ff00077202 */ /* 0x000fe20000000f00 */
[----:B------:R-:W-:Y:S01]  /*131d0*/  IMAD.MOV.U32 R0, RZ, RZ, R8 ;  /* 0x000000ffff007224 */ /* 0x000fe200078e0008 */
[----:B------:R-:W-:Y:S01]  /*131e0*/  MOV R2, 0x13210 ;  /* 0x0001321000027802 */ /* 0x000fe20000000f00 */
[----:B------:R-:W-:Y:S02]  /*131f0*/  IMAD.MOV.U32 R3, RZ, RZ, 0x181f ;  /* 0x0000181fff037424 */ /* 0x000fe400078e00ff */
[----:B-12--5:R-:W-:Y:S05]  /*13200*/  CALL.REL.NOINC `($__internal_18_$__cuda_sm70_shflsync_idx_p) ;  /* 0x0000055000007944 */ /* 0x026fea0003c00000 */
[----:B------:R-:W2:Y:S01]  /*13210*/  LDL R29, [R1+0x54] ;  /* 0x00005400011d7983 */ /* 0x000ea20000100800 */
[----:B------:R-:W-:Y:S04]  /*13220*/  IADD3 R2, -R132, 0x10, RZ ;  /* 0x0000001084027810 */ /* 0x000fe80007ffe1ff */
[----:B------:R-:W-:Y:S04]  /*13230*/  LOP3.LUT R2, R2, 0xf, RZ, 0xc0, !PT ;  /* 0x0000000f02027812 */ /* 0x000fe800078ec0ff */
[----:B------:R-:W-:Y:S04]  /*13240*/  IADD3 R2, P1, P0, R2, R0, R25 ;  /* 0x0000000002027210 */ /* 0x000fe8000783e019 */
[----:B-----5:R-:W-:Y:S02]  /*13250*/  IADD3.X R3, RZ, R4, R9, P1, P0 ;  /* 0x00000004ff037210 */ /* 0x020fe40000fe0409 */
[----:B------:R-:W-:Y:S11]  /*13260*/  ISETP.NE.U32.AND P0, PT, R132, RZ, PT ;  /* 0x000000ff8400720c */ /* 0x000ff60003f05070 */
[----:B------:R-:W-:Y:S02]  /*13270*/  @!UPT UIADD3 URZ, URZ, URZ, URZ ;  /* 0x0000003f3f3ff290 */ /* 0x000fe4000fffe03f */
[----:B------:R-:W-:Y:S01]  /*13280*/  @!PT LDS RZ, [RZ] ;  /* 0x00000000fffff984 */ /* 0x000fe20000000800 */
[----:B------:R-:W-:Y:S01]  /*13290*/  @!PT LDS RZ, [RZ] ;  /* 0x00000000fffff984 */ /* 0x000fe20000000800 */
[----:B------:R-:W-:Y:S01]  /*132a0*/  @!PT LDS RZ, [RZ] ;  /* 0x00000000fffff984 */ /* 0x000fe20000000800 */
[----:B--2---:R2:W-:Y:S02]  /*132b0*/  LDGSTS.E.BYPASS.LTC128B.128.ZFILL [R29+0x10100], [R2.64], P0 ;  /* 0x10100000021d7fae */ /* 0x0045e40008141d46 */
[----:B--2---:R-:W-:Y:S05]  /*132c0*/  IADD3 R2, P0, R0, R26, RZ ;  /* 0x0000001a00027210 */ /* 0x004fea0007f1e0ff */
[----:B------:R-:W-:Y:S01]  /*132d0*/  IMAD.X R3, R4, 0x1, R10, P0 ;  /* 0x0000000104037824 */ /* 0x000fe200000e060a */
[----:B------:R-:W-:Y:S04]  /*132e0*/  IADD3 R6, P0, R0, R27, RZ ;  /* 0x0000001b00067210 */ /* 0x000fe80007f1e0ff */
[----:B------:R2:W-:Y:S01]  /*132f0*/  LDGSTS.E.BYPASS.LTC128B.128 [R29+0x12100], [R2.64], !P5 ;  /* 0x12100000021d7fae */ /* 0x0005e2000e901d46 */
[----:B------:R-:W-:Y:S05]  /*13300*/  IMAD.X R7, R4, 0x1, R11, P0 ;  /* 0x0000000104077824 */ /* 0x000fea00000e060b */
[----:B------:R3:W-:Y:S01]  /*13310*/  LDGSTS.E.BYPASS.LTC128B.128 [R29+0x14100], [R6.64], !P4 ;  /* 0x14100000061d7fae */ /* 0x0007e2000e101d46 */
[----:B--2---:R-:W-:Y:S01]  /*13320*/  IADD3 R2, P0, R0, R28, RZ ;  /* 0x0000001c00027210 */ /* 0x004fe20007f1e0ff */
[----:B------:R-:W-:Y:S04]  /*13330*/  IMAD.MOV.U32 R0, RZ, RZ, R5 ;  /* 0x000000ffff007224 */ /* 0x000fe800078e0005 */
[----:B------:R-:W-:Y:S02]  /*13340*/  IMAD.X R3, R4, 0x1, R12, P0 ;  /* 0x0000000104037824 */ /* 0x000fe400000e060c */
[----:B---3--:R-:W-:Y:S03]  /*13350*/  IMAD.MOV.U32 R7, RZ, RZ, 0x1 ;  /* 0x00000001ff077424 */ /* 0x008fe600078e00ff */
        /* <DEDUP_REMOVED lines=11> */
.L_x_1066:
[----:B------:R-:W-:Y:S02]  /*13410*/  MOV R0, 0x2 ;  /* 0x0000000200007802 */ /* 0x000fe40000000f00 */
[----:B------:R-:W-:Y:S02]  /*13420*/  MOV R2, 0x13440 ;  /* 0x0001344000027802 */ /* 0x000fe40000000f00 */
[----:B-----5:R-:W-:Y:S05]  /*13430*/  CALL.REL.NOINC `($__internal_17_$__cuda_sm70_shflsync_bfly_p) ;  /* 0x000002a000007944 */ /* 0x020fea0003c00000 */
[----:B------:R-:W-:Y:S01]  /*13440*/  FMNMX.FTZ R4, R4, R0, !PT ;  /* 0x0000000004047209 */ /* 0x000fe20007810000 */
[----:B------:R-:W-:Y:S01]  /*13450*/  IMAD.MOV.U32 R0, RZ, RZ, 0x1 ;  /* 0x00000001ff007424 */ /* 0x000fe200078e00ff */
[----:B------:R-:W-:Y:S02]  /*13460*/  MOV R2, 0x13480 ;  /* 0x0001348000027802 */ /* 0x000fe40000000f00 */
[----:B-1---5:R-:W-:Y:S05]  /*13470*/  CALL.REL.NOINC `($__internal_17_$__cuda_sm70_shflsync_bfly_p) ;  /* 0x0000026000007944 */ /* 0x022fea0003c00000 */
[----:B------:R-:W-:Y:S01]  /*13480*/  FMNMX.FTZ R132, R4, R0, !PT ;  /* 0x0000000004847209 */ /* 0x000fe20007810000 */
[----:B-----5:R-:W-:Y:S01]  /*13490*/  IMAD.MOV.U32 R4, RZ, RZ, R5 ;  /* 0x000000ffff047224 */ /* 0x020fe200078e0005 */
[----:B------:R-:W-:Y:S01]  /*134a0*/  MOV R2, 0x134d0 ;  /* 0x000134d000027802 */ /* 0x000fe20000000f00 */
[----:B------:R-:W-:Y:S02]  /*134b0*/  IMAD.MOV.U32 R0, RZ, RZ, 0x2 ;  /* 0x00000002ff007424 */ /* 0x000fe400078e00ff */
[----:B-1----:R-:W-:Y:S05]  /*134c0*/  CALL.REL.NOINC `($__internal_17_$__cuda_sm70_shflsync_bfly_p) ;  /* 0x0000021000007944 */ /* 0x002fea0003c00000 */
[----:B-----5:R-:W-:Y:S01]  /*134d0*/  FMNMX.FTZ R4, R5, R0, !PT ;  /* 0x0000000005047209 */ /* 0x020fe20007810000 */
[----:B------:R-:W-:Y:S01]  /*134e0*/  IMAD.MOV.U32 R0, RZ, RZ, 0x1 ;  /* 0x00000001ff007424 */ /* 0x000fe200078e00ff */
[----:B------:R-:W-:Y:S02]  /*134f0*/  MOV R2, 0x13510 ;  /* 0x0001351000027802 */ /* 0x000fe40000000f00 */
[----:B-1----:R-:W-:Y:S05]  /*13500*/  CALL.REL.NOINC `($__internal_17_$__cuda_sm70_shflsync_bfly_p) ;  /* 0x000001d000007944 */ /* 0x002fea0003c00000 */
[----:B-1---5:R-:W-:-:S05]  /*13510*/  BRA `(.L_x_1095) ;  /* 0xffff9c5000007947 */ /* 0x022fca000383ffff */
.L_x_1068:
[----:B------:R1:W5:Y:S01]  /*13520*/  LDL R4, [R1+0xa4] ;  /* 0x0000a40001047983 */ /* 0x0003620000100800 */
[----:B------:R-:W-:-:S02]  /*13530*/  MOV R0, 0x2 ;  /* 0x0000000200007802 */ /* 0x000fc40000000f00 */
[----:B------:R-:W-:Y:S02]  /*13540*/  MOV R2, 0x13560 ;  /* 0x0001356000027802 */ /* 0x000fe40000000f00 */
[----:B-1---5:R-:W-:Y:S05]  /*13550*/  CALL.REL.NOINC `($__internal_17_$__cuda_sm70_shflsync_bfly_p) ;  /* 0x0000018000007944 */ /* 0x022fea0003c00000 */
[----:B-----5:R-:W-:Y:S01]  /*13560*/  MOV R5, R0 ;  /* 0x0000000000057202 */ /* 0x020fe20000000f00 */
[----:B-1----:R-:W-:Y:S05]  /*13570*/  BRA `(.L_x_1096) ;  /* 0xffffbaa000007947 */ /* 0x002fea000383ffff */
.L_x_1069:
[----:B------:R-:W-:Y:S01]  /*13580*/  IMAD.MOV.U32 R4, RZ, RZ, R5 ;  /* 0x000000ffff047224 */ /* 0x000fe200078e0005 */
[----:B------:R-:W-:Y:S02]  /*13590*/  MOV R0, 0x1 ;  /* 0x0000000100007802 */ /* 0x000fe40000000f00 */
[----:B------:R-:W-:Y:S02]  /*135a0*/  MOV R2, 0x135c0 ;  /* 0x000135c000027802 */ /* 0x000fe40000000f00 */
[----:B------:R-:W-:Y:S05]  /*135b0*/  CALL.REL.NOINC `($__internal_17_$__cuda_sm70_shflsync_bfly_p) ;  /* 0x0000012000007944 */ /* 0x000fea0003c00000 */
[----:B------:R2:W5:Y:S02]  /*135c0*/  LDL R4, [R1+0xa0] ;  /* 0x0000a00001047983 */ /* 0x0005640000100800 */
[----:B-----5:R-:W-:Y:S01]  /*135d0*/  FADD.FTZ R5, R5, R0 ;  /* 0x0000000005057221 */ /* 0x020fe20000010000 */
[----:B------:R-:W-:Y:S02]  /*135e0*/  MOV R0, 0x2 ;  /* 0x0000000200007802 */ /* 0x000fe40000000f00 */
[----:B------:R-:W-:Y:S02]  /*135f0*/  MOV R2, 0x13610 ;  /* 0x0001361000027802 */ /* 0x000fe40000000f00 */
[----:B-12---:R-:W-:Y:S05]  /*13600*/  CALL.REL.NOINC `($__internal_17_$__cuda_sm70_shflsync_bfly_p) ;  /* 0x000000d000007944 */ /* 0x006fea0003c00000 */
[----:B------:R-:W2:Y:S02]  /*13610*/  LDL.LU R2, [R1+0xa0] ;  /* 0x0000a00001027983 */ /* 0x000ea40000300800 */
[----:B--2---:R-:W-:Y:S01]  /*13620*/  FADD.FTZ R4, R2, R0 ;  /* 0x0000000002047221 */ /* 0x004fe20000010000 */
[----:B------:R-:W-:-:S02]  /*13630*/  MOV R0, 0x1 ;  /* 0x0000000100007802 */ /* 0x000fc40000000f00 */
[----:B------:R-:W-:Y:S02]  /*13640*/  MOV R2, 0x13660 ;  /* 0x0001366000027802 */ /* 0x000fe40000000f00 */
[----:B-1---5:R-:W-:Y:S05]  /*13650*/  CALL.REL.NOINC `($__internal_17_$__cuda_sm70_shflsync_bfly_p) ;  /* 0x0000008000007944 */ /* 0x022fea0003c00000 */
[----:B------:R-:W-:Y:S01]  /*13660*/  MOV R3, R0 ;  /* 0x0000000000037202 */ /* 0x000fe20000000f00 */
[----:B-1---5:R-:W-:Y:S05]  /*13670*/  BRA `(.L_x_1097) ;  /* 0xffffba3000007947 */ /* 0x022fea000383ffff */
.L_x_1079:
[----:B-1----:R-:W-:Y:S01]  /*13680*/  IMAD.MOV.U32 R0, RZ, RZ, R14 ;  /* 0x000000ffff007224 */ /* 0x002fe200078e000e */
[----:B------:R-:W-:Y:S01]  /*13690*/  MOV R7, RZ ;  /* 0x000000ff00077202 */ /* 0x000fe20000000f00 */
[----:B----4-:R-:W-:Y:S01]  /*136a0*/  IMAD.MOV.U32 R3, RZ, RZ, 0x1f ;  /* 0x0000001fff037424 */ /* 0x010fe200078e00ff */
[----:B---3--:R-:W-:Y:S02]  /*136b0*/  MOV R2, 0x136d0 ;  /* 0x000136d000027802 */ /* 0x008fe40000000f00 */
[----:B-----5:R-:W-:Y:S05]  /*136c0*/  CALL.REL.NOINC `($__internal_18_$__cuda_sm70_shflsync_idx_p) ;  /* 0x0000009000007944 */ /* 0x020fea0003c00000 */
[----:B-1---5:R-:W-:Y:S05]  /*136d0*/  BRA `(.L_x_1098) ;  /* 0xffffe32000007947 */ /* 0x022fea000383ffff */
        .weak           $__internal_17_$__cuda_sm70_shflsync_bfly_p
        .type           $__internal_17_$__cuda_sm70_shflsync_bfly_p,@function
        .size           $__internal_17_$__cuda_sm70_shflsync_bfly_p,($__internal_18_$__cuda_sm70_shflsync_idx_p - $__internal_17_$__cuda_sm70_shflsync_bfly_p)
$__internal_17_$__cuda_sm70_shflsync_bfly_p:
[----:B------:R1:W-:Y:S01]  /*136e0*/  STL [R1+0x20c], R5 ;  /* 0x00020c0501007387 */ /* 0x0003e20000100800 */
[----:B------:R-:W-:Y:S02]  /*136f0*/  MOV R3, 0x1f ;  /* 0x0000001f00037802 */ /* 0x000fe40000000f00 */
[----:B-1----:R-:W-:-:S04]  /*13700*/  MOV R5, 0xffffffff ;  /* 0xffffffff00057802 */ /* 0x002fc80000000f00 */
[----:B------:R-:W-:Y:S04]  /*13710*/  WARPSYNC R5 ;  /* 0x0000000500007348 */ /* 0x000fe80003800000 */
[----:B------:R1:W2:Y:S04]  /*13720*/  SHFL.BFLY PT, R0, R4, R0, R3 ;  /* 0x0c00000004007389 */ /* 0x0002a800000e0003 */
[----:B-1----:R1:W5:Y:S01]  /*13730*/  LDL.LU R5, [R1+0x20c] ;  /* 0x00020c0001057983 */ /* 0x0023620000300800 */
[----:B------:R-:W-:-:S04]  /*13740*/  MOV R3, 0x0 ;  /* 0x0000000000037802 */ /* 0x000fc80000000f00 */
[----:B--2---:R-:W-:Y:S05]  /*13750*/  RET.REL.NODEC R2 `(_ZN7cutlass13device_kernelIN5flash19enable_sm80_to_sm89INS1_16FlashAttnFwdSm80INS1_25CollectiveMainloopFwdSm80ILi8ELi1ELb1EN4cute5tupleIJNS5_1CILi128EEENS7_ILi64EEENS7_ILi256EEEEEELi256ENS_6half_tEfNS_4arch4Sm80ELb1ELb0ELb1ELb0ELb1ELb0ELb1ELb1EEENS1_21CollectiveEpilogueFwdINS6_IJS8_SA_S9_EEENS6_IJNS7_ILi1EEESI_SI_EEESC_SE_Li256ELb0ELb1ELb1ELb0EEENS1_30DynamicPersistentTileSchedulerILi256ELi256ELb1ELb1ELb0EEEEEEEEEvNT_6ParamsE) ;  /* 0xfffec8a002007950 */ /* 0x004fea0003c3ffff */
        .weak           $__internal_18_$__cuda_sm70_shflsync_idx_p
        .type           $__internal_18_$__cuda_sm70_shflsync_idx_p,@function
        .size           $__internal_18_$__cuda_sm70_shflsync_idx_p,(.L_x_3251 - $__internal_18_$__cuda_sm70_shflsync_idx_p)
$__internal_18_$__cuda_sm70_shflsync_idx_p:
[----:B------:R1:W-:Y:S02]  /*13760*/  STL [R1+0x20c], R4 ;  /* 0x00020c0401007387 */ /* 0x0003e40000100800 */
[----:B-1----:R-:W-:-:S04]  /*13770*/  MOV R4, 0xffffffff ;  /* 0xffffffff00047802 */ /* 0x002fc80000000f00 */
[----:B------:R-:W-:Y:S04]  /*13780*/  WARPSYNC R4 ;  /* 0x0000000400007348 */ /* 0x000fe80003800000 */
[----:B------:R1:W2:Y:S04]  /*13790*/  SHFL.IDX PT, R0, R0, R7, R3 ;  /* 0x0000000700007389 */ /* 0x0002a800000e0003 */
[----:B-1----:R1:W5:Y:S01]  /*137a0*/  LDL.LU R4, [R1+0x20c] ;  /* 0x00020c0001047983 */ /* 0x0023620000300800 */
[----:B------:R-:W-:-:S04]  /*137b0*/  MOV R3, 0x0 ;  /* 0x0000000000037802 */ /* 0x000fc80000000f00 */
[----:B--2---:R-:W-:Y:S05]  /*137c0*/  RET.REL.NODEC R2 `(_ZN7cutlass13device_kernelIN5flash19enable_sm80_to_sm89INS1_16FlashAttnFwdSm80INS1_25CollectiveMainloopFwdSm80ILi8ELi1ELb1EN4cute5tupleIJNS5_1CILi128EEENS7_ILi64EEENS7_ILi256EEEEEELi256ENS_6half_tEfNS_4arch4Sm80ELb1ELb0ELb1ELb0ELb1ELb0ELb1ELb1EEENS1_21CollectiveEpilogueFwdINS6_IJS8_SA_S9_EEENS6_IJNS7_ILi1EEESI_SI_EEESC_SE_Li256ELb0ELb1ELb1ELb0EEENS1_30DynamicPersistentTileSchedulerILi256ELi256ELb1ELb1ELb0EEEEEEEEEvNT_6ParamsE) ;  /* 0xfffec83002007950 */ /* 0x004fea0003c3ffff */
.L_x_1099:
        /* <DEDUP_REMOVED lines=11> */
.L_x_3251:


//--------------------- .text._ZN7cutlass13device_kernelIN5flash19enable_sm80_to_sm89INS1_16FlashAttnFwdSm80INS1_25CollectiveMainloopFwdSm80ILi8ELi1ELb1EN4cute5tupleIJNS5_1CILi128EEENS7_ILi48EEENS7_ILi256EEEEEELi256ENS_6half_tEfNS_4arch4Sm80ELb1ELb0ELb1ELb1ELb1ELb0ELb1ELb1EEENS1_21CollectiveEpilogueFwdINS6_IJS8_SA_S9_EEENS6_IJNS7_ILi1EEESI_SI_EEESC_SE_Li256ELb1ELb1ELb1ELb0EEENS1_36VarlenDynamicPersistentTileSchedulerILi128ELi48ELi256ELi256ELb1ELb1ELb0ELb1ELb1ELb1EEEEEEEEEvNT_6ParamsE --------------------------
	.section	.text._ZN7cutlass13device_kernelIN5flash19enable_sm80_to_sm89INS1_16FlashAttnFwdSm80INS1_25CollectiveMainloopFwdSm80ILi8ELi1ELb1EN4cute5tupleIJNS5_1CILi128EEENS7_ILi48EEENS7_ILi256EEEEEELi256ENS_6half_tEfNS_4arch4Sm80ELb1ELb0ELb1ELb1ELb1ELb0ELb1ELb1EEENS1_21CollectiveEpilogueFwdINS6_IJS8_SA_S9_EEENS6_IJNS7_ILi1EEESI_SI_EEESC_SE_Li256ELb1ELb1ELb1ELb0EEENS1_36VarlenDynamicPersistentTileSchedulerILi128ELi48ELi256ELi256ELb1ELb1ELb0ELb1ELb1ELb1EEEEEEEEEvNT_6ParamsE,"ax",@progbits
	.sectioninfo	@"SHI_REGISTERS=255"
	.align	128
.text._ZN7cutlass13device_kernelIN5flash19enable_sm80_to_sm89INS1_16FlashAttnFwdSm80INS1_25CollectiveMainloopFwdSm80ILi8ELi1ELb1EN4cute5tupleIJNS5_1CILi128EEENS7_ILi48EEENS7_ILi256EEEEEELi256ENS_6half_tEfNS_4arch4Sm80ELb1ELb0ELb1ELb1ELb1ELb0ELb1ELb1EEENS1_21CollectiveEpilogueFwdINS6_IJS8_SA_S9_EEENS6_IJNS7_ILi1EEESI_SI_EEESC_SE_Li256ELb1ELb1ELb1ELb0EEENS1_36VarlenDynamicPersistentTileSchedulerILi128ELi48ELi256ELi256ELb1ELb1ELb0ELb1ELb1ELb1EEEEEEEEEvNT_6ParamsE:
        .type           _ZN7cutlass13device_kernelIN5flash19enable_sm80_to_sm89INS1_16FlashAttnFwdSm80INS1_25CollectiveMainloopFwdSm80ILi8ELi1ELb1EN4cute5tupleIJNS5_1CILi128EEENS7_ILi48EEENS7_ILi256EEEEEELi256ENS_6half_tEfNS_4arch4Sm80ELb1ELb0ELb1ELb1ELb1ELb0ELb1ELb1EEENS1_21CollectiveEpilogueFwdINS6_IJS8_SA_S9_EEENS6_IJNS7_ILi1EEESI_SI_EEESC_SE_Li256ELb1ELb1ELb1ELb0EEENS1_36VarlenDynamicPersistentTileSchedulerILi128ELi48ELi256ELi256ELb1ELb1ELb0ELb1ELb1ELb1EEEEEEEEEvNT_6ParamsE,@function
        .size           _ZN7cutlass13device_kernelIN5flash19enable_sm80_to_sm89INS1_16FlashAttnFwdSm80INS1_25CollectiveMainloopFwdSm80ILi8ELi1ELb1EN4cute5tupleIJNS5_1CILi128EEENS7_ILi48EEENS7_ILi256EEEEEELi256ENS_6half_tEfNS_4arch4Sm80ELb1ELb0ELb1ELb1ELb1ELb0ELb1ELb1EEENS1_21CollectiveEpilogueFwdINS6_IJS8_SA_S9_EEENS6_IJNS7_ILi1EEESI_SI_EEESC_SE_Li256ELb1ELb1ELb1ELb0EEENS1_36VarlenDynamicPersistentTileSchedulerILi128ELi48ELi256ELi256ELb1ELb1ELb0ELb1ELb1ELb1EEEEEEEEEvNT_6ParamsE,(.L_x_3254 - _ZN7cutlass13device_kernelIN5flash19enable_sm80_to_sm89INS1_16FlashAttnFwdSm80INS1_25CollectiveMainloopFwdSm80ILi8ELi1ELb1EN4cute5tupleIJNS5_1CILi128EEENS7_ILi48EEENS7_ILi256EEEEEELi256ENS_6half_tEfNS_4arch4Sm80ELb1ELb0ELb1ELb1ELb1ELb0ELb1ELb1EEENS1_21CollectiveEpilogueFwdINS6_IJS8_SA_S9_EEENS6_IJNS7_ILi1EEESI_SI_EEESC_SE_Li256ELb1ELb1ELb1ELb0EEENS1_36VarlenDynamicPersistentTileSchedulerILi128ELi48ELi256ELi256ELb1ELb1ELb0ELb1ELb1ELb1EEEEEEEEEvNT_6ParamsE)
        .other          _ZN7cutlass13device_kernelIN5flash19enable_sm80_to_sm89INS1_16FlashAttnFwdSm80INS1_25CollectiveMainloopFwdSm80ILi8ELi1ELb1EN4cute5tupleIJNS5_1CILi128EEENS7_ILi48EEENS7_ILi256EEEEEELi256ENS_6half_tEfNS_4arch4Sm80ELb1ELb0ELb1ELb1ELb1ELb0ELb1ELb1EEENS1_21CollectiveEpilogueFwdINS6_IJS8_SA_S9_EEENS6_IJNS7_ILi1EEESI_SI_EEESC_SE_Li256ELb1ELb1ELb1ELb0EEENS1_36VarlenDynamicPersistentTileSchedulerILi128ELi48ELi256ELi256ELb1ELb1ELb0ELb1ELb1ELb1EEEEEEEEEvNT_6ParamsE,@"STO_CUDA_ENTRY STV_DEFAULT"
_ZN7cutlass13device_kernelIN5flash19enable_sm80_to_sm89INS1_16FlashAttnFwdSm80INS1_25CollectiveMainloopFwdSm80ILi8ELi1ELb1EN4cute5tupleIJNS5_1CILi128EEENS7_ILi48EEENS7_ILi256EEEEEELi256ENS_6half_tEfNS_4arch4Sm80ELb1ELb0ELb1ELb1ELb1ELb0ELb1ELb1EEENS1_21CollectiveEpilogueFwdINS6_IJS8_SA_S9_EEENS6_IJNS7_ILi1EEESI_SI_EEESC_SE_Li256ELb1ELb1ELb1ELb0EEENS1_36VarlenDynamicPersistentTileSchedulerILi128ELi48ELi256ELi256ELb1ELb1ELb0ELb1ELb1ELb1EEEEEEEEEvNT_6ParamsE:
        /* <DEDUP_REMOVED lines=54> */
.L_x_1105:
        /* <DEDUP_REMOVED lines=16> */
.L_x_1223:
        /* <DEDUP_REMOVED lines=16> */
.L_x_1224:
[----:B--2---:R-:W-:-:S05]  /*0560*/  IMAD R0, R0, c[0x0][0x538], RZ ;  /* 0x00014e0000007a24 */ /* 0x004fca00078e02ff */
[----:B------:R-:W-:-:S04]  /*0570*/  IADD3 R6, R0, R6, RZ ;  /* 0x0000000600067210 */ /* 0x000fc80007ffe0ff */
[----:B------:R-:W-:-:S13]  /*0580*/  ISETP.GT.AND P0, PT, R6, UR4, PT ;  /* 0x0000000406007c0c */ /* 0x000fda000bf04270 */
[----:B-1----:R-:W-:Y:S05]  /*0590*/  @!P0 BRA `(.L_x_1105) ;  /* 0xfffffdc000008947 */ /* 0x002fea000383ffff */
.L_x_1101:
[----:B------:R-:W-:-:S05]  /*05a0*/  IADD3 R11, -R0, R6, RZ ;  /* 0x00000006000b7210 */ /* 0x000fca0007ffe1ff */
[----:B------:R-:W-:-:S05]  /*05b0*/  IMAD R0, R4, c[0x0][0x538], R11 ;  /* 0x00014e0004007a24 */ /* 0x000fca00078e020b */
[----:B------:R-:W-:Y:S01]  /*05c0*/  ISETP.GT.AND P0, PT, R0, UR4, PT ;  /* 0x0000000400007c0c */ /* 0x000fe2000bf04270 */
[----:B------:R-:W-:-:S12]  /*05d0*/  BRA.DIV ~URZ, `(.L_x_1106) ;  /* 0x000140627f007947 */ /* 0x000fd8000b800000 */
[----:B------:R-:W-:-:S04]  /*05e0*/  VOTE.ANY R10, PT, !P0 ;  /* 0x00000000000a7806 */ /* 0x000fc800040e0100 */
.L_x_1225:
[----:B------:R-:W1:Y:S02]  /*05f0*/  POPC R5, R10 ;  /* 0x0000000a00057309 */ /* 0x000e640000000000 */
[----:B-1----:R-:W-:-:S05]  /*0600*/  IADD3 R0, R5, R7, RZ ;  /* 0x0000000705007210 */ /* 0x002fca0007ffe0ff */
[----:B------:R1:W-:Y:S01]  /*0610*/  STL [R1+0xb4], R0 ;  /* 0x0000b40001007387 */ /* 0x0003e20000100800 */
[----:B------:R-:W-:Y:S05]  /*0620*/  BRA.DIV ~URZ, `(.L_x_1107) ;  /* 0x000140627f007947 */ /* 0x000fea000b800000 */
[----:B------:R2:W3:Y:S01]  /*0630*/  SHFL.IDX PT, R12, R9, R5, 0x1f ;  /* 0x00001f05090c7589 */ /* 0x0004e200000e0000 */
[----:B------:R-:W-:-:S03]  /*0640*/  MOV R6, RZ ;  /* 0x000000ff00067202 */ /* 0x000fc60000000f00 */
[----:B------:R2:W4:Y:S04]  /*0650*/  SHFL.IDX PT, R9, R8, R5, 0x1f ;  /* 0x00001f0508097589 */ /* 0x00052800000e0000 */
.L_x_1226:
[----:B------:R-:W-:Y:S01]  /*0660*/  ISETP.NE.AND P0, PT, R10, RZ, PT ;  /* 0x000000ff0a00720c */ /* 0x000fe20003f05270 */
[----:B------:R-:W-:-:S12]  /*0670*/  BSSY B0, `(.L_x_1108) ;  /* 0x0000005000007945 */ /* 0x000fd80003800000 */
[----:B------:R-:W-:Y:S05]  /*0680*/  @!P0 BRA `(.L_x_1109) ;  /* 0x0000003000008947 */ /* 0x000fea0003800000 */
[----:B-1----:R-:W-:Y:S01]  /*0690*/  IADD3 R0, R5, -0x1, RZ ;  /* 0xffffffff05007810 */ /* 0x002fe20007ffe0ff */
[----:B------:R-:W-:Y:S05]  /*06a0*/  BRA.DIV ~URZ, `(.L_x_1110) ;  /* 0x000140c27f007947 */ /* 0x000fea000b800000 */
[----:B------:R1:W2:Y:S02]  /*06b0*/  SHFL.IDX PT, R6, R4, R0, 0x1f ;  /* 0x00001f0004067589 */ /* 0x0002a400000e0000 */
.L_x_1109:
[----:B------:R-:W-:Y:S05]  /*06c0*/  BSYNC B0 ;  /* 0x0000000000007941 */ /* 0x000fea0003800000 */
.L_x_1108:
        /* <DEDUP_REMOVED lines=69> */
.L_x_1112:
        /* <DEDUP_REMOVED lines=70> */
.L_x_1113:
[----:B------:R-:W-:Y:S05]  /*0f80*/  BSYNC B0 ;  /* 0x0000000000007941 */ /* 0x000fea0003800000 */
.L_x_1111:
[----:B------:R-:W-:-:S04]  /*0f90*/  LOP3.LUT R0, RZ, R0, RZ, 0x33, !PT ;  /* 0x00000000ff007212 */ /* 0x000fc800078e33ff */
[----:B------:R-:W-:-:S05]  /*0fa0*/  IADD3 R0, R0, R12, RZ ;  /* 0x0000000c00007210 */ /* 0x000fca0007ffe0ff */
[----:B------:R2:W-:Y:S01]  /*0fb0*/  STL [R1+0xac], R0 ;  /* 0x0000ac0001007387 */ /* 0x0005e20000100800 */
[----:B------:R-:W-:Y:S05]  /*0fc0*/  BRA `(.L_x_1114) ;  /* 0x0000006000007947 */ /* 0x000fea0003800000 */
.L_x_1102:
[----:B------:R-:W-:Y:S01]  /*0fd0*/  MOV R0, UR4 ;  /* 0x0000000400007c02 */ /* 0x000fe20008000f00 */
[----:B------:R-:W-:Y:S04]  /*0fe0*/  STL [R1+0xac], RZ ;  /* 0x0000acff01007387 */ /* 0x000fe80000100800 */
[----:B------:R-:W-:Y:S04]  /*0ff0*/  STL [R1+0xb0], RZ ;  /* 0x0000b0ff01007387 */ /* 0x000fe80000100800 */
[----:B------:R1:W-:Y:S02]  /*1000*/  STL [R1+0xa8], R0 ;  /* 0x0000a80001007387 */ /* 0x0003e40000100800 */
[----:B-1----:R-:W-:-:S05]  /*1010*/  MOV R0, c[0x0][0x53c] ;  /* 0x00014f0000007a02 */ /* 0x002fca0000000f00 */
[----:B------:R1:W-:Y:S02]  /*1020*/  STL [R1+0xb4], R0 ;  /* 0x0000b40001007387 */ /* 0x0003e40000100800 */
.L_x_1114:
        /* <DEDUP_REMOVED lines=8> */
.L_x_1100:
        /* <DEDUP_REMOVED lines=39> */
[----:B------:R-:W-:Y:S02]  /*1320*/  LOP3.LUT R3, R10, 0xffffffe0, RZ, 0xc0, !PT ;  /* 0xffffffe00a037812 */ /* 0x000fe400078ec0ff */
[----:B------:R-:W-:Y:S01]  /*1330*/  LOP3.LUT R0, R6, 0x1c0, RZ, 0xc0, !PT ;  /* 0x000001c006007812 */ /* 0x000fe200078ec0ff */
[----:B------:R-:W-:Y:S01]  /*1340*/  IMAD.IADD R6, R2, 0x1, -R4 ;  /* 0x0000000102067824 */ /* 0x000fe200078e0a04 */
        /* <DEDUP_REMOVED lines=17> */
[----:B------:R-:W-:Y:S02]  /*1460*/  LEA.HI R0, R3, R3, RZ, 0x1 ;  /* 0x0000000303007211 */ /* 0x000fe400078f08ff */
[----:B------:R-:W-:Y:S01]  /*1470*/  ISETP.NE.U32.AND P4, PT, R5, 0x1, PT ;  /* 0x000000010500780c */ /* 0x000fe20003f85070 */
[----:B------:R-:W-:Y:S01]  /*1480*/  IMAD R17, R4, 0x10, R2 ;  /* 0x0000001004117824 */ /* 0x000fe200078e0202 */
[----:B------:R-:W-:Y:S01]  /*1490*/  LOP3.LUT R4, R0, 0x1ffffffe, RZ, 0xc0, !PT ;  /* 0x1ffffffe00047812 */ /* 0x000fe200078ec0ff */
[----:B------:R-:W-:Y:S01]  /*14a0*/  IMAD.SHL.U32 R2, R6, 0x40, RZ ;  /* 0x0000004006027824 */ /* 0x000fe200078e00ff */
[C---:B------:R-:W-:Y:S01]  /*14b0*/  R2P PR, R8.reuse, 0x6 ;  /* 0x0000000608007804 */ /* 0x040fe20000000000 */
[----:B------:R-:W-:Y:S01]  /*14c0*/  IMAD.SHL.U32 R5, R8, 0x40, RZ ;  /* 0x0000004008057824 */ /* 0x000fe200078e00ff */
[C---:B------:R-:W-:Y:S01]  /*14d0*/  LOP3.LUT P3, RZ, R6.reuse, 0x2, RZ, 0xc0, !PT ;  /* 0x0000000206ff7812 */ /* 0x040fe2000786c0ff */
[----:B------:R-:W-:Y:S01]  /*14e0*/  IMAD.IADD R8, R3, 0x1, -R4 ;  /* 0x0000000103087824 */ /* 0x000fe200078e0a04 */
[----:B------:R-:W-:Y:S01]  /*14f0*/  LOP3.LUT P0, RZ, R6, 0x4, RZ, 0xc0, !PT ;  /* 0x0000000406ff7812 */ /* 0x000fe2000780c0ff */
[----:B------:R-:W-:Y:S01]  /*1500*/  IMAD.SHL.U32 R6, R13, 0x8, RZ ;  /* 0x000000080d067824 */ /* 0x000fe200078e00ff */
[----:B------:R-:W-:Y:S01]  /*1510*/  LOP3.LUT R2, R2, 0x1c0, RZ, 0xc0, !PT ;  /* 0x000001c002027812 */ /* 0x000fe200078ec0ff */
[----:B------:R-:W-:Y:S01]  /*1520*/  STL [R1+0x204], R17 ;  /* 0x0002041101007387 */ /* 0x000fe20000100800 */
        /* <DEDUP_REMOVED lines=198> */
.L_x_1222:
[----:B--2---:R-:W2:Y:S01]  /*2190*/  LDL R0, [R1+0xb4] ;  /* 0x0000b40001007983 */ /* 0x004ea20000100800 */
[----:B------:R-:W-:Y:S01]  /*21a0*/  IMAD.MOV.U32 R8, RZ, RZ, 0x4 ;  /* 0x00000004ff087424 */ /* 0x000fe200078e00ff */
[----:B------:R-:W-:-:S02]  /*21b0*/  ISETP.NE.U32.AND P0, PT, RZ, c[0x0][0x370], PT ;  /* 0x0000dc00ff007a0c */ /* 0x000fc40003f05070 */
[----:B------:R-:W-:Y:S01]  /*21c0*/  ISETP.NE.U32.AND P1, PT, RZ, c[0x0][0x360], PT ;  /* 0x0000d800ff007a0c */ /* 0x000fe20003f25070 */
[----:B--2---:R-:W-:-:S05]  /*21d0*/  IMAD.WIDE R2, R0, R8, c[0x0][0x588] ;  /* 0x0001620000027625 */ /* 0x004fca00078e0208 */
[----:B------:R-:W2:Y:S01]  /*21e0*/  LDG.E R17, [R2.64] ;  /* 0x0000000602117981 */ /* 0x000ea2000c1e1900 */
[----:B------:R-:W-:Y:S01]  /*21f0*/  ISETP.NE.AND.EX P3, PT, RZ, c[0x0][0x374], PT, P0 ;  /* 0x0000dd00ff007a0c */ /* 0x000fe20003f65300 */
[----:B------:R-:W-:Y:S01]  /*2200*/  IMAD.MOV.U32 R15, RZ, RZ, RZ ;  /* 0x000000ffff0f7224 */ /* 0x000fe200078e00ff */
[----:B------:R-:W-:Y:S01]  /*2210*/  ISETP.NE.AND.EX P1, PT, RZ, c[0x0][0x364], PT, P1 ;  /* 0x0000d900ff007a0c */ /* 0x000fe20003f25310 */
[----:B------:R-:W-:Y:S01]  /*2220*/  IMAD.MOV.U32 R11, RZ, RZ, RZ ;  /* 0x000000ffff0b7224 */ /* 0x000fe200078e00ff */
[----:B------:R-:W-:-:S04]  /*2230*/  ISETP.NE.U32.AND P4, PT, RZ, c[0x0][0x348], PT ;  /* 0x0000d200ff007a0c */ /* 0x000fc80003f85070 */
[----:B------:R-:W-:Y:S01]  /*2240*/  ISETP.NE.AND.EX P4, PT, RZ, c[0x0][0x34c], PT, P4 ;  /* 0x0000d300ff007a0c */ /* 0x000fe20003f85340 */
[C---:B--2---:R-:W-:Y:S01]  /*2250*/  IMAD.SHL.U32 R114, R17.reuse, 0x4, RZ ;  /* 0x0000000411727824 */ /* 0x044fe200078e00ff */
[----:B------:R-:W-:Y:S01]  /*2260*/  SHF.R.S32.HI R106, RZ, 0x1f, R17 ;  /* 0x0000001fff6a7819 */ /* 0x000fe20000011411 */
[----:B------:R1:W-:Y:S02]  /*2270*/  STL [R1+0xc0], R17 ;  /* 0x0000c01101007387 */ /* 0x0003e40000100800 */
[C---:B------:R-:W-:Y:S02]  /*2280*/  @P3 LEA R6, P0, R17.reuse, c[0x0][0x370], 0x2 ;  /* 0x0000dc0011063a11 */ /* 0x040fe400078010ff */
[C-C-:B------:R-:W-:Y:S01]  /*2290*/  SHF.L.U64.HI R107, R17.reuse, 0x2, R106.reuse ;  /* 0x00000002116b7819 */ /* 0x140fe2000001026a */
[----:B------:R1:W-:Y:S01]  /*22a0*/  STL [R1+0xfc], R106 ;  /* 0x0000fc6a01007387 */ /* 0x0003e20000100800 */
[----:B------:R-:W-:Y:S02]  /*22b0*/  @P1 IADD3 R4, P2, R114, c[0x0][0x360], RZ ;  /* 0x0000d80072041a10 */ /* 0x000fe40007f5e0ff */
[----:B------:R-:W-:Y:S01]  /*22c0*/  @P3 LEA.HI.X R7, R17, c[0x0][0x374], R106, 0x2, P0 ;  /* 0x0000dd0011073a11 */ /* 0x000fe200000f146a */
[----:B------:R1:W-:Y:S01]  /*22d0*/  STL [R1+0xc8], R114 ;  /* 0x0000c87201007387 */ /* 0x0003e20000100800 */
[----:B------:R-:W-:-:S02]  /*22e0*/  @P1 IADD3.X R5, R107, c[0x0][0x364], RZ, P2, !PT ;  /* 0x0000d9006b051a10 */ /* 0x000fc400017fe4ff */
[----:B------:R-:W-:Y:S01]  /*22f0*/  IADD3 R2, P0, R114, c[0x0][0x348], RZ ;  /* 0x0000d20072027a10 */ /* 0x000fe20007f1e0ff */
[----:B------:R-:W2:Y:S03]  /*2300*/  @P3 LDG.E R15, [R6.64] ;  /* 0x00000006060f3981 */ /* 0x000ea6000c1e1900 */
[----:B------:R-:W-:Y:S01]  /*2310*/  IADD3.X R3, R107, c[0x0][0x34c], RZ, P0, !PT ;  /* 0x0000d3006b037a10 */ /* 0x000fe200007fe4ff */
[----:B------:R-:W3:Y:S04]  /*2320*/  @P1 LDG.E R0, [R4.64] ;  /* 0x0000000604001981 */ /* 0x000ee8000c1e1900 */
[----:B------:R1:W5:Y:S04]  /*2330*/  @P4 LDG.E R11, [R2.64] ;  /* 0x00000006020b4981 */ /* 0x000368000c1e1900 */
[----:B------:R1:W-:Y:S01]  /*2340*/  STL [R1+0xcc], R107 ;  /* 0x0000cc6b01007387 */ /* 0x0003e20000100800 */
        /* <DEDUP_REMOVED lines=11> */
.L_x_1115:
[----:B------:R-:W-:-:S04]  /*2400*/  ISETP.NE.U32.AND P0, PT, RZ, c[0x0][0x368], PT ;  /* 0x0000da00ff007a0c */ /* 0x000fc80003f05070 */
[----:B------:R-:W-:-:S13]  /*2410*/  ISETP.NE.AND.EX P0, PT, RZ, c[0x0][0x36c], PT, P0 ;  /* 0x0000db00ff007a0c */ /* 0x000fda0003f05300 */
[----:B------:R-:W-:Y:S05]  /*2420*/  @!P0 BRA `(.L_x_1116) ;  /* 0x0000004000008947 */ /* 0x000fea0003800000 */
[----:B-1----:R-:W-:-:S04]  /*2430*/  IADD3 R2, P0, R114, c[0x0][0x368], RZ ;  /* 0x0000da0072027a10 */ /* 0x002fc80007f1e0ff */
[----:B------:R-:W-:-:S05]  /*2440*/  IADD3.X R3, R107, c[0x0][0x36c], RZ, P0, !PT ;  /* 0x0000db006b037a10 */ /* 0x000fca00007fe4ff */
[----:B------:R1:W5:Y:S01]  /*2450*/  LDG.E R0, [R2.64] ;  /* 0x0000000602007981 */ /* 0x000362000c1e1900 */
[----:B------:R-:W-:Y:S05]  /*2460*/  BRA `(.L_x_1117) ;  /* 0x0000008000007947 */ /* 0x000fea0003800000 */
.L_x_1116:
        /* <DEDUP_REMOVED lines=8> */
.L_x_1117:
[----:B-1----:R-:W2:Y:S04]  /*24f0*/  LDL R3, [R1+0x9c] ;  /* 0x00009c0001037983 */ /* 0x002ea80000100800 */
[----:B------:R-:W3:Y:S04]  /*2500*/  LDL.LU R2, [R1+0xac] ;  /* 0x0000ac0001027983 */ /* 0x000ee80000300800 */
[----:B------:R-:W4:Y:S04]  /*2510*/  LDL.LU R16, [R1+0xc4] ;  /* 0x0000c40001107983 */ /* 0x000f280000300800 */
[----:B------:R-:W4:Y:S01]  /*2520*/  LDL R14, [R1+0xb0] ;  /* 0x0000b000010e7983 */ /* 0x000f220000100800 */
[----:B-----5:R-:W-:Y:S01]  /*2530*/  IMAD.IADD R110, R0, 0x1, -R15 ;  /* 0x00000001006e7824 */ /* 0x020fe200078e0a0f */
[----:B------:R-:W-:Y:S01]  /*2540*/  BSSY B0, `(.L_x_1118) ;  /* 0x0000041000007945 */ /* 0x000fe20003800000 */
[----:B--2---:R-:W-:-:S02]  /*2550*/  IMAD.MOV.U32 R13, RZ, RZ, R3 ;  /* 0x000000ffff0d7224 */ /* 0x004fc400078e0003 */
[----:B------:R-:W-:Y:S02]  /*2560*/  IMAD.MOV.U32 R3, RZ, RZ, c[0x0][0x2c4] ;  /* 0x0000b100ff037624 */ /* 0x000fe400078e00ff */
[----:B---3--:R-:W-:-:S03]  /*2570*/  IMAD.SHL.U32 R12, R2, 0x80, RZ ;  /* 0x00000080020c7824 */ /* 0x008fc600078e00ff */
[----:B------:R-:W-:Y:S02]  /*2580*/  ISETP.NE.AND P3, PT, R3, 0x1, PT ;  /* 0x000000010300780c */ /* 0x000fe40003f65270 */
[----:B------:R-:W-:Y:S01]  /*2590*/  IADD3 R2, R12, 0x7f, RZ ;  /* 0x0000007f0c027810 */ /* 0x000fe20007ffe0ff */
[----:B------:R1:W-:Y:S01]  /*25a0*/  STL [R1+0xa4], R12 ;  /* 0x0000a40c01007387 */ /* 0x0003e20000100800 */
[----:B----4-:R-:W-:-:S03]  /*25b0*/  LOP3.LUT R16, R16, 0xfffffffb, RZ, 0xc0, !PT ;  /* 0xfffffffb10107812 */ /* 0x010fc600078ec0ff */
[----:B------:R-:W-:Y:S01]  /*25c0*/  IMAD.MOV.U32 R0, RZ, RZ, R2 ;  /* 0x000000ffff007224 */ /* 0x000fe200078e0002 */
[----:B------:R1:W-:Y:S05]  /*25d0*/  STL [R1+0xa0], R110 ;  /* 0x0000a06e01007387 */ /* 0x0003ea0000100800 */
[----:B------:R-:W-:Y:S01]  /*25e0*/  @P3 IMAD.HI.U32 R3, R2, c[0x0][0x2c8], RZ ;  /* 0x0000b20002033a27 */ /* 0x000fe200078e00ff */
[----:B------:R-:W-:Y:S02]  /*25f0*/  IADD3 R2, R110, 0x30, -R13 ;  /* 0x000000306e027810 */ /* 0x000fe40007ffe80d */
[----:B------:R-:W-:Y:S02]  /*2600*/  @P3 LOP3.LUT R16, R16, 0x4, RZ, 0xfc, !PT ;  /* 0x0000000410103812 */ /* 0x000fe400078efcff */
[----:B------:R-:W-:-:S02]  /*2610*/  @P3 SHF.R.U32.HI R0, RZ, c[0x0][0x2cc], R3 ;  /* 0x0000b300ff003a19 */ /* 0x000fc40000011603 */
[----:B------:R-:W-:Y:S01]  /*2620*/  IADD3 R3, R110, 0x2f, RZ ;  /* 0x0000002f6e037810 */ /* 0x000fe20007ffe0ff */
[----:B------:R1:W-:Y:S02]  /*2630*/  STL [R1+0xc4], R16 ;  /* 0x0000c41001007387 */ /* 0x0003e40000100800 */
[----:B------:R-:W-:Y:S02]  /*2640*/  IMAD.IADD R0, R2, 0x1, R0 ;  /* 0x0000000102007824 */ /* 0x000fe400078e0200 */
[----:B------:R-:W-:-:S04]  /*2650*/  IMAD.HI R2, R3, 0x2aaaaaab, RZ ;  /* 0x2aaaaaab03027827 */ /* 0x000fc800078e02ff */
[----:B------:R-:W-:Y:S01]  /*2660*/  IMAD.HI R0, R0, 0x2aaaaaab, RZ ;  /* 0x2aaaaaab00007827 */ /* 0x000fe200078e02ff */
[----:B------:R-:W-:-:S04]  /*2670*/  SHF.R.U32.HI R4, RZ, 0x1f, R2 ;  /* 0x0000001fff047819 */ /* 0x000fc80000011602 */
[----:B------:R-:W-:Y:S02]  /*2680*/  SHF.R.U32.HI R3, RZ, 0x1f, R0 ;  /* 0x0000001fff037819 */ /* 0x000fe40000011600 */
[----:B------:R-:W-:Y:S02]  /*2690*/  LEA.HI.SX32 R4, R2, R4, 0x1d ;  /* 0x0000000402047211 */ /* 0x000fe400078feaff */
[----:B------:R-:W-:Y:S02]  /*26a0*/  LEA.HI.SX32 R0, R0, R3, 0x1d ;  /* 0x0000000300007211 */ /* 0x000fe400078feaff */
[----:B------:R-:W-:Y:S02]  /*26b0*/  LOP3.LUT R2, R14, 0xff000000, RZ, 0xc0, !PT ;  /* 0xff0000000e027812 */ /* 0x000fe400078ec0ff */
[----:B------:R-:W-:Y:S02]  /*26c0*/  IMNMX R7, R4, R0, PT ;  /* 0x0000000004077217 */ /* 0x000fe40003800200 */
[----:B------:R-:W-:-:S02]  /*26d0*/  LOP3.LUT R3, R14, 0xff0000, RZ, 0xc0, !PT ;  /* 0x00ff00000e037812 */ /* 0x000fc400078ec0ff */
[----:B------:R-:W-:Y:S01]  /*26e0*/  SHF.R.U32.HI R0, RZ, 0x8, R2 ;  /* 0x00000008ff007819 */ /* 0x000fe20000011602 */
[----:B------:R-:W-:Y:S01]  /*26f0*/  IMAD.MOV.U32 R2, RZ, RZ, RZ ;  /* 0x000000ffff027224 */ /* 0x000fe200078e00ff */
[----:B------:R-:W-:Y:S02]  /*2700*/  ISETP.GE.AND P0, PT, R7, 0x1, PT ;  /* 0x000000010700780c */ /* 0x000fe40003f06270 */
        /* <DEDUP_REMOVED lines=36> */
.L_x_1119:
[----:B------:R-:W-:Y:S05]  /*2950*/  BSYNC B0 ;  /* 0x0000000000007941 */ /* 0x000fea0003800000 */
.L_x_1118:
        /* <DEDUP_REMOVED lines=75> */
[----:B------:R-:W-:-:S04]  /*2e10*/  @P0 IADD3 R2, P1, R114, c[0x0][0x340], RZ ;  /* 0x0000d00072020a10 */ /* 0x000fc80007f3e0ff */
[----:B------:R-:W-:-:S05]  /*2e20*/  @P0 IADD3.X R3, R107, c[0x0][0x344], RZ, P1, !PT ;  /* 0x0000d1006b030a10 */ /* 0x000fca0000ffe4ff */
[----:B------:R1:W5:Y:S01]  /*2e30*/  @P0 LDG.E R0, [R2.64] ;  /* 0x0000000602000981 */ /* 0x000362000c1e1900 */
[----:B------:R-:W-:Y:S01]  /*2e40*/  WARPSYNC 0xffffffff ;  /* 0xffffffff00007948 */ /* 0x000fe20003800000 */
[----:B------:R-:W-:Y:S02]  /*2e50*/  SEL R7, R17, RZ, !P4 ;  /* 0x000000ff11077207 */ /* 0x000fe40006000000 */
[----:B------:R-:W-:Y:S01]  /*2e60*/  SEL R6, R106, RZ, !P4 ;  /* 0x000000ff6a067207 */ /* 0x000fe20006000000 */
[----:B------:R-:W-:Y:S02]  /*2e70*/  @!P0 IMAD.MOV.U32 R0, RZ, RZ, R17 ;  /* 0x000000ffff008224 */ /* 0x000fe400078e0011 */
[----:B-1----:R-:W2:Y:S01]  /*2e80*/  LDL R106, [R1+0x68] ;  /* 0x00006800016a7983 */ /* 0x002ea20000100800 */
[----:B------:R-:W-:Y:S02]  /*2e90*/  IMAD.MOV.U32 R54, RZ, RZ, 0x30 ;  /* 0x00000030ff367424 */ /* 0x000fe400078e00ff */
[----:B------:R-:W-:Y:S02]  /*2ea0*/  IMAD.MOV.U32 R2, RZ, RZ, c[0x0][0x2b8] ;  /* 0x0000ae00ff027624 */ /* 0x000fe400078e00ff */
[----:B------:R-:W-:Y:S01]  /*2eb0*/  IMAD R54, R111, R54, -0x30 ;  /* 0xffffffd06f367424 */ /* 0x000fe200078e0236 */
[----:B-----5:R-:W-:Y:S01]  /*2ec0*/  SHF.R.S32.HI R3, RZ, 0x1f, R0 ;  /* 0x0000001fff037819 */ /* 0x020fe20000011400 */
[----:B------:R-:W-:Y:S01]  /*2ed0*/  IMAD.MOV.U32 R107, RZ, RZ, R16 ;  /* 0x000000ffff6b7224 */ /* 0x000fe200078e0010 */
[----:B------:R-:W-:Y:S01]  /*2ee0*/  ISETP.NE.AND P1, PT, R2, 0x1, PT ;  /* 0x000000010200780c */ /* 0x000fe20003f25270 */
[----:B------:R-:W-:-:S05]  /*2ef0*/  IMAD.WIDE.U32 R8, R0, c[0x0][0x2b0], RZ ;  /* 0x0000ac0000087a25 */ /* 0x000fca00078e00ff */
[----:B------:R-:W-:Y:S01]  /*2f00*/  STL.64 [R1+0x80], R8 ;  /* 0x0000800801007387 */ /* 0x000fe20000100a00 */
[----:B------:R-:W-:-:S06]  /*2f10*/  LOP3.LUT R107, R107, 0xfffffffd, RZ, 0xc0, !PT ;  /* 0xfffffffd6b6b7812 */ /* 0x000fcc00078ec0ff */
[----:B------:R-:W-:Y:S01]  /*2f20*/  @P1 LOP3.LUT R107, R107, 0x2, RZ, 0xfc, !PT ;  /* 0x000000026b6b1812 */ /* 0x000fe200078efcff */
[----:B------:R-:W-:Y:S01]  /*2f30*/  IMAD.MOV.U32 R34, RZ, RZ, RZ ;  /* 0x000000ffff227224 */ /* 0x000fe200078e00ff */
[----:B------:R-:W-:Y:S01]  /*2f40*/  LOP3.LUT R24, R14, 0xffff, RZ, 0xc0, !PT ;  /* 0x0000ffff0e187812 */ /* 0x000fe200078ec0ff */
[----:B------:R-:W-:-:S04]  /*2f50*/  IMAD R6, R6, c[0x0][0x1c0], RZ ;  /* 0x0000700006067a24 */ /* 0x000fc800078e02ff */
[----:B------:R-:W-:Y:S01]  /*2f60*/  IMAD R6, R7, c[0x0][0x1c4], R6 ;  /* 0x0000710007067a24 */ /* 0x000fe200078e0206 */
[----:B------:R-:W-:Y:S01]  /*2f70*/  BAR.SYNC.DEFER_BLOCKING 0x0 ;  /* 0x0000000000007b1d */ /* 0x000fe20000010000 */
[----:B--2---:R-:W-:-:S04]  /*2f80*/  IMAD.IADD R2, R106, 0x1, R54 ;  /* 0x000000016a027824 */ /* 0x004fc800078e0236 */
[C---:B------:R-:W-:Y:S01]  /*2f90*/  IMAD.IADD R23, R2.reuse, 0x1, R15 ;  /* 0x0000000102177824 */ /* 0x040fe200078e020f */
[----:B------:R-:W-:Y:S01]  /*2fa0*/  ISETP.GE.AND P0, PT, R2, R110, PT ;  /* 0x0000006e0200720c */ /* 0x000fe20003f06270 */
[----:B------:R-:W-:-:S04]  /*2fb0*/  IMAD R2, R3, c[0x0][0x2b0], RZ ;  /* 0x0000ac0003027a24 */ /* 0x000fc800078e02ff */
[----:B------:R-:W-:-:S04]  /*2fc0*/  IMAD R2, R0, c[0x0][0x2b4], R2 ;  /* 0x0000ad0000027a24 */ /* 0x000fc800078e0202 */
[----:B------:R-:W-:-:S05]  /*2fd0*/  IMAD.IADD R4, R9, 0x1, R2 ;  /* 0x0000000109047824 */ /* 0x000fca00078e0202 */
[----:B------:R1:W-:Y:S04]  /*2fe0*/  STL [R1+0x94], R4 ;  /* 0x0000940401007387 */ /* 0x0003e80000100800 */
[----:B------:R-:W2:Y:S04]  /*2ff0*/  LDL R25, [R1+0x5c] ;  /* 0x00005c0001197983 */ /* 0x000ea80000100800 */
[----:B------:R-:W3:Y:S04]  /*3000*/  LDL R27, [R1+0x210] ;  /* 0x00021000011b7983 */ /* 0x000ee80000100800 */
[----:B------:R-:W4:Y:S04]  /*3010*/  LDL R29, [R1+0x60] ;  /* 0x00006000011d7983 */ /* 0x000f280000100800 */
[----:B------:R-:W4:Y:S04]  /*3020*/  LDL R30, [R1+0x208] ;  /* 0x00020800011e7983 */ /* 0x000f280000100800 */
[----:B------:R-:W4:Y:S04]  /*3030*/  LDL R32, [R1+0x38] ;  /* 0x0000380001207983 */ /* 0x000f280000100800 */
[----:B------:R-:W4:Y:S04]  /*3040*/  LDL R31, [R1+0x58] ;  /* 0x00005800011f7983 */ /* 0x000f280000100800 */
[----:B------:R-:W4:Y:S04]  /*3050*/  LDL R33, [R1+0x214] ;  /* 0x0002140001217983 */ /* 0x000f280000100800 */
[----:B------:R-:W4:Y:S04]  /*3060*/  LDL R36, [R1+0x20c] ;  /* 0x00020c0001247983 */ /* 0x000f280000100800 */
[----:B------:R-:W4:Y:S01]  /*3070*/  LDL R28, [R1+0x18] ;  /* 0x00001800011c7983 */ /* 0x000f220000100800 */
[----:B------:R-:W-:Y:S01]  /*3080*/  ISETP.GT.OR P0, PT, R106, 0x2f, P0 ;  /* 0x0000002f6a00780c */ /* 0x000fe20000704670 */
[----:B------:R-:W-:-:S04]  /*3090*/  @P1 IMAD.HI.U32 R3, R23, c[0x0][0x2bc], RZ ;  /* 0x0000af0017031a27 */ /* 0x000fc800078e00ff */
[----:B------:R-:W-:Y:S01]  /*30a0*/  IMAD.MOV.U32 R22, RZ, RZ, R23 ;  /* 0x000000ffff167224 */ /* 0x000fe200078e0017 */
[----:B------:R-:W-:-:S07]  /*30b0*/  @P1 SHF.R.U32.HI R22, RZ, c[0x0][0x2c0], R3 ;  /* 0x0000b000ff161a19 */ /* 0x000fce0000011603 */
[----:B------:R-:W-:-:S04]  /*30c0*/  @!P0 IADD3 R0, P1, R22, R8, RZ ;  /* 0x0000000816008210 */ /* 0x000fc80007f3e0ff */
[----:B------:R-:W-:Y:S02]  /*30d0*/  @!P0 LEA.HI.X.SX32 R3, R22, R4, 0x1, P1 ;  /* 0x0000000416038211 */ /* 0x000fe400008f0eff */
[----:B------:R-:W-:-:S04]  /*30e0*/  @!P0 LEA R2, P1, R0, c[0x0][0x2a0], 0x2 ;  /* 0x0000a80000028a11 */ /* 0x000fc800078210ff */
[----:B------:R-:W-:-:S05]  /*30f0*/  @!P0 LEA.HI.X R3, R0, c[0x0][0x2a4], R3, 0x2, P1 ;  /* 0x0000a90000038a11 */ /* 0x000fca00008f1403 */
        /* <DEDUP_REMOVED lines=12> */
[----:B------:R-:W1:Y:S03]  /*31c0*/  S2R R8, SR_TID.X ;  /* 0x0000000000087919 */ /* 0x000e660000002100 */
        /* <DEDUP_REMOVED lines=21> */
[----:B------:R-:W3:Y:S02]  /*3320*/  SHFL.IDX PT, R4, R16, RZ, 0x181f ;  /* 0x00181fff10047589 */ /* 0x000ee400000e0000 */
[----:B------:R-:W-:-:S05]  /*3330*/  IMAD.IADD R20, R26, 0x1, R12 ;  /* 0x000000011a147824 */ /* 0x000fca00078e020c */
[C---:B------:R-:W-:Y:S01]  /*3340*/  ISETP.GE.AND P0, PT, R20.reuse, R21, PT ;  /* 0x000000151400720c */ /* 0x040fe20003f06270 */
[----:B------:R-:W1:Y:S01]  /*3350*/  SHFL.IDX PT, R0, R17, 0x1, 0x181f ;  /* 0x00381f0011007f89 */ /* 0x000e6200000e0000 */
[----:B------:R-:W-:-:S03]  /*3360*/  IADD3 R5, R20, 0x20, RZ ;  /* 0x0000002014057810 */ /* 0x000fc60007ffe0ff */
[----:B------:R-:W1:Y:S01]  /*3370*/  SHFL.IDX PT, R2, R16, 0x1, 0x181f ;  /* 0x00381f0010027f89 */ /* 0x000e6200000e0000 */
[----:B------:R-:W-:Y:S01]  /*3380*/  ISETP.GE.AND P1, PT, R5, R21, PT ;  /* 0x000000150500720c */ /* 0x000fe20003f26270 */
[----:B------:R-:W-:Y:S01]  /*3390*/  IMAD.WIDE.U32 R38, R24, c[0x0][0x1e8], RZ ;  /* 0x00007a0018267a25 */ /* 0x000fe200078e00ff */
[----:B------:R-:W-:-:S05]  /*33a0*/  IADD3 R53, R111, -0x1, RZ ;  /* 0xffffffff6f357810 */ /* 0x000fca0007ffe0ff */
[----:B------:R-:W-:Y:S01]  /*33b0*/  IMAD R52, R53, -0x30, R110 ;  /* 0xffffffd035347824 */ /* 0x000fe200078e026e */
[----:B--2---:R-:W-:-:S04]  /*33c0*/  @!P0 LEA R10, P3, R25, R3, 0x1 ;  /* 0x00000003190a8211 */ /* 0x004fc800078608ff */
[-C--:B---3--:R-:W-:Y:S02]  /*33d0*/  @!P0 LEA.HI.X R11, R25, R4.reuse, R27, 0x1, P3 ;  /* 0x00000004190b8211 */ /* 0x088fe400018f0c1b */
[-C--:B----4-:R-:W-:Y:S02]  /*33e0*/  @!P0 LEA R6, P3, R29, R3.reuse, 0x1 ;  /* 0x000000031d068211 */ /* 0x090fe400078608ff */
[----:B------:R-:W-:Y:S02]  /*33f0*/  ISETP.GE.AND P4, PT, R25, c[0x0][0x198], PT ;  /* 0x0000660019007a0c */ /* 0x000fe40003f86270 */
[----:B------:R-:W-:Y:S02]  /*3400*/  @!P0 LEA.HI.X R7, R29, R4, R30, 0x1, P3 ;  /* 0x000000041d078211 */ /* 0x000fe400018f0c1e */
[C---:B------:R-:W-:Y:S02]  /*3410*/  ISETP.GE.AND P3, PT, R32.reuse, c[0x0][0x198], PT ;  /* 0x0000660020007a0c */ /* 0x040fe40003f66270 */
[----:B------:R-:W-:-:S02]  /*3420*/  @!P0 LEA R12, P2, R32, R3, 0x1 ;  /* 0x00000003200c8211 */ /* 0x000fc400078408ff */
[----:B------:R-:W-:Y:S02]  /*3430*/  ISETP.GE.AND P5, PT, R31, c[0x0][0x198], PT ;  /* 0x000066001f007a0c */ /* 0x000fe40003fa6270 */
        /* <DEDUP_REMOVED lines=23> */
[----:B------:R3:W-:Y:S06]  /*35b0*/  @!P1 LDGSTS.E.BYPASS.LTC128B.128 [R28+0x11080], [R4.64], !P6 ;  /* 0x11080000041c9fae */ /* 0x0007ec000f101d46 */
[----:B--2---:R-:W-:-:S04]  /*35c0*/  @!P0 LEA R8, P1, R25, R0, 0x1 ;  /* 0x0000000019088211 */ /* 0x004fc800078208ff */
[----:B----4-:R-:W-:Y:S02]  /*35d0*/  @!P0 LEA.HI.X R9, R25, R2, R27, 0x1, P1 ;  /* 0x0000000219098211 */ /* 0x010fe400008f0c1b */
[-C--:B------:R-:W-:Y:S02]  /*35e0*/  @!P0 LEA R14, P2, R32, R0.reuse, 0x1 ;  /* 0x00000000200e8211 */ /* 0x080fe400078408ff */
[----:B-1----:R-:W-:-:S04]  /*35f0*/  @!P0 LEA R6, P1, R31, R0, 0x1 ;  /* 0x000000001f068211 */ /* 0x002fc800078208ff */
[----:B------:R-:W-:Y:S02]  /*3600*/  @!P0 LEA.HI.X R7, R31, R2, R36, 0x1, P1 ;  /* 0x000000021f078211 */ /* 0x000fe400008f0c24 */
[C---:B---3--:R-:W-:Y:S02]  /*3610*/  @!P0 LEA R4, P1, R29.reuse, R0, 0x1 ;  /* 0x000000001d048211 */ /* 0x048fe400078208ff */
[----:B------:R-:W-:Y:S02]  /*3620*/  IADD3 R0, R20, 0x60, RZ ;  /* 0x0000006014007810 */ /* 0x000fe40007ffe0ff */
[-C--:B------:R-:W-:Y:S02]  /*3630*/  @!P0 LEA.HI.X R15, R32, R2.reuse, R33, 0x1, P2 ;  /* 0x00000002200f8211 */ /* 0x080fe400010f0c21 */
[----:B------:R-:W-:Y:S01]  /*3640*/  ISETP.GE.AND P2, PT, R0, R21, PT ;  /* 0x000000150000720c */ /* 0x000fe20003f46270 */
[----:B------:R-:W-:Y:S01]  /*3650*/  IMAD.MOV R0, RZ, RZ, -R22 ;  /* 0x000000ffff007224 */ /* 0x000fe200078e0a16 */
[----:B------:R-:W1:Y:S03]  /*3660*/  SHFL.IDX PT, R12, R17, 0x3, 0x181f ;  /* 0x00781f00110c7f89 */ /* 0x000e6600000e0000 */
[----:B------:R-:W-:Y:S01]  /*3670*/  IMAD R23, R0, c[0x0][0x2b8], R23 ;  /* 0x0000ae0000177a24 */ /* 0x000fe200078e0217 */
[----:B------:R2:W-:Y:S04]  /*3680*/  @!P0 LDGSTS.E.BYPASS.LTC128B.128 [R28+0x6080], [R14.64], !P3 ;  /* 0x060800000e1c8fae */ /* 0x0005e8000d901d46 */
[----:B------:R3:W-:Y:S04]  /*3690*/  @!P0 LDGSTS.E.BYPASS.LTC128B.128 [R28+0xa080], [R8.64], !P4 ;  /* 0x0a080000081c8fae */ /* 0x0007e8000e101d46 */
[----:B------:R4:W-:Y:S04]  /*36a0*/  @!P0 LDGSTS.E.BYPASS.LTC128B.128 [R28+0xe080], [R6.64], !P5 ;  /* 0x0e080000061c8fae */ /* 0x0009e8000e901d46 */
[----:B------:R-:W1:Y:S01]  /*36b0*/  SHFL.IDX PT, R13, R16, 0x3, 0x181f ;  /* 0x00781f00100d7f89 */ /* 0x000e6200000e0000 */
[----:B------:R-:W-:Y:S01]  /*36c0*/  @!P0 LEA.HI.X R5, R29, R2, R30, 0x1, P1 ;  /* 0x000000021d058211 */ /* 0x000fe200008f0c1e */
[----:B------:R-:W-:-:S04]  /*36d0*/  IMAD.WIDE.U32 R2, R23, c[0x0][0x1e0], RZ ;  /* 0x0000780017027a25 */ /* 0x000fc800078e00ff */
[----:B------:R1:W-:Y:S01]  /*36e0*/  @!P0 LDGSTS.E.BYPASS.LTC128B.128 [R28+0x12080], [R4.64], !P6 ;  /* 0x12080000041c8fae */ /* 0x0003e2000f101d46 */
[----:B----4-:R-:W-:-:S05]  /*36f0*/  SHF.R.S32.HI R7, RZ, 0x1f, R23 ;  /* 0x0000001fff077819 */ /* 0x010fca0000011417 */
[----:B------:R-:W-:Y:S01]  /*3700*/  IMAD R0, R7, c[0x0][0x1e0], RZ ;  /* 0x0000780007007a24 */ /* 0x000fe200078e02ff */
[----:B--2---:R-:W-:-:S03]  /*3710*/  SHF.R.S32.HI R14, RZ, 0x1f, R34 ;  /* 0x0000001fff0e7819 */ /* 0x004fc60000011422 */
[----:B------:R-:W-:-:S04]  /*3720*/  IMAD R0, R23, c[0x0][0x1e4], R0 ;  /* 0x0000790017007a24 */ /* 0x000fc800078e0200 */
[----:B------:R-:W-:Y:S02]  /*3730*/  IMAD.IADD R3, R3, 0x1, R0 ;  /* 0x0000000103037824 */ /* 0x000fe400078e0200 */
[----:B------:R-:W-:Y:S02]  /*3740*/  IMAD R0, R14, c[0x0][0x1f0], RZ ;  /* 0x00007c000e007a24 */ /* 0x000fe400078e02ff */
[----:B------:R-:W-:Y:S01]  /*3750*/  IMAD.WIDE.U32 R2, R34, c[0x0][0x1f0], R2 ;  /* 0x00007c0022027a25 */ /* 0x000fe200078e0002 */
[----:B-1----:R-:W-:-:S03]  /*3760*/  @!P2 LEA R10, P1, R32, R12, 0x1 ;  /* 0x0000000c200aa211 */ /* 0x002fc600078208ff */
[----:B------:R-:W-:Y:S02]  /*3770*/  IMAD R5, R24, c[0x0][0x1ec], R39 ;  /* 0x00007b0018057a24 */ /* 0x000fe400078e0227 */
[----:B------:R-:W-:Y:S01]  /*3780*/  IMAD R4, R34, c[0x0][0x1f4], R0 ;  /* 0x00007d0022047a24 */ /* 0x000fe200078e0200 */
[----:B------:R-:W-:Y:S02]  /*3790*/  IADD3 R0, P0, R2, R38, RZ ;  /* 0x0000002602007210 */ /* 0x000fe40007f1e0ff */
[----:B------:R-:W-:Y:S02]  /*37a0*/  @!P2 LEA.HI.X R11, R32, R13, R33, 0x1, P1 ;  /* 0x0000000d200ba211 */ /* 0x000fe400008f0c21 */
[----:B------:R-:W-:Y:S02]  /*37b0*/  IADD3.X R2, R5, R3, R4, P0, !PT ;  /* 0x0000000305027210 */ /* 0x000fe400007fe404 */
[----:B------:R-:W-:Y:S01]  /*37c0*/  LEA R6, P0, R0, c[0x0][0x1c8], 0x1 ;  /* 0x0000720000067a11 */ /* 0x000fe200078008ff */
[----:B------:R1:W-:Y:S01]  /*37d0*/  @!P2 LDGSTS.E.BYPASS.LTC128B.128 [R28+0x7080], [R10.64], !P3 ;  /* 0x070800000a1cafae */ /* 0x0003e2000d901d46 */
[----:B------:R-:W-:-:S05]  /*37e0*/  IMNMX R3, R52, 0x30, PT ;  /* 0x0000003034037817 */ /* 0x000fca0003800200 */
[----:B---3--:R-:W-:-:S05]  /*37f0*/  IMAD.IADD R8, R3, 0x1, -R26 ;  /* 0x0000000103087824 */ /* 0x008fca00078e0a1a */
[----:B------:R-:W-:Y:S02]  /*3800*/  ISETP.GE.AND P1, PT, R8, 0x1, PT ;  /* 0x000000010800780c */ /* 0x000fe40003f26270 */
[----:B-1----:R-:W-:Y:S02]  /*3810*/  LEA.HI.X R11, R0, c[0x0][0x1cc], R2, 0x1, P0 ;  /* 0x00007300000b7a11 */ /* 0x002fe400000f0c02 */
[----:B------:R-:W1:Y:S01]  /*3820*/  SHFL.IDX PT, R0, R6, RZ, 0x181f ;  /* 0x00181fff06007589 */ /* 0x000e6200000e0000 */
[----:B------:R-:W-:-:S03]  /*3830*/  @!P2 LEA R2, P0, R25, R12, 0x1 ;  /* 0x0000000c1902a211 */ /* 0x000fc600078008ff */
[----:B------:R-:W2:Y:S01]  /*3840*/  SHFL.IDX PT, R9, R11, RZ, 0x181f ;  /* 0x00181fff0b097589 */ /* 0x000ea200000e0000 */
[----:B------:R-:W-:-:S05]  /*3850*/  @!P2 LEA.HI.X R3, R25, R13, R27, 0x1, P0 ;  /* 0x0000000d1903a211 */ /* 0x000fca00000f0c1b */
[----:B------:R3:W-:Y:S01]  /*3860*/  @!P2 LDGSTS.E.BYPASS.LTC128B.128 [R28+0xb080], [R2.64], !P4 ;  /* 0x0b080000021cafae */ /* 0x0007e2000e101d46 */
[----:B------:R-:W-:-:S03]  /*3870*/  @P1 ISETP.GE.AND P3, PT, R32, c[0x0][0x1d4], PT ;  /* 0x0000750020001a0c */ /* 0x000fc60003f66270 */
[----:B------:R-:W-:Y:S04]  /*3880*/  STL [R1+0x2c], R34 ;  /* 0x00002c2201007387 */ /* 0x000fe80000100800 */
[----:B------:R-:W-:Y:S04]  /*3890*/  STL [R1+0x30], R23 ;  /* 0x0000301701007387 */ /* 0x000fe80000100800 */
[----:B------:R-:W-:Y:S04]  /*38a0*/  STL.64 [R1+0x78], R38 ;  /* 0x0000782601007387 */ /* 0x000fe80000100a00 */
[----:B------:R4:W-:Y:S01]  /*38b0*/  STL [R1+0x90], R5 ;  /* 0x0000900501007387 */ /* 0x0009e20000100800 */
[----:B---3--:R-:W-:-:S04]  /*38c0*/  @!P2 LEA R2, P0, R31, R12, 0x1 ;  /* 0x0000000c1f02a211 */ /* 0x008fc800078008ff */
[----:B------:R-:W-:Y:S02]  /*38d0*/  @!P2 LEA.HI.X R3, R31, R13, R36, 0x1, P0 ;  /* 0x0000000d1f03a211 */ /* 0x000fe400000f0c24 */
[----:B------:R-:W-:-:S03]  /*38e0*/  @!P2 LEA R4, P0, R29, R12, 0x1 ;  /* 0x0000000c1d04a211 */ /* 0x000fc600078008ff */
[----:B------:R1:W-:Y:S01]  /*38f0*/  @!P2 LDGSTS.E.BYPASS.LTC128B.128 [R28+0xf080], [R2.64], !P5 ;  /* 0x0f080000021cafae */ /* 0x0003e2000e901d46 */
[----:B----4-:R-:W-:-:S05]  /*3900*/  @!P2 LEA.HI.X R5, R29, R13, R30, 0x1, P0 ;  /* 0x0000000d1d05a211 */ /* 0x010fca00000f0c1e */
[----:B------:R3:W-:Y:S01]  /*3910*/  @!P2 LDGSTS.E.BYPASS.LTC128B.128 [R28+0x13080], [R4.64], !P6 ;  /* 0x13080000041cafae */ /* 0x0007e2000f101d46 */
[----:B------:R-:W-:-:S03]  /*3920*/  @P1 ISETP.GE.AND P4, PT, R25, c[0x0][0x1d4], PT ;  /* 0x0000750019001a0c */ /* 0x000fc60003f86270 */
[----:B------:R-:W0:Y:S01]  /*3930*/  LDGDEPBAR ;  /* 0x00000000000079af */ /* 0x000e220000000000 */
[----:B-1----:R-:W-:-:S04]  /*3940*/  @P1 LEA R2, P0, R32, R0, 0x1 ;  /* 0x0000000020021211 */ /* 0x002fc800078008ff */
[----:B--2---:R-:W-:Y:S01]  /*3950*/  @P1 LEA.HI.X R3, R32, R9, R33, 0x1, P0 ;  /* 0x0000000920031211 */ /* 0x004fe200000f0c21 */
[----:B------:R1:W3:Y:S04]  /*3960*/  SHFL.IDX PT, R10, R6, 0x1, 0x181f ;  /* 0x00381f00060a7f89 */ /* 0x0002e800000e0000 */
[----:B------:R4:W-:Y:S01]  /*3970*/  @P1 LDGSTS.E.BYPASS.LTC128B.128 [R28+0x14080], [R2.64], !P3 ;  /* 0x14080000021c1fae */ /* 0x0009e2000d901d46 */
[----:B---3--:R-:W-:Y:S01]  /*3980*/  IMAD R4, R7, c[0x0][0x208], RZ ;  /* 0x0000820007047a24 */ /* 0x008fe200078e02ff */
[----:B------:R-:W-:-:S03]  /*3990*/  @P1 ISETP.GE.AND P3, PT, R31, c[0x0][0x1d4], PT ;  /* 0x000075001f001a0c */ /* 0x000fc60003f66270 */
[----:B------:R-:W-:Y:S02]  /*39a0*/  IMAD R4, R23, c[0x0][0x20c], R4 ;  /* 0x0000830017047a24 */ /* 0x000fe400078e0204 */
[----:B------:R-:W-:Y:S01]  /*39b0*/  IMAD.WIDE.U32 R16, R24, c[0x0][0x210], RZ ;  /* 0x0000840018107a25 */ /* 0x000fe200078e00ff */
[----:B-1----:R-:W-:-:S03]  /*39c0*/  @P1 LEA R6, P0, R25, R0, 0x1 ;  /* 0x0000000019061211 */ /* 0x002fc600078008ff */
[----:B----4-:R-:W-:-:S04]  /*39d0*/  IMAD.WIDE.U32 R2, R23, c[0x0][0x208], RZ ;  /* 0x0000820017027a25 */ /* 0x010fc800078e00ff */
[----:B------:R-:W-:Y:S01]  /*39e0*/  IMAD.IADD R3, R3, 0x1, R4 ;  /* 0x0000000103037824 */ /* 0x000fe200078e0204 */
[----:B------:R-:W-:Y:S02]  /*39f0*/  @P1 LEA R4, P2, R31, R0, 0x1 ;  /* 0x000000001f041211 */ /* 0x000fe400078408ff */
[-C--:B------:R-:W-:Y:S02]  /*3a00*/  @P1 LEA.HI.X R7, R25, R9.reuse, R27, 0x1, P0 ;  /* 0x0000000919071211 */ /* 0x080fe400000f0c1b */
[----:B------:R-:W-:Y:S01]  /*3a10*/  @P1 LEA.HI.X R5, R31, R9, R36, 0x1, P2 ;  /* 0x000000091f051211 */ /* 0x000fe200010f0c24 */
[----:B------:R-:W-:Y:S02]  /*3a20*/  IMAD R12, R24, c[0x0][0x214], R17 ;  /* 0x00008500180c7a24 */ /* 0x000fe400078e0211 */
[----:B------:R1:W-:Y:S01]  /*3a30*/  @P1 LDGSTS.E.BYPASS.LTC128B.128 [R28+0x15880], [R6.64], !P4 ;  /* 0x15880000061c1fae */ /* 0x0003e2000e101d46 */
[----:B------:R-:W-:-:S03]  /*3a40*/  IMAD.WIDE.U32 R2, R34, c[0x0][0x218], R2 ;  /* 0x0000860022027a25 */ /* 0x000fc600078e0002 */
[----:B------:R3:W-:Y:S04]  /*3a50*/  @P1 LDGSTS.E.BYPASS.LTC128B.128 [R28+0x17080], [R4.64], !P3 ;  /* 0x17080000041c1fae */ /* 0x0007e8000d901d46 */
[----:B------:R4:W-:Y:S04]  /*3a60*/  STL.64 [R1+0x88], R16 ;  /* 0x0000881001007387 */ /* 0x0009e80000100a00 */
[----:B------:R-:W-:Y:S04]  /*3a70*/  STL [R1+0x98], R12 ;  /* 0x0000980c01007387 */ /* 0x000fe80000100800 */
[----:B------:R-:W2:Y:S01]  /*3a80*/  LDL R15, [R1+0x14] ;  /* 0x00001400010f7983 */ /* 0x000ea20000100800 */
[----:B---3--:R-:W-:Y:S01]  /*3a90*/  @P1 LEA R4, P2, R29, R0, 0x1 ;  /* 0x000000001d041211 */ /* 0x008fe200078408ff */
[----:B-1----:R-:W-:-:S02]  /*3aa0*/  IMAD R6, R14, c[0x0][0x218], RZ ;  /* 0x000086000e067a24 */ /* 0x002fc400078e02ff */
[----:B------:R-:W3:Y:S01]  /*3ab0*/  LDL R14, [R1+0x10] ;  /* 0x00001000010e7983 */ /* 0x000ee20000100800 */
[----:B------:R-:W-:Y:S02]  /*3ac0*/  @P1 LEA.HI.X R5, R29, R9, R30, 0x1, P2 ;  /* 0x000000091d051211 */ /* 0x000fe400010f0c1e */
[----:B------:R-:W-:Y:S02]  /*3ad0*/  IADD3 R0, P2, R2, R16, RZ ;  /* 0x0000001002007210 */ /* 0x000fe40007f5e0ff */
[----:B----4-:R-:W4:Y:S04]  /*3ae0*/  LDL R16, [R1+0xc] ;  /* 0x00000c0001107983 */ /* 0x010f280000100800 */
[----:B------:R-:W1:Y:S01]  /*3af0*/  SHFL.IDX PT, R11, R11, 0x1, 0x181f ;  /* 0x00381f000b0b7f89 */ /* 0x000e6200000e0000 */
[----:B------:R-:W-:-:S02]  /*3b00*/  ISETP.GE.AND P0, PT, R8, 0x21, PT ;  /* 0x000000210800780c */ /* 0x000fc40003f06270 */
[----:B------:R-:W-:Y:S01]  /*3b10*/  @P1 ISETP.GE.AND P4, PT, R29, c[0x0][0x1d4], PT ;  /* 0x000075001d001a0c */ /* 0x000fe20003f86270 */
[----:B------:R-:W-:-:S10]  /*3b20*/  IMAD R6, R34, c[0x0][0x21c], R6 ;  /* 0x0000870022067a24 */ /* 0x000fd400078e0206 */
[C---:B------:R-:W-:Y:S02]  /*3b30*/  @P0 LEA R8, P3, R32.reuse, R10, 0x1 ;  /* 0x0000000a20080211 */ /* 0x040fe400078608ff */
[----:B------:R1:W-:Y:S02]  /*3b40*/  @P1 LDGSTS.E.BYPASS.LTC128B.128 [R28+0x18880], [R4.64], !P4 ;  /* 0x18880000041c1fae */ /* 0x0003e4000e101d46 */
[C---:B-1----:R-:W-:Y:S02]  /*3b50*/  @P0 LEA.HI.X R9, R32.reuse, R11, R33, 0x1, P3 ;  /* 0x0000000b20090211 */ /* 0x042fe400018f0c21 */
[----:B------:R-:W-:Y:S02]  /*3b60*/  @P0 ISETP.GE.AND P3, PT, R32, c[0x0][0x1d4], PT ;  /* 0x0000750020000a0c */ /* 0x000fe40003f66270 */
[----:B------:R-:W-:Y:S02]  /*3b70*/  IADD3.X R2, R12, R3, R6, P2, !PT ;  /* 0x000000030c027210 */ /* 0x000fe400017fe406 */
[----:B------:R-:W-:-:S02]  /*3b80*/  LEA R13, P2, R0, c[0x0][0x1f8], 0x1 ;  /* 0x00007e00000d7a11 */ /* 0x000fc400078408ff */
[C---:B------:R-:W-:Y:S02]  /*3b90*/  @P0 ISETP.GE.AND P4, PT, R25.reuse, c[0x0][0x1d4], PT ;  /* 0x0000750019000a0c */ /* 0x040fe40003f86270 */
[----:B------:R-:W-:Y:S02]  /*3ba0*/  LEA.HI.X R12, R0, c[0x0][0x1fc], R2, 0x1, P2 ;  /* 0x00007f00000c7a11 */ /* 0x000fe400010f0c02 */
[----:B------:R-:W-:-:S03]  /*3bb0*/  @P0 LEA R6, P2, R25, R10, 0x1 ;  /* 0x0000000a19060211 */ /* 0x000fc600078408ff */
[----:B------:R1:W-:Y:S01]  /*3bc0*/  @P0 LDGSTS.E.BYPASS.LTC128B.128 [R28+0x15080], [R8.64], !P3 ;  /* 0x15080000081c0fae */ /* 0x0003e2000d901d46 */
[CC--:B------:R-:W-:Y:S02]  /*3bd0*/  @P0 LEA R4, P1, R31.reuse, R10.reuse, 0x1 ;  /* 0x0000000a1f040211 */ /* 0x0c0fe400078208ff */
[C---:B------:R-:W-:Y:S02]  /*3be0*/  @P0 ISETP.GE.AND P3, PT, R31.reuse, c[0x0][0x1d4], PT ;  /* 0x000075001f000a0c */ /* 0x040fe40003f66270 */
[-C--:B------:R-:W-:Y:S02]  /*3bf0*/  @P0 LEA.HI.X R5, R31, R11.reuse, R36, 0x1, P1 ;  /* 0x0000000b1f050211 */ /* 0x080fe400008f0c24 */
[----:B------:R-:W-:Y:S01]  /*3c00*/  @P0 ISETP.GE.AND P1, PT, R29, c[0x0][0x1d4], PT ;  /* 0x000075001d000a0c */ /* 0x000fe20003f26270 */
[----:B------:R-:W1:Y:S01]  /*3c10*/  S2R R18, SR_TID.X ;  /* 0x0000000000127919 */ /* 0x000e620000002100 */
[----:B------:R-:W-:Y:S02]  /*3c20*/  @P0 LEA.HI.X R7, R25, R11, R27, 0x1, P2 ;  /* 0x0000000b19070211 */ /* 0x000fe400010f0c1b */
[----:B------:R-:W-:-:S03]  /*3c30*/  @P0 LEA R2, P2, R29, R10, 0x1 ;  /* 0x0000000a1d020211 */ /* 0x000fc600078408ff */
[----:B------:R1:W-:Y:S01]  /*3c40*/  @P0 LDGSTS.E.BYPASS.LTC128B.128 [R28+0x16880], [R6.64], !P4 ;  /* 0x16880000061c0fae */ /* 0x0003e2000e101d46 */
[----:B------:R-:W-:-:S03]  /*3c50*/  @P0 LEA.HI.X R3, R29, R11, R30, 0x1, P2 ;  /* 0x0000000b1d030211 */ /* 0x000fc600010f0c1e */
[----:B------:R1:W-:Y:S04]  /*3c60*/  @P0 LDGSTS.E.BYPASS.LTC128B.128 [R28+0x18080], [R4.64], !P3 ;  /* 0x18080000041c0fae */ /* 0x0003e8000d901d46 */
[----:B------:R1:W-:Y:S04]  /*3c70*/  @P0 LDGSTS.E.BYPASS.LTC128B.128 [R28+0x19880], [R2.64], !P1 ;  /* 0x19880000021c0fae */ /* 0x0003e8000c901d46 */
[----:B------:R-:W0:Y:S01]  /*3c80*/  LDGDEPBAR ;  /* 0x00000000000079af */ /* 0x000e220000000000 */
[----:B-1----:R-:W-:-:S04]  /*3c90*/  SHF.R.S32.HI R17, RZ, 0x1f, R18 ;  /* 0x0000001fff117819 */ /* 0x002fc80000011412 */
        /* <DEDUP_REMOVED lines=16> */
[----:B------:R-:W-:Y:S01]  /*3da0*/  ISETP.GE.AND P6, PT, R25, c[0x0][0x1d4], PT ;  /* 0x0000750019007a0c */ /* 0x000fe20003fc6270 */
[----:B------:R-:W-:Y:S01]  /*3db0*/  IMAD.IADD R4, R52, 0x1, -R26 ;  /* 0x0000000134047824 */ /* 0x000fe200078e0a1a */
[C---:B------:R-:W-:Y:S01]  /*3dc0*/  ISETP.GE.AND P5, PT, R32.reuse, c[0x0][0x1d4], PT ;  /* 0x0000750020007a0c */ /* 0x040fe20003fa6270 */
[----:B------:R-:W-:Y:S01]  /*3dd0*/  IMAD.SHL.U32 R2, R32, 0x2, RZ ;  /* 0x0000000220027824 */ /* 0x000fe200078e00ff */
[----:B------:R-:W-:-:S02]  /*3de0*/  LOP3.LUT R107, R107, 0xfffffffe, RZ, 0xc0, !PT ;  /* 0xfffffffe6b6b7812 */ /* 0x000fc400078ec0ff */
[----:B------:R-:W-:Y:S02]  /*3df0*/  IADD3 R243, R236, 0x20, RZ ;  /* 0x00000020ecf37810 */ /* 0x000fe40007ffe0ff */
[----:B------:R-:W-:Y:S02]  /*3e00*/  SHF.L.U64.HI R3, R32, 0x1, R33 ;  /* 0x0000000120037819 */ /* 0x000fe40000010221 */
[----:B------:R-:W-:Y:S01]  /*3e10*/  @P1 IADD3 R243, R236, -0x20, RZ ;  /* 0xffffffe0ecf31810 */ /* 0x000fe20007ffe0ff */
[----:B------:R1:W-:Y:S01]  /*3e20*/  STL [R1+0x108], R2 ;  /* 0x0001080201007387 */ /* 0x0003e20000100800 */
[----:B------:R-:W-:Y:S02]  /*3e30*/  ISETP.LT.OR P1, PT, R4, 0x1, P5 ;  /* 0x000000010400780c */ /* 0x000fe40002f21670 */
[----:B------:R-:W-:Y:S02]  /*3e40*/  @P6 LOP3.LUT R107, R107, 0x1, RZ, 0xfc, !PT ;  /* 0x000000016b6b6812 */ /* 0x000fe400078efcff */
[----:B------:R-:W-:-:S02]  /*3e50*/  SHF.L.U64.HI R5, R25, 0x1, R27 ;  /* 0x0000000119057819 */ /* 0x000fc4000001021b */
[----:B-1----:R-:W-:Y:S01]  /*3e60*/  IADD3 R6, P0, R8, R2, RZ ;  /* 0x0000000208067210 */ /* 0x002fe20007f1e0ff */
[----:B------:R-:W-:Y:S01]  /*3e70*/  STL [R1+0x3c], R3 ;  /* 0x00003c0301007387 */ /* 0x000fe20000100800 */
[----:B------:R-:W-:-:S03]  /*3e80*/  ISETP.LT.OR P2, PT, R4, 0x1, P6 ;  /* 0x000000010400780c */ /* 0x000fc60003741670 */
[----:B------:R-:W-:Y:S01]  /*3e90*/  STL [R1+0xc4], R107 ;  /* 0x0000c46b01007387 */ /* 0x000fe20000100800 */
[----:B------:R-:W-:-:S03]  /*3ea0*/  IMAD.X R7, R0, 0x1, R3, P0 ;  /* 0x0000000100077824 */ /* 0x000fc600000e0603 */
[----:B------:R-:W-:Y:S01]  /*3eb0*/  STL [R1+0x40], R5 ;  /* 0x0000400501007387 */ /* 0x000fe20000100800 */
[----:B------:R-:W-:-:S05]  /*3ec0*/  IMAD.SHL.U32 R2, R25, 0x2, RZ ;  /* 0x0000000219027824 */ /* 0x000fca00078e00ff */
[----:B------:R1:W-:Y:S01]  /*3ed0*/  STL [R1+0x10c], R2 ;  /* 0x00010c0201007387 */ /* 0x0003e20000100800 */
[----:B------:R-:W-:Y:S02]  /*3ee0*/  ISETP.GE.AND P4, PT, R31, c[0x0][0x1d4], PT ;  /* 0x000075001f007a0c */ /* 0x000fe40003f86270 */
[----:B-1----:R-:W-:-:S05]  /*3ef0*/  IADD3 R2, P0, R8, R2, RZ ;  /* 0x0000000208027210 */ /* 0x002fca0007f1e0ff */
[----:B------:R-:W-:Y:S01]  /*3f00*/  IMAD.X R3, R0, 0x1, R5, P0 ;  /* 0x0000000100037824 */ /* 0x000fe200000e0605 */
[----:B------:R-:W-:Y:S01]  /*3f10*/  SHF.L.U64.HI R5, R31, 0x1, R36 ;  /* 0x000000011f057819 */ /* 0x000fe20000010224 */
[----:B--2---:R-:W1:Y:S04]  /*3f20*/  LDSM.16.M88.4 R180, [R15] ;  /* 0x000000000fb4783b */ /* 0x004e680000000200 */
[----:B------:R-:W2:Y:S04]  /*3f30*/  LDSM.16.M88.4 R196, [R15+0x4000] ;  /* 0x004000000fc4783b */ /* 0x000ea80000000200 */
[----:B------:R-:W1:Y:S04]  /*3f40*/  LDSM.16.M88.4 R212, [R15+0x8000] ;  /* 0x008000000fd4783b */ /* 0x000e680000000200 */
[----:B------:R-:W1:Y:S04]  /*3f50*/  LDSM.16.M88.4 R228, [R15+0xc000] ;  /* 0x00c000000fe4783b */ /* 0x000e680000000200 */
[----:B---3--:R-:W3:Y:S04]  /*3f60*/  LDSM.16.M88.4 R184, [R14] ;  /* 0x000000000eb8783b */ /* 0x008ee80000000200 */
[----:B------:R-:W1:Y:S04]  /*3f70*/  LDSM.16.M88.4 R200, [R14+0x4000] ;  /* 0x004000000ec8783b */ /* 0x000e680000000200 */
[----:B----4-:R-:W4:Y:S04]  /*3f80*/  LDSM.16.M88.4 R164, [R16] ;  /* 0x0000000010a4783b */ /* 0x010f280000000200 */
[----:B------:R-:W1:Y:S04]  /*3f90*/  LDSM.16.M88.4 R192, [R16+0x4000] ;  /* 0x0040000010c0783b */ /* 0x000e680000000200 */
[----:B------:R-:W1:Y:S04]  /*3fa0*/  LDSM.16.M88.4 R208, [R16+0x8000] ;  /* 0x0080000010d0783b */ /* 0x000e680000000200 */
[----:B------:R-:W1:Y:S04]  /*3fb0*/  LDSM.16.M88.4 R216, [R14+0x8000] ;  /* 0x008000000ed8783b */ /* 0x000e680000000200 */
[----:B------:R-:W1:Y:S04]  /*3fc0*/  LDSM.16.M88.4 R224, [R16+0xc000] ;  /* 0x00c0000010e0783b */ /* 0x000e680000000200 */
[----:B------:R-:W1:Y:S04]  /*3fd0*/  LDSM.16.M88.4 R232, [R14+0xc000] ;  /* 0x00c000000ee8783b */ /* 0x000e680000000200 */
[----:B------:R-:W-:Y:S06]  /*3fe0*/  BAR.SYNC.DEFER_BLOCKING 0x0 ;  /* 0x0000000000007b1d */ /* 0x000fec0000010000 */
[----:B------:R-:W-:-:S04]  /*3ff0*/  DEPBAR.LE SB0, 0x0 ;  /* 0x000080000000791a */ /* 0x000fc80000000000 */
[----:B------:R-:W-:Y:S01]  /*4000*/  BAR.SYNC.DEFER_BLOCKING 0x0 ;  /* 0x0000000000007b1d */ /* 0x000fe20000010000 */
[----:B------:R-:W-:-:S05]  /*4010*/  ISETP.GE.AND P3, PT, R29, c[0x0][0x1d4], PT ;  /* 0x000075001d007a0c */ /* 0x000fca0003f66270 */
[----:B------:R-:W1:Y:S04]  /*4020*/  LDSM.16.M88.4 R16, [R236] ;  /* 0x00000000ec10783b */ /* 0x000e680000000200 */
[----:B------:R-:W1:Y:S04]  /*4030*/  LDSM.16.M88.4 R20, [R236+0x800] ;  /* 0x00080000ec14783b */ /* 0x000e680000000200 */
[----:B------:R-:W1:Y:S04]  /*4040*/  LDSM.16.M88.4 R40, [R236+0x1000] ;  /* 0x00100000ec28783b */ /* 0x000e680000000200 */
[----:B------:R-:W1:Y:S04]  /*4050*/  LDSM.16.M88.4 R24, [R243] ;  /* 0x00000000f318783b */ /* 0x000e680000000200 */
[----:B------:R-:W1:Y:S04]  /*4060*/  LDSM.16.M88.4 R32, [R243+0x800] ;  /* 0x00080000f320783b */ /* 0x000e680000000200 */
[----:B------:R-:W1:Y:S04]  /*4070*/  LDSM.16.M88.4 R48, [R243+0x1000] ;  /* 0x00100000f330783b */ /* 0x000e680000000200 */
[----:B------:R-:W-:Y:S01]  /*4080*/  @!PT LDS RZ, [RZ] ;  /* 0x00000000fffff984 */ /* 0x000fe20000000800 */
[----:B------:R-:W-:Y:S01]  /*4090*/  @!PT LDS RZ, [RZ] ;  /* 0x00000000fffff984 */ /* 0x000fe20000000800 */
[----:B------:R-:W-:Y:S01]  /*40a0*/  @!PT LDS RZ, [RZ] ;  /* 0x00000000fffff984 */ /* 0x000fe20000000800 */
[----:B------:R2:W-:Y:S01]  /*40b0*/  LDGSTS.E.BYPASS.LTC128B.128 [R28+0x4080], [R6.64], !P1 ;  /* 0x04080000061c7fae */ /* 0x0005e2000c901d46 */
[----:B------:R-:W-:-:S03]  /*40c0*/  ISETP.LT.OR P1, PT, R4, 0x1, P4 ;  /* 0x000000010400780c */ /* 0x000fc60002721670 */
[----:B------:R3:W-:Y:S01]  /*40d0*/  LDGSTS.E.BYPASS.LTC128B.128 [R28+0x5880], [R2.64], !P2 ;  /* 0x05880000021c7fae */ /* 0x0007e2000d101d46 */
[----:B--2---:R-:W-:-:S05]  /*40e0*/  IMAD.SHL.U32 R6, R31, 0x2, RZ ;  /* 0x000000021f067824 */ /* 0x004fca00078e00ff */
[----:B---3--:R-:W-:Y:S01]  /*40f0*/  IADD3 R2, P0, R8, R6, RZ ;  /* 0x0000000608027210 */ /* 0x008fe20007f1e0ff */
[----:B------:R2:W-:Y:S04]  /*4100*/  STL [R1+0x104], R6 ;  /* 0x0001040601007387 */ /* 0x0005e80000100800 */
[----:B------:R-:W-:Y:S01]  /*4110*/  IMAD.X R3, R0, 0x1, R5, P0 ;  /* 0x0000000100037824 */ /* 0x000fe200000e0605 */
[----:B------:R3:W-:Y:S04]  /*4120*/  STL [R1+0x44], R5 ;  /* 0x0000440501007387 */ /* 0x0007e80000100800 */
[----:B------:R1:W-:Y:S01]  /*4130*/  LDGSTS.E.BYPASS.LTC128B.128 [R28+0x7080], [R2.64], !P1 ;  /* 0x07080000021c7fae */ /* 0x0003e2000c901d46 */
[C---:B--2---:R-:W-:Y:S01]  /*4140*/  IMAD.SHL.U32 R6, R29.reuse, 0x2, RZ ;  /* 0x000000021d067824 */ /* 0x044fe200078e00ff */
[----:B---3--:R-:W-:-:S04]  /*4150*/  SHF.L.U64.HI R5, R29, 0x1, R30 ;  /* 0x000000011d057819 */ /* 0x008fc8000001021e */
[----:B------:R-:W-:Y:S01]  /*4160*/  STL [R1+0x100], R6 ;  /* 0x0001000601007387 */ /* 0x000fe20000100800 */
[----:B-1----:R-:W-:-:S03]  /*4170*/  IADD3 R2, P0, R8, R6, RZ ;  /* 0x0000000608027210 */ /* 0x002fc60007f1e0ff */
[----:B------:R1:W-:Y:S02]  /*4180*/  STL [R1+0x48], R5 ;  /* 0x0000480501007387 */ /* 0x0003e40000100800 */
[----:B------:R-:W-:Y:S01]  /*4190*/  IMAD.X R3, R0, 0x1, R5, P0 ;  /* 0x0000000100037824 */ /* 0x000fe200000e0605 */
[----:B------:R-:W-:Y:S02]  /*41a0*/  ISETP.LT.OR P0, PT, R4, 0x1, P3 ;  /* 0x000000010400780c */ /* 0x000fe40001f01670 */
[----:B------:R-:W-:-:S11]  /*41b0*/  IADD3 R0, R243, 0x800, RZ ;  /* 0x00000800f3007810 */ /* 0x000fd60007ffe0ff */
[----:B------:R2:W-:Y:S04]  /*41c0*/  LDGSTS.E.BYPASS.LTC128B.128 [R28+0x8880], [R2.64], !P0 ;  /* 0x08880000021c7fae */ /* 0x0005e8000c101d46 */
[----:B-1----:R-:W1:Y:S01]  /*41d0*/  S2R R5, SR_TID.X ;  /* 0x0000000000057919 */ /* 0x002e620000002100 */
[----:B--2---:R-:W-:-:S05]  /*41e0*/  IADD3 R2, R243, 0x1000, RZ ;  /* 0x00001000f3027810 */ /* 0x004fca0007ffe0ff */
[----:B------:R2:W-:Y:S04]  /*41f0*/  STL [R1+0x8], R2 ;  /* 0x0000080201007387 */ /* 0x0005e80000100800 */
[----:B------:R2:W-:Y:S01]  /*4200*/  STL [R1+0x4], R0 ;  /* 0x0000040001007387 */ /* 0x0005e20000100800 */
[----:B-1----:R-:W-:Y:S01]  /*4210*/  ISETP.GT.AND P0, PT, R5, 0x7f, PT ;  /* 0x0000007f0500780c */ /* 0x002fe20003f04270 */
[----:B------:R-:W-:Y:S01]  /*4220*/  BSSY B0, `(.L_x_1121) ;  /* 0x0000024000007945 */ /* 0x000fe20003800000 */
[----:B------:R-:W-:-:S11]  /*4230*/  ISETP.GT.AND P6, PT, R106, 0x2f, PT ;  /* 0x0000002f6a00780c */ /* 0x000fd60003fc4270 */
[----:B------:R-:W-:Y:S05]  /*4240*/  @P0 BRA `(.L_x_1122) ;  /* 0x0000021000000947 */ /* 0x000fea0003800000 */
[----:B----4-:R-:W-:Y:S05]  /*4250*/  BRA.DIV ~URZ, `(.L_x_1123) ;  /* 0x000105727f007947 */ /* 0x010fea000b800000 */
[----:B------:R1:W3:Y:S04]  /*4260*/  SHFL.IDX PT, R5, R12, 0x1, 0x181f ;  /* 0x00381f000c057f89 */ /* 0x0002e800000e0000 */
[----:B--2---:R1:W2:Y:S02]  /*4270*/  SHFL.IDX PT, R0, R13, 0x1, 0x181f ;  /* 0x00381f000d007f89 */ /* 0x0042a400000e0000 */
.L_x_1227:
[----:B------:R-:W4:Y:S04]  /*4280*/  LDL R2, [R1+0x10c] ;  /* 0x00010c0001027983 */ /* 0x000f280000100800 */
[----:B------:R-:W5:Y:S04]  /*4290*/  LDL R14, [R1+0x40] ;  /* 0x00004000010e7983 */ /* 0x000f680000100800 */
[----:B---3--:R-:W3:Y:S04]  /*42a0*/  LDL R6, [R1+0x108] ;  /* 0x0001080001067983 */ /* 0x008ee80000100800 */
[----:B--2---:R-:W2:Y:S04]  /*42b0*/  LDL R7, [R1+0x5c] ;  /* 0x00005c0001077983 */ /* 0x004ea80000100800 */
[----:B-1----:R-:W2:Y:S04]  /*42c0*/  LDL R13, [R1+0x3c] ;  /* 0x00003c00010d7983 */ /* 0x002ea80000100800 */
[----:B------:R-:W2:Y:S04]  /*42d0*/  LDL R8, [R1+0x18] ;  /* 0x0000180001087983 */ /* 0x000ea80000100800 */
[----:B------:R-:W2:Y:S04]  /*42e0*/  LDL R12, [R1+0x104] ;  /* 0x00010400010c7983 */ /* 0x000ea80000100800 */
[----:B------:R-:W2:Y:S04]  /*42f0*/  LDL R11, [R1+0x44] ;  /* 0x00004400010b7983 */ /* 0x000ea80000100800 */
[----:B------:R-:W2:Y:S04]  /*4300*/  LDL R10, [R1+0x100] ;  /* 0x00010000010a7983 */ /* 0x000ea80000100800 */
[----:B------:R-:W2:Y:S01]  /*4310*/  LDL R9, [R1+0x48] ;  /* 0x0000480001097983 */ /* 0x000ea20000100800 */
[----:B------:R-:W-:-:S02]  /*4320*/  ISETP.LT.OR P1, PT, R4, 0x21, P5 ;  /* 0x000000210400780c */ /* 0x000fc40002f21670 */
[----:B----4-:R-:W-:-:S05]  /*4330*/  IADD3 R2, P0, R0, R2, RZ ;  /* 0x0000000200027210 */ /* 0x010fca0007f1e0ff */
[----:B-----5:R-:W-:Y:S01]  /*4340*/  IMAD.X R3, R5, 0x1, R14, P0 ;  /* 0x0000000105037824 */ /* 0x020fe200000e060e */
[----:B---3--:R-:W-:Y:S02]  /*4350*/  IADD3 R6, P0, R0, R6, RZ ;  /* 0x0000000600067210 */ /* 0x008fe40007f1e0ff */
[----:B--2---:R-:W-:-:S03]  /*4360*/  ISETP.GE.AND P2, PT, R7, c[0x0][0x1d4], PT ;  /* 0x0000750007007a0c */ /* 0x004fc60003f46270 */
[----:B------:R-:W-:Y:S01]  /*4370*/  IMAD.X R7, R5, 0x1, R13, P0 ;  /* 0x0000000105077824 */ /* 0x000fe200000e060d */
[----:B------:R-:W-:-:S04]  /*4380*/  ISETP.LT.OR P0, PT, R4, 0x21, P2 ;  /* 0x000000210400780c */ /* 0x000fc80001701670 */
[----:B------:R-:W-:Y:S01]  /*4390*/  @!PT LDS RZ, [RZ] ;  /* 0x00000000fffff984 */ /* 0x000fe20000000800 */
[----:B------:R-:W-:Y:S01]  /*43a0*/  @!PT LDS RZ, [RZ] ;  /* 0x00000000fffff984 */ /* 0x000fe20000000800 */
[----:B------:R-:W-:Y:S01]  /*43b0*/  @!PT LDS RZ, [RZ] ;  /* 0x00000000fffff984 */ /* 0x000fe20000000800 */
[----:B------:R1:W-:Y:S01]  /*43c0*/  LDGSTS.E.BYPASS.LTC128B.128 [R8+0x5080], [R6.64], !P1 ;  /* 0x0508000006087fae */ /* 0x0003e2000c901d46 */
[C---:B------:R-:W-:Y:S02]  /*43d0*/  ISETP.LT.OR P2, PT, R4.reuse, 0x21, P4 ;  /* 0x000000210400780c */ /* 0x040fe40002741670 */
[----:B------:R-:W-:-:S06]  /*43e0*/  ISETP.LT.OR P1, PT, R4, 0x21, P3 ;  /* 0x000000210400780c */ /* 0x000fcc0001f21670 */
[----:B------:R2:W-:Y:S01]  /*43f0*/  LDGSTS.E.BYPASS.LTC128B.128 [R8+0x6880], [R2.64], !P0 ;  /* 0x0688000002087fae */ /* 0x0005e2000c101d46 */
[----:B-1----:R-:W-:-:S05]  /*4400*/  IADD3 R6, P0, R0, R12, RZ ;  /* 0x0000000c00067210 */ /* 0x002fca0007f1e0ff */
[----:B------:R-:W-:Y:S01]  /*4410*/  IMAD.X R7, R5, 0x1, R11, P0 ;  /* 0x0000000105077824 */ /* 0x000fe200000e060b */
[----:B--2---:R-:W-:-:S04]  /*4420*/  IADD3 R2, P0, R0, R10, RZ ;  /* 0x0000000a00027210 */ /* 0x004fc80007f1e0ff */
[----:B------:R1:W-:Y:S01]  /*4430*/  LDGSTS.E.BYPASS.LTC128B.128 [R8+0x8080], [R6.64], !P2 ;  /* 0x0808000006087fae */ /* 0x0003e2000d101d46 */
[----:B------:R-:W-:-:S05]  /*4440*/  IMAD.X R3, R5, 0x1, R9, P0 ;  /* 0x0000000105037824 */ /* 0x000fca00000e0609 */
[----:B------:R1:W-:Y:S03]  /*4450*/  LDGSTS.E.BYPASS.LTC128B.128 [R8+0x9880], [R2.64], !P1 ;  /* 0x0988000002087fae */ /* 0x0003e6000c901d46 */
.L_x_1122:
[----:B----4-:R-:W-:Y:S05]  /*4460*/  BSYNC B0 ;  /* 0x0000000000007941 */ /* 0x010fea0003800000 */
.L_x_1121:
[----:B-12---:R-:W1:Y:S04]  /*4470*/  S2R R2, SR_TID.X ;  /* 0x0000000000027919 */ /* 0x006e680000002100 */
[----:B------:R-:W0:Y:S01]  /*4480*/  LDGDEPBAR ;  /* 0x00000000000079af */ /* 0x000e220000000000 */
[----:B------:R-:W-:Y:S01]  /*4490*/  WARPSYNC 0xffffffff ;  /* 0xffffffff00007948 */ /* 0x000fe20003800000 */
[C---:B------:R-:W-:Y:S08]  /*44a0*/  HMMA.16816.F32 R4, R160.reuse, R16, RZ ;  /* 0x00000010a004723c */ /* 0x040ff000000018ff */
[C---:B------:R-:W-:Y:S08]  /*44b0*/  HMMA.16816.F32 R12, R160.reuse, R22, RZ ;  /* 0x00000016a00c723c */ /* 0x040ff000000018ff */
[----:B------:R-:W-:Y:S01]  /*44c0*/  HMMA.16816.F32 R8, R160, R18, RZ ;  /* 0x00000012a008723c */ /* 0x000fe200000018ff */
[----:B-1----:R-:W-:-:S04]  /*44d0*/  SHF.R.S32.HI R0, RZ, 0x1f, R2 ;  /* 0x0000001fff007819 */ /* 0x002fc80000011402 */
[----:B------:R-:W-:-:S03]  /*44e0*/  LEA.HI R0, R0, R2, RZ, 0x3 ;  /* 0x0000000200007211 */ /* 0x000fc600078f18ff */
[----:B------:R-:W-:Y:S01]  /*44f0*/  HMMA.16816.F32 R28, R164, R24, R4 ;  /* 0x00000018a41c723c */ /* 0x000fe20000001804 */
[----:B------:R-:W-:-:S04]  /*4500*/  LOP3.LUT R0, R0, 0xfffffff8, RZ, 0xc0, !PT ;  /* 0xfffffff800007812 */ /* 0x000fc800078ec0ff */
[----:B------:R-:W-:-:S03]  /*4510*/  IADD3 R0, -R0, R2, RZ ;  /* 0x0000000200007210 */ /* 0x000fc60007ffe1ff */
[----:B------:R-:W-:Y:S01]  /*4520*/  HMMA.16816.F32 R4, R160, R20, RZ ;  /* 0x00000014a004723c */ /* 0x000fe200000018ff */
[----:B------:R-:W2:Y:S01]  /*4530*/  LDL R2, [R1+0x64] ;  /* 0x0000640001027983 */ /* 0x000ea20000100800 */
[----:B------:R-:W-:Y:S02]  /*4540*/  LOP3.LUT P0, RZ, R0, 0x4, RZ, 0xc0, !PT ;  /* 0x0000000400ff7812 */ /* 0x000fe4000780c0ff */
[----:B------:R-:W-:-:S04]  /*4550*/  MOV R0, 0x40 ;  /* 0x0000004000007802 */ /* 0x000fc80000000f00 */
[----:B------:R-:W-:Y:S01]  /*4560*/  SEL R0, R0, 0xffffffc0, !P0 ;  /* 0xffffffc000007807 */ /* 0x000fe20004000000 */
[----:B------:R-:W-:Y:S03]  /*4570*/  HMMA.16816.F32 R24, R164, R26, R8 ;  /* 0x0000001aa418723c */ /* 0x000fe60000001808 */
[----:B------:R-:W-:-:S05]  /*4580*/  IADD3 R238, R236, R0, RZ ;  /* 0x00000000ecee7210 */ /* 0x000fca0007ffe0ff */
[----:B------:R-:W1:Y:S07]  /*4590*/  LDSM.16.M88.4 R8, [R238+0x800] ;  /* 0x00080000ee08783b */ /* 0x000e6e0000000200 */
[C---:B------:R-:W-:Y:S08]  /*45a0*/  HMMA.16816.F32 R20, R164.reuse, R32, R4 ;  /* 0x00000020a414723c */ /* 0x040ff00000001804 */
[----:B------:R-:W-:Y:S01]  /*45b0*/  HMMA.16816.F32 R4, R164, R34, R12 ;  /* 0x00000022a404723c */ /* 0x000fe2000000180c */
[----:B------:R-:W3:Y:S07]  /*45c0*/  LDSM.16.M88.4 R12, [R238] ;  /* 0x00000000ee0c783b */ /* 0x000eee0000000200 */
[----:B------:R-:W-:Y:S01]  /*45d0*/  HMMA.16816.F32 R16, R160, R40, RZ ;  /* 0x00000028a010723c */ /* 0x000fe200000018ff */
[----:B------:R-:W-:-:S07]  /*45e0*/  IADD3 R237, R243, R0, RZ ;  /* 0x00000000f3ed7210 */ /* 0x000fce0007ffe0ff */
[C---:B-1----:R-:W-:Y:S01]  /*45f0*/  HMMA.16816.F32 R32, R180.reuse, R8, R20 ;  /* 0x00000008b420723c */ /* 0x042fe20000001814 */
[----:B------:R-:W-:Y:S07]  /*4600*/  LDSM.16.M88.4 R20, [R237] ;  /* 0x00000000ed14783b */ /* 0x000fee0000000200 */
[C---:B---3--:R-:W-:Y:S08]  /*4610*/  HMMA.16816.F32 R44, R180.reuse, R12, R28 ;  /* 0x0000000cb42c723c */ /* 0x048ff0000000181c */
[C---:B------:R-:W-:Y:S01]  /*4620*/  HMMA.16816.F32 R36, R180.reuse, R14, R24 ;  /* 0x0000000eb424723c */ /* 0x040fe20000001818 */
[----:B------:R-:W1:Y:S04]  /*4630*/  LDSM.16.M88.4 R12, [R238+0x1000] ;  /* 0x00100000ee0c783b */ /* 0x000e680000000200 */
[----:B------:R-:W-:Y:S03]  /*4640*/  LDSM.16.M88.4 R24, [R237+0x1000] ;  /* 0x00100000ed18783b */ /* 0x000fe60000000200 */
[----:B------:R-:W-:Y:S08]  /*4650*/  HMMA.16816.F32 R28, R180, R10, R4 ;  /* 0x0000000ab41c723c */ /* 0x000ff00000001804 */
[----:B------:R-:W-:Y:S08]  /*4660*/  HMMA.16816.F32 R4, R160, R42, RZ ;  /* 0x0000002aa004723c */ /* 0x000ff000000018ff */
[C---:B------:R-:W-:Y:S01]  /*4670*/  HMMA.16816.F32 R8, R164.reuse, R48, R16 ;  /* 0x00000030a408723c */ /* 0x040fe20000001810 */
[----:B------:R-:W3:Y:S11]  /*4680*/  LDSM.16.M88.4 R16, [R237+0x800] ;  /* 0x00080000ed10783b */ /* 0x000ef60000000200 */
[----:B------:R-:W-:Y:S04]  /*4690*/  @!UPT UIADD3 URZ, URZ, URZ, URZ ;  /* 0x0000003f3f3ff290 */ /* 0x000fe8000fffe03f */
[----:B------:R-:W-:Y:S08]  /*46a0*/  HMMA.16816.F32 R4, R164, R50, R4 ;  /* 0x00000032a404723c */ /* 0x000ff00000001804 */
[C---:B-1----:R-:W-:Y:S11]  /*46b0*/  HMMA.16816.F32 R8, R180.reuse, R12, R8 ;  /* 0x0000000cb408723c */ /* 0x042ff60000001808 */
[----:B------:R-:W-:Y:S05]  /*46c0*/  @!UPT UIADD3 URZ, URZ, URZ, URZ ;  /* 0x0000003f3f3ff290 */ /* 0x000fea000fffe03f */
[----:B------:R-:W-:Y:S08]  /*46d0*/  HMMA.16816.F32 R4, R180, R14, R4 ;  /* 0x0000000eb404723c */ /* 0x000ff00000001804 */
[C---:B---3--:R-:W-:Y:S08]  /*46e0*/  HMMA.16816.F32 R40, R184.reuse, R16, R32 ;  /* 0x00000010b828723c */ /* 0x048ff00000001820 */
[C---:B------:R-:W-:Y:S01]  /*46f0*/  HMMA.16816.F32 R32, R184.reuse, R24, R8 ;  /* 0x00000018b820723c */ /* 0x040fe20000001808 */
[----:B------:R-:W1:Y:S07]  /*4700*/  LDSM.16.M88.4 R8, [R236+0x1800] ;  /* 0x00180000ec08783b */ /* 0x000e6e0000000200 */
[C---:B------:R-:W-:Y:S08]  /*4710*/  HMMA.16816.F32 R12, R184.reuse, R22, R36 ;  /* 0x00000016b80c723c */ /* 0x040ff00000001824 */
[C---:B------:R-:W-:Y:S01]  /*4720*/  HMMA.16816.F32 R36, R184.reuse, R18, R28 ;  /* 0x00000012b824723c */ /* 0x040fe2000000181c */
[----:B------:R-:W-:Y:S07]  /*4730*/  LDSM.16.M88.4 R28, [R243+0x1800] ;  /* 0x00180000f31c783b */ /* 0x000fee0000000200 */
[C---:B------:R-:W-:Y:S01]  /*4740*/  HMMA.16816.F32 R44, R184.reuse, R20, R44 ;  /* 0x00000014b82c723c */ /* 0x040fe2000000182c */
[----:B------:R-:W-:Y:S07]  /*4750*/  LDSM.16.M88.4 R20, [R236+0x2800] ;  /* 0x00280000ec14783b */ /* 0x000fee0000000200 */
[----:B------:R-:W-:Y:S01]  /*4760*/  HMMA.16816.F32 R16, R184, R26, R4 ;  /* 0x0000001ab810723c */ /* 0x000fe20000001804 */
[----:B------:R-:W3:Y:S07]  /*4770*/  LDSM.16.M88.4 R24, [R236+0x2000] ;  /* 0x00200000ec18783b */ /* 0x000eee0000000200 */
[C---:B-1----:R-:W-:Y:S08]  /*4780*/  HMMA.16816.F32 R12, R188.reuse, R10, R12 ;  /* 0x0000000abc0c723c */ /* 0x042ff0000000180c */
[C---:B------:R-:W-:Y:S01]  /*4790*/  HMMA.16816.F32 R4, R188.reuse, R8, R44 ;  /* 0x00000008bc04723c */ /* 0x040fe2000000182c */
[----:B------:R-:W1:Y:S07]  /*47a0*/  LDSM.16.M88.4 R8, [R243+0x2000] ;  /* 0x00200000f308783b */ /* 0x000e6e0000000200 */
[C---:B---3--:R-:W-:Y:S08]  /*47b0*/  HMMA.16816.F32 R48, R188.reuse, R24, R40 ;  /* 0x00000018bc30723c */ /* 0x048ff00000001828 */
[C---:B------:R-:W-:Y:S01]  /*47c0*/  HMMA.16816.F32 R44, R188.reuse, R26, R36 ;  /* 0x0000001abc2c723c */ /* 0x040fe20000001824 */
[----:B------:R-:W3:Y:S07]  /*47d0*/  LDSM.16.M88.4 R24, [R243+0x2800] ;  /* 0x00280000f318783b */ /* 0x000eee0000000200 */
[C---:B------:R-:W-:Y:S08]  /*47e0*/  HMMA.16816.F32 R40, R188.reuse, R20, R32 ;  /* 0x00000014bc28723c */ /* 0x040ff00000001820 */
[----:B------:R-:W-:Y:S01]  /*47f0*/  HMMA.16816.F32 R36, R188, R22, R16 ;  /* 0x00000016bc24723c */ /* 0x000fe20000001810 */
[----:B------:R-:W4:Y:S07]  /*4800*/  LDSM.16.M88.4 R20, [R238+0x1800] ;  /* 0x00180000ee14783b */ /* 0x000f2e0000000200 */
[C---:B------:R-:W-:Y:S08]  /*4810*/  HMMA.16816.F32 R32, R192.reuse, R28, R4 ;  /* 0x0000001cc020723c */ /* 0x040ff00000001804 */
[C---:B------:R-:W-:Y:S01]  /*4820*/  HMMA.16816.F32 R16, R192.reuse, R30, R12 ;  /* 0x0000001ec010723c */ /* 0x040fe2000000180c */
[----:B------:R-:W5:Y:S07]  /*4830*/  LDSM.16.M88.4 R28, [R238+0x2000] ;  /* 0x00200000ee1c783b */ /* 0x000f6e0000000200 */
        /* <DEDUP_REMOVED lines=8> */
[----:B------:R-:W4:Y:S07]  /*48c0*/  LDSM.16.M88.4 R20, [R237+0x2000] ;  /* 0x00200000ed14783b */ /* 0x000f2e0000000200 */
[C---:B-----5:R-:W-:Y:S08]  /*48d0*/  HMMA.16816.F32 R32, R196.reuse, R28, R4 ;  /* 0x0000001cc420723c */ /* 0x060ff00000001804 */
[C---:B------:R-:W-:Y:S01]  /*48e0*/  HMMA.16816.F32 R16, R196.reuse, R30, R12 ;  /* 0x0000001ec410723c */ /* 0x040fe2000000180c */
[----:B------:R-:W5:Y:S07]  /*48f0*/  LDSM.16.M88.4 R28, [R237+0x2800] ;  /* 0x00280000ed1c783b */ /* 0x000f6e0000000200 */
[C---:B-1----:R-:W-:Y:S08]  /*4900*/  HMMA.16816.F32 R4, R196.reuse, R8, R48 ;  /* 0x00000008c404723c */ /* 0x042ff00000001830 */
[----:B------:R-:W-:Y:S01]  /*4910*/  HMMA.16816.F32 R12, R196, R10, R44 ;  /* 0x0000000ac40c723c */ /* 0x000fe2000000182c */
[----:B------:R-:W1:Y:S07]  /*4920*/  LDSM.16.M88.4 R8, [R236+0x3000] ;  /* 0x00300000ec08783b */ /* 0x000e6e0000000200 */
[C---:B---3--:R-:W-:Y:S08]  /*4930*/  HMMA.16816.F32 R48, R200.reuse, R24, R40 ;  /* 0x00000018c830723c */ /* 0x048ff00000001828 */
[C---:B------:R-:W-:Y:S01]  /*4940*/  HMMA.16816.F32 R44, R200.reuse, R26, R36 ;  /* 0x0000001ac82c723c */ /* 0x040fe20000001824 */
[----:B------:R-:W3:Y:S07]  /*4950*/  LDSM.16.M88.4 R24, [R236+0x3800] ;  /* 0x00380000ec18783b */ /* 0x000eee0000000200 */
[C---:B----4-:R-:W-:Y:S08]  /*4960*/  HMMA.16816.F32 R40, R200.reuse, R20, R32 ;  /* 0x00000014c828723c */ /* 0x050ff00000001820 */
[C---:B------:R-:W-:Y:S01]  /*4970*/  HMMA.16816.F32 R36, R200.reuse, R22, R16 ;  /* 0x00000016c824723c */ /* 0x040fe20000001810 */
[----:B------:R-:W4:Y:S07]  /*4980*/  LDSM.16.M88.4 R20, [R236+0x4000] ;  /* 0x00400000ec14783b */ /* 0x000f2e0000000200 */
[C---:B-----5:R-:W-:Y:S08]  /*4990*/  HMMA.16816.F32 R32, R200.reuse, R28, R4 ;  /* 0x0000001cc820723c */ /* 0x060ff00000001804 */
[----:B------:R-:W-:Y:S01]  /*49a0*/  HMMA.16816.F32 R16, R200, R30, R12 ;  /* 0x0000001ec810723c */ /* 0x000fe2000000180c */
[----:B------:R-:W5:Y:S07]  /*49b0*/  LDSM.16.M88.4 R28, [R243+0x3000] ;  /* 0x00300000f31c783b */ /* 0x000f6e0000000200 */
[C---:B-1----:R-:W-:Y:S08]  /*49c0*/  HMMA.16816.F32 R4, R204.reuse, R8, R48 ;  /* 0x00000008cc04723c */ /* 0x042ff00000001830 */
[C---:B------:R-:W-:Y:S01]  /*49d0*/  HMMA.16816.F32 R12, R204.reuse, R10, R44 ;  /* 0x0000000acc0c723c */ /* 0x040fe2000000182c */
[----:B------:R-:W1:Y:S07]  /*49e0*/  LDSM.16.M88.4 R8, [R243+0x3800] ;  /* 0x00380000f308783b */ /* 0x000e6e0000000200 */
[C---:B---3--:R-:W-:Y:S08]  /*49f0*/  HMMA.16816.F32 R48, R204.reuse, R24, R40 ;  /* 0x00000018cc30723c */ /* 0x048ff00000001828 */
[C---:B------:R-:W-:Y:S01]  /*4a00*/  HMMA.16816.F32 R44, R204.reuse, R26, R36 ;  /* 0x0000001acc2c723c */ /* 0x040fe20000001824 */
[----:B------:R-:W3:Y:S07]  /*4a10*/  LDSM.16.M88.4 R24, [R243+0x4000] ;  /* 0x00400000f318783b */ /* 0x000eee0000000200 */
[C---:B----4-:R-:W-:Y:S08]  /*4a20*/  HMMA.16816.F32 R40, R204.reuse, R20, R32 ;  /* 0x00000014cc28723c */ /* 0x050ff00000001820 */
[----:B------:R-:W-:Y:S01]  /*4a30*/  HMMA.16816.F32 R36, R204, R22, R16 ;  /* 0x00000016cc24723c */ /* 0x000fe20000001810 */
[----:B------:R-:W4:Y:S07]  /*4a40*/  LDSM.16.M88.4 R20, [R238+0x3000] ;  /* 0x00300000ee14783b */ /* 0x000f2e0000000200 */
[C---:B-----5:R-:W-:Y:S08]  /*4a50*/  HMMA.16816.F32 R32, R208.reuse, R28, R4 ;  /* 0x0000001cd020723c */ /* 0x060ff00000001804 */
        /* <DEDUP_REMOVED lines=21> */
[C---:B-----5:R-:W-:Y:S08]  /*4bb0*/  HMMA.16816.F32 R32, R216.reuse, R28, R4 ;  /* 0x0000001cd820723c */ /* 0x060ff00000001804 */
[----:B------:R-:W-:Y:S01]  /*4bc0*/  HMMA.16816.F32 R36, R216, R22, R16 ;  /* 0x00000016d824723c */ /* 0x000fe20000001810 */
[----:B------:R-:W4:Y:S04]  /*4bd0*/  LDSM.16.M88.4 R20, [R236+0x5000] ;  /* 0x00500000ec14783b */ /* 0x000f280000000200 */
[----:B------:R-:W5:Y:S03]  /*4be0*/  LDSM.16.M88.4 R16, [R236+0x5800] ;  /* 0x00580000ec10783b */ /* 0x000f660000000200 */
[----:B-1----:R-:W-:Y:S08]  /*4bf0*/  HMMA.16816.F32 R4, R220, R8, R48 ;  /* 0x00000008dc04723c */ /* 0x002ff00000001830 */
[----:B------:R-:W-:Y:S08]  /*4c00*/  HMMA.16816.F32 R12, R216, R30, R12 ;  /* 0x0000001ed80c723c */ /* 0x000ff0000000180c */
[----:B------:R-:W-:Y:S08]  /*4c10*/  HMMA.16816.F32 R8, R220, R10, R44 ;  /* 0x0000000adc08723c */ /* 0x000ff0000000182c */
[----:B---3--:R-:W-:Y:S01]  /*4c20*/  HMMA.16816.F32 R28, R224, R24, R4 ;  /* 0x00000018e01c723c */ /* 0x008fe20000001804 */
[----:B------:R-:W1:Y:S07]  /*4c30*/  LDSM.16.M88.4 R4, [R243+0x5000] ;  /* 0x00500000f304783b */ /* 0x000e6e0000000200 */
[C---:B----4-:R-:W-:Y:S08]  /*4c40*/  HMMA.16816.F32 R44, R220.reuse, R20, R40 ;  /* 0x00000014dc2c723c */ /* 0x050ff00000001828 */
[C---:B------:R-:W-:Y:S01]  /*4c50*/  HMMA.16816.F32 R36, R220.reuse, R22, R36 ;  /* 0x00000016dc24723c */ /* 0x040fe20000001824 */
[----:B------:R-:W3:Y:S07]  /*4c60*/  LDSM.16.M88.4 R20, [R243+0x5800] ;  /* 0x00580000f314783b */ /* 0x000eee0000000200 */
[C---:B-----5:R-:W-:Y:S08]  /*4c70*/  HMMA.16816.F32 R40, R220.reuse, R16, R32 ;  /* 0x00000010dc28723c */ /* 0x060ff00000001820 */
[----:B------:R-:W-:Y:S01]  /*4c80*/  HMMA.16816.F32 R32, R220, R18, R12 ;  /* 0x00000012dc20723c */ /* 0x000fe2000000180c */
[----:B------:R-:W-:Y:S07]  /*4c90*/  LDSM.16.M88.4 R16, [R238+0x4800] ;  /* 0x00480000ee10783b */ /* 0x000fee0000000200 */
[C---:B------:R-:W-:Y:S01]  /*4ca0*/  HMMA.16816.F32 R12, R224.reuse, R26, R8 ;  /* 0x0000001ae00c723c */ /* 0x040fe20000001808 */
[----:B------:R-:W4:Y:S07]  /*4cb0*/  LDSM.16.M88.4 R24, [R238+0x5000] ;  /* 0x00500000ee18783b */ /* 0x000f2e0000000200 */
[C---:B-1----:R-:W-:Y:S08]  /*4cc0*/  HMMA.16816.F32 R8, R224.reuse, R4, R44 ;  /* 0x00000004e008723c */ /* 0x042ff0000000182c */
[C---:B------:R-:W-:Y:S08]  /*4cd0*/  HMMA.16816.F32 R4, R224.reuse, R6, R36 ;  /* 0x00000006e004723c */ /* 0x040ff00000001824 */
[C---:B---3--:R-:W-:Y:S08]  /*4ce0*/  HMMA.16816.F32 R40, R224.reuse, R20, R40 ;  /* 0x00000014e028723c */ /* 0x048ff00000001828 */
[----:B------:R-:W-:Y:S08]  /*4cf0*/  HMMA.16816.F32 R44, R224, R22, R32 ;  /* 0x00000016e02c723c */ /* 0x000ff00000001820 */
[C---:B----4-:R-:W-:Y:S01]  /*4d00*/  HMMA.16816.F32 R20, R228.reuse, R26, R4 ;  /* 0x0000001ae414723c */ /* 0x050fe20000001804 */
[----:B------:R-:W1:Y:S07]  /*4d10*/  LDSM.16.M88.4 R4, [R237+0x4800] ;  /* 0x00480000ed04783b */ /* 0x000e6e0000000200 */
[C---:B------:R-:W-:Y:S08]  /*4d20*/  HMMA.16816.F32 R36, R228.reuse, R16, R28 ;  /* 0x00000010e424723c */ /* 0x040ff0000000181c */
[C---:B------:R-:W-:Y:S01]  /*4d30*/  HMMA.16816.F32 R16, R228.reuse, R18, R12 ;  /* 0x00000012e410723c */ /* 0x040fe2000000180c */
[----:B------:R-:W3:Y:S07]  /*4d40*/  LDSM.16.M88.4 R12, [R238+0x5800] ;  /* 0x00580000ee0c783b */ /* 0x000eee0000000200 */
[----:B------:R-:W-:Y:S01]  /*4d50*/  HMMA.16816.F32 R32, R228, R24, R8 ;  /* 0x00000018e420723c */ /* 0x000fe20000001808 */
[----:B------:R-:W4:Y:S07]  /*4d60*/  LDSM.16.M88.4 R8, [R237+0x5000] ;  /* 0x00500000ed08783b */ /* 0x000f2e0000000200 */
[----:B-1----:R-:W-:Y:S08]  /*4d70*/  HMMA.16816.F32 R36, R232, R4, R36 ;  /* 0x00000004e824723c */ /* 0x002ff00000001824 */
[----:B---3--:R-:W-:Y:S01]  /*4d80*/  HMMA.16816.F32 R28, R228, R12, R40 ;  /* 0x0000000ce41c723c */ /* 0x008fe20000001828 */
[----:B------:R-:W1:Y:S01]  /*4d90*/  LDSM.16.M88.4 R40, [R237+0x5800] ;  /* 0x00580000ed28783b */ /* 0x000e620000000200 */
[----:B--2---:R-:W-:Y:S01]  /*4da0*/  ISETP.GT.AND P0, PT, R53, R2, PT ;  /* 0x000000023500720c */ /* 0x004fe20003f04270 */
[----:B------:R-:W-:-:S05]  /*4db0*/  DEPBAR.LE SB0, 0x0 ;  /* 0x000080000000791a */ /* 0x000fca0000000000 */
[C---:B------:R-:W-:Y:S08]  /*4dc0*/  HMMA.16816.F32 R16, R232.reuse, R6, R16 ;  /* 0x00000006e810723c */ /* 0x040ff00000001810 */
[----:B------:R-:W-:Y:S01]  /*4dd0*/  FMUL.FTZ R0, R36, c[0x0][0x320] ;  /* 0x0000c80024007a20 */ /* 0x000fe20000410000 */
[----:B----4-:R-:W-:Y:S03]  /*4de0*/  HMMA.16816.F32 R4, R232, R8, R32 ;  /* 0x00000008e804723c */ /* 0x010fe60000001820 */
[----:B------:R2:W3:Y:S02]  /*4df0*/  MUFU.TANH R35, R0 ;  /* 0x0000000000237308 */ /* 0x0004e40000002400 */
[----:B--2---:R-:W-:-:S06]  /*4e00*/  FMUL.FTZ R0, R37, c[0x0][0x320] ;  /* 0x0000c80025007a20 */ /* 0x004fcc0000410000 */
[----:B------:R2:W4:Y:S01]  /*4e10*/  MUFU.TANH R33, R0 ;  /* 0x0000000000217308 */ /* 0x0005220000002400 */
[----:B------:R-:W-:Y:S01]  /*4e20*/  HMMA.16816.F32 R24, R228, R14, R44 ;  /* 0x0000000ee418723c */ /* 0x000fe2000000182c */
[----:B--2---:R-:W-:-:S06]  /*4e30*/  FMUL.FTZ R0, R38, c[0x0][0x320] ;  /* 0x0000c80026007a20 */ /* 0x004fcc0000410000 */
[----:B------:R2:W2:Y:S01]  /*4e40*/  MUFU.TANH R38, R0 ;  /* 0x0000000000267308 */ /* 0x0004a20000002400 */
[----:B-1----:R-:W-:Y:S01]  /*4e50*/  HMMA.16816.F32 R12, R232, R40, R28 ;  /* 0x00000028e80c723c */ /* 0x002fe2000000181c */
[----:B--2---:R-:W-:-:S06]  /*4e60*/  FMUL.FTZ R0, R39, c[0x0][0x320] ;  /* 0x0000c80027007a20 */ /* 0x004fcc0000410000 */
        /* <DEDUP_REMOVED lines=99> */
.L_x_1228:
[----:B------:R-:W-:Y:S05]  /*54a0*/  BRA.DIV ~URZ, `(.L_x_1127) ;  /* 0x0000f4527f007947 */ /* 0x000fea000b800000 */
[----:B------:R4:W1:Y:S02]  /*54b0*/  SHFL.IDX PT, R0, R6, RZ, 0x181f ;  /* 0x00181fff06007589 */ /* 0x00086400000e0000 */
.L_x_1229:
        /* <DEDUP_REMOVED lines=34> */
.L_x_1129:
[----:B------:R-:W-:Y:S05]  /*56e0*/  BSYNC B0 ;  /* 0x0000000000007941 */ /* 0x000fea0003800000 */
.L_x_1128:
[----:B------:R-:W-:Y:S01]  /*56f0*/  ISETP.GE.AND P0, PT, R7, 0x21, PT ;  /* 0x000000210700780c */ /* 0x000fe20003f06270 */
[----:B------:R-:W-:Y:S06]  /*5700*/  BRA.DIV ~URZ, `(.L_x_1130) ;  /* 0x0000f2527f007947 */ /* 0x000fec000b800000 */
[----:B---3--:R3:W2:Y:S04]  /*5710*/  SHFL.IDX PT, R4, R5, 0x1, 0x181f ;  /* 0x00381f0005047f89 */ /* 0x0086a800000e0000 */
[----:B-1----:R3:W1:Y:S02]  /*5720*/  SHFL.IDX PT, R0, R6, 0x1, 0x181f ;  /* 0x00381f0006007f89 */ /* 0x00266400000e0000 */
.L_x_1230:
        /* <DEDUP_REMOVED lines=33> */
.L_x_1125:
[----:B-1234-:R-:W-:Y:S05]  /*5940*/  BSYNC B1 ;  /* 0x0000000000017941 */ /* 0x01efea0003800000 */
.L_x_1124:
[----:B------:R-:W2:Y:S01]  /*5950*/  LDL R2, [R1+0xa4] ;  /* 0x0000a40001027983 */ /* 0x000ea20000100800 */
[----:B------:R-:W-:-:S03]  /*5960*/  IMAD.MOV.U32 R4, RZ, RZ, c[0x0][0x2c4] ;  /* 0x0000b100ff047624 */ /* 0x000fc600078e00ff */
[----:B------:R-:W2:Y:S04]  /*5970*/  LDL R0, [R1+0xbc] ;  /* 0x0000bc0001007983 */ /* 0x000ea80000100800 */
[----:B------:R-:W3:Y:S04]  /*5980*/  LDL R5, [R1+0xb8] ;  /* 0x0000b80001057983 */ /* 0x000ee80000100800 */
[----:B------:R-:W4:Y:S01]  /*5990*/  LDL R3, [R1+0x9c] ;  /* 0x00009c0001037983 */ /* 0x000f220000100800 */
[----:B------:R-:W-:-:S03]  /*59a0*/  ISETP.NE.AND P0, PT, R4, 0x1, PT ;  /* 0x000000010400780c */ /* 0x000fc60003f05270 */
[----:B------:R-:W0:Y:S01]  /*59b0*/  LDGDEPBAR ;  /* 0x00000000000079af */ /* 0x000e220000000000 */
[----:B--2---:R-:W-:Y:S02]  /*59c0*/  IADD3 R0, R0, R2, RZ ;  /* 0x0000000200007210 */ /* 0x004fe40007ffe0ff */
[----:B---3--:R-:W-:-:S07]  /*59d0*/  IADD3 R6, -R5, R52, RZ ;  /* 0x0000003405067210 */ /* 0x008fce0007ffe1ff */
[----:B------:R-:W-:-:S04]  /*59e0*/  @P0 IMAD.HI.U32 R2, R0, c[0x0][0x2c8], RZ ;  /* 0x0000b20000020a27 */ /* 0x000fc800078e00ff */
[----:B------:R-:W-:Y:S01]  /*59f0*/  IMAD.MOV.U32 R4, RZ, RZ, R0 ;  /* 0x000000ffff047224 */ /* 0x000fe200078e0000 */
[----:B------:R-:W-:Y:S02]  /*5a00*/  IADD3 R0, -R5, 0x1, R52 ;  /* 0x0000000105007810 */ /* 0x000fe40007ffe134 */
[----:B------:R-:W-:-:S03]  /*5a10*/  @P0 SHF.R.U32.HI R4, RZ, c[0x0][0x2cc], R2 ;  /* 0x0000b300ff040a19 */ /* 0x000fc60000011602 */
[----:B----4-:R-:W-:Y:S01]  /*5a20*/  IMAD.IADD R5, R0, 0x1, -R3 ;  /* 0x0000000100057824 */ /* 0x010fe200078e0a03 */
[----:B------:R-:W-:Y:S05]  /*5a30*/  BRA.DIV ~URZ, `(.L_x_1131) ;  /* 0x0000efe27f007947 */ /* 0x000fea000b800000 */
[----:B------:R1:W2:Y:S02]  /*5a40*/  SHFL.IDX PT, R0, R4, RZ, 0x1c1f ;  /* 0x001c1fff04007589 */ /* 0x0002a400000e0000 */
.L_x_1231:
[----:B--2---:R-:W-:-:S05]  /*5a50*/  IMAD.IADD R0, R5, 0x1, R0 ;  /* 0x0000000105007824 */ /* 0x004fca00078e0200 */
[----:B------:R-:W-:-:S04]  /*5a60*/  IMNMX R0, R6, R0, PT ;  /* 0x0000000006007217 */ /* 0x000fc80003800200 */
[C---:B------:R-:W-:Y:S02]  /*5a70*/  ISETP.GT.AND P1, PT, R0.reuse, RZ, PT ;  /* 0x000000ff0000720c */ /* 0x040fe40003f24270 */
[C---:B------:R-:W-:Y:S02]  /*5a80*/  ISETP.GT.AND P0, PT, R0.reuse, 0x1, PT ;  /* 0x000000010000780c */ /* 0x040fe40003f04270 */
        /* <DEDUP_REMOVED lines=11> */
[----:B------:R-:W-:Y:S02]  /*5b40*/  FSEL R18, R18, -INF , P0 ;  /* 0xff80000012127808 */ /* 0x000fe40000000000 */
[C---:B------:R-:W-:Y:S02]  /*5b50*/  ISETP.GT.AND P4, PT, R0.reuse, 0x19, PT ;  /* 0x000000190000780c */ /* 0x040fe40003f84270 */
        /* <DEDUP_REMOVED lines=8> */
[----:B------:R-:W-:Y:S01]  /*5be0*/  FSEL R72, R8, -INF , P0 ;  /* 0xff80000008487808 */ /* 0x000fe20000000000 */
[----:B------:R-:W-:Y:S05]  /*5bf0*/  BRA.DIV ~URZ, `(.L_x_1132) ;  /* 0x0000ee827f007947 */ /* 0x000fea000b800000 */
[----:B------:R-:W2:Y:S02]  /*5c00*/  SHFL.IDX PT, R0, R4, 0x1, 0x1c1f ;  /* 0x003c1f0004007f89 */ /* 0x000ea400000e0000 */
[----:B--2---:R-:W-:-:S05]  /*5c10*/  IMAD.IADD R0, R5, 0x1, R0 ;  /* 0x0000000105007824 */ /* 0x004fca00078e0200 */
[----:B------:R-:W-:-:S04]  /*5c20*/  IMNMX R0, R6, R0, PT ;  /* 0x0000000006007217 */ /* 0x000fc80003800200 */
[C---:B------:R-:W-:Y:S02]  /*5c30*/  ISETP.GT.AND P1, PT, R0.reuse, RZ, PT ;  /* 0x000000ff0000720c */ /* 0x040fe40003f24270 */
[----:B------:R-:W-:Y:S02]  /*5c40*/  ISETP.GT.AND P0, PT, R0, 0x1, PT ;  /* 0x000000010000780c */ /* 0x000fe40003f04270 */
        /* <DEDUP_REMOVED lines=28> */
[----:B------:R-:W-:Y:S02]  /*5e10*/  FSEL R12, R22, -INF , P4 ;  /* 0xff800000160c7808 */ /* 0x000fe40002000000 */
[----:B------:R-:W-:Y:S02]  /*5e20*/  FMNMX.FTZ R0, R20, R0, !PT ;  /* 0x0000000014007209 */ /* 0x000fe40007810000 */
[----:B------:R-:W-:Y:S02]  /*5e30*/  FMNMX.FTZ R2, R13, R2, !PT ;  /* 0x000000020d027209 */ /* 0x000fe40007810000 */
[----:B------:R-:W-:Y:S02]  /*5e40*/  FSEL R71, R26, -INF , P3 ;  /* 0xff8000001a477808 */ /* 0x000fe40001800000 */
        /* <DEDUP_REMOVED lines=10> */
[----:B------:R-:W-:-:S03]  /*5ef0*/  FMNMX.FTZ R2, R69, R2, !PT ;  /* 0x0000000245027209 */ /* 0x000fc60007810000 */
[----:B------:R-:W2:Y:S01]  /*5f00*/  SHFL.BFLY PT, R3, R0, 0x2, 0x1f ;  /* 0x0c401f0000037f89 */ /* 0x000ea200000e0000 */
[----:B------:R-:W-:-:S05]  /*5f10*/  FMNMX.FTZ R2, R68, R2, !PT ;  /* 0x0000000244027209 */ /* 0x000fca0007810000 */
[----:B-1----:R-:W1:Y:S01]  /*5f20*/  SHFL.BFLY PT, R4, R2, 0x2, 0x1f ;  /* 0x0c401f0002047f89 */ /* 0x002e6200000e0000 */
[----:B--2---:R-:W-:Y:S02]  /*5f30*/  FMNMX.FTZ R0, R3, R0, !PT ;  /* 0x0000000003007209 */ /* 0x004fe40007810000 */
[----:B-1----:R-:W-:-:S03]  /*5f40*/  FMNMX.FTZ R4, R2, R4, !PT ;  /* 0x0000000402047209 */ /* 0x002fc60007810000 */
[----:B------:R-:W1:Y:S04]  /*5f50*/  SHFL.BFLY PT, R2, R0, 0x1, 0x1f ;  /* 0x0c201f0000027f89 */ /* 0x000e6800000e0000 */
[----:B------:R2:W3:Y:S01]  /*5f60*/  SHFL.BFLY PT, R3, R4, 0x1, 0x1f ;  /* 0x0c201f0004037f89 */ /* 0x0004e200000e0000 */
[----:B-1----:R-:W-:-:S04]  /*5f70*/  FMNMX.FTZ R133, R0, R2, !PT ;  /* 0x0000000200857209 */ /* 0x002fc80007810000 */
.L_x_1232:
[----:B------:R-:W4:Y:S01]  /*5f80*/  LDL R44, [R1] ;  /* 0x00000000012c7983 */ /* 0x000f220000100800 */
[C---:B------:R-:W-:Y:S01]  /*5f90*/  FMUL.FTZ R2, R133.reuse, c[0x0][0x2d0] ;  /* 0x0000b40085027a20 */ /* 0x040fe20000410000 */
[----:B------:R-:W-:Y:S01]  /*5fa0*/  FSETP.NEU.FTZ.AND P0, PT, R133, -INF , PT ;  /* 0xff8000008500780b */ /* 0x000fe20003f1d000 */
[----:B------:R-:W-:Y:S01]  /*5fb0*/  WARPSYNC 0xffffffff ;  /* 0xffffffff00007948 */ /* 0x000fe20003800000 */
[----:B---3--:R-:W-:Y:S01]  /*5fc0*/  FMNMX.FTZ R132, R3, R4, !PT ;  /* 0x0000000403847209 */ /* 0x008fe20007810000 */
[----:B------:R-:W-:Y:S01]  /*5fd0*/  LDSM.16.MT88.4 R32, [R241] ;  /* 0x00000000f120783b */ /* 0x000fe20000004200 */
[----:B------:R-:W-:-:S02]  /*5fe0*/  FSEL R2, R2, RZ, P0 ;  /* 0x000000ff02027208 */ /* 0x000fc40000000000 */
[C---:B------:R-:W-:Y:S01]  /*5ff0*/  FSETP.NEU.FTZ.AND P0, PT, R132.reuse, -INF , PT ;  /* 0xff8000008400780b */ /* 0x040fe20003f1d000 */
[----:B--2---:R-:W-:Y:S01]  /*6000*/  FMUL.FTZ R4, R132, c[0x0][0x2d0] ;  /* 0x0000b40084047a20 */ /* 0x004fe20000410000 */
[----:B------:R-:W-:Y:S01]  /*6010*/  LDSM.16.MT88.4 R36, [R241+0x800] ;  /* 0x00080000f124783b */ /* 0x000fe20000004200 */
[--C-:B------:R-:W-:Y:S02]  /*6020*/  FFMA.FTZ R0, R11, c[0x0][0x2d0], -R2.reuse ;  /* 0x0000b4000b007a23 */ /* 0x100fe40000010802 */
[--C-:B------:R-:W-:Y:S01]  /*6030*/  FFMA.FTZ R3, R18, c[0x0][0x2d0], -R2.reuse ;  /* 0x0000b40012037a23 */ /* 0x100fe20000010802 */
[----:B------:R-:W-:Y:S01]  /*6040*/  LDSM.16.MT88.4 R40, [R239+0x800] ;  /* 0x00080000ef28783b */ /* 0x000fe20000004200 */
[----:B------:R1:W-:Y:S03]  /*6050*/  MUFU.EX2 R101, R0 ;  /* 0x0000000000657308 */ /* 0x0003e60000000800 */
[----:B------:R-:W-:Y:S04]  /*6060*/  LDSM.16.MT88.4 R24, [R240] ;  /* 0x00000000f018783b */ /* 0x000fe80000004200 */
[----:B------:R-:W-:Y:S01]  /*6070*/  LDSM.16.MT88.4 R60, [R239+0x1800] ;  /* 0x00180000ef3c783b */ /* 0x000fe20000004200 */
[----:B------:R-:W-:Y:S03]  /*6080*/  MUFU.EX2 R127, R3 ;  /* 0x00000003007f7308 */ /* 0x000fe60000000800 */
[----:B------:R-:W-:Y:S04]  /*6090*/  LDSM.16.MT88.4 R48, [R240+0x800] ;  /* 0x00080000f030783b */ /* 0x000fe80000004200 */
[----:B------:R-:W-:Y:S01]  /*60a0*/  LDSM.16.MT88.4 R56, [R241+0x1800] ;  /* 0x00180000f138783b */ /* 0x000fe20000004200 */
[----:B-1----:R-:W-:-:S03]  /*60b0*/  FFMA.FTZ R0, R10, c[0x0][0x2d0], -R2 ;  /* 0x0000b4000a007a23 */ /* 0x002fc60000010802 */
[----:B------:R-:W-:Y:S01]  /*60c0*/  LDSM.16.MT88.4 R64, [R241+0x2000] ;  /* 0x00200000f140783b */ /* 0x000fe20000004200 */
[----:B------:R1:W-:Y:S02]  /*60d0*/  MUFU.EX2 R100, R0 ;  /* 0x0000000000647308 */ /* 0x0003e40000000800 */
[----:B-1----:R-:W-:-:S06]  /*60e0*/  FFMA.FTZ R0, R17, c[0x0][0x2d0], -R2 ;  /* 0x0000b40011007a23 */ /* 0x002fcc0000010802 */
[----:B------:R1:W-:Y:S02]  /*60f0*/  MUFU.EX2 R116, R0 ;  /* 0x0000000000747308 */ /* 0x0003e40000000800 */
[----:B-1----:R-:W-:-:S06]  /*6100*/  FFMA.FTZ R0, R16, c[0x0][0x2d0], -R2 ;  /* 0x0000b40010007a23 */ /* 0x002fcc0000010802 */
[----:B------:R1:W2:Y:S02]  /*6110*/  MUFU.EX2 R111, R0 ;  /* 0x00000000006f7308 */ /* 0x0002a40000000800 */
[----:B-1----:R-:W-:Y:S01]  /*6120*/  FFMA.FTZ R0, R15, c[0x0][0x2d0], -R2 ;  /* 0x0000b4000f007a23 */ /* 0x002fe20000010802 */
[----:B--2---:R-:W-:-:S05]  /*6130*/  F2FP.PACK_AB R10, R111, R116 ;  /* 0x000000746f0a723e */ /* 0x004fca00000000ff */
[----:B------:R1:W-:Y:S02]  /*6140*/  MUFU.EX2 R117, R0 ;  /* 0x0000000000757308 */ /* 0x0003e40000000800 */
[----:B-1----:R-:W-:Y:S02]  /*6150*/  FFMA.FTZ R0, R19, c[0x0][0x2d0], -R2 ;  /* 0x0000b40013007a23 */ /* 0x002fe40000010802 */
[----:B------:R-:W1:Y:S04]  /*6160*/  LDSM.16.MT88.4 R16, [R239] ;  /* 0x00000000ef10783b */ /* 0x000e680000004200 */
[----:B------:R2:W3:Y:S02]  /*6170*/  MUFU.EX2 R126, R0 ;  /* 0x00000000007e7308 */ /* 0x0004e40000000800 */
[----:B--2---:R-:W-:-:S02]  /*6180*/  FSEL R0, R4, RZ, P0 ;  /* 0x000000ff04007208 */ /* 0x004fc40000000000 */
[----:B---3--:R-:W-:-:S03]  /*6190*/  F2FP.PACK_AB R4, R126, R117 ;  /* 0x000000757e04723e */ /* 0x008fc600000000ff */
[----:B------:R-:W-:-:S04]  /*61a0*/  FFMA.FTZ R3, R6, c[0x0][0x2d0], -R0 ;  /* 0x0000b40006037a23 */ /* 0x000fc80000010800 */
[----:B------:R2:W-:Y:S02]  /*61b0*/  MUFU.EX2 R109, R3 ;  /* 0x00000003006d7308 */ /* 0x0005e40000000800 */
[----:B--2---:R-:W-:-:S06]  /*61c0*/  FFMA.FTZ R3, R5, c[0x0][0x2d0], -R0 ;  /* 0x0000b40005037a23 */ /* 0x004fcc0000010800 */
[----:B------:R2:W3:Y:S02]  /*61d0*/  MUFU.EX2 R108, R3 ;  /* 0x00000003006c7308 */ /* 0x0004e40000000800 */
[----:B--2---:R-:W-:Y:S01]  /*61e0*/  FFMA.FTZ R3, R9, c[0x0][0x2d0], -R0 ;  /* 0x0000b40009037a23 */ /* 0x004fe20000010800 */
[----:B---3--:R-:W-:-:S05]  /*61f0*/  F2FP.PACK_AB R9, R108, R109 ;  /* 0x0000006d6c09723e */ /* 0x008fca00000000ff */
[----:B------:R2:W-:Y:S02]  /*6200*/  MUFU.EX2 R110, R3 ;  /* 0x00000003006e7308 */ /* 0x0005e40000000800 */
[----:B--2---:R-:W-:Y:S01]  /*6210*/  FFMA.FTZ R3, R8, c[0x0][0x2d0], -R0 ;  /* 0x0000b40008037a23 */ /* 0x004fe20000010800 */
[----:B------:R-:W-:-:S05]  /*6220*/  F2FP.PACK_AB R8, R100, R101 ;  /* 0x000000656408723e */ /* 0x000fca00000000ff */
[----:B------:R2:W3:Y:S02]  /*6230*/  MUFU.EX2 R118, R3 ;  /* 0x0000000300767308 */ /* 0x0004e40000000800 */
[----:B--2---:R-:W-:Y:S01]  /*6240*/  FFMA.FTZ R3, R20, c[0x0][0x2d0], -R2 ;  /* 0x0000b40014037a23 */ /* 0x004fe20000010802 */
[----:B---3--:R-:W-:-:S05]  /*6250*/  F2FP.PACK_AB R11, R118, R110 ;  /* 0x0000006e760b723e */ /* 0x008fca00000000ff */
[----:B------:R2:W3:Y:S02]  /*6260*/  MUFU.EX2 R125, R3 ;  /* 0x00000003007d7308 */ /* 0x0004e40000000800 */
[C---:B-1----:R-:W-:Y:S08]  /*6270*/  HMMA.16816.F32 R28, R8.reuse, R16, RZ ;  /* 0x00000010081c723c */ /* 0x042ff000000018ff */
[----:B------:R-:W-:Y:S01]  /*6280*/  HMMA.16816.F32 R20, R8, R18, RZ ;  /* 0x000000120814723c */ /* 0x000fe200000018ff */
[----:B--2---:R-:W-:Y:S01]  /*6290*/  FFMA.FTZ R3, R7, c[0x0][0x2d0], -R0 ;  /* 0x0000b40007037a23 */ /* 0x004fe20000010800 */
[----:B---3--:R-:W-:-:S03]  /*62a0*/  F2FP.PACK_AB R6, R125, R127 ;  /* 0x0000007f7d06723e */ /* 0x008fc600000000ff */
[----:B------:R1:W-:Y:S03]  /*62b0*/  MUFU.EX2 R119, R3 ;  /* 0x0000000300777308 */ /* 0x0003e60000000800 */
[----:B------:R-:W-:Y:S01]  /*62c0*/  HMMA.16816.F32 R16, R8, R32, RZ ;  /* 0x000000200810723c */ /* 0x000fe200000018ff */
[----:B-1----:R-:W-:-:S04]  /*62d0*/  FFMA.FTZ R3, R14, c[0x0][0x2d0], -R0 ;  /* 0x0000b4000e037a23 */ /* 0x002fc80000010800 */
[----:B------:R1:W2:Y:S02]  /*62e0*/  MUFU.EX2 R124, R3 ;  /* 0x00000003007c7308 */ /* 0x0002a40000000800 */
[----:B-1----:R-:W-:Y:S01]  /*62f0*/  FFMA.FTZ R3, R13, c[0x0][0x2d0], -R0 ;  /* 0x0000b4000d037a23 */ /* 0x002fe20000010800 */
[----:B--2---:R-:W-:-:S05]  /*6300*/  F2FP.PACK_AB R5, R124, R119 ;  /* 0x000000777c05723e */ /* 0x004fca00000000ff */
[----:B------:R1:W-:Y:S02]  /*6310*/  MUFU.EX2 R129, R3 ;  /* 0x0000000300817308 */ /* 0x0003e40000000800 */
[----:B-1----:R-:W-:Y:S02]  /*6320*/  FFMA.FTZ R3, R12, c[0x0][0x2d0], -R0 ;  /* 0x0000b4000c037a23 */ /* 0x002fe40000010800 */
[----:B------:R-:W-:Y:S01]  /*6330*/  HMMA.16816.F32 R12, R8, R34, RZ ;  /* 0x00000022080c723c */ /* 0x000fe200000018ff */
[----:B------:R-:W-:Y:S03]  /*6340*/  LDSM.16.MT88.4 R32, [R239+0x2000] ;  /* 0x00200000ef20783b */ /* 0x000fe60000004200 */
[----:B------:R-:W1:Y:S01]  /*6350*/  MUFU.EX2 R128, R3 ;  /* 0x0000000300807308 */ /* 0x000e620000000800 */
[----:B----4-:R-:W2:Y:S01]  /*6360*/  LDSM.16.MT88.4 R44, [R44] ;  /* 0x000000002c2c783b */ /* 0x010ea20000004200 */
[----:B-1----:R-:W-:-:S07]  /*6370*/  F2FP.PACK_AB R7, R128, R129 ;  /* 0x000000818007723e */ /* 0x002fce00000000ff */
[C---:B------:R-:W-:Y:S11]  /*6380*/  HMMA.16816.F32 R148, R4.reuse, R36, R16 ;  /* 0x000000240494723c */ /* 0x040ff60000001810 */
[C---:B------:R-:W-:Y:S01]  /*6390*/  HMMA.16816.F32 R52, R4.reuse, R38, R12 ;  /* 0x000000260434723c */ /* 0x040fe2000000180c */
[----:B------:R-:W1:Y:S07]  /*63a0*/  LDSM.16.MT88.4 R36, [R242+0x800] ;  /* 0x00080000f224783b */ /* 0x000e6e0000004200 */
[C---:B------:R-:W-:Y:S08]  /*63b0*/  HMMA.16816.F32 R156, R4.reuse, R40, R28 ;  /* 0x00000028049c723c */ /* 0x040ff0000000181c */
[----:B------:R-:W-:Y:S08]  /*63c0*/  HMMA.16816.F32 R136, R4, R42, R20 ;  /* 0x0000002a0488723c */ /* 0x000ff00000001814 */
[----:B------:R-:W-:Y:S01]  /*63d0*/  HMMA.16816.F32 R40, R8, R24, RZ ;  /* 0x000000180828723c */ /* 0x000fe200000018ff */
[----:B------:R-:W-:Y:S01]  /*63e0*/  MOV R155, R52 ;  /* 0x00000034009b7202 */ /* 0x000fe20000000f00 */
[----:B------:R-:W-:Y:S01]  /*63f0*/  IMAD.MOV.U32 R153, RZ, RZ, R54 ;  /* 0x000000ffff997224 */ /* 0x000fe200078e0036 */
[----:B------:R-:W-:-:S02]  /*6400*/  MOV R154, R53 ;  /* 0x00000035009a7202 */ /* 0x000fc40000000f00 */
[----:B------:R-:W-:Y:S02]  /*6410*/  MOV R152, R55 ;  /* 0x0000003700987202 */ /* 0x000fe40000000f00 */
[----:B------:R-:W-:Y:S01]  /*6420*/  LDSM.16.MT88.4 R52, [R242+0x1800] ;  /* 0x00180000f234783b */ /* 0x000fe20000004200 */
[C---:B------:R-:W-:Y:S08]  /*6430*/  HMMA.16816.F32 R28, R8.reuse, R26, RZ ;  /* 0x0000001a081c723c */ /* 0x040ff000000018ff */
[C---:B--2---:R-:W-:Y:S08]  /*6440*/  HMMA.16816.F32 R24, R8.reuse, R44, RZ ;  /* 0x0000002c0818723c */ /* 0x044ff000000018ff */
[C---:B------:R-:W-:Y:S01]  /*6450*/  HMMA.16816.F32 R20, R8.reuse, R46, RZ ;  /* 0x0000002e0814723c */ /* 0x040fe200000018ff */
[----:B------:R-:W2:Y:S07]  /*6460*/  LDSM.16.MT88.4 R44, [R240+0x1800] ;  /* 0x00180000f02c783b */ /* 0x000eae0000004200 */
[C---:B------:R-:W-:Y:S08]  /*6470*/  HMMA.16816.F32 R16, R8.reuse, R60, RZ ;  /* 0x0000003c0810723c */ /* 0x040ff000000018ff */
[----:B------:R-:W-:Y:S01]  /*6480*/  HMMA.16816.F32 R12, R8, R62, RZ ;  /* 0x0000003e080c723c */ /* 0x000fe200000018ff */
[----:B------:R-:W3:Y:S07]  /*6490*/  LDSM.16.MT88.4 R60, [R240+0x2000] ;  /* 0x00200000f03c783b */ /* 0x000eee0000004200 */
        /* <DEDUP_REMOVED lines=20> */
[C---:B------:R-:W-:Y:S08]  /*65e0*/  HMMA.16816.F32 R16, R4.reuse, R32, R16 ;  /* 0x000000200410723c */ /* 0x040ff00000001810 */
[----:B------:R-:W-:Y:S08]  /*65f0*/  HMMA.16816.F32 R12, R4, R34, R12 ;  /* 0x00000022040c723c */ /* 0x000ff0000000180c */
[C---:B--2---:R-:W-:Y:S08]  /*6600*/  HMMA.16816.F32 R24, R8.reuse, R44, RZ ;  /* 0x0000002c0818723c */ /* 0x044ff000000018ff */
        /* <DEDUP_REMOVED lines=12> */
[----:B------:R-:W4:Y:S07]  /*66d0*/  LDSM.16.MT88.4 R40, [R239+0x3800] ;  /* 0x00380000ef28783b */ /* 0x000f2e0000004200 */
[C---:B------:R-:W-:Y:S08]  /*66e0*/  HMMA.16816.F32 R16, R8.reuse, R52, RZ ;  /* 0x000000340810723c */ /* 0x040ff000000018ff */
[----:B------:R-:W-:Y:S01]  /*66f0*/  HMMA.16816.F32 R12, R8, R54, RZ ;  /* 0x00000036080c723c */ /* 0x000fe200000018ff */
[----:B------:R-:W5:Y:S01]  /*6700*/  LDSM.16.MT88.4 R52, [R240+0x3000] ;  /* 0x00300000f034783b */ /* 0x000f620000004200 */
[----:B------:R-:W-:Y:S01]  /*6710*/  MOV R84, R33 ;  /* 0x0000002100547202 */ /* 0x000fe20000000f00 */
[----:B------:R-:W-:Y:S01]  /*6720*/  IMAD.MOV.U32 R92, RZ, RZ, R35 ;  /* 0x000000ffff5c7224 */ /* 0x000fe200078e0023 */
[----:B------:R-:W-:-:S02]  /*6730*/  MOV R93, R34 ;  /* 0x00000022005d7202 */ /* 0x000fc40000000f00 */
[----:B------:R-:W-:Y:S02]  /*6740*/  MOV R3, R32 ;  /* 0x0000002000037202 */ /* 0x000fe40000000f00 */
[----:B------:R-:W4:Y:S01]  /*6750*/  LDSM.16.MT88.4 R32, [R241+0x3800] ;  /* 0x00380000f120783b */ /* 0x000f220000004200 */
[----:B---3--:R-:W-:Y:S08]  /*6760*/  HMMA.16816.F32 R64, R4, R60, R24 ;  /* 0x0000003c0440723c */ /* 0x008ff00000001818 */
        /* <DEDUP_REMOVED lines=12> */
[----:B----4-:R-:W-:Y:S01]  /*6830*/  HMMA.16816.F32 R88, R4, R42, R24 ;  /* 0x0000002a0458723c */ /* 0x010fe20000001818 */
        /* <DEDUP_REMOVED lines=26> */
[----:B------:R-:W-:-:S06]  /*69e0*/  IMAD.MOV.U32 R37, RZ, RZ, R134 ;  /* 0x000000ffff257224 */ /* 0x000fcc00078e0086 */
[----:B------:R-:W-:Y:S01]  /*69f0*/  MOV R39, R130 ;  /* 0x0000008200277202 */ /* 0x000fe20000000f00 */
[----:B------:R-:W-:Y:S01]  /*6a00*/  HMMA.16816.F32 R20, R8, R54, RZ ;  /* 0x000000360814723c */ /* 0x000fe200000018ff */
[----:B------:R-:W-:-:S06]  /*6a10*/  MOV R38, R131 ;  /* 0x0000008300267202 */ /* 0x000fcc0000000f00 */
[----:B------:R-:W-:Y:S01]  /*6a20*/  IMAD.MOV.U32 R54, RZ, RZ, R48 ;  /* 0x000000ffff367224 */ /* 0x000fe200078e0030 */
[C---:B--2---:R-:W-:Y:S01]  /*6a30*/  HMMA.16816.F32 R92, R4.reuse, R24, R16 ;  /* 0x00000018045c723c */ /* 0x044fe20000001810 */
[----:B------:R-:W1:Y:S01]  /*6a40*/  LDSM.16.MT88.4 R16, [R239+0x5000] ;  /* 0x00500000ef10783b */ /* 0x000e620000004200 */
[----:B------:R-:W-:Y:S01]  /*6a50*/  MOV R55, R49 ;  /* 0x0000003100377202 */ /* 0x000fe20000000f00 */
[----:B------:R-:W-:Y:S01]  /*6a60*/  IMAD.MOV.U32 R49, RZ, RZ, R35 ;  /* 0x000000ffff317224 */ /* 0x000fe200078e0023 */
[----:B------:R-:W-:Y:S02]  /*6a70*/  MOV R48, R34 ;  /* 0x0000002200307202 */ /* 0x000fe40000000f00 */
[----:B------:R-:W-:Y:S01]  /*6a80*/  MOV R34, R153 ;  /* 0x0000009900227202 */ /* 0x000fe20000000f00 */
[----:B------:R-:W-:Y:S01]  /*6a90*/  FADD.FTZ R25, R117, R3 ;  /* 0x0000000375197221 */ /* 0x000fe20000010000 */
[----:B------:R-:W-:Y:S01]  /*6aa0*/  HMMA.16816.F32 R112, R4, R26, R12 ;  /* 0x0000001a0470723c */ /* 0x000fe2000000180c */
[----:B------:R-:W-:-:S06]  /*6ab0*/  MOV R35, R152 ;  /* 0x0000009800237202 */ /* 0x000fcc0000000f00 */
[--C-:B------:R-:W-:Y:S01]  /*6ac0*/  FFMA.FTZ R27, R74, c[0x0][0x2d0], -R2.reuse ;  /* 0x0000b4004a1b7a23 */ /* 0x100fe20000010802 */
[----:B---3--:R-:W-:Y:S01]  /*6ad0*/  HMMA.16816.F32 R12, R8, R28, RZ ;  /* 0x0000001c080c723c */ /* 0x008fe200000018ff */
[----:B------:R-:W-:Y:S01]  /*6ae0*/  FFMA.FTZ R26, R73, c[0x0][0x2d0], -R2 ;  /* 0x0000b400491a7a23 */ /* 0x000fe20000010802 */
[----:B------:R-:W-:Y:S01]  /*6af0*/  MOV R74, R145 ;  /* 0x00000091004a7202 */ /* 0x000fe20000000f00 */
[----:B------:R-:W-:-:S04]  /*6b00*/  IMAD.MOV.U32 R73, RZ, RZ, R146 ;  /* 0x000000ffff497224 */ /* 0x000fc800078e0092 */
[----:B------:R-:W-:Y:S01]  /*6b10*/  FFMA.FTZ R28, R75, c[0x0][0x2d0], -R2 ;  /* 0x0000b4004b1c7a23 */ /* 0x000fe20000010802 */
[----:B------:R-:W-:Y:S01]  /*6b20*/  HMMA.16816.F32 R104, R4, R50, R20 ;  /* 0x000000320468723c */ /* 0x000fe20000001814 */
[----:B------:R-:W2:Y:S01]  /*6b30*/  LDSM.16.MT88.4 R20, [R241+0x4800] ;  /* 0x00480000f114783b */ /* 0x000ea20000004200 */
[----:B------:R-:W-:Y:S01]  /*6b40*/  FFMA.FTZ R29, R70, c[0x0][0x2d0], -R0 ;  /* 0x0000b400461d7a23 */ /* 0x000fe20000010800 */
[----:B------:R-:W-:-:S04]  /*6b50*/  MOV R75, R144 ;  /* 0x00000090004b7202 */ /* 0x000fc80000000f00 */
[----:B------:R-:W-:Y:S02]  /*6b60*/  MOV R50, R32 ;  /* 0x0000002000327202 */ /* 0x000fe40000000f00 */
[----:B------:R-:W-:Y:S01]  /*6b70*/  MOV R51, R33 ;  /* 0x0000002100337202 */ /* 0x000fe20000000f00 */
[----:B------:R-:W-:Y:S01]  /*6b80*/  IMAD.MOV.U32 R33, RZ, RZ, R154 ;  /* 0x000000ffff217224 */ /* 0x000fe200078e009a */
        /* <DEDUP_REMOVED lines=78> */
[----:B------:R-:W4:Y:S07]  /*7070*/  LDL R9, [R1+0xa0] ;  /* 0x0000a00001097983 */ /* 0x000f2e0000100800 */
[----:B------:R-:W-:Y:S01]  /*7080*/  HMMA.16816.F32 R12, R4, R10, R12 ;  /* 0x0000000a040c723c */ /* 0x000fe2000000180c */
[----:B------:R-:W4:Y:S04]  /*7090*/  LDL R10, [R1+0x9c] ;  /* 0x00009c00010a7983 */ /* 0x000f280000100800 */
[----:B------:R-:W4:Y:S04]  /*70a0*/  LDL.LU R3, [R1+0x34] ;  /* 0x0000340001037983 */ /* 0x000f280000300800 */
[----:B------:R-:W4:Y:S01]  /*70b0*/  LDL R8, [R1+0x64] ;  /* 0x0000640001087983 */ /* 0x000f220000100800 */
[----:B---3--:R-:W-:Y:S03]  /*70c0*/  HMMA.16816.F32 R68, R128, R72, R80 ;  /* 0x000000488044723c */ /* 0x008fe60000001850 */
[----:B------:R-:W3:Y:S01]  /*70d0*/  LDSM.16.MT88.4 R80, [R241+0x4000] ;  /* 0x00400000f150783b */ /* 0x000ee20000004200 */
[----:B------:R-:W-:-:S03]  /*70e0*/  MOV R2, c[0x0][0x2c4] ;  /* 0x0000b10000027a02 */ /* 0x000fc60000000f00 */
[----:B------:R-:W-:Y:S01]  /*70f0*/  LDSM.16.MT88.4 R4, [R242+0x5800] ;  /* 0x00580000f204783b */ /* 0x000fe20000004200 */
[C---:B------:R-:W-:Y:S03]  /*7100*/  HMMA.16816.F32 R72, R128.reuse, R74, R88 ;  /* 0x0000004a8048723c */ /* 0x040fe60000001858 */
[----:B------:R-:W3:Y:S05]  /*7110*/  LDSM.16.MT88.4 R88, [R240+0x4000] ;  /* 0x00400000f058783b */ /* 0x000eea0000004200 */
[C---:B-1----:R-:W-:Y:S08]  /*7120*/  HMMA.16816.F32 R36, R128.reuse, R40, R36 ;  /* 0x000000288024723c */ /* 0x042ff00000001824 */
[C---:B------:R-:W-:Y:S08]  /*7130*/  HMMA.16816.F32 R40, R128.reuse, R42, R44 ;  /* 0x0000002a8028723c */ /* 0x040ff0000000182c */
[C---:B--2---:R-:W-:Y:S01]  /*7140*/  HMMA.16816.F32 R44, R128.reuse, R48, R56 ;  /* 0x00000030802c723c */ /* 0x044fe20000001838 */
[----:B------:R-:W1:Y:S07]  /*7150*/  LDSM.16.MT88.4 R56, [R240+0x2800] ;  /* 0x00280000f038783b */ /* 0x000e6e0000004200 */
[C---:B---3--:R-:W-:Y:S08]  /*7160*/  HMMA.16816.F32 R76, R128.reuse, R80, R76 ;  /* 0x00000050804c723c */ /* 0x048ff0000000184c */
[C---:B------:R-:W-:Y:S08]  /*7170*/  HMMA.16816.F32 R84, R128.reuse, R88, R84 ;  /* 0x000000588054723c */ /* 0x040ff00000001854 */
[C---:B------:R-:W-:Y:S01]  /*7180*/  HMMA.16816.F32 R88, R128.reuse, R90, R104 ;  /* 0x0000005a8058723c */ /* 0x040fe20000001868 */
[----:B------:R-:W2:Y:S07]  /*7190*/  LDSM.16.MT88.4 R104, [R239+0x5800] ;  /* 0x00580000ef68783b */ /* 0x000eae0000004200 */
[----:B------:R-:W-:Y:S01]  /*71a0*/  HMMA.16816.F32 R80, R128, R82, R96 ;  /* 0x000000528050723c */ /* 0x000fe20000001860 */
[----:B------:R-:W3:Y:S01]  /*71b0*/  LDSM.16.MT88.4 R96, [R242+0x4000] ;  /* 0x00400000f260783b */ /* 0x000ee20000004200 */
[----:B------:R-:W-:-:S06]  /*71c0*/  ISETP.NE.AND P1, PT, R2, 0x1, PT ;  /* 0x000000010200780c */ /* 0x000fcc0003f25270 */
[C---:B------:R-:W-:Y:S08]  /*71d0*/  HMMA.16816.F32 R48, R128.reuse, R50, R52 ;  /* 0x000000328030723c */ /* 0x040ff00000001834 */
[C---:B-1----:R-:W-:Y:S01]  /*71e0*/  HMMA.16816.F32 R52, R128.reuse, R56, R64 ;  /* 0x000000388034723c */ /* 0x042fe20000001840 */
[----:B------:R-:W1:Y:S07]  /*71f0*/  LDSM.16.MT88.4 R64, [R242+0x2800] ;  /* 0x00280000f240783b */ /* 0x000e6e0000004200 */
[C---:B--2---:R-:W-:Y:S08]  /*7200*/  HMMA.16816.F32 R100, R128.reuse, R104, R100 ;  /* 0x000000688064723c */ /* 0x044ff00000001864 */
[C---:B---3--:R-:W-:Y:S08]  /*7210*/  HMMA.16816.F32 R92, R128.reuse, R96, R92 ;  /* 0x00000060805c723c */ /* 0x048ff0000000185c */
[C---:B------:R-:W-:Y:S01]  /*7220*/  HMMA.16816.F32 R104, R128.reuse, R106, R120 ;  /* 0x0000006a8068723c */ /* 0x040fe20000001878 */
[----:B------:R-:W2:Y:S07]  /*7230*/  LDSM.16.MT88.4 R120, [R240+0x5800] ;  /* 0x00580000f078783b */ /* 0x000eae0000004200 */
[C---:B------:R-:W-:Y:S01]  /*7240*/  HMMA.16816.F32 R96, R128.reuse, R98, R112 ;  /* 0x000000628060723c */ /* 0x040fe20000001870 */
[----:B------:R-:W3:Y:S07]  /*7250*/  LDSM.16.MT88.4 R112, [R241+0x5800] ;  /* 0x00580000f170783b */ /* 0x000eee0000004200 */
        /* <DEDUP_REMOVED lines=10> */
[----:B------:R-:W-:-:S04]  /*7300*/  @P1 SHF.R.U32.HI R0, RZ, c[0x0][0x2cc], R2 ;  /* 0x0000b300ff001a19 */ /* 0x000fc80000011602 */
[----:B----4-:R-:W-:-:S05]  /*7310*/  IADD3 R0, R0, R9, -R10 ;  /* 0x0000000900007210 */ /* 0x010fca0007ffe80a */
[----:B------:R-:W-:-:S05]  /*7320*/  IMAD.HI R0, R0, 0x2aaaaaab, RZ ;  /* 0x2aaaaaab00007827 */ /* 0x000fca00078e02ff */
[----:B------:R-:W-:-:S04]  /*7330*/  SHF.R.U32.HI R2, RZ, 0x1f, R0 ;  /* 0x0000001fff027819 */ /* 0x000fc80000011600 */
[----:B------:R-:W-:Y:S02]  /*7340*/  LEA.HI.SX32 R0, R0, R2, 0x1d ;  /* 0x0000000200007211 */ /* 0x000fe400078feaff */
[----:B------:R-:W-:Y:S02]  /*7350*/  IADD3 R3, R3, -0x2, RZ ;  /* 0xfffffffe03037810 */ /* 0x000fe40007ffe0ff */
[----:B------:R-:W-:-:S03]  /*7360*/  IMNMX R0, R8, R0, !PT ;  /* 0x0000000008007217 */ /* 0x000fc60007800200 */
[----:B------:R1:W-:Y:S04]  /*7370*/  STL [R1+0x24], R3 ;  /* 0x0000240301007387 */ /* 0x0003e80000100800 */
[----:B------:R1:W-:Y:S01]  /*7380*/  STL [R1+0x6c], R0 ;  /* 0x00006c0001007387 */ /* 0x0003e20000100800 */
[----:B------:R-:W-:Y:S11]  /*7390*/  ISETP.GE.AND P0, PT, R3, R0, PT ;  /* 0x000000000300720c */ /* 0x000ff60003f06270 */
[----:B------:R-:W-:Y:S02]  /*73a0*/  @!UPT UIADD3 URZ, URZ, URZ, URZ ;  /* 0x0000003f3f3ff290 */ /* 0x000fe4000fffe03f */
[----:B------:R-:W-:Y:S05]  /*73b0*/  @!P0 BRA `(.L_x_1133) ;  /* 0x00003a1000008947 */ /* 0x000fea0003800000 */
[----:B-1----:R-:W-:Y:S02]  /*73c0*/  MOV R0, R3 ;  /* 0x0000000300007202 */ /* 0x002fe40000000f00 */
[----:B------:R-:W-:Y:S02]  /*73d0*/  MOV R135, R132 ;  /* 0x0000008400877202 */ /* 0x000fe40000000f00 */
[----:B------:R-:W-:Y:S01]  /*73e0*/  MOV R134, R133 ;  /* 0x0000008500867202 */ /* 0x000fe20000000f00 */
[----:B------:R1:W-:Y:S04]  /*73f0*/  STL [R1+0x34], R0 ;  /* 0x0000340001007387 */ /* 0x0003e80000100800 */
.L_x_1146:
[----:B------:R-:W2:Y:S01]  /*7400*/  LDL R4, [R1+0x4] ;  /* 0x0000040001047983 */ /* 0x000ea20000100800 */
[----:B------:R-:W-:Y:S04]  /*7410*/  DEPBAR.LE SB0, 0x0 ;  /* 0x000080000000791a */ /* 0x000fe80000000000 */
[----:B------:R-:W3:Y:S01]  /*7420*/  LDL R2, [R1+0x34] ;  /* 0x0000340001027983 */ /* 0x000ee20000100800 */
[----:B------:R-:W-:Y:S01]  /*7430*/  WARPSYNC 0xffffffff ;  /* 0xffffffff00007948 */ /* 0x000fe20003800000 */
[----:B------:R-:W-:Y:S02]  /*7440*/  BSSY B0, `(.L_x_1134) ;  /* 0x0000061000007945 */ /* 0x000fe40003800000 */
[----:B------:R-:W4:Y:S04]  /*7450*/  LDL R3, [R1+0x8] ;  /* 0x0000080001037983 */ /* 0x000f280000100800 */
[----:B-1----:R-:W3:Y:S04]  /*7460*/  LDL R0, [R1+0x64] ;  /* 0x0000640001007983 */ /* 0x002ee80000100800 */
        /* <DEDUP_REMOVED lines=29> */
.L_x_1233:
[----:B------:R-:W-:-:S05]  /*7640*/  BRA.DIV ~URZ, `(.L_x_1137) ;  /* 0x0000d9327f007947 */ /* 0x000fca000b800000 */
[----:B------:R4:W2:Y:S02]  /*7650*/  SHFL.IDX PT, R0, R12, RZ, 0x181f ;  /* 0x00181fff0c007589 */ /* 0x0008a400000e0000 */
.L_x_1234:
        /* <DEDUP_REMOVED lines=27> */
[----:B------:R-:W-:Y:S05]  /*7810*/  IMAD.X R3, R4, 0x1, R21, P0 ;  /* 0x0000000104037824 */ /* 0x000fea00000e0615 */
[----:B------:R3:W-:Y:S02]  /*7820*/  LDGSTS.E.BYPASS.LTC128B.128 [R14+0x7080], [R2.64], !P4 ;  /* 0x07080000020e7fae */ /* 0x0007e4000e101d46 */
[----:B---3--:R-:W-:Y:S02]  /*7830*/  IADD3 R2, P0, R0, R13, RZ ;  /* 0x0000000d00027210 */ /* 0x008fe40007f1e0ff */
[----:B------:R-:W3:Y:S03]  /*7840*/  S2R R13, SR_TID.X ;  /* 0x00000000000d7919 */ /* 0x000ee60000002100 */
[----:B------:R-:W-:Y:S05]  /*7850*/  IMAD.X R3, R4, 0x1, R20, P0 ;  /* 0x0000000104037824 */ /* 0x000fea00000e0614 */
[----:B------:R2:W-:Y:S01]  /*7860*/  LDGSTS.E.BYPASS.LTC128B.128 [R14+0x8880], [R2.64], !P1 ;  /* 0x08880000020e7fae */ /* 0x0005e2000c901d46 */
[----:B---3--:R-:W-:Y:S11]  /*7870*/  ISETP.GT.AND P0, PT, R13, 0x7f, PT ;  /* 0x0000007f0d00780c */ /* 0x008ff60003f04270 */
[----:B------:R-:W-:Y:S02]  /*7880*/  @!UPT UIADD3 URZ, URZ, URZ, URZ ;  /* 0x0000003f3f3ff290 */ /* 0x000fe4000fffe03f */
[----:B------:R-:W-:-:S05]  /*7890*/  @P0 BRA `(.L_x_1135) ;  /* 0x000001b000000947 */ /* 0x000fca0003800000 */
[----:B--2---:R-:W-:-:S05]  /*78a0*/  BRA.DIV ~URZ, `(.L_x_1138) ;  /* 0x0000d7327f007947 */ /* 0x004fca000b800000 */
[----:B------:R2:W3:Y:S04]  /*78b0*/  SHFL.IDX PT, R4, R5, 0x1, 0x181f ;  /* 0x00381f0005047f89 */ /* 0x0004e800000e0000 */
[----:B------:R2:W4:Y:S02]  /*78c0*/  SHFL.IDX PT, R0, R12, 0x1, 0x181f ;  /* 0x00381f000c007f89 */ /* 0x00052400000e0000 */
.L_x_1235:
        /* <DEDUP_REMOVED lines=8> */
[----:B------:R-:W3:Y:S01]  /*7950*/  LDL R12, [R1+0x48] ;  /* 0x00004800010c7983 */ /* 0x000ee20000100800 */
[----:B-----5:R-:W-:Y:S05]  /*7960*/  IADD3 R2, P0, R0, R2, RZ ;  /* 0x0000000200027210 */ /* 0x020fea0007f1e0ff */
[----:B--2---:R-:W-:Y:S05]  /*7970*/  IMAD.X R3, R4, 0x1, R20, P0 ;  /* 0x0000000104037824 */ /* 0x004fea00000e0614 */
[----:B------:R-:W-:Y:S01]  /*7980*/  @!PT LDS RZ, [RZ] ;  /* 0x00000000fffff984 */ /* 0x000fe20000000800 */
[----:B------:R-:W-:Y:S01]  /*7990*/  @!PT LDS RZ, [RZ] ;  /* 0x00000000fffff984 */ /* 0x000fe20000000800 */
[----:B------:R-:W-:Y:S01]  /*79a0*/  @!PT LDS RZ, [RZ] ;  /* 0x00000000fffff984 */ /* 0x000fe20000000800 */
[----:B----4-:R3:W-:Y:S02]  /*79b0*/  LDGSTS.E.BYPASS.LTC128B.128 [R5+0x5080], [R2.64], !P3 ;  /* 0x0508000002057fae */ /* 0x0107e4000d901d46 */
[----:B---3--:R-:W-:Y:S05]  /*79c0*/  IADD3 R2, P0, R0, R15, RZ ;  /* 0x0000000f00027210 */ /* 0x008fea0007f1e0ff */
[----:B------:R-:W-:Y:S01]  /*79d0*/  IMAD.X R3, R4, 0x1, R7, P0 ;  /* 0x0000000104037824 */ /* 0x000fe200000e0607 */
[----:B------:R-:W-:Y:S04]  /*79e0*/  IADD3 R6, P0, R0, R6, RZ ;  /* 0x0000000600067210 */ /* 0x000fe80007f1e0ff */
[----:B------:R2:W-:Y:S01]  /*79f0*/  LDGSTS.E.BYPASS.LTC128B.128 [R5+0x6880], [R2.64], !P2 ;  /* 0x0688000002057fae */ /* 0x0005e2000d101d46 */
[----:B------:R-:W-:Y:S05]  /*7a00*/  IMAD.X R7, R4, 0x1, R14, P0 ;  /* 0x0000000104077824 */ /* 0x000fea00000e060e */
[----:B------:R3:W-:Y:S01]  /*7a10*/  LDGSTS.E.BYPASS.LTC128B.128 [R5+0x8080], [R6.64], !P4 ;  /* 0x0808000006057fae */ /* 0x0007e2000e101d46 */
[----:B--2---:R-:W-:Y:S05]  /*7a20*/  IADD3 R2, P0, R0, R13, RZ ;  /* 0x0000000d00027210 */ /* 0x004fea0007f1e0ff */
[----:B------:R-:W-:Y:S05]  /*7a30*/  IMAD.X R3, R4, 0x1, R12, P0 ;  /* 0x0000000104037824 */ /* 0x000fea00000e060c */
[----:B------:R3:W-:Y:S03]  /*7a40*/  LDGSTS.E.BYPASS.LTC128B.128 [R5+0x9880], [R2.64], !P1 ;  /* 0x0988000002057fae */ /* 0x0007e6000c901d46 */
.L_x_1135:
[----:B--2---:R-:W-:Y:S05]  /*7a50*/  BSYNC B0 ;  /* 0x0000000000007941 */ /* 0x004fea0003800000 */
.L_x_1134:
[----:B------:R-:W0:Y:S01]  /*7a60*/  LDGDEPBAR ;  /* 0x00000000000079af */ /* 0x000e220000000000 */
[----:B------:R-:W-:Y:S01]  /*7a70*/  WARPSYNC 0xffffffff ;  /* 0xffffffff00007948 */ /* 0x000fe20003800000 */
[C---:B-1-3--:R-:W-:Y:S01]  /*7a80*/  HMMA.16816.F32 R4, R160.reuse, R8, RZ ;  /* 0x00000008a004723c */ /* 0x04afe200000018ff */
        /* <DEDUP_REMOVED lines=164> */
[----:B------:R-:W1:Y:S01]  /*84d0*/  MUFU.TANH R132, R2 ;  /* 0x0000000200847308 */ /* 0x000e620000002400 */
[----:B--2---:R-:W-:Y:S09]  /*84e0*/  FMUL.FTZ R0, R12, c[0x0][0x320] ;  /* 0x0000c8000c007a20 */ /* 0x004ff20000410000 */
[----:B------:R2:W4:Y:S02]  /*84f0*/  MUFU.TANH R133, R0 ;  /* 0x0000000000857308 */ /* 0x0005240000002400 */
        /* <DEDUP_REMOVED lines=31> */
[----:B------:R-:W-:Y:S02]  /*86f0*/  IMAD.MOV.U32 R5, RZ, RZ, RZ ;  /* 0x000000ffff057224 */ /* 0x000fe400078e00ff */
[----:B------:R-:W-:Y:S01]  /*8700*/  IMAD.MOV.U32 R2, RZ, RZ, c[0x0][0x2b8] ;  /* 0x0000ae00ff027624 */ /* 0x000fe200078e00ff */
[----:B------:R-:W4:Y:S04]  /*8710*/  LDL R3, [R1+0x68] ;  /* 0x0000680001037983 */ /* 0x000f280000100800 */
[----:B------:R-:W-:Y:S01]  /*8720*/  ISETP.NE.AND P1, PT, R2, 0x1, PT ;  /* 0x000000010200780c */ /* 0x000fe20003f25270 */
[----:B------:R-:W5:Y:S04]  /*8730*/  LDL.64 R18, [R1+0x80] ;  /* 0x0000800001127983 */ /* 0x000f680000100a00 */
[----:B--2---:R-:W2:Y:S04]  /*8740*/  LDL R16, [R1+0x94] ;  /* 0x0000940001107983 */ /* 0x004ea80000100800 */
[----:B------:R-:W2:Y:S04]  /*8750*/  LDL R6, [R1+0x90] ;  /* 0x0000900001067983 */ /* 0x000ea80000100800 */
[----:B------:R-:W1:Y:S01]  /*8760*/  S2R R7, SR_TID.X ;  /* 0x0000000000077919 */ /* 0x000e620000002100 */
[----:B---3--:R-:W-:Y:S03]  /*8770*/  IMAD R2, R8, 0x30, R9 ;  /* 0x0000003008027824 */ /* 0x008fe600078e0209 */
[----:B------:R-:W3:Y:S02]  /*8780*/  LDL.64 R8, [R1+0x78] ;  /* 0x0000780001087983 */ /* 0x000ee40000100a00 */
[----:B----4-:R-:W-:Y:S05]  /*8790*/  IADD3 R2, R2, -0x30, R3 ;  /* 0xffffffd002027810 */ /* 0x010fea0007ffe003 */
[----:B------:R-:W-:Y:S04]  /*87a0*/  @P1 IMAD.HI.U32 R3, R2, c[0x0][0x2bc], RZ ;  /* 0x0000af0002031a27 */ /* 0x000fe800078e00ff */
[----:B------:R-:W-:Y:S01]  /*87b0*/  IMAD.MOV.U32 R0, RZ, RZ, R2 ;  /* 0x000000ffff007224 */ /* 0x000fe200078e0002 */
[----:B------:R-:W-:Y:S04]  /*87c0*/  @P1 SHF.R.U32.HI R0, RZ, c[0x0][0x2c0], R3 ;  /* 0x0000b000ff001a19 */ /* 0x000fe80000011603 */
[C---:B-----5:R-:W-:Y:S01]  /*87d0*/  @!P6 IADD3 R3, P0, R0.reuse, R18, RZ ;  /* 0x000000120003e210 */ /* 0x060fe20007f1e0ff */
[----:B------:R-:W-:Y:S03]  /*87e0*/  IMAD.MOV R4, RZ, RZ, -R0 ;  /* 0x000000ffff047224 */ /* 0x000fe600078e0a00 */
[----:B--2---:R-:W-:Y:S01]  /*87f0*/  @!P6 LEA.HI.X.SX32 R0, R0, R16, 0x1, P0 ;  /* 0x000000100000e211 */ /* 0x004fe200000f0eff */
[----:B------:R-:W-:Y:S01]  /*8800*/  IMAD R4, R4, c[0x0][0x2b8], R2 ;  /* 0x0000ae0004047a24 */ /* 0x000fe200078e0202 */
[C---:B------:R-:W-:Y:S04]  /*8810*/  @!P6 LEA R2, P0, R3.reuse, c[0x0][0x2a0], 0x2 ;  /* 0x0000a8000302ea11 */ /* 0x040fe800078010ff */
[----:B------:R-:W-:Y:S01]  /*8820*/  @!P6 LEA.HI.X R3, R3, c[0x0][0x2a4], R0, 0x2, P0 ;  /* 0x0000a9000303ea11 */ /* 0x000fe200000f1400 */
[----:B------:R2:W-:Y:S01]  /*8830*/  STL [R1+0x30], R4 ;  /* 0x0000300401007387 */ /* 0x0005e20000100800 */
[----:B------:R-:W-:Y:S03]  /*8840*/  SHF.R.S32.HI R0, RZ, 0x1f, R4 ;  /* 0x0000001fff007819 */ /* 0x000fe60000011404 */
[----:B------:R4:W5:Y:S02]  /*8850*/  @!P6 LDG.E R5, [R2.64] ;  /* 0x000000060205e981 */ /* 0x000964000c1e1900 */
[----:B------:R-:W-:Y:S04]  /*8860*/  IMAD R0, R0, c[0x0][0x1e0], RZ ;  /* 0x0000780000007a24 */ /* 0x000fe800078e02ff */
[C---:B------:R-:W-:Y:S02]  /*8870*/  IMAD R0, R4.reuse, c[0x0][0x1e4], R0 ;  /* 0x0000790004007a24 */ /* 0x040fe400078e0200 */
[----:B----4-:R-:W-:Y:S04]  /*8880*/  IMAD.WIDE.U32 R2, R4, c[0x0][0x1e0], RZ ;  /* 0x0000780004027a25 */ /* 0x010fe800078e00ff */
[----:B------:R-:W-:Y:S01]  /*8890*/  IMAD.IADD R3, R3, 0x1, R0 ;  /* 0x0000000103037824 */ /* 0x000fe200078e0200 */
[----:B-----5:R-:W-:Y:S01]  /*88a0*/  SHF.R.S32.HI R0, RZ, 0x1f, R5 ;  /* 0x0000001fff007819 */ /* 0x020fe20000011405 */
[----:B------:R1:W-:Y:S02]  /*88b0*/  STL [R1+0x2c], R5 ;  /* 0x00002c0501007387 */ /* 0x0003e40000100800 */
[C---:B------:R-:W-:Y:S04]  /*88c0*/  IMAD.WIDE.U32 R2, R5.reuse, c[0x0][0x1f0], R2 ;  /* 0x00007c0005027a25 */ /* 0x040fe800078e0002 */
[----:B--2---:R-:W-:Y:S01]  /*88d0*/  IMAD R4, R0, c[0x0][0x1f0], RZ ;  /* 0x00007c0000047a24 */ /* 0x004fe200078e02ff */
[----:B---3--:R-:W-:Y:S03]  /*88e0*/  IADD3 R0, P0, R8, R2, RZ ;  /* 0x0000000208007210 */ /* 0x008fe60007f1e0ff */
[----:B------:R-:W-:Y:S05]  /*88f0*/  IMAD R4, R5, c[0x0][0x1f4], R4 ;  /* 0x00007d0005047a24 */ /* 0x000fea00078e0204 */
[----:B------:R-:W-:Y:S02]  /*8900*/  IADD3.X R2, R6, R3, R4, P0, !PT ;  /* 0x0000000306027210 */ /* 0x000fe400007fe404 */
[C---:B------:R-:W-:Y:S04]  /*8910*/  LEA R9, P0, R0.reuse, c[0x0][0x1c8], 0x1 ;  /* 0x0000720000097a11 */ /* 0x040fe800078008ff */
[----:B------:R-:W-:Y:S02]  /*8920*/  LEA.HI.X R8, R0, c[0x0][0x1cc], R2, 0x1, P0 ;  /* 0x0000730000087a11 */ /* 0x000fe400000f0c02 */
[----:B-1----:R-:W-:Y:S04]  /*8930*/  SHF.R.S32.HI R5, RZ, 0x1f, R7 ;  /* 0x0000001fff057819 */ /* 0x002fe80000011407 */
[----:B------:R-:W-:Y:S04]  /*8940*/  LEA.HI R5, R5, R7, RZ, 0x3 ;  /* 0x0000000705057211 */ /* 0x000fe800078f18ff */
[----:B------:R-:W-:Y:S04]  /*8950*/  SHF.R.S32.HI R5, RZ, 0x3, R5 ;  /* 0x00000003ff057819 */ /* 0x000fe80000011405 */
[----:B------:R-:W-:Y:S04]  /*8960*/  IADD3 R5, -R5, 0x30, RZ ;  /* 0x0000003005057810 */ /* 0x000fe80007ffe1ff */
[----:B------:R-:W-:Y:S01]  /*8970*/  ISETP.GE.AND P0, PT, R5, 0x1, PT ;  /* 0x000000010500780c */ /* 0x000fe20003f06270 */
[----:B------:R-:W-:-:S10]  /*8980*/  BRA.DIV ~URZ, `(.L_x_1141) ;  /* 0x0000c7127f007947 */ /* 0x000fd4000b800000 */
[----:B------:R1:W2:Y:S02]  /*8990*/  SHFL.IDX PT, R4, R8, RZ, 0x181f ;  /* 0x00181fff08047589 */ /* 0x0002a400000e0000 */
.L_x_1236:
[----:B------:R-:W-:-:S05]  /*89a0*/  BRA.DIV ~URZ, `(.L_x_1142) ;  /* 0x0000c7627f007947 */ /* 0x000fca000b800000 */
[----:B------:R3:W4:Y:S02]  /*89b0*/  SHFL.IDX PT, R0, R9, RZ, 0x181f ;  /* 0x00181fff09007589 */ /* 0x00072400000e0000 */
.L_x_1237:
        /* <DEDUP_REMOVED lines=13> */
[----:B-----5:R-:W-:Y:S02]  /*8a90*/  @P0 ISETP.GE.AND P1, PT, R7, c[0x0][0x1d4], PT ;  /* 0x0000750007000a0c */ /* 0x020fe40003f26270 */
[----:B---3--:R-:W-:Y:S05]  /*8aa0*/  @P0 IADD3 R6, P2, R0, R6, RZ ;  /* 0x0000000600060210 */ /* 0x008fea0007f5e0ff */
[----:B----4-:R-:W-:Y:S06]  /*8ab0*/  @P0 IMAD.X R7, R4, 0x1, R24, P2 ;  /* 0x0000000104070824 */ /* 0x010fec00010e0618 */
[----:B------:R-:W-:Y:S01]  /*8ac0*/  @!PT LDS RZ, [RZ] ;  /* 0x00000000fffff984 */ /* 0x000fe20000000800 */
[----:B------:R-:W-:Y:S01]  /*8ad0*/  @!PT LDS RZ, [RZ] ;  /* 0x00000000fffff984 */ /* 0x000fe20000000800 */
[----:B------:R-:W-:Y:S01]  /*8ae0*/  @!PT LDS RZ, [RZ] ;  /* 0x00000000fffff984 */ /* 0x000fe20000000800 */
[----:B--2---:R2:W-:Y:S01]  /*8af0*/  @P0 LDGSTS.E.BYPASS.LTC128B.128 [R16+0x14080], [R6.64], !P1 ;  /* 0x1408000006100fae */ /* 0x0045e2000c901d46 */
[----:B------:R-:W-:Y:S02]  /*8b00*/  @P0 ISETP.GE.AND P1, PT, R3, c[0x0][0x1d4], PT ;  /* 0x0000750003000a0c */ /* 0x000fe40003f26270 */
[----:B------:R-:W-:Y:S05]  /*8b10*/  @P0 IADD3 R2, P2, R0, R2, RZ ;  /* 0x0000000200020210 */ /* 0x000fea0007f5e0ff */
[----:B------:R-:W-:Y:S06]  /*8b20*/  @P0 IMAD.X R3, R4, 0x1, R23, P2 ;  /* 0x0000000104030824 */ /* 0x000fec00010e0617 */
[----:B------:R3:W-:Y:S01]  /*8b30*/  @P0 LDGSTS.E.BYPASS.LTC128B.128 [R16+0x15880], [R2.64], !P1 ;  /* 0x1588000002100fae */ /* 0x0007e2000c901d46 */
[----:B------:R-:W-:Y:S02]  /*8b40*/  @P0 ISETP.GE.AND P1, PT, R22, c[0x0][0x1d4], PT ;  /* 0x0000750016000a0c */ /* 0x000fe40003f26270 */
[----:B---3--:R-:W-:Y:S05]  /*8b50*/  @P0 IADD3 R2, P2, R0, R21, RZ ;  /* 0x0000001500020210 */ /* 0x008fea0007f5e0ff */
[----:B------:R-:W-:Y:S06]  /*8b60*/  @P0 IMAD.X R3, R4, 0x1, R20, P2 ;  /* 0x0000000104030824 */ /* 0x000fec00010e0614 */
[----:B------:R3:W-:Y:S01]  /*8b70*/  @P0 LDGSTS.E.BYPASS.LTC128B.128 [R16+0x17080], [R2.64], !P1 ;  /* 0x1708000002100fae */ /* 0x0007e2000c901d46 */
[----:B------:R-:W-:Y:S02]  /*8b80*/  @P0 ISETP.GE.AND P1, PT, R19, c[0x0][0x1d4], PT ;  /* 0x0000750013000a0c */ /* 0x000fe40003f26270 */
[----:B---3--:R-:W-:Y:S05]  /*8b90*/  @P0 IADD3 R2, P2, R0, R18, RZ ;  /* 0x0000001200020210 */ /* 0x008fea0007f5e0ff */
[----:B------:R-:W-:Y:S06]  /*8ba0*/  @P0 IMAD.X R3, R4, 0x1, R17, P2 ;  /* 0x0000000104030824 */ /* 0x000fec00010e0611 */
[----:B------:R2:W-:Y:S01]  /*8bb0*/  @P0 LDGSTS.E.BYPASS.LTC128B.128 [R16+0x18880], [R2.64], !P1 ;  /* 0x1888000002100fae */ /* 0x0005e2000c901d46 */
[----:B------:R-:W-:Y:S01]  /*8bc0*/  ISETP.GE.AND P0, PT, R5, 0x21, PT ;  /* 0x000000210500780c */ /* 0x000fe20003f06270 */
[----:B------:R-:W-:-:S06]  /*8bd0*/  BRA.DIV ~URZ, `(.L_x_1143) ;  /* 0x0000c5927f007947 */ /* 0x000fcc000b800000 */
[----:B------:R3:W4:Y:S04]  /*8be0*/  SHFL.IDX PT, R4, R8, 0x1, 0x181f ;  /* 0x00381f0008047f89 */ /* 0x00072800000e0000 */
[----:B------:R3:W1:Y:S02]  /*8bf0*/  SHFL.IDX PT, R0, R9, 0x1, 0x181f ;  /* 0x00381f0009007f89 */ /* 0x00066400000e0000 */
.L_x_1238:
        /* <DEDUP_REMOVED lines=13> */
[----:B--2---:R-:W-:Y:S02]  /*8cd0*/  @P0 ISETP.GE.AND P1, PT, R7, c[0x0][0x1d4], PT ;  /* 0x0000750007000a0c */ /* 0x004fe40003f26270 */
[----:B-----5:R-:W-:Y:S05]  /*8ce0*/  @P0 IADD3 R6, P2, R0, R6, RZ ;  /* 0x0000000600060210 */ /* 0x020fea0007f5e0ff */
[----:B---3--:R-:W-:Y:S06]  /*8cf0*/  @P0 IMAD.X R7, R4, 0x1, R21, P2 ;  /* 0x0000000104070824 */ /* 0x008fec00010e0615 */
[----:B------:R-:W-:Y:S01]  /*8d00*/  @!PT LDS RZ, [RZ] ;  /* 0x00000000fffff984 */ /* 0x000fe20000000800 */
[----:B------:R-:W-:Y:S01]  /*8d10*/  @!PT LDS RZ, [RZ] ;  /* 0x00000000fffff984 */ /* 0x000fe20000000800 */
[----:B------:R-:W-:Y:S01]  /*8d20*/  @!PT LDS RZ, [RZ] ;  /* 0x00000000fffff984 */ /* 0x000fe20000000800 */
[----:B----4-:R1:W-:Y:S01]  /*8d30*/  @P0 LDGSTS.E.BYPASS.LTC128B.128 [R5+0x15080], [R6.64], !P1 ;  /* 0x1508000006050fae */ /* 0x0103e2000c901d46 */
[----:B------:R-:W-:Y:S02]  /*8d40*/  @P0 ISETP.GE.AND P1, PT, R3, c[0x0][0x1d4], PT ;  /* 0x0000750003000a0c */ /* 0x000fe40003f26270 */
[----:B------:R-:W-:Y:S05]  /*8d50*/  @P0 IADD3 R2, P2, R0, R2, RZ ;  /* 0x0000000200020210 */ /* 0x000fea0007f5e0ff */
[----:B------:R-:W-:Y:S06]  /*8d60*/  @P0 IMAD.X R3, R4, 0x1, R20, P2 ;  /* 0x0000000104030824 */ /* 0x000fec00010e0614 */
[----:B------:R2:W-:Y:S01]  /*8d70*/  @P0 LDGSTS.E.BYPASS.LTC128B.128 [R5+0x16880], [R2.64], !P1 ;  /* 0x1688000002050fae */ /* 0x0005e2000c901d46 */
[----:B------:R-:W-:Y:S02]  /*8d80*/  @P0 ISETP.GE.AND P1, PT, R19, c[0x0][0x1d4], PT ;  /* 0x0000750013000a0c */ /* 0x000fe40003f26270 */
[----:B--2---:R-:W-:Y:S05]  /*8d90*/  @P0 IADD3 R2, P2, R0, R18, RZ ;  /* 0x0000001200020210 */ /* 0x004fea0007f5e0ff */
[----:B------:R-:W-:Y:S06]  /*8da0*/  @P0 IMAD.X R3, R4, 0x1, R17, P2 ;  /* 0x0000000104030824 */ /* 0x000fec00010e0611 */
[----:B------:R2:W-:Y:S01]  /*8db0*/  @P0 LDGSTS.E.BYPASS.LTC128B.128 [R5+0x18080], [R2.64], !P1 ;  /* 0x1808000002050fae */ /* 0x0005e2000c901d46 */
[----:B------:R-:W-:Y:S02]  /*8dc0*/  @P0 ISETP.GE.AND P1, PT, R16, c[0x0][0x1d4], PT ;  /* 0x0000750010000a0c */ /* 0x000fe40003f26270 */
[----:B--2---:R-:W-:Y:S05]  /*8dd0*/  @P0 IADD3 R2, P2, R0, R9, RZ ;  /* 0x0000000900020210 */ /* 0x004fea0007f5e0ff */
[----:B------:R-:W-:Y:S06]  /*8de0*/  @P0 IMAD.X R3, R4, 0x1, R8, P2 ;  /* 0x0000000104030824 */ /* 0x000fec00010e0608 */
[----:B------:R1:W-:Y:S02]  /*8df0*/  @P0 LDGSTS.E.BYPASS.LTC128B.128 [R5+0x19880], [R2.64], !P1 ;  /* 0x1988000002050fae */ /* 0x0003e4000c901d46 */
.L_x_1140:
[----:B---34-:R-:W-:Y:S05]  /*8e00*/  BSYNC B0 ;  /* 0x0000000000007941 */ /* 0x018fea0003800000 */
.L_x_1139:
[----:B------:R-:W3:Y:S01]  /*8e10*/  LDL R4, [R1+0xa4] ;  /* 0x0000a40001047983 */ /* 0x000ee20000100800 */
[----:B-1----:R-:W-:Y:S03]  /*8e20*/  IMAD.MOV.U32 R7, RZ, RZ, c[0x0][0x2c4] ;  /* 0x0000b100ff077624 */ /* 0x002fe600078e00ff */
[----:B--2---:R-:W3:Y:S02]  /*8e30*/  LDL R0, [R1+0xbc] ;  /* 0x0000bc0001007983 */ /* 0x004ee40000100800 */
[----:B------:R-:W-:Y:S02]  /*8e40*/  ISETP.NE.AND P0, PT, R7, 0x1, PT ;  /* 0x000000010700780c */ /* 0x000fe40003f05270 */
[----:B------:R-:W2:Y:S04]  /*8e50*/  LDL R6, [R1+0x34] ;  /* 0x0000340001067983 */ /* 0x000ea80000100800 */
[----:B------:R-:W4:Y:S04]  /*8e60*/  LDL R5, [R1+0xb8] ;  /* 0x0000b80001057983 */ /* 0x000f280000100800 */
[----:B------:R-:W5:Y:S04]  /*8e70*/  LDL R3, [R1+0xa0] ;  /* 0x0000a00001037983 */ /* 0x000f680000100800 */
[----:B------:R-:W5:Y:S04]  /*8e80*/  LDL R2, [R1+0x9c] ;  /* 0x00009c0001027983 */ /* 0x000f680000100800 */
[----:B------:R-:W0:Y:S01]  /*8e90*/  LDGDEPBAR ;  /* 0x00000000000079af */ /* 0x000e220000000000 */
[----:B---3--:R-:W-:Y:S04]  /*8ea0*/  IMAD.IADD R4, R0, 0x1, R4 ;  /* 0x0000000100047824 */ /* 0x008fe800078e0204 */
[----:B------:R-:W-:Y:S05]  /*8eb0*/  @P0 IMAD.HI.U32 R0, R4, c[0x0][0x2c8], RZ ;  /* 0x0000b20004000a27 */ /* 0x000fea00078e00ff */
[----:B------:R-:W-:Y:S01]  /*8ec0*/  @P0 SHF.R.U32.HI R4, RZ, c[0x0][0x2cc], R0 ;  /* 0x0000b300ff040a19 */ /* 0x000fe20000011600 */
[----:B--2---:R-:W-:Y:S05]  /*8ed0*/  IMAD R0, R6, -0x30, RZ ;  /* 0xffffffd006007824 */ /* 0x004fea00078e02ff */
[----:B----4-:R-:W-:Y:S04]  /*8ee0*/  IADD3 R0, -R5, 0x1, R0 ;  /* 0x0000000105007810 */ /* 0x010fe80007ffe100 */
[----:B-----5:R-:W-:Y:S01]  /*8ef0*/  IADD3 R5, -R2, R0, R3 ;  /* 0x0000000002057210 */ /* 0x020fe20007ffe103 */
[----:B------:R-:W-:-:S05]  /*8f00*/  BRA.DIV ~URZ, `(.L_x_1144) ;  /* 0x0000c3227f007947 */ /* 0x000fca000b800000 */
[----:B------:R1:W2:Y:S02]  /*8f10*/  SHFL.IDX PT, R0, R4, RZ, 0x1c1f ;  /* 0x001c1fff04007589 */ /* 0x0002a400000e0000 */
.L_x_1239:
[----:B--2---:R-:W-:Y:S05]  /*8f20*/  IMAD.IADD R0, R5, 0x1, R0 ;  /* 0x0000000105007824 */ /* 0x004fea00078e0200 */
[C---:B------:R-:W-:Y:S02]  /*8f30*/  ISETP.GT.AND P1, PT, R0.reuse, RZ, PT ;  /* 0x000000ff0000720c */ /* 0x040fe40003f24270 */
[C---:B------:R-:W-:Y:S02]  /*8f40*/  ISETP.GT.AND P0, PT, R0.reuse, 0x1, PT ;  /* 0x000000010000780c */ /* 0x040fe40003f04270 */
[C---:B------:R-:W-:Y:S02]  /*8f50*/  ISETP.GT.AND P3, PT, R0.reuse, 0x8, PT ;  /* 0x000000080000780c */ /* 0x040fe40003f64270 */
[C---:B------:R-:W-:Y:S02]  /*8f60*/  ISETP.GT.AND P4, PT, R0.reuse, 0x9, PT ;  /* 0x000000090000780c */ /* 0x040fe40003f84270 */
[----:B------:R-:W-:Y:S02]  /*8f70*/  FSEL R6, R175, -INF , P1 ;  /* 0xff800000af067808 */ /* 0x000fe40000800000 */
[----:B------:R-:W-:Y:S02]  /*8f80*/  ISETP.GT.AND P2, PT, R0, 0x10, PT ;  /* 0x000000100000780c */ /* 0x000fe40003f44270 */
[----:B------:R-:W-:Y:S02]  /*8f90*/  FSEL R21, R174, -INF , P0 ;  /* 0xff800000ae157808 */ /* 0x000fe40000000000 */
[C---:B------:R-:W-:Y:S02]  /*8fa0*/  ISETP.GT.AND P1, PT, R0.reuse, 0x11, PT ;  /* 0x000000110000780c */ /* 0x040fe40003f24270 */
[----:B------:R-:W-:Y:S02]  /*8fb0*/  ISETP.GT.AND P0, PT, R0, 0x18, PT ;  /* 0x000000180000780c */ /* 0x000fe40003f04270 */
[----:B------:R-:W-:Y:S02]  /*8fc0*/  FSEL R20, R173, -INF , P3 ;  /* 0xff800000ad147808 */ /* 0x000fe40001800000 */
[----:B------:R-:W-:Y:S02]  /*8fd0*/  FSEL R19, R172, -INF , P4 ;  /* 0xff800000ac137808 */ /* 0x000fe40002000000 */
[C---:B------:R-:W-:Y:S02]  /*8fe0*/  ISETP.GT.AND P4, PT, R0.reuse, 0x19, PT ;  /* 0x000000190000780c */ /* 0x040fe40003f84270 */
[----:B------:R-:W-:Y:S02]  /*8ff0*/  FSEL R18, R133, -INF , P2 ;  /* 0xff80000085127808 */ /* 0x000fe40001000000 */
[----:B------:R-:W-:Y:S02]  /*9000*/  ISETP.GT.AND P3, PT, R0, 0x20, PT ;  /* 0x000000200000780c */ /* 0x000fe40003f64270 */
[----:B------:R-:W-:Y:S02]  /*9010*/  FSEL R17, R132, -INF , P1 ;  /* 0xff80000084117808 */ /* 0x000fe40000800000 */
[----:B------:R-:W-:Y:S02]  /*9020*/  ISETP.GT.AND P2, PT, R0, 0x21, PT ;  /* 0x000000210000780c */ /* 0x000fe40003f44270 */
[----:B------:R-:W-:Y:S02]  /*9030*/  FSEL R16, R12, -INF , P0 ;  /* 0xff8000000c107808 */ /* 0x000fe40000000000 */
[C---:B------:R-:W-:Y:S02]  /*9040*/  ISETP.GT.AND P1, PT, R0.reuse, 0x28, PT ;  /* 0x000000280000780c */ /* 0x040fe40003f24270 */
[----:B------:R-:W-:Y:S02]  /*9050*/  ISETP.GT.AND P0, PT, R0, 0x29, PT ;  /* 0x000000290000780c */ /* 0x000fe40003f04270 */
[----:B------:R-:W-:Y:S02]  /*9060*/  FSEL R15, R15, -INF , P4 ;  /* 0xff8000000f0f7808 */ /* 0x000fe40002000000 */
[----:B------:R-:W-:Y:S02]  /*9070*/  FSEL R14, R14, -INF , P3 ;  /* 0xff8000000e0e7808 */ /* 0x000fe40001800000 */
[----:B------:R-:W-:Y:S02]  /*9080*/  FSEL R13, R13, -INF , P2 ;  /* 0xff8000000d0d7808 */ /* 0x000fe40001000000 */
[----:B------:R-:W-:Y:S02]  /*9090*/  FSEL R12, R10, -INF , P1 ;  /* 0xff8000000a0c7808 */ /* 0x000fe40000800000 */
[----:B------:R-:W-:Y:S01]  /*90a0*/  FSEL R11, R11, -INF , P0 ;  /* 0xff8000000b0b7808 */ /* 0x000fe20000000000 */
[----:B------:R-:W-:-:S05]  /*90b0*/  BRA.DIV ~URZ, `(.L_x_1145) ;  /* 0x0000c1d27f007947 */ /* 0x000fca000b800000 */
[----:B------:R-:W2:Y:S04]  /*90c0*/  LDL.LU R173, [R1+0x28] ;  /* 0x0000280001ad7983 */ /* 0x000ea80000300800 */
[----:B------:R-:W3:Y:S04]  /*90d0*/  LDL.LU R172, [R1+0x24] ;  /* 0x0000240001ac7983 */ /* 0x000ee80000300800 */
[----:B------:R-:W4:Y:S04]  /*90e0*/  LDL.LU R3, [R1+0x20] ;  /* 0x0000200001037983 */ /* 0x000f280000300800 */
[----:B------:R-:W5:Y:S04]  /*90f0*/  LDL.LU R2, [R1+0x1c] ;  /* 0x00001c0001027983 */ /* 0x000f680000300800 */
[----:B------:R-:W1:Y:S02]  /*9100*/  SHFL.IDX PT, R0, R4, 0x1, 0x1c1f ;  /* 0x003c1f0004007f89 */ /* 0x000e6400000e0000 */
[----:B-1----:R-:W-:Y:S05]  /*9110*/  IMAD.IADD R0, R5, 0x1, R0 ;  /* 0x0000000105007824 */ /* 0x002fea00078e0200 */
[C---:B------:R-:W-:Y:S02]  /*9120*/  ISETP.GT.AND P1, PT, R0.reuse, RZ, PT ;  /* 0x000000ff0000720c */ /* 0x040fe40003f24270 */
[C---:B------:R-:W-:Y:S02]  /*9130*/  ISETP.GT.AND P0, PT, R0.reuse, 0x1, PT ;  /* 0x000000010000780c */ /* 0x040fe40003f04270 */
[C---:B------:R-:W-:Y:S02]  /*9140*/  ISETP.GT.AND P3, PT, R0.reuse, 0x8, PT ;  /* 0x000000080000780c */ /* 0x040fe40003f64270 */
[C---:B------:R-:W-:Y:S02]  /*9150*/  ISETP.GT.AND P4, PT, R0.reuse, 0x9, PT ;  /* 0x000000090000780c */ /* 0x040fe40003f84270 */
[C---:B------:R-:W-:Y:S04]  /*9160*/  ISETP.GT.AND P2, PT, R0.reuse, 0x10, PT ;  /* 0x000000100000780c */ /* 0x040fe80003f44270 */
[----:B------:R-:W-:Y:S02]  /*9170*/  FSEL R25, R171, -INF , P2 ;  /* 0xff800000ab197808 */ /* 0x000fe40001000000 */
[C---:B------:R-:W-:Y:S04]  /*9180*/  ISETP.GT.AND P2, PT, R0.reuse, 0x21, PT ;  /* 0x000000210000780c */ /* 0x040fe80003f44270 */
[----:B------:R-:W-:Y:S02]  /*9190*/  FSEL R9, R179, -INF , P2 ;  /* 0xff800000b3097808 */ /* 0x000fe40001000000 */
[----:B--2---:R-:W-:Y:S02]  /*91a0*/  FSEL R5, R173, -INF , P1 ;  /* 0xff800000ad057808 */ /* 0x004fe40000800000 */
[----:B------:R-:W-:Y:S02]  /*91b0*/  ISETP.GT.AND P1, PT, R0, 0x11, PT ;  /* 0x000000110000780c */ /* 0x000fe40003f24270 */
[----:B---3--:R-:W-:Y:S02]  /*91c0*/  FSEL R132, R172, -INF , P0 ;  /* 0xff800000ac847808 */ /* 0x008fe40000000000 */
[C---:B------:R-:W-:Y:S02]  /*91d0*/  ISETP.GT.AND P0, PT, R0.reuse, 0x18, PT ;  /* 0x000000180000780c */ /* 0x040fe40003f04270 */
[----:B----4-:R-:W-:Y:S02]  /*91e0*/  FSEL R27, R3, -INF , P3 ;  /* 0xff800000031b7808 */ /* 0x010fe40001800000 */
[----:B------:R-:W-:Y:S02]  /*91f0*/  ISETP.GT.AND P3, PT, R0, 0x20, PT ;  /* 0x000000200000780c */ /* 0x000fe40003f64270 */
[----:B-----5:R-:W-:Y:S02]  /*9200*/  FSEL R26, R2, -INF , P4 ;  /* 0xff800000021a7808 */ /* 0x020fe40002000000 */
[----:B------:R-:W-:Y:S02]  /*9210*/  ISETP.GT.AND P4, PT, R0, 0x19, PT ;  /* 0x000000190000780c */ /* 0x000fe40003f84270 */
[----:B------:R-:W-:Y:S02]  /*9220*/  FSEL R24, R170, -INF , P1 ;  /* 0xff800000aa187808 */ /* 0x000fe40000800000 */
        /* <DEDUP_REMOVED lines=37> */
[----:B------:R1:W2:Y:S02]  /*9480*/  SHFL.BFLY PT, R0, R4, 0x1, 0x1f ;  /* 0x0c201f0004007f89 */ /* 0x0002a400000e0000 */
.L_x_1240:
        /* <DEDUP_REMOVED lines=23> */
[----:B------:R-:W-:Y:S05]  /*9600*/  FFMA.FTZ R177, R15, c[0x0][0x2d0], -R2 ;  /* 0x0000b4000fb17a23 */ /* 0x000fea0000010802 */
[----:B------:R-:W1:Y:S10]  /*9610*/  MUFU.EX2 R4, R4 ;  /* 0x0000000400047308 */ /* 0x000e740000000800 */
[----:B------:R2:W-:Y:S10]  /*9620*/  MUFU.EX2 R13, R20 ;  /* 0x00000014000d7308 */ /* 0x0005f40000000800 */
[----:B------:R4:W5:Y:S01]  /*9630*/  MUFU.EX2 R12, R19 ;  /* 0x00000013000c7308 */ /* 0x0009620000000800 */
[----:B---3--:R-:W-:Y:S01]  /*9640*/  FFMA.FTZ R2, R0, R168, R11 ;  /* 0x000000a800027223 */ /* 0x008fe2000001000b */
[----:B-1----:R-:W-:Y:S01]  /*9650*/  F2FP.PACK_AB R168, R4, R11 ;  /* 0x0000000b04a8723e */ /* 0x002fe200000000ff */
[----:B------:R-:W-:Y:S01]  /*9660*/  FMUL.FTZ R16, R0, R144 ;  /* 0x0000009000107220 */ /* 0x000fe20000410000 */
[----:B------:R-:W-:Y:S01]  /*9670*/  MOV R144, R14 ;  /* 0x0000000e00907202 */ /* 0x000fe20000000f00 */
[----:B------:R-:W-:Y:S01]  /*9680*/  FADD.FTZ R6, R4, R2 ;  /* 0x0000000204067221 */ /* 0x000fe20000010000 */
[C---:B------:R-:W-:Y:S01]  /*9690*/  FSEL R2, R3.reuse, RZ, P0 ;  /* 0x000000ff03027208 */ /* 0x040fe20000000000 */
[----:B------:R-:W-:Y:S02]  /*96a0*/  FMUL.FTZ R4, R3, c[0x0][0x2d0] ;  /* 0x0000b40003047a20 */ /* 0x000fe40000410000 */
[----:B------:R-:W-:Y:S01]  /*96b0*/  FMUL.FTZ R17, R0, R145 ;  /* 0x0000009100117220 */ /* 0x000fe20000410000 */
[----:B------:R-:W-:Y:S01]  /*96c0*/  MOV R145, R169 ;  /* 0x000000a900917202 */ /* 0x000fe20000000f00 */
[----:B------:R-:W-:Y:S01]  /*96d0*/  FADD.FTZ R2, -R2, R135 ;  /* 0x0000008702027221 */ /* 0x000fe20000010100 */
[----:B------:R-:W-:Y:S01]  /*96e0*/  FSEL R4, R4, RZ, P0 ;  /* 0x000000ff04047208 */ /* 0x000fe20000000000 */
[----:B--2---:R-:W-:Y:S01]  /*96f0*/  FMUL.FTZ R20, R0, R140 ;  /* 0x0000008c00147220 */ /* 0x004fe20000410000 */
[----:B------:R-:W-:Y:S01]  /*9700*/  MOV R140, R171 ;  /* 0x000000ab008c7202 */ /* 0x000fe20000000f00 */
[----:B------:R-:W-:Y:S02]  /*9710*/  FMUL.FTZ R2, R2, c[0x0][0x2d0] ;  /* 0x0000b40002027a20 */ /* 0x000fe40000410000 */
[--C-:B------:R-:W-:Y:S02]  /*9720*/  FFMA.FTZ R172, R24, c[0x0][0x2d0], -R4.reuse ;  /* 0x0000b40018ac7a23 */ /* 0x100fe40000010804 */
[----:B------:R-:W-:Y:S02]  /*9730*/  FMUL.FTZ R24, R0, R136 ;  /* 0x0000008800187220 */ /* 0x000fe40000410000 */
[----:B------:R-:W2:Y:S01]  /*9740*/  LDL.LU R136, [R1+0x50] ;  /* 0x0000500001887983 */ /* 0x000ea20000300800 */
[--C-:B------:R-:W-:Y:S01]  /*9750*/  FFMA.FTZ R5, R5, c[0x0][0x2d0], -R4.reuse ;  /* 0x0000b40005057a23 */ /* 0x100fe20000010804 */
[----:B------:R-:W1:Y:S01]  /*9760*/  MUFU.EX2 R2, R2 ;  /* 0x0000000200027308 */ /* 0x000e620000000800 */
[--C-:B------:R-:W-:Y:S02]  /*9770*/  FFMA.FTZ R7, R7, c[0x0][0x2d0], -R4.reuse ;  /* 0x0000b40007077a23 */ /* 0x100fe40000010804 */
[--C-:B------:R-:W-:Y:S02]  /*9780*/  FFMA.FTZ R134, R26, c[0x0][0x2d0], -R4.reuse ;  /* 0x0000b4001a867a23 */ /* 0x100fe40000010804 */
[--C-:B------:R-:W-:Y:S02]  /*9790*/  FFMA.FTZ R174, R25, c[0x0][0x2d0], -R4.reuse ;  /* 0x0000b40019ae7a23 */ /* 0x100fe40000010804 */
[--C-:B------:R-:W-:Y:S02]  /*97a0*/  FFMA.FTZ R175, R23, c[0x0][0x2d0], -R4.reuse ;  /* 0x0000b40017af7a23 */ /* 0x100fe40000010804 */
[--C-:B------:R-:W-:Y:S01]  /*97b0*/  FFMA.FTZ R176, R22, c[0x0][0x2d0], -R4.reuse ;  /* 0x0000b40016b07a23 */ /* 0x100fe20000010804 */
[----:B------:R3:W-:Y:S01]  /*97c0*/  MUFU.EX2 R135, R5 ;  /* 0x0000000500877308 */ /* 0x0007e20000000800 */
[--C-:B------:R-:W-:Y:S02]  /*97d0*/  FFMA.FTZ R15, R9, c[0x0][0x2d0], -R4.reuse ;  /* 0x0000b400090f7a23 */ /* 0x100fe40000010804 */
[--C-:B----4-:R-:W-:Y:S02]  /*97e0*/  FFMA.FTZ R19, R8, c[0x0][0x2d0], -R4.reuse ;  /* 0x0000b40008137a23 */ /* 0x110fe40000010804 */
[--C-:B------:R-:W-:Y:S02]  /*97f0*/  FFMA.FTZ R11, R132, c[0x0][0x2d0], -R4.reuse ;  /* 0x0000b400840b7a23 */ /* 0x100fe40000010804 */
[--C-:B------:R-:W-:Y:S01]  /*9800*/  FFMA.FTZ R132, R27, c[0x0][0x2d0], -R4.reuse ;  /* 0x0000b4001b847a23 */ /* 0x100fe20000010804 */
[----:B------:R-:W-:Y:S01]  /*9810*/  MOV R27, R170 ;  /* 0x000000aa001b7202 */ /* 0x000fe20000000f00 */
[----:B------:R-:W-:Y:S01]  /*9820*/  FFMA.FTZ R10, R10, c[0x0][0x2d0], -R4 ;  /* 0x0000b4000a0a7a23 */ /* 0x000fe20000010804 */
[----:B-----5:R-:W-:Y:S01]  /*9830*/  F2FP.PACK_AB R170, R12, R13 ;  /* 0x0000000d0caa723e */ /* 0x020fe200000000ff */
[----:B------:R-:W-:Y:S01]  /*9840*/  FADD.FTZ R4, R13, R6 ;  /* 0x000000060d047221 */ /* 0x000fe20000010000 */
[----:B------:R-:W-:Y:S01]  /*9850*/  MUFU.EX2 R176, R176 ;  /* 0x000000b000b07308 */ /* 0x000fe20000000800 */
[----:B------:R-:W-:Y:S02]  /*9860*/  FMUL.FTZ R25, R0, R137 ;  /* 0x0000008900197220 */ /* 0x000fe40000410000 */
[C---:B-1----:R-:W-:Y:S02]  /*9870*/  FMUL.FTZ R26, R2.reuse, R138 ;  /* 0x0000008a021a7220 */ /* 0x042fe40000410000 */
[C---:B------:R-:W-:Y:S01]  /*9880*/  FMUL.FTZ R6, R2.reuse, R158 ;  /* 0x0000009e02067220 */ /* 0x040fe20000410000 */
[----:B------:R-:W-:Y:S01]  /*9890*/  MOV R158, R27 ;  /* 0x0000001b009e7202 */ /* 0x000fe20000000f00 */
[----:B------:R-:W-:Y:S02]  /*98a0*/  FMUL.FTZ R27, R2, R139 ;  /* 0x0000008b021b7220 */ /* 0x000fe40000410000 */
[----:B------:R-:W-:Y:S02]  /*98b0*/  FADD.FTZ R173, R12, R4 ;  /* 0x000000040cad7221 */ /* 0x000fe40000010000 */
[C---:B------:R-:W-:Y:S02]  /*98c0*/  FMUL.FTZ R12, R0.reuse, R148 ;  /* 0x00000094000c7220 */ /* 0x040fe40000410000 */
[----:B---3--:R-:W-:Y:S01]  /*98d0*/  FMUL.FTZ R5, R0, R157 ;  /* 0x0000009d00057220 */ /* 0x008fe20000410000 */
[----:B------:R-:W-:Y:S01]  /*98e0*/  MOV R157, R7 ;  /* 0x00000007009d7202 */ /* 0x000fe20000000f00 */
[----:B------:R-:W-:Y:S02]  /*98f0*/  FMUL.FTZ R7, R2, R159 ;  /* 0x0000009f02077220 */ /* 0x000fe40000410000 */
[----:B------:R-:W3:Y:S01]  /*9900*/  LDL R159, [R1] ;  /* 0x00000000019f7983 */ /* 0x000ee20000100800 */
[C---:B------:R-:W-:Y:S02]  /*9910*/  FMUL.FTZ R4, R0.reuse, R156 ;  /* 0x0000009c00047220 */ /* 0x040fe40000410000 */
[----:B------:R-:W-:Y:S01]  /*9920*/  FMUL.FTZ R13, R0, R149 ;  /* 0x00000095000d7220 */ /* 0x000fe20000410000 */
[----:B------:R-:W1:Y:S01]  /*9930*/  MUFU.EX2 R156, R11 ;  /* 0x0000000b009c7308 */ /* 0x000e620000000800 */
[----:B------:R-:W-:Y:S02]  /*9940*/  FMUL.FTZ R14, R2, R150 ;  /* 0x00000096020e7220 */ /* 0x000fe40000410000 */
        /* <DEDUP_REMOVED lines=13> */
[----:B------:R-:W4:Y:S01]  /*9a20*/  MUFU.EX2 R150, R134 ;  /* 0x0000008600967308 */ /* 0x000f220000000800 */
[C---:B------:R-:W-:Y:S02]  /*9a30*/  FMUL.FTZ R40, R0.reuse, R40 ;  /* 0x0000002800287220 */ /* 0x040fe40000410000 */
[----:B------:R-:W-:Y:S01]  /*9a40*/  FMUL.FTZ R41, R0, R41 ;  /* 0x0000002900297220 */ /* 0x000fe20000410000 */
[----:B-1----:R-:W-:Y:S01]  /*9a50*/  F2FP.PACK_AB R169, R156, R135 ;  /* 0x000000879ca9723e */ /* 0x002fe200000000ff */
        /* <DEDUP_REMOVED lines=57> */
[----:B-1----:R-:W-:Y:S01]  /*9df0*/  MOV R158, R0 ;  /* 0x00000000009e7202 */ /* 0x002fe20000000f00 */
        /* <DEDUP_REMOVED lines=58> */
[----:B--2---:R-:W-:Y:S02]  /*a1a0*/  FFMA.FTZ R148, R2, R136, R135 ;  /* 0x0000008802947223 */ /* 0x004fe40000010087 */
[----:B------:R-:W1:Y:S01]  /*a1b0*/  LDSM.16.MT88.4 R136, [R239] ;  /* 0x00000000ef88783b */ /* 0x000e620000004200 */
[----:B------:R-:W2:Y:S10]  /*a1c0*/  MUFU.EX2 R2, R179 ;  /* 0x000000b300027308 */ /* 0x000eb40000000800 */
[----:B------:R-:W4:Y:S10]  /*a1d0*/  MUFU.EX2 R135, R178 ;  /* 0x000000b200877308 */ /* 0x000f340000000800 */
[----:B------:R-:W-:Y:S01]  /*a1e0*/  MUFU.EX2 R179, R174 ;  /* 0x000000ae00b37308 */ /* 0x000fe20000000800 */
[----:B--2---:R-:W-:Y:S09]  /*a1f0*/  FADD.FTZ R0, R2, R0 ;  /* 0x0000000002007221 */ /* 0x004ff20000010000 */
[----:B------:R-:W2:Y:S01]  /*a200*/  MUFU.EX2 R178, R172 ;  /* 0x000000ac00b27308 */ /* 0x000ea20000000800 */
        /* <DEDUP_REMOVED lines=12> */
[----:B---3--:R1:W3:Y:S03]  /*a2d0*/  LDSM.16.MT88.4 R136, [R159] ;  /* 0x000000009f88783b */ /* 0x0082e60000004200 */
[----:B-1----:R-:W-:Y:S05]  /*a2e0*/  MOV R159, R141 ;  /* 0x0000008d009f7202 */ /* 0x002fea0000000f00 */
[----:B------:R-:W-:Y:S01]  /*a2f0*/  LDSM.16.MT88.4 R140, [R239+0x800] ;  /* 0x00080000ef8c783b */ /* 0x000fe20000004200 */
        /* <DEDUP_REMOVED lines=40> */
[----:B--2---:R-:W-:Y:S03]  /*a580*/  F2FP.PACK_AB R137, R178, R179 ;  /* 0x000000b3b289723e */ /* 0x004fe600000000ff */
        /* <DEDUP_REMOVED lines=132> */
.L_x_1133:
[----:B------:R-:W2:Y:S04]  /*add0*/  LDL R2, [R1+0x64] ;  /* 0x0000640001027983 */ /* 0x000ea80000100800 */
[----:B-1----:R-:W2:Y:S02]  /*ade0*/  LDL R0, [R1+0x24] ;  /* 0x0000240001007983 */ /* 0x002ea40000100800 */
[----:B--2---:R-:W-:-:S13]  /*adf0*/  ISETP.GE.AND P0, PT, R0, R2, PT ;  /* 0x000000020000720c */ /* 0x004fda0003f06270 */
[----:B------:R-:W-:Y:S05]  /*ae00*/  @!P0 BRA `(.L_x_1147) ;  /* 0x000033a000008947 */ /* 0x000fea0003800000 */
.L_x_1159:
[----:B------:R-:W2:Y:S01]  /*ae10*/  LDL R4, [R1+0x30] ;  /* 0x0000300001047983 */ /* 0x000ea20000100800 */
[----:B------:R-:W-:Y:S04]  /*ae20*/  DEPBAR.LE SB0, 0x0 ;  /* 0x000080000000791a */ /* 0x000fe80000000000 */
[----:B------:R-:W3:Y:S01]  /*ae30*/  LDL R6, [R1+0x98] ;  /* 0x0000980001067983 */ /* 0x000ee20000100800 */
[----:B------:R-:W-:Y:S01]  /*ae40*/  WARPSYNC 0xffffffff ;  /* 0xffffffff00007948 */ /* 0x000fe20003800000 */
[----:B------:R-:W-:Y:S02]  /*ae50*/  MOV R134, R133 ;  /* 0x0000008500867202 */ /* 0x000fe40000000f00 */
        /* <DEDUP_REMOVED lines=26> */
.L_x_1241:
[----:B--2---:R-:W2:Y:S01]  /*b000*/  LDL R5, [R1+0x38] ;  /* 0x0000380001057983 */ /* 0x004ea20000100800 */
[----:B------:R-:W-:Y:S03]  /*b010*/  BSSY B0, `(.L_x_1149) ;  /* 0x000003e000007945 */ /* 0x000fe60003800000 */
[----:B------:R-:W5:Y:S04]  /*b020*/  LDL R4, [R1+0x108] ;  /* 0x0001080001047983 */ /* 0x000f680000100800 */
[----:B----4-:R-:W4:Y:S04]  /*b030*/  LDL R13, [R1+0x18] ;  /* 0x00001800010d7983 */ /* 0x010f280000100800 */
[----:B---3--:R-:W3:Y:S04]  /*b040*/  LDL R135, [R1+0x5c] ;  /* 0x00005c0001877983 */ /* 0x008ee80000100800 */
        /* <DEDUP_REMOVED lines=8> */
[----:B------:R-:W5:Y:S01]  /*b0d0*/  SHFL.IDX PT, R2, R7, RZ, 0x181f ;  /* 0x00181fff07027589 */ /* 0x000f6200000e0000 */
[----:B--2---:R-:W-:Y:S03]  /*b0e0*/  ISETP.GE.AND P4, PT, R5, c[0x0][0x1d4], PT ;  /* 0x0000750005007a0c */ /* 0x004fe60003f86270 */
[----:B------:R-:W2:Y:S01]  /*b0f0*/  LDL R5, [R1+0x3c] ;  /* 0x00003c0001057983 */ /* 0x000ea20000100800 */
[----:B-----5:R-:W-:Y:S02]  /*b100*/  IADD3 R4, P0, R2, R4, RZ ;  /* 0x0000000402047210 */ /* 0x020fe40007f1e0ff */
[----:B---3--:R-:W-:Y:S02]  /*b110*/  ISETP.GE.AND P3, PT, R135, c[0x0][0x1d4], PT ;  /* 0x0000750087007a0c */ /* 0x008fe40003f66270 */
[----:B----4-:R-:W-:Y:S02]  /*b120*/  ISETP.GE.AND P2, PT, R12, c[0x0][0x1d4], PT ;  /* 0x000075000c007a0c */ /* 0x010fe40003f46270 */
[----:B------:R-:W3:Y:S01]  /*b130*/  S2R R12, SR_TID.X ;  /* 0x00000000000c7919 */ /* 0x000ee20000002100 */
[----:B------:R-:W-:Y:S01]  /*b140*/  ISETP.GE.AND P5, PT, R21, c[0x0][0x1d4], PT ;  /* 0x0000750015007a0c */ /* 0x000fe20003fa6270 */
[----:B--2---:R-:W-:Y:S05]  /*b150*/  IMAD.X R5, R0, 0x1, R5, P0 ;  /* 0x0000000100057824 */ /* 0x004fea00000e0605 */
[----:B------:R-:W-:Y:S01]  /*b160*/  @!PT LDS RZ, [RZ] ;  /* 0x00000000fffff984 */ /* 0x000fe20000000800 */
[----:B------:R-:W-:Y:S01]  /*b170*/  @!PT LDS RZ, [RZ] ;  /* 0x00000000fffff984 */ /* 0x000fe20000000800 */
[----:B------:R2:W-:Y:S02]  /*b180*/  LDGSTS.E.BYPASS.LTC128B.128 [R13+0x4080], [R4.64], !P4 ;  /* 0x04080000040d7fae */ /* 0x0005e4000e101d46 */
[----:B--2---:R-:W-:Y:S05]  /*b190*/  IADD3 R4, P0, R2, R23, RZ ;  /* 0x0000001702047210 */ /* 0x004fea0007f1e0ff */
[----:B------:R-:W-:Y:S05]  /*b1a0*/  IMAD.X R5, R0, 0x1, R22, P0 ;  /* 0x0000000100057824 */ /* 0x000fea00000e0616 */
[----:B------:R2:W-:Y:S02]  /*b1b0*/  LDGSTS.E.BYPASS.LTC128B.128 [R13+0x5880], [R4.64], !P3 ;  /* 0x05880000040d7fae */ /* 0x0005e4000d901d46 */
[----:B--2---:R-:W-:Y:S05]  /*b1c0*/  IADD3 R4, P0, R2, R20, RZ ;  /* 0x0000001402047210 */ /* 0x004fea0007f1e0ff */
[----:B------:R-:W-:Y:S01]  /*b1d0*/  IMAD.X R5, R0, 0x1, R15, P0 ;  /* 0x0000000100057824 */ /* 0x000fe200000e060f */
[----:B------:R-:W-:Y:S04]  /*b1e0*/  IADD3 R2, P0, R2, R3, RZ ;  /* 0x0000000302027210 */ /* 0x000fe80007f1e0ff */
[----:B------:R2:W-:Y:S01]  /*b1f0*/  LDGSTS.E.BYPASS.LTC128B.128 [R13+0x7080], [R4.64], !P5 ;  /* 0x07080000040d7fae */ /* 0x0005e2000e901d46 */
[----:B------:R-:W-:Y:S01]  /*b200*/  IMAD.X R3, R0, 0x1, R14, P0 ;  /* 0x0000000100037824 */ /* 0x000fe200000e060e */
[----:B---3--:R-:W-:Y:S04]  /*b210*/  ISETP.GT.AND P0, PT, R12, 0x7f, PT ;  /* 0x0000007f0c00780c */ /* 0x008fe80003f04270 */
[----:B------:R2:W-:Y:S09]  /*b220*/  LDGSTS.E.BYPASS.LTC128B.128 [R13+0x8880], [R2.64], !P2 ;  /* 0x08880000020d7fae */ /* 0x0005f2000d101d46 */
[----:B------:R-:W-:-:S05]  /*b230*/  @P0 BRA `(.L_x_1150) ;  /* 0x000001b000000947 */ /* 0x000fca0003800000 */
[----:B------:R-:W-:-:S05]  /*b240*/  BRA.DIV ~URZ, `(.L_x_1151) ;  /* 0x0000a5527f007947 */ /* 0x000fca000b800000 */
[----:B--2---:R2:W3:Y:S04]  /*b250*/  SHFL.IDX PT, R4, R6, 0x1, 0x181f ;  /* 0x00381f0006047f89 */ /* 0x0044e800000e0000 */
[----:B------:R2:W4:Y:S02]  /*b260*/  SHFL.IDX PT, R0, R7, 0x1, 0x181f ;  /* 0x00381f0007007f89 */ /* 0x00052400000e0000 */
.L_x_1242:
        /* <DEDUP_REMOVED lines=24> */
.L_x_1150:
[----:B------:R-:W-:Y:S05]  /*b3f0*/  BSYNC B0 ;  /* 0x0000000000007941 */ /* 0x000fea0003800000 */
.L_x_1149:
[----:B------:R-:W0:Y:S01]  /*b400*/  LDGDEPBAR ;  /* 0x00000000000079af */ /* 0x000e220000000000 */
[----:B------:R-:W-:Y:S01]  /*b410*/  WARPSYNC 0xffffffff ;  /* 0xffffffff00007948 */ /* 0x000fe20003800000 */
[C---:B-123--:R-:W-:Y:S01]  /*b420*/  HMMA.16816.F32 R4, R160.reuse, R8, RZ ;  /* 0x00000008a004723c */ /* 0x04efe200000018ff */
        /* <DEDUP_REMOVED lines=203> */
[----:B--2---:R-:W-:Y:S03]  /*c0e0*/  IMAD R2, R8, 0x30, R9 ;  /* 0x0000003008027824 */ /* 0x004fe600078e0209 */
[----:B------:R-:W2:Y:S02]  /*c0f0*/  LDL.64 R8, [R1+0x78] ;  /* 0x0000780001087983 */ /* 0x000ea40000100a00 */
[----:B---3--:R-:W-:Y:S05]  /*c100*/  IADD3 R2, R2, -0x30, R3 ;  /* 0xffffffd002027810 */ /* 0x008fea0007ffe003 */
        /* <DEDUP_REMOVED lines=33> */
.L_x_1243:
[----:B------:R-:W-:-:S05]  /*c320*/  BRA.DIV ~URZ, `(.L_x_1155) ;  /* 0x000095a27f007947 */ /* 0x000fca000b800000 */
[----:B------:R3:W4:Y:S02]  /*c330*/  SHFL.IDX PT, R0, R9, RZ, 0x181f ;  /* 0x00181fff09007589 */ /* 0x00072400000e0000 */
.L_x_1244:
        /* <DEDUP_REMOVED lines=28> */
.L_x_1245:
        /* <DEDUP_REMOVED lines=10> */
[----:B-----5:R-:W-:Y:S05]  /*c5a0*/  @P0 IMAD.X R3, R4, 0x1, R21, P1 ;  /* 0x0000000104030824 */ /* 0x020fea00008e0615 */
[----:B------:R-:W-:Y:S01]  /*c5b0*/  @!PT LDS RZ, [RZ] ;  /* 0x00000000fffff984 */ /* 0x000fe20000000800 */
[----:B------:R-:W-:Y:S01]  /*c5c0*/  @!PT LDS RZ, [RZ] ;  /* 0x00000000fffff984 */ /* 0x000fe20000000800 */
[----:B------:R-:W-:Y:S01]  /*c5d0*/  @!PT LDS RZ, [RZ] ;  /* 0x00000000fffff984 */ /* 0x000fe20000000800 */
[----:B---3--:R4:W-:Y:S02]  /*c5e0*/  @P0 LDGSTS.E.BYPASS.LTC128B.128 [R5+0x15080], [R2.64], !P4 ;  /* 0x1508000002050fae */ /* 0x0089e4000e101d46 */
[----:B----4-:R-:W-:Y:S05]  /*c5f0*/  @P0 IADD3 R2, P1, R0, R20, RZ ;  /* 0x0000001400020210 */ /* 0x010fea0007f3e0ff */
[----:B------:R-:W-:Y:S01]  /*c600*/  @P0 IMAD.X R3, R4, 0x1, R7, P1 ;  /* 0x0000000104030824 */ /* 0x000fe200008e0607 */
[----:B------:R-:W-:Y:S04]  /*c610*/  @P0 IADD3 R6, P1, R0, R6, RZ ;  /* 0x0000000600060210 */ /* 0x000fe80007f3e0ff */
[----:B------:R1:W-:Y:S01]  /*c620*/  @P0 LDGSTS.E.BYPASS.LTC128B.128 [R5+0x16880], [R2.64], !P3 ;  /* 0x1688000002050fae */ /* 0x0003e2000d901d46 */
[----:B------:R-:W-:Y:S05]  /*c630*/  @P0 IMAD.X R7, R4, 0x1, R19, P1 ;  /* 0x0000000104070824 */ /* 0x000fea00008e0613 */
[----:B------:R2:W-:Y:S01]  /*c640*/  @P0 LDGSTS.E.BYPASS.LTC128B.128 [R5+0x18080], [R6.64], !P5 ;  /* 0x1808000006050fae */ /* 0x0005e2000e901d46 */
[----:B-1----:R-:W-:Y:S05]  /*c650*/  @P0 IADD3 R2, P1, R0, R9, RZ ;  /* 0x0000000900020210 */ /* 0x002fea0007f3e0ff */
[----:B------:R-:W-:Y:S05]  /*c660*/  @P0 IMAD.X R3, R4, 0x1, R8, P1 ;  /* 0x0000000104030824 */ /* 0x000fea00008e0608 */
[----:B------:R2:W-:Y:S03]  /*c670*/  @P0 LDGSTS.E.BYPASS.LTC128B.128 [R5+0x19880], [R2.64], !P2 ;  /* 0x1988000002050fae */ /* 0x0005e6000d101d46 */
.L_x_1153:
[----:B--234-:R-:W-:Y:S05]  /*c680*/  BSYNC B0 ;  /* 0x0000000000007941 */ /* 0x01cfea0003800000 */
.L_x_1152:
        /* <DEDUP_REMOVED lines=29> */
.L_x_1246:
[----:B-12---:R-:W-:Y:S01]  /*c860*/  FMNMX.FTZ R4, R4, R0, !PT ;  /* 0x0000000004047209 */ /* 0x006fe20007810000 */
[----:B------:R-:W-:-:S05]  /*c870*/  BRA.DIV ~URZ, `(.L_x_1158) ;  /* 0x000091b27f007947 */ /* 0x000fca000b800000 */
[----:B------:R-:W1:Y:S02]  /*c880*/  SHFL.BFLY PT, R0, R4, 0x1, 0x1f ;  /* 0x0c201f0004007f89 */ /* 0x000e6400000e0000 */
[----:B-1----:R-:W-:Y:S02]  /*c890*/  FMNMX.FTZ R133, R4, R0, !PT ;  /* 0x0000000004857209 */ /* 0x002fe40007810000 */
[----:B------:R-:W1:Y:S02]  /*c8a0*/  SHFL.BFLY PT, R0, R5, 0x2, 0x1f ;  /* 0x0c401f0005007f89 */ /* 0x000e6400000e0000 */
[----:B-1----:R-:W-:Y:S05]  /*c8b0*/  FMNMX.FTZ R4, R5, R0, !PT ;  /* 0x0000000005047209 */ /* 0x002fea0007810000 */
[----:B------:R1:W2:Y:S02]  /*c8c0*/  SHFL.BFLY PT, R0, R4, 0x1, 0x1f ;  /* 0x0c201f0004007f89 */ /* 0x0002a400000e0000 */
.L_x_1247:
        /* <DEDUP_REMOVED lines=398> */
.L_x_1147:
[----:B------:R-:W-:Y:S05]  /*e1b0*/  BRA.DIV ~URZ, `(.L_x_1160) ;  /* 0x000079427f007947 */ /* 0x000fea000b800000 */
[----:B------:R-:W2:Y:S04]  /*e1c0*/  LDL R2, [R1+0x54] ;  /* 0x0000540001027983 */ /* 0x000ea80000100800 */
[----:B--2---:R1:W2:Y:S02]  /*e1d0*/  SHFL.BFLY PT, R0, R2, 0x2, 0x1f ;  /* 0x0c401f0002007f89 */ /* 0x0042a400000e0000 */
.L_x_1248:
[----:B-1----:R-:W3:Y:S02]  /*e1e0*/  LDL.LU R2, [R1+0x54] ;  /* 0x0000540001027983 */ /* 0x002ee40000300800 */
[----:B--23--:R-:W-:Y:S01]  /*e1f0*/  FADD.FTZ R5, R0, R2 ;  /* 0x0000000200057221 */ /* 0x00cfe20000010000 */
[----:B------:R-:W-:Y:S05]  /*e200*/  BRA.DIV ~URZ, `(.L_x_1161) ;  /* 0x000079427f007947 */ /* 0x000fea000b800000 */
[----:B------:R-:W2:Y:S04]  /*e210*/  LDL.LU R2, [R1+0x50] ;  /* 0x0000500001027983 */ /* 0x000ea80000300800 */
[----:B--2---:R-:W1:Y:S02]  /*e220*/  SHFL.BFLY PT, R0, R2, 0x2, 0x1f ;  /* 0x0c401f0002007f89 */ /* 0x004e6400000e0000 */
[----:B-1----:R-:W-:-:S02]  /*e230*/  FADD.FTZ R4, R0, R2 ;  /* 0x0000000200047221 */ /* 0x002fc40000010000 */
[----:B------:R-:W1:Y:S04]  /*e240*/  SHFL.BFLY PT, R0, R5, 0x1, 0x1f ;  /* 0x0c201f0005007f89 */ /* 0x000e6800000e0000 */
[----:B------:R2:W3:Y:S01]  /*e250*/  SHFL.BFLY PT, R3, R4, 0x1, 0x1f ;  /* 0x0c201f0004037f89 */ /* 0x0004e200000e0000 */
[----:B-1----:R-:W-:-:S05]  /*e260*/  FADD.FTZ R5, R5, R0 ;  /* 0x0000000005057221 */ /* 0x002fca0000010000 */
.L_x_1249:
        /* <DEDUP_REMOVED lines=148> */
.L_x_1120:
        /* <DEDUP_REMOVED lines=19> */
.L_x_1163:
[----:B-1----:R-:W-:Y:S05]  /*ece0*/  BSYNC B0 ;  /* 0x0000000000007941 */ /* 0x002fea0003800000 */
.L_x_1162:
        /* <DEDUP_REMOVED lines=166> */
.L_x_1166:
        /* <DEDUP_REMOVED lines=12> */
[----:B-----5:R-:W-:-:S07]  /*f810*/  SHF.R.S32.HI R11, RZ, 0x1f, R0 ;  /* 0x0000001fff0b7819 */ /* 0x020fce0000011400 */
[----:B------:R-:W1:Y:S08]  /*f820*/  LDC.64 R12, c[0x0][R15+0x168] ;  /* 0x00005a000f0c7b82 */ /* 0x000e700000000a00 */
[----:B------:R-:W1:Y:S01]  /*f830*/  LDC.64 R16, c[0x0][R15+0x178] ;  /* 0x00005e000f107b82 */ /* 0x000e620000000a00 */
[----:B--2---:R-:W-:Y:S02]  /*f840*/  SEL R8, R6, RZ, !P0 ;  /* 0x000000ff06087207 */ /* 0x004fe40004000000 */
[----:B---3--:R-:W-:-:S02]  /*f850*/  LOP3.LUT R10, R3, 0xffff, RZ, 0xc0, !PT ;  /* 0x0000ffff030a7812 */ /* 0x008fc400078ec0ff */
[----:B----4-:R-:W-:Y:S01]  /*f860*/  SEL R3, R2, RZ, !P0 ;  /* 0x000000ff02037207 */ /* 0x010fe20004000000 */
[----:B-1----:R-:W-:Y:S02]  /*f870*/  IMAD R2, R5, R8, RZ ;  /* 0x0000000805027224 */ /* 0x002fe400078e02ff */
[----:B------:R-:W-:Y:S02]  /*f880*/  IMAD R6, R13, R10, RZ ;  /* 0x0000000a0d067224 */ /* 0x000fe400078e02ff */
[C---:B------:R-:W-:Y:S02]  /*f890*/  IMAD R7, R4.reuse, R3, R2 ;  /* 0x0000000304077224 */ /* 0x040fe400078e0202 */
[----:B------:R-:W-:-:S04]  /*f8a0*/  IMAD.WIDE.U32 R2, R4, R8, RZ ;  /* 0x0000000804027225 */ /* 0x000fc800078e00ff */
[----:B------:R-:W-:-:S04]  /*f8b0*/  IMAD.WIDE.U32 R4, R12, R10, RZ ;  /* 0x0000000a0c047225 */ /* 0x000fc800078e00ff */
[----:B------:R-:W-:Y:S01]  /*f8c0*/  IMAD.IADD R7, R3, 0x1, R7 ;  /* 0x0000000103077824 */ /* 0x000fe200078e0207 */
[----:B------:R-:W-:Y:S01]  /*f8d0*/  IADD3 R12, P1, P0, R2, R4, R0 ;  /* 0x00000004020c7210 */ /* 0x000fe2000783e000 */
[----:B------:R-:W-:Y:S02]  /*f8e0*/  IMAD.MOV.U32 R2, RZ, RZ, c[0x0][0x4e8] ;  /* 0x00013a00ff027624 */ /* 0x000fe400078e00ff */
[----:B------:R-:W-:Y:S02]  /*f8f0*/  IMAD.IADD R4, R5, 0x1, R6 ;  /* 0x0000000105047824 */ /* 0x000fe400078e0206 */
[----:B------:R-:W-:Y:S01]  /*f900*/  IMAD.IADD R9, R9, 0x1, R110 ;  /* 0x0000000109097824 */ /* 0x000fe200078e026e */
[----:B------:R-:W-:Y:S02]  /*f910*/  ISETP.NE.AND P3, PT, R2, 0x1, PT ;  /* 0x000000010200780c */ /* 0x000fe40003f65270 */
[----:B------:R-:W-:Y:S02]  /*f920*/  SEL R2, R107, RZ, P2 ;  /* 0x000000ff6b027207 */ /* 0x000fe40001000000 */
[----:B------:R-:W-:-:S03]  /*f930*/  IADD3.X R7, R7, R4, R11, P1, P0 ;  /* 0x0000000407077210 */ /* 0x000fc60000fe040b */
        /* <DEDUP_REMOVED lines=8> */
[--C-:B------:R-:W-:Y:S01]  /*f9c0*/  SHF.R.S32.HI R3, RZ, 0x1f, R2.reuse ;  /* 0x0000001fff037819 */ /* 0x100fe20000011402 */
[----:B------:R-:W3:Y:S01]  /*f9d0*/  S2R R111, SR_TID.X ;  /* 0x00000000006f7919 */ /* 0x000ee20000002100 */
[----:B------:R-:W-:Y:S02]  /*f9e0*/  IMAD.MOV R2, RZ, RZ, -R2 ;  /* 0x000000ffff027224 */ /* 0x000fe400078e0a02 */
[----:B------:R-:W-:Y:S02]  /*f9f0*/  IMAD.IADD R6, R5, 0x1, R6 ;  /* 0x0000000105067824 */ /* 0x000fe400078e0206 */
[----:B------:R-:W-:-:S03]  /*fa00*/  IMAD R2, R2, c[0x0][0x4e8], R9 ;  /* 0x00013a0002027a24 */ /* 0x000fc600078e0209 */
[----:B------:R-:W-:Y:S02]  /*fa10*/  IADD3.X R5, R3, R7, R6, P1, P0 ;  /* 0x0000000703057210 */ /* 0x000fe40000fe0406 */
[----:B------:R-:W-:Y:S02]  /*fa20*/  SHF.R.S32.HI R6, RZ, 0x1f, R2 ;  /* 0x0000001fff067819 */ /* 0x000fe40000011402 */
[----:B---3--:R-:W-:-:S04]  /*fa30*/  SHF.R.S32.HI R107, RZ, 0x1f, R111 ;  /* 0x0000001fff6b7819 */ /* 0x008fc8000001146f */
[----:B------:R-:W-:Y:S01]  /*fa40*/  LEA.HI R107, R107, R111, RZ, 0x5 ;  /* 0x0000006f6b6b7211 */ /* 0x000fe200078f28ff */
        /* <DEDUP_REMOVED lines=9> */
[----:B------:R-:W-:Y:S02]  /*fae0*/  LOP3.LUT R107, R107, 0xffffffe0, RZ, 0xc0, !PT ;  /* 0xffffffe06b6b7812 */ /* 0x000fe400078ec0ff */
[----:B------:R-:W-:Y:S01]  /*faf0*/  LEA.HI.X R2, R2, R5, R3, 0x2, P0 ;  /* 0x0000000502027211 */ /* 0x000fe200000f1403 */
[----:B------:R-:W-:Y:S02]  /*fb00*/  SHFL.IDX PT, R6, R4, RZ, 0x1c1f ;  /* 0x001c1fff04067589 */ /* 0x000fe400000e0000 */
[----:B------:R-:W-:-:S02]  /*fb10*/  IMAD.IADD R107, R111, 0x1, -R107 ;  /* 0x000000016f6b7824 */ /* 0x000fc400078e0a6b */
[----:B------:R-:W1:Y:S01]  /*fb20*/  SHFL.IDX PT, R7, R2, RZ, 0x1c1f ;  /* 0x001c1fff02077589 */ /* 0x000e6200000e0000 */
[----:B------:R-:W-:-:S03]  /*fb30*/  IMAD R13, R14, c[0x0][0x4e8], RZ ;  /* 0x00013a000e0d7a24 */ /* 0x000fc600078e02ff */
[----:B------:R-:W-:Y:S01]  /*fb40*/  SHFL.IDX PT, R4, R4, 0x1, 0x1c1f ;  /* 0x003c1f0004047f89 */ /* 0x000fe200000e0000 */
[----:B------:R-:W-:-:S03]  /*fb50*/  LOP3.LUT P0, RZ, R107, 0x3, RZ, 0xc0, !PT ;  /* 0x000000036bff7812 */ /* 0x000fc6000780c0ff */
[----:B------:R2:W3:Y:S02]  /*fb60*/  SHFL.IDX PT, R5, R2, 0x1, 0x1c1f ;  /* 0x003c1f0002057f89 */ /* 0x0004e400000e0000 */
        /* <DEDUP_REMOVED lines=15> */
[----:B------:R-:W-:Y:S02]  /*fc60*/  IMAD R0, R0, c[0x0][0x3a4], R11 ;  /* 0x0000e90000007a24 */ /* 0x000fe400078e020b */
[----:B------:R-:W-:-:S03]  /*fc70*/  IMAD R5, R5, c[0x0][0x3f0], RZ ;  /* 0x0000fc0005057a24 */ /* 0x000fc600078e02ff */
[----:B------:R-:W-:Y:S01]  /*fc80*/  IADD3 R3, R3, R0, RZ ;  /* 0x0000000003037210 */ /* 0x000fe20007ffe0ff */
[----:B------:R-:W-:-:S04]  /*fc90*/  IMAD R7, R8, c[0x0][0x3f4], R5 ;  /* 0x0000fd0008077a24 */ /* 0x000fc800078e0205 */
[----:B------:R-:W-:-:S04]  /*fca0*/  IMAD.WIDE.U32 R2, R10, c[0x0][0x3e8], R2 ;  /* 0x0000fa000a027a25 */ /* 0x000fc800078e0002 */
[----:B------:R-:W-:-:S04]  /*fcb0*/  IMAD R3, R10, c[0x0][0x3ec], R3 ;  /* 0x0000fb000a037a24 */ /* 0x000fc800078e0203 */
[----:B------:R-:W-:-:S05]  /*fcc0*/  IMAD.WIDE.U32 R2, R8, c[0x0][0x3f0], R2 ;  /* 0x0000fc0008027a25 */ /* 0x000fca00078e0002 */
[----:B------:R-:W-:Y:S02]  /*fcd0*/  IADD3 R3, R3, R7, RZ ;  /* 0x0000000703037210 */ /* 0x000fe40007ffe0ff */
[----:B--2---:R-:W-:Y:S01]  /*fce0*/  IADD3 R4, R16, R110, RZ ;  /* 0x0000006e10047210 */ /* 0x004fe20007ffe0ff */
[----:B---3--:R1:W2:Y:S04]  /*fcf0*/  LDS.128 R28, [R107+0x80] ;  /* 0x000080006b1c7984 */ /* 0x0082a80000000c00 */
[----:B------:R-:W-:Y:S01]  /*fd00*/  @P3 IMAD.HI.U32 R6, R4, c[0x0][0x4ec], RZ ;  /* 0x00013b0004063a27 */ /* 0x000fe200078e00ff */
[----:B------:R-:W-:Y:S01]  /*fd10*/  MOV R0, R4 ;  /* 0x0000000400007202 */ /* 0x000fe20000000f00 */
[----:B------:R1:W3:Y:S03]  /*fd20*/  LDS.128 R44, [R107+0x1080] ;  /* 0x001080006b2c7984 */ /* 0x0002e60000000c00 */
[----:B------:R-:W-:Y:S01]  /*fd30*/  @P3 SHF.R.U32.HI R0, RZ, c[0x0][0x4f0], R6 ;  /* 0x00013c00ff003a19 */ /* 0x000fe20000011606 */
[----:B------:R1:W4:Y:S03]  /*fd40*/  LDS.128 R60, [R107+0x2080] ;  /* 0x002080006b3c7984 */ /* 0x0003260000000c00 */
[----:B------:R-:W-:Y:S01]  /*fd50*/  SHF.R.S32.HI R6, RZ, 0x1f, R0 ;  /* 0x0000001fff067819 */ /* 0x000fe20000011400 */
[C---:B------:R-:W-:Y:S01]  /*fd60*/  IMAD.WIDE.U32 R2, R0.reuse, c[0x0][0x3e0], R2 ;  /* 0x0000f80000027a25 */ /* 0x040fe200078e0002 */
[----:B------:R1:W1:Y:S01]  /*fd70*/  LDS.128 R72, [R107+0x3080] ;  /* 0x003080006b487984 */ /* 0x0002620000000c00 */
[----:B------:R-:W-:-:S02]  /*fd80*/  IADD3 R5, -R0, RZ, RZ ;  /* 0x000000ff00057210 */ /* 0x000fc40007ffe1ff */
[----:B------:R-:W-:Y:S01]  /*fd90*/  IMAD R6, R6, c[0x0][0x3e0], RZ ;  /* 0x0000f80006067a24 */ /* 0x000fe200078e02ff */
[----:B------:R1:W1:Y:S02]  /*fda0*/  LDS.128 R24, [R107+0x4080] ;  /* 0x004080006b187984 */ /* 0x0002640000000c00 */
[----:B------:R-:W-:Y:S02]  /*fdb0*/  IMAD R4, R5, c[0x0][0x4e8], R4 ;  /* 0x00013a0005047a24 */ /* 0x000fe400078e0204 */
[----:B------:R1:W1:Y:S01]  /*fdc0*/  LDS.128 R40, [R107+0x5080] ;  /* 0x005080006b287984 */ /* 0x0002620000000c00 */
[----:B------:R-:W-:Y:S02]  /*fdd0*/  IMAD R5, R0, c[0x0][0x3e4], R6 ;  /* 0x0000f90000057a24 */ /* 0x000fe400078e0206 */
[----:B------:R-:W-:Y:S01]  /*fde0*/  SHF.R.S32.HI R0, RZ, 0x1f, R4 ;  /* 0x0000001fff007819 */ /* 0x000fe20000011404 */
[----:B------:R1:W1:Y:S02]  /*fdf0*/  LDS.128 R56, [R107+0x6080] ;  /* 0x006080006b387984 */ /* 0x0002640000000c00 */
[----:B------:R-:W-:-:S02]  /*fe00*/  IADD3 R3, R3, R5, RZ ;  /* 0x0000000503037210 */ /* 0x000fc40007ffe0ff */
[----:B------:R1:W1:Y:S01]  /*fe10*/  LDS.128 R68, [R107+0x7080] ;  /* 0x007080006b447984 */ /* 0x0002620000000c00 */
[----:B------:R-:W-:Y:S02]  /*fe20*/  IMAD R0, R0, c[0x0][0x3d8], RZ ;  /* 0x0000f60000007a24 */ /* 0x000fe400078e02ff */
[C---:B------:R-:W-:Y:S01]  /*fe30*/  IMAD.WIDE.U32 R2, R4.reuse, c[0x0][0x3d8], R2 ;  /* 0x0000f60004027a25 */ /* 0x040fe200078e0002 */
[----:B------:R1:W1:Y:S03]  /*fe40*/  LDS.128 R20, [R107+0x8080] ;  /* 0x008080006b147984 */ /* 0x0002660000000c00 */
[----:B------:R-:W-:Y:S01]  /*fe50*/  IMAD R0, R4, c[0x0][0x3dc], R0 ;  /* 0x0000f70004007a24 */ /* 0x000fe200078e0200 */
[----:B------:R1:W1:Y:S01]  /*fe60*/  LDS.128 R36, [R107+0x9080] ;  /* 0x009080006b247984 */ /* 0x0002620000000c00 */
[----:B------:R-:W-:-:S03]  /*fe70*/  LEA R14, P0, R2, c[0x0][0x380], 0x1 ;  /* 0x0000e000020e7a11 */ /* 0x000fc600078008ff */
[----:B------:R1:W1:Y:S01]  /*fe80*/  LDS.128 R52, [R107+0xa080] ;  /* 0x00a080006b347984 */ /* 0x0002620000000c00 */
[----:B------:R-:W-:-:S03]  /*fe90*/  IADD3 R0, R3, R0, RZ ;  /* 0x0000000003007210 */ /* 0x000fc60007ffe0ff */
[----:B------:R1:W1:Y:S01]  /*fea0*/  LDS.128 R64, [R107+0xb080] ;  /* 0x00b080006b407984 */ /* 0x0002620000000c00 */
[----:B------:R-:W-:-:S03]  /*feb0*/  LEA.HI.X R5, R2, c[0x0][0x384], R0, 0x1, P0 ;  /* 0x0000e10002057a11 */ /* 0x000fc600000f0c00 */
[----:B------:R1:W1:Y:S04]  /*fec0*/  LDS.128 R16, [R107+0xc080] ;  /* 0x00c080006b107984 */ /* 0x0002680000000c00 */
[----:B------:R1:W1:Y:S04]  /*fed0*/  LDS.128 R32, [R107+0xd080] ;  /* 0x00d080006b207984 */ /* 0x0002680000000c00 */
[----:B------:R1:W1:Y:S04]  /*fee0*/  LDS.128 R48, [R107+0xe080] ;  /* 0x00e080006b307984 */ /* 0x0002680000000c00 */
[----:B------:R1:W1:Y:S01]  /*fef0*/  LDS.128 R76, [R107+0xf080] ;  /* 0x00f080006b4c7984 */ /* 0x0002620000000c00 */
[----:B------:R-:W-:Y:S05]  /*ff00*/  BRA.DIV ~URZ, `(.L_x_1168) ;  /* 0x00005d427f007947 */ /* 0x000fea000b800000 */
[----:B--234-:R2:W3:Y:S02]  /*ff10*/  SHFL.IDX PT, R4, R5, RZ, 0x181f ;  /* 0x00181fff05047589 */ /* 0x01c4e400000e0000 */
.L_x_1250:
[----:B------:R-:W-:Y:S05]  /*ff20*/  BRA.DIV ~URZ, `(.L_x_1169) ;  /* 0x00005d927f007947 */ /* 0x000fea000b800000 */
[----:B------:R4:W2:Y:S02]  /*ff30*/  SHFL.IDX PT, R0, R14, RZ, 0x181f ;  /* 0x00181fff0e007589 */ /* 0x0008a400000e0000 */
.L_x_1251:
        /* <DEDUP_REMOVED lines=33> */
.L_x_1171:
[----:B------:R-:W-:Y:S05]  /*10150*/  BSYNC B0 ;  /* 0x0000000000007941 */ /* 0x000fea0003800000 */
.L_x_1170:
[----:B------:R-:W-:Y:S05]  /*10160*/  BRA.DIV ~URZ, `(.L_x_1172) ;  /* 0x00005bb27f007947 */ /* 0x000fea000b800000 */
[----:B---3--:R3:W4:Y:S04]  /*10170*/  SHFL.IDX PT, R4, R5, 0x1, 0x181f ;  /* 0x00381f0005047f89 */ /* 0x00872800000e0000 */
[----:B--2---:R3:W2:Y:S02]  /*10180*/  SHFL.IDX PT, R0, R14, 0x1, 0x181f ;  /* 0x00381f000e007f89 */ /* 0x0046a400000e0000 */
.L_x_1252:
        /* <DEDUP_REMOVED lines=28> */
.L_x_1174:
[----:B------:R-:W-:Y:S05]  /*10350*/  BSYNC B0 ;  /* 0x0000000000007941 */ /* 0x000fea0003800000 */
.L_x_1173:
[----:B------:R-:W-:Y:S05]  /*10360*/  BRA.DIV ~URZ, `(.L_x_1175) ;  /* 0x00005a727f007947 */ /* 0x000fea000b800000 */
[----:B----4-:R4:W3:Y:S02]  /*10370*/  SHFL.IDX PT, R4, R5, 0x2, 0x181f ;  /* 0x00581f0005047f89 */ /* 0x0108e400000e0000 */
.L_x_1253:
[----:B------:R-:W-:Y:S05]  /*10380*/  BRA.DIV ~URZ, `(.L_x_1176) ;  /* 0x00005ac27f007947 */ /* 0x000fea000b800000 */
[----:B--2---:R2:W4:Y:S02]  /*10390*/  SHFL.IDX PT, R0, R14, 0x2, 0x181f ;  /* 0x00581f000e007f89 */ /* 0x00452400000e0000 */
.L_x_1254:
        /* <DEDUP_REMOVED lines=28> */
.L_x_1178:
[----:B------:R-:W-:Y:S05]  /*10560*/  BSYNC B0 ;  /* 0x0000000000007941 */ /* 0x000fea0003800000 */
.L_x_1177:
[----:B------:R-:W-:Y:S05]  /*10570*/  BRA.DIV ~URZ, `(.L_x_1179) ;  /* 0x000059327f007947 */ /* 0x000fea000b800000 */
[----:B---3--:R3:W1:Y:S04]  /*10580*/  SHFL.IDX PT, R4, R5, 0x3, 0x181f ;  /* 0x00781f0005047f89 */ /* 0x00866800000e0000 */
[----:B----4-:R3:W4:Y:S02]  /*10590*/  SHFL.IDX PT, R0, R14, 0x3, 0x181f ;  /* 0x00781f000e007f89 */ /* 0x01072400000e0000 */
.L_x_1255:
        /* <DEDUP_REMOVED lines=29> */
.L_x_1167:
[----:B-1----:R-:W2:Y:S01]  /*10770*/  LDL.LU R5, [R1+0xf8] ;  /* 0x0000f80001057983 */ /* 0x002ea20000300800 */
[----:B------:R-:W-:-:S04]  /*10780*/  IMAD R2, R11, c[0x0][0x408], RZ ;  /* 0x000102000b027a24 */ /* 0x000fc800078e02ff */
[C---:B------:R-:W-:Y:S02]  /*10790*/  IMAD R4, R0.reuse, c[0x0][0x40c], R2 ;  /* 0x0001030000047a24 */ /* 0x040fe400078e0202 */
[----:B------:R-:W-:Y:S01]  /*107a0*/  IMAD.WIDE.U32 R2, R0, c[0x0][0x408], RZ ;  /* 0x0001020000027a25 */ /* 0x000fe200078e00ff */
[----:B------:R-:W-:-:S04]  /*107b0*/  SHF.R.S32.HI R0, RZ, 0x1f, R8 ;  /* 0x0000001fff007819 */ /* 0x000fc80000011408 */
[----:B------:R-:W-:Y:S01]  /*107c0*/  IADD3 R3, R3, R4, RZ ;  /* 0x0000000403037210 */ /* 0x000fe20007ffe0ff */
[----:B------:R-:W-:Y:S02]  /*107d0*/  IMAD R0, R0, c[0x0][0x440], RZ ;  /* 0x0001100000007a24 */ /* 0x000fe400078e02ff */
[----:B------:R-:W-:-:S04]  /*107e0*/  @P3 IMAD.HI.U32 R4, R9, c[0x0][0x4ec], RZ ;  /* 0x00013b0009043a27 */ /* 0x000fc800078e00ff */
        /* <DEDUP_REMOVED lines=25> */
.L_x_1256:
[----:B------:R-:W-:Y:S05]  /*10980*/  BRA.DIV ~URZ, `(.L_x_1182) ;  /* 0x000056527f007947 */ /* 0x000fea000b800000 */
[----:B------:R3:W4:Y:S02]  /*10990*/  SHFL.IDX PT, R0, R12, RZ, 0x1c1f ;  /* 0x001c1fff0c007589 */ /* 0x00072400000e0000 */
.L_x_1257:
        /* <DEDUP_REMOVED lines=194> */
.L_x_1184:
[----:B------:R-:W-:Y:S05]  /*115c0*/  BSYNC B0 ;  /* 0x0000000000007941 */ /* 0x000fea0003800000 */
.L_x_1183:
[----:B------:R-:W-:Y:S05]  /*115d0*/  BRA.DIV ~URZ, `(.L_x_1185) ;  /* 0x00004a627f007947 */ /* 0x000fea000b800000 */
[----:B--2---:R2:W1:Y:S04]  /*115e0*/  SHFL.IDX PT, R4, R5, 0x1, 0x1c1f ;  /* 0x003c1f0005047f89 */ /* 0x00446800000e0000 */
[----:B----4-:R2:W4:Y:S02]  /*115f0*/  SHFL.IDX PT, R0, R12, 0x1, 0x1c1f ;  /* 0x003c1f000c007f89 */ /* 0x01052400000e0000 */
.L_x_1258:
        /* <DEDUP_REMOVED lines=212> */
.L_x_1165:
        /* <DEDUP_REMOVED lines=22> */
.L_x_1186:
        /* <DEDUP_REMOVED lines=60> */
.L_x_1188:
[----:B------:R-:W-:Y:S05]  /*12860*/  BSYNC B0 ;  /* 0x0000000000007941 */ /* 0x000fea0003800000 */
.L_x_1187:
        /* <DEDUP_REMOVED lines=36> */
.L_x_1259:
[----:B------:R-:W-:Y:S05]  /*12ab0*/  BRA.DIV ~URZ, `(.L_x_1190) ;  /* 0x000036b27f007947 */ /* 0x000fea000b800000 */
[----:B------:R3:W4:Y:S02]  /*12ac0*/  SHFL.IDX PT, R0, R14, RZ, 0x181f ;  /* 0x00181fff0e007589 */ /* 0x00072400000e0000 */
.L_x_1260:
        /* <DEDUP_REMOVED lines=34> */
.L_x_1192:
[----:B------:R-:W-:Y:S05]  /*12cf0*/  BSYNC B0 ;  /* 0x0000000000007941 */ /* 0x000fea0003800000 */
.L_x_1191:
[----:B------:R-:W-:Y:S05]  /*12d00*/  BRA.DIV ~URZ, `(.L_x_1193) ;  /* 0x000034c27f007947 */ /* 0x000fea000b800000 */
[----:B--2---:R2:W1:Y:S04]  /*12d10*/  SHFL.IDX PT, R4, R5, 0x1, 0x181f ;  /* 0x00381f0005047f89 */ /* 0x00446800000e0000 */
[----:B----4-:R2:W4:Y:S02]  /*12d20*/  SHFL.IDX PT, R0, R14, 0x1, 0x181f ;  /* 0x00381f000e007f89 */ /* 0x01052400000e0000 */
.L_x_1261:
        /* <DEDUP_REMOVED lines=28> */
.L_x_1195:
[----:B------:R-:W-:Y:S05]  /*12ef0*/  BSYNC B0 ;  /* 0x0000000000007941 */ /* 0x000fea0003800000 */
.L_x_1194:
[----:B------:R-:W-:Y:S05]  /*12f00*/  BRA.DIV ~URZ, `(.L_x_1196) ;  /* 0x000033827f007947 */ /* 0x000fea000b800000 */
[----:B------:R1:W2:Y:S02]  /*12f10*/  SHFL.IDX PT, R4, R5, 0x2, 0x181f ;  /* 0x00581f0005047f89 */ /* 0x0002a400000e0000 */
.L_x_1262:
[----:B------:R-:W-:Y:S05]  /*12f20*/  BRA.DIV ~URZ, `(.L_x_1197) ;  /* 0x000033d27f007947 */ /* 0x000fea000b800000 */
[----:B----4-:R4:W1:Y:S02]  /*12f30*/  SHFL.IDX PT, R0, R14, 0x2, 0x181f ;  /* 0x00581f000e007f89 */ /* 0x01086400000e0000 */
.L_x_1263:
        /* <DEDUP_REMOVED lines=28> */
.L_x_1199:
[----:B------:R-:W-:Y:S05]  /*13100*/  BSYNC B0 ;  /* 0x0000000000007941 */ /* 0x000fea0003800000 */
.L_x_1198:
[----:B------:R-:W-:Y:S05]  /*13110*/  BRA.DIV ~URZ, `(.L_x_1200) ;  /* 0x000032427f007947 */ /* 0x000fea000b800000 */
[----:B--2---:R2:W1:Y:S04]  /*13120*/  SHFL.IDX PT, R4, R5, 0x3, 0x181f ;  /* 0x00781f0005047f89 */ /* 0x00446800000e0000 */
[----:B------:R2:W3:Y:S02]  /*13130*/  SHFL.IDX PT, R0, R14, 0x3, 0x181f ;  /* 0x00781f000e007f89 */ /* 0x0004e400000e0000 */
.L_x_1264:
        /* <DEDUP_REMOVED lines=27> */
.L_x_1180:
[----:B------:R-:W-:Y:S05]  /*132f0*/  BSYNC B1 ;  /* 0x0000000000017941 */ /* 0x000fea0003800000 */
.L_x_1164:
        /* <DEDUP_REMOVED lines=15> */
.L_x_1265:
[----:B------:R-:W-:Y:S05]  /*133f0*/  BRA.DIV ~URZ, `(.L_x_1203) ;  /* 0x000030927f007947 */ /* 0x000fea000b800000 */
[----:B------:R3:W4:Y:S02]  /*13400*/  SHFL.IDX PT, R8, R106, 0x1, 0x1f ;  /* 0x00201f006a087f89 */ /* 0x00072400000e0000 */
.L_x_1266:
        /* <DEDUP_REMOVED lines=19> */
.L_x_1267:
        /* <DEDUP_REMOVED lines=16> */
.L_x_1268:
[----:B---3--:R-:W-:Y:S01]  /*13640*/  IMAD R0, R0, c[0x0][0x538], RZ ;  /* 0x00014e0000007a24 */ /* 0x008fe200078e02ff */
[----:B------:R-:W-:Y:S04]  /*13650*/  BSSY B1, `(.L_x_1206) ;  /* 0x00000cf000017945 */ /* 0x000fe80003800000 */
[----:B----4-:R-:W-:-:S04]  /*13660*/  IADD3 R8, R0, R8, RZ ;  /* 0x0000000800087210 */ /* 0x010fc80007ffe0ff */
[----:B--2---:R-:W-:-:S13]  /*13670*/  ISETP.GT.AND P0, PT, R8, R9, PT ;  /* 0x000000090800720c */ /* 0x004fda0003f04270 */
[----:B------:R-:W-:Y:S05]  /*13680*/  @P0 BRA `(.L_x_1207) ;  /* 0x0000025000000947 */ /* 0x000fea0003800000 */
.L_x_1211:
        /* <DEDUP_REMOVED lines=17> */
.L_x_1269:
        /* <DEDUP_REMOVED lines=16> */
.L_x_1270:
[----:B--2---:R-:W-:-:S05]  /*138a0*/  IMAD R0, R0, c[0x0][0x538], RZ ;  /* 0x00014e0000007a24 */ /* 0x004fca00078e02ff */
[----:B------:R-:W-:-:S04]  /*138b0*/  IADD3 R8, R0, R8, RZ ;  /* 0x0000000800087210 */ /* 0x000fc80007ffe0ff */
[----:B------:R-:W-:-:S13]  /*138c0*/  ISETP.GT.AND P0, PT, R8, R9, PT ;  /* 0x000000090800720c */ /* 0x000fda0003f04270 */
[----:B-1----:R-:W-:Y:S05]  /*138d0*/  @!P0 BRA `(.L_x_1211) ;  /* 0xfffffdb000008947 */ /* 0x002fea000383ffff */
.L_x_1207:
[----:B------:R-:W-:-:S05]  /*138e0*/  IADD3 R8, -R0, R8, RZ ;  /* 0x0000000800087210 */ /* 0x000fca0007ffe1ff */
[----:B------:R-:W-:-:S05]  /*138f0*/  IMAD R0, R4, c[0x0][0x538], R8 ;  /* 0x00014e0004007a24 */ /* 0x000fca00078e0208 */
[----:B------:R-:W-:Y:S01]  /*13900*/  ISETP.GT.AND P0, PT, R0, R9, PT ;  /* 0x000000090000720c */ /* 0x000fe20003f04270 */
[----:B------:R-:W-:-:S12]  /*13910*/  BRA.DIV ~URZ, `(.L_x_1212) ;  /* 0x00002fb27f007947 */ /* 0x000fd8000b800000 */
[----:B------:R-:W-:-:S03]  /*13920*/  VOTE.ANY R10, PT, !P0 ;  /* 0x00000000000a7806 */ /* 0x000fc600040e0100 */
.L_x_1271:
[----:B------:R-:W2:Y:S01]  /*13930*/  LDL.LU R0, [R1+0xb4] ;  /* 0x0000b40001007983 */ /* 0x000ea20000300800 */
[----:B------:R-:W2:Y:S02]  /*13940*/  POPC R5, R10 ;  /* 0x0000000a00057309 */ /* 0x000ea40000000000 */
[----:B--2---:R-:W-:-:S05]  /*13950*/  IADD3 R0, R5, R0, RZ ;  /* 0x0000000005007210 */ /* 0x004fca0007ffe0ff */
[----:B------:R2:W-:Y:S01]  /*13960*/  STL [R1+0xb4], R0 ;  /* 0x0000b40001007387 */ /* 0x0005e20000100800 */
[----:B------:R-:W-:Y:S05]  /*13970*/  BRA.DIV ~URZ, `(.L_x_1213) ;  /* 0x00002fa27f007947 */ /* 0x000fea000b800000 */
[----:B------:R3:W4:Y:S04]  /*13980*/  SHFL.IDX PT, R11, R6, R5, 0x1f ;  /* 0x00001f05060b7589 */ /* 0x00072800000e0000 */
[----:B------:R3:W1:Y:S02]  /*13990*/  SHFL.IDX PT, R7, R7, R5, 0x1f ;  /* 0x00001f0507077589 */ /* 0x00066400000e0000 */
.L_x_1272:
[----:B------:R-:W-:Y:S01]  /*139a0*/  ISETP.NE.AND P0, PT, R10, RZ, PT ;  /* 0x000000ff0a00720c */ /* 0x000fe20003f05270 */
[----:B------:R-:W-:-:S12]  /*139b0*/  BSSY B0, `(.L_x_1214) ;  /* 0x0000005000007945 */ /* 0x000fd80003800000 */
[----:B------:R-:W-:Y:S05]  /*139c0*/  @!P0 BRA `(.L_x_1215) ;  /* 0x0000003000008947 */ /* 0x000fea0003800000 */
[----:B---3--:R-:W-:Y:S01]  /*139d0*/  IADD3 R5, R5, -0x1, RZ ;  /* 0xffffffff05057810 */ /* 0x008fe20007ffe0ff */
[----:B------:R-:W-:Y:S05]  /*139e0*/  BRA.DIV ~URZ, `(.L_x_1216) ;  /* 0x000030027f007947 */ /* 0x000fea000b800000 */
[----:B------:R3:W2:Y:S02]  /*139f0*/  SHFL.IDX PT, R12, R4, R5, 0x1f ;  /* 0x00001f05040c7589 */ /* 0x0006a400000e0000 */
.L_x_1215:
[----:B------:R-:W-:Y:S05]  /*13a00*/  BSYNC B0 ;  /* 0x0000000000007941 */ /* 0x000fea0003800000 */
.L_x_1214:
[----:B--2---:R-:W-:Y:S01]  /*13a10*/  IMAD R0, R12, c[0x0][0x538], R8 ;  /* 0x00014e000c007a24 */ /* 0x004fe200078e0208 */
        /* <DEDUP_REMOVED lines=10> */
[----:B---3--:R-:W1:Y:S02]  /*13ac0*/  F2I.FTZ.U32.TRUNC.NTZ R5, R0 ;  /* 0x0000000000057305 */ /* 0x008e64000021f000 */
        /* <DEDUP_REMOVED lines=56> */
.L_x_1218:
[----:B-1----:R-:W2:Y:S01]  /*13e50*/  LDL R0, [R1+0xb4] ;  /* 0x0000b40001007983 */ /* 0x002ea20000100800 */
[----:B------:R-:W-:-:S04]  /*13e60*/  IMAD.MOV.U32 R2, RZ, RZ, 0x4 ;  /* 0x00000004ff027424 */ /* 0x000fc800078e00ff */
[----:B--2---:R-:W-:-:S05]  /*13e70*/  IMAD.WIDE R2, R0, R2, c[0x0][0x590] ;  /* 0x0001640000027625 */ /* 0x004fca00078e0202 */
[----:B---3--:R-:W2:Y:S02]  /*13e80*/  LDG.E R4, [R2.64] ;  /* 0x0000000602047981 */ /* 0x008ea4000c1e1900 */
        /* <DEDUP_REMOVED lines=65> */
.L_x_1219:
[----:B------:R-:W-:Y:S05]  /*142a0*/  BSYNC B0 ;  /* 0x0000000000007941 */ /* 0x000fea0003800000 */
.L_x_1217:
[----:B------:R-:W-:-:S04]  /*142b0*/  LOP3.LUT R2, RZ, R2, RZ, 0x33, !PT ;  /* 0x00000002ff027212 */ /* 0x000fc800078e33ff */
[----:B-1----:R-:W-:-:S05]  /*142c0*/  IADD3 R0, R2, R11, RZ ;  /* 0x0000000b02007210 */ /* 0x002fca0007ffe0ff */
[----:B------:R1:W-:Y:S01]  /*142d0*/  STL [R1+0xac], R0 ;  /* 0x0000ac0001007387 */ /* 0x0003e20000100800 */
[----:B------:R-:W-:Y:S05]  /*142e0*/  BRA `(.L_x_1220) ;  /* 0x0000005000007947 */ /* 0x000fea0003800000 */
.L_x_1208:
[----:B------:R-:W-:Y:S01]  /*142f0*/  MOV R0, c[0x0][0x53c] ;  /* 0x00014f0000007a02 */ /* 0x000fe20000000f00 */
[----:B------:R2:W-:Y:S04]  /*14300*/  STL [R1+0xa8], R9 ;  /* 0x0000a80901007387 */ /* 0x0005e80000100800 */
[----:B------:R2:W-:Y:S04]  /*14310*/  STL [R1+0xac], RZ ;  /* 0x0000acff01007387 */ /* 0x0005e80000100800 */
[----:B------:R2:W-:Y:S04]  /*14320*/  STL [R1+0xb0], RZ ;  /* 0x0000b0ff01007387 */ /* 0x0005e80000100800 */
[----:B------:R2:W-:Y:S02]  /*14330*/  STL [R1+0xb4], R0 ;  /* 0x0000b40001007387 */ /* 0x0005e40000100800 */
.L_x_1220:
[----:B------:R-:W-:Y:S05]  /*14340*/  BSYNC B1 ;  /* 0x0000000000017941 */ /* 0x000fea0003800000 */
.L_x_1206:
        /* <DEDUP_REMOVED lines=9> */
.L_x_1201:
[----:B--2---:R-:W2:Y:S02]  /*143e0*/  LDL R0, [R1+0xb4] ;  /* 0x0000b40001007983 */ /* 0x004ea40000100800 */
[----:B--2---:R-:W-:-:S13]  /*143f0*/  ISETP.GE.AND P0, PT, R0, c[0x0][0x53c], PT ;  /* 0x00014f0000007a0c */ /* 0x004fda0003f06270 */
[----:B-1----:R-:W-:Y:S01]  /*14400*/  @P0 CALL.REL.NOINC `(.L_x_1221) ;  /* 0x0000001000000944 */ /* 0x002fe20003c00000 */
[----:B------:R-:W-:Y:S05]  /*14410*/  BRA `(.L_x_1222) ;  /* 0xfffedd7000007947 */ /* 0x000fea000383ffff */
.L_x_1221:
[----:B------:R-:W-:Y:S05]  /*14420*/  EXIT ;  /* 0x000000000000794d */ /* 0x000fea0003800000 */
.L_x_1103:
[----:B------:R-:W-:Y:S01]  /*14430*/  IMAD.MOV.U32 R0, RZ, RZ, R5 ;  /* 0x000000ffff007224 */ /* 0x000fe200078e0005 */
[----:B------:R-:W-:Y:S02]  /*14440*/  MOV R3, 0x1 ;  /* 0x0000000100037802 */ /* 0x000fe40000000f00 */
[----:B------:R-:W-:Y:S02]  /*14450*/  MOV R2, 0x14470 ;  /* 0x0001447000027802 */ /* 0x000fe40000000f00 */
[----:B------:R-:W-:Y:S05]  /*14460*/  CALL.REL.NOINC `($__internal_21_$__cuda_sm70_shflsync_up_p) ;  /* 0x0000271000007944 */ /* 0x000fea0003c00000 */
[----:B------:R-:W-:Y:S01]  /*14470*/  MOV R0, R4 ;  /* 0x0000000400007202 */ /* 0x000fe20000000f00 */
[----:B------:R-:W-:Y:S05]  /*14480*/  BRA `(.L_x_1223) ;  /* 0xfffebfd000007947 */ /* 0x000fea000383ffff */
.L_x_1104:
[----:B------:R-:W-:Y:S01]  /*14490*/  IMAD.MOV.U32 R0, RZ, RZ, R5 ;  /* 0x000000ffff007224 */ /* 0x000fe200078e0005 */
[----:B------:R-:W-:Y:S02]  /*144a0*/  MOV R3, 0x2 ;  /* 0x0000000200037802 */ /* 0x000fe40000000f00 */
[----:B------:R-:W-:Y:S02]  /*144b0*/  MOV R2, 0x144d0 ;  /* 0x000144d000027802 */ /* 0x000fe40000000f00 */
[----:B------:R-:W-:Y:S05]  /*144c0*/  CALL.REL.NOINC `($__internal_21_$__cuda_sm70_shflsync_up_p) ;  /* 0x000026b000007944 */ /* 0x000fea0003c00000 */
[----:B------:R-:W-:Y:S01]  /*144d0*/  SEL R4, R4, RZ, P4 ;  /* 0x000000ff04047207 */ /* 0x000fe20002000000 */
[----:B------:R-:W-:Y:S01]  /*144e0*/  IMAD.MOV.U32 R3, RZ, RZ, 0x4 ;  /* 0x00000004ff037424 */ /* 0x000fe200078e00ff */
[----:B------:R-:W-:-:S03]  /*144f0*/  MOV R2, 0x14520 ;  /* 0x0001452000027802 */ /* 0x000fc60000000f00 */
[----:B------:R-:W-:Y:S02]  /*14500*/  IMAD.IADD R0, R5, 0x1, R4 ;  /* 0x0000000105007824 */ /* 0x000fe400078e0204 */
        /* <DEDUP_REMOVED lines=14> */
[----:B------:R-:W-:Y:S01]  /*145f0*/  IMAD.IADD R4, R0, 0x1, R4 ;  /* 0x0000000100047824 */ /* 0x000fe200078e0204 */
[----:B------:R-:W-:-:S04]  /*14600*/  MOV R0, 0x1f ;  /* 0x0000001f00007802 */ /* 0x000fc80000000f00 */
[----:B------:R1:W-:Y:S03]  /*14610*/  STL [R1+0x4c], R4 ;  /* 0x00004c0401007387 */ /* 0x0003e60000100800 */
[----:B-1----:R-:W-:Y:S05]  /*14620*/  CALL.REL.NOINC `($__internal_20_$__cuda_sm70_shflsync_idx_p) ;  /* 0x000024b000007944 */ /* 0x002fea0003c00000 */
[----:B-1---5:R-:W-:Y:S05]  /*14630*/  BRA `(.L_x_1224) ;  /* 0xfffebf2000007947 */ /* 0x022fea000383ffff */
.L_x_1106:
[----:B------:R-:W-:Y:S02]  /*14640*/  SEL R0, RZ, 0x1, P0 ;  /* 0x00000001ff007807 */ /* 0x000fe40000000000 */
[----:B------:R-:W-:Y:S02]  /*14650*/  MOV R2, 0x14670 ;  /* 0x0001467000027802 */ /* 0x000fe40000000f00 */
[----:B------:R-:W-:Y:S05]  /*14660*/  CALL.REL.NOINC `($__internal_22_$__cuda_sm70_votesync_ballot) ;  /* 0x0000257000007944 */ /* 0x000fea0003c00000 */
[----:B------:R-:W-:Y:S01]  /*14670*/  MOV R10, R0 ;  /* 0x00000000000a7202 */ /* 0x000fe20000000f00 */
[----:B------:R-:W-:Y:S05]  /*14680*/  BRA `(.L_x_1225) ;  /* 0xfffebf6000007947 */ /* 0x000fea000383ffff */
.L_x_1107:
[----:B------:R2:W-:Y:S01]  /*14690*/  STL [R1+0x4c], R9 ;  /* 0x00004c0901007387 */ /* 0x0005e20000100800 */
[----:B-1----:R-:W-:Y:S01]  /*146a0*/  IMAD.MOV.U32 R0, RZ, RZ, R5 ;  /* 0x000000ffff007224 */ /* 0x002fe200078e0005 */
[----:B------:R-:W-:Y:S02]  /*146b0*/  MOV R3, 0x1f ;  /* 0x0000001f00037802 */ /* 0x000fe40000000f00 */
[----:B------:R-:W-:Y:S02]  /*146c0*/  MOV R2, 0x146e0 ;  /* 0x000146e000027802 */ /* 0x000fe40000000f00 */
[----:B--2---:R-:W-:Y:S05]  /*146d0*/  CALL.REL.NOINC `($__internal_20_$__cuda_sm70_shflsync_idx_p) ;  /* 0x0000240000007944 */ /* 0x004fea0003c00000 */
[----:B------:R2:W-:Y:S01]  /*146e0*/  STL [R1+0x4c], R8 ;  /* 0x00004c0801007387 */ /* 0x0005e20000100800 */
[----:B------:R-:W-:Y:S01]  /*146f0*/  IMAD.MOV.U32 R12, RZ, RZ, R0 ;  /* 0x000000ffff0c7224 */ /* 0x000fe200078e0000 */
[----:B-----5:R-:W-:Y:S01]  /*14700*/  MOV R0, R5 ;  /* 0x0000000500007202 */ /* 0x020fe20000000f00 */
[----:B------:R-:W-:Y:S01]  /*14710*/  IMAD.MOV.U32 R6, RZ, RZ, RZ ;  /* 0x000000ffff067224 */ /* 0x000fe200078e00ff */
[----:B------:R-:W-:-:S02]  /*14720*/  MOV R3, 0x1f ;  /* 0x0000001f00037802 */ /* 0x000fc40000000f00 */
[----:B------:R-:W-:Y:S02]  /*14730*/  MOV R2, 0x14750 ;  /* 0x0001475000027802 */ /* 0x000fe40000000f00 */
[----:B-12---:R-:W-:Y:S05]  /*14740*/  CALL.REL.NOINC `($__internal_20_$__cuda_sm70_shflsync_idx_p) ;  /* 0x0000239000007944 */ /* 0x006fea0003c00000 */
[----:B------:R-:W-:Y:S01]  /*14750*/  MOV R9, R0 ;  /* 0x0000000000097202 */ /* 0x000fe20000000f00 */
[----:B-1---5:R-:W-:Y:S05]  /*14760*/  BRA `(.L_x_1226) ;  /* 0xfffebef000007947 */ /* 0x022fea000383ffff */
.L_x_1110:
[----:B------:R1:W-:Y:S01]  /*14770*/  STL [R1+0x4c], R4 ;  /* 0x00004c0401007387 */ /* 0x0003e20000100800 */
[----:B------:R-:W-:Y:S02]  /*14780*/  MOV R3, 0x1f ;  /* 0x0000001f00037802 */ /* 0x000fe40000000f00 */
[----:B------:R-:W-:Y:S02]  /*14790*/  MOV R2, 0x147b0 ;  /* 0x000147b000027802 */ /* 0x000fe40000000f00 */
[----:B-1234-:R-:W-:Y:S05]  /*147a0*/  CALL.REL.NOINC `($__internal_20_$__cuda_sm70_shflsync_idx_p) ;  /* 0x0000233000007944 */ /* 0x01efea0003c00000 */
[----:B------:R-:W-:Y:S01]  /*147b0*/  MOV R6, R0 ;  /* 0x0000000000067202 */ /* 0x000fe20000000f00 */
[----:B-1---5:R-:W-:Y:S05]  /*147c0*/  BRA `(.L_x_1109) ;  /* 0xfffebef000007947 */ /* 0x022fea000383ffff */
.L_x_1123:
[----:B------:R1:W-:Y:S01]  /*147d0*/  STL [R1+0x4c], R12 ;  /* 0x00004c0c01007387 */ /* 0x0003e20000100800 */
[----:B--2---:R-:W-:Y:S01]  /*147e0*/  IMAD.MOV.U32 R0, RZ, RZ, 0x1 ;  /* 0x00000001ff007424 */ /* 0x004fe200078e00ff */
[----:B------:R-:W-:Y:S02]  /*147f0*/  MOV R3, 0x181f ;  /* 0x0000181f00037802 */ /* 0x000fe40000000f00 */
[----:B------:R-:W-:Y:S02]  /*14800*/  MOV R2, 0x14820 ;  /* 0x0001482000027802 */ /* 0x000fe40000000f00 */
[----:B-1----:R-:W-:Y:S05]  /*14810*/  CALL.REL.NOINC `($__internal_20_$__cuda_sm70_shflsync_idx_p) ;  /* 0x000022c000007944 */ /* 0x002fea0003c00000 */
[----:B------:R2:W-:Y:S01]  /*14820*/  STL [R1+0x4c], R13 ;  /* 0x00004c0d01007387 */ /* 0x0005e20000100800 */
[----:B-----5:R-:W-:Y:S01]  /*14830*/  IMAD.MOV.U32 R5, RZ, RZ, R0 ;  /* 0x000000ffff057224 */ /* 0x020fe200078e0000 */
[----:B------:R-:W-:Y:S01]  /*14840*/  MOV R0, 0x1 ;  /* 0x0000000100007802 */ /* 0x000fe20000000f00 */
[----:B------:R-:W-:Y:S01]  /*14850*/  IMAD.MOV.U32 R3, RZ, RZ, 0x181f ;  /* 0x0000181fff037424 */ /* 0x000fe200078e00ff */
[----:B------:R-:W-:-:S02]  /*14860*/  MOV R2, 0x14880 ;  /* 0x0001488000027802 */ /* 0x000fc40000000f00 */
[----:B-12---:R-:W-:Y:S05]  /*14870*/  CALL.REL.NOINC `($__internal_20_$__cuda_sm70_shflsync_idx_p) ;  /* 0x0000226000007944 */ /* 0x006fea0003c00000 */
[----:B-1---5:R-:W-:Y:S05]  /*14880*/  BRA `(.L_x_1227) ;  /* 0xfffef9f000007947 */ /* 0x022fea000383ffff */
.L_x_1126:
[----:B------:R2:W-:Y:S01]  /*14890*/  STL [R1+0x4c], R5 ;  /* 0x00004c0501007387 */ /* 0x0005e20000100800 */
[----:B------:R-:W-:Y:S01]  /*148a0*/  IMAD.MOV.U32 R0, RZ, RZ, RZ ;  /* 0x000000ffff007224 */ /* 0x000fe200078e00ff */
[----:B------:R-:W-:-:S02]  /*148b0*/  MOV R3, 0x181f ;  /* 0x0000181f00037802 */ /* 0x000fc40000000f00 */
[----:B------:R-:W-:Y:S02]  /*148c0*/  MOV R2, 0x148e0 ;  /* 0x000148e000027802 */ /* 0x000fe40000000f00 */
[----:B-12---:R-:W-:Y:S05]  /*148d0*/  CALL.REL.NOINC `($__internal_20_$__cuda_sm70_shflsync_idx_p) ;  /* 0x0000220000007944 */ /* 0x006fea0003c00000 */
[----:B-----5:R-:W-:Y:S01]  /*148e0*/  MOV R4, R0 ;  /* 0x0000000000047202 */ /* 0x020fe20000000f00 */
[----:B-1----:R-:W-:Y:S05]  /*148f0*/  BRA `(.L_x_1228) ;  /* 0xffff0ba000007947 */ /* 0x002fea000383ffff */
.L_x_1127:
[----:B------:R4:W-:Y:S01]  /*14900*/  STL [R1+0x4c], R6 ;  /* 0x00004c0601007387 */ /* 0x0009e20000100800 */
[----:B------:R-:W-:Y:S01]  /*14910*/  IMAD.MOV.U32 R0, RZ, RZ, RZ ;  /* 0x000000ffff007224 */ /* 0x000fe200078e00ff */
[----:B------:R-:W-:Y:S02]  /*14920*/  MOV R3, 0x181f ;  /* 0x0000181f00037802 */ /* 0x000fe40000000f00 */
[----:B------:R-:W-:Y:S02]  /*14930*/  MOV R2, 0x14950 ;  /* 0x0001495000027802 */ /* 0x000fe40000000f00 */
[----:B-1234-:R-:W-:Y:S05]  /*14940*/  CALL.REL.NOINC `($__internal_20_$__cuda_sm70_shflsync_idx_p) ;  /* 0x0000219000007944 */ /* 0x01efea0003c00000 */
[----:B-1---5:R-:W-:Y:S05]  /*14950*/  BRA `(.L_x_1229) ;  /* 0xffff0b6000007947 */ /* 0x022fea000383ffff */
.L_x_1130:
[----:B------:R2:W-:Y:S01]  /*14960*/  STL [R1+0x4c], R5 ;  /* 0x00004c0501007387 */ /* 0x0005e20000100800 */
[----:B-1----:R-:W-:Y:S01]  /*14970*/  IMAD.MOV.U32 R0, RZ, RZ, 0x1 ;  /* 0x00000001ff007424 */ /* 0x002fe200078e00ff */
[----:B------:R-:W-:Y:S02]  /*14980*/  MOV R3, 0x181f ;  /* 0x0000181f00037802 */ /* 0x000fe40000000f00 */
[----:B------:R-:W-:Y:S02]  /*14990*/  MOV R2, 0x149b0 ;  /* 0x000149b000027802 */ /* 0x000fe40000000f00 */
[----:B--234-:R-:W-:Y:S05]  /*149a0*/  CALL.REL.NOINC `($__internal_20_$__cuda_sm70_shflsync_idx_p) ;  /* 0x0000213000007944 */ /* 0x01cfea0003c00000 */
[----:B------:R2:W-:Y:S01]  /*149b0*/  STL [R1+0x4c], R6 ;  /* 0x00004c0601007387 */ /* 0x0005e20000100800 */
[----:B-----5:R-:W-:Y:S01]  /*149c0*/  IMAD.MOV.U32 R4, RZ, RZ, R0 ;  /* 0x000000ffff047224 */ /* 0x020fe200078e0000 */
[----:B------:R-:W-:Y:S01]  /*149d0*/  MOV R0, 0x1 ;  /* 0x0000000100007802 */ /* 0x000fe20000000f00 */
[----:B------:R-:W-:Y:S01]  /*149e0*/  IMAD.MOV.U32 R3, RZ, RZ, 0x181f ;  /* 0x0000181fff037424 */ /* 0x000fe200078e00ff */
[----:B------:R-:W-:-:S02]  /*149f0*/  MOV R2, 0x14a10 ;  /* 0x00014a1000027802 */ /* 0x000fc40000000f00 */
[----:B-12---:R-:W-:Y:S05]  /*14a00*/  CALL.REL.NOINC `($__internal_20_$__cuda_sm70_shflsync_idx_p) ;  /* 0x000020d000007944 */ /* 0x006fea0003c00000 */
[----:B-1---5:R-:W-:Y:S05]  /*14a10*/  BRA `(.L_x_1230) ;  /* 0xffff0d1000007947 */ /* 0x022fea000383ffff */
.L_x_1131:
[----:B------:R1:W-:Y:S01]  /*14a20*/  STL [R1+0x4c], R4 ;  /* 0x00004c0401007387 */ /* 0x0003e20000100800 */
[----:B------:R-:W-:Y:S01]  /*14a30*/  IMAD.MOV.U32 R0, RZ, RZ, RZ ;  /* 0x000000ffff007224 */ /* 0x000fe200078e00ff */
[----:B------:R-:W-:-:S02]  /*14a40*/  MOV R3, 0x1c1f ;  /* 0x00001c1f00037802 */ /* 0x000fc40000000f00 */
[----:B------:R-:W-:Y:S02]  /*14a50*/  MOV R2, 0x14a70 ;  /* 0x00014a7000027802 */ /* 0x000fe40000000f00 */
[----:B-1----:R-:W-:Y:S05]  /*14a60*/  CALL.REL.NOINC `($__internal_20_$__cuda_sm70_shflsync_idx_p) ;  /* 0x0000207000007944 */ /* 0x002fea0003c00000 */
[----:B-1---5:R-:W-:Y:S05]  /*14a70*/  BRA `(.L_x_1231) ;  /* 0xffff0fd000007947 */ /* 0x022fea000383ffff */
.L_x_1132:
[----:B------:R2:W-:Y:S01]  /*14a80*/  STL [R1+0x4c], R4 ;  /* 0x00004c0401007387 */ /* 0x0005e20000100800 */
[----:B------:R-:W-:Y:S01]  /*14a90*/  IMAD.MOV.U32 R0, RZ, RZ, 0x1 ;  /* 0x00000001ff007424 */ /* 0x000fe200078e00ff */
[----:B------:R-:W-:Y:S02]  /*14aa0*/  MOV R3, 0x1c1f ;  /* 0x00001c1f00037802 */ /* 0x000fe40000000f00 */
[----:B------:R-:W-:Y:S02]  /*14ab0*/  MOV R2, 0x14ad0 ;  /* 0x00014ad000027802 */ /* 0x000fe40000000f00 */
[----:B-12---:R-:W-:Y:S05]  /*14ac0*/  CALL.REL.NOINC `($__internal_20_$__cuda_sm70_shflsync_idx_p) ;  /* 0x0000201000007944 */ /* 0x006fea0003c00000 */
[----:B-----5:R-:W-:-:S05]  /*14ad0*/  IMAD.IADD R0, R5, 0x1, R0 ;  /* 0x0000000105007824 */ /* 0x020fca00078e0200 */
        /* <DEDUP_REMOVED lines=34> */
[----:B------:R-:W-:Y:S02]  /*14d00*/  FMNMX.FTZ R0, R75, R0, !PT ;  /* 0x000000004b007209 */ /* 0x000fe40007810000 */
[----:B------:R-:W-:Y:S02]  /*14d10*/  FSEL R71, R26, -INF , P3 ;  /* 0xff8000001a477808 */ /* 0x000fe40001800000 */
[----:B------:R-:W-:-:S02]  /*14d20*/  FMNMX.FTZ R21, R12, R21, !PT ;  /* 0x000000150c157209 */ /* 0x000fc40007810000 */
[----:B------:R-:W-:Y:S02]  /*14d30*/  FMNMX.FTZ R0, R74, R0, !PT ;  /* 0x000000004a007209 */ /* 0x000fe40007810000 */
[----:B------:R-:W-:Y:S02]  /*14d40*/  FSEL R70, R25, -INF , P2 ;  /* 0xff80000019467808 */ /* 0x000fe40001000000 */
[----:B------:R-:W-:Y:S02]  /*14d50*/  FMNMX.FTZ R21, R71, R21, !PT ;  /* 0x0000001547157209 */ /* 0x000fe40007810000 */
[----:B------:R-:W-:Y:S02]  /*14d60*/  FMNMX.FTZ R0, R73, R0, !PT ;  /* 0x0000000049007209 */ /* 0x000fe40007810000 */
[----:B------:R-:W-:Y:S02]  /*14d70*/  FSEL R69, R24, -INF , P1 ;  /* 0xff80000018457808 */ /* 0x000fe40000800000 */
[----:B------:R-:W-:-:S02]  /*14d80*/  FMNMX.FTZ R21, R70, R21, !PT ;  /* 0x0000001546157209 */ /* 0x000fc40007810000 */
[----:B------:R-:W-:Y:S01]  /*14d90*/  FMNMX.FTZ R133, R72, R0, !PT ;  /* 0x0000000048857209 */ /* 0x000fe20007810000 */
[----:B------:R-:W-:Y:S01]  /*14da0*/  IMAD.MOV.U32 R0, RZ, RZ, 0x2 ;  /* 0x00000002ff007424 */ /* 0x000fe200078e00ff */
[----:B------:R-:W-:Y:S02]  /*14db0*/  FSEL R68, R23, -INF , P0 ;  /* 0xff80000017447808 */ /* 0x000fe40000000000 */
[----:B------:R-:W-:Y:S01]  /*14dc0*/  FMNMX.FTZ R21, R69, R21, !PT ;  /* 0x0000001545157209 */ /* 0x000fe20007810000 */
[----:B------:R-:W-:Y:S01]  /*14dd0*/  IMAD.MOV.U32 R4, RZ, RZ, R133 ;  /* 0x000000ffff047224 */ /* 0x000fe200078e0085 */
[----:B------:R-:W-:Y:S02]  /*14de0*/  MOV R2, 0x14e10 ;  /* 0x00014e1000027802 */ /* 0x000fe40000000f00 */
[----:B------:R-:W-:Y:S02]  /*14df0*/  FMNMX.FTZ R21, R68, R21, !PT ;  /* 0x0000001544157209 */ /* 0x000fe40007810000 */
[----:B-1----:R-:W-:Y:S05]  /*14e00*/  CALL.REL.NOINC `($__internal_19_$__cuda_sm70_shflsync_bfly_p) ;  /* 0x00001c5000007944 */ /* 0x002fea0003c00000 */
[----:B------:R-:W-:Y:S01]  /*14e10*/  FMNMX.FTZ R133, R133, R0, !PT ;  /* 0x0000000085857209 */ /* 0x000fe20007810000 */
[----:B------:R-:W-:Y:S01]  /*14e20*/  IMAD.MOV.U32 R0, RZ, RZ, 0x1 ;  /* 0x00000001ff007424 */ /* 0x000fe200078e00ff */
[----:B------:R-:W-:-:S03]  /*14e30*/  MOV R2, 0x14e60 ;  /* 0x00014e6000027802 */ /* 0x000fc60000000f00 */
[----:B------:R-:W-:Y:S02]  /*14e40*/  IMAD.MOV.U32 R4, RZ, RZ, R133 ;  /* 0x000000ffff047224 */ /* 0x000fe400078e0085 */
[----:B-1---5:R-:W-:Y:S05]  /*14e50*/  CALL.REL.NOINC `($__internal_19_$__cuda_sm70_shflsync_bfly_p) ;  /* 0x00001c0000007944 */ /* 0x022fea0003c00000 */
[----:B------:R-:W-:Y:S01]  /*14e60*/  FMNMX.FTZ R133, R133, R0, !PT ;  /* 0x0000000085857209 */ /* 0x000fe20007810000 */
[----:B------:R-:W-:Y:S01]  /*14e70*/  IMAD.MOV.U32 R4, RZ, RZ, R21 ;  /* 0x000000ffff047224 */ /* 0x000fe200078e0015 */
[----:B------:R-:W-:Y:S01]  /*14e80*/  MOV R2, 0x14eb0 ;  /* 0x00014eb000027802 */ /* 0x000fe20000000f00 */
[----:B------:R-:W-:Y:S02]  /*14e90*/  IMAD.MOV.U32 R0, RZ, RZ, 0x2 ;  /* 0x00000002ff007424 */ /* 0x000fe400078e00ff */
[----:B-1---5:R-:W-:Y:S05]  /*14ea0*/  CALL.REL.NOINC `($__internal_19_$__cuda_sm70_shflsync_bfly_p) ;  /* 0x00001bb000007944 */ /* 0x022fea0003c00000 */
[----:B------:R-:W-:Y:S01]  /*14eb0*/  FMNMX.FTZ R4, R21, R0, !PT ;  /* 0x0000000015047209 */ /* 0x000fe20007810000 */
[----:B------:R-:W-:Y:S01]  /*14ec0*/  IMAD.MOV.U32 R0, RZ, RZ, 0x1 ;  /* 0x00000001ff007424 */ /* 0x000fe200078e00ff */
[----:B------:R-:W-:Y:S02]  /*14ed0*/  MOV R2, 0x14ef0 ;  /* 0x00014ef000027802 */ /* 0x000fe40000000f00 */
[----:B-1---5:R-:W-:Y:S05]  /*14ee0*/  CALL.REL.NOINC `($__internal_19_$__cuda_sm70_shflsync_bfly_p) ;  /* 0x00001b7000007944 */ /* 0x022fea0003c00000 */
[----:B------:R-:W-:Y:S01]  /*14ef0*/  MOV R3, R0 ;  /* 0x0000000000037202 */ /* 0x000fe20000000f00 */
[----:B-1---5:R-:W-:Y:S05]  /*14f00*/  BRA `(.L_x_1232) ;  /* 0xffff107000007947 */ /* 0x022fea000383ffff */
.L_x_1136:
[----:B------:R-:W-:Y:S01]  /*14f10*/  MOV R3, 0x181f ;  /* 0x0000181f00037802 */ /* 0x000fe20000000f00 */
[----:B------:R2:W-:Y:S01]  /*14f20*/  STL [R1+0x4c], R5 ;  /* 0x00004c0501007387 */ /* 0x0005e20000100800 */
[----:B------:R-:W-:Y:S01]  /*14f30*/  MOV R2, 0x14f60 ;  /* 0x00014f6000027802 */ /* 0x000fe20000000f00 */
[----:B------:R-:W-:Y:S02]  /*14f40*/  IMAD.MOV.U32 R0, RZ, RZ, RZ ;  /* 0x000000ffff007224 */ /* 0x000fe400078e00ff */
[----:B-12---:R-:W-:Y:S05]  /*14f50*/  CALL.REL.NOINC `($__internal_20_$__cuda_sm70_shflsync_idx_p) ;  /* 0x00001b8000007944 */ /* 0x006fea0003c00000 */
[----:B-----5:R-:W-:Y:S01]  /*14f60*/  MOV R4, R0 ;  /* 0x0000000000047202 */ /* 0x020fe20000000f00 */
[----:B-1----:R-:W-:-:S05]  /*14f70*/  BRA `(.L_x_1233) ;  /* 0xffff26c000007947 */ /* 0x002fca000383ffff */
.L_x_1137:
[----:B------:R-:W-:Y:S01]  /*14f80*/  MOV R3, 0x181f ;  /* 0x0000181f00037802 */ /* 0x000fe20000000f00 */
[----:B------:R4:W-:Y:S01]  /*14f90*/  STL [R1+0x4c], R12 ;  /* 0x00004c0c01007387 */ /* 0x0009e20000100800 */
[----:B------:R-:W-:Y:S01]  /*14fa0*/  MOV R2, 0x14fd0 ;  /* 0x00014fd000027802 */ /* 0x000fe20000000f00 */
[----:B------:R-:W-:Y:S02]  /*14fb0*/  IMAD.MOV.U32 R0, RZ, RZ, RZ ;  /* 0x000000ffff007224 */ /* 0x000fe400078e00ff */
[----:B-1234-:R-:W-:Y:S05]  /*14fc0*/  CALL.REL.NOINC `($__internal_20_$__cuda_sm70_shflsync_idx_p) ;  /* 0x00001b1000007944 */ /* 0x01efea0003c00000 */
[----:B-1---5:R-:W-:-:S05]  /*14fd0*/  BRA `(.L_x_1234) ;  /* 0xffff268000007947 */ /* 0x022fca000383ffff */
.L_x_1138:
[----:B------:R-:W-:Y:S01]  /*14fe0*/  MOV R3, 0x181f ;  /* 0x0000181f00037802 */ /* 0x000fe20000000f00 */
[----:B------:R2:W-:Y:S01]  /*14ff0*/  STL [R1+0x4c], R5 ;  /* 0x00004c0501007387 */ /* 0x0005e20000100800 */
[----:B------:R-:W-:Y:S01]  /*15000*/  MOV R2, 0x15030 ;  /* 0x0001503000027802 */ /* 0x000fe20000000f00 */
[----:B------:R-:W-:Y:S02]  /*15010*/  IMAD.MOV.U32 R0, RZ, RZ, 0x1 ;  /* 0x00000001ff007424 */ /* 0x000fe400078e00ff */
[----:B-12---:R-:W-:Y:S05]  /*15020*/  CALL.REL.NOINC `($__internal_20_$__cuda_sm70_shflsync_idx_p) ;  /* 0x00001ab000007944 */ /* 0x006fea0003c00000 */
[----:B------:R-:W-:Y:S01]  /*15030*/  MOV R2, 0x15090 ;  /* 0x0001509000027802 */ /* 0x000fe20000000f00 */
[----:B------:R2:W-:Y:S01]  /*15040*/  STL [R1+0x4c], R12 ;  /* 0x00004c0c01007387 */ /* 0x0005e20000100800 */
[----:B-----5:R-:W-:Y:S01]  /*15050*/  IMAD.MOV.U32 R4, RZ, RZ, R0 ;  /* 0x000000ffff047224 */ /* 0x020fe200078e0000 */
[----:B------:R-:W-:Y:S01]  /*15060*/  MOV R0, 0x1 ;  /* 0x0000000100007802 */ /* 0x000fe20000000f00 */
[----:B------:R-:W-:Y:S02]  /*15070*/  IMAD.MOV.U32 R3, RZ, RZ, 0x181f ;  /* 0x0000181fff037424 */ /* 0x000fe400078e00ff */
[----:B-12---:R-:W-:Y:S05]  /*15080*/  CALL.REL.NOINC `($__internal_20_$__cuda_sm70_shflsync_idx_p) ;  /* 0x00001a5000007944 */ /* 0x006fea0003c00000 */
[----:B-1---5:R-:W-:-:S05]  /*15090*/  BRA `(.L_x_1235) ;  /* 0xffff283000007947 */ /* 0x022fca000383ffff */
.L_x_1141:
[----:B------:R-:W-:Y:S01]  /*150a0*/  MOV R3, 0x181f ;  /* 0x0000181f00037802 */ /* 0x000fe20000000f00 */
[----:B------:R1:W-:Y:S01]  /*150b0*/  STL [R1+0x4c], R8 ;  /* 0x00004c0801007387 */ /* 0x0003e20000100800 */
[----:B------:R-:W-:Y:S01]  /*150c0*/  MOV R2, 0x150f0 ;  /* 0x000150f000027802 */ /* 0x000fe20000000f00 */
[----:B------:R-:W-:Y:S02]  /*150d0*/  IMAD.MOV.U32 R0, RZ, RZ, RZ ;  /* 0x000000ffff007224 */ /* 0x000fe400078e00ff */
[----:B-1----:R-:W-:Y:S05]  /*150e0*/  CALL.REL.NOINC `($__internal_20_$__cuda_sm70_shflsync_idx_p) ;  /* 0x000019f000007944 */ /* 0x002fea0003c00000 */
[----:B-----5:R-:W-:Y:S01]  /*150f0*/  MOV R4, R0 ;  /* 0x0000000000047202 */ /* 0x020fe20000000f00 */
[----:B-1----:R-:W-:-:S05]  /*15100*/  BRA `(.L_x_1236) ;  /* 0xffff389000007947 */ /* 0x002fca000383ffff */
.L_x_1142:
[----:B------:R-:W-:Y:S01]  /*15110*/  MOV R3, 0x181f ;  /* 0x0000181f00037802 */ /* 0x000fe20000000f00 */
[----:B------:R3:W-:Y:S01]  /*15120*/  STL [R1+0x4c], R9 ;  /* 0x00004c0901007387 */ /* 0x0007e20000100800 */
[----:B------:R-:W-:Y:S01]  /*15130*/  MOV R2, 0x15160 ;  /* 0x0001516000027802 */ /* 0x000fe20000000f00 */
[----:B------:R-:W-:Y:S02]  /*15140*/  IMAD.MOV.U32 R0, RZ, RZ, RZ ;  /* 0x000000ffff007224 */ /* 0x000fe400078e00ff */
[----:B-123--:R-:W-:Y:S05]  /*15150*/  CALL.REL.NOINC `($__internal_20_$__cuda_sm70_shflsync_idx_p) ;  /* 0x0000198000007944 */ /* 0x00efea0003c00000 */
[----:B-1---5:R-:W-:-:S05]  /*15160*/  BRA `(.L_x_1237) ;  /* 0xffff385000007947 */ /* 0x022fca000383ffff */
.L_x_1143:
[----:B--2---:R-:W-:Y:S01]  /*15170*/  MOV R3, 0x181f ;  /* 0x0000181f00037802 */ /* 0x004fe20000000f00 */
[----:B------:R2:W-:Y:S01]  /*15180*/  STL [R1+0x4c], R8 ;  /* 0x00004c0801007387 */ /* 0x0005e20000100800 */
[----:B------:R-:W-:Y:S01]  /*15190*/  MOV R2, 0x151c0 ;  /* 0x000151c000027802 */ /* 0x000fe20000000f00 */
[----:B------:R-:W-:Y:S03]  /*151a0*/  IMAD.MOV.U32 R0, RZ, RZ, 0x1 ;  /* 0x00000001ff007424 */ /* 0x000fe600078e00ff */
        /* <DEDUP_REMOVED lines=8> */
.L_x_1144:
[----:B------:R-:W-:Y:S01]  /*15230*/  MOV R3, 0x1c1f ;  /* 0x00001c1f00037802 */ /* 0x000fe20000000f00 */
[----:B------:R1:W-:Y:S01]  /*15240*/  STL [R1+0x4c], R4 ;  /* 0x00004c0401007387 */ /* 0x0003e20000100800 */
[----:B------:R-:W-:Y:S01]  /*15250*/  MOV R2, 0x15280 ;  /* 0x0001528000027802 */ /* 0x000fe20000000f00 */
[----:B------:R-:W-:Y:S02]  /*15260*/  IMAD.MOV.U32 R0, RZ, RZ, RZ ;  /* 0x000000ffff007224 */ /* 0x000fe400078e00ff */
[----:B-1----:R-:W-:Y:S05]  /*15270*/  CALL.REL.NOINC `($__internal_20_$__cuda_sm70_shflsync_idx_p) ;  /* 0x0000186000007944 */ /* 0x002fea0003c00000 */
[----:B-1---5:R-:W-:-:S05]  /*15280*/  BRA `(.L_x_1239) ;  /* 0xffff3c9000007947 */ /* 0x022fca000383ffff */
.L_x_1145:
[----:B------:R-:W-:Y:S01]  /*15290*/  MOV R3, 0x1c1f ;  /* 0x00001c1f00037802 */ /* 0x000fe20000000f00 */
[----:B------:R2:W-:Y:S01]  /*152a0*/  STL [R1+0x4c], R4 ;  /* 0x00004c0401007387 */ /* 0x0005e20000100800 */
[----:B------:R-:W-:Y:S01]  /*152b0*/  MOV R2, 0x152e0 ;  /* 0x000152e000027802 */ /* 0x000fe20000000f00 */
[----:B------:R-:W-:Y:S02]  /*152c0*/  IMAD.MOV.U32 R0, RZ, RZ, 0x1 ;  /* 0x00000001ff007424 */ /* 0x000fe400078e00ff */
[----:B-12---:R-:W-:Y:S05]  /*152d0*/  CALL.REL.NOINC `($__internal_20_$__cuda_sm70_shflsync_idx_p) ;  /* 0x0000180000007944 */ /* 0x006fea0003c00000 */
[----:B------:R-:W2:Y:S01]  /*152e0*/  LDL.LU R7, [R1+0x28] ;  /* 0x0000280001077983 */ /* 0x000ea20000300800 */
[----:B-----5:R-:W-:Y:S03]  /*152f0*/  IMAD.IADD R0, R5, 0x1, R0 ;  /* 0x0000000105007824 */ /* 0x020fe600078e0200 */
[----:B------:R-:W3:Y:S02]  /*15300*/  LDL.LU R4, [R1+0x24] ;  /* 0x0000240001047983 */ /* 0x000ee40000300800 */
[C---:B------:R-:W-:Y:S02]  /*15310*/  ISETP.GT.AND P1, PT, R0.reuse, RZ, PT ;  /* 0x000000ff0000720c */ /* 0x040fe40003f24270 */
[C---:B------:R-:W-:Y:S01]  /*15320*/  ISETP.GT.AND P0, PT, R0.reuse, 0x1, PT ;  /* 0x000000010000780c */ /* 0x040fe20003f04270 */
[----:B------:R-:W4:Y:S01]  /*15330*/  LDL.LU R3, [R1+0x20] ;  /* 0x0000200001037983 */ /* 0x000f220000300800 */
[C---:B------:R-:W-:Y:S02]  /*15340*/  ISETP.GT.AND P3, PT, R0.reuse, 0x8, PT ;  /* 0x000000080000780c */ /* 0x040fe40003f64270 */
[C---:B------:R-:W-:Y:S01]  /*15350*/  ISETP.GT.AND P4, PT, R0.reuse, 0x9, PT ;  /* 0x000000090000780c */ /* 0x040fe20003f84270 */
[----:B------:R-:W4:Y:S01]  /*15360*/  LDL.LU R2, [R1+0x1c] ;  /* 0x00001c0001027983 */ /* 0x000f220000300800 */
[C---:B------:R-:W-:Y:S04]  /*15370*/  ISETP.GT.AND P2, PT, R0.reuse, 0x10, PT ;  /* 0x000000100000780c */ /* 0x040fe80003f44270 */
[----:B------:R-:W-:Y:S02]  /*15380*/  FSEL R25, R171, -INF , P2 ;  /* 0xff800000ab197808 */ /* 0x000fe40001000000 */
[C---:B------:R-:W-:Y:S04]  /*15390*/  ISETP.GT.AND P2, PT, R0.reuse, 0x21, PT ;  /* 0x000000210000780c */ /* 0x040fe80003f44270 */
[----:B------:R-:W-:Y:S02]  /*153a0*/  FSEL R9, R179, -INF , P2 ;  /* 0xff800000b3097808 */ /* 0x000fe40001000000 */
[----:B--2---:R-:W-:Y:S02]  /*153b0*/  FSEL R5, R7, -INF , P1 ;  /* 0xff80000007057808 */ /* 0x004fe40000800000 */
[----:B------:R-:W-:Y:S02]  /*153c0*/  ISETP.GT.AND P1, PT, R0, 0x11, PT ;  /* 0x000000110000780c */ /* 0x000fe40003f24270 */
[----:B---3--:R-:W-:Y:S02]  /*153d0*/  FSEL R132, R4, -INF , P0 ;  /* 0xff80000004847808 */ /* 0x008fe40000000000 */
[----:B------:R-:W-:Y:S02]  /*153e0*/  ISETP.GT.AND P0, PT, R0, 0x18, PT ;  /* 0x000000180000780c */ /* 0x000fe40003f04270 */
[----:B------:R-:W-:Y:S02]  /*153f0*/  FSEL R24, R170, -INF , P1 ;  /* 0xff800000aa187808 */ /* 0x000fe40000800000 */
[----:B----4-:R-:W-:Y:S02]  /*15400*/  FSEL R27, R3, -INF , P3 ;  /* 0xff800000031b7808 */ /* 0x010fe40001800000 */
[----:B------:R-:W-:Y:S02]  /*15410*/  ISETP.GT.AND P3, PT, R0, 0x20, PT ;  /* 0x000000200000780c */ /* 0x000fe40003f64270 */
[----:B------:R-:W-:Y:S02]  /*15420*/  FSEL R26, R2, -INF , P4 ;  /* 0xff800000021a7808 */ /* 0x000fe40002000000 */
[C---:B------:R-:W-:Y:S02]  /*15430*/  ISETP.GT.AND P4, PT, R0.reuse, 0x19, PT ;  /* 0x000000190000780c */ /* 0x040fe40003f84270 */
        /* <DEDUP_REMOVED lines=19> */
[----:B------:R-:W-:Y:S02]  /*15570*/  FSEL R10, R177, -INF , P3 ;  /* 0xff800000b10a7808 */ /* 0x000fe40001800000 */
[----:B------:R-:W-:Y:S02]  /*15580*/  FMNMX.FTZ R168, R22, R2, !PT ;  /* 0x0000000216a87209 */ /* 0x000fe40007810000 */
[----:B------:R-:W-:Y:S01]  /*15590*/  FMNMX.FTZ R4, R14, R0, !PT ;  /* 0x000000000e047209 */ /* 0x000fe20007810000 */
[----:B------:R-:W-:Y:S01]  /*155a0*/  IMAD.MOV.U32 R0, RZ, RZ, 0x2 ;  /* 0x00000002ff007424 */ /* 0x000fe200078e00ff */
[----:B------:R-:W-:Y:S02]  /*155b0*/  FMNMX.FTZ R168, R10, R168, !PT ;  /* 0x000000a80aa87209 */ /* 0x000fe40007810000 */
[----:B------:R-:W-:Y:S02]  /*155c0*/  FMNMX.FTZ R4, R13, R4, !PT ;  /* 0x000000040d047209 */ /* 0x000fe40007810000 */
[----:B------:R-:W-:Y:S02]  /*155d0*/  FSEL R8, R176, -INF , P1 ;  /* 0xff800000b0087808 */ /* 0x000fe40000800000 */
[----:B------:R-:W-:Y:S02]  /*155e0*/  FMNMX.FTZ R168, R9, R168, !PT ;  /* 0x000000a809a87209 */ /* 0x000fe40007810000 */
[----:B------:R-:W-:Y:S02]  /*155f0*/  FMNMX.FTZ R4, R12, R4, !PT ;  /* 0x000000040c047209 */ /* 0x000fe40007810000 */
[----:B------:R-:W-:Y:S02]  /*15600*/  FSEL R7, R178, -INF , P0 ;  /* 0xff800000b2077808 */ /* 0x000fe40000000000 */
[----:B------:R-:W-:Y:S02]  /*15610*/  FMNMX.FTZ R168, R8, R168, !PT ;  /* 0x000000a808a87209 */ /* 0x000fe40007810000 */
[----:B------:R-:W-:Y:S02]  /*15620*/  FMNMX.FTZ R4, R11, R4, !PT ;  /* 0x000000040b047209 */ /* 0x000fe40007810000 */
[----:B------:R-:W-:Y:S02]  /*15630*/  FMNMX.FTZ R168, R7, R168, !PT ;  /* 0x000000a807a87209 */ /* 0x000fe40007810000 */
[----:B------:R-:W-:Y:S02]  /*15640*/  MOV R2, 0x15660 ;  /* 0x0001566000027802 */ /* 0x000fe40000000f00 */
[----:B-1----:R-:W-:Y:S05]  /*15650*/  CALL.REL.NOINC `($__internal_19_$__cuda_sm70_shflsync_bfly_p) ;  /* 0x0000140000007944 */ /* 0x002fea0003c00000 */
[----:B------:R-:W-:Y:S01]  /*15660*/  FMNMX.FTZ R4, R4, R0, !PT ;  /* 0x0000000004047209 */ /* 0x000fe20007810000 */
[----:B------:R-:W-:Y:S01]  /*15670*/  IMAD.MOV.U32 R0, RZ, RZ, 0x1 ;  /* 0x00000001ff007424 */ /* 0x000fe200078e00ff */
[----:B------:R-:W-:Y:S02]  /*15680*/  MOV R2, 0x156a0 ;  /* 0x000156a000027802 */ /* 0x000fe40000000f00 */
        /* <DEDUP_REMOVED lines=10> */
[----:B-1---5:R-:W-:-:S05]  /*15730*/  BRA `(.L_x_1240) ;  /* 0xffff3d5000007947 */ /* 0x022fca000383ffff */
.L_x_1148:
[----:B------:R-:W-:Y:S01]  /*15740*/  MOV R3, 0x181f ;  /* 0x0000181f00037802 */ /* 0x000fe20000000f00 */
[----:B------:R2:W-:Y:S01]  /*15750*/  STL [R1+0x4c], R6 ;  /* 0x00004c0601007387 */ /* 0x0005e20000100800 */
[----:B------:R-:W-:Y:S01]  /*15760*/  MOV R2, 0x15790 ;  /* 0x0001579000027802 */ /* 0x000fe20000000f00 */
[----:B------:R-:W-:Y:S02]  /*15770*/  IMAD.MOV.U32 R0, RZ, RZ, RZ ;  /* 0x000000ffff007224 */ /* 0x000fe400078e00ff */
[----:B-1234-:R-:W-:Y:S05]  /*15780*/  CALL.REL.NOINC `($__internal_20_$__cuda_sm70_shflsync_idx_p) ;  /* 0x0000135000007944 */ /* 0x01efea0003c00000 */
[----:B-1---5:R-:W-:-:S05]  /*15790*/  BRA `(.L_x_1241) ;  /* 0xffff586000007947 */ /* 0x022fca000383ffff */
.L_x_1151:
[----:B--2---:R-:W-:Y:S01]  /*157a0*/  MOV R3, 0x181f ;  /* 0x0000181f00037802 */ /* 0x004fe20000000f00 */
        /* <DEDUP_REMOVED lines=11> */
.L_x_1154:
[----:B------:R-:W-:Y:S01]  /*15860*/  MOV R3, 0x181f ;  /* 0x0000181f00037802 */ /* 0x000fe20000000f00 */
[----:B------:R1:W-:Y:S01]  /*15870*/  STL [R1+0x4c], R8 ;  /* 0x00004c0801007387 */ /* 0x0003e20000100800 */
[----:B------:R-:W-:Y:S01]  /*15880*/  MOV R2, 0x158b0 ;  /* 0x000158b000027802 */ /* 0x000fe20000000f00 */
[----:B------:R-:W-:Y:S02]  /*15890*/  IMAD.MOV.U32 R0, RZ, RZ, RZ ;  /* 0x000000ffff007224 */ /* 0x000fe400078e00ff */
[----:B-1----:R-:W-:Y:S05]  /*158a0*/  CALL.REL.NOINC `($__internal_20_$__cuda_sm70_shflsync_idx_p) ;  /* 0x0000123000007944 */ /* 0x002fea0003c00000 */
[----:B-----5:R-:W-:Y:S01]  /*158b0*/  MOV R4, R0 ;  /* 0x0000000000047202 */ /* 0x020fe20000000f00 */
[----:B-1----:R-:W-:-:S05]  /*158c0*/  BRA `(.L_x_1243) ;  /* 0xffff6a5000007947 */ /* 0x002fca000383ffff */
.L_x_1155:
[----:B------:R-:W-:Y:S01]  /*158d0*/  MOV R3, 0x181f ;  /* 0x0000181f00037802 */ /* 0x000fe20000000f00 */
[----:B------:R3:W-:Y:S01]  /*158e0*/  STL [R1+0x4c], R9 ;  /* 0x00004c0901007387 */ /* 0x0007e20000100800 */
[----:B------:R-:W-:Y:S01]  /*158f0*/  MOV R2, 0x15920 ;  /* 0x0001592000027802 */ /* 0x000fe20000000f00 */
[----:B------:R-:W-:Y:S02]  /*15900*/  IMAD.MOV.U32 R0, RZ, RZ, RZ ;  /* 0x000000ffff007224 */ /* 0x000fe400078e00ff */
[----:B-123--:R-:W-:Y:S05]  /*15910*/  CALL.REL.NOINC `($__internal_20_$__cuda_sm70_shflsync_idx_p) ;  /* 0x000011c000007944 */ /* 0x00efea0003c00000 */
[----:B-1---5:R-:W-:-:S05]  /*15920*/  BRA `(.L_x_1244) ;  /* 0xffff6a1000007947 */ /* 0x022fca000383ffff */
.L_x_1156:
        /* <DEDUP_REMOVED lines=12> */
.L_x_1157:
[----:B------:R-:W-:Y:S02]  /*159f0*/  MOV R0, 0x2 ;  /* 0x0000000200007802 */ /* 0x000fe40000000f00 */
[----:B------:R-:W-:Y:S02]  /*15a00*/  MOV R2, 0x15a20 ;  /* 0x00015a2000027802 */ /* 0x000fe40000000f00 */
[----:B------:R-:W-:Y:S05]  /*15a10*/  CALL.REL.NOINC `($__internal_19_$__cuda_sm70_shflsync_bfly_p) ;  /* 0x0000104000007944 */ /* 0x000fea0003c00000 */
[----:B-1---5:R-:W-:-:S05]  /*15a20*/  BRA `(.L_x_1246) ;  /* 0xffff6e3000007947 */ /* 0x022fca000383ffff */
.L_x_1158:
[----:B------:R-:W-:Y:S02]  /*15a30*/  MOV R0, 0x1 ;  /* 0x0000000100007802 */ /* 0x000fe40000000f00 */
[----:B------:R-:W-:Y:S02]  /*15a40*/  MOV R2, 0x15a60 ;  /* 0x00015a6000027802 */ /* 0x000fe40000000f00 */
[----:B------:R-:W-:Y:S05]  /*15a50*/  CALL.REL.NOINC `($__internal_19_$__cuda_sm70_shflsync_bfly_p) ;  /* 0x0000100000007944 */ /* 0x000fea0003c00000 */
[----:B------:R-:W-:Y:S01]  /*15a60*/  FMNMX.FTZ R133, R4, R0, !PT ;  /* 0x0000000004857209 */ /* 0x000fe20007810000 */
[----:B-----5:R-:W-:Y:S01]  /*15a70*/  IMAD.MOV.U32 R4, RZ, RZ, R5 ;  /* 0x000000ffff047224 */ /* 0x020fe200078e0005 */
[----:B------:R-:W-:Y:S01]  /*15a80*/  MOV R2, 0x15ab0 ;  /* 0x00015ab000027802 */ /* 0x000fe20000000f00 */
[----:B------:R-:W-:Y:S02]  /*15a90*/  IMAD.MOV.U32 R0, RZ, RZ, 0x2 ;  /* 0x00000002ff007424 */ /* 0x000fe400078e00ff */
[----:B-1----:R-:W-:Y:S05]  /*15aa0*/  CALL.REL.NOINC `($__internal_19_$__cuda_sm70_shflsync_bfly_p) ;  /* 0x00000fb000007944 */ /* 0x002fea0003c00000 */
[----:B-----5:R-:W-:Y:S01]  /*15ab0*/  FMNMX.FTZ R4, R5, R0, !PT ;  /* 0x0000000005047209 */ /* 0x020fe20007810000 */
[----:B------:R-:W-:Y:S01]  /*15ac0*/  IMAD.MOV.U32 R0, RZ, RZ, 0x1 ;  /* 0x00000001ff007424 */ /* 0x000fe200078e00ff */
[----:B------:R-:W-:Y:S02]  /*15ad0*/  MOV R2, 0x15af0 ;  /* 0x00015af000027802 */ /* 0x000fe40000000f00 */
[----:B-1----:R-:W-:Y:S05]  /*15ae0*/  CALL.REL.NOINC `($__internal_19_$__cuda_sm70_shflsync_bfly_p) ;  /* 0x00000f7000007944 */ /* 0x002fea0003c00000 */
[----:B-1---5:R-:W-:-:S05]  /*15af0*/  BRA `(.L_x_1247) ;  /* 0xffff6dd000007947 */ /* 0x022fca000383ffff */
.L_x_1160:
[----:B------:R1:W5:Y:S01]  /*15b00*/  LDL R4, [R1+0x54] ;  /* 0x0000540001047983 */ /* 0x0003620000100800 */
[----:B------:R-:W-:-:S02]  /*15b10*/  MOV R0, 0x2 ;  /* 0x0000000200007802 */ /* 0x000fc40000000f00 */
[----:B------:R-:W-:Y:S02]  /*15b20*/  MOV R2, 0x15b40 ;  /* 0x00015b4000027802 */ /* 0x000fe40000000f00 */
[----:B-1---5:R-:W-:Y:S05]  /*15b30*/  CALL.REL.NOINC `($__internal_19_$__cuda_sm70_shflsync_bfly_p) ;  /* 0x00000f2000007944 */ /* 0x022fea0003c00000 */
[----:B-1---5:R-:W-:Y:S05]  /*15b40*/  BRA `(.L_x_1248) ;  /* 0xffff869000007947 */ /* 0x022fea000383ffff */
.L_x_1161:
[----:B------:R-:W-:Y:S01]  /*15b50*/  IMAD.MOV.U32 R4, RZ, RZ, R5 ;  /* 0x000000ffff047224 */ /* 0x000fe200078e0005 */
[----:B------:R-:W-:Y:S02]  /*15b60*/  MOV R0, 0x1 ;  /* 0x0000000100007802 */ /* 0x000fe40000000f00 */
[----:B------:R-:W-:Y:S02]  /*15b70*/  MOV R2, 0x15b90 ;  /* 0x00015b9000027802 */ /* 0x000fe40000000f00 */
[----:B------:R-:W-:Y:S05]  /*15b80*/  CALL.REL.NOINC `($__internal_19_$__cuda_sm70_shflsync_bfly_p) ;  /* 0x00000ed000007944 */ /* 0x000fea0003c00000 */
[----:B------:R2:W5:Y:S02]  /*15b90*/  LDL R4, [R1+0x50] ;  /* 0x0000500001047983 */ /* 0x0005640000100800 */
[----:B-----5:R-:W-:Y:S01]  /*15ba0*/  FADD.FTZ R5, R5, R0 ;  /* 0x0000000005057221 */ /* 0x020fe20000010000 */
[----:B------:R-:W-:Y:S02]  /*15bb0*/  MOV R0, 0x2 ;  /* 0x0000000200007802 */ /* 0x000fe40000000f00 */
[----:B------:R-:W-:Y:S02]  /*15bc0*/  MOV R2, 0x15be0 ;  /* 0x00015be000027802 */ /* 0x000fe40000000f00 */
[----:B-12---:R-:W-:Y:S05]  /*15bd0*/  CALL.REL.NOINC `($__internal_19_$__cuda_sm70_shflsync_bfly_p) ;  /* 0x00000e8000007944 */ /* 0x006fea0003c00000 */
[----:B------:R-:W2:Y:S02]  /*15be0*/  LDL.LU R2, [R1+0x50] ;  /* 0x0000500001027983 */ /* 0x000ea40000300800 */
[----:B--2---:R-:W-:Y:S01]  /*15bf0*/  FADD.FTZ R4, R2, R0 ;  /* 0x0000000002047221 */ /* 0x004fe20000010000 */
[----:B------:R-:W-:-:S02]  /*15c00*/  MOV R0, 0x1 ;  /* 0x0000000100007802 */ /* 0x000fc40000000f00 */
[----:B------:R-:W-:Y:S02]  /*15c10*/  MOV R2, 0x15c30 ;  /* 0x00015c3000027802 */ /* 0x000fe40000000f00 */
[----:B-1---5:R-:W-:Y:S05]  /*15c20*/  CALL.REL.NOINC `($__internal_19_$__cuda_sm70_shflsync_bfly_p) ;  /* 0x00000e3000007944 */ /* 0x022fea0003c00000 */
[----:B------:R-:W-:Y:S01]  /*15c30*/  MOV R3, R0 ;  /* 0x0000000000037202 */ /* 0x000fe20000000f00 */
[----:B-1---5:R-:W-:Y:S05]  /*15c40*/  BRA `(.L_x_1249) ;  /* 0xffff862000007947 */ /* 0x022fea000383ffff */
.L_x_1168:
[----:B--234-:R2:W-:Y:S01]  /*15c50*/  STL [R1+0x4c], R5 ;  /* 0x00004c0501007387 */ /* 0x01c5e20000100800 */
[----:B------:R-:W-:Y:S01]  /*15c60*/  IMAD.MOV.U32 R0, RZ, RZ, RZ ;  /* 0x000000ffff007224 */ /* 0x000fe200078e00ff */
[----:B------:R-:W-:Y:S02]  /*15c70*/  MOV R3, 0x181f ;  /* 0x0000181f00037802 */ /* 0x000fe40000000f00 */
[----:B------:R-:W-:Y:S02]  /*15c80*/  MOV R2, 0x15ca0 ;  /* 0x00015ca000027802 */ /* 0x000fe40000000f00 */
[----:B-12---:R-:W-:Y:S05]  /*15c90*/  CALL.REL.NOINC `($__internal_20_$__cuda_sm70_shflsync_idx_p) ;  /* 0x00000e4000007944 */ /* 0x006fea0003c00000 */
[----:B-----5:R-:W-:Y:S01]  /*15ca0*/  MOV R4, R0 ;  /* 0x0000000000047202 */ /* 0x020fe20000000f00 */
[----:B-1----:R-:W-:Y:S05]  /*15cb0*/  BRA `(.L_x_1250) ;  /* 0xffffa26000007947 */ /* 0x002fea000383ffff */
.L_x_1169:
[----:B------:R4:W-:Y:S01]  /*15cc0*/  STL [R1+0x4c], R14 ;  /* 0x00004c0e01007387 */ /* 0x0009e20000100800 */
[----:B------:R-:W-:Y:S01]  /*15cd0*/  IMAD.MOV.U32 R0, RZ, RZ, RZ ;  /* 0x000000ffff007224 */ /* 0x000fe200078e00ff */
[----:B------:R-:W-:Y:S02]  /*15ce0*/  MOV R3, 0x181f ;  /* 0x0000181f00037802 */ /* 0x000fe40000000f00 */
[----:B------:R-:W-:-:S02]  /*15cf0*/  MOV R2, 0x15d10 ;  /* 0x00015d1000027802 */ /* 0x000fc40000000f00 */
[----:B-1234-:R-:W-:Y:S05]  /*15d00*/  CALL.REL.NOINC `($__internal_20_$__cuda_sm70_shflsync_idx_p) ;  /* 0x00000dd000007944 */ /* 0x01efea0003c00000 */
[----:B-1---5:R-:W-:Y:S05]  /*15d10*/  BRA `(.L_x_1251) ;  /* 0xffffa22000007947 */ /* 0x022fea000383ffff */
.L_x_1172:
[----:B------:R4:W-:Y:S01]  /*15d20*/  STL [R1+0x4c], R5 ;  /* 0x00004c0501007387 */ /* 0x0009e20000100800 */
[----:B--2---:R-:W-:Y:S01]  /*15d30*/  IMAD.MOV.U32 R0, RZ, RZ, 0x1 ;  /* 0x00000001ff007424 */ /* 0x004fe200078e00ff */
[----:B------:R-:W-:-:S02]  /*15d40*/  MOV R3, 0x181f ;  /* 0x0000181f00037802 */ /* 0x000fc40000000f00 */
[----:B------:R-:W-:Y:S02]  /*15d50*/  MOV R2, 0x15d70 ;  /* 0x00015d7000027802 */ /* 0x000fe40000000f00 */
[----:B-1-34-:R-:W-:Y:S05]  /*15d60*/  CALL.REL.NOINC `($__internal_20_$__cuda_sm70_shflsync_idx_p) ;  /* 0x00000d7000007944 */ /* 0x01afea0003c00000 */
[----:B------:R2:W-:Y:S01]  /*15d70*/  STL [R1+0x4c], R14 ;  /* 0x00004c0e01007387 */ /* 0x0005e20000100800 */
[----:B-----5:R-:W-:Y:S01]  /*15d80*/  IMAD.MOV.U32 R4, RZ, RZ, R0 ;  /* 0x000000ffff047224 */ /* 0x020fe200078e0000 */
[----:B------:R-:W-:Y:S01]  /*15d90*/  MOV R0, 0x1 ;  /* 0x0000000100007802 */ /* 0x000fe20000000f00 */
[----:B------:R-:W-:Y:S01]  /*15da0*/  IMAD.MOV.U32 R3, RZ, RZ, 0x181f ;  /* 0x0000181fff037424 */ /* 0x000fe200078e00ff */
[----:B------:R-:W-:Y:S02]  /*15db0*/  MOV R2, 0x15dd0 ;  /* 0x00015dd000027802 */ /* 0x000fe40000000f00 */
[----:B-12---:R-:W-:Y:S05]  /*15dc0*/  CALL.REL.NOINC `($__internal_20_$__cuda_sm70_shflsync_idx_p) ;  /* 0x00000d1000007944 */ /* 0x006fea0003c00000 */
[----:B-1---5:R-:W-:Y:S05]  /*15dd0*/  BRA `(.L_x_1252) ;  /* 0xffffa3b000007947 */ /* 0x022fea000383ffff */
.L_x_1175:
[----:B------:R3:W-:Y:S01]  /*15de0*/  STL [R1+0x4c], R5 ;  /* 0x00004c0501007387 */ /* 0x0007e20000100800 */
[----:B--2---:R-:W-:Y:S01]  /*15df0*/  IMAD.MOV.U32 R0, RZ, RZ, 0x2 ;  /* 0x00000002ff007424 */ /* 0x004fe200078e00ff */
[----:B-1----:R-:W-:Y:S02]  /*15e00*/  MOV R3, 0x181f ;  /* 0x0000181f00037802 */ /* 0x002fe40000000f00 */
[----:B------:R-:W-:Y:S02]  /*15e10*/  MOV R2, 0x15e30 ;  /* 0x00015e3000027802 */ /* 0x000fe40000000f00 */
[----:B---34-:R-:W-:Y:S05]  /*15e20*/  CALL.REL.NOINC `($__internal_20_$__cuda_sm70_shflsync_idx_p) ;  /* 0x00000cb000007944 */ /* 0x018fea0003c00000 */
[----:B-----5:R-:W-:Y:S01]  /*15e30*/  MOV R4, R0 ;  /* 0x0000000000047202 */ /* 0x020fe20000000f00 */
[----:B-1----:R-:W-:Y:S05]  /*15e40*/  BRA `(.L_x_1253) ;  /* 0xffffa53000007947 */ /* 0x002fea000383ffff */
.L_x_1176:
[----:B------:R4:W-:Y:S01]  /*15e50*/  STL [R1+0x4c], R14 ;  /* 0x00004c0e01007387 */ /* 0x0009e20000100800 */
[----:B--2---:R-:W-:Y:S01]  /*15e60*/  IMAD.MOV.U32 R0, RZ, RZ, 0x2 ;  /* 0x00000002ff007424 */ /* 0x004fe200078e00ff */
[----:B-1----:R-:W-:-:S02]  /*15e70*/  MOV R3, 0x181f ;  /* 0x0000181f00037802 */ /* 0x002fc40000000f00 */
[----:B------:R-:W-:Y:S02]  /*15e80*/  MOV R2, 0x15ea0 ;  /* 0x00015ea000027802 */ /* 0x000fe40000000f00 */
[----:B---34-:R-:W-:Y:S05]  /*15e90*/  CALL.REL.NOINC `($__internal_20_$__cuda_sm70_shflsync_idx_p) ;  /* 0x00000c4000007944 */ /* 0x018fea0003c00000 */
[----:B-1---5:R-:W-:Y:S05]  /*15ea0*/  BRA `(.L_x_1254) ;  /* 0xffffa4f000007947 */ /* 0x022fea000383ffff */
.L_x_1179:
[----:B------:R1:W-:Y:S01]  /*15eb0*/  STL [R1+0x4c], R5 ;  /* 0x00004c0501007387 */ /* 0x0003e20000100800 */
[----:B----4-:R-:W-:Y:S01]  /*15ec0*/  IMAD.MOV.U32 R0, RZ, RZ, 0x3 ;  /* 0x00000003ff007424 */ /* 0x010fe200078e00ff */
[----:B-1----:R-:W-:Y:S02]  /*15ed0*/  MOV R3, 0x181f ;  /* 0x0000181f00037802 */ /* 0x002fe40000000f00 */
[----:B------:R-:W-:Y:S02]  /*15ee0*/  MOV R2, 0x15f00 ;  /* 0x00015f0000027802 */ /* 0x000fe40000000f00 */
[----:B--23--:R-:W-:Y:S05]  /*15ef0*/  CALL.REL.NOINC `($__internal_20_$__cuda_sm70_shflsync_idx_p) ;  /* 0x00000be000007944 */ /* 0x00cfea0003c00000 */
[----:B------:R2:W-:Y:S01]  /*15f00*/  STL [R1+0x4c], R14 ;  /* 0x00004c0e01007387 */ /* 0x0005e20000100800 */
[----:B-----5:R-:W-:Y:S01]  /*15f10*/  IMAD.MOV.U32 R4, RZ, RZ, R0 ;  /* 0x000000ffff047224 */ /* 0x020fe200078e0000 */
[----:B------:R-:W-:Y:S01]  /*15f20*/  MOV R0, 0x3 ;  /* 0x0000000300007802 */ /* 0x000fe20000000f00 */
[----:B------:R-:W-:Y:S01]  /*15f30*/  IMAD.MOV.U32 R3, RZ, RZ, 0x181f ;  /* 0x0000181fff037424 */ /* 0x000fe200078e00ff */
[----:B------:R-:W-:Y:S02]  /*15f40*/  MOV R2, 0x15f60 ;  /* 0x00015f6000027802 */ /* 0x000fe40000000f00 */
[----:B-12---:R-:W-:Y:S05]  /*15f50*/  CALL.REL.NOINC `($__internal_20_$__cuda_sm70_shflsync_idx_p) ;  /* 0x00000b8000007944 */ /* 0x006fea0003c00000 */
[----:B-1---5:R-:W-:Y:S05]  /*15f60*/  BRA `(.L_x_1255) ;  /* 0xffffa63000007947 */ /* 0x022fea000383ffff */
.L_x_1181:
[----:B------:R1:W-:Y:S01]  /*15f70*/  STL [R1+0x4c], R5 ;  /* 0x00004c0501007387 */ /* 0x0003e20000100800 */
[----:B------:R-:W-:Y:S01]  /*15f80*/  IMAD.MOV.U32 R0, RZ, RZ, RZ ;  /* 0x000000ffff007224 */ /* 0x000fe200078e00ff */
[----:B------:R-:W-:-:S02]  /*15f90*/  MOV R3, 0x1c1f ;  /* 0x00001c1f00037802 */ /* 0x000fc40000000f00 */
[----:B------:R-:W-:Y:S02]  /*15fa0*/  MOV R2, 0x15fc0 ;  /* 0x00015fc000027802 */ /* 0x000fe40000000f00 */
[----:B-1----:R-:W-:Y:S05]  /*15fb0*/  CALL.REL.NOINC `($__internal_20_$__cuda_sm70_shflsync_idx_p) ;  /* 0x00000b2000007944 */ /* 0x002fea0003c00000 */
[----:B-----5:R-:W-:Y:S01]  /*15fc0*/  MOV R4, R0 ;  /* 0x0000000000047202 */ /* 0x020fe20000000f00 */
[----:B-1----:R-:W-:Y:S05]  /*15fd0*/  BRA `(.L_x_1256) ;  /* 0xffffa9a000007947 */ /* 0x002fea000383ffff */
.L_x_1182:
[----:B------:R3:W-:Y:S01]  /*15fe0*/  STL [R1+0x4c], R12 ;  /* 0x00004c0c01007387 */ /* 0x0007e20000100800 */
[----:B------:R-:W-:Y:S01]  /*15ff0*/  IMAD.MOV.U32 R0, RZ, RZ, RZ ;  /* 0x000000ffff007224 */ /* 0x000fe200078e00ff */
[----:B------:R-:W-:Y:S02]  /*16000*/  MOV R3, 0x1c1f ;  /* 0x00001c1f00037802 */ /* 0x000fe40000000f00 */
[----:B------:R-:W-:Y:S02]  /*16010*/  MOV R2, 0x16030 ;  /* 0x0001603000027802 */ /* 0x000fe40000000f00 */
[----:B-123--:R-:W-:Y:S05]  /*16020*/  CALL.REL.NOINC `($__internal_20_$__cuda_sm70_shflsync_idx_p) ;  /* 0x00000ab000007944 */ /* 0x00efea0003c00000 */
[----:B-1---5:R-:W-:Y:S05]  /*16030*/  BRA `(.L_x_1257) ;  /* 0xffffa96000007947 */ /* 0x022fea000383ffff */
.L_x_1185:
[----:B------:R1:W-:Y:S01]  /*16040*/  STL [R1+0x4c], R5 ;  /* 0x00004c0501007387 */ /* 0x0003e20000100800 */
[----:B----4-:R-:W-:Y:S01]  /*16050*/  IMAD.MOV.U32 R0, RZ, RZ, 0x1 ;  /* 0x00000001ff007424 */ /* 0x010fe200078e00ff */
[----:B--2---:R-:W-:Y:S02]  /*16060*/  MOV R3, 0x1c1f ;  /* 0x00001c1f00037802 */ /* 0x004fe40000000f00 */
[----:B------:R-:W-:Y:S02]  /*16070*/  MOV R2, 0x16090 ;  /* 0x0001609000027802 */ /* 0x000fe40000000f00 */
[----:B-1-3--:R-:W-:Y:S05]  /*16080*/  CALL.REL.NOINC `($__internal_20_$__cuda_sm70_shflsync_idx_p) ;  /* 0x00000a5000007944 */ /* 0x00afea0003c00000 */
[----:B------:R2:W-:Y:S01]  /*16090*/  STL [R1+0x4c], R12 ;  /* 0x00004c0c01007387 */ /* 0x0005e20000100800 */
[----:B-----5:R-:W-:Y:S01]  /*160a0*/  IMAD.MOV.U32 R4, RZ, RZ, R0 ;  /* 0x000000ffff047224 */ /* 0x020fe200078e0000 */
[----:B------:R-:W-:Y:S01]  /*160b0*/  MOV R0, 0x1 ;  /* 0x0000000100007802 */ /* 0x000fe20000000f00 */
[----:B------:R-:W-:Y:S01]  /*160c0*/  IMAD.MOV.U32 R3, RZ, RZ, 0x1c1f ;  /* 0x00001c1fff037424 */ /* 0x000fe200078e00ff */
[----:B------:R-:W-:-:S02]  /*160d0*/  MOV R2, 0x160f0 ;  /* 0x000160f000027802 */ /* 0x000fc40000000f00 */
[----:B-12---:R-:W-:Y:S05]  /*160e0*/  CALL.REL.NOINC `($__internal_20_$__cuda_sm70_shflsync_idx_p) ;  /* 0x000009f000007944 */ /* 0x006fea0003c00000 */
[----:B-1---5:R-:W-:Y:S05]  /*160f0*/  BRA `(.L_x_1258) ;  /* 0xffffb50000007947 */ /* 0x022fea000383ffff */
.L_x_1189:
[----:B------:R1:W-:Y:S01]  /*16100*/  STL [R1+0x4c], R5 ;  /* 0x00004c0501007387 */ /* 0x0003e20000100800 */
[----:B------:R-:W-:Y:S01]  /*16110*/  IMAD.MOV.U32 R0, RZ, RZ, RZ ;  /* 0x000000ffff007224 */ /* 0x000fe200078e00ff */
[----:B------:R-:W-:-:S02]  /*16120*/  MOV R3, 0x181f ;  /* 0x0000181f00037802 */ /* 0x000fc40000000f00 */
[----:B------:R-:W-:Y:S02]  /*16130*/  MOV R2, 0x16150 ;  /* 0x0001615000027802 */ /* 0x000fe40000000f00 */
[----:B-1----:R-:W-:Y:S05]  /*16140*/  CALL.REL.NOINC `($__internal_20_$__cuda_sm70_shflsync_idx_p) ;  /* 0x0000099000007944 */ /* 0x002fea0003c00000 */
[----:B-----5:R-:W-:Y:S01]  /*16150*/  MOV R4, R0 ;  /* 0x0000000000047202 */ /* 0x020fe20000000f00 */
[----:B-1----:R-:W-:Y:S05]  /*16160*/  BRA `(.L_x_1259) ;  /* 0xffffc94000007947 */ /* 0x002fea000383ffff */
.L_x_1190:
[----:B------:R3:W-:Y:S01]  /*16170*/  STL [R1+0x4c], R14 ;  /* 0x00004c0e01007387 */ /* 0x0007e20000100800 */
[----:B------:R-:W-:Y:S01]  /*16180*/  IMAD.MOV.U32 R0, RZ, RZ, RZ ;  /* 0x000000ffff007224 */ /* 0x000fe200078e00ff */
[----:B------:R-:W-:Y:S02]  /*16190*/  MOV R3, 0x181f ;  /* 0x0000181f00037802 */ /* 0x000fe40000000f00 */
[----:B------:R-:W-:Y:S02]  /*161a0*/  MOV R2, 0x161c0 ;  /* 0x000161c000027802 */ /* 0x000fe40000000f00 */
[----:B-123--:R-:W-:Y:S05]  /*161b0*/  CALL.REL.NOINC `($__internal_20_$__cuda_sm70_shflsync_idx_p) ;  /* 0x0000092000007944 */ /* 0x00efea0003c00000 */
[----:B-1---5:R-:W-:Y:S05]  /*161c0*/  BRA `(.L_x_1260) ;  /* 0xffffc90000007947 */ /* 0x022fea000383ffff */
.L_x_1193:
        /* <DEDUP_REMOVED lines=9> */
[----:B------:R-:W-:-:S02]  /*16260*/  MOV R2, 0x16280 ;  /* 0x0001628000027802 */ /* 0x000fc40000000f00 */
[----:B-12---:R-:W-:Y:S05]  /*16270*/  CALL.REL.NOINC `($__internal_20_$__cuda_sm70_shflsync_idx_p) ;  /* 0x0000086000007944 */ /* 0x006fea0003c00000 */
[----:B-1---5:R-:W-:Y:S05]  /*16280*/  BRA `(.L_x_1261) ;  /* 0xffffcaa000007947 */ /* 0x022fea000383ffff */
.L_x_1196:
[----:B------:R1:W-:Y:S01]  /*16290*/  STL [R1+0x4c], R5 ;  /* 0x00004c0501007387 */ /* 0x0003e20000100800 */
[----:B----4-:R-:W-:Y:S01]  /*162a0*/  IMAD.MOV.U32 R0, RZ, RZ, 0x2 ;  /* 0x00000002ff007424 */ /* 0x010fe200078e00ff */
[----:B-1----:R-:W-:-:S02]  /*162b0*/  MOV R3, 0x181f ;  /* 0x0000181f00037802 */ /* 0x002fc40000000f00 */
[----:B------:R-:W-:Y:S02]  /*162c0*/  MOV R2, 0x162e0 ;  /* 0x000162e000027802 */ /* 0x000fe40000000f00 */
[----:B--23--:R-:W-:Y:S05]  /*162d0*/  CALL.REL.NOINC `($__internal_20_$__cuda_sm70_shflsync_idx_p) ;  /* 0x0000080000007944 */ /* 0x00cfea0003c00000 */
[----:B-----5:R-:W-:Y:S01]  /*162e0*/  MOV R4, R0 ;  /* 0x0000000000047202 */ /* 0x020fe20000000f00 */
[----:B-1----:R-:W-:Y:S05]  /*162f0*/  BRA `(.L_x_1262) ;  /* 0xffffcc2000007947 */ /* 0x002fea000383ffff */
.L_x_1197:
[----:B------:R1:W-:Y:S01]  /*16300*/  STL [R1+0x4c], R14 ;  /* 0x00004c0e01007387 */ /* 0x0003e20000100800 */
[----:B----4-:R-:W-:Y:S01]  /*16310*/  IMAD.MOV.U32 R0, RZ, RZ, 0x2 ;  /* 0x00000002ff007424 */ /* 0x010fe200078e00ff */
[----:B-1----:R-:W-:Y:S02]  /*16320*/  MOV R3, 0x181f ;  /* 0x0000181f00037802 */ /* 0x002fe40000000f00 */
[----:B------:R-:W-:Y:S02]  /*16330*/  MOV R2, 0x16350 ;  /* 0x0001635000027802 */ /* 0x000fe40000000f00 */
[----:B--23--:R-:W-:Y:S05]  /*16340*/  CALL.REL.NOINC `($__internal_20_$__cuda_sm70_shflsync_idx_p) ;  /* 0x0000079000007944 */ /* 0x00cfea0003c00000 */
[----:B-1---5:R-:W-:Y:S05]  /*16350*/  BRA `(.L_x_1263) ;  /* 0xffffcbe000007947 */ /* 0x022fea000383ffff */
.L_x_1200:
[----:B------:R1:W-:Y:S01]  /*16360*/  STL [R1+0x4c], R5 ;  /* 0x00004c0501007387 */ /* 0x0003e20000100800 */
[----:B------:R-:W-:Y:S01]  /*16370*/  IMAD.MOV.U32 R0, RZ, RZ, 0x3 ;  /* 0x00000003ff007424 */ /* 0x000fe200078e00ff */
[----:B-1----:R-:W-:Y:S02]  /*16380*/  MOV R3, 0x181f ;  /* 0x0000181f00037802 */ /* 0x002fe40000000f00 */
        /* <DEDUP_REMOVED lines=9> */
.L_x_1202:
[----:B------:R1:W-:Y:S01]  /*16420*/  STL [R1+0x4c], R106 ;  /* 0x00004c6a01007387 */ /* 0x0003e20000100800 */
[----:B------:R-:W-:Y:S01]  /*16430*/  IMAD.MOV.U32 R0, RZ, RZ, RZ ;  /* 0x000000ffff007224 */ /* 0x000fe200078e00ff */
[----:B------:R-:W-:-:S02]  /*16440*/  MOV R3, 0x1f ;  /* 0x0000001f00037802 */ /* 0x000fc40000000f00 */
[----:B------:R-:W-:Y:S02]  /*16450*/  MOV R2, 0x16470 ;  /* 0x0001647000027802 */ /* 0x000fe40000000f00 */
[----:B-1----:R-:W-:Y:S05]  /*16460*/  CALL.REL.NOINC `($__internal_20_$__cuda_sm70_shflsync_idx_p) ;  /* 0x0000067000007944 */ /* 0x002fea0003c00000 */
[----:B------:R-:W-:Y:S01]  /*16470*/  MOV R9, R0 ;  /* 0x0000000000097202 */ /* 0x000fe20000000f00 */
[----:B-1---5:R-:W-:Y:S05]  /*16480*/  BRA `(.L_x_1265) ;  /* 0xffffcf6000007947 */ /* 0x022fea000383ffff */
.L_x_1203:
[----:B------:R3:W-:Y:S01]  /*16490*/  STL [R1+0x4c], R106 ;  /* 0x00004c6a01007387 */ /* 0x0007e20000100800 */
[----:B------:R-:W-:Y:S01]  /*164a0*/  IMAD.MOV.U32 R0, RZ, RZ, 0x1 ;  /* 0x00000001ff007424 */ /* 0x000fe200078e00ff */
[----:B------:R-:W-:Y:S02]  /*164b0*/  MOV R3, 0x1f ;  /* 0x0000001f00037802 */ /* 0x000fe40000000f00 */
[----:B------:R-:W-:Y:S02]  /*164c0*/  MOV R2, 0x164e0 ;  /* 0x000164e000027802 */ /* 0x000fe40000000f00 */
[----:B-123--:R-:W-:Y:S05]  /*164d0*/  CALL.REL.NOINC `($__internal_20_$__cuda_sm70_shflsync_idx_p) ;  /* 0x0000060000007944 */ /* 0x00efea0003c00000 */
[----:B------:R-:W-:Y:S01]  /*164e0*/  MOV R8, R0 ;  /* 0x0000000000087202 */ /* 0x000fe20000000f00 */
[----:B-1---5:R-:W-:Y:S05]  /*164f0*/  BRA `(.L_x_1266) ;  /* 0xffffcf1000007947 */ /* 0x022fea000383ffff */
.L_x_1204:
[----:B------:R-:W-:Y:S02]  /*16500*/  MOV R3, 0x1 ;  /* 0x0000000100037802 */ /* 0x000fe40000000f00 */
[----:B------:R-:W-:Y:S02]  /*16510*/  MOV R2, 0x16530 ;  /* 0x0001653000027802 */ /* 0x000fe40000000f00 */
[----:B-1234-:R-:W-:Y:S05]  /*16520*/  CALL.REL.NOINC `($__internal_21_$__cuda_sm70_shflsync_up_p) ;  /* 0x0000065000007944 */ /* 0x01efea0003c00000 */
[----:B------:R-:W-:Y:S05]  /*16530*/  BRA `(.L_x_1267) ;  /* 0xffffd00000007947 */ /* 0x000fea000383ffff */
.L_x_1205:
[----:B------:R-:W-:Y:S02]  /*16540*/  MOV R3, 0x2 ;  /* 0x0000000200037802 */ /* 0x000fe40000000f00 */
[----:B------:R-:W-:-:S02]  /*16550*/  MOV R2, 0x16570 ;  /* 0x0001657000027802 */ /* 0x000fc40000000f00 */
[----:B--2-4-:R-:W-:Y:S05]  /*16560*/  CALL.REL.NOINC `($__internal_21_$__cuda_sm70_shflsync_up_p) ;  /* 0x0000061000007944 */ /* 0x014fea0003c00000 */
        /* <DEDUP_REMOVED lines=23> */
.L_x_1209:
[----:B------:R-:W-:Y:S02]  /*166e0*/  MOV R3, 0x1 ;  /* 0x0000000100037802 */ /* 0x000fe40000000f00 */
[----:B------:R-:W-:Y:S02]  /*166f0*/  MOV R2, 0x16710 ;  /* 0x0001671000027802 */ /* 0x000fe40000000f00 */
[----:B------:R-:W-:Y:S05]  /*16700*/  CALL.REL.NOINC `($__internal_21_$__cuda_sm70_shflsync_up_p) ;  /* 0x0000047000007944 */ /* 0x000fea0003c00000 */
[----:B------:R-:W-:Y:S01]  /*16710*/  MOV R2, R4 ;  /* 0x0000000400027202 */ /* 0x000fe20000000f00 */
[----:B------:R-:W-:Y:S05]  /*16720*/  BRA `(.L_x_1269) ;  /* 0xffffd07000007947 */ /* 0x000fea000383ffff */
.L_x_1210:
        /* <DEDUP_REMOVED lines=26> */
.L_x_1212:
[----:B------:R-:W-:Y:S02]  /*168d0*/  SEL R0, RZ, 0x1, P0 ;  /* 0x00000001ff007807 */ /* 0x000fe40000000000 */
[----:B------:R-:W-:Y:S02]  /*168e0*/  MOV R2, 0x16900 ;  /* 0x0001690000027802 */ /* 0x000fe40000000f00 */
[----:B-1----:R-:W-:Y:S05]  /*168f0*/  CALL.REL.NOINC `($__internal_22_$__cuda_sm70_votesync_ballot) ;  /* 0x000002e000007944 */ /* 0x002fea0003c00000 */
[----:B------:R-:W-:Y:S01]  /*16900*/  MOV R10, R0 ;  /* 0x00000000000a7202 */ /* 0x000fe20000000f00 */
[----:B------:R-:W-:Y:S05]  /*16910*/  BRA `(.L_x_1271) ;  /* 0xffffd01000007947 */ /* 0x000fea000383ffff */
.L_x_1213:
[----:B------:R3:W-:Y:S01]  /*16920*/  STL [R1+0x4c], R6 ;  /* 0x00004c0601007387 */ /* 0x0007e20000100800 */
[----:B--2---:R-:W-:Y:S01]  /*16930*/  IMAD.MOV.U32 R0, RZ, RZ, R5 ;  /* 0x000000ffff007224 */ /* 0x004fe200078e0005 */
[----:B------:R-:W-:Y:S02]  /*16940*/  MOV R3, 0x1f ;  /* 0x0000001f00037802 */ /* 0x000fe40000000f00 */
[----:B------:R-:W-:Y:S02]  /*16950*/  MOV R2, 0x16970 ;  /* 0x0001697000027802 */ /* 0x000fe40000000f00 */
[----:B-1-3--:R-:W-:Y:S05]  /*16960*/  CALL.REL.NOINC `($__internal_20_$__cuda_sm70_shflsync_idx_p) ;  /* 0x0000017000007944 */ /* 0x00afea0003c00000 */
[----:B------:R2:W-:Y:S01]  /*16970*/  STL [R1+0x4c], R7 ;  /* 0x00004c0701007387 */ /* 0x0005e20000100800 */
[----:B------:R-:W-:Y:S01]  /*16980*/  IMAD.MOV.U32 R11, RZ, RZ, R0 ;  /* 0x000000ffff0b7224 */ /* 0x000fe200078e0000 */
[----:B-----5:R-:W-:Y:S01]  /*16990*/  MOV R0, R5 ;  /* 0x0000000500007202 */ /* 0x020fe20000000f00 */
[----:B------:R-:W-:Y:S01]  /*169a0*/  IMAD.MOV.U32 R3, RZ, RZ, 0x1f ;  /* 0x0000001fff037424 */ /* 0x000fe200078e00ff */
[----:B------:R-:W-:-:S02]  /*169b0*/  MOV R2, 0x169d0 ;  /* 0x000169d000027802 */ /* 0x000fc40000000f00 */
[----:B-12---:R-:W-:Y:S05]  /*169c0*/  CALL.REL.NOINC `($__internal_20_$__cuda_sm70_shflsync_idx_p) ;  /* 0x0000011000007944 */ /* 0x006fea0003c00000 */
[----:B------:R-:W-:Y:S01]  /*169d0*/  MOV R7, R0 ;  /* 0x0000000000077202 */ /* 0x000fe20000000f00 */
[----:B-1---5:R-:W-:Y:S05]  /*169e0*/  BRA `(.L_x_1272) ;  /* 0xffffcfb000007947 */ /* 0x022fea000383ffff */
.L_x_1216:
[----:B------:R3:W-:Y:S01]  /*169f0*/  STL [R1+0x4c], R4 ;  /* 0x00004c0401007387 */ /* 0x0007e20000100800 */
[----:B--2---:R-:W-:Y:S01]  /*16a00*/  IMAD.MOV.U32 R0, RZ, RZ, R5 ;  /* 0x000000ffff007224 */ /* 0x004fe200078e0005 */
[----:B------:R-:W-:-:S02]  /*16a10*/  MOV R3, 0x1f ;  /* 0x0000001f00037802 */ /* 0x000fc40000000f00 */
[----:B------:R-:W-:Y:S02]  /*16a20*/  MOV R2, 0x16a40 ;  /* 0x00016a4000027802 */ /* 0x000fe40000000f00 */
[----:B-1-34-:R-:W-:Y:S05]  /*16a30*/  CALL.REL.NOINC `($__internal_20_$__cuda_sm70_shflsync_idx_p) ;  /* 0x000000a000007944 */ /* 0x01afea0003c00000 */
[----:B------:R-:W-:Y:S01]  /*16a40*/  MOV R12, R0 ;  /* 0x00000000000c7202 */ /* 0x000fe20000000f00 */
[----:B-1---5:R-:W-:Y:S05]  /*16a50*/  BRA `(.L_x_1215) ;  /* 0xffffcfa000007947 */ /* 0x022fea000383ffff */
        .weak           $__internal_19_$__cuda_sm70_shflsync_bfly_p
        .type           $__internal_19_$__cuda_sm70_shflsync_bfly_p,@function
        .size           $__internal_19_$__cuda_sm70_shflsync_bfly_p,($__internal_20_$__cuda_sm70_shflsync_idx_p - $__internal_19_$__cuda_sm70_shflsync_bfly_p)
$__internal_19_$__cuda_sm70_shflsync_bfly_p:
[----:B------:R1:W-:Y:S01]  /*16a60*/  STL [R1+0x218], R5 ;  /* 0x0002180501007387 */ /* 0x0003e20000100800 */
[----:B------:R-:W-:Y:S02]  /*16a70*/  MOV R3, 0x1f ;  /* 0x0000001f00037802 */ /* 0x000fe40000000f00 */
[----:B-1----:R-:W-:-:S04]  /*16a80*/  MOV R5, 0xffffffff ;  /* 0xffffffff00057802 */ /* 0x002fc80000000f00 */
[----:B------:R-:W-:Y:S04]  /*16a90*/  WARPSYNC R5 ;  /* 0x0000000500007348 */ /* 0x000fe80003800000 */
[----:B------:R1:W2:Y:S04]  /*16aa0*/  SHFL.BFLY PT, R0, R4, R0, R3 ;  /* 0x0c00000004007389 */ /* 0x0002a800000e0003 */
[----:B-1----:R1:W5:Y:S01]  /*16ab0*/  LDL.LU R5, [R1+0x218] ;  /* 0x0002180001057983 */ /* 0x0023620000300800 */
[----:B------:R-:W-:-:S04]  /*16ac0*/  MOV R3, 0x0 ;  /* 0x0000000000037802 */ /* 0x000fc80000000f00 */
[----:B--2---:R-:W-:Y:S05]  /*16ad0*/  RET.REL.NODEC R2 `(_ZN7cutlass13device_kernelIN5flash19enable_sm80_to_sm89INS1_16FlashAttnFwdSm80INS1_25CollectiveMainloopFwdSm80ILi8ELi1ELb1EN4cute5tupleIJNS5_1CILi128EEENS7_ILi48EEENS7_ILi256EEEEEELi256ENS_6half_tEfNS_4arch4Sm80ELb1ELb0ELb1ELb1ELb1ELb0ELb1ELb1EEENS1_21CollectiveEpilogueFwdINS6_IJS8_SA_S9_EEENS6_IJNS7_ILi1EEESI_SI_EEESC_SE_Li256ELb1ELb1ELb1ELb0EEENS1_36VarlenDynamicPersistentTileSchedulerILi128ELi48ELi256ELi256ELb1ELb1ELb0ELb1ELb1ELb1EEEEEEEEEvNT_6ParamsE) ;  /* 0xfffe952002007950 */ /* 0x004fea0003c3ffff */
        .weak           $__internal_20_$__cuda_sm70_shflsync_idx_p
        .type           $__internal_20_$__cuda_sm70_shflsync_idx_p,@function
        .size           $__internal_20_$__cuda_sm70_shflsync_idx_p,($__internal_21_$__cuda_sm70_shflsync_up_p - $__internal_20_$__cuda_sm70_shflsync_idx_p)
$__internal_20_$__cuda_sm70_shflsync_idx_p:
[----:B------:R1:W-:Y:S04]  /*16ae0*/  STL [R1+0x21c], R5 ;  /* 0x00021c0501007387 */ /* 0x0003e80000100800 */
[----:B------:R2:W-:Y:S01]  /*16af0*/  STL [R1+0x218], R4 ;  /* 0x0002180401007387 */ /* 0x0005e20000100800 */
[----:B-1----:R-:W-:-:S03]  /*16b00*/  MOV R5, 0xffffffff ;  /* 0xffffffff00057802 */ /* 0x002fc60000000f00 */
[----:B--2---:R-:W2:Y:S01]  /*16b10*/  LDL.LU R4, [R1+0x4c] ;  /* 0x00004c0001047983 */ /* 0x004ea20000300800 */
[----:B------:R-:W-:Y:S04]  /*16b20*/  WARPSYNC R5 ;  /* 0x0000000500007348 */ /* 0x000fe80003800000 */
[----:B--2---:R1:W2:Y:S04]  /*16b30*/  SHFL.IDX PT, R0, R4, R0, R3 ;  /* 0x0000000004007389 */ /* 0x0042a800000e0003 */
[----:B-1----:R1:W5:Y:S04]  /*16b40*/  LDL.LU R5, [R1+0x21c] ;  /* 0x00021c0001057983 */ /* 0x0023680000300800 */
[----:B------:R1:W5:Y:S01]  /*16b50*/  LDL.LU R4, [R1+0x218] ;  /* 0x0002180001047983 */ /* 0x0003620000300800 */
[----:B------:R-:W-:-:S04]  /*16b60*/  MOV R3, 0x0 ;  /* 0x0000000000037802 */ /* 0x000fc80000000f00 */
[----:B--2---:R-:W-:Y:S05]  /*16b70*/  RET.REL.NODEC R2 `(_ZN7cutlass13device_kernelIN5flash19enable_sm80_to_sm89INS1_16FlashAttnFwdSm80INS1_25CollectiveMainloopFwdSm80ILi8ELi1ELb1EN4cute5tupleIJNS5_1CILi128EEENS7_ILi48EEENS7_ILi256EEEEEELi256ENS_6half_tEfNS_4arch4Sm80ELb1ELb0ELb1ELb1ELb1ELb0ELb1ELb1EEENS1_21CollectiveEpilogueFwdINS6_IJS8_SA_S9_EEENS6_IJNS7_ILi1EEESI_SI_EEESC_SE_Li256ELb1ELb1ELb1ELb0EEENS1_36VarlenDynamicPersistentTileSchedulerILi128ELi48ELi256ELi256ELb1ELb1ELb0ELb1ELb1ELb1EEEEEEEEEvNT_6ParamsE) ;  /* 0xfffe948002007950 */ /* 0x004fea0003c3ffff */
        .weak           $__internal_21_$__cuda_sm70_shflsync_up_p
        .type           $__internal_21_$__cuda_sm70_shflsync_up_p,@function
        .size           $__internal_21_$__cuda_sm70_shflsync_up_p,($__internal_22_$__cuda_sm70_votesync_ballot - $__internal_21_$__cuda_sm70_shflsync_up_p)
$__internal_21_$__cuda_sm70_shflsync_up_p:
[----:B------:R-:W-:Y:S02]  /*16b80*/  MOV R4, RZ ;  /* 0x000000ff00047202 */ /* 0x000fe40000000f00 */
[----:B------:R-:W-:-:S04]  /*16b90*/  MOV R10, 0xffffffff ;  /* 0xffffffff000a7802 */ /* 0x000fc80000000f00 */
[----:B------:R-:W-:Y:S04]  /*16ba0*/  WARPSYNC R10 ;  /* 0x0000000a00007348 */ /* 0x000fe80003800000 */
[----:B------:R1:W2:Y:S02]  /*16bb0*/  SHFL.UP PT, R4, R0, R3, R4 ;  /* 0x0400000300047389 */ /* 0x0002a400000e0004 */
[----:B-1----:R-:W-:-:S04]  /*16bc0*/  MOV R3, 0x0 ;  /* 0x0000000000037802 */ /* 0x002fc80000000f00 */
[----:B--2---:R-:W-:Y:S05]  /*16bd0*/  RET.REL.NODEC R2 `(_ZN7cutlass13device_kernelIN5flash19enable_sm80_to_sm89INS1_16FlashAttnFwdSm80INS1_25CollectiveMainloopFwdSm80ILi8ELi1ELb1EN4cute5tupleIJNS5_1CILi128EEENS7_ILi48EEENS7_ILi256EEEEEELi256ENS_6half_tEfNS_4arch4Sm80ELb1ELb0ELb1ELb1ELb1ELb0ELb1ELb1EEENS1_21CollectiveEpilogueFwdINS6_IJS8_SA_S9_EEENS6_IJNS7_ILi1EEESI_SI_EEESC_SE_Li256ELb1ELb1ELb1ELb0EEENS1_36VarlenDynamicPersistentTileSchedulerILi128ELi48ELi256ELi256ELb1ELb1ELb0ELb1ELb1ELb1EEEEEEEEEvNT_6ParamsE) ;  /* 0xfffe942002007950 */ /* 0x004fea0003c3ffff */
        .weak           $__internal_22_$__cuda_sm70_votesync_ballot
        .type           $__internal_22_$__cuda_sm70_votesync_ballot,@function
        .size           $__internal_22_$__cuda_sm70_votesync_ballot,(.L_x_3254 - $__internal_22_$__cuda_sm70_votesync_ballot)
$__internal_22_$__cuda_sm70_votesync_ballot:
[----:B------:R-:W-:Y:S01]  /*16be0*/  ISETP.NE.U32.AND P0, PT, R0, 0x1, PT ;  /* 0x000000010000780c */ /* 0x000fe20003f05070 */
[----:B------:R-:W-:-:S04]  /*16bf0*/  IMAD.MOV.U32 R3, RZ, RZ, -0x1 ;  /* 0xffffffffff037424 */ /* 0x000fc800078e00ff */
[----:B------:R-:W-:Y:S08]  /*16c00*/  WARPSYNC R3 ;  /* 0x0000000300007348 */ /* 0x000ff00003800000 */
[----:B------:R-:W-:-:S04]  /*16c10*/  VOTE.ANY R0, PT, !P0 ;  /* 0x0000000000007806 */ /* 0x000fc800040e0100 */
[----:B------:R-:W-:Y:S01]  /*16c20*/  LOP3.LUT R0, R0, R3, RZ, 0xc0, !PT ;  /* 0x0000000300007212 */ /* 0x000fe200078ec0ff */
[----:B------:R-:W-:-:S04]  /*16c30*/  IMAD.MOV.U32 R3, RZ, RZ, 0x0 ;  /* 0x00000000ff037424 */ /* 0x000fc800078e00ff */
[----:B------:R-:W-:Y:S05]  /*16c40*/  RET.REL.NODEC R2 `(_ZN7cutlass13device_kernelIN5flash19enable_sm80_to_sm89INS1_16FlashAttnFwdSm80INS1_25CollectiveMainloopFwdSm80ILi8ELi1ELb1EN4cute5tupleIJNS5_1CILi128EEENS7_ILi48EEENS7_ILi256EEEEEELi256ENS_6half_tEfNS_4arch4Sm80ELb1ELb0ELb1ELb1ELb1ELb0ELb1ELb1EEENS1_21CollectiveEpilogueFwdINS6_IJS8_SA_S9_EEENS6_IJNS7_ILi1EEESI_SI_EEESC_SE_Li256ELb1ELb1ELb1ELb0EEENS1_36VarlenDynamicPersistentTileSchedulerILi128ELi48ELi256ELi256ELb1ELb1ELb0ELb1ELb1ELb1EEEEEEEEEvNT_6ParamsE) ;  /* 0xfffe93b002007950 */ /* 0x000fea0003c3ffff */
.L_x_1273:
        /* <DEDUP_REMOVED lines=11> */
.L_x_3254:


//--------------------- .text._ZN7cutlass13device_kernelIN5flash19enable_sm80_to_sm89INS1_16FlashAttnFwdSm80INS1_25CollectiveMainloopFwdSm80ILi8ELi1ELb0EN4cute5tupleIJNS5_1CILi128EEENS7_ILi32EEENS7_ILi256EEEEEELi256ENS_6half_tEfNS_4arch4Sm80ELb1ELb0ELb1ELb1ELb1ELb1ELb1ELb1EEENS1_21CollectiveEpilogueFwdINS6_IJS8_SA_S9_EEENS6_IJNS7_ILi1EEESI_SI_EEESC_SE_Li256ELb1ELb1ELb1ELb0EEENS1_36VarlenDynamicPersistentTileSchedulerILi128ELi32ELi256ELi256ELb1ELb1ELb0ELb1ELb1ELb1EEEEEEEEEvNT_6ParamsE --------------------------
	.section	.text._ZN7cutlass13device_kernelIN5flash19enable_sm80_to_sm89INS1_16FlashAttnFwdSm80INS1_25CollectiveMainloopFwdSm80ILi8ELi1ELb0EN4cute5tupleIJNS5_1CILi128EEENS7_ILi32EEENS7_ILi256EEEEEELi256ENS_6half_tEfNS_4arch4Sm80ELb1ELb0ELb1ELb1ELb1ELb1ELb1ELb1EEENS1_21CollectiveEpilogueFwdINS6_IJS8_SA_S9_EEENS6_IJNS7_ILi1EEESI_SI_EEESC_SE_Li256ELb1ELb1ELb1ELb0EEENS1_36VarlenDynamicPersistentTileSchedulerILi128ELi32ELi256ELi256ELb1ELb1ELb0ELb1ELb1ELb1EEEEEEEEEvNT_6ParamsE,"ax",@progbits
	.sectioninfo	@"SHI_REGISTERS=255"
	.align	128
.text._ZN7cutlass13device_kernelIN5flash19enable_sm80_to_sm89INS1_16FlashAttnFwdSm80INS1_25CollectiveMainloopFwdSm80ILi8ELi1ELb0EN4cute5tupleIJNS5_1CILi128EEENS7_ILi32EEENS7_ILi256EEEEEELi256ENS_6half_tEfNS_4arch4Sm80ELb1ELb0ELb1ELb1ELb1ELb1ELb1ELb1EEENS1_21CollectiveEpilogueFwdINS6_IJS8_SA_S9_EEENS6_IJNS7_ILi1EEESI_SI_EEESC_SE_Li256ELb1ELb1ELb1ELb0EEENS1_36VarlenDynamicPersistentTileSchedulerILi128ELi32ELi256ELi256ELb1ELb1ELb0ELb1ELb1ELb1EEEEEEEEEvNT_6ParamsE:
        .type           _ZN7cutlass13device_kernelIN5flash19enable_sm80_to_sm89INS1_16FlashAttnFwdSm80INS1_25CollectiveMainloopFwdSm80ILi8ELi1ELb0EN4cute5tupleIJNS5_1CILi128EEENS7_ILi32EEENS7_ILi256EEEEEELi256ENS_6half_tEfNS_4arch4Sm80ELb1ELb0ELb1ELb1ELb1ELb1ELb1ELb1EEENS1_21CollectiveEpilogueFwdINS6_IJS8_SA_S9_EEENS6_IJNS7_ILi1EEESI_SI_EEESC_SE_Li256ELb1ELb1ELb1ELb0EEENS1_36VarlenDynamicPersistentTileSchedulerILi128ELi32ELi256ELi256ELb1ELb1ELb0ELb1ELb1ELb1EEEEEEEEEvNT_6ParamsE,@function
        .size           _ZN7cutlass13device_kernelIN5flash19enable_sm80_to_sm89INS1_16FlashAttnFwdSm80INS1_25CollectiveMainloopFwdSm80ILi8ELi1ELb0EN4cute5tupleIJNS5_1CILi128EEENS7_ILi32EEENS7_ILi256EEEEEELi256ENS_6half_tEfNS_4arch4Sm80ELb1ELb0ELb1ELb1ELb1ELb1ELb1ELb1EEENS1_21CollectiveEpilogueFwdINS6_IJS8_SA_S9_EEENS6_IJNS7_ILi1EEESI_SI_EEESC_SE_Li256ELb1ELb1ELb1ELb0EEENS1_36VarlenDynamicPersistentTileSchedulerILi128ELi32ELi256ELi256ELb1ELb1ELb0ELb1ELb1ELb1EEEEEEEEEvNT_6ParamsE,(.L_x_3259 - _ZN7cutlass13device_kernelIN5flash19enable_sm80_to_sm89INS1_16FlashAttnFwdSm80INS1_25CollectiveMainloopFwdSm80ILi8ELi1ELb0EN4cute5tupleIJNS5_1CILi128EEENS7_ILi32EEENS7_ILi256EEEEEELi256ENS_6half_tEfNS_4arch4Sm80ELb1ELb0ELb1ELb1ELb1ELb1ELb1ELb1EEENS1_21CollectiveEpilogueFwdINS6_IJS8_SA_S9_EEENS6_IJNS7_ILi1EEESI_SI_EEESC_SE_Li256ELb1ELb1ELb1ELb0EEENS1_36VarlenDynamicPersistentTileSchedulerILi128ELi32ELi256ELi256ELb1ELb1ELb0ELb1ELb1ELb1EEEEEEEEEvNT_6ParamsE)
        .other          _ZN7cutlass13device_kernelIN5flash19enable_sm80_to_sm89INS1_16FlashAttnFwdSm80INS1_25CollectiveMainloopFwdSm80ILi8ELi1ELb0EN4cute5tupleIJNS5_1CILi128EEENS7_ILi32EEENS7_ILi256EEEEEELi256ENS_6half_tEfNS_4arch4Sm80ELb1ELb0ELb1ELb1ELb1ELb1ELb1ELb1EEENS1_21CollectiveEpilogueFwdINS6_IJS8_SA_S9_EEENS6_IJNS7_ILi1EEESI_SI_EEESC_SE_Li256ELb1ELb1ELb1ELb0EEENS1_36VarlenDynamicPersistentTileSchedulerILi128ELi32ELi256ELi256ELb1ELb1ELb0ELb1ELb1ELb1EEEEEEEEEvNT_6ParamsE,@"STO_CUDA_ENTRY STV_DEFAULT"
_ZN7cutlass13device_kernelIN5flash19enable_sm80_to_sm89INS1_16FlashAttnFwdSm80INS1_25CollectiveMainloopFwdSm80ILi8ELi1ELb0EN4cute5tupleIJNS5_1CILi128EEENS7_ILi32EEENS7_ILi256EEEEEELi256ENS_6half_tEfNS_4arch4Sm80ELb1ELb0ELb1ELb1ELb1ELb1ELb1ELb1EEENS1_21CollectiveEpilogueFwdINS6_IJS8_SA_S9_EEENS6_IJNS7_ILi1EEESI_SI_EEESC_SE_Li256ELb1ELb1ELb1ELb0EEENS1_36VarlenDynamicPersistentTileSchedulerILi128ELi32ELi256ELi256ELb1ELb1ELb0ELb1ELb1ELb1EEEEEEEEEvNT_6ParamsE:
        /* <DEDUP_REMOVED lines=52> */
.L_x_1279:
        /* <DEDUP_REMOVED lines=16> */
.L_x_1482:
        /* <DEDUP_REMOVED lines=16> */
.L_x_1483:
[----:B---3--:R-:W-:-:S05]  /*0540*/  IMAD R0, R0, c[0x0][0x538], RZ ;  /* 0x00014e0000007a24 */ /* 0x008fca00078e02ff */
[----:B------:R-:W-:-:S04]  /*0550*/  IADD3 R6, R0, R6, RZ ;  /* 0x0000000600067210 */ /* 0x000fc80007ffe0ff */
[----:B------:R-:W-:-:S13]  /*0560*/  ISETP.GT.AND P0, PT, R6, UR4, PT ;  /* 0x0000000406007c0c */ /* 0x000fda000bf04270 */
[----:B-12---:R-:W-:Y:S05]  /*0570*/  @!P0 BRA `(.L_x_1279) ;  /* 0xfffffdc000008947 */ /* 0x006fea000383ffff */
.L_x_1275:
[----:B------:R-:W-:-:S05]  /*0580*/  IADD3 R11, -R0, R6, RZ ;  /* 0x00000006000b7210 */ /* 0x000fca0007ffe1ff */
[----:B------:R-:W-:-:S05]  /*0590*/  IMAD R0, R4, c[0x0][0x538], R11 ;  /* 0x00014e0004007a24 */ /* 0x000fca00078e020b */
[----:B------:R-:W-:Y:S01]  /*05a0*/  ISETP.GT.AND P0, PT, R0, UR4, PT ;  /* 0x0000000400007c0c */ /* 0x000fe2000bf04270 */
[----:B------:R-:W-:-:S12]  /*05b0*/  BRA.DIV ~URZ, `(.L_x_1280) ;  /* 0x0001c8b27f007947 */ /* 0x000fd8000b800000 */
[----:B------:R-:W-:-:S04]  /*05c0*/  VOTE.ANY R10, PT, !P0 ;  /* 0x00000000000a7806 */ /* 0x000fc800040e0100 */
.L_x_1484:
[----:B------:R-:W1:Y:S02]  /*05d0*/  POPC R5, R10 ;  /* 0x0000000a00057309 */ /* 0x000e640000000000 */
[----:B-12---:R-:W-:Y:S01]  /*05e0*/  IADD3 R235, R5, R7, RZ ;  /* 0x0000000705eb7210 */ /* 0x006fe20007ffe0ff */
[----:B------:R-:W-:Y:S05]  /*05f0*/  BRA.DIV ~URZ, `(.L_x_1281) ;  /* 0x0001c8c27f007947 */ /* 0x000fea000b800000 */
[----:B------:R1:W2:Y:S01]  /*0600*/  SHFL.IDX PT, R12, R9, R5, 0x1f ;  /* 0x00001f05090c7589 */ /* 0x0002a200000e0000 */
[----:B------:R-:W-:-:S03]  /*0610*/  MOV R6, RZ ;  /* 0x000000ff00067202 */ /* 0x000fc60000000f00 */
[----:B------:R1:W3:Y:S04]  /*0620*/  SHFL.IDX PT, R9, R8, R5, 0x1f ;  /* 0x00001f0508097589 */ /* 0x0002e800000e0000 */
.L_x_1485:
[----:B------:R-:W-:Y:S01]  /*0630*/  ISETP.NE.AND P0, PT, R10, RZ, PT ;  /* 0x000000ff0a00720c */ /* 0x000fe20003f05270 */
[----:B------:R-:W-:-:S12]  /*0640*/  BSSY B0, `(.L_x_1282) ;  /* 0x0000005000007945 */ /* 0x000fd80003800000 */
[----:B------:R-:W-:Y:S05]  /*0650*/  @!P0 BRA `(.L_x_1283) ;  /* 0x0000003000008947 */ /* 0x000fea0003800000 */
[----:B------:R-:W-:Y:S01]  /*0660*/  IADD3 R2, R5, -0x1, RZ ;  /* 0xffffffff05027810 */ /* 0x000fe20007ffe0ff */
[----:B------:R-:W-:Y:S05]  /*0670*/  BRA.DIV ~URZ, `(.L_x_1284) ;  /* 0x0001c9227f007947 */ /* 0x000fea000b800000 */
[----:B------:R4:W1:Y:S02]  /*0680*/  SHFL.IDX PT, R6, R4, R2, 0x1f ;  /* 0x00001f0204067589 */ /* 0x00086400000e0000 */
.L_x_1283:
[----:B------:R-:W-:Y:S05]  /*0690*/  BSYNC B0 ;  /* 0x0000000000007941 */ /* 0x000fea0003800000 */
.L_x_1282:
        /* <DEDUP_REMOVED lines=67> */
.L_x_1286:
        /* <DEDUP_REMOVED lines=68> */
.L_x_1287:
[----:B------:R-:W-:Y:S05]  /*0f10*/  BSYNC B0 ;  /* 0x0000000000007941 */ /* 0x000fea0003800000 */
.L_x_1285:
[----:B------:R-:W-:-:S04]  /*0f20*/  LOP3.LUT R0, RZ, R0, RZ, 0x33, !PT ;  /* 0x00000000ff007212 */ /* 0x000fc800078e33ff */
[----:B------:R-:W-:Y:S01]  /*0f30*/  IADD3 R233, R0, R12, RZ ;  /* 0x0000000c00e97210 */ /* 0x000fe20007ffe0ff */
[----:B------:R-:W-:Y:S05]  /*0f40*/  BRA `(.L_x_1288) ;  /* 0x0000004000007947 */ /* 0x000fea0003800000 */
.L_x_1276:
[----:B--2---:R-:W-:Y:S01]  /*0f50*/  IMAD.MOV.U32 R233, RZ, RZ, RZ ;  /* 0x000000ffffe97224 */ /* 0x004fe200078e00ff */
[----:B------:R-:W-:Y:S01]  /*0f60*/  MOV R234, RZ ;  /* 0x000000ff00ea7202 */ /* 0x000fe20000000f00 */
[----:B------:R-:W-:Y:S01]  /*0f70*/  IMAD.U32 R232, RZ, RZ, UR4 ;  /* 0x00000004ffe87e24 */ /* 0x000fe2000f8e00ff */
[----:B------:R-:W-:Y:S02]  /*0f80*/  MOV R235, c[0x0][0x53c] ;  /* 0x00014f0000eb7a02 */ /* 0x000fe40000000f00 */
.L_x_1288:
[----:B------:R-:W-:Y:S01]  /*0f90*/  ISETP.NE.AND P0, PT, R13, RZ, PT ;  /* 0x000000ff0d00720c */ /* 0x000fe20003f05270 */
[----:B------:R-:W-:-:S12]  /*0fa0*/  WARPSYNC 0xffffffff ;  /* 0xffffffff00007948 */ /* 0x000fd80003800000 */
[----:B------:R1:W-:Y:S04]  /*0fb0*/  @!P0 STS.128 [0x20080], R232 ;  /* 0x020080e8ff008388 */ /* 0x0003e80000000c00 */
[----:B------:R-:W-:Y:S06]  /*0fc0*/  BAR.ARV 0x5, 0x100 ;  /* 0x0144000000007b1d */ /* 0x000fec0000002000 */
.L_x_1274:
        /* <DEDUP_REMOVED lines=140> */
[----:B------:R1:W-:Y:S01]  /*1890*/  STL [R1+0x3c], R8 ;  /* 0x00003c0801007387 */ /* 0x0003e20000100800 */
[----:B------:R-:W-:-:S02]  /*18a0*/  SHF.R.S32.HI R2, RZ, 0x1f, R157 ;  /* 0x0000001fff027819 */ /* 0x000fc4000001149d */
[CC--:B------:R-:W-:Y:S01]  /*18b0*/  IADD3 R3, R11.reuse, R9.reuse, R12 ;  /* 0x000000090b037210 */ /* 0x0c0fe20007ffe00c */
[----:B------:R-:W-:Y:S01]  /*18c0*/  STL [R1+0x8], R17 ;  /* 0x0000081101007387 */ /* 0x000fe20000100800 */
[----:B------:R-:W-:Y:S01]  /*18d0*/  LOP3.LUT R4, R11, R9, RZ, 0xfc, !PT ;  /* 0x000000090b047212 */ /* 0x000fe200078efcff */
[----:B------:R-:W-:Y:S01]  /*18e0*/  IMAD.MOV.U32 R12, RZ, RZ, 0x20 ;  /* 0x00000020ff0c7424 */ /* 0x000fe200078e00ff */
[--C-:B------:R-:W-:Y:S01]  /*18f0*/  LOP3.LUT R11, R29, 0x38, R132.reuse, 0xf8, !PT ;  /* 0x000000381d0b7812 */ /* 0x100fe200078ef884 */
[----:B------:R-:W-:Y:S01]  /*1900*/  STL [R1+0x4], R7 ;  /* 0x0000040701007387 */ /* 0x000fe20000100800 */
[--C-:B------:R-:W-:Y:S02]  /*1910*/  LOP3.LUT R10, R28, 0x38, R132.reuse, 0xf8, !PT ;  /* 0x000000381c0a7812 */ /* 0x100fe400078ef884 */
[----:B------:R-:W-:Y:S01]  /*1920*/  LOP3.LUT R9, R27, 0x38, R132, 0xf8, !PT ;  /* 0x000000381b097812 */ /* 0x000fe200078ef884 */
[----:B------:R2:W-:Y:S01]  /*1930*/  STL [R1], R2 ;  /* 0x0000000201007387 */ /* 0x0005e20000100800 */
[----:B------:R-:W-:-:S02]  /*1940*/  LOP3.LUT R11, R23, R11, R24, 0xf6, !PT ;  /* 0x0000000b170b7212 */ /* 0x000fc400078ef618 */
[----:B------:R-:W-:Y:S02]  /*1950*/  LOP3.LUT R10, R21, R10, R22, 0xf6, !PT ;  /* 0x0000000a150a7212 */ /* 0x000fe400078ef616 */
[----:B------:R-:W-:Y:S02]  /*1960*/  LOP3.LUT R9, R19, R9, R20, 0xf6, !PT ;  /* 0x0000000913097212 */ /* 0x000fe400078ef614 */
[----:B------:R-:W-:Y:S02]  /*1970*/  LEA R177, R0, 0xc080, 0x1 ;  /* 0x0000c08000b17811 */ /* 0x000fe400078e08ff */
[----:B------:R-:W-:Y:S02]  /*1980*/  SHF.R.S32.HI R0, RZ, 0x3, R5 ;  /* 0x00000003ff007819 */ /* 0x000fe40000011405 */
[----:B------:R-:W-:Y:S02]  /*1990*/  LEA R11, R11, 0x10080, 0x1 ;  /* 0x000100800b0b7811 */ /* 0x000fe400078e08ff */
[----:B-1----:R-:W-:Y:S01]  /*19a0*/  LOP3.LUT R8, R8, R226, RZ, 0xfc, !PT ;  /* 0x000000e208087212 */ /* 0x002fe200078efcff */
[----:B------:R-:W-:Y:S01]  /*19b0*/  STL [R1+0xc], R0 ;  /* 0x00000c0001007387 */ /* 0x000fe20000100800 */
[----:B------:R-:W-:-:S02]  /*19c0*/  LOP3.LUT R201, R5, 0xfffffff8, RZ, 0xc0, !PT ;  /* 0xfffffff805c97812 */ /* 0x000fc400078ec0ff */
[----:B------:R-:W-:Y:S01]  /*19d0*/  LEA R5, R9, 0x10080, 0x1 ;  /* 0x0001008009057811 */ /* 0x000fe200078e08ff */
[----:B------:R-:W-:Y:S01]  /*19e0*/  IMAD.SHL.U32 R214, R8, 0x2, RZ ;  /* 0x0000000208d67824 */ /* 0x000fe200078e00ff */
[----:B------:R-:W-:Y:S01]  /*19f0*/  LEA R8, R10, 0x10080, 0x1 ;  /* 0x000100800a087811 */ /* 0x000fe200078e08ff */
[----:B------:R-:W-:Y:S01]  /*1a00*/  STL [R1+0x34], R11 ;  /* 0x0000340b01007387 */ /* 0x000fe20000100800 */
[----:B------:R-:W-:Y:S02]  /*1a10*/  LEA R182, R3, 0x10080, 0x1 ;  /* 0x0001008003b67811 */ /* 0x000fe400078e08ff */
[----:B------:R-:W-:Y:S01]  /*1a20*/  LEA R178, R4, 0x8080, 0x1 ;  /* 0x0000808004b27811 */ /* 0x000fe200078e08ff */
[----:B------:R-:W-:Y:S01]  /*1a30*/  STL [R1+0x30], R8 ;  /* 0x0000300801007387 */ /* 0x000fe20000100800 */
[----:B--2---:R-:W-:Y:S01]  /*1a40*/  IMAD.IADD R2, R26, 0x1, -R6 ;  /* 0x000000011a027824 */ /* 0x004fe200078e0a06 */
[----:B------:R-:W-:Y:S02]  /*1a50*/  SEL R6, R12, 0xffffffe0, !P1 ;  /* 0xffffffe00c067807 */ /* 0x000fe40004800000 */
[----:B------:R1:W-:Y:S01]  /*1a60*/  STL [R1+0x2c], R5 ;  /* 0x00002c0501007387 */ /* 0x0003e20000100800 */
[----:B------:R-:W-:Y:S01]  /*1a70*/  IMAD.SHL.U32 R229, R2, 0x2, RZ ;  /* 0x0000000202e57824 */ /* 0x000fe200078e00ff */
[----:B------:R-:W-:Y:S01]  /*1a80*/  SEL R2, R12, 0xffffffe0, !P4 ;  /* 0xffffffe00c027807 */ /* 0x000fe20006000000 */
[----:B------:R-:W-:Y:S01]  /*1a90*/  IMAD.IADD R242, R239, 0x1, R6 ;  /* 0x00000001eff27824 */ /* 0x000fe200078e0206 */
[----:B------:R-:W-:Y:S01]  /*1aa0*/  SEL R7, R18, 0xffffffc0, !P2 ;  /* 0xffffffc012077807 */ /* 0x000fe20005000000 */
[----:B------:R-:W-:Y:S01]  /*1ab0*/  IMAD.IADD R241, R6, 0x1, R240 ;  /* 0x0000000106f17824 */ /* 0x000fe200078e02f0 */
[C---:B------:R-:W-:Y:S01]  /*1ac0*/  IADD3 R36, R229.reuse, 0x10, RZ ;  /* 0x00000010e5247810 */ /* 0x040fe20007ffe0ff */
[----:B------:R-:W-:Y:S01]  /*1ad0*/  IMAD.IADD R183, R182, 0x1, R2 ;  /* 0x00000001b6b77824 */ /* 0x000fe200078e0202 */
[C---:B------:R-:W-:Y:S01]  /*1ae0*/  IADD3 R248, R229.reuse, 0x28, RZ ;  /* 0x00000028e5f87810 */ /* 0x040fe20007ffe0ff */
[----:B------:R-:W-:Y:S01]  /*1af0*/  IMAD.IADD R179, R2, 0x1, R178 ;  /* 0x0000000102b37824 */ /* 0x000fe200078e02b2 */
[----:B------:R-:W-:Y:S01]  /*1b00*/  IADD3 R32, R229, 0x40, RZ ;  /* 0x00000040e5207810 */ /* 0x000fe20007ffe0ff */
[--C-:B------:R-:W-:Y:S01]  /*1b10*/  IMAD.IADD R246, R239, 0x1, R7.reuse ;  /* 0x00000001eff67824 */ /* 0x100fe200078e0207 */
[----:B------:R-:W-:Y:S01]  /*1b20*/  IADD3 R29, R229, 0x58, RZ ;  /* 0x00000058e51d7810 */ /* 0x000fe20007ffe0ff */
[----:B------:R-:W-:Y:S01]  /*1b30*/  IMAD.IADD R245, R7, 0x1, R242 ;  /* 0x0000000107f57824 */ /* 0x000fe200078e02f2 */
[----:B------:R-:W-:Y:S01]  /*1b40*/  IADD3 R26, R229, 0x70, RZ ;  /* 0x00000070e51a7810 */ /* 0x000fe20007ffe0ff */
[----:B------:R-:W-:Y:S01]  /*1b50*/  IMAD.IADD R244, R7, 0x1, R240 ;  /* 0x0000000107f47824 */ /* 0x000fe200078e02f0 */
[----:B------:R-:W-:Y:S01]  /*1b60*/  SHF.R.S32.HI R9, RZ, 0x1f, R36 ;  /* 0x0000001fff097819 */ /* 0x000fe20000011424 */
[----:B------:R-:W-:Y:S01]  /*1b70*/  IMAD.IADD R243, R241, 0x1, R7 ;  /* 0x00000001f1f37824 */ /* 0x000fe200078e0207 */
[----:B------:R-:W-:-:S02]  /*1b80*/  IADD3 R23, R229, 0x88, RZ ;  /* 0x00000088e5177810 */ /* 0x000fc40007ffe0ff */
[C---:B------:R-:W-:Y:S02]  /*1b90*/  IADD3 R250, R229.reuse, 0xf8, RZ ;  /* 0x000000f8e5fa7810 */ /* 0x040fe40007ffe0ff */
[----:B------:R-:W-:Y:S02]  /*1ba0*/  SHF.R.S32.HI R9, RZ, 0x1f, R248 ;  /* 0x0000001fff097819 */ /* 0x000fe400000114f8 */
[C---:B------:R-:W-:Y:S02]  /*1bb0*/  IADD3 R20, R229.reuse, 0xa0, RZ ;  /* 0x000000a0e5147810 */ /* 0x040fe40007ffe0ff */
[C---:B-1----:R-:W-:Y:S02]  /*1bc0*/  IADD3 R5, R229.reuse, 0xe0, RZ ;  /* 0x000000e0e5057810 */ /* 0x042fe40007ffe0ff */
[----:B------:R-:W-:Y:S02]  /*1bd0*/  SHF.R.S32.HI R9, RZ, 0x1f, R32 ;  /* 0x0000001fff097819 */ /* 0x000fe40000011420 */
[----:B------:R-:W-:-:S02]  /*1be0*/  IADD3 R17, R229, 0xb8, RZ ;  /* 0x000000b8e5117810 */ /* 0x000fc40007ffe0ff */
[----:B------:R-:W-:Y:S02]  /*1bf0*/  SHF.R.S32.HI R9, RZ, 0x1f, R29 ;  /* 0x0000001fff097819 */ /* 0x000fe4000001141d */
[C---:B------:R-:W-:Y:S02]  /*1c00*/  IADD3 R10, R229.reuse, 0xd0, RZ ;  /* 0x000000d0e50a7810 */ /* 0x040fe40007ffe0ff */
[----:B------:R-:W-:Y:S02]  /*1c10*/  SHF.R.S32.HI R9, RZ, 0x1f, R26 ;  /* 0x0000001fff097819 */ /* 0x000fe4000001141a */
[----:B------:R-:W-:Y:S02]  /*1c20*/  SHF.R.S32.HI R5, RZ, 0x1f, R5 ;  /* 0x0000001fff057819 */ /* 0x000fe40000011405 */
[C---:B------:R-:W-:Y:S02]  /*1c30*/  IADD3 R8, R229.reuse, 0xd8, RZ ;  /* 0x000000d8e5087810 */ /* 0x040fe40007ffe0ff */
[----:B------:R-:W-:-:S02]  /*1c40*/  IADD3 R252, R229, 0xe8, RZ ;  /* 0x000000e8e5fc7810 */ /* 0x000fc40007ffe0ff */
[----:B------:R-:W-:Y:S02]  /*1c50*/  SHF.R.S32.HI R9, RZ, 0x1f, R23 ;  /* 0x0000001fff097819 */ /* 0x000fe40000011417 */
[----:B------:R-:W-:Y:S02]  /*1c60*/  SHF.R.S32.HI R5, RZ, 0x1f, R250 ;  /* 0x0000001fff057819 */ /* 0x000fe400000114fa */
[----:B------:R-:W-:Y:S02]  /*1c70*/  IADD3 R251, R229, 0xf0, RZ ;  /* 0x000000f0e5fb7810 */ /* 0x000fe40007ffe0ff */
[----:B------:R-:W-:Y:S02]  /*1c80*/  SHF.R.S32.HI R9, RZ, 0x1f, R20 ;  /* 0x0000001fff097819 */ /* 0x000fe40000011414 */
[----:B------:R-:W-:Y:S02]  /*1c90*/  LEA R5, R16, 0x10080, 0x1 ;  /* 0x0001008010057811 */ /* 0x000fe400078e08ff */
[----:B------:R-:W-:-:S02]  /*1ca0*/  SHF.R.S32.HI R9, RZ, 0x1f, R17 ;  /* 0x0000001fff097819 */ /* 0x000fc40000011411 */
[----:B------:R-:W-:Y:S01]  /*1cb0*/  SHF.R.S32.HI R9, RZ, 0x1f, R10 ;  /* 0x0000001fff097819 */ /* 0x000fe2000001140a */
[----:B------:R1:W-:Y:S01]  /*1cc0*/  STL [R1+0x28], R5 ;  /* 0x0000280501007387 */ /* 0x0003e20000100800 */
[----:B------:R-:W-:Y:S02]  /*1cd0*/  SHF.R.S32.HI R8, RZ, 0x1f, R8 ;  /* 0x0000001fff087819 */ /* 0x000fe40000011408 */
[----:B------:R-:W-:Y:S02]  /*1ce0*/  SHF.R.S32.HI R9, RZ, 0x1f, R252 ;  /* 0x0000001fff097819 */ /* 0x000fe400000114fc */
[----:B------:R-:W-:Y:S02]  /*1cf0*/  SHF.R.S32.HI R8, RZ, 0x1f, R251 ;  /* 0x0000001fff087819 */ /* 0x000fe400000114fb */
[----:B------:R-:W-:Y:S02]  /*1d00*/  LEA R9, R15, 0x10080, 0x1 ;  /* 0x000100800f097811 */ /* 0x000fe400078e08ff */
[----:B------:R-:W-:-:S02]  /*1d10*/  LEA R8, R14, 0x10080, 0x1 ;  /* 0x000100800e087811 */ /* 0x000fc400078e08ff */
[----:B------:R-:W-:Y:S01]  /*1d20*/  SEL R0, R18, 0xffffffc0, !P3 ;  /* 0xffffffc012007807 */ /* 0x000fe20005800000 */
[----:B------:R2:W-:Y:S01]  /*1d30*/  STL [R1+0x24], R9 ;  /* 0x0000240901007387 */ /* 0x0005e20000100800 */
[C---:B------:R-:W-:Y:S02]  /*1d40*/  IADD3 R35, R229.reuse, 0x18, RZ ;  /* 0x00000018e5237810 */ /* 0x040fe40007ffe0ff */
[C---:B------:R-:W-:Y:S01]  /*1d50*/  IADD3 R197, R132.reuse, 0x80, RZ ;  /* 0x0000008084c57810 */ /* 0x040fe20007ffe0ff */
[----:B------:R2:W-:Y:S01]  /*1d60*/  STL [R1+0x20], R8 ;  /* 0x0000200801007387 */ /* 0x0005e20000100800 */
[----:B------:R-:W-:Y:S01]  /*1d70*/  IADD3 R198, R132, 0xc0, RZ ;  /* 0x000000c084c67810 */ /* 0x000fe20007ffe0ff */
[----:B------:R-:W-:Y:S01]  /*1d80*/  IMAD.IADD R185, R182, 0x1, R0 ;  /* 0x00000001b6b97824 */ /* 0x000fe200078e0200 */
[C---:B------:R-:W-:Y:S01]  /*1d90*/  IADD3 R37, R229.reuse, 0x8, RZ ;  /* 0x00000008e5257810 */ /* 0x040fe20007ffe0ff */
[C---:B------:R-:W-:Y:S01]  /*1da0*/  IMAD.IADD R181, R0.reuse, 0x1, R178 ;  /* 0x0000000100b57824 */ /* 0x040fe200078e02b2 */
[----:B------:R-:W-:Y:S01]  /*1db0*/  IADD3 R249, R229, 0x20, RZ ;  /* 0x00000020e5f97810 */ /* 0x000fe20007ffe0ff */
[----:B------:R-:W-:Y:S01]  /*1dc0*/  IMAD.IADD R184, R183, 0x1, R0 ;  /* 0x00000001b7b87824 */ /* 0x000fe200078e0200 */
[----:B------:R-:W-:Y:S01]  /*1dd0*/  IADD3 R34, R229, 0x30, RZ ;  /* 0x00000030e5227810 */ /* 0x000fe20007ffe0ff */
[----:B------:R-:W-:Y:S01]  /*1de0*/  IMAD.IADD R180, R0, 0x1, R179 ;  /* 0x0000000100b47824 */ /* 0x000fe200078e02b3 */
[----:B-1----:R-:W-:-:S02]  /*1df0*/  LEA R5, R13, 0x10080, 0x1 ;  /* 0x000100800d057811 */ /* 0x002fc400078e08ff */
[C---:B------:R-:W-:Y:S02]  /*1e00*/  IADD3 R33, R229.reuse, 0x38, RZ ;  /* 0x00000038e5217810 */ /* 0x040fe40007ffe0ff */
[C---:B------:R-:W-:Y:S01]  /*1e10*/  IADD3 R31, R229.reuse, 0x48, RZ ;  /* 0x00000048e51f7810 */ /* 0x040fe20007ffe0ff */
[----:B------:R2:W-:Y:S01]  /*1e20*/  STL [R1+0x1c], R5 ;  /* 0x00001c0501007387 */ /* 0x0005e20000100800 */
        /* <DEDUP_REMOVED lines=10> */
[----:B------:R-:W-:Y:S02]  /*1ed0*/  IADD3 R11, R229, 0xc8, RZ ;  /* 0x000000c8e50b7810 */ /* 0x000fe40007ffe0ff */
        /* <DEDUP_REMOVED lines=21> */
[----:B--2---:R-:W-:Y:S02]  /*2030*/  SHF.R.S32.HI R11, RZ, 0x1f, R11 ;  /* 0x0000001fff0b7819 */ /* 0x004fe4000001140b */
.L_x_1481:
        /* <DEDUP_REMOVED lines=14> */
[----:B------:R-:W-:Y:S01]  /*2120*/  IMAD.MOV.U32 R110, RZ, RZ, RZ ;  /* 0x000000ffff6e7224 */ /* 0x000fe200078e00ff */
[----:B------:R-:W-:Y:S01]  /*2130*/  CS2R R12, SRZ ;  /* 0x00000000000c7805 */ /* 0x000fe2000001ff00 */
        /* <DEDUP_REMOVED lines=25> */
.L_x_1289:
[----:B------:R-:W-:-:S04]  /*22d0*/  ISETP.NE.U32.AND P0, PT, RZ, c[0x0][0x368], PT ;  /* 0x0000da00ff007a0c */ /* 0x000fc80003f05070 */
[----:B------:R-:W-:-:S13]  /*22e0*/  ISETP.NE.AND.EX P0, PT, RZ, c[0x0][0x36c], PT, P0 ;  /* 0x0000db00ff007a0c */ /* 0x000fda0003f05300 */
[----:B------:R-:W-:Y:S05]  /*22f0*/  @!P0 BRA `(.L_x_1290) ;  /* 0x0000004000008947 */ /* 0x000fea0003800000 */
[----:B---3--:R-:W-:-:S04]  /*2300*/  IADD3 R4, P0, R231, c[0x0][0x368], RZ ;  /* 0x0000da00e7047a10 */ /* 0x008fc80007f1e0ff */
[----:B------:R-:W-:-:S05]  /*2310*/  IADD3.X R5, R236, c[0x0][0x36c], RZ, P0, !PT ;  /* 0x0000db00ec057a10 */ /* 0x000fca00007fe4ff */
[----:B------:R1:W5:Y:S01]  /*2320*/  LDG.E R11, [R4.64] ;  /* 0x00000008040b7981 */ /* 0x000362000c1e1900 */
[----:B------:R-:W-:Y:S05]  /*2330*/  BRA `(.L_x_1291) ;  /* 0x0000005000007947 */ /* 0x000fea0003800000 */
.L_x_1290:
[----:B------:R-:W-:Y:S01]  /*2340*/  MOV R11, UR6 ;  /* 0x00000006000b7c02 */ /* 0x000fe20008000f00 */
[----:B------:R-:W-:Y:S05]  /*2350*/  @!P5 BRA `(.L_x_1291) ;  /* 0x000000300000d947 */ /* 0x000fea0003800000 */
[----:B---3--:R-:W2:Y:S04]  /*2360*/  LDG.E R6, [R4.64] ;  /* 0x0000000804067981 */ /* 0x008ea8000c1e1900 */
[----:B------:R-:W2:Y:S02]  /*2370*/  LDG.E R0, [R4.64+0x4] ;  /* 0x0000040804007981 */ /* 0x000ea4000c1e1900 */
[----:B--2---:R-:W-:Y:S02]  /*2380*/  IADD3 R11, -R6, R0, RZ ;  /* 0x00000000060b7210 */ /* 0x004fe40007ffe1ff */
.L_x_1291:
[----:B-1-3--:R1:W2:Y:S04]  /*2390*/  @P6 LDG.E R5, [R2.64] ;  /* 0x0000000802056981 */ /* 0x00a2a8000c1e1900 */
[----:B------:R1:W2:Y:S01]  /*23a0*/  @P6 LDG.E R4, [R2.64+0x4] ;  /* 0x0000040802046981 */ /* 0x0002a2000c1e1900 */
[----:B------:R-:W-:Y:S01]  /*23b0*/  ISETP.NE.U32.AND P0, PT, RZ, c[0x0][0x378], PT ;  /* 0x0000de00ff007a0c */ /* 0x000fe20003f05070 */
[----:B-----5:R-:W-:-:S03]  /*23c0*/  IMAD.MOV.U32 R99, RZ, RZ, R11 ;  /* 0x000000ffff637224 */ /* 0x020fc600078e000b */
[----:B------:R-:W-:Y:S01]  /*23d0*/  ISETP.NE.AND.EX P1, PT, RZ, c[0x0][0x37c], PT, P0 ;  /* 0x0000df00ff007a0c */ /* 0x000fe20003f25300 */
[----:B------:R-:W-:Y:S02]  /*23e0*/  IMAD.MOV.U32 R0, RZ, RZ, c[0x0][0x2c4] ;  /* 0x0000b100ff007624 */ /* 0x000fe400078e00ff */
[----:B------:R-:W-:-:S03]  /*23f0*/  IMAD.SHL.U32 R225, R233, 0x80, RZ ;  /* 0x00000080e9e17824 */ /* 0x000fc600078e00ff */
[----:B------:R-:W-:Y:S01]  /*2400*/  ISETP.NE.AND P2, PT, R0, 0x1, PT ;  /* 0x000000010000780c */ /* 0x000fe20003f45270 */
[----:B------:R-:W-:Y:S01]  /*2410*/  IMAD.MOV.U32 R55, RZ, RZ, c[0x0][0x228] ;  /* 0x00008a00ff377624 */ /* 0x000fe200078e00ff */
[----:B------:R-:W-:Y:S01]  /*2420*/  IADD3 R0, R225, 0x7f, RZ ;  /* 0x0000007fe1007810 */ /* 0x000fe20007ffe0ff */
[----:B------:R-:W-:-:S04]  /*2430*/  IMAD.IADD R8, R11, 0x1, -R223 ;  /* 0x000000010b087824 */ /* 0x000fc800078e0adf */
[----:B-1----:R-:W-:-:S04]  /*2440*/  @P1 IADD3 R2, P0, R231, c[0x0][0x378], RZ ;  /* 0x0000de00e7021a10 */ /* 0x002fc80007f1e0ff */
[----:B------:R-:W-:-:S05]  /*2450*/  @P1 IADD3.X R3, R236, c[0x0][0x37c], RZ, P0, !PT ;  /* 0x0000df00ec031a10 */ /* 0x000fca00007fe4ff */
[----:B------:R1:W5:Y:S01]  /*2460*/  @P1 LDG.E R99, [R2.64] ;  /* 0x0000000802631981 */ /* 0x000362000c1e1900 */
[----:B------:R-:W-:Y:S01]  /*2470*/  LOP3.LUT R7, R234, 0xff0000, RZ, 0xc0, !PT ;  /* 0x00ff0000ea077812 */ /* 0x000fe200078ec0ff */
[----:B------:R-:W-:Y:S01]  /*2480*/  BSSY B0, `(.L_x_1292) ;  /* 0x0000038000007945 */ /* 0x000fe20003800000 */
[----:B------:R-:W-:-:S04]  /*2490*/  LOP3.LUT R207, R207, 0xffffffdf, RZ, 0xc0, !PT ;  /* 0xffffffdfcfcf7812 */ /* 0x000fc800078ec0ff */
[----:B------:R-:W-:Y:S01]  /*24a0*/  @P2 LOP3.LUT R207, R207, 0x20, RZ, 0xfc, !PT ;  /* 0x00000020cfcf2812 */ /* 0x000fe200078efcff */
[----:B-1----:R-:W-:Y:S01]  /*24b0*/  @P2 IMAD.HI.U32 R2, R0, c[0x0][0x2c8], RZ ;  /* 0x0000b20000022a27 */ /* 0x002fe200078e00ff */
[----:B------:R-:W-:-:S04]  /*24c0*/  LOP3.LUT R3, R234, 0xff000000, RZ, 0xc0, !PT ;  /* 0xff000000ea037812 */ /* 0x000fc800078ec0ff */
[----:B------:R-:W-:Y:S02]  /*24d0*/  @P2 SHF.R.U32.HI R0, RZ, c[0x0][0x2cc], R2 ;  /* 0x0000b300ff002a19 */ /* 0x000fe40000011602 */
[----:B------:R-:W-:Y:S01]  /*24e0*/  SHF.R.U32.HI R6, RZ, 0x8, R3 ;  /* 0x00000008ff067819 */ /* 0x000fe20000011603 */
[----:B--2---:R-:W-:-:S04]  /*24f0*/  @P6 IMAD.IADD R55, R4, 0x1, -R5 ;  /* 0x0000000104376824 */ /* 0x004fc800078e0a05 */
[----:B------:R-:W-:-:S05]  /*2500*/  IMAD.IADD R227, R8, 0x1, R55 ;  /* 0x0000000108e37824 */ /* 0x000fca00078e0237 */
[C---:B------:R-:W-:Y:S02]  /*2510*/  IADD3 R103, R227.reuse, 0x20, -R228 ;  /* 0x00000020e3677810 */ /* 0x040fe40007ffe8e4 */
[----:B------:R-:W-:-:S03]  /*2520*/  IADD3 R2, R227, 0x1f, RZ ;  /* 0x0000001fe3027810 */ /* 0x000fc60007ffe0ff */
[----:B------:R-:W-:Y:S01]  /*2530*/  IMAD.IADD R0, R103, 0x1, R0 ;  /* 0x0000000167007824 */ /* 0x000fe200078e0200 */
[----:B------:R-:W-:-:S04]  /*2540*/  SHF.R.S32.HI R4, RZ, 0x1f, R2 ;  /* 0x0000001fff047819 */ /* 0x000fc80000011402 */
[----:B------:R-:W-:Y:S02]  /*2550*/  SHF.R.S32.HI R5, RZ, 0x1f, R0 ;  /* 0x0000001fff057819 */ /* 0x000fe40000011400 */
[----:B------:R-:W-:Y:S02]  /*2560*/  LEA.HI R3, R4, R2, RZ, 0x5 ;  /* 0x0000000204037211 */ /* 0x000fe400078f28ff */
[----:B------:R-:W-:Y:S02]  /*2570*/  LEA.HI R0, R5, R0, RZ, 0x5 ;  /* 0x0000000005007211 */ /* 0x000fe400078f28ff */
[----:B------:R-:W-:Y:S02]  /*2580*/  SHF.R.S32.HI R101, RZ, 0x5, R3 ;  /* 0x00000005ff657819 */ /* 0x000fe40000011403 */
[----:B------:R-:W-:Y:S02]  /*2590*/  SHF.R.S32.HI R0, RZ, 0x5, R0 ;  /* 0x00000005ff007819 */ /* 0x000fe40000011400 */
[----:B------:R-:W-:-:S02]  /*25a0*/  LEA.HI R2, R7, R6, RZ, 0x10 ;  /* 0x0000000607027211 */ /* 0x000fc400078f80ff */
[----:B------:R-:W-:Y:S01]  /*25b0*/  IMNMX R5, R101, R0, PT ;  /* 0x0000000065057217 */ /* 0x000fe20003800200 */
[----:B------:R-:W-:Y:S01]  /*25c0*/  IMAD.MOV.U32 R0, RZ, RZ, RZ ;  /* 0x000000ffff007224 */ /* 0x000fe200078e00ff */
[----:B------:R-:W-:Y:S02]  /*25d0*/  SHF.R.U32.HI R233, RZ, 0x10, R2 ;  /* 0x00000010ffe97819 */ /* 0x000fe40000011602 */
[----:B------:R-:W-:Y:S02]  /*25e0*/  ISETP.GE.AND P0, PT, R5, 0x1, PT ;  /* 0x000000010500780c */ /* 0x000fe40003f06270 */
[C---:B------:R-:W-:Y:S02]  /*25f0*/  ISETP.NE.AND P1, PT, R233.reuse, RZ, PT ;  /* 0x000000ffe900720c */ /* 0x040fe40003f25270 */
[----:B------:R-:W-:Y:S02]  /*2600*/  LOP3.LUT R247, R2, 0xff, RZ, 0xc0, !PT ;  /* 0x000000ff02f77812 */ /* 0x000fe400078ec0ff */
[----:B------:R-:W-:-:S07]  /*2610*/  SEL R97, R233, c[0x0][0x338], P1 ;  /* 0x0000ce00e9617a07 */ /* 0x000fce0000800000 */
        /* <DEDUP_REMOVED lines=30> */
.L_x_1293:
[----:B------:R-:W-:Y:S05]  /*2800*/  BSYNC B0 ;  /* 0x0000000000007941 */ /* 0x000fea0003800000 */
.L_x_1292:
        /* <DEDUP_REMOVED lines=30> */
[----:B------:R-:W-:Y:S01]  /*29f0*/  ISETP.NE.U32.AND P1, PT, RZ, c[0x0][0x340], PT ;  /* 0x0000d000ff007a0c */ /* 0x000fe20003f25070 */
[----:B------:R-:W-:Y:S01]  /*2a00*/  IMAD R0, R45, -0x20, R95 ;  /* 0xffffffe02d007824 */ /* 0x000fe200078e025f */
[----:B------:R-:W-:Y:S01]  /*2a10*/  SEL R10, R237, RZ, !P6 ;  /* 0x000000ffed0a7207 */ /* 0x000fe20007000000 */
[----:B------:R-:W-:Y:S01]  /*2a20*/  IMAD R4, R58, c[0x0][0x23c], R4 ;  /* 0x00008f003a047a24 */ /* 0x000fe200078e0204 */
[----:B------:R-:W-:-:S02]  /*2a30*/  ISETP.NE.AND.EX P1, PT, RZ, c[0x0][0x344], PT, P1 ;  /* 0x0000d100ff007a0c */ /* 0x000fc40003f25310 */
[----:B------:R-:W-:Y:S01]  /*2a40*/  ISETP.GT.AND P0, PT, R0, RZ, PT ;  /* 0x000000ff0000720c */ /* 0x000fe20003f04270 */
[----:B------:R-:W-:Y:S01]  /*2a50*/  IMAD.IADD R3, R3, 0x1, R4 ;  /* 0x0000000103037824 */ /* 0x000fe200078e0204 */
[----:B------:R-:W-:Y:S01]  /*2a60*/  SHF.L.U64.HI R105, R108, R104, c[0x0][0x23c] ;  /* 0x00008f006c697619 */ /* 0x000fe20000010268 */
[----:B------:R-:W-:Y:S01]  /*2a70*/  IMAD R0, R8, c[0x0][0x248], RZ ;  /* 0x0000920008007a24 */ /* 0x000fe200078e02ff */
[----:B------:R-:W-:Y:S01]  /*2a80*/  ISETP.GE.AND P4, PT, R132, c[0x0][0x1d4], PT ;  /* 0x0000750084007a0c */ /* 0x000fe20003f86270 */
[C---:B------:R-:W-:Y:S01]  /*2a90*/  IMAD.WIDE.U32 R2, R20.reuse, c[0x0][0x240], R2 ;  /* 0x0000900014027a25 */ /* 0x040fe200078e0002 */
[----:B------:R-:W-:Y:S02]  /*2aa0*/  LOP3.LUT R207, R207, 0xfffffffe, RZ, 0xc0, !PT ;  /* 0xfffffffecfcf7812 */ /* 0x000fe400078ec0ff */
[----:B------:R-:W-:Y:S01]  /*2ab0*/  ISETP.GE.AND P6, PT, R137, c[0x0][0x1d4], PT ;  /* 0x0000750089007a0c */ /* 0x000fe20003fc6270 */
[----:B------:R-:W-:Y:S01]  /*2ac0*/  IMAD R3, R20, c[0x0][0x244], R3 ;  /* 0x0000910014037a24 */ /* 0x000fe200078e0203 */
[----:B------:R-:W-:Y:S01]  /*2ad0*/  ISETP.GE.AND P5, PT, R197, c[0x0][0x1d4], PT ;  /* 0x00007500c5007a0c */ /* 0x000fe20003fa6270 */
[C---:B------:R-:W-:Y:S01]  /*2ae0*/  IMAD R4, R10.reuse, c[0x0][0x24c], R0 ;  /* 0x000093000a047a24 */ /* 0x040fe200078e0200 */
[----:B------:R-:W-:Y:S01]  /*2af0*/  @P1 IADD3 R6, P3, R231, c[0x0][0x340], RZ ;  /* 0x0000d000e7061a10 */ /* 0x000fe20007f7e0ff */
[----:B------:R-:W-:Y:S01]  /*2b00*/  IMAD.WIDE.U32 R62, R10, c[0x0][0x248], R2 ;  /* 0x000092000a3e7a25 */ /* 0x000fe200078e0002 */
[----:B------:R-:W-:-:S02]  /*2b10*/  @P0 SHF.R.S32.HI R2, RZ, 0x1f, R45 ;  /* 0x0000001fff020819 */ /* 0x000fc4000001142d */
[----:B------:R-:W-:Y:S01]  /*2b20*/  @P1 IADD3.X R7, R236, c[0x0][0x344], RZ, P3, !PT ;  /* 0x0000d100ec071a10 */ /* 0x000fe20001ffe4ff */
[----:B------:R-:W-:Y:S01]  /*2b30*/  IMAD.SHL.U32 R108, R108, 0x20, RZ ;  /* 0x000000206c6c7824 */ /* 0x000fe200078e00ff */
[----:B------:R-:W-:Y:S01]  /*2b40*/  @P4 LOP3.LUT R207, R207, 0x1, RZ, 0xfc, !PT ;  /* 0x00000001cfcf4812 */ /* 0x000fe200078efcff */
[----:B------:R-:W-:Y:S01]  /*2b50*/  @P0 IMAD R0, R105, R45, RZ ;  /* 0x0000002d69000224 */ /* 0x000fe200078e02ff */
[----:B------:R-:W-:Y:S01]  /*2b60*/  ISETP.GE.AND P4, PT, R198, c[0x0][0x1d4], PT ;  /* 0x00007500c6007a0c */ /* 0x000fe20003f86270 */
[----:B------:R-:W-:Y:S02]  /*2b70*/  IMAD.IADD R61, R63, 0x1, R4 ;  /* 0x000000013f3d7824 */ /* 0x000fe400078e0204 */
[----:B------:R-:W-:Y:S02]  /*2b80*/  @P0 IMAD.MOV.U32 R60, RZ, RZ, R62 ;  /* 0x000000ffff3c0224 */ /* 0x000fe400078e003e */
[-C--:B------:R-:W-:Y:S02]  /*2b90*/  @P0 IMAD R0, R2, R108.reuse, R0 ;  /* 0x0000006c02000224 */ /* 0x080fe400078e0200 */
[----:B------:R-:W-:-:S04]  /*2ba0*/  @P0 IMAD.WIDE.U32 R4, R45, R108, R60 ;  /* 0x0000006c2d040225 */ /* 0x000fc800078e003c */
[----:B------:R-:W-:Y:S01]  /*2bb0*/  @P0 IMAD.IADD R0, R5, 0x1, R0 ;  /* 0x0000000105000824 */ /* 0x000fe200078e0200 */
[----:B------:R-:W-:-:S04]  /*2bc0*/  @P0 LEA R2, P2, R4, c[0x0][0x220], 0x1 ;  /* 0x0000880004020a11 */ /* 0x000fc800078408ff */
[----:B------:R-:W-:Y:S02]  /*2bd0*/  @P0 LEA.HI.X R3, R4, c[0x0][0x224], R0, 0x1, P2 ;  /* 0x0000890004030a11 */ /* 0x000fe400010f0c00 */
[C---:B------:R-:W-:Y:S01]  /*2be0*/  LOP3.LUT P2, RZ, R207.reuse, 0x1, RZ, 0xc0, !PT ;  /* 0x00000001cfff7812 */ /* 0x040fe2000784c0ff */
[----:B------:R-:W2:Y:S01]  /*2bf0*/  @P1 LDG.E R0, [R6.64] ;  /* 0x0000000806001981 */ /* 0x000ea2000c1e1900 */
[----:B------:R-:W-:Y:S01]  /*2c00*/  IMAD.MOV.U32 R100, RZ, RZ, c[0x0][0x27c] ;  /* 0x00009f00ff647624 */ /* 0x000fe200078e00ff */
[----:B------:R-:W-:-:S10]  /*2c10*/  LOP3.LUT R207, R207, 0xfffffffd, RZ, 0xc0, !PT ;  /* 0xfffffffdcfcf7812 */ /* 0x000fd400078ec0ff */
[----:B------:R-:W-:Y:S01]  /*2c20*/  @!PT LDS RZ, [RZ] ;  /* 0x00000000fffff984 */ /* 0x000fe20000000800 */
[----:B------:R-:W-:Y:S01]  /*2c30*/  @!PT LDS RZ, [RZ] ;  /* 0x00000000fffff984 */ /* 0x000fe20000000800 */
[----:B------:R-:W-:Y:S01]  /*2c40*/  @!PT LDS RZ, [RZ] ;  /* 0x00000000fffff984 */ /* 0x000fe20000000800 */
[----:B------:R1:W-:Y:S01]  /*2c50*/  @P0 LDGSTS.E.BYPASS.LTC128B.128 [R194+0xc080], [R2.64], !P2 ;  /* 0x0c08000002c20fae */ /* 0x0003e2000d101d48 */
[----:B------:R-:W-:-:S03]  /*2c60*/  ISETP.GE.AND P2, PT, R132, c[0x0][0x27c], PT ;  /* 0x00009f0084007a0c */ /* 0x000fc60003f46270 */
[----:B------:R1:W-:Y:S04]  /*2c70*/  @P0 LDGSTS.E.BYPASS.LTC128B.128 [R194+0xd080], [R2.64+0x80], !P6 ;  /* 0x0d08008002c20fae */ /* 0x0003e8000f101d48 */
[----:B------:R1:W-:Y:S04]  /*2c80*/  @P0 LDGSTS.E.BYPASS.LTC128B.128 [R194+0xe080], [R2.64+0x100], !P5 ;  /* 0x0e08010002c20fae */ /* 0x0003e8000e901d48 */
[----:B------:R1:W-:Y:S01]  /*2c90*/  @P0 LDGSTS.E.BYPASS.LTC128B.128 [R194+0xf080], [R2.64+0x180], !P4 ;  /* 0x0f08018002c20fae */ /* 0x0003e2000e101d48 */
[----:B-----5:R-:W-:-:S03]  /*2ca0*/  SHF.R.S32.HI R19, RZ, 0x1f, R99 ;  /* 0x0000001fff137819 */ /* 0x020fc60000011463 */
[----:B------:R-:W0:Y:S01]  /*2cb0*/  LDGDEPBAR ;  /* 0x00000000000079af */ /* 0x000e220000000000 */
[----:B------:R-:W-:Y:S01]  /*2cc0*/  WARPSYNC 0xffffffff ;  /* 0xffffffff00007948 */ /* 0x000fe20003800000 */
[----:B------:R-:W-:Y:S01]  /*2cd0*/  @P2 LOP3.LUT R207, R207, 0x2, RZ, 0xfc, !PT ;  /* 0x00000002cfcf2812 */ /* 0x000fe200078efcff */
[----:B------:R-:W-:Y:S01]  /*2ce0*/  IMAD.SHL.U32 R100, R100, 0x2, RZ ;  /* 0x0000000264647824 */ /* 0x000fe200078e00ff */
[----:B--2---:R-:W-:Y:S01]  /*2cf0*/  @P1 SHF.R.S32.HI R18, RZ, 0x1f, R0 ;  /* 0x0000001fff121819 */ /* 0x004fe20000011400 */
[----:B------:R-:W-:Y:S02]  /*2d00*/  @!P1 IMAD.MOV.U32 R0, RZ, RZ, R237 ;  /* 0x000000ffff009224 */ /* 0x000fe400078e00ed */
[----:B------:R-:W-:Y:S02]  /*2d10*/  @!P1 IMAD.MOV.U32 R18, RZ, RZ, R238 ;  /* 0x000000ffff129224 */ /* 0x000fe400078e00ee */
[C---:B-1----:R-:W-:Y:S01]  /*2d20*/  IMAD.WIDE.U32 R2, R20.reuse, c[0x0][0x260], R132 ;  /* 0x0000980014027a25 */ /* 0x042fe200078e0084 */
[----:B------:R-:W-:Y:S01]  /*2d30*/  ISETP.GE.AND P0, PT, R137, c[0x0][0x27c], PT ;  /* 0x00009f0089007a0c */ /* 0x000fe20003f06270 */
[----:B------:R-:W-:Y:S01]  /*2d40*/  BAR.SYNC.DEFER_BLOCKING 0x0 ;  /* 0x0000000000007b1d */ /* 0x000fe20000010000 */
[----:B------:R-:W-:Y:S01]  /*2d50*/  LOP3.LUT R207, R207, 0xfffffffb, RZ, 0xc0, !PT ;  /* 0xfffffffbcfcf7812 */ /* 0x000fe200078ec0ff */
[----:B------:R-:W-:Y:S01]  /*2d60*/  IMAD R6, R9, c[0x0][0x290], RZ ;  /* 0x0000a40009067a24 */ /* 0x000fe200078e02ff */
        /* <DEDUP_REMOVED lines=61> */
[----:B------:R-:W-:Y:S01]  /*3140*/  IMAD R10, R99, c[0x0][0x294], R10 ;  /* 0x0000a500630a7a24 */ /* 0x000fe200078e020a */
[----:B------:R-:W-:Y:S01]  /*3150*/  SHF.L.U64.HI R104, R107, R104, c[0x0][0x284] ;  /* 0x0000a1006b687619 */ /* 0x000fe20000010268 */
[----:B------:R-:W-:Y:S01]  /*3160*/  IMAD R0, R99, c[0x0][0x284], R14 ;  /* 0x0000a10063007a24 */ /* 0x000fe200078e020e */
        /* <DEDUP_REMOVED lines=21> */
.L_x_1313:
        /* <DEDUP_REMOVED lines=92> */
.L_x_1299:
[----:B------:R-:W-:Y:S05]  /*3880*/  BSYNC B0 ;  /* 0x0000000000007941 */ /* 0x000fea0003800000 */
.L_x_1298:
        /* <DEDUP_REMOVED lines=38> */
[----:B------:R-:W-:Y:S02]  /*3af0*/  @!P0 SHF.R.U32.HI R25, RZ, 0x10, R25 ;  /* 0x00000010ff198819 */ /* 0x000fe40000011619 */
[----:B-1----:R-:W-:Y:S02]  /*3b00*/  @!P0 MOV R0, R8 ;  /* 0x0000000800008202 */ /* 0x002fe40000000f00 */
[----:B------:R-:W-:Y:S03]  /*3b10*/  @!P0 MOV R4, R9 ;  /* 0x0000000900048202 */ /* 0x000fe60000000f00 */
[--C-:B------:R-:W-:Y:S02]  /*3b20*/  @!P0 HADD2.F32 R21, -RZ, R0.reuse.H1_H1 ;  /* 0x30000000ff158230 */ /* 0x100fe40000004100 */
[----:B------:R-:W-:Y:S03]  /*3b30*/  @!P0 HADD2.F32 R2, -RZ, R0.H0_H0 ;  /* 0x20000000ff028230 */ /* 0x000fe60000004100 */
[CC--:B------:R-:W-:Y:S02]  /*3b40*/  @!P0 FMUL.FTZ R23, R21.reuse, R3.reuse ;  /* 0x0000000315178220 */ /* 0x0c0fe40000410000 */
[C---:B------:R-:W-:Y:S02]  /*3b50*/  @!P0 FMUL.FTZ R0, R2.reuse, R3 ;  /* 0x0000000302008220 */ /* 0x040fe40000410000 */
[-C--:B------:R-:W-:Y:S01]  /*3b60*/  @!P0 FFMA.FTZ R41, R2, R22.reuse, -R23 ;  /* 0x0000001602298223 */ /* 0x080fe20000010817 */
[----:B------:R-:W-:Y:S01]  /*3b70*/  @!P0 HADD2.F32 R2, -RZ, R5.H0_H0 ;  /* 0x20000005ff028230 */ /* 0x000fe20000004100 */
[----:B------:R-:W-:Y:S01]  /*3b80*/  @!P0 IMAD.MOV.U32 R3, RZ, RZ, R10 ;  /* 0x000000ffff038224 */ /* 0x000fe200078e000a */
[--C-:B------:R-:W-:Y:S01]  /*3b90*/  @!P0 HADD2.F32 R23, -RZ, R4.reuse.H1_H1 ;  /* 0x30000004ff178230 */ /* 0x100fe20000004100 */
[----:B------:R-:W-:Y:S01]  /*3ba0*/  @!P0 FFMA.FTZ R0, R21, R22, R0 ;  /* 0x0000001615008223 */ /* 0x000fe20000010000 */
[----:B------:R-:W-:Y:S02]  /*3bb0*/  @!P0 HADD2.F32 R4, -RZ, R4.H0_H0 ;  /* 0x20000004ff048230 */ /* 0x000fe40000004100 */
[----:B------:R-:W-:Y:S01]  /*3bc0*/  @!P0 HADD2.F32 R21, -RZ, R24.H0_H0 ;  /* 0x20000018ff158230 */ /* 0x000fe20000004100 */
[CC--:B------:R-:W-:Y:S01]  /*3bd0*/  @!P0 FMUL.FTZ R5, R23.reuse, R2.reuse ;  /* 0x0000000217058220 */ /* 0x0c0fe20000410000 */
[--C-:B------:R-:W-:Y:S01]  /*3be0*/  @!P0 HADD2.F32 R22, -RZ, R3.reuse.H1_H1 ;  /* 0x30000003ff168230 */ /* 0x100fe20000004100 */
[C---:B------:R-:W-:Y:S01]  /*3bf0*/  @!P0 FMUL.FTZ R2, R4.reuse, R2 ;  /* 0x0000000204028220 */ /* 0x040fe20000410000 */
[----:B------:R-:W-:Y:S01]  /*3c00*/  @!P0 HADD2.F32 R24, -RZ, R32.H0_H0 ;  /* 0x20000020ff188230 */ /* 0x000fe20000004100 */
[----:B------:R-:W-:Y:S01]  /*3c10*/  @!P0 FFMA.FTZ R38, R4, R21, -R5 ;  /* 0x0000001504268223 */ /* 0x000fe20000010805 */
[----:B------:R-:W-:Y:S01]  /*3c20*/  @!P0 MOV R5, R11 ;  /* 0x0000000b00058202 */ /* 0x000fe20000000f00 */
[-C--:B------:R-:W-:Y:S01]  /*3c30*/  @!P0 FMUL.FTZ R32, R22, R16.reuse ;  /* 0x0000001016208220 */ /* 0x080fe20000410000 */
[----:B------:R-:W-:Y:S01]  /*3c40*/  @!P0 HADD2.F32 R4, -RZ, R3.H0_H0 ;  /* 0x20000003ff048230 */ /* 0x000fe20000004100 */
[----:B------:R-:W-:Y:S04]  /*3c50*/  @!P0 FFMA.FTZ R2, R23, R21, R2 ;  /* 0x0000001517028223 */ /* 0x000fe80000010002 */
[----:B------:R-:W-:Y:S01]  /*3c60*/  @!P0 FMUL.FTZ R3, R4, R16 ;  /* 0x0000001004038220 */ /* 0x000fe20000410000 */
[----:B------:R-:W-:Y:S01]  /*3c70*/  @!P0 F2FP.PACK_AB R2, R2, R38 ;  /* 0x000000260202823e */ /* 0x000fe200000000ff */
[-C--:B------:R-:W-:Y:S01]  /*3c80*/  @!P0 FFMA.FTZ R32, R4, R24.reuse, -R32 ;  /* 0x0000001804208223 */ /* 0x080fe20000010820 */
[----:B------:R-:W-:Y:S01]  /*3c90*/  @!P0 HADD2.F32 R4, -RZ, R17.H0_H0 ;  /* 0x20000011ff048230 */ /* 0x000fe20000004100 */
[----:B------:R-:W-:Y:S01]  /*3ca0*/  @!P0 FFMA.FTZ R3, R22, R24, R3 ;  /* 0x0000001816038223 */ /* 0x000fe20000010003 */
[--C-:B------:R-:W-:Y:S01]  /*3cb0*/  @!P0 HADD2.F32 R16, -RZ, R5.reuse.H1_H1 ;  /* 0x30000005ff108230 */ /* 0x100fe20000004100 */
[----:B------:R-:W-:Y:S01]  /*3cc0*/  @!P0 IMAD.MOV.U32 R9, RZ, RZ, R2 ;  /* 0x000000ffff098224 */ /* 0x000fe200078e0002 */
[----:B------:R-:W-:Y:S02]  /*3cd0*/  @!P0 HADD2.F32 R5, -RZ, R5.H0_H0 ;  /* 0x20000005ff058230 */ /* 0x000fe40000004100 */
[----:B------:R-:W-:Y:S01]  /*3ce0*/  @!P0 F2FP.PACK_AB R3, R3, R32 ;  /* 0x000000200303823e */ /* 0x000fe200000000ff */
[----:B------:R-:W-:Y:S01]  /*3cf0*/  @!P0 HADD2.F32 R17, -RZ, R25.H0_H0 ;  /* 0x20000019ff118230 */ /* 0x000fe20000004100 */
[-C--:B------:R-:W-:Y:S02]  /*3d00*/  @!P0 FMUL.FTZ R25, R16, R4.reuse ;  /* 0x0000000410198220 */ /* 0x080fe40000410000 */
[----:B------:R-:W-:Y:S01]  /*3d10*/  @!P0 MOV R10, R3 ;  /* 0x00000003000a8202 */ /* 0x000fe20000000f00 */
[C---:B------:R-:W-:Y:S02]  /*3d20*/  @!P0 FMUL.FTZ R4, R5.reuse, R4 ;  /* 0x0000000405048220 */ /* 0x040fe40000410000 */
[----:B------:R-:W-:Y:S01]  /*3d30*/  @!P0 FFMA.FTZ R25, R5, R17, -R25 ;  /* 0x0000001105198223 */ /* 0x000fe20000010819 */
[----:B------:R-:W-:Y:S01]  /*3d40*/  @!P0 F2FP.PACK_AB R5, R0, R41 ;  /* 0x000000290005823e */ /* 0x000fe200000000ff */
[----:B------:R-:W-:Y:S03]  /*3d50*/  @!P0 FFMA.FTZ R4, R16, R17, R4 ;  /* 0x0000001110048223 */ /* 0x000fe60000010004 */
[----:B------:R-:W-:Y:S02]  /*3d60*/  @!P0 MOV R8, R5 ;  /* 0x0000000500088202 */ /* 0x000fe40000000f00 */
[----:B------:R-:W-:Y:S04]  /*3d70*/  @!P0 F2FP.PACK_AB R0, R4, R25 ;  /* 0x000000190400823e */ /* 0x000fe800000000ff */
[----:B------:R-:W-:Y:S05]  /*3d80*/  @!P0 MOV R11, R0 ;  /* 0x00000000000b8202 */ /* 0x000fea0000000f00 */
[----:B------:R1:W-:Y:S02]  /*3d90*/  ST.E.128 [R36.64], R8 ;  /* 0x0000000824007985 */ /* 0x0003e4000c101d08 */
.L_x_1302:
[----:B------:R-:W-:Y:S05]  /*3da0*/  BSYNC B0 ;  /* 0x0000000000007941 */ /* 0x000fea0003800000 */
.L_x_1301:
        /* <DEDUP_REMOVED lines=39> */
[--C-:B------:R-:W-:Y:S02]  /*4020*/  @!P0 HADD2.F32 R5, -RZ, R4.reuse.H0_H0 ;  /* 0x20000004ff058230 */ /* 0x100fe40000004100 */
        /* <DEDUP_REMOVED lines=18> */
.L_x_1304:
[----:B------:R-:W-:Y:S05]  /*4150*/  BSYNC B0 ;  /* 0x0000000000007941 */ /* 0x000fea0003800000 */
.L_x_1303:
        /* <DEDUP_REMOVED lines=58> */
.L_x_1306:
[----:B------:R-:W-:Y:S05]  /*4500*/  BSYNC B0 ;  /* 0x0000000000007941 */ /* 0x000fea0003800000 */
.L_x_1305:
        /* <DEDUP_REMOVED lines=58> */
.L_x_1297:
        /* <DEDUP_REMOVED lines=31> */
.L_x_1308:
[----:B------:R-:W-:Y:S05]  /*4aa0*/  BSYNC B0 ;  /* 0x0000000000007941 */ /* 0x000fea0003800000 */
.L_x_1307:
        /* <DEDUP_REMOVED lines=147> */
.L_x_1310:
[----:B------:R-:W-:Y:S05]  /*53e0*/  BSYNC B0 ;  /* 0x0000000000007941 */ /* 0x000fea0003800000 */
.L_x_1309:
        /* <DEDUP_REMOVED lines=25> */
[----:B------:R-:W-:Y:S01]  /*5580*/  @!P0 SHF.R.U32.HI R21, RZ, 0x10, R29 ;  /* 0x00000010ff158819 */ /* 0x000fe2000001161d */
[----:B------:R-:W-:Y:S01]  /*5590*/  IMAD.SHL.U32 R0, R0, 0x2, RZ ;  /* 0x0000000200007824 */ /* 0x000fe200078e00ff */
[----:B------:R-:W-:Y:S02]  /*55a0*/  @!P0 SHF.R.U32.HI R7, RZ, 0x10, R13 ;  /* 0x00000010ff078819 */ /* 0x000fe4000001160d */
[----:B------:R-:W-:Y:S02]  /*55b0*/  @!P0 SHF.R.U64 R13, R28, 0x10, R29 ;  /* 0x000000101c0d8819 */ /* 0x000fe4000000121d */
[----:B------:R-:W1:Y:S01]  /*55c0*/  LDS.128 R32, [R0+0xc080] ;  /* 0x00c0800000207984 */ /* 0x000e620000000c00 */
[----:B------:R-:W-:Y:S01]  /*55d0*/  @!P0 HADD2.F32 R7, -RZ, R7.H0_H0 ;  /* 0x20000007ff078230 */ /* 0x000fe20000004100 */
[--C-:B------:R-:W-:Y:S01]  /*55e0*/  @!P0 SHF.R.U64 R10, R14, 0x10, R15.reuse ;  /* 0x000000100e0a8819 */ /* 0x100fe2000000120f */
[----:B------:R-:W-:Y:S01]  /*55f0*/  @!P0 HADD2.F32 R13, -RZ, R13.H0_H0 ;  /* 0x2000000dff0d8230 */ /* 0x000fe20000004100 */
[----:B------:R-:W-:Y:S02]  /*5600*/  @!P0 SHF.R.U32.HI R8, RZ, 0x10, R15 ;  /* 0x00000010ff088819 */ /* 0x000fe4000001160f */
[----:B------:R-:W-:Y:S01]  /*5610*/  @!P0 SHF.R.U32.HI R15, RZ, 0x10, R31 ;  /* 0x00000010ff0f8819 */ /* 0x000fe2000001161f */
[----:B------:R-:W-:Y:S02]  /*5620*/  @!P0 HADD2.F32 R10, -RZ, R10.H0_H0 ;  /* 0x2000000aff0a8230 */ /* 0x000fe40000004100 */
[----:B------:R-:W-:Y:S02]  /*5630*/  @!P0 HADD2.F32 R8, -RZ, R8.H0_H0 ;  /* 0x20000008ff088230 */ /* 0x000fe40000004100 */
[----:B------:R-:W-:Y:S01]  /*5640*/  @!P0 HADD2.F32 R24, -RZ, R15.H0_H0 ;  /* 0x2000000fff188230 */ /* 0x000fe20000004100 */
[----:B-1----:R-:W-:Y:S01]  /*5650*/  @!P0 IMAD.MOV.U32 R12, RZ, RZ, R32 ;  /* 0x000000ffff0c8224 */ /* 0x002fe200078e0020 */
[----:B------:R-:W-:Y:S02]  /*5660*/  @!P0 MOV R0, R16 ;  /* 0x0000001000008202 */ /* 0x000fe40000000f00 */
[----:B------:R-:W-:Y:S02]  /*5670*/  @!P0 MOV R25, R34 ;  /* 0x0000002200198202 */ /* 0x000fe40000000f00 */
        /* <DEDUP_REMOVED lines=13> */
[----:B------:R-:W-:Y:S01]  /*5750*/  @!P0 HADD2.F32 R22, -RZ, R39.H0_H0 ;  /* 0x20000027ff168230 */ /* 0x000fe20000004100 */
[-C--:B------:R-:W-:Y:S01]  /*5760*/  @!P0 FFMA.FTZ R37, R3, R13.reuse, -R14 ;  /* 0x0000000d03258223 */ /* 0x080fe2000001080e */
[----:B------:R-:W-:Y:S01]  /*5770*/  @!P0 HADD2.F32 R14, -RZ, R21.H0_H0 ;  /* 0x20000015ff0e8230 */ /* 0x000fe20000004100 */
[----:B------:R-:W-:Y:S01]  /*5780*/  @!P0 FFMA.FTZ R2, R12, R13, R2 ;  /* 0x0000000d0c028223 */ /* 0x000fe20000010002 */
[----:B------:R-:W-:Y:S02]  /*5790*/  @!P0 HADD2.F32 R13, -RZ, R5.H1_H1 ;  /* 0x30000005ff0d8230 */ /* 0x000fe40000004100 */
[----:B------:R-:W-:Y:S02]  /*57a0*/  @!P0 HADD2.F32 R3, -RZ, R11.H1_H1 ;  /* 0x3000000bff038230 */ /* 0x000fe40000004100 */
[----:B------:R-:W-:Y:S01]  /*57b0*/  @!P0 HADD2.F32 R11, -RZ, R5.H0_H0 ;  /* 0x20000005ff0b8230 */ /* 0x000fe20000004100 */
[----:B------:R-:W-:Y:S01]  /*57c0*/  @!P0 FMUL.FTZ R21, R13, R7 ;  /* 0x000000070d158220 */ /* 0x000fe20000410000 */
[----:B------:R-:W-:Y:S02]  /*57d0*/  @!P0 HADD2.F32 R5, -RZ, R4.H1_H1 ;  /* 0x30000004ff058230 */ /* 0x000fe40000004100 */
[----:B------:R-:W-:Y:S02]  /*57e0*/  @!P0 HADD2.F32 R12, -RZ, R38.H1_H1 ;  /* 0x30000026ff0c8230 */ /* 0x000fe40000004100 */
[----:B------:R-:W-:Y:S01]  /*57f0*/  @!P0 HADD2.F32 R6, -RZ, R4.H0_H0 ;  /* 0x20000004ff068230 */ /* 0x000fe20000004100 */
[----:B------:R-:W-:Y:S01]  /*5800*/  @!P0 FMUL.FTZ R4, R11, R3 ;  /* 0x000000030b048220 */ /* 0x000fe20000410000 */
[--C-:B------:R-:W-:Y:S01]  /*5810*/  @!P0 HADD2.F32 R23, -RZ, R9.reuse.H1_H1 ;  /* 0x30000009ff178230 */ /* 0x100fe20000004100 */
[C---:B------:R-:W-:Y:S01]  /*5820*/  @!P0 FFMA.FTZ R27, R5.reuse, R14, -R21 ;  /* 0x0000000e051b8223 */ /* 0x040fe20000010815 */
[----:B------:R-:W-:Y:S01]  /*5830*/  @!P0 HADD2.F32 R21, -RZ, R9.H0_H0 ;  /* 0x20000009ff158230 */ /* 0x000fe20000004100 */
[C---:B------:R-:W-:Y:S02]  /*5840*/  @!P0 FFMA.FTZ R31, R6.reuse, R12, -R4 ;  /* 0x0000000c061f8223 */ /* 0x040fe40000010804 */
[----:B------:R-:W-:Y:S01]  /*5850*/  @!P0 FMUL.FTZ R4, R5, R7 ;  /* 0x0000000705048220 */ /* 0x000fe20000410000 */
[--C-:B------:R-:W-:Y:S01]  /*5860*/  @!P0 HADD2.F32 R7, -RZ, R20.reuse.H0_H0 ;  /* 0x20000014ff078230 */ /* 0x100fe20000004100 */
[----:B------:R-:W-:Y:S01]  /*5870*/  @!P0 IMAD.MOV.U32 R5, RZ, RZ, R19 ;  /* 0x000000ffff058224 */ /* 0x000fe200078e0013 */
[----:B------:R-:W-:Y:S01]  /*5880*/  @!P0 F2FP.PACK_AB R27, R27, R31 ;  /* 0x0000001f1b1b823e */ /* 0x000fe200000000ff */
[----:B------:R-:W-:Y:S02]  /*5890*/  @!P0 FMUL.FTZ R3, R6, R3 ;  /* 0x0000000306038220 */ /* 0x000fe40000410000 */
[----:B------:R-:W-:Y:S01]  /*58a0*/  @!P0 FMUL.FTZ R9, R23, R8 ;  /* 0x0000000817098220 */ /* 0x000fe20000410000 */
[--C-:B------:R-:W-:Y:S01]  /*58b0*/  @!P0 HADD2.F32 R6, -RZ, R5.reuse.H0_H0 ;  /* 0x20000005ff068230 */ /* 0x100fe20000004100 */
[-C--:B------:R-:W-:Y:S01]  /*58c0*/  @!P0 FMUL.FTZ R15, R21, R7.reuse ;  /* 0x00000007150f8220 */ /* 0x080fe20000410000 */
[----:B------:R-:W-:Y:S01]  /*58d0*/  @!P0 HADD2.F32 R5, -RZ, R5.H1_H1 ;  /* 0x30000005ff058230 */ /* 0x000fe20000004100 */
[----:B------:R-:W-:Y:S01]  /*58e0*/  @!P0 FFMA.FTZ R3, R11, R12, R3 ;  /* 0x0000000c0b038223 */ /* 0x000fe20000010003 */
[----:B------:R-:W-:Y:S01]  /*58f0*/  @!P0 HADD2.F32 R11, -RZ, R39.H1_H1 ;  /* 0x30000027ff0b8230 */ /* 0x000fe20000004100 */
[C---:B------:R-:W-:Y:S01]  /*5900*/  @!P0 FFMA.FTZ R30, R6.reuse, R22, -R15 ;  /* 0x00000016061e8223 */ /* 0x040fe2000001080f */
[--C-:B------:R-:W-:Y:S01]  /*5910*/  @!P0 HADD2.F32 R15, -RZ, R25.reuse.H0_H0 ;  /* 0x20000019ff0f8230 */ /* 0x100fe20000004100 */
[C---:B------:R-:W-:Y:S01]  /*5920*/  @!P0 FFMA.FTZ R29, R5.reuse, R24, -R9 ;  /* 0x00000018051d8223 */ /* 0x040fe20000010809 */
[----:B------:R-:W-:Y:S01]  /*5930*/  @!P0 HADD2.F32 R12, -RZ, R25.H1_H1 ;  /* 0x30000019ff0c8230 */ /* 0x000fe20000004100 */
[----:B------:R-:W-:Y:S02]  /*5940*/  @!P0 IMAD.MOV.U32 R9, RZ, RZ, R18 ;  /* 0x000000ffff098224 */ /* 0x000fe400078e0012 */
[----:B------:R-:W-:Y:S01]  /*5950*/  @!P0 FMUL.FTZ R8, R5, R8 ;  /* 0x0000000805088220 */ /* 0x000fe20000410000 */
[----:B------:R-:W-:Y:S01]  /*5960*/  @!P0 HADD2.F32 R5, -RZ, R20.H1_H1 ;  /* 0x30000014ff058230 */ /* 0x000fe20000004100 */
[----:B------:R-:W-:Y:S01]  /*5970*/  @!P0 FMUL.FTZ R7, R6, R7 ;  /* 0x0000000706078220 */ /* 0x000fe20000410000 */
[--C-:B------:R-:W-:Y:S01]  /*5980*/  @!P0 HADD2.F32 R6, -RZ, R9.reuse.H0_H0 ;  /* 0x20000009ff068230 */ /* 0x100fe20000004100 */
[----:B------:R-:W-:Y:S01]  /*5990*/  @!P0 FMUL.FTZ R25, R12, R10 ;  /* 0x0000000a0c198220 */ /* 0x000fe20000410000 */
[----:B------:R-:W-:Y:S01]  /*59a0*/  @!P0 HADD2.F32 R9, -RZ, R9.H1_H1 ;  /* 0x30000009ff098230 */ /* 0x000fe20000004100 */
[-C--:B------:R-:W-:Y:S02]  /*59b0*/  @!P0 FMUL.FTZ R20, R15, R5.reuse ;  /* 0x000000050f148220 */ /* 0x080fe40000410000 */
[C---:B------:R-:W-:Y:S02]  /*59c0*/  @!P0 FMUL.FTZ R5, R6.reuse, R5 ;  /* 0x0000000506058220 */ /* 0x040fe40000410000 */
[-C--:B------:R-:W-:Y:S01]  /*59d0*/  @!P0 FFMA.FTZ R28, R6, R11.reuse, -R20 ;  /* 0x0000000b061c8223 */ /* 0x080fe20000010814 */
[----:B------:R-:W-:Y:S01]  /*59e0*/  @!P0 HADD2.F32 R20, -RZ, R26.H0_H0 ;  /* 0x2000001aff148230 */ /* 0x000fe20000004100 */
[----:B------:R-:W-:Y:S01]  /*59f0*/  @!P0 F2FP.PACK_AB R26, R37, R44 ;  /* 0x0000002c251a823e */ /* 0x000fe200000000ff */
[----:B------:R-:W-:Y:S02]  /*5a00*/  @!P0 FMUL.FTZ R6, R9, R10 ;  /* 0x0000000a09068220 */ /* 0x000fe40000410000 */
[----:B------:R-:W-:Y:S01]  /*5a10*/  @!P0 FFMA.FTZ R4, R13, R14, R4 ;  /* 0x0000000e0d048223 */ /* 0x000fe20000010004 */
[----:B------:R-:W-:Y:S01]  /*5a20*/  @!P0 MOV R16, R26 ;  /* 0x0000001a00108202 */ /* 0x000fe20000000f00 */
[----:B------:R-:W-:Y:S01]  /*5a30*/  @!P0 FFMA.FTZ R10, R9, R20, -R25 ;  /* 0x00000014090a8223 */ /* 0x000fe20000010819 */
[----:B------:R-:W-:Y:S01]  /*5a40*/  @!P0 F2FP.PACK_AB R25, R29, R30 ;  /* 0x0000001e1d19823e */ /* 0x000fe200000000ff */
[----:B------:R-:W-:Y:S01]  /*5a50*/  @!P0 FFMA.FTZ R5, R15, R11, R5 ;  /* 0x0000000b0f058223 */ /* 0x000fe20000010005 */
[----:B------:R-:W-:Y:S01]  /*5a60*/  @!P0 F2FP.PACK_AB R9, R2, R0 ;  /* 0x000000000209823e */ /* 0x000fe200000000ff */
[----:B------:R-:W-:Y:S01]  /*5a70*/  @!P0 IMAD.MOV.U32 R17, RZ, RZ, R27 ;  /* 0x000000ffff118224 */ /* 0x000fe200078e001b */
        /* <DEDUP_REMOVED lines=21> */
.L_x_1296:
        /* <DEDUP_REMOVED lines=27> */
.L_x_1300:
[----:B------:R-:W-:Y:S05]  /*5d80*/  BSYNC B1 ;  /* 0x0000000000017941 */ /* 0x000fea0003800000 */
.L_x_1295:
        /* <DEDUP_REMOVED lines=59> */
.L_x_1312:
[----:B-123--:R-:W-:Y:S05]  /*6140*/  BSYNC B0 ;  /* 0x0000000000007941 */ /* 0x00efea0003800000 */
.L_x_1311:
        /* <DEDUP_REMOVED lines=23> */
.L_x_1294:
[----:B------:R-:W-:Y:S01]  /*62c0*/  IMAD.MOV.U32 R0, RZ, RZ, c[0x0][0x2c4] ;  /* 0x0000b100ff007624 */ /* 0x000fe200078e00ff */
[----:B------:R-:W-:Y:S04]  /*62d0*/  BSSY B0, `(.L_x_1314) ;  /* 0x000002a000007945 */ /* 0x000fe80003800000 */
[----:B------:R-:W-:-:S02]  /*62e0*/  ISETP.NE.AND P3, PT, R0, 0x1, PT ;  /* 0x000000010000780c */ /* 0x000fc40003f65270 */
[----:B------:R-:W-:-:S11]  /*62f0*/  IADD3 R0, R225, 0x7f, RZ ;  /* 0x0000007fe1007810 */ /* 0x000fd60007ffe0ff */
[----:B------:R-:W-:-:S05]  /*6300*/  @P3 IMAD.HI.U32 R2, R0, c[0x0][0x2c8], RZ ;  /* 0x0000b20000023a27 */ /* 0x000fca00078e00ff */
[----:B------:R-:W-:-:S05]  /*6310*/  @P3 SHF.R.U32.HI R0, RZ, c[0x0][0x2cc], R2 ;  /* 0x0000b300ff003a19 */ /* 0x000fca0000011602 */
[----:B------:R-:W-:-:S05]  /*6320*/  IMAD.IADD R0, R103, 0x1, R0 ;  /* 0x0000000167007824 */ /* 0x000fca00078e0200 */
[----:B------:R-:W-:-:S04]  /*6330*/  SHF.R.S32.HI R2, RZ, 0x1f, R0 ;  /* 0x0000001fff027819 */ /* 0x000fc80000011400 */
[----:B------:R-:W-:-:S04]  /*6340*/  LEA.HI R0, R2, R0, RZ, 0x5 ;  /* 0x0000000002007211 */ /* 0x000fc800078f28ff */
[----:B------:R-:W-:-:S04]  /*6350*/  SHF.R.S32.HI R0, RZ, 0x5, R0 ;  /* 0x00000005ff007819 */ /* 0x000fc80000011400 */
[----:B-1----:R-:W-:Y:S01]  /*6360*/  IMNMX R5, R101, R0, PT ;  /* 0x0000000065057217 */ /* 0x002fe20003800200 */
[----:B------:R-:W-:-:S03]  /*6370*/  IMAD.MOV.U32 R0, RZ, RZ, RZ ;  /* 0x000000ffff007224 */ /* 0x000fc600078e00ff */
[----:B------:R-:W-:-:S13]  /*6380*/  ISETP.GE.AND P0, PT, R5, 0x1, PT ;  /* 0x000000010500780c */ /* 0x000fda0003f06270 */
        /* <DEDUP_REMOVED lines=30> */
.L_x_1315:
[----:B------:R-:W-:Y:S05]  /*6570*/  BSYNC B0 ;  /* 0x0000000000007941 */ /* 0x000fea0003800000 */
.L_x_1314:
        /* <DEDUP_REMOVED lines=77> */
[----:B------:R-:W-:Y:S01]  /*6a50*/  SHF.R.S32.HI R0, RZ, 0x1f, R110 ;  /* 0x0000001fff007819 */ /* 0x000fe2000001146e */
[--C-:B------:R-:W-:Y:S01]  /*6a60*/  IMAD.IADD R4, R211, 0x1, R225.reuse ;  /* 0x00000001d3047824 */ /* 0x100fe200078e02e1 */
[----:B------:R-:W-:Y:S01]  /*6a70*/  ISETP.NE.U32.AND P0, PT, RZ, c[0x0][0x348], PT ;  /* 0x0000d200ff007a0c */ /* 0x000fe20003f05070 */
[----:B------:R-:W-:Y:S01]  /*6a80*/  IMAD.IADD R13, R208, 0x1, R225 ;  /* 0x00000001d00d7824 */ /* 0x000fe200078e02e1 */
[----:B------:R-:W-:Y:S01]  /*6a90*/  LOP3.LUT R215, R234, 0xffff, RZ, 0xc0, !PT ;  /* 0x0000ffffead77812 */ /* 0x000fe200078ec0ff */
[----:B------:R-:W-:Y:S01]  /*6aa0*/  IMAD R0, R0, c[0x0][0x178], RZ ;  /* 0x00005e0000007a24 */ /* 0x000fe200078e02ff */
[----:B------:R-:W-:Y:S01]  /*6ab0*/  ISETP.NE.AND.EX P0, PT, RZ, c[0x0][0x34c], PT, P0 ;  /* 0x0000d300ff007a0c */ /* 0x000fe20003f05300 */
[----:B------:R-:W-:Y:S01]  /*6ac0*/  @P3 IMAD.HI.U32 R7, R4, c[0x0][0x2c8], RZ ;  /* 0x0000b20004073a27 */ /* 0x000fe200078e00ff */
[----:B------:R-:W-:Y:S02]  /*6ad0*/  ISETP.GE.AND P5, PT, R132, c[0x0][0x198], PT ;  /* 0x0000660084007a0c */ /* 0x000fe40003fa6270 */
[----:B------:R-:W-:Y:S01]  /*6ae0*/  SEL R6, R238, RZ, !P0 ;  /* 0x000000ffee067207 */ /* 0x000fe20004000000 */
[----:B------:R-:W-:Y:S01]  /*6af0*/  IMAD R0, R110, c[0x0][0x17c], R0 ;  /* 0x00005f006e007a24 */ /* 0x000fe200078e0200 */
[----:B------:R-:W-:-:S02]  /*6b00*/  SEL R5, R237, RZ, !P0 ;  /* 0x000000ffed057207 */ /* 0x000fc40004000000 */
[----:B------:R-:W-:Y:S01]  /*6b10*/  ISETP.GE.AND P4, PT, R137, c[0x0][0x198], PT ;  /* 0x0000660089007a0c */ /* 0x000fe20003f86270 */
[----:B------:R-:W-:Y:S01]  /*6b20*/  IMAD R6, R6, c[0x0][0x1c0], RZ ;  /* 0x0000700006067a24 */ /* 0x000fe200078e02ff */
[----:B------:R-:W-:Y:S02]  /*6b30*/  ISETP.GE.AND P2, PT, R198, c[0x0][0x198], PT ;  /* 0x00006600c6007a0c */ /* 0x000fe40003f46270 */
[----:B------:R-:W-:Y:S01]  /*6b40*/  IADD3 R114, R195, -0x1, RZ ;  /* 0xffffffffc3727810 */ /* 0x000fe20007ffe0ff */
[----:B------:R-:W-:Y:S02]  /*6b50*/  IMAD R6, R5, c[0x0][0x1c4], R6 ;  /* 0x0000710005067a24 */ /* 0x000fe400078e0206 */
[----:B-1----:R-:W-:-:S04]  /*6b60*/  IMAD.WIDE.U32 R2, R110, c[0x0][0x178], RZ ;  /* 0x00005e006e027a25 */ /* 0x002fc800078e00ff */
[----:B------:R-:W-:Y:S01]  /*6b70*/  IMAD.IADD R3, R3, 0x1, R0 ;  /* 0x0000000103037824 */ /* 0x000fe200078e0200 */
[----:B------:R-:W-:Y:S02]  /*6b80*/  MOV R0, R4 ;  /* 0x0000000400007202 */ /* 0x000fe40000000f00 */
[----:B------:R-:W-:Y:S01]  /*6b90*/  @P3 SHF.R.U32.HI R0, RZ, c[0x0][0x2cc], R7 ;  /* 0x0000b300ff003a19 */ /* 0x000fe20000011607 */
[----:B------:R-:W-:Y:S01]  /*6ba0*/  IMAD.WIDE.U32 R2, R215, c[0x0][0x1b8], R2 ;  /* 0x00006e00d7027a25 */ /* 0x000fe200078e0002 */
[----:B------:R-:W-:Y:S02]  /*6bb0*/  ISETP.GE.AND P3, PT, R197, c[0x0][0x198], PT ;  /* 0x00006600c5007a0c */ /* 0x000fe40003f66270 */
[----:B------:R-:W-:Y:S01]  /*6bc0*/  SHF.R.S32.HI R7, RZ, 0x1f, R0 ;  /* 0x0000001fff077819 */ /* 0x000fe20000011400 */
[----:B------:R-:W-:-:S04]  /*6bd0*/  IMAD R3, R215, c[0x0][0x1bc], R3 ;  /* 0x00006f00d7037a24 */ /* 0x000fc800078e0203 */
        /* <DEDUP_REMOVED lines=18> */
.L_x_1486:
[----:B------:R-:W-:Y:S05]  /*6d00*/  BRA.DIV ~URZ, `(.L_x_1318) ;  /* 0x000163627f007947 */ /* 0x000fea000b800000 */
[----:B------:R3:W4:Y:S02]  /*6d10*/  SHFL.IDX PT, R0, R12, RZ, 0x181f ;  /* 0x00181fff0c007589 */ /* 0x00072400000e0000 */
.L_x_1487:
        /* <DEDUP_REMOVED lines=21> */
.L_x_1320:
[----:B------:R-:W-:Y:S05]  /*6e70*/  BSYNC B0 ;  /* 0x0000000000007941 */ /* 0x000fea0003800000 */
.L_x_1319:
[----:B------:R-:W-:Y:S05]  /*6e80*/  BRA.DIV ~URZ, `(.L_x_1321) ;  /* 0x000162427f007947 */ /* 0x000fea000b800000 */
[----:B--2---:R2:W1:Y:S04]  /*6e90*/  SHFL.IDX PT, R4, R5, 0x1, 0x181f ;  /* 0x00381f0005047f89 */ /* 0x00446800000e0000 */
[----:B----4-:R2:W4:Y:S02]  /*6ea0*/  SHFL.IDX PT, R0, R12, 0x1, 0x181f ;  /* 0x00381f000c007f89 */ /* 0x01052400000e0000 */
.L_x_1488:
        /* <DEDUP_REMOVED lines=21> */
.L_x_1323:
[----:B------:R-:W-:Y:S05]  /*7000*/  BSYNC B0 ;  /* 0x0000000000007941 */ /* 0x000fea0003800000 */
.L_x_1322:
[----:B------:R-:W-:Y:S05]  /*7010*/  BRA.DIV ~URZ, `(.L_x_1324) ;  /* 0x000161727f007947 */ /* 0x000fea000b800000 */
[----:B-1----:R1:W2:Y:S02]  /*7020*/  SHFL.IDX PT, R4, R5, 0x2, 0x181f ;  /* 0x00581f0005047f89 */ /* 0x0022a400000e0000 */
.L_x_1489:
[----:B------:R-:W-:Y:S05]  /*7030*/  BRA.DIV ~URZ, `(.L_x_1325) ;  /* 0x000161c27f007947 */ /* 0x000fea000b800000 */
[----:B----4-:R4:W1:Y:S02]  /*7040*/  SHFL.IDX PT, R0, R12, 0x2, 0x181f ;  /* 0x00581f000c007f89 */ /* 0x01086400000e0000 */
.L_x_1490:
        /* <DEDUP_REMOVED lines=21> */
.L_x_1327:
[----:B------:R-:W-:Y:S05]  /*71a0*/  BSYNC B0 ;  /* 0x0000000000007941 */ /* 0x000fea0003800000 */
.L_x_1326:
[----:B------:R-:W-:Y:S05]  /*71b0*/  BRA.DIV ~URZ, `(.L_x_1328) ;  /* 0x000160a27f007947 */ /* 0x000fea000b800000 */
[----:B--2---:R2:W3:Y:S04]  /*71c0*/  SHFL.IDX PT, R4, R5, 0x3, 0x181f ;  /* 0x00781f0005047f89 */ /* 0x0044e800000e0000 */
[----:B-1----:R2:W1:Y:S02]  /*71d0*/  SHFL.IDX PT, R0, R12, 0x3, 0x181f ;  /* 0x00781f000c007f89 */ /* 0x00246400000e0000 */
.L_x_1491:
[----:B------:R-:W-:Y:S01]  /*71e0*/  IADD3 R2, R13, 0x60, RZ ;  /* 0x000000600d027810 */ /* 0x000fe20007ffe0ff */
[----:B-----5:R-:W-:Y:S01]  /*71f0*/  IMAD.WIDE.U32 R218, R14, c[0x0][0x2b0], RZ ;  /* 0x0000ac000eda7a25 */ /* 0x020fe200078e00ff */
[----:B------:R-:W-:Y:S02]  /*7200*/  LOP3.LUT R207, R207, 0xfffffffe, RZ, 0xc0, !PT ;  /* 0xfffffffecfcf7812 */ /* 0x000fe400078ec0ff */
[----:B------:R-:W-:-:S13]  /*7210*/  ISETP.GE.AND P1, PT, R2, R64, PT ;  /* 0x000000400200720c */ /* 0x000fda0003f26270 */
[C---:B-1----:R-:W-:Y:S02]  /*7220*/  @!P1 LEA R10, P0, R132.reuse, R0, 0x1 ;  /* 0x00000000840a9211 */ /* 0x042fe400078008ff */
[----:B------:R-:W-:Y:S02]  /*7230*/  @P1 LOP3.LUT R207, R207, 0x1, RZ, 0xfc, !PT ;  /* 0x00000001cfcf1812 */ /* 0x000fe400078efcff */
        /* <DEDUP_REMOVED lines=22> */
[----:B-1----:R-:W-:Y:S01]  /*73a0*/  IMAD R2, R114, 0x20, R211 ;  /* 0x0000002072027824 */ /* 0x002fe200078e02d3 */
[----:B------:R-:W-:Y:S01]  /*73b0*/  LOP3.LUT R207, R207, 0xfffffffd, RZ, 0xc0, !PT ;  /* 0xfffffffdcfcf7812 */ /* 0x000fe200078ec0ff */
[----:B------:R-:W-:Y:S01]  /*73c0*/  IMAD.MOV.U32 R196, RZ, RZ, RZ ;  /* 0x000000ffffc47224 */ /* 0x000fe200078e00ff */
[----:B------:R-:W-:-:S02]  /*73d0*/  ISETP.NE.AND P1, PT, R122, 0x1, PT ;  /* 0x000000017a00780c */ /* 0x000fc40003f25270 */
[C---:B------:R-:W-:Y:S01]  /*73e0*/  ISETP.GE.AND P0, PT, R2.reuse, R227, PT ;  /* 0x000000e30200720c */ /* 0x040fe20003f06270 */
[----:B------:R-:W-:-:S03]  /*73f0*/  IMAD.IADD R2, R2, 0x1, R223 ;  /* 0x0000000102027824 */ /* 0x000fc600078e02df */
[----:B------:R-:W-:Y:S01]  /*7400*/  ISETP.GT.OR P0, PT, R211, 0x1f, P0 ;  /* 0x0000001fd300780c */ /* 0x000fe20000704670 */
[----:B------:R-:W-:-:S06]  /*7410*/  IMAD.MOV.U32 R0, RZ, RZ, R2 ;  /* 0x000000ffff007224 */ /* 0x000fcc00078e0002 */
[----:B------:R-:W-:Y:S01]  /*7420*/  @P1 IMAD.HI.U32 R3, R2, c[0x0][0x2bc], RZ ;  /* 0x0000af0002031a27 */ /* 0x000fe200078e00ff */
[----:B------:R-:W-:-:S04]  /*7430*/  @P1 LOP3.LUT R207, R207, 0x2, RZ, 0xfc, !PT ;  /* 0x00000002cfcf1812 */ /* 0x000fc800078efcff */
[----:B------:R-:W-:-:S04]  /*7440*/  @P1 SHF.R.U32.HI R0, RZ, c[0x0][0x2c0], R3 ;  /* 0x0000b000ff001a19 */ /* 0x000fc80000011603 */
        /* <DEDUP_REMOVED lines=50> */
.L_x_1329:
        /* <DEDUP_REMOVED lines=54> */
[----:B------:R-:W-:-:S02]  /*7ad0*/  ISETP.GE.AND P2, PT, R158, c[0x0][0x27c], PT ;  /* 0x00009f009e007a0c */ /* 0x000fc40003f46270 */
[----:B------:R-:W-:-:S09]  /*7ae0*/  ISETP.GE.AND P1, PT, R156, c[0x0][0x27c], PT ;  /* 0x00009f009c007a0c */ /* 0x000fd20003f26270 */
[C---:B------:R-:W-:Y:S01]  /*7af0*/  @!P3 IMAD.SHL.U32 R6, R138.reuse, 0x2, RZ ;  /* 0x000000028a06b824 */ /* 0x040fe200078e00ff */
[----:B------:R-:W-:-:S04]  /*7b00*/  @!P3 SHF.L.U64.HI R5, R138, 0x1, R139 ;  /* 0x000000018a05b819 */ /* 0x000fc8000001028b */
[----:B--2---:R-:W-:-:S05]  /*7b10*/  @!P3 IADD3 R18, P0, R3, R6, RZ ;  /* 0x000000060312b210 */ /* 0x004fca0007f1e0ff */
[----:B----4-:R-:W-:Y:S01]  /*7b20*/  @!P3 IMAD.X R19, R4, 0x1, R5, P0 ;  /* 0x000000010413b824 */ /* 0x010fe200000e0605 */
[----:B---3--:R-:W-:Y:S02]  /*7b30*/  @!P3 IADD3 R16, P0, R0, R6, RZ ;  /* 0x000000060010b210 */ /* 0x008fe40007f1e0ff */
[----:B-----5:R-:W-:-:S03]  /*7b40*/  @!P2 SHF.L.U64.HI R6, R158, 0x1, R105 ;  /* 0x000000019e06a819 */ /* 0x020fc60000010269 */
[----:B-1----:R-:W-:Y:S02]  /*7b50*/  @!P3 IMAD.X R17, R2, 0x1, R5, P0 ;  /* 0x000000010211b824 */ /* 0x002fe400000e0605 */
[----:B------:R-:W-:-:S03]  /*7b60*/  @!P2 IMAD.SHL.U32 R5, R158, 0x2, RZ ;  /* 0x000000029e05a824 */ /* 0x000fc600078e00ff */
[----:B------:R1:W5:Y:S02]  /*7b70*/  @!P3 LD.E.64 R22, [R16.64] ;  /* 0x000000081016b980 */ /* 0x000364000c101b00 */
[----:B------:R-:W-:-:S05]  /*7b80*/  @!P2 IADD3 R14, P0, R3, R5, RZ ;  /* 0x00000005030ea210 */ /* 0x000fca0007f1e0ff */
        /* <DEDUP_REMOVED lines=9> */
[----:B------:R-:W-:-:S13]  /*7c20*/  ISETP.GE.AND P0, PT, R157, c[0x0][0x27c], PT ;  /* 0x00009f009d007a0c */ /* 0x000fda0003f06270 */
[C---:B------:R-:W-:Y:S01]  /*7c30*/  @!P0 IMAD.SHL.U32 R5, R157.reuse, 0x2, RZ ;  /* 0x000000029d058824 */ /* 0x040fe200078e00ff */
[----:B------:R-:W-:-:S04]  /*7c40*/  @!P0 SHF.L.U64.HI R20, R157, 0x1, R100 ;  /* 0x000000019d148819 */ /* 0x000fc80000010264 */
[----:B------:R-:W-:-:S05]  /*7c50*/  @!P0 IADD3 R6, P4, R3, R5, RZ ;  /* 0x0000000503068210 */ /* 0x000fca0007f9e0ff */
[----:B------:R-:W-:Y:S01]  /*7c60*/  @!P0 IMAD.X R7, R4, 0x1, R20, P4 ;  /* 0x0000000104078824 */ /* 0x000fe200020e0614 */
[----:B------:R-:W-:Y:S01]  /*7c70*/  @!P0 IADD3 R4, P4, R0, R5, RZ ;  /* 0x0000000500048210 */ /* 0x000fe20007f9e0ff */
[----:B-1----:R-:W-:-:S04]  /*7c80*/  CS2R R16, SRZ ;  /* 0x0000000000107805 */ /* 0x002fc8000001ff00 */
[----:B------:R-:W-:Y:S02]  /*7c90*/  @!P0 IMAD.X R5, R2, 0x1, R20, P4 ;  /* 0x0000000102058824 */ /* 0x000fe400020e0614 */
[----:B------:R-:W-:Y:S01]  /*7ca0*/  CS2R R20, SRZ ;  /* 0x0000000000147805 */ /* 0x000fe2000001ff00 */
[----:B------:R1:W5:Y:S01]  /*7cb0*/  @!P2 LD.E.64 R16, [R14.64] ;  /* 0x000000080e10a980 */ /* 0x000362000c101b00 */
[----:B------:R-:W-:Y:S01]  /*7cc0*/  CS2R R28, SRZ ;  /* 0x00000000001c7805 */ /* 0x000fe2000001ff00 */
[----:B------:R-:W-:Y:S01]  /*7cd0*/  CS2R R30, SRZ ;  /* 0x00000000001e7805 */ /* 0x000fe2000001ff00 */
[----:B------:R-:W-:Y:S02]  /*7ce0*/  CS2R R32, SRZ ;  /* 0x0000000000207805 */ /* 0x000fe4000001ff00 */
[----:B------:R2:W5:Y:S04]  /*7cf0*/  @!P3 LD.E.64 R20, [R18.64] ;  /* 0x000000081214b980 */ /* 0x000568000c101b00 */
[----:B------:R3:W5:Y:S04]  /*7d00*/  @!P1 LD.E.64 R28, [R8.64] ;  /* 0x00000008081c9980 */ /* 0x000768000c101b00 */
[----:B------:R3:W5:Y:S04]  /*7d10*/  @!P0 LD.E.64 R30, [R6.64] ;  /* 0x00000008061e8980 */ /* 0x000768000c101b00 */
[----:B------:R3:W5:Y:S01]  /*7d20*/  @!P0 LD.E.64 R32, [R4.64] ;  /* 0x0000000804208980 */ /* 0x000762000c101b00 */
[----:B-1----:R-:W-:Y:S01]  /*7d30*/  CS2R R14, SRZ ;  /* 0x00000000000e7805 */ /* 0x002fe2000001ff00 */
[----:B--2---:R-:W-:-:S05]  /*7d40*/  CS2R R18, SRZ ;  /* 0x0000000000127805 */ /* 0x004fca000001ff00 */
[----:B------:R3:W5:Y:S04]  /*7d50*/  @!P1 LD.E.64 R14, [R10.64] ;  /* 0x000000080a0e9980 */ /* 0x000768000c101b00 */
[----:B------:R3:W5:Y:S02]  /*7d60*/  @!P2 LD.E.64 R18, [R12.64] ;  /* 0x000000080c12a980 */ /* 0x000764000c101b00 */
.L_x_1333:
[----:B------:R-:W-:Y:S05]  /*7d70*/  BSYNC B0 ;  /* 0x0000000000007941 */ /* 0x000fea0003800000 */
.L_x_1332:
[----:B---345:R-:W-:Y:S01]  /*7d80*/  IMAD.MOV.U32 R4, RZ, RZ, R14 ;  /* 0x000000ffff047224 */ /* 0x038fe200078e000e */
[----:B------:R-:W-:Y:S01]  /*7d90*/  LOP3.LUT P0, RZ, R207, 0x8, RZ, 0xc0, !PT ;  /* 0x00000008cfff7812 */ /* 0x000fe2000780c0ff */
[----:B--2---:R-:W-:Y:S01]  /*7da0*/  IMAD.MOV.U32 R3, RZ, RZ, R15 ;  /* 0x000000ffff037224 */ /* 0x004fe200078e000f */
[----:B------:R2:W3:Y:S01]  /*7db0*/  SHFL.IDX PT, R8, R24, 0x1, 0x181f ;  /* 0x00381f0018087f89 */ /* 0x0004e200000e0000 */
[----:B-1----:R-:W-:Y:S01]  /*7dc0*/  IMAD.MOV.U32 R2, RZ, RZ, R30 ;  /* 0x000000ffff027224 */ /* 0x002fe200078e001e */
[----:B------:R-:W-:Y:S01]  /*7dd0*/  BSSY B0, `(.L_x_1334) ;  /* 0x000004e000007945 */ /* 0x000fe20003800000 */
[----:B------:R-:W-:Y:S01]  /*7de0*/  IMAD.MOV.U32 R0, RZ, RZ, R31 ;  /* 0x000000ffff007224 */ /* 0x000fe200078e001f */
[----:B------:R-:W-:Y:S01]  /*7df0*/  PRMT R83, R4, 0x5410, R3 ;  /* 0x0000541004537816 */ /* 0x000fe20000000003 */
[----:B------:R-:W-:Y:S01]  /*7e00*/  IMAD.MOV.U32 R4, RZ, RZ, R20 ;  /* 0x000000ffff047224 */ /* 0x000fe200078e0014 */
[----:B------:R-:W-:Y:S01]  /*7e10*/  CS2R R42, SRZ ;  /* 0x00000000002a7805 */ /* 0x000fe2000001ff00 */
        /* <DEDUP_REMOVED lines=11> */
[----:B------:R-:W-:Y:S01]  /*7ed0*/  MOV R2, R32 ;  /* 0x0000002000027202 */ /* 0x000fe20000000f00 */
[----:B------:R2:W1:Y:S01]  /*7ee0*/  SHFL.IDX PT, R3, R26, 0x1, 0x181f ;  /* 0x00381f001a037f89 */ /* 0x00046200000e0000 */
[----:B------:R-:W-:Y:S01]  /*7ef0*/  PRMT R82, R5, 0x5410, R4 ;  /* 0x0000541005527816 */ /* 0x000fe20000000004 */
[----:B------:R-:W-:Y:S01]  /*7f00*/  IMAD.MOV.U32 R4, RZ, RZ, R23 ;  /* 0x000000ffff047224 */ /* 0x000fe200078e0017 */
[----:B------:R-:W-:Y:S01]  /*7f10*/  PRMT R85, R2, 0x7610, R85 ;  /* 0x0000761002557816 */ /* 0x000fe20000000055 */
[----:B------:R-:W-:Y:S01]  /*7f20*/  CS2R R40, SRZ ;  /* 0x0000000000287805 */ /* 0x000fe2000001ff00 */
[----:B------:R-:W-:Y:S01]  /*7f30*/  PRMT R86, R0, 0x7610, R86 ;  /* 0x0000761000567816 */ /* 0x000fe20000000056 */
[----:B------:R2:W4:Y:S01]  /*7f40*/  SHFL.IDX PT, R2, R27, 0x1, 0x181f ;  /* 0x00381f001b027f89 */ /* 0x00052200000e0000 */
[----:B------:R-:W-:Y:S01]  /*7f50*/  MOV R5, R22 ;  /* 0x0000001600057202 */ /* 0x000fe20000000f00 */
[----:B------:R-:W-:Y:S01]  /*7f60*/  CS2R R36, SRZ ;  /* 0x0000000000247805 */ /* 0x000fe2000001ff00 */
[----:B------:R-:W-:Y:S01]  /*7f70*/  PRMT R80, R7, 0x5410, R6 ;  /* 0x0000541007507816 */ /* 0x000fe20000000006 */
[----:B------:R2:W1:Y:S01]  /*7f80*/  SHFL.IDX PT, R0, R25, 0x1, 0x181f ;  /* 0x00381f0019007f89 */ /* 0x00046200000e0000 */
[----:B------:R-:W-:Y:S01]  /*7f90*/  PRMT R13, R5, 0x5410, R4 ;  /* 0x00005410050d7816 */ /* 0x000fe20000000004 */
[----:B------:R-:W-:Y:S01]  /*7fa0*/  CS2R R46, SRZ ;  /* 0x00000000002e7805 */ /* 0x000fe2000001ff00 */
[----:B------:R-:W-:Y:S01]  /*7fb0*/  CS2R R44, SRZ ;  /* 0x00000000002c7805 */ /* 0x000fe2000001ff00 */
[----:B------:R-:W-:Y:S01]  /*7fc0*/  CS2R R38, SRZ ;  /* 0x0000000000267805 */ /* 0x000fe2000001ff00 */
[----:B------:R-:W-:Y:S01]  /*7fd0*/  CS2R R34, SRZ ;  /* 0x0000000000227805 */ /* 0x000fe2000001ff00 */
[----:B------:R-:W-:Y:S05]  /*7fe0*/  @P0 BRA `(.L_x_1335) ;  /* 0x000002c000000947 */ /* 0x000fea0003800000 */
[----:B---3--:R-:W-:Y:S01]  /*7ff0*/  ISETP.GE.AND P0, PT, R138, c[0x0][0x27c], PT ;  /* 0x00009f008a007a0c */ /* 0x008fe20003f06270 */
[----:B------:R-:W-:Y:S01]  /*8000*/  CS2R R36, SRZ ;  /* 0x0000000000247805 */ /* 0x000fe2000001ff00 */
[----:B------:R-:W-:Y:S01]  /*8010*/  ISETP.GE.AND P2, PT, R158, c[0x0][0x27c], PT ;  /* 0x00009f009e007a0c */ /* 0x000fe20003f46270 */
[----:B------:R-:W-:-:S10]  /*8020*/  CS2R R34, SRZ ;  /* 0x0000000000227805 */ /* 0x000fd4000001ff00 */
[C---:B------:R-:W-:Y:S01]  /*8030*/  @!P0 IMAD.SHL.U32 R4, R138.reuse, 0x2, RZ ;  /* 0x000000028a048824 */ /* 0x040fe200078e00ff */
[----:B------:R-:W-:-:S04]  /*8040*/  @!P0 SHF.L.U64.HI R5, R138, 0x1, R139 ;  /* 0x000000018a058819 */ /* 0x000fc8000001028b */
[----:B----4-:R-:W-:-:S05]  /*8050*/  @!P0 IADD3 R6, P1, R2, R4, RZ ;  /* 0x0000000402068210 */ /* 0x010fca0007f3e0ff */
[----:B-1----:R-:W-:Y:S01]  /*8060*/  @!P0 IMAD.X R7, R3, 0x1, R5, P1 ;  /* 0x0000000103078824 */ /* 0x002fe200008e0605 */
[----:B------:R-:W-:Y:S01]  /*8070*/  @!P0 IADD3 R4, P1, R0, R4, RZ ;  /* 0x0000000400048210 */ /* 0x000fe20007f3e0ff */
[----:B------:R-:W-:-:S03]  /*8080*/  @!P2 IMAD.SHL.U32 R9, R158, 0x2, RZ ;  /* 0x000000029e09a824 */ /* 0x000fc600078e00ff */
[----:B------:R1:W5:Y:S01]  /*8090*/  @!P0 LD.E.64 R36, [R6.64] ;  /* 0x0000000806248980 */ /* 0x000362000c101b00 */
[----:B------:R-:W-:Y:S01]  /*80a0*/  @!P0 IMAD.X R5, R8, 0x1, R5, P1 ;  /* 0x0000000108058824 */ /* 0x000fe200008e0605 */
[----:B------:R-:W-:-:S04]  /*80b0*/  ISETP.GE.AND P1, PT, R156, c[0x0][0x27c], PT ;  /* 0x00009f009c007a0c */ /* 0x000fc80003f26270 */
[----:B------:R3:W5:Y:S01]  /*80c0*/  @!P0 LD.E.64 R34, [R4.64] ;  /* 0x0000000804228980 */ /* 0x000762000c101b00 */
[----:B------:R-:W-:Y:S01]  /*80d0*/  CS2R R40, SRZ ;  /* 0x0000000000287805 */ /* 0x000fe2000001ff00 */
[----:B------:R-:W-:Y:S01]  /*80e0*/  CS2R R38, SRZ ;  /* 0x0000000000267805 */ /* 0x000fe2000001ff00 */
[----:B-1----:R-:W-:Y:S02]  /*80f0*/  @!P2 IADD3 R6, P0, R2, R9, RZ ;  /* 0x000000090206a210 */ /* 0x002fe40007f1e0ff */
[----:B---3--:R-:W-:-:S05]  /*8100*/  @!P2 SHF.L.U64.HI R5, R158, 0x1, R105 ;  /* 0x000000019e05a819 */ /* 0x008fca0000010269 */
        /* <DEDUP_REMOVED lines=8> */
[----:B---3--:R-:W-:-:S05]  /*8190*/  @!P1 SHF.L.U64.HI R5, R156, 0x1, R104 ;  /* 0x000000019c059819 */ /* 0x008fca0000010268 */
        /* <DEDUP_REMOVED lines=11> */
[----:B---3--:R-:W-:-:S05]  /*8250*/  @!P0 IADD3 R4, P1, R2, R6, RZ ;  /* 0x0000000602048210 */ /* 0x008fca0007f3e0ff */
[----:B------:R-:W-:Y:S01]  /*8260*/  @!P0 IMAD.X R5, R3, 0x1, R7, P1 ;  /* 0x0000000103058824 */ /* 0x000fe200008e0607 */
[----:B------:R-:W-:-:S04]  /*8270*/  @!P0 IADD3 R2, P1, R0, R6, RZ ;  /* 0x0000000600028210 */ /* 0x000fc80007f3e0ff */
[----:B------:R1:W5:Y:S01]  /*8280*/  @!P0 LD.E.64 R52, [R4.64] ;  /* 0x0000000804348980 */ /* 0x000362000c101b00 */
[----:B------:R-:W-:-:S05]  /*8290*/  @!P0 IMAD.X R3, R8, 0x1, R7, P1 ;  /* 0x0000000108038824 */ /* 0x000fca00008e0607 */
[----:B------:R1:W5:Y:S03]  /*82a0*/  @!P0 LD.E.64 R46, [R2.64] ;  /* 0x00000008022e8980 */ /* 0x000366000c101b00 */
.L_x_1335:
[----:B---3--:R-:W-:Y:S05]  /*82b0*/  BSYNC B0 ;  /* 0x0000000000007941 */ /* 0x008fea0003800000 */
.L_x_1334:
[----:B-1---5:R-:W-:Y:S01]  /*82c0*/  IMAD.MOV.U32 R4, RZ, RZ, R52 ;  /* 0x000000ffff047224 */ /* 0x022fe200078e0034 */
[----:B------:R-:W-:Y:S01]  /*82d0*/  LOP3.LUT P0, RZ, R207, 0x10, RZ, 0xc0, !PT ;  /* 0x00000010cfff7812 */ /* 0x000fe2000780c0ff */
[----:B----4-:R-:W-:Y:S01]  /*82e0*/  IMAD.MOV.U32 R2, RZ, RZ, R42 ;  /* 0x000000ffff027224 */ /* 0x010fe200078e002a */
[----:B------:R-:W-:Y:S01]  /*82f0*/  MOV R7, R39 ;  /* 0x0000002700077202 */ /* 0x000fe20000000f00 */
[----:B------:R-:W-:Y:S01]  /*8300*/  IMAD.MOV.U32 R0, RZ, RZ, R43 ;  /* 0x000000ffff007224 */ /* 0x000fe200078e002b */
[----:B------:R-:W-:Y:S01]  /*8310*/  PRMT R94, R94, 0x5410, R4 ;  /* 0x000054105e5e7816 */ /* 0x000fe20000000004 */
[----:B------:R-:W-:Y:S01]  /*8320*/  IMAD.MOV.U32 R3, RZ, RZ, R53 ;  /* 0x000000ffff037224 */ /* 0x000fe200078e0035 */
[----:B------:R-:W-:Y:S01]  /*8330*/  BSSY B0, `(.L_x_1336) ;  /* 0x0000050000007945 */ /* 0x000fe20003800000 */
        /* <DEDUP_REMOVED lines=18> */
[----:B------:R1:W3:Y:S01]  /*8460*/  SHFL.IDX PT, R4, R26, 0x2, 0x181f ;  /* 0x00581f001a047f89 */ /* 0x0002e200000e0000 */
[----:B------:R-:W-:Y:S01]  /*8470*/  PRMT R90, R2, 0x5410, R0 ;  /* 0x00005410025a7816 */ /* 0x000fe20000000000 */
[----:B------:R-:W-:Y:S01]  /*8480*/  CS2R R78, SRZ ;  /* 0x00000000004e7805 */ /* 0x000fe2000001ff00 */
[----:B------:R-:W-:Y:S01]  /*8490*/  PRMT R88, R8, 0x5410, R7 ;  /* 0x0000541008587816 */ /* 0x000fe20000000007 */
[----:B------:R1:W4:Y:S01]  /*84a0*/  SHFL.IDX PT, R3, R27, 0x2, 0x181f ;  /* 0x00581f001b037f89 */ /* 0x00032200000e0000 */
[----:B------:R-:W-:Y:S01]  /*84b0*/  PRMT R84, R6, 0x5410, R5 ;  /* 0x0000541006547816 */ /* 0x000fe20000000005 */
[----:B------:R-:W-:Y:S01]  /*84c0*/  CS2R R66, SRZ ;  /* 0x0000000000427805 */ /* 0x000fe2000001ff00 */
[----:B------:R-:W-:Y:S01]  /*84d0*/  CS2R R60, SRZ ;  /* 0x00000000003c7805 */ /* 0x000fe2000001ff00 */
[----:B------:R1:W2:Y:S01]  /*84e0*/  SHFL.IDX PT, R2, R24, 0x2, 0x181f ;  /* 0x00581f0018027f89 */ /* 0x0002a200000e0000 */
[----:B------:R-:W-:Y:S01]  /*84f0*/  CS2R R56, SRZ ;  /* 0x0000000000387805 */ /* 0x000fe2000001ff00 */
[----:B------:R-:W-:Y:S01]  /*8500*/  CS2R R48, SRZ ;  /* 0x0000000000307805 */ /* 0x000fe2000001ff00 */
[----:B------:R-:W-:Y:S01]  /*8510*/  CS2R R62, SRZ ;  /* 0x00000000003e7805 */ /* 0x000fe2000001ff00 */
[----:B------:R1:W1:Y:S01]  /*8520*/  SHFL.IDX PT, R0, R25, 0x2, 0x181f ;  /* 0x00581f0019007f89 */ /* 0x00026200000e0000 */
        /* <DEDUP_REMOVED lines=9> */
[----:B------:R-:W-:Y:S01]  /*85c0*/  @!P0 SHF.L.U64.HI R8, R138, 0x1, R139 ;  /* 0x000000018a088819 */ /* 0x000fe2000001028b */
[----:B------:R-:W-:-:S03]  /*85d0*/  @!P2 IMAD.SHL.U32 R12, R158, 0x2, RZ ;  /* 0x000000029e0ca824 */ /* 0x000fc600078e00ff */
[----:B----4-:R-:W-:-:S05]  /*85e0*/  @!P0 IADD3 R6, P1, R3, R5, RZ ;  /* 0x0000000503068210 */ /* 0x010fca0007f3e0ff */
[----:B---3--:R-:W-:Y:S01]  /*85f0*/  @!P0 IMAD.X R7, R4, 0x1, R8, P1 ;  /* 0x0000000104078824 */ /* 0x008fe200008e0608 */
[----:B-1----:R-:W-:-:S04]  /*8600*/  @!P0 IADD3 R10, P1, R0, R5, RZ ;  /* 0x00000005000a8210 */ /* 0x002fc80007f3e0ff */
[----:B------:R1:W5:Y:S01]  /*8610*/  @!P0 LD.E.64 R48, [R6.64] ;  /* 0x0000000806308980 */ /* 0x000362000c101b00 */
[----:B--2---:R-:W-:Y:S01]  /*8620*/  @!P0 IMAD.X R11, R2, 0x1, R8, P1 ;  /* 0x00000001020b8824 */ /* 0x004fe200008e0608 */
[----:B------:R-:W-:Y:S02]  /*8630*/  ISETP.GE.AND P1, PT, R156, c[0x0][0x27c], PT ;  /* 0x00009f009c007a0c */ /* 0x000fe40003f26270 */
[----:B------:R-:W-:Y:S02]  /*8640*/  @!P2 SHF.L.U64.HI R5, R158, 0x1, R105 ;  /* 0x000000019e05a819 */ /* 0x000fe40000010269 */
[----:B------:R2:W5:Y:S01]  /*8650*/  @!P0 LD.E.64 R50, [R10.64] ;  /* 0x000000080a328980 */ /* 0x000562000c101b00 */
[----:B------:R-:W-:Y:S01]  /*8660*/  @!P2 IADD3 R8, P3, R3, R12, RZ ;  /* 0x0000000c0308a210 */ /* 0x000fe20007f7e0ff */
[----:B------:R-:W-:Y:S01]  /*8670*/  CS2R R56, SRZ ;  /* 0x0000000000387805 */ /* 0x000fe2000001ff00 */
[----:B------:R-:W-:-:S03]  /*8680*/  CS2R R54, SRZ ;  /* 0x0000000000367805 */ /* 0x000fc6000001ff00 */
[----:B------:R-:W-:-:S05]  /*8690*/  @!P2 IMAD.X R9, R4, 0x1, R5, P3 ;  /* 0x000000010409a824 */ /* 0x000fca00018e0605 */
[----:B------:R3:W5:Y:S01]  /*86a0*/  @!P2 LD.E.64 R56, [R8.64] ;  /* 0x000000080838a980 */ /* 0x000762000c101b00 */
[----:B-1----:R-:W-:-:S05]  /*86b0*/  @!P2 IADD3 R6, P0, R0, R12, RZ ;  /* 0x0000000c0006a210 */ /* 0x002fca0007f1e0ff */
[----:B------:R-:W-:Y:S02]  /*86c0*/  @!P2 IMAD.X R7, R2, 0x1, R5, P0 ;  /* 0x000000010207a824 */ /* 0x000fe400000e0605 */
[----:B------:R-:W-:-:S03]  /*86d0*/  @!P1 IMAD.SHL.U32 R5, R156, 0x2, RZ ;  /* 0x000000029c059824 */ /* 0x000fc600078e00ff */
[----:B------:R1:W5:Y:S01]  /*86e0*/  @!P2 LD.E.64 R54, [R6.64] ;  /* 0x000000080636a980 */ /* 0x000362000c101b00 */
[----:B------:R-:W-:Y:S01]  /*86f0*/  CS2R R60, SRZ ;  /* 0x00000000003c7805 */ /* 0x000fe2000001ff00 */
[----:B---3--:R-:W-:Y:S01]  /*8700*/  @!P1 SHF.L.U64.HI R8, R156, 0x1, R104 ;  /* 0x000000019c089819 */ /* 0x008fe20000010268 */
        /* <DEDUP_REMOVED lines=18> */
.L_x_1337:
[----:B------:R-:W-:Y:S05]  /*8830*/  BSYNC B0 ;  /* 0x0000000000007941 */ /* 0x000fea0003800000 */
.L_x_1336:
[----:B--2--5:R-:W-:Y:S01]  /*8840*/  IMAD.MOV.U32 R2, RZ, RZ, R66 ;  /* 0x000000ffff027224 */ /* 0x024fe200078e0042 */
[----:B------:R-:W-:Y:S01]  /*8850*/  LOP3.LUT P0, RZ, R207, 0x1, RZ, 0xc0, !PT ;  /* 0x00000001cfff7812 */ /* 0x000fe2000780c0ff */
[----:B-1----:R-:W-:Y:S01]  /*8860*/  IMAD.MOV.U32 R0, RZ, RZ, R67 ;  /* 0x000000ffff007224 */ /* 0x002fe200078e0043 */
[----:B------:R-:W1:Y:S01]  /*8870*/  SHFL.IDX PT, R7, R26, 0x3, 0x181f ;  /* 0x00781f001a077f89 */ /* 0x000e6200000e0000 */
[----:B----4-:R-:W-:Y:S01]  /*8880*/  IMAD.MOV.U32 R3, RZ, RZ, R54 ;  /* 0x000000ffff037224 */ /* 0x010fe200078e0036 */
[----:B------:R-:W-:Y:S01]  /*8890*/  BSSY B0, `(.L_x_1338) ;  /* 0x000004f000007945 */ /* 0x000fe20003800000 */
[----:B------:R-:W-:Y:S01]  /*88a0*/  CS2R R74, SRZ ;  /* 0x00000000004a7805 */ /* 0x000fe2000001ff00 */
[----:B------:R-:W-:Y:S01]  /*88b0*/  PRMT R103, R2, 0x5410, R0 ;  /* 0x0000541002677816 */ /* 0x000fe20000000000 */
[----:B------:R-:W-:Y:S01]  /*88c0*/  IMAD.MOV.U32 R2, RZ, RZ, R60 ;  /* 0x000000ffff027224 */ /* 0x000fe200078e003c */
[----:B------:R-:W2:Y:S01]  /*88d0*/  SHFL.IDX PT, R6, R24, 0x3, 0x181f ;  /* 0x00781f0018067f89 */ /* 0x000ea200000e0000 */
[----:B------:R-:W-:Y:S01]  /*88e0*/  IMAD.MOV.U32 R0, RZ, RZ, R61 ;  /* 0x000000ffff007224 */ /* 0x000fe200078e003d */
[----:B------:R-:W-:Y:S01]  /*88f0*/  CS2R R70, SRZ ;  /* 0x0000000000467805 */ /* 0x000fe2000001ff00 */
[----:B------:R-:W-:Y:S01]  /*8900*/  CS2R R76, SRZ ;  /* 0x00000000004c7805 */ /* 0x000fe2000001ff00 */
[----:B------:R4:W3:Y:S01]  /*8910*/  SHFL.IDX PT, R5, R25, 0x3, 0x181f ;  /* 0x00781f0019057f89 */ /* 0x0008e200000e0000 */
[----:B------:R-:W-:Y:S01]  /*8920*/  CS2R R72, SRZ ;  /* 0x0000000000487805 */ /* 0x000fe2000001ff00 */
[----:B------:R-:W-:Y:S01]  /*8930*/  PRMT R99, R2, 0x5410, R0 ;  /* 0x0000541002637816 */ /* 0x000fe20000000000 */
[----:B------:R-:W-:Y:S01]  /*8940*/  IMAD.MOV.U32 R0, RZ, RZ, R57 ;  /* 0x000000ffff007224 */ /* 0x000fe200078e0039 */
[----:B------:R-:W-:Y:S01]  /*8950*/  MOV R2, R56 ;  /* 0x0000003800027202 */ /* 0x000fe20000000f00 */
[----:B------:R-:W-:-:S03]  /*8960*/  CS2R R68, SRZ ;  /* 0x0000000000447805 */ /* 0x000fc6000001ff00 */
[----:B------:R-:W-:Y:S01]  /*8970*/  PRMT R97, R2, 0x5410, R0 ;  /* 0x0000541002617816 */ /* 0x000fe20000000000 */
[----:B------:R-:W-:Y:S02]  /*8980*/  IMAD.MOV.U32 R2, RZ, RZ, R48 ;  /* 0x000000ffff027224 */ /* 0x000fe400078e0030 */
[----:B------:R-:W-:-:S03]  /*8990*/  IMAD.MOV.U32 R0, RZ, RZ, R49 ;  /* 0x000000ffff007224 */ /* 0x000fc600078e0031 */
[----:B------:R-:W-:Y:S02]  /*89a0*/  PRMT R93, R93, 0x5410, R2 ;  /* 0x000054105d5d7816 */ /* 0x000fe40000000002 */
[----:B------:R-:W-:Y:S01]  /*89b0*/  PRMT R95, R0, 0x7610, R95 ;  /* 0x00007610005f7816 */ /* 0x000fe2000000005f */
[----:B------:R-:W-:Y:S01]  /*89c0*/  IMAD.MOV.U32 R0, RZ, RZ, R63 ;  /* 0x000000ffff007224 */ /* 0x000fe200078e003f */
[----:B------:R-:W-:-:S04]  /*89d0*/  MOV R2, R62 ;  /* 0x0000003e00027202 */ /* 0x000fc80000000f00 */
[----:B------:R-:W-:Y:S01]  /*89e0*/  PRMT R101, R2, 0x7610, R101 ;  /* 0x0000761002657816 */ /* 0x000fe20000000065 */
[----:B------:R-:W-:Y:S01]  /*89f0*/  IMAD.MOV.U32 R2, RZ, RZ, R58 ;  /* 0x000000ffff027224 */ /* 0x000fe200078e003a */
[----:B------:R-:W-:Y:S01]  /*8a00*/  PRMT R102, R0, 0x7610, R102 ;  /* 0x0000761000667816 */ /* 0x000fe20000000066 */
[----:B----4-:R-:W-:Y:S01]  /*8a10*/  CS2R R24, SRZ ;  /* 0x0000000000187805 */ /* 0x010fe2000001ff00 */
[----:B------:R-:W-:-:S04]  /*8a20*/  MOV R0, R59 ;  /* 0x0000003b00007202 */ /* 0x000fc80000000f00 */
[----:B------:R-:W-:Y:S01]  /*8a30*/  PRMT R98, R2, 0x5410, R0 ;  /* 0x0000541002627816 */ /* 0x000fe20000000000 */
[----:B------:R-:W-:Y:S01]  /*8a40*/  IMAD.MOV.U32 R2, RZ, RZ, R55 ;  /* 0x000000ffff027224 */ /* 0x000fe200078e0037 */
[----:B------:R4:W1:Y:S04]  /*8a50*/  SHFL.IDX PT, R0, R27, 0x3, 0x181f ;  /* 0x00781f001b007f89 */ /* 0x00086800000e0000 */
[----:B------:R-:W-:Y:S01]  /*8a60*/  PRMT R96, R3, 0x5410, R2 ;  /* 0x0000541003607816 */ /* 0x000fe20000000002 */
[----:B------:R-:W-:Y:S01]  /*8a70*/  IMAD.MOV.U32 R2, RZ, RZ, R51 ;  /* 0x000000ffff027224 */ /* 0x000fe200078e0033 */
[----:B------:R-:W-:-:S04]  /*8a80*/  MOV R3, R50 ;  /* 0x0000003200037202 */ /* 0x000fc80000000f00 */
[----:B------:R-:W-:Y:S01]  /*8a90*/  PRMT R92, R3, 0x5410, R2 ;  /* 0x00005410035c7816 */ /* 0x000fe20000000002 */
[----:B----4-:R-:W-:Y:S01]  /*8aa0*/  CS2R R26, SRZ ;  /* 0x00000000001a7805 */ /* 0x010fe2000001ff00 */
[----:B------:R-:W-:Y:S05]  /*8ab0*/  @P0 BRA `(.L_x_1339) ;  /* 0x000002c000000947 */ /* 0x000fea0003800000 */
[----:B-123--:R-:W-:Y:S01]  /*8ac0*/  ISETP.GE.AND P0, PT, R138, c[0x0][0x27c], PT ;  /* 0x00009f008a007a0c */ /* 0x00efe20003f06270 */
        /* <DEDUP_REMOVED lines=43> */
.L_x_1339:
[----:B-123--:R-:W-:Y:S05]  /*8d80*/  BSYNC B0 ;  /* 0x0000000000007941 */ /* 0x00efea0003800000 */
.L_x_1338:
        /* <DEDUP_REMOVED lines=80> */
.L_x_1343:
[----:B------:R-:W-:Y:S05]  /*9290*/  BSYNC B0 ;  /* 0x0000000000007941 */ /* 0x000fea0003800000 */
.L_x_1342:
        /* <DEDUP_REMOVED lines=24> */
[----:B------:R-:W-:Y:S01]  /*9420*/  HADD2.F32 R4, -RZ, R6.H0_H0 ;  /* 0x20000006ff047230 */ /* 0x000fe20000004100 */
        /* <DEDUP_REMOVED lines=20> */
.L_x_1345:
[----:B------:R-:W-:Y:S05]  /*9570*/  BSYNC B0 ;  /* 0x0000000000007941 */ /* 0x000fea0003800000 */
.L_x_1344:
        /* <DEDUP_REMOVED lines=45> */
.L_x_1347:
[----:B------:R-:W-:Y:S05]  /*9850*/  BSYNC B0 ;  /* 0x0000000000007941 */ /* 0x000fea0003800000 */
.L_x_1346:
[----:B------:R-:W-:-:S13]  /*9860*/  ISETP.GE.AND P0, PT, R157, c[0x0][0x27c], PT ;  /* 0x00009f009d007a0c */ /* 0x000fda0003f06270 */
[----:B------:R-:W-:Y:S05]  /*9870*/  @P0 BRA `(.L_x_1341) ;  /* 0x000002a000000947 */ /* 0x000fea0003800000 */
[----:B------:R-:W2:Y:S01]  /*9880*/  LDS.128 R8, [R194+0x1c080] ;  /* 0x01c08000c2087984 */ /* 0x000ea20000000c00 */
[----:B------:R-:W-:Y:S02]  /*9890*/  SHF.R.U32.HI R0, RZ, 0x10, R33 ;  /* 0x00000010ff007819 */ /* 0x000fe40000011621 */
[----:B------:R-:W-:Y:S02]  /*98a0*/  SHF.R.U32.HI R3, RZ, 0x10, R31 ;  /* 0x00000010ff037819 */ /* 0x000fe4000001161f */
[----:B------:R-:W-:Y:S01]  /*98b0*/  SHF.R.U64 R12, R32, 0x10, R33 ;  /* 0x00000010200c7819 */ /* 0x000fe20000001221 */
[----:B-1----:R-:W-:Y:S01]  /*98c0*/  HADD2.F32 R6, -RZ, R0.H0_H0 ;  /* 0x20000000ff067230 */ /* 0x002fe20000004100 */
[----:B------:R-:W-:Y:S01]  /*98d0*/  SHF.R.U64 R14, R30, 0x10, R31 ;  /* 0x000000101e0e7819 */ /* 0x000fe2000000121f */
[----:B------:R-:W-:Y:S02]  /*98e0*/  HADD2.F32 R5, -RZ, R3.H0_H0 ;  /* 0x20000003ff057230 */ /* 0x000fe40000004100 */
[----:B--2---:R-:W-:-:S02]  /*98f0*/  HADD2.F32 R2, -RZ, R11.H0_H0 ;  /* 0x2000000bff027230 */ /* 0x004fc40000004100 */
[----:B------:R-:W-:-:S03]  /*9900*/  HADD2.F32 R0, -RZ, R11.H1_H1 ;  /* 0x3000000bff007230 */ /* 0x000fc60000004100 */
[-C--:B------:R-:W-:Y:S02]  /*9910*/  FMUL.FTZ R3, R2, R6.reuse ;  /* 0x0000000602037220 */ /* 0x080fe40000410000 */
[C---:B------:R-:W-:Y:S02]  /*9920*/  FMUL.FTZ R4, R0.reuse, R6 ;  /* 0x0000000600047220 */ /* 0x040fe40000410000 */
[-C--:B------:R-:W-:Y:S01]  /*9930*/  FFMA.FTZ R7, R0, R5.reuse, R3 ;  /* 0x0000000500077223 */ /* 0x080fe20000010003 */
[--C-:B------:R-:W-:Y:S01]  /*9940*/  HADD2.F32 R3, -RZ, R8.reuse.H1_H1 ;  /* 0x30000008ff037230 */ /* 0x100fe20000004100 */
[----:B------:R-:W-:Y:S01]  /*9950*/  FFMA.FTZ R13, R2, R5, -R4 ;  /* 0x00000005020d7223 */ /* 0x000fe20000010804 */
[----:B------:R-:W-:Y:S02]  /*9960*/  HADD2.F32 R0, -RZ, R85.H0_H0 ;  /* 0x20000055ff007230 */ /* 0x000fe40000004100 */
[----:B------:R-:W-:Y:S02]  /*9970*/  HADD2.F32 R4, -RZ, R8.H0_H0 ;  /* 0x20000008ff047230 */ /* 0x000fe40000004100 */
[----:B------:R-:W-:Y:S01]  /*9980*/  HADD2.F32 R2, -RZ, R87.H0_H0 ;  /* 0x20000057ff027230 */ /* 0x000fe20000004100 */
        /* <DEDUP_REMOVED lines=8> */
[----:B------:R-:W-:-:S03]  /*9a10*/  HADD2.F32 R2, -RZ, R87.H1_H1 ;  /* 0x30000057ff027230 */ /* 0x000fc60000004100 */
[CC--:B------:R-:W-:Y:S02]  /*9a20*/  FMUL.FTZ R5, R3.reuse, R0.reuse ;  /* 0x0000000003057220 */ /* 0x0c0fe40000410000 */
[C---:B------:R-:W-:Y:S02]  /*9a30*/  FMUL.FTZ R0, R4.reuse, R0 ;  /* 0x0000000004007220 */ /* 0x040fe40000410000 */
[-C--:B------:R-:W-:Y:S02]  /*9a40*/  FFMA.FTZ R5, R4, R2.reuse, -R5 ;  /* 0x0000000204057223 */ /* 0x080fe40000010805 */
[----:B------:R-:W-:Y:S01]  /*9a50*/  FFMA.FTZ R6, R3, R2, R0 ;  /* 0x0000000203067223 */ /* 0x000fe20000010000 */
[----:B------:R-:W-:Y:S02]  /*9a60*/  HADD2.F32 R3, -RZ, R12.H0_H0 ;  /* 0x2000000cff037230 */ /* 0x000fe40000004100 */
        /* <DEDUP_REMOVED lines=11> */
.L_x_1341:
[----:B------:R-:W-:Y:S05]  /*9b20*/  BSYNC B1 ;  /* 0x0000000000017941 */ /* 0x000fea0003800000 */
.L_x_1340:
        /* <DEDUP_REMOVED lines=49> */
.L_x_1351:
[----:B------:R-:W-:Y:S05]  /*9e40*/  BSYNC B0 ;  /* 0x0000000000007941 */ /* 0x000fea0003800000 */
.L_x_1350:
        /* <DEDUP_REMOVED lines=45> */
.L_x_1353:
[----:B------:R-:W-:Y:S05]  /*a120*/  BSYNC B0 ;  /* 0x0000000000007941 */ /* 0x000fea0003800000 */
.L_x_1352:
[----:B------:R-:W-:Y:S01]  /*a130*/  ISETP.GE.AND P0, PT, R156, c[0x0][0x27c], PT ;  /* 0x00009f009c007a0c */ /* 0x000fe20003f06270 */
[----:B------:R-:W-:-:S12]  /*a140*/  BSSY B0, `(.L_x_1354) ;  /* 0x000002c000007945 */ /* 0x000fd80003800000 */
[----:B------:R-:W-:Y:S05]  /*a150*/  @P0 BRA `(.L_x_1355) ;  /* 0x000002a000000947 */ /* 0x000fea0003800000 */
[----:B------:R-:W2:Y:S01]  /*a160*/  LDS.128 R8, [R194+0x19080] ;  /* 0x01908000c2087984 */ /* 0x000ea20000000c00 */
[----:B------:R-:W-:Y:S01]  /*a170*/  SHF.R.U32.HI R0, RZ, 0x10, R45 ;  /* 0x00000010ff007819 */ /* 0x000fe2000001162d */
[----:B-1----:R-:W-:Y:S01]  /*a180*/  HADD2.F32 R6, -RZ, R91.H0_H0 ;  /* 0x2000005bff067230 */ /* 0x002fe20000004100 */
[----:B------:R-:W-:Y:S02]  /*a190*/  SHF.R.U32.HI R2, RZ, 0x10, R43 ;  /* 0x00000010ff027819 */ /* 0x000fe4000001162b */
[----:B------:R-:W-:Y:S01]  /*a1a0*/  SHF.R.U64 R12, R44, 0x10, R45 ;  /* 0x000000102c0c7819 */ /* 0x000fe2000000122d */
[----:B------:R-:W-:Y:S01]  /*a1b0*/  HADD2.F32 R0, -RZ, R0.H0_H0 ;  /* 0x20000000ff007230 */ /* 0x000fe20000004100 */
[----:B------:R-:W-:Y:S01]  /*a1c0*/  SHF.R.U64 R13, R42, 0x10, R43 ;  /* 0x000000102a0d7819 */ /* 0x000fe2000000122b */
[----:B------:R-:W-:-:S04]  /*a1d0*/  HADD2.F32 R2, -RZ, R2.H0_H0 ;  /* 0x20000002ff027230 */ /* 0x000fc80000004100 */
[----:B------:R-:W-:Y:S02]  /*a1e0*/  HADD2.F32 R13, -RZ, R13.H0_H0 ;  /* 0x2000000dff0d7230 */ /* 0x000fe40000004100 */
        /* <DEDUP_REMOVED lines=33> */
.L_x_1355:
[----:B------:R-:W-:Y:S05]  /*a400*/  BSYNC B0 ;  /* 0x0000000000007941 */ /* 0x000fea0003800000 */
.L_x_1354:
        /* <DEDUP_REMOVED lines=44> */
.L_x_1349:
[----:B------:R-:W-:Y:S05]  /*a6d0*/  BSYNC B1 ;  /* 0x0000000000017941 */ /* 0x000fea0003800000 */
.L_x_1348:
        /* <DEDUP_REMOVED lines=49> */
.L_x_1359:
[----:B------:R-:W-:Y:S05]  /*a9f0*/  BSYNC B0 ;  /* 0x0000000000007941 */ /* 0x000fea0003800000 */
.L_x_1358:
        /* <DEDUP_REMOVED lines=45> */
.L_x_1361:
[----:B------:R-:W-:Y:S05]  /*acd0*/  BSYNC B0 ;  /* 0x0000000000007941 */ /* 0x000fea0003800000 */
.L_x_1360:
        /* <DEDUP_REMOVED lines=45> */
.L_x_1363:
[----:B------:R-:W-:Y:S05]  /*afb0*/  BSYNC B0 ;  /* 0x0000000000007941 */ /* 0x000fea0003800000 */
.L_x_1362:
        /* <DEDUP_REMOVED lines=44> */
.L_x_1357:
[----:B------:R-:W-:Y:S05]  /*b280*/  BSYNC B1 ;  /* 0x0000000000017941 */ /* 0x000fea0003800000 */
.L_x_1356:
        /* <DEDUP_REMOVED lines=48> */
.L_x_1366:
[----:B------:R-:W-:Y:S05]  /*b590*/  BSYNC B0 ;  /* 0x0000000000007941 */ /* 0x000fea0003800000 */
.L_x_1365:
        /* <DEDUP_REMOVED lines=45> */
.L_x_1368:
[----:B------:R-:W-:Y:S05]  /*b870*/  BSYNC B0 ;  /* 0x0000000000007941 */ /* 0x000fea0003800000 */
.L_x_1367:
        /* <DEDUP_REMOVED lines=45> */
.L_x_1370:
[----:B------:R-:W-:Y:S05]  /*bb50*/  BSYNC B0 ;  /* 0x0000000000007941 */ /* 0x000fea0003800000 */
.L_x_1369:
        /* <DEDUP_REMOVED lines=45> */
.L_x_1331:
        /* <DEDUP_REMOVED lines=61> */
.L_x_1372:
[----:B------:R-:W-:Y:S05]  /*c200*/  BSYNC B0 ;  /* 0x0000000000007941 */ /* 0x000fea0003800000 */
.L_x_1371:
[----:B-1--45:R-:W-:Y:S01]  /*c210*/  IMAD.MOV.U32 R2, RZ, RZ, R26 ;  /* 0x000000ffff027224 */ /* 0x032fe200078e001a */
[----:B------:R-:W-:Y:S01]  /*c220*/  LOP3.LUT P0, RZ, R207, 0x8, RZ, 0xc0, !PT ;  /* 0x00000008cfff7812 */ /* 0x000fe2000780c0ff */
[----:B------:R-:W-:Y:S01]  /*c230*/  IMAD.MOV.U32 R0, RZ, RZ, R27 ;  /* 0x000000ffff007224 */ /* 0x000fe200078e001b */
[----:B------:R1:W4:Y:S01]  /*c240*/  SHFL.IDX PT, R8, R14, 0x1, 0x181f ;  /* 0x00381f000e087f89 */ /* 0x00032200000e0000 */
        /* <DEDUP_REMOVED lines=9> */
[----:B------:R1:W3:Y:S01]  /*c2e0*/  SHFL.IDX PT, R6, R15, 0x1, 0x181f ;  /* 0x00381f000f067f89 */ /* 0x0002e200000e0000 */
[----:B------:R-:W-:Y:S01]  /*c2f0*/  IMAD.MOV.U32 R3, RZ, RZ, R17 ;  /* 0x000000ffff037224 */ /* 0x000fe200078e0011 */
[----:B------:R-:W-:Y:S01]  /*c300*/  PRMT R65, R2, 0x5410, R0 ;  /* 0x0000541002417816 */ /* 0x000fe20000000000 */
[----:B------:R-:W-:Y:S01]  /*c310*/  IMAD.MOV.U32 R0, RZ, RZ, R31 ;  /* 0x000000ffff007224 */ /* 0x000fe200078e001f */
[----:B------:R-:W-:Y:S01]  /*c320*/  MOV R2, R30 ;  /* 0x0000001e00027202 */ /* 0x000fe20000000f00 */
[----:B------:R1:W2:Y:S01]  /*c330*/  SHFL.IDX PT, R9, R12, 0x1, 0x181f ;  /* 0x00381f000c097f89 */ /* 0x0002a200000e0000 */
[----:B------:R-:W-:Y:S01]  /*c340*/  PRMT R34, R34, 0x5410, R4 ;  /* 0x0000541022227816 */ /* 0x000fe20000000004 */
[----:B------:R-:W-:Y:S01]  /*c350*/  IMAD.MOV.U32 R4, RZ, RZ, R22 ;  /* 0x000000ffff047224 */ /* 0x000fe200078e0016 */
[----:B------:R-:W-:Y:S01]  /*c360*/  PRMT R67, R67, 0x5410, R2 ;  /* 0x0000541043437816 */ /* 0x000fe20000000002 */
[----:B------:R-:W-:Y:S01]  /*c370*/  IMAD.MOV.U32 R2, RZ, RZ, R28 ;  /* 0x000000ffff027224 */ /* 0x000fe200078e001c */
[----:B------:R-:W-:Y:S01]  /*c380*/  PRMT R92, R92, 0x5410, R0 ;  /* 0x000054105c5c7816 */ /* 0x000fe20000000000 */
[----:B------:R-:W-:Y:S01]  /*c390*/  IMAD.MOV.U32 R0, RZ, RZ, R29 ;  /* 0x000000ffff007224 */ /* 0x000fe200078e001d */
[----:B------:R-:W-:Y:S01]  /*c3a0*/  PRMT R33, R33, 0x5410, R3 ;  /* 0x0000541021217816 */ /* 0x000fe20000000003 */
[----:B------:R1:W1:Y:S01]  /*c3b0*/  SHFL.IDX PT, R7, R13, 0x1, 0x181f ;  /* 0x00381f000d077f89 */ /* 0x00026200000e0000 */
[----:B------:R-:W-:Y:S01]  /*c3c0*/  PRMT R67, R2, 0x7610, R67 ;  /* 0x0000761002437816 */ /* 0x000fe20000000043 */
[----:B------:R-:W-:Y:S01]  /*c3d0*/  IMAD.MOV.U32 R2, RZ, RZ, R20 ;  /* 0x000000ffff027224 */ /* 0x000fe200078e0014 */
[----:B------:R-:W-:Y:S01]  /*c3e0*/  PRMT R66, R0, 0x7610, R66 ;  /* 0x0000761000427816 */ /* 0x000fe20000000042 */
[----:B------:R-:W-:Y:S01]  /*c3f0*/  IMAD.MOV.U32 R0, RZ, RZ, R21 ;  /* 0x000000ffff007224 */ /* 0x000fe200078e0015 */
[----:B------:R-:W-:Y:S01]  /*c400*/  MOV R3, R23 ;  /* 0x0000001700037202 */ /* 0x000fe20000000f00 */
[----:B------:R-:W-:Y:S01]  /*c410*/  CS2R R52, SRZ ;  /* 0x0000000000347805 */ /* 0x000fe2000001ff00 */
        /* <DEDUP_REMOVED lines=10> */
[----:B--234-:R-:W-:Y:S01]  /*c4c0*/  ISETP.GE.AND P1, PT, R132, c[0x0][0x27c], PT ;  /* 0x00009f0084007a0c */ /* 0x01cfe20003f26270 */
        /* <DEDUP_REMOVED lines=10> */
[----:B------:R-:W-:Y:S01]  /*c570*/  @!P1 IMAD.X R3, R9, 0x1, R0, P0 ;  /* 0x0000000109039824 */ /* 0x000fe200000e0600 */
        /* <DEDUP_REMOVED lines=14> */
.L_x_1374:
[----:B--234-:R-:W-:Y:S05]  /*c660*/  BSYNC B0 ;  /* 0x0000000000007941 */ /* 0x01cfea0003800000 */
.L_x_1373:
        /* <DEDUP_REMOVED lines=44> */
[----:B--23--:R-:W-:Y:S01]  /*c930*/  ISETP.GE.AND P1, PT, R132, c[0x0][0x27c], PT ;  /* 0x00009f0084007a0c */ /* 0x00cfe20003f26270 */
[----:B------:R-:W-:Y:S01]  /*c940*/  CS2R R58, SRZ ;  /* 0x00000000003a7805 */ /* 0x000fe2000001ff00 */
[----:B------:R-:W-:Y:S01]  /*c950*/  ISETP.GE.AND P0, PT, R137, c[0x0][0x27c], PT ;  /* 0x00009f0089007a0c */ /* 0x000fe20003f06270 */
[----:B------:R-:W-:-:S10]  /*c960*/  CS2R R56, SRZ ;  /* 0x0000000000387805 */ /* 0x000fd4000001ff00 */
[C---:B------:R-:W-:Y:S01]  /*c970*/  @!P1 IMAD.SHL.U32 R2, R132.reuse, 0x2, RZ ;  /* 0x0000000284029824 */ /* 0x040fe200078e00ff */
[----:B------:R-:W-:-:S04]  /*c980*/  @!P1 SHF.L.U64.HI R0, R132, 0x1, R133 ;  /* 0x0000000184009819 */ /* 0x000fc80000010285 */
[----:B------:R-:W-:-:S05]  /*c990*/  @!P1 IADD3 R4, P2, R6, R2, RZ ;  /* 0x0000000206049210 */ /* 0x000fca0007f5e0ff */
[--C-:B------:R-:W-:Y:S01]  /*c9a0*/  @!P1 IMAD.X R5, R9, 0x1, R0.reuse, P2 ;  /* 0x0000000109059824 */ /* 0x100fe200010e0600 */
[----:B-1----:R-:W-:Y:S01]  /*c9b0*/  @!P1 IADD3 R2, P2, R7, R2, RZ ;  /* 0x0000000207029210 */ /* 0x002fe20007f5e0ff */
[----:B------:R-:W-:Y:S01]  /*c9c0*/  CS2R R62, SRZ ;  /* 0x00000000003e7805 */ /* 0x000fe2000001ff00 */
[----:B------:R-:W-:Y:S02]  /*c9d0*/  CS2R R60, SRZ ;  /* 0x00000000003c7805 */ /* 0x000fe4000001ff00 */
[----:B------:R1:W5:Y:S01]  /*c9e0*/  @!P1 LD.E.128 R56, [R4.64] ;  /* 0x0000000804389980 */ /* 0x000362000c101d00 */
[----:B----4-:R-:W-:Y:S02]  /*c9f0*/  @!P1 IMAD.X R3, R8, 0x1, R0, P2 ;  /* 0x0000000108039824 */ /* 0x010fe400010e0600 */
[----:B------:R-:W-:-:S03]  /*ca00*/  @!P0 IMAD.SHL.U32 R0, R201, 0x2, RZ ;  /* 0x00000002c9008824 */ /* 0x000fc600078e00ff */
[----:B------:R2:W5:Y:S01]  /*ca10*/  @!P1 LD.E.128 R60, [R2.64] ;  /* 0x00000008023c9980 */ /* 0x000562000c101d00 */
[----:B------:R-:W-:Y:S01]  /*ca20*/  CS2R R74, SRZ ;  /* 0x00000000004a7805 */ /* 0x000fe2000001ff00 */
[----:B------:R-:W-:Y:S01]  /*ca30*/  CS2R R72, SRZ ;  /* 0x0000000000487805 */ /* 0x000fe2000001ff00 */
[----:B------:R-:W-:Y:S01]  /*ca40*/  CS2R R70, SRZ ;  /* 0x0000000000467805 */ /* 0x000fe2000001ff00 */
[----:B------:R-:W-:Y:S01]  /*ca50*/  CS2R R68, SRZ ;  /* 0x0000000000447805 */ /* 0x000fe2000001ff00 */
[-C--:B-1----:R-:W-:Y:S02]  /*ca60*/  @!P0 IADD3 R4, P2, R6, R0.reuse, RZ ;  /* 0x0000000006048210 */ /* 0x082fe40007f5e0ff */
[----:B--2---:R-:W-:Y:S02]  /*ca70*/  @!P0 SHF.L.U64.HI R3, R201, 0x1, R204 ;  /* 0x00000001c9038819 */ /* 0x004fe400000102cc */
[----:B------:R-:W-:-:S03]  /*ca80*/  @!P0 IADD3 R2, P1, R7, R0, RZ ;  /* 0x0000000007028210 */ /* 0x000fc60007f3e0ff */
[--C-:B------:R-:W-:Y:S02]  /*ca90*/  @!P0 IMAD.X R5, R9, 0x1, R3.reuse, P2 ;  /* 0x0000000109058824 */ /* 0x100fe400010e0603 */
[----:B------:R-:W-:-:S03]  /*caa0*/  @!P0 IMAD.X R3, R8, 0x1, R3, P1 ;  /* 0x0000000108038824 */ /* 0x000fc600008e0603 */
[----:B------:R1:W5:Y:S04]  /*cab0*/  @!P0 LD.E.128 R72, [R4.64] ;  /* 0x0000000804488980 */ /* 0x000368000c101d00 */
[----:B------:R1:W5:Y:S02]  /*cac0*/  @!P0 LD.E.128 R68, [R2.64] ;  /* 0x0000000802448980 */ /* 0x000364000c101d00 */
.L_x_1376:
[----:B--23--:R-:W-:Y:S05]  /*cad0*/  BSYNC B0 ;  /* 0x0000000000007941 */ /* 0x00cfea0003800000 */
.L_x_1375:
[----:B-1---5:R-:W-:Y:S01]  /*cae0*/  IMAD.MOV.U32 R2, RZ, RZ, R74 ;  /* 0x000000ffff027224 */ /* 0x022fe200078e004a */
[----:B------:R-:W-:Y:S01]  /*caf0*/  LOP3.LUT P0, RZ, R207, 0x1, RZ, 0xc0, !PT ;  /* 0x00000001cfff7812 */ /* 0x000fe2000780c0ff */
[----:B------:R-:W-:Y:S01]  /*cb00*/  IMAD.MOV.U32 R0, RZ, RZ, R75 ;  /* 0x000000ffff007224 */ /* 0x000fe200078e004b */
[----:B----4-:R1:W2:Y:S01]  /*cb10*/  SHFL.IDX PT, R8, R14, 0x3, 0x181f ;  /* 0x00781f000e087f89 */ /* 0x0102a200000e0000 */
[----:B------:R-:W-:Y:S01]  /*cb20*/  BSSY B0, `(.L_x_1377) ;  /* 0x0000040000007945 */ /* 0x000fe20003800000 */
[----:B------:R-:W-:Y:S01]  /*cb30*/  CS2R R88, SRZ ;  /* 0x0000000000587805 */ /* 0x000fe2000001ff00 */
        /* <DEDUP_REMOVED lines=10> */
[----:B------:R1:W4:Y:S01]  /*cbe0*/  SHFL.IDX PT, R7, R12, 0x3, 0x181f ;  /* 0x00781f000c077f89 */ /* 0x00032200000e0000 */
[----:B------:R-:W-:Y:S01]  /*cbf0*/  MOV R0, R59 ;  /* 0x0000003b00007202 */ /* 0x000fe20000000f00 */
[----:B------:R-:W-:Y:S01]  /*cc00*/  CS2R R84, SRZ ;  /* 0x0000000000547805 */ /* 0x000fe2000001ff00 */
[----:B------:R-:W-:Y:S01]  /*cc10*/  CS2R R78, SRZ ;  /* 0x00000000004e7805 */ /* 0x000fe2000001ff00 */
[----:B------:R1:W1:Y:S01]  /*cc20*/  SHFL.IDX PT, R6, R13, 0x3, 0x181f ;  /* 0x00781f000d067f89 */ /* 0x00026200000e0000 */
[----:B------:R-:W-:Y:S01]  /*cc30*/  PRMT R105, R2, 0x5410, R0 ;  /* 0x0000541002697816 */ /* 0x000fe20000000000 */
[----:B------:R-:W-:Y:S01]  /*cc40*/  IMAD.MOV.U32 R2, RZ, RZ, R56 ;  /* 0x000000ffff027224 */ /* 0x000fe200078e0038 */
[----:B------:R-:W-:Y:S01]  /*cc50*/  CS2R R76, SRZ ;  /* 0x00000000004c7805 */ /* 0x000fe2000001ff00 */
        /* <DEDUP_REMOVED lines=44> */
.L_x_1378:
[----:B-1234-:R-:W-:Y:S05]  /*cf20*/  BSYNC B0 ;  /* 0x0000000000007941 */ /* 0x01efea0003800000 */
.L_x_1377:
        /* <DEDUP_REMOVED lines=136> */
.L_x_1382:
[----:B------:R-:W-:Y:S05]  /*d7b0*/  BSYNC B0 ;  /* 0x0000000000007941 */ /* 0x000fea0003800000 */
.L_x_1381:
        /* <DEDUP_REMOVED lines=99> */
.L_x_1380:
[----:B------:R-:W-:Y:S05]  /*ddf0*/  BSYNC B1 ;  /* 0x0000000000017941 */ /* 0x000fea0003800000 */
.L_x_1379:
        /* <DEDUP_REMOVED lines=17> */
[----:B------:R-:W-:Y:S02]  /*df10*/  SHF.R.U64 R16, R40, 0x10, R41 ;  /* 0x0000001028107819 */ /* 0x000fe40000001229 */
        /* <DEDUP_REMOVED lines=13> */
[----:B------:R-:W4:Y:S02]  /*dff0*/  LDS.128 R12, [R17+0x10080] ;  /* 0x01008000110c7984 */ /* 0x000f240000000c00 */
[----:B----4-:R-:W-:-:S05]  /*e000*/  HADD2.F32 R3, -RZ, R13.H0_H0 ;  /* 0x2000000dff037230 */ /* 0x010fca0000004100 */
[----:B-1----:R-:W-:Y:S01]  /*e010*/  FMUL.FTZ R5, R3, R0 ;  /* 0x0000000003057220 */ /* 0x002fe20000410000 */
[----:B---3--:R-:W1:Y:S02]  /*e020*/  LDS.128 R8, [R31] ;  /* 0x000000001f087984 */ /* 0x008e640000000c00 */
[----:B-1----:R-:W-:-:S05]  /*e030*/  HADD2.F32 R4, -RZ, R9.H0_H0 ;  /* 0x20000009ff047230 */ /* 0x002fca0000004100 */
[C---:B------:R-:W-:Y:S02]  /*e040*/  FMUL.FTZ R0, R4.reuse, R0 ;  /* 0x0000000004007220 */ /* 0x040fe40000410000 */
[-C--:B------:R-:W-:Y:S01]  /*e050*/  FFMA.FTZ R27, R4, R2.reuse, -R5 ;  /* 0x00000002041b7223 */ /* 0x080fe20000010805 */
[----:B------:R-:W-:Y:S01]  /*e060*/  SHF.R.U32.HI R4, RZ, 0x10, R37 ;  /* 0x00000010ff047819 */ /* 0x000fe20000011625 */
[----:B------:R-:W-:Y:S01]  /*e070*/  FFMA.FTZ R26, R3, R2, R0 ;  /* 0x00000002031a7223 */ /* 0x000fe20000010000 */
[----:B------:R-:W-:Y:S01]  /*e080*/  SHF.R.U32.HI R0, RZ, 0x10, R41 ;  /* 0x00000010ff007819 */ /* 0x000fe20000011629 */
[----:B------:R-:W-:Y:S01]  /*e090*/  HADD2.F32 R3, -RZ, R9.H1_H1 ;  /* 0x30000009ff037230 */ /* 0x000fe20000004100 */
[----:B------:R-:W-:Y:S01]  /*e0a0*/  SHF.R.U64 R9, R38, 0x10, R39 ;  /* 0x0000001026097819 */ /* 0x000fe20000001227 */
[----:B------:R-:W-:Y:S02]  /*e0b0*/  HADD2.F32 R2, -RZ, R13.H1_H1 ;  /* 0x3000000dff027230 */ /* 0x000fe40000004100 */
[----:B------:R-:W-:-:S02]  /*e0c0*/  HADD2.F32 R0, -RZ, R0.H0_H0 ;  /* 0x20000000ff007230 */ /* 0x000fc40000004100 */
[----:B------:R-:W-:Y:S02]  /*e0d0*/  HADD2.F32 R5, -RZ, R4.H0_H0 ;  /* 0x20000004ff057230 */ /* 0x000fe40000004100 */
[----:B------:R-:W-:Y:S01]  /*e0e0*/  HADD2.F32 R9, -RZ, R9.H0_H0 ;  /* 0x20000009ff097230 */ /* 0x000fe20000004100 */
[CC--:B------:R-:W-:Y:S02]  /*e0f0*/  FMUL.FTZ R4, R3.reuse, R0.reuse ;  /* 0x0000000003047220 */ /* 0x0c0fe40000410000 */
[C---:B------:R-:W-:Y:S02]  /*e100*/  FMUL.FTZ R0, R2.reuse, R0 ;  /* 0x0000000002007220 */ /* 0x040fe40000410000 */
[-C--:B------:R-:W-:Y:S01]  /*e110*/  FFMA.FTZ R24, R2, R5.reuse, R4 ;  /* 0x0000000502187223 */ /* 0x080fe20000010004 */
[----:B------:R-:W-:Y:S01]  /*e120*/  HADD2.F32 R4, -RZ, R8.H0_H0 ;  /* 0x20000008ff047230 */ /* 0x000fe20000004100 */
[----:B------:R-:W-:Y:S01]  /*e130*/  FFMA.FTZ R25, R3, R5, -R0 ;  /* 0x0000000503197223 */ /* 0x000fe20000010800 */
        /* <DEDUP_REMOVED lines=8> */
[----:B------:R-:W-:-:S02]  /*e1c0*/  HADD2.F32 R0, -RZ, R95.H1_H1 ;  /* 0x3000005fff007230 */ /* 0x000fc40000004100 */
        /* <DEDUP_REMOVED lines=13> */
[--C-:B------:R-:W-:Y:S01]  /*e2a0*/  SHF.R.U64 R5, R42, 0x10, R43.reuse ;  /* 0x000000102a057819 */ /* 0x100fe2000000122b */
[----:B------:R-:W-:Y:S01]  /*e2b0*/  FFMA.FTZ R13, R3, R2, R0 ;  /* 0x00000002030d7223 */ /* 0x000fe20000010000 */
[----:B------:R-:W-:Y:S01]  /*e2c0*/  SHF.R.U32.HI R0, RZ, 0x10, R43 ;  /* 0x00000010ff007819 */ /* 0x000fe2000001162b */
[----:B------:R-:W-:Y:S01]  /*e2d0*/  HADD2.F32 R2, -RZ, R11.H1_H1 ;  /* 0x3000000bff027230 */ /* 0x000fe20000004100 */
[----:B------:R-:W-:Y:S01]  /*e2e0*/  SHF.R.U32.HI R3, RZ, 0x10, R39 ;  /* 0x00000010ff037819 */ /* 0x000fe20000011627 */
[----:B------:R-:W-:-:S02]  /*e2f0*/  HADD2.F32 R5, -RZ, R5.H0_H0 ;  /* 0x20000005ff057230 */ /* 0x000fc40000004100 */
[----:B------:R-:W-:Y:S02]  /*e300*/  HADD2.F32 R4, -RZ, R0.H0_H0 ;  /* 0x20000000ff047230 */ /* 0x000fe40000004100 */
[----:B------:R-:W-:Y:S02]  /*e310*/  HADD2.F32 R0, -RZ, R15.H1_H1 ;  /* 0x3000000fff007230 */ /* 0x000fe40000004100 */
[----:B------:R-:W-:Y:S01]  /*e320*/  HADD2.F32 R6, -RZ, R3.H0_H0 ;  /* 0x20000003ff067230 */ /* 0x000fe20000004100 */
[-C--:B------:R-:W-:Y:S02]  /*e330*/  FMUL.FTZ R3, R2, R4.reuse ;  /* 0x0000000402037220 */ /* 0x080fe40000410000 */
[C---:B------:R-:W-:Y:S02]  /*e340*/  FMUL.FTZ R4, R0.reuse, R4 ;  /* 0x0000000400047220 */ /* 0x040fe40000410000 */
[-C--:B------:R-:W-:Y:S01]  /*e350*/  FFMA.FTZ R7, R0, R6.reuse, R3 ;  /* 0x0000000600077223 */ /* 0x080fe20000010003 */
[----:B------:R-:W-:Y:S01]  /*e360*/  HADD2.F32 R0, -RZ, R12.H1_H1 ;  /* 0x3000000cff007230 */ /* 0x000fe20000004100 */
[----:B------:R-:W-:Y:S01]  /*e370*/  FFMA.FTZ R11, R2, R6, -R4 ;  /* 0x00000006020b7223 */ /* 0x000fe20000010804 */
[----:B------:R-:W-:-:S02]  /*e380*/  HADD2.F32 R2, -RZ, R8.H1_H1 ;  /* 0x30000008ff027230 */ /* 0x000fc40000004100 */
[----:B------:R-:W-:Y:S01]  /*e390*/  HADD2.F32 R4, -RZ, R16.H0_H0 ;  /* 0x20000010ff047230 */ /* 0x000fe20000004100 */
[----:B------:R-:W-:Y:S01]  /*e3a0*/  F2FP.PACK_AB R7, R7, R13 ;  /* 0x0000000d0707723e */ /* 0x000fe200000000ff */
[----:B------:R-:W-:Y:S01]  /*e3b0*/  HADD2.F32 R8, -RZ, R20.H0_H0 ;  /* 0x20000014ff087230 */ /* 0x000fe20000004100 */
[----:B------:R-:W-:Y:S02]  /*e3c0*/  F2FP.PACK_AB R11, R11, R18 ;  /* 0x000000120b0b723e */ /* 0x000fe400000000ff */
[-C--:B------:R-:W-:Y:S02]  /*e3d0*/  FMUL.FTZ R3, R2, R4.reuse ;  /* 0x0000000402037220 */ /* 0x080fe40000410000 */
[C---:B------:R-:W-:Y:S02]  /*e3e0*/  FMUL.FTZ R4, R0.reuse, R4 ;  /* 0x0000000400047220 */ /* 0x040fe40000410000 */
[-C--:B------:R-:W-:Y:S01]  /*e3f0*/  FFMA.FTZ R6, R0, R8.reuse, R3 ;  /* 0x0000000800067223 */ /* 0x080fe20000010003 */
[----:B------:R-:W-:Y:S01]  /*e400*/  HADD2.F32 R0, -RZ, R14.H1_H1 ;  /* 0x3000000eff007230 */ /* 0x000fe20000004100 */
[----:B------:R-:W-:Y:S01]  /*e410*/  FFMA.FTZ R8, R2, R8, -R4 ;  /* 0x0000000802087223 */ /* 0x000fe20000010804 */
[----:B------:R-:W-:-:S03]  /*e420*/  HADD2.F32 R2, -RZ, R10.H1_H1 ;  /* 0x3000000aff027230 */ /* 0x000fc60000004100 */
[----:B------:R-:W-:Y:S01]  /*e430*/  FMUL.FTZ R4, R0, R5 ;  /* 0x0000000500047220 */ /* 0x000fe20000410000 */
[----:B------:R-:W-:Y:S01]  /*e440*/  F2FP.PACK_AB R8, R8, R23 ;  /* 0x000000170808723e */ /* 0x000fe200000000ff */
[----:B------:R-:W-:Y:S01]  /*e450*/  FMUL.FTZ R3, R2, R5 ;  /* 0x0000000502037220 */ /* 0x000fe20000410000 */
[----:B------:R-:W-:Y:S01]  /*e460*/  F2FP.PACK_AB R5, R24, R26 ;  /* 0x0000001a1805723e */ /* 0x000fe200000000ff */
[-C--:B------:R-:W-:Y:S01]  /*e470*/  FFMA.FTZ R2, R2, R9.reuse, -R4 ;  /* 0x0000000902027223 */ /* 0x080fe20000010804 */
[----:B------:R-:W-:Y:S01]  /*e480*/  F2FP.PACK_AB R4, R6, R22 ;  /* 0x000000160604723e */ /* 0x000fe200000000ff */
[----:B------:R-:W-:Y:S01]  /*e490*/  FFMA.FTZ R3, R0, R9, R3 ;  /* 0x0000000900037223 */ /* 0x000fe20000010003 */
[----:B------:R-:W-:Y:S02]  /*e4a0*/  F2FP.PACK_AB R9, R25, R27 ;  /* 0x0000001b1909723e */ /* 0x000fe400000000ff */
[----:B------:R-:W-:Y:S02]  /*e4b0*/  F2FP.PACK_AB R10, R2, R21 ;  /* 0x00000015020a723e */ /* 0x000fe400000000ff */
[----:B------:R-:W-:-:S03]  /*e4c0*/  F2FP.PACK_AB R6, R3, R19 ;  /* 0x000000130306723e */ /* 0x000fc600000000ff */
[----:B------:R1:W-:Y:S04]  /*e4d0*/  STS.128 [R31], R8 ;  /* 0x000000081f007388 */ /* 0x0003e80000000c00 */
[----:B------:R1:W-:Y:S02]  /*e4e0*/  STS.128 [R17+0x10080], R4 ;  /* 0x0100800411007388 */ /* 0x0003e40000000c00 */
.L_x_1386:
[----:B------:R-:W-:Y:S05]  /*e4f0*/  BSYNC B0 ;  /* 0x0000000000007941 */ /* 0x000fea0003800000 */
.L_x_1385:
[----:B------:R-:W-:-:S13]  /*e500*/  ISETP.GE.AND P0, PT, R137, c[0x0][0x27c], PT ;  /* 0x00009f0089007a0c */ /* 0x000fda0003f06270 */
[----:B------:R-:W-:Y:S05]  /*e510*/  @P0 BRA `(.L_x_1384) ;  /* 0x0000061000000947 */ /* 0x000fea0003800000 */
[----:B------:R-:W3:Y:S04]  /*e520*/  LDL R2, [R1+0xc] ;  /* 0x00000c0001027983 */ /* 0x000ee80000100800 */
[----:B------:R-:W4:Y:S01]  /*e530*/  LDL R25, [R1+0x24] ;  /* 0x0000240001197983 */ /* 0x000f220000100800 */
[----:B------:R-:W-:Y:S02]  /*e540*/  MOV R0, c[0x0][0x27c] ;  /* 0x00009f0000007a02 */ /* 0x000fe40000000f00 */
[----:B-1----:R-:W-:-:S05]  /*e550*/  SHF.R.U64 R6, R54, 0x10, R55 ;  /* 0x0000001036067819 */ /* 0x002fca0000001237 */
[----:B------:R-:W-:Y:S01]  /*e560*/  HADD2.F32 R6, -RZ, R6.H0_H0 ;  /* 0x20000006ff067230 */ /* 0x000fe20000004100 */
        /* <DEDUP_REMOVED lines=69> */
[----:B------:R-:W-:Y:S01]  /*e9c0*/  F2FP.PACK_AB R7, R7, R9 ;  /* 0x000000090707723e */ /* 0x000fe200000000ff */
[----:B------:R-:W-:Y:S01]  /*e9d0*/  HADD2.F32 R0, -RZ, R12.H1_H1 ;  /* 0x3000000cff007230 */ /* 0x000fe20000004100 */
[----:B------:R-:W-:Y:S01]  /*e9e0*/  F2FP.PACK_AB R11, R11, R13 ;  /* 0x0000000d0b0b723e */ /* 0x000fe200000000ff */
[----:B------:R-:W-:Y:S01]  /*e9f0*/  HADD2.F32 R12, -RZ, R2.H0_H0 ;  /* 0x20000002ff0c7230 */ /* 0x000fe20000004100 */
[-C--:B------:R-:W-:Y:S01]  /*ea00*/  FMUL.FTZ R2, R3, R4.reuse ;  /* 0x0000000403027220 */ /* 0x080fe20000410000 */
[----:B------:R-:W-:Y:S01]  /*ea10*/  HADD2.F32 R5, -RZ, R5.H0_H0 ;  /* 0x20000005ff057230 */ /* 0x000fe20000004100 */
[----:B------:R-:W-:Y:S01]  /*ea20*/  FMUL.FTZ R4, R0, R4 ;  /* 0x0000000400047220 */ /* 0x000fe20000410000 */
[----:B------:R-:W-:Y:S01]  /*ea30*/  F2FP.PACK_AB R9, R22, R24 ;  /* 0x000000181609723e */ /* 0x000fe200000000ff */
[----:B------:R-:W-:Y:S01]  /*ea40*/  FFMA.FTZ R8, R0, R12, R2 ;  /* 0x0000000c00087223 */ /* 0x000fe20000010002 */
[----:B------:R-:W-:-:S02]  /*ea50*/  HADD2.F32 R0, -RZ, R14.H1_H1 ;  /* 0x3000000eff007230 */ /* 0x000fc40000004100 */
[----:B------:R-:W-:Y:S01]  /*ea60*/  HADD2.F32 R2, -RZ, R10.H1_H1 ;  /* 0x3000000aff027230 */ /* 0x000fe20000004100 */
[----:B------:R-:W-:Y:S02]  /*ea70*/  FFMA.FTZ R10, R3, R12, -R4 ;  /* 0x0000000c030a7223 */ /* 0x000fe40000010804 */
[-C--:B------:R-:W-:Y:S02]  /*ea80*/  FMUL.FTZ R4, R0, R5.reuse ;  /* 0x0000000500047220 */ /* 0x080fe40000410000 */
[C---:B------:R-:W-:Y:S01]  /*ea90*/  FMUL.FTZ R3, R2.reuse, R5 ;  /* 0x0000000502037220 */ /* 0x040fe20000410000 */
[----:B------:R-:W-:Y:S01]  /*eaa0*/  F2FP.PACK_AB R5, R21, R23 ;  /* 0x000000171505723e */ /* 0x000fe200000000ff */
[-C--:B------:R-:W-:Y:S01]  /*eab0*/  FFMA.FTZ R2, R2, R6.reuse, -R4 ;  /* 0x0000000602027223 */ /* 0x080fe20000010804 */
[----:B------:R-:W-:Y:S01]  /*eac0*/  F2FP.PACK_AB R4, R8, R19 ;  /* 0x000000130804723e */ /* 0x000fe200000000ff */
[----:B------:R-:W-:Y:S01]  /*ead0*/  FFMA.FTZ R3, R0, R6, R3 ;  /* 0x0000000600037223 */ /* 0x000fe20000010003 */
[----:B------:R-:W-:-:S02]  /*eae0*/  F2FP.PACK_AB R8, R10, R20 ;  /* 0x000000140a08723e */ /* 0x000fc400000000ff */
[----:B------:R-:W-:Y:S02]  /*eaf0*/  F2FP.PACK_AB R10, R2, R17 ;  /* 0x00000011020a723e */ /* 0x000fe400000000ff */
[----:B------:R-:W-:-:S03]  /*eb00*/  F2FP.PACK_AB R6, R3, R18 ;  /* 0x000000120306723e */ /* 0x000fc600000000ff */
[----:B------:R1:W-:Y:S04]  /*eb10*/  STS.128 [R25], R8 ;  /* 0x0000000819007388 */ /* 0x0003e80000000c00 */
[----:B------:R1:W-:Y:S02]  /*eb20*/  STS.128 [R16+0x10080], R4 ;  /* 0x0100800410007388 */ /* 0x0003e40000000c00 */
.L_x_1384:
[----:B------:R-:W-:Y:S05]  /*eb30*/  BSYNC B1 ;  /* 0x0000000000017941 */ /* 0x000fea0003800000 */
.L_x_1383:
        /* <DEDUP_REMOVED lines=18> */
[----:B-1----:R-:W-:Y:S01]  /*ec60*/  SHF.R.U32.HI R9, RZ, 0x10, R57 ;  /* 0x00000010ff097819 */ /* 0x002fe20000011639 */
[----:B------:R-:W-:Y:S01]  /*ec70*/  HADD2.F32 R15, -RZ, R104.H0_H0 ;  /* 0x20000068ff0f7230 */ /* 0x000fe20000004100 */
[----:B------:R-:W-:Y:S01]  /*ec80*/  LEA.HI R0, R0, R224, RZ, 0x1d ;  /* 0x000000e000007211 */ /* 0x000fe200078fe8ff */
[----:B------:R-:W-:Y:S01]  /*ec90*/  HADD2.F32 R11, -RZ, R105.H0_H0 ;  /* 0x20000069ff0b7230 */ /* 0x000fe20000004100 */
[----:B------:R-:W-:Y:S01]  /*eca0*/  SHF.R.U32.HI R23, RZ, 0x10, R63 ;  /* 0x00000010ff177819 */ /* 0x000fe2000001163f */
[----:B------:R-:W-:Y:S01]  /*ecb0*/  HADD2.F32 R39, -RZ, R9.H0_H0 ;  /* 0x20000009ff277230 */ /* 0x000fe20000004100 */
[----:B------:R-:W-:-:S02]  /*ecc0*/  SHF.R.S32.HI R3, RZ, 0x1f, R0 ;  /* 0x0000001fff037819 */ /* 0x000fc40000011400 */
[----:B------:R-:W-:Y:S01]  /*ecd0*/  SHF.L.U32 R2, R0, 0x3, RZ ;  /* 0x0000000300027819 */ /* 0x000fe200000006ff */
[----:B------:R-:W-:Y:S01]  /*ece0*/  HADD2.F32 R23, -RZ, R23.H0_H0 ;  /* 0x20000017ff177230 */ /* 0x000fe20000004100 */
[----:B------:R-:W-:Y:S02]  /*ecf0*/  LEA.HI R0, R3, R0, RZ, 0x3 ;  /* 0x0000000003007211 */ /* 0x000fe400078f18ff */
[----:B------:R-:W-:Y:S02]  /*ed00*/  LOP3.LUT R2, R43, 0x38, R2, 0xf8, !PT ;  /* 0x000000382b027812 */ /* 0x000fe400078ef802 */
[----:B------:R-:W-:Y:S02]  /*ed10*/  SHF.L.U32 R0, R0, 0xa, RZ ;  /* 0x0000000a00007819 */ /* 0x000fe400000006ff */
[----:B------:R-:W-:Y:S02]  /*ed20*/  LOP3.LUT R2, R2, R41, RZ, 0x3c, !PT ;  /* 0x0000002902027212 */ /* 0x000fe400078e3cff */
[----:B------:R-:W-:-:S02]  /*ed30*/  LOP3.LUT R0, R0, 0x7fffe000, RZ, 0xc0, !PT ;  /* 0x7fffe00000007812 */ /* 0x000fc400078ec0ff */
        /* <DEDUP_REMOVED lines=12> */
[----:B------:R-:W-:Y:S02]  /*ee00*/  HADD2.F32 R27, -RZ, R32.H0_H0 ;  /* 0x20000020ff1b7230 */ /* 0x000fe40000004100 */
[----:B-1----:R-:W-:Y:S02]  /*ee10*/  HADD2.F32 R2, -RZ, R17.H0_H0 ;  /* 0x20000011ff027230 */ /* 0x002fe40000004100 */
[----:B------:R-:W-:-:S03]  /*ee20*/  HADD2.F32 R3, -RZ, R16.H0_H0 ;  /* 0x20000010ff037230 */ /* 0x000fc60000004100 */
[-C--:B------:R-:W-:Y:S01]  /*ee30*/  FMUL.FTZ R22, R2, R0.reuse ;  /* 0x0000000002167220 */ /* 0x080fe20000410000 */
[----:B----4-:R-:W1:Y:S02]  /*ee40*/  LDS.128 R4, [R42] ;  /* 0x000000002a047984 */ /* 0x010e640000000c00 */
[--C-:B-1----:R-:W-:Y:S02]  /*ee50*/  HADD2.F32 R14, -RZ, R5.reuse.H0_H0 ;  /* 0x20000005ff0e7230 */ /* 0x102fe40000004100 */
[----:B------:R-:W-:Y:S02]  /*ee60*/  HADD2.F32 R21, -RZ, R5.H1_H1 ;  /* 0x30000005ff157230 */ /* 0x000fe40000004100 */
[----:B------:R-:W-:Y:S01]  /*ee70*/  HADD2.F32 R20, -RZ, R4.H0_H0 ;  /* 0x20000004ff147230 */ /* 0x000fe20000004100 */
[----:B------:R-:W-:Y:S01]  /*ee80*/  FMUL.FTZ R8, R14, R0 ;  /* 0x000000000e087220 */ /* 0x000fe20000410000 */
[----:B------:R-:W-:Y:S01]  /*ee90*/  HADD2.F32 R0, -RZ, R102.H1_H1 ;  /* 0x30000066ff007230 */ /* 0x000fe20000004100 */
[----:B------:R-:W-:Y:S01]  /*eea0*/  FMUL.FTZ R5, R21, R10 ;  /* 0x0000000a15057220 */ /* 0x000fe20000410000 */
[--C-:B------:R-:W-:Y:S01]  /*eeb0*/  HADD2.F32 R12, -RZ, R6.reuse.H0_H0 ;  /* 0x20000006ff0c7230 */ /* 0x100fe20000004100 */
[----:B------:R-:W-:Y:S01]  /*eec0*/  FFMA.FTZ R37, R2, R13, R8 ;  /* 0x0000000d02257223 */ /* 0x000fe20000010008 */
[----:B------:R-:W-:Y:S01]  /*eed0*/  HADD2.F32 R2, -RZ, R17.H1_H1 ;  /* 0x30000011ff027230 */ /* 0x000fe20000004100 */
[-C--:B------:R-:W-:Y:S01]  /*eee0*/  FMUL.FTZ R8, R20, R0.reuse ;  /* 0x0000000014087220 */ /* 0x080fe20000410000 */
[----:B------:R-:W-:Y:S01]  /*eef0*/  HADD2.F32 R9, -RZ, R6.H1_H1 ;  /* 0x30000006ff097230 */ /* 0x000fe20000004100 */
[C---:B------:R-:W-:Y:S01]  /*ef00*/  FMUL.FTZ R28, R3.reuse, R0 ;  /* 0x00000000031c7220 */ /* 0x040fe20000410000 */
[----:B------:R-:W-:Y:S01]  /*ef10*/  HADD2.F32 R0, -RZ, R103.H1_H1 ;  /* 0x30000067ff007230 */ /* 0x000fe20000004100 */
[C---:B------:R-:W-:Y:S01]  /*ef20*/  FMUL.FTZ R31, R2.reuse, R10 ;  /* 0x0000000a021f7220 */ /* 0x040fe20000410000 */
[----:B------:R-:W-:Y:S01]  /*ef30*/  HADD2.F32 R10, -RZ, R4.H1_H1 ;  /* 0x30000004ff0a7230 */ /* 0x000fe20000004100 */
[----:B------:R-:W-:Y:S01]  /*ef40*/  FFMA.FTZ R36, R2, R39, R5 ;  /* 0x0000002702247223 */ /* 0x000fe20000010005 */
[----:B------:R-:W-:Y:S01]  /*ef50*/  HADD2.F32 R2, -RZ, R18.H0_H0 ;  /* 0x20000012ff027230 */ /* 0x000fe20000004100 */
[----:B------:R-:W-:Y:S01]  /*ef60*/  FFMA.FTZ R35, R3, R15, R8 ;  /* 0x0000000f03237223 */ /* 0x000fe20000010008 */
[----:B------:R-:W-:Y:S01]  /*ef70*/  HADD2.F32 R8, -RZ, R7.H0_H0 ;  /* 0x20000007ff087230 */ /* 0x000fe20000004100 */
[-C--:B------:R-:W-:Y:S01]  /*ef80*/  FMUL.FTZ R3, R12, R0.reuse ;  /* 0x000000000c037220 */ /* 0x080fe20000410000 */
[----:B------:R-:W-:Y:S01]  /*ef90*/  HADD2.F32 R4, -RZ, R19.H0_H0 ;  /* 0x20000013ff047230 */ /* 0x000fe20000004100 */
[C---:B------:R-:W-:Y:S01]  /*efa0*/  FMUL.FTZ R25, R2.reuse, R0 ;  /* 0x0000000002197220 */ /* 0x040fe20000410000 */
[----:B------:R-:W-:Y:S01]  /*efb0*/  HADD2.F32 R0, -RZ, R104.H1_H1 ;  /* 0x30000068ff007230 */ /* 0x000fe20000004100 */
[----:B------:R-:W-:Y:S01]  /*efc0*/  FFMA.FTZ R34, R2, R11, R3 ;  /* 0x0000000b02227223 */ /* 0x000fe20000010003 */
[----:B------:R-:W-:Y:S01]  /*efd0*/  HADD2.F32 R2, -RZ, R105.H1_H1 ;  /* 0x30000069ff027230 */ /* 0x000fe20000004100 */
[----:B------:R-:W-:Y:S01]  /*efe0*/  FFMA.FTZ R26, R14, R13, -R22 ;  /* 0x0000000d0e1a7223 */ /* 0x000fe20000010816 */
[----:B------:R-:W-:Y:S01]  /*eff0*/  HADD2.F32 R7, -RZ, R7.H1_H1 ;  /* 0x30000007ff077230 */ /* 0x000fe20000004100 */
[-C--:B------:R-:W-:Y:S01]  /*f000*/  FMUL.FTZ R13, R8, R0.reuse ;  /* 0x00000000080d7220 */ /* 0x080fe20000410000 */
[----:B------:R-:W-:Y:S01]  /*f010*/  HADD2.F32 R3, -RZ, R19.H1_H1 ;  /* 0x30000013ff037230 */ /* 0x000fe20000004100 */
[C---:B------:R-:W-:Y:S01]  /*f020*/  FMUL.FTZ R17, R4.reuse, R0 ;  /* 0x0000000004117220 */ /* 0x040fe20000410000 */
[----:B------:R-:W-:Y:S01]  /*f030*/  HADD2.F32 R6, -RZ, R16.H1_H1 ;  /* 0x30000010ff067230 */ /* 0x000fe20000004100 */
[----:B------:R-:W-:Y:S01]  /*f040*/  FFMA.FTZ R19, R4, R2, R13 ;  /* 0x0000000204137223 */ /* 0x000fe2000001000d */
[----:B------:R-:W-:Y:S01]  /*f050*/  HADD2.F32 R4, -RZ, R29.H0_H0 ;  /* 0x2000001dff047230 */ /* 0x000fe20000004100 */
[-C--:B------:R-:W-:Y:S01]  /*f060*/  FMUL.FTZ R0, R7, R23.reuse ;  /* 0x0000001707007220 */ /* 0x080fe20000410000 */
[----:B------:R-:W-:Y:S01]  /*f070*/  HADD2.F32 R14, -RZ, R30.H0_H0 ;  /* 0x2000001eff0e7230 */ /* 0x000fe20000004100 */
[C---:B------:R-:W-:Y:S01]  /*f080*/  FMUL.FTZ R13, R3.reuse, R23 ;  /* 0x00000017030d7220 */ /* 0x040fe20000410000 */
[----:B------:R-:W-:Y:S01]  /*f090*/  HADD2.F32 R5, -RZ, R18.H1_H1 ;  /* 0x30000012ff057230 */ /* 0x000fe20000004100 */
[----:B------:R-:W-:Y:S01]  /*f0a0*/  FFMA.FTZ R16, R3, R38, R0 ;  /* 0x0000002603107223 */ /* 0x000fe20000010000 */
[----:B------:R-:W-:Y:S01]  /*f0b0*/  HADD2.F32 R23, -RZ, R33.H0_H0 ;  /* 0x20000021ff177230 */ /* 0x000fe20000004100 */
[----:B------:R-:W-:-:S02]  /*f0c0*/  FMUL.FTZ R3, R10, R4 ;  /* 0x000000040a037220 */ /* 0x000fc40000410000 */
[----:B------:R-:W-:Y:S02]  /*f0d0*/  FMUL.FTZ R0, R9, R14 ;  /* 0x0000000e09007220 */ /* 0x000fe40000410000 */
[C---:B------:R-:W-:Y:S02]  /*f0e0*/  FFMA.FTZ R18, R6.reuse, R27, R3 ;  /* 0x0000001b06127223 */ /* 0x040fe40000010003 */
[----:B------:R-:W-:Y:S02]  /*f0f0*/  FMUL.FTZ R4, R6, R4 ;  /* 0x0000000406047220 */ /* 0x000fe40000410000 */
[C---:B------:R-:W-:Y:S02]  /*f100*/  FMUL.FTZ R3, R5.reuse, R14 ;  /* 0x0000000e05037220 */ /* 0x040fe40000410000 */
[----:B------:R-:W-:Y:S01]  /*f110*/  FFMA.FTZ R22, R5, R23, R0 ;  /* 0x0000001705167223 */ /* 0x000fe20000010000 */
[----:B------:R-:W-:Y:S01]  /*f120*/  F2FP.PACK_AB R5, R36, R37 ;  /* 0x000000252405723e */ /* 0x000fe200000000ff */
[----:B------:R-:W-:-:S02]  /*f130*/  FFMA.FTZ R14, R21, R39, -R31 ;  /* 0x00000027150e7223 */ /* 0x000fc4000001081f */
[----:B------:R-:W-:Y:S02]  /*f140*/  FFMA.FTZ R15, R20, R15, -R28 ;  /* 0x0000000f140f7223 */ /* 0x000fe4000001081c */
[----:B------:R-:W-:Y:S02]  /*f150*/  FFMA.FTZ R12, R12, R11, -R25 ;  /* 0x0000000b0c0c7223 */ /* 0x000fe40000010819 */
[----:B------:R-:W-:Y:S02]  /*f160*/  FFMA.FTZ R2, R8, R2, -R17 ;  /* 0x0000000208027223 */ /* 0x000fe40000010811 */
[----:B------:R-:W-:Y:S01]  /*f170*/  FFMA.FTZ R0, R7, R38, -R13 ;  /* 0x0000002607007223 */ /* 0x000fe2000001080d */
[----:B------:R-:W-:Y:S01]  /*f180*/  F2FP.PACK_AB R7, R16, R19 ;  /* 0x000000131007723e */ /* 0x000fe200000000ff */
[----:B------:R-:W-:Y:S01]  /*f190*/  FFMA.FTZ R6, R10, R27, -R4 ;  /* 0x0000001b0a067223 */ /* 0x000fe20000010804 */
[----:B------:R-:W-:Y:S01]  /*f1a0*/  F2FP.PACK_AB R4, R18, R35 ;  /* 0x000000231204723e */ /* 0x000fe200000000ff */
[----:B------:R-:W-:Y:S01]  /*f1b0*/  FFMA.FTZ R3, R9, R23, -R3 ;  /* 0x0000001709037223 */ /* 0x000fe20000010803 */
[----:B------:R-:W-:-:S02]  /*f1c0*/  F2FP.PACK_AB R11, R0, R2 ;  /* 0x00000002000b723e */ /* 0x000fc400000000ff */
[----:B------:R-:W-:Y:S02]  /*f1d0*/  F2FP.PACK_AB R9, R14, R26 ;  /* 0x0000001a0e09723e */ /* 0x000fe400000000ff */
[----:B------:R-:W-:Y:S02]  /*f1e0*/  F2FP.PACK_AB R8, R6, R15 ;  /* 0x0000000f0608723e */ /* 0x000fe400000000ff */
[----:B------:R-:W-:Y:S02]  /*f1f0*/  F2FP.PACK_AB R10, R3, R12 ;  /* 0x0000000c030a723e */ /* 0x000fe400000000ff */
[----:B------:R-:W-:-:S03]  /*f200*/  F2FP.PACK_AB R6, R22, R34 ;  /* 0x000000221606723e */ /* 0x000fc600000000ff */
[----:B------:R1:W-:Y:S04]  /*f210*/  STS.128 [R42], R8 ;  /* 0x000000082a007388 */ /* 0x0003e80000000c00 */
[----:B------:R1:W-:Y:S02]  /*f220*/  STS.128 [R24+0x10080], R4 ;  /* 0x0100800418007388 */ /* 0x0003e40000000c00 */
.L_x_1390:
[----:B------:R-:W-:Y:S05]  /*f230*/  BSYNC B0 ;  /* 0x0000000000007941 */ /* 0x000fea0003800000 */
.L_x_1389:
        /* <DEDUP_REMOVED lines=8> */
[----:B------:R-:W-:Y:S02]  /*f2c0*/  SHF.R.U32.HI R27, RZ, 0x10, R75 ;  /* 0x00000010ff1b7819 */ /* 0x000fe4000001164b */
        /* <DEDUP_REMOVED lines=14> */
[----:B-----5:R-:W-:Y:S01]  /*f3b0*/  IADD3 R0, R2, R0, R40 ;  /* 0x0000000002007210 */ /* 0x020fe20007ffe028 */
        /* <DEDUP_REMOVED lines=75> */
.L_x_1388:
[----:B------:R-:W-:Y:S05]  /*f870*/  BSYNC B1 ;  /* 0x0000000000017941 */ /* 0x000fea0003800000 */
.L_x_1387:
        /* <DEDUP_REMOVED lines=110> */
.L_x_1392:
[----:B------:R-:W-:Y:S05]  /*ff60*/  BSYNC B0 ;  /* 0x0000000000007941 */ /* 0x000fea0003800000 */
.L_x_1391:
        /* <DEDUP_REMOVED lines=8> */
[----:B------:R-:W-:Y:S01]  /*fff0*/  SHF.R.U32.HI R27, RZ, 0x10, R91 ;  /* 0x00000010ff1b7819 */ /* 0x000fe2000001165b */
[----:B------:R-:W-:Y:S01]  /*10000*/  HADD2.F32 R41, -RZ, R23.H0_H0 ;  /* 0x20000017ff297230 */ /* 0x000fe20000004100 */
[----:B------:R-:W-:Y:S02]  /*10010*/  SHF.R.U64 R32, R84, 0x10, R85 ;  /* 0x0000001054207819 */ /* 0x000fe40000001255 */
[----:B------:R-:W-:Y:S01]  /*10020*/  SHF.R.U64 R33, R86, 0x10, R87 ;  /* 0x0000001056217819 */ /* 0x000fe20000001257 */
[----:B-----5:R-:W-:Y:S01]  /*10030*/  HADD2.F32 R40, -RZ, R27.H0_H0 ;  /* 0x2000001bff287230 */ /* 0x020fe20000004100 */
        /* <DEDUP_REMOVED lines=86> */
.L_x_1364:
[----:B------:R-:W-:Y:S05]  /*105a0*/  BSYNC B2 ;  /* 0x0000000000027941 */ /* 0x000fea0003800000 */
.L_x_1330:
[----:B------:R-:W-:Y:S01]  /*105b0*/  IMAD R0, R120, c[0x0][0x208], RZ ;  /* 0x0000820078007a24 */ /* 0x000fe200078e02ff */
[----:B------:R-:W-:-:S04]  /*105c0*/  DEPBAR.LE SB0, 0x0 ;  /* 0x000080000000791a */ /* 0x000fc80000000000 */
[----:B------:R-:W-:Y:S01]  /*105d0*/  IMAD.WIDE.U32 R2, R199, c[0x0][0x208], RZ ;  /* 0x00008200c7027a25 */ /* 0x000fe200078e00ff */
        /* <DEDUP_REMOVED lines=8> */
[----:B-1----:R-:W-:Y:S01]  /*10660*/  IMAD R4, R196, c[0x0][0x21c], R0 ;  /* 0x00008700c4047a24 */ /* 0x002fe200078e0200 */
[----:B------:R-:W-:Y:S01]  /*10670*/  IADD3 R0, P0, R2, R212, RZ ;  /* 0x000000d402007210 */ /* 0x000fe20007f1e0ff */
[----:B------:R-:W-:-:S05]  /*10680*/  IMAD R215, R215, c[0x0][0x214], R213 ;  /* 0x00008500d7d77a24 */ /* 0x000fca00078e02d5 */
[----:B------:R-:W-:Y:S01]  /*10690*/  IADD3.X R2, R215, R3, R4, P0, !PT ;  /* 0x00000003d7027210 */ /* 0x000fe200007fe404 */
[----:B----4-:R-:W-:Y:S01]  /*106a0*/  LDSM.16.M88.4 R12, [R182] ;  /* 0x00000000b60c783b */ /* 0x010fe20000000200 */
[----:B------:R-:W-:-:S03]  /*106b0*/  LEA R3, P0, R0, c[0x0][0x1f8], 0x1 ;  /* 0x00007e0000037a11 */ /* 0x000fc600078008ff */
[----:B------:R-:W-:Y:S01]  /*106c0*/  LDSM.16.M88.4 R24, [R177] ;  /* 0x00000000b118783b */ /* 0x000fe20000000200 */
[----:B------:R-:W-:Y:S02]  /*106d0*/  LEA.HI.X R2, R0, c[0x0][0x1fc], R2, 0x1, P0 ;  /* 0x00007f0000027a11 */ /* 0x000fe400000f0c02 */
[----:B------:R-:W-:Y:S01]  /*106e0*/  R2P PR, R224, 0x6 ;  /* 0x00000006e0007804 */ /* 0x000fe20000000000 */
[----:B------:R-:W1:Y:S01]  /*106f0*/  SHFL.IDX PT, R0, R3, RZ, 0x181f ;  /* 0x00181fff03007589 */ /* 0x000e6200000e0000 */
[----:B------:R-:W-:-:S03]  /*10700*/  ISETP.GT.AND P0, PT, R119, R208, PT ;  /* 0x000000d07700720c */ /* 0x000fc60003f04270 */
[----:B------:R-:W4:Y:S04]  /*10710*/  SHFL.IDX PT, R2, R2, RZ, 0x181f ;  /* 0x00181fff02027589 */ /* 0x000f2800000e0000 */
[----:B------:R-:W-:Y:S04]  /*10720*/  LDSM.16.M88.4 R8, [R183] ;  /* 0x00000000b708783b */ /* 0x000fe80000000200 */
[----:B------:R-:W-:Y:S01]  /*10730*/  @P1 IADD3 R186, R177, -0x20, RZ ;  /* 0xffffffe0b1ba1810 */ /* 0x000fe20007ffe0ff */
[----:B------:R-:W2:Y:S03]  /*10740*/  LDSM.16.M88.4 R36, [R177+0x800] ;  /* 0x00080000b124783b */ /* 0x000ea60000000200 */
[C---:B------:R-:W-:Y:S01]  /*10750*/  IADD3 R187, R186.reuse, 0x3000, RZ ;  /* 0x00003000babb7810 */ /* 0x040fe20007ffe0ff */
[----:B-----5:R-:W3:Y:S01]  /*10760*/  LDSM.16.M88.4 R28, [R186] ;  /* 0x00000000ba1c783b */ /* 0x020ee20000000200 */
[----:B------:R-:W-:-:S02]  /*10770*/  IADD3 R189, R186, 0x1000, RZ ;  /* 0x00001000babd7810 */ /* 0x000fc40007ffe0ff */
[C---:B------:R-:W-:Y:S01]  /*10780*/  IADD3 R188, R186.reuse, 0x1800, RZ ;  /* 0x00001800babc7810 */ /* 0x040fe20007ffe0ff */
[----:B------:R-:W3:Y:S01]  /*10790*/  LDSM.16.M88.4 R56, [R186+0x800] ;  /* 0x00080000ba38783b */ /* 0x000ee20000000200 */
[----:B------:R-:W-:Y:S02]  /*107a0*/  IADD3 R191, R186, 0x2000, RZ ;  /* 0x00002000babf7810 */ /* 0x000fe40007ffe0ff */
[-C--:B-1----:R-:W-:Y:S02]  /*107b0*/  LEA R18, P1, R197, R0.reuse, 0x1 ;  /* 0x00000000c5127211 */ /* 0x082fe400078208ff */
[-C--:B------:R-:W-:Y:S02]  /*107c0*/  LEA R4, P4, R132, R0.reuse, 0x1 ;  /* 0x0000000084047211 */ /* 0x080fe400078808ff */
[----:B------:R-:W-:Y:S02]  /*107d0*/  LEA R16, P3, R201, R0, 0x1 ;  /* 0x00000000c9107211 */ /* 0x000fe400078608ff */
[----:B----4-:R-:W-:-:S02]  /*107e0*/  LEA.HI.X R19, R197, R2, R206, 0x1, P1 ;  /* 0x00000002c5137211 */ /* 0x010fc400008f0cce */
[----:B------:R-:W-:Y:S01]  /*107f0*/  LEA R6, P1, R198, R0, 0x1 ;  /* 0x00000000c6067211 */ /* 0x000fe200078208ff */
[----:B------:R-:W-:Y:S01]  /*10800*/  IMAD.MOV.U32 R0, RZ, RZ, 0x40 ;  /* 0x00000040ff007424 */ /* 0x000fe200078e00ff */
[CC--:B------:R-:W-:Y:S02]  /*10810*/  LEA.HI.X R5, R132.reuse, R2.reuse, R133, 0x1, P4 ;  /* 0x0000000284057211 */ /* 0x0c0fe400020f0c85 */
[-C--:B------:R-:W-:Y:S01]  /*10820*/  LEA.HI.X R17, R201, R2.reuse, R204, 0x1, P3 ;  /* 0x00000002c9117211 */ /* 0x080fe200018f0ccc */
[----:B------:R-:W-:Y:S01]  /*10830*/  HMMA.16816.F32 R20, R12, R24, RZ ;  /* 0x000000180c14723c */ /* 0x000fe200000018ff */
[----:B------:R-:W-:Y:S02]  /*10840*/  ISETP.GE.OR P4, PT, R132, c[0x0][0x1d4], !P0 ;  /* 0x0000750084007a0c */ /* 0x000fe40004786670 */
[----:B------:R-:W-:Y:S02]  /*10850*/  LEA.HI.X R7, R198, R2, R205, 0x1, P1 ;  /* 0x00000002c6077211 */ /* 0x000fe400008f0ccd */
[----:B------:R-:W-:-:S02]  /*10860*/  ISETP.GE.OR P3, PT, R137, c[0x0][0x1d4], !P0 ;  /* 0x0000750089007a0c */ /* 0x000fc40004766670 */
[----:B------:R-:W-:Y:S01]  /*10870*/  ISETP.GE.OR P1, PT, R197, c[0x0][0x1d4], !P0 ;  /* 0x00007500c5007a0c */ /* 0x000fe20004726670 */
[C---:B------:R-:W-:Y:S01]  /*10880*/  HMMA.16816.F32 R24, R12.reuse, R26, RZ ;  /* 0x0000001a0c18723c */ /* 0x040fe200000018ff */
[----:B------:R-:W-:Y:S02]  /*10890*/  ISETP.GE.OR P0, PT, R198, c[0x0][0x1d4], !P0 ;  /* 0x00007500c6007a0c */ /* 0x000fe40004706670 */
[----:B------:R-:W-:Y:S02]  /*108a0*/  SEL R0, R0, 0xffffffc0, !P2 ;  /* 0xffffffc000007807 */ /* 0x000fe40005000000 */
[C---:B------:R-:W-:Y:S01]  /*108b0*/  IADD3 R190, R186.reuse, 0x2800, RZ ;  /* 0x00002800babe7810 */ /* 0x040fe20007ffe0ff */
[----:B------:R-:W-:Y:S01]  /*108c0*/  @!PT LDS RZ, [RZ] ;  /* 0x00000000fffff984 */ /* 0x000fe20000000800 */
[----:B------:R-:W-:Y:S01]  /*108d0*/  @!PT LDS RZ, [RZ] ;  /* 0x00000000fffff984 */ /* 0x000fe20000000800 */
[----:B------:R-:W-:Y:S01]  /*108e0*/  @!PT LDS RZ, [RZ] ;  /* 0x00000000fffff984 */ /* 0x000fe20000000800 */
[----:B------:R1:W-:Y:S01]  /*108f0*/  LDGSTS.E.BYPASS.LTC128B.128 [R194+0x8080], [R4.64], !P4 ;  /* 0x0808000004c27fae */ /* 0x0003e2000e101d48 */
[C---:B------:R-:W-:Y:S01]  /*10900*/  IADD3 R192, R186.reuse, 0x3800, RZ ;  /* 0x00003800bac07810 */ /* 0x040fe20007ffe0ff */
[--C-:B------:R-:W-:Y:S01]  /*10910*/  IMAD.IADD R176, R177, 0x1, R0.reuse ;  /* 0x00000001b1b07824 */ /* 0x100fe200078e0200 */
[----:B--2---:R-:W-:Y:S01]  /*10920*/  HMMA.16816.F32 R32, R12, R36, RZ ;  /* 0x000000240c20723c */ /* 0x004fe200000018ff */
[----:B------:R2:W-:Y:S01]  /*10930*/  LDGSTS.E.BYPASS.LTC128B.128 [R194+0x9080], [R16.64], !P3 ;  /* 0x0908000010c27fae */ /* 0x0005e2000d901d48 */
[----:B------:R-:W-:Y:S01]  /*10940*/  IMAD.IADD R159, R187, 0x1, R0 ;  /* 0x00000001bb9f7824 */ /* 0x000fe200078e0200 */
[----:B------:R-:W-:-:S02]  /*10950*/  IADD3 R193, R186, 0x800, RZ ;  /* 0x00000800bac17810 */ /* 0x000fc40007ffe0ff */
[----:B------:R2:W-:Y:S03]  /*10960*/  LDGSTS.E.BYPASS.LTC128B.128 [R194+0xa080], [R18.64], !P1 ;  /* 0x0a08000012c27fae */ /* 0x0005e6000c901d48 */
[----:B---3--:R-:W-:Y:S01]  /*10970*/  HMMA.16816.F32 R20, R8, R28, R20 ;  /* 0x0000001c0814723c */ /* 0x008fe20000001814 */
[----:B------:R1:W-:Y:S01]  /*10980*/  LDGSTS.E.BYPASS.LTC128B.128 [R194+0xb080], [R6.64], !P0 ;  /* 0x0b08000006c27fae */ /* 0x0003e2000c101d48 */
[----:B------:R-:W-:-:S03]  /*10990*/  ISETP.GT.AND P0, PT, R114, R209, PT ;  /* 0x000000d17200720c */ /* 0x000fc60003f04270 */
[----:B------:R-:W-:Y:S03]  /*109a0*/  LDSM.16.M88.4 R40, [R176] ;  /* 0x00000000b028783b */ /* 0x000fe60000000200 */
[----:B------:R-:W-:Y:S01]  /*109b0*/  HMMA.16816.F32 R28, R8, R30, R24 ;  /* 0x0000001e081c723c */ /* 0x000fe20000001818 */
[----:B------:R-:W-:Y:S04]  /*109c0*/  LDSM.16.M88.4 R44, [R159+-0x3000] ;  /* 0xffd000009f2c783b */ /* 0x000fe80000000200 */
[----:B------:R-:W-:Y:S03]  /*109d0*/  LDSM.16.M88.4 R48, [R176+0x800] ;  /* 0x00080000b030783b */ /* 0x000fe60000000200 */
[----:B------:R-:W-:Y:S01]  /*109e0*/  HMMA.16816.F32 R36, R12, R38, RZ ;  /* 0x000000260c24723c */ /* 0x000fe200000018ff */
[----:B------:R-:W-:Y:S04]  /*109f0*/  LDSM.16.M88.4 R24, [R182+0x4000] ;  /* 0x00400000b618783b */ /* 0x000fe80000000200 */
[----:B------:R-:W-:Y:S03]  /*10a00*/  LDSM.16.M88.4 R64, [R177+0x1000] ;  /* 0x00100000b140783b */ /* 0x000fe60000000200 */
[C---:B------:R-:W-:Y:S01]  /*10a10*/  HMMA.16816.F32 R32, R8.reuse, R56, R32 ;  /* 0x000000380820723c */ /* 0x040fe20000001820 */
[----:B--2---:R-:W-:Y:S04]  /*10a20*/  LDSM.16.M88.4 R16, [R184] ;  /* 0x00000000b810783b */ /* 0x004fe80000000200 */
[----:B-1----:R-:W1:Y:S04]  /*10a30*/  LDSM.16.M88.4 R4, [R185] ;  /* 0x00000000b904783b */ /* 0x002e680000000200 */
[----:B------:R-:W2:Y:S04]  /*10a40*/  LDSM.16.M88.4 R52, [R159+-0x2800] ;  /* 0xffd800009f34783b */ /* 0x000ea80000000200 */
[----:B------:R-:W-:Y:S03]  /*10a50*/  LDSM.16.M88.4 R68, [R189] ;  /* 0x00000000bd44783b */ /* 0x000fe60000000200 */
[----:B------:R-:W-:Y:S01]  /*10a60*/  HMMA.16816.F32 R36, R8, R58, R36 ;  /* 0x0000003a0824723c */ /* 0x000fe20000001824 */
[----:B------:R-:W-:Y:S04]  /*10a70*/  LDSM.16.M88.4 R60, [R176+0x1000] ;  /* 0x00100000b03c783b */ /* 0x000fe80000000200 */
[----:B------:R-:W-:Y:S04]  /*10a80*/  LDSM.16.M88.4 R56, [R188] ;  /* 0x00000000bc38783b */ /* 0x000fe80000000200 */
[----:B------:R-:W-:Y:S04]  /*10a90*/  LDSM.16.M88.4 R72, [R159+-0x2000] ;  /* 0xffe000009f48783b */ /* 0x000fe80000000200 */
[----:B------:R-:W0:Y:S01]  /*10aa0*/  LDGDEPBAR ;  /* 0x00000000000079af */ /* 0x000e220000000000 */
[C---:B-1----:R-:W-:Y:S08]  /*10ab0*/  HMMA.16816.F32 R20, R4.reuse, R40, R20 ;  /* 0x000000280414723c */ /* 0x042ff00000001814 */
[C---:B------:R-:W-:Y:S01]  /*10ac0*/  HMMA.16816.F32 R12, R4.reuse, R42, R28 ;  /* 0x0000002a040c723c */ /* 0x040fe2000000181c */
[----:B------:R-:W1:Y:S07]  /*10ad0*/  LDSM.16.M88.4 R28, [R183+0x4000] ;  /* 0x00400000b71c783b */ /* 0x000e6e0000000200 */
[----:B------:R-:W-:Y:S08]  /*10ae0*/  HMMA.16816.F32 R32, R4, R48, R32 ;  /* 0x000000300420723c */ /* 0x000ff00000001820 */
[C---:B------:R-:W-:Y:S08]  /*10af0*/  HMMA.16816.F32 R20, R16.reuse, R44, R20 ;  /* 0x0000002c1014723c */ /* 0x040ff00000001814 */
[----:B------:R-:W-:Y:S01]  /*10b00*/  HMMA.16816.F32 R12, R16, R46, R12 ;  /* 0x0000002e100c723c */ /* 0x000fe2000000180c */
[----:B------:R-:W3:Y:S07]  /*10b10*/  LDSM.16.M88.4 R44, [R177+0x1800] ;  /* 0x00180000b12c783b */ /* 0x000eee0000000200 */
[----:B------:R-:W-:Y:S01]  /*10b20*/  HMMA.16816.F32 R40, R4, R50, R36 ;  /* 0x000000320428723c */ /* 0x000fe20000001824 */
[----:B------:R-:W-:Y:S07]  /*10b30*/  LDSM.16.M88.4 R48, [R176+0x1800] ;  /* 0x00180000b030783b */ /* 0x000fee0000000200 */
[----:B------:R-:W-:Y:S01]  /*10b40*/  HMMA.16816.F32 R8, R24, R64, R20 ;  /* 0x000000401808723c */ /* 0x000fe20000001814 */
[----:B------:R-:W4:Y:S07]  /*10b50*/  LDSM.16.M88.4 R20, [R185+0x4000] ;  /* 0x00400000b914783b */ /* 0x000f2e0000000200 */
[----:B--2---:R-:W-:Y:S08]  /*10b60*/  HMMA.16816.F32 R36, R16, R52, R32 ;  /* 0x000000341024723c */ /* 0x004ff00000001820 */
[----:B------:R-:W-:Y:S01]  /*10b70*/  HMMA.16816.F32 R32, R24, R66, R12 ;  /* 0x000000421820723c */ /* 0x000fe2000000180c */
[----:B------:R-:W2:Y:S04]  /*10b80*/  LDSM.16.M88.4 R12, [R184+0x4000] ;  /* 0x00400000b80c783b */ /* 0x000ea80000000200 */
[----:B------:R-:W-:Y:S03]  /*10b90*/  LDSM.16.M88.4 R64, [R177+0x2000] ;  /* 0x00200000b140783b */ /* 0x000fe60000000200 */
[----:B-1----:R-:W-:Y:S01]  /*10ba0*/  HMMA.16816.F32 R4, R28, R68, R8 ;  /* 0x000000441c04723c */ /* 0x002fe20000001808 */
[----:B------:R-:W1:Y:S07]  /*10bb0*/  LDSM.16.M88.4 R8, [R182+0x8000] ;  /* 0x00800000b608783b */ /* 0x000e6e0000000200 */
[----:B------:R-:W-:Y:S01]  /*10bc0*/  HMMA.16816.F32 R40, R16, R54, R40 ;  /* 0x000000361028723c */ /* 0x000fe20000001828 */
[----:B------:R-:W-:Y:S07]  /*10bd0*/  LDSM.16.M88.4 R52, [R177+0x2800] ;  /* 0x00280000b134783b */ /* 0x000fee0000000200 */
[----:B---3--:R-:W-:Y:S08]  /*10be0*/  HMMA.16816.F32 R36, R24, R44, R36 ;  /* 0x0000002c1824723c */ /* 0x008ff00000001824 */
[----:B------:R-:W-:Y:S01]  /*10bf0*/  HMMA.16816.F32 R16, R28, R70, R32 ;  /* 0x000000461c10723c */ /* 0x000fe20000001820 */
[----:B------:R-:W-:Y:S07]  /*10c00*/  LDSM.16.M88.4 R68, [R176+0x2000] ;  /* 0x00200000b044783b */ /* 0x000fee0000000200 */
[----:B----4-:R-:W-:Y:S08]  /*10c10*/  HMMA.16816.F32 R4, R20, R60, R4 ;  /* 0x0000003c1404723c */ /* 0x010ff00000001804 */
[----:B------:R-:W-:Y:S01]  /*10c20*/  HMMA.16816.F32 R40, R24, R46, R40 ;  /* 0x0000002e1828723c */ /* 0x000fe20000001828 */
[----:B------:R-:W3:Y:S07]  /*10c30*/  LDSM.16.M88.4 R44, [R159+-0x1800] ;  /* 0xffe800009f2c783b */ /* 0x000eee0000000200 */
[----:B------:R-:W-:Y:S08]  /*10c40*/  HMMA.16816.F32 R32, R28, R56, R36 ;  /* 0x000000381c20723c */ /* 0x000ff00000001824 */
[----:B------:R-:W-:Y:S01]  /*10c50*/  HMMA.16816.F32 R24, R20, R62, R16 ;  /* 0x0000003e1418723c */ /* 0x000fe20000001810 */
[----:B------:R-:W-:Y:S07]  /*10c60*/  LDSM.16.M88.4 R60, [R191] ;  /* 0x00000000bf3c783b */ /* 0x000fee0000000200 */
[----:B--2---:R-:W-:Y:S01]  /*10c70*/  HMMA.16816.F32 R16, R12, R72, R4 ;  /* 0x000000480c10723c */ /* 0x004fe20000001804 */
[----:B------:R-:W2:Y:S07]  /*10c80*/  LDSM.16.M88.4 R4, [R183+0x8000] ;  /* 0x00800000b704783b */ /* 0x000eae0000000200 */
        /* <DEDUP_REMOVED lines=10> */
[----:B---3--:R-:W-:Y:S08]  /*10d30*/  HMMA.16816.F32 R32, R12, R44, R32 ;  /* 0x0000002c0c20723c */ /* 0x008ff00000001820 */
[----:B------:R-:W-:Y:S01]  /*10d40*/  HMMA.16816.F32 R28, R8, R66, R28 ;  /* 0x00000042081c723c */ /* 0x000fe2000000181c */
[----:B------:R-:W-:Y:S07]  /*10d50*/  LDSM.16.M88.4 R64, [R187] ;  /* 0x00000000bb40783b */ /* 0x000fee0000000200 */
[----:B--2---:R-:W-:Y:S08]  /*10d60*/  HMMA.16816.F32 R16, R4, R60, R16 ;  /* 0x0000003c0410723c */ /* 0x004ff00000001810 */
        /* <DEDUP_REMOVED lines=78> */
[----:B------:R-:W-:Y:S02]  /*11250*/  IMAD R2, R114, 0x20, R223 ;  /* 0x0000002072027824 */ /* 0x000fe400078e02df */
[----:B------:R-:W-:-:S03]  /*11260*/  IMAD.MOV.U32 R196, RZ, RZ, RZ ;  /* 0x000000ffffc47224 */ /* 0x000fc600078e00ff */
[----:B------:R-:W-:-:S05]  /*11270*/  IADD3 R2, R2, -0x20, R211 ;  /* 0xffffffe002027810 */ /* 0x000fca0007ffe0d3 */
        /* <DEDUP_REMOVED lines=25> */
.L_x_1492:
[----:B------:R-:W-:Y:S05]  /*11410*/  BRA.DIV ~URZ, `(.L_x_1396) ;  /* 0x0000bf627f007947 */ /* 0x000fea000b800000 */
[----:B-1----:R1:W3:Y:S02]  /*11420*/  SHFL.IDX PT, R0, R5, RZ, 0x181f ;  /* 0x00181fff05007589 */ /* 0x0022e400000e0000 */
.L_x_1493:
        /* <DEDUP_REMOVED lines=19> */
.L_x_1394:
[----:B--234-:R-:W-:Y:S05]  /*11560*/  BSYNC B0 ;  /* 0x0000000000007941 */ /* 0x01cfea0003800000 */
.L_x_1393:
[----:B-1----:R-:W-:Y:S01]  /*11570*/  IMAD.MOV.U32 R0, RZ, RZ, c[0x0][0x2c4] ;  /* 0x0000b100ff007624 */ /* 0x002fe200078e00ff */
[----:B------:R-:W0:Y:S01]  /*11580*/  LDGDEPBAR ;  /* 0x00000000000079af */ /* 0x000e220000000000 */
[----:B------:R-:W-:Y:S01]  /*11590*/  IMAD.MOV.U32 R2, RZ, RZ, -0x20 ;  /* 0xffffffe0ff027424 */ /* 0x000fe200078e00ff */
[----:B------:R-:W-:Y:S02]  /*115a0*/  IADD3 R6, -R229, R119, RZ ;  /* 0x00000077e5067210 */ /* 0x000fe40007ffe1ff */
[----:B------:R-:W-:Y:S01]  /*115b0*/  ISETP.NE.AND P0, PT, R0, 0x1, PT ;  /* 0x000000010000780c */ /* 0x000fe20003f05270 */
[----:B------:R-:W-:Y:S01]  /*115c0*/  IMAD R2, R114, R2, 0x1 ;  /* 0x0000000172027424 */ /* 0x000fe200078e0202 */
[----:B------:R-:W-:-:S05]  /*115d0*/  IADD3 R0, R230, R225, RZ ;  /* 0x000000e1e6007210 */ /* 0x000fca0007ffe0ff */
[----:B------:R-:W-:-:S06]  /*115e0*/  IMAD.MOV.U32 R4, RZ, RZ, R0 ;  /* 0x000000ffff047224 */ /* 0x000fcc00078e0000 */
[----:B------:R-:W-:Y:S01]  /*115f0*/  @P0 IMAD.HI.U32 R3, R0, c[0x0][0x2c8], RZ ;  /* 0x0000b20000030a27 */ /* 0x000fe200078e00ff */
[----:B------:R-:W-:-:S04]  /*11600*/  IADD3 R0, -R229, R2, R227 ;  /* 0x00000002e5007210 */ /* 0x000fc80007ffe1e3 */
[----:B------:R-:W-:Y:S02]  /*11610*/  @P0 SHF.R.U32.HI R4, RZ, c[0x0][0x2cc], R3 ;  /* 0x0000b300ff040a19 */ /* 0x000fe40000011603 */
[----:B------:R-:W-:Y:S01]  /*11620*/  IADD3 R5, R0, -R228, RZ ;  /* 0x800000e400057210 */ /* 0x000fe20007ffe0ff */
[----:B------:R-:W-:Y:S05]  /*11630*/  BRA.DIV ~URZ, `(.L_x_1397) ;  /* 0x0000bda27f007947 */ /* 0x000fea000b800000 */
[----:B------:R1:W2:Y:S02]  /*11640*/  SHFL.IDX PT, R0, R4, RZ, 0x1c1f ;  /* 0x001c1fff04007589 */ /* 0x0002a400000e0000 */
.L_x_1494:
[----:B--2---:R-:W-:-:S05]  /*11650*/  IMAD.IADD R0, R5, 0x1, R0 ;  /* 0x0000000105007824 */ /* 0x004fca00078e0200 */
[----:B------:R-:W-:-:S04]  /*11660*/  IMNMX R0, R6, R0, PT ;  /* 0x0000000006007217 */ /* 0x000fc80003800200 */
[C---:B------:R-:W-:Y:S02]  /*11670*/  ISETP.GT.AND P1, PT, R0.reuse, RZ, PT ;  /* 0x000000ff0000720c */ /* 0x040fe40003f24270 */
[C---:B------:R-:W-:Y:S02]  /*11680*/  ISETP.GT.AND P0, PT, R0.reuse, 0x1, PT ;  /* 0x000000010000780c */ /* 0x040fe40003f04270 */
[C---:B------:R-:W-:Y:S02]  /*11690*/  ISETP.GT.AND P3, PT, R0.reuse, 0x8, PT ;  /* 0x000000080000780c */ /* 0x040fe40003f64270 */
[----:B------:R-:W-:Y:S02]  /*116a0*/  ISETP.GT.AND P5, PT, R0, 0x9, PT ;  /* 0x000000090000780c */ /* 0x000fe40003fa4270 */
[----:B------:R-:W-:Y:S02]  /*116b0*/  FSEL R10, R36, -INF , P1 ;  /* 0xff800000240a7808 */ /* 0x000fe40000800000 */
[----:B------:R-:W-:-:S02]  /*116c0*/  FSEL R11, R29, -INF , P0 ;  /* 0xff8000001d0b7808 */ /* 0x000fc40000000000 */
[C---:B------:R-:W-:Y:S02]  /*116d0*/  ISETP.GT.AND P4, PT, R0.reuse, 0x10, PT ;  /* 0x000000100000780c */ /* 0x040fe40003f84270 */
[C---:B------:R-:W-:Y:S02]  /*116e0*/  ISETP.GT.AND P2, PT, R0.reuse, 0x11, PT ;  /* 0x000000110000780c */ /* 0x040fe40003f44270 */
[C---:B------:R-:W-:Y:S02]  /*116f0*/  ISETP.GT.AND P1, PT, R0.reuse, 0x18, PT ;  /* 0x000000180000780c */ /* 0x040fe40003f24270 */
[----:B------:R-:W-:Y:S02]  /*11700*/  ISETP.GT.AND P0, PT, R0, 0x19, PT ;  /* 0x000000190000780c */ /* 0x000fe40003f04270 */
[----:B------:R-:W-:Y:S02]  /*11710*/  FSEL R12, R26, -INF , P3 ;  /* 0xff8000001a0c7808 */ /* 0x000fe40001800000 */
[----:B------:R-:W-:-:S02]  /*11720*/  FSEL R13, R24, -INF , P5 ;  /* 0xff800000180d7808 */ /* 0x000fc40002800000 */
[----:B------:R-:W-:Y:S02]  /*11730*/  FSEL R14, R18, -INF , P4 ;  /* 0xff800000120e7808 */ /* 0x000fe40002000000 */
[----:B------:R-:W-:Y:S02]  /*11740*/  FSEL R23, R17, -INF , P2 ;  /* 0xff80000011177808 */ /* 0x000fe40001000000 */
        /* <DEDUP_REMOVED lines=10> */
[----:B--2---:R-:W-:-:S05]  /*117f0*/  IMAD.IADD R0, R5, 0x1, R0 ;  /* 0x0000000105007824 */ /* 0x004fca00078e0200 */
[----:B------:R-:W-:-:S04]  /*11800*/  IMNMX R0, R6, R0, PT ;  /* 0x0000000006007217 */ /* 0x000fc80003800200 */
[C---:B------:R-:W-:Y:S02]  /*11810*/  ISETP.GT.AND P1, PT, R0.reuse, RZ, PT ;  /* 0x000000ff0000720c */ /* 0x040fe40003f24270 */
[C---:B------:R-:W-:Y:S02]  /*11820*/  ISETP.GT.AND P0, PT, R0.reuse, 0x1, PT ;  /* 0x000000010000780c */ /* 0x040fe40003f04270 */
[----:B------:R-:W-:Y:S02]  /*11830*/  ISETP.GT.AND P2, PT, R0, 0x8, PT ;  /* 0x000000080000780c */ /* 0x000fe40003f44270 */
[----:B------:R-:W-:Y:S02]  /*11840*/  FSEL R6, R30, -INF , P1 ;  /* 0xff8000001e067808 */ /* 0x000fe40000800000 */
[----:B------:R-:W-:Y:S02]  /*11850*/  FSEL R7, R28, -INF , P0 ;  /* 0xff8000001c077808 */ /* 0x000fe40000000000 */
        /* <DEDUP_REMOVED lines=15> */
[----:B------:R-:W-:Y:S02]  /*11950*/  FMNMX.FTZ R0, R26, R2, !PT ;  /* 0x000000021a007209 */ /* 0x000fe40007810000 */
        /* <DEDUP_REMOVED lines=8> */
[----:B-1----:R1:W3:Y:S01]  /*119e0*/  SHFL.BFLY PT, R4, R5, 0x1, 0x1f ;  /* 0x0c201f0005047f89 */ /* 0x0022e200000e0000 */
[----:B--2---:R-:W-:-:S05]  /*119f0*/  FMNMX.FTZ R134, R0, R3, !PT ;  /* 0x0000000300867209 */ /* 0x004fca0007810000 */
.L_x_1495:
[C---:B------:R-:W-:Y:S01]  /*11a00*/  FMUL.FTZ R2, R134.reuse, c[0x0][0x2d0] ;  /* 0x0000b40086027a20 */ /* 0x040fe20000410000 */
[----:B------:R-:W-:Y:S01]  /*11a10*/  FSETP.NEU.FTZ.AND P0, PT, R134, -INF , PT ;  /* 0xff8000008600780b */ /* 0x000fe20003f1d000 */
[----:B------:R-:W-:Y:S01]  /*11a20*/  WARPSYNC 0xffffffff ;  /* 0xffffffff00007948 */ /* 0x000fe20003800000 */
[----:B-1-3--:R-:W-:Y:S01]  /*11a30*/  FMNMX.FTZ R5, R4, R5, !PT ;  /* 0x0000000504057209 */ /* 0x00afe20007810000 */
        /* <DEDUP_REMOVED lines=11> */
[----:B------:R-:W-:Y:S04]  /*11af0*/  LDSM.16.MT88.4 R36, [R180] ;  /* 0x00000000b424783b */ /* 0x000fe80000004200 */
[----:B------:R-:W-:Y:S01]  /*11b00*/  LDSM.16.MT88.4 R40, [R178+0x1000] ;  /* 0x00100000b228783b */ /* 0x000fe20000004200 */
[----:B------:R2:W-:Y:S03]  /*11b10*/  MUFU.EX2 R119, R3 ;  /* 0x0000000300777308 */ /* 0x0005e60000000800 */
[----:B------:R-:W-:Y:S04]  /*11b20*/  LDSM.16.MT88.4 R52, [R180+0x800] ;  /* 0x00080000b434783b */ /* 0x000fe80000004200 */
[----:B------:R-:W-:Y:S01]  /*11b30*/  LDSM.16.MT88.4 R56, [R181+0x1000] ;  /* 0x00100000b538783b */ /* 0x000fe20000004200 */
[----:B-1----:R-:W-:-:S03]  /*11b40*/  FFMA.FTZ R0, R11, c[0x0][0x2d0], -R2 ;  /* 0x0000b4000b007a23 */ /* 0x002fc60000010802 */
[----:B------:R-:W-:Y:S01]  /*11b50*/  LDSM.16.MT88.4 R16, [R179] ;  /* 0x00000000b310783b */ /* 0x000fe20000004200 */
        /* <DEDUP_REMOVED lines=10> */
[----:B------:R-:W-:Y:S04]  /*11c00*/  LDSM.16.MT88.4 R64, [R180+0x1000] ;  /* 0x00100000b440783b */ /* 0x000fe80000004200 */
[----:B------:R-:W-:Y:S04]  /*11c10*/  LDSM.16.MT88.4 R80, [R180+0x1800] ;  /* 0x00180000b450783b */ /* 0x000fe80000004200 */
[----:B------:R-:W4:Y:S04]  /*11c20*/  LDSM.16.MT88.4 R84, [R179+0x2000] ;  /* 0x00200000b354783b */ /* 0x000f280000004200 */
        /* <DEDUP_REMOVED lines=9> */
[----:B------:R-:W-:Y:S04]  /*11cc0*/  LDSM.16.MT88.4 R48, [R179+0x1800] ;  /* 0x00180000b330783b */ /* 0x000fe80000004200 */
[----:B------:R-:W-:Y:S04]  /*11cd0*/  LDSM.16.MT88.4 R88, [R181+0x2000] ;  /* 0x00200000b558783b */ /* 0x000fe80000004200 */
[----:B------:R-:W3:Y:S01]  /*11ce0*/  LDSM.16.MT88.4 R104, [R178+0x3000] ;  /* 0x00300000b268783b */ /* 0x000ee20000004200 */
[----:B--2---:R-:W-:-:S04]  /*11cf0*/  FFMA.FTZ R3, R7, c[0x0][0x2d0], -R0 ;  /* 0x0000b40007037a23 */ /* 0x004fc80000010800 */
[----:B------:R2:W5:Y:S02]  /*11d00*/  MUFU.EX2 R4, R3 ;  /* 0x0000000300047308 */ /* 0x0005640000000800 */
[----:B--2---:R-:W-:Y:S01]  /*11d10*/  FFMA.FTZ R3, R9, c[0x0][0x2d0], -R0 ;  /* 0x0000b40009037a23 */ /* 0x004fe20000010800 */
[----:B-----5:R-:W-:-:S05]  /*11d20*/  F2FP.PACK_AB R9, R4, R6 ;  /* 0x000000060409723e */ /* 0x020fca00000000ff */
[----:B------:R2:W-:Y:S02]  /*11d30*/  MUFU.EX2 R116, R3 ;  /* 0x0000000300747308 */ /* 0x0005e40000000800 */
[----:B--2---:R-:W-:Y:S01]  /*11d40*/  FFMA.FTZ R3, R8, c[0x0][0x2d0], -R0 ;  /* 0x0000b40008037a23 */ /* 0x004fe20000010800 */
[----:B------:R-:W-:-:S05]  /*11d50*/  F2FP.PACK_AB R8, R108, R110 ;  /* 0x0000006e6c08723e */ /* 0x000fca00000000ff */
        /* <DEDUP_REMOVED lines=9> */
[----:B------:R-:W-:Y:S03]  /*11df0*/  MUFU.EX2 R125, R3 ;  /* 0x00000003007d7308 */ /* 0x000fe60000000800 */
[C---:B------:R-:W-:Y:S05]  /*11e00*/  HMMA.16816.F32 R144, R8.reuse, R16, RZ ;  /* 0x000000100890723c */ /* 0x040fea00000018ff */
[----:B------:R1:W2:Y:S03]  /*11e10*/  MUFU.EX2 R203, R2 ;  /* 0x0000000200cb7308 */ /* 0x0002a60000000800 */
[C---:B------:R-:W-:Y:S08]  /*11e20*/  HMMA.16816.F32 R16, R8.reuse, R18, RZ ;  /* 0x000000120810723c */ /* 0x040ff000000018ff */
[----:B------:R-:W-:Y:S01]  /*11e30*/  HMMA.16816.F32 R44, R8, R60, RZ ;  /* 0x0000003c082c723c */ /* 0x000fe200000018ff */
[----:B-1----:R-:W-:Y:S01]  /*11e40*/  FFMA.FTZ R2, R21, c[0x0][0x2d0], -R0 ;  /* 0x0000b40015027a23 */ /* 0x002fe20000010800 */
[----:B--2---:R-:W-:-:S06]  /*11e50*/  F2FP.PACK_AB R130, R203, R125 ;  /* 0x0000007dcb82723e */ /* 0x004fcc00000000ff */
[C---:B----4-:R-:W-:Y:S01]  /*11e60*/  HMMA.16816.F32 R76, R8.reuse, R84, RZ ;  /* 0x00000054084c723c */ /* 0x050fe200000018ff */
[----:B------:R1:W-:Y:S07]  /*11e70*/  MUFU.EX2 R3, R2 ;  /* 0x0000000200037308 */ /* 0x0003ee0000000800 */
[C---:B---3--:R-:W-:Y:S08]  /*11e80*/  HMMA.16816.F32 R100, R8.reuse, R104, RZ ;  /* 0x000000680864723c */ /* 0x048ff000000018ff */
[----:B------:R-:W-:Y:S01]  /*11e90*/  HMMA.16816.F32 R104, R8, R106, RZ ;  /* 0x0000006a0868723c */ /* 0x000fe200000018ff */
[----:B-1----:R-:W-:-:S04]  /*11ea0*/  FFMA.FTZ R2, R20, c[0x0][0x2d0], -R0 ;  /* 0x0000b40014027a23 */ /* 0x002fc80000010800 */
[----:B------:R1:W2:Y:S02]  /*11eb0*/  MUFU.EX2 R117, R2 ;  /* 0x0000000200757308 */ /* 0x0002a40000000800 */
[--C-:B-1----:R-:W-:Y:S01]  /*11ec0*/  FFMA.FTZ R2, R22, c[0x0][0x2d0], -R0.reuse ;  /* 0x0000b40016027a23 */ /* 0x102fe20000010800 */
[----:B--2---:R-:W-:Y:S01]  /*11ed0*/  F2FP.PACK_AB R129, R117, R3 ;  /* 0x000000037581723e */ /* 0x004fe200000000ff */
[----:B------:R-:W-:Y:S01]  /*11ee0*/  FFMA.FTZ R0, R25, c[0x0][0x2d0], -R0 ;  /* 0x0000b40019007a23 */ /* 0x000fe20000010800 */
[C---:B------:R-:W-:Y:S03]  /*11ef0*/  HMMA.16816.F32 R20, R8.reuse, R28, RZ ;  /* 0x0000001c0814723c */ /* 0x040fe600000018ff */
[----:B------:R1:W-:Y:S05]  /*11f00*/  MUFU.EX2 R126, R2 ;  /* 0x00000002007e7308 */ /* 0x0003ea0000000800 */
[C---:B------:R-:W-:Y:S03]  /*11f10*/  HMMA.16816.F32 R24, R8.reuse, R30, RZ ;  /* 0x0000001e0818723c */ /* 0x040fe600000018ff */
[----:B------:R-:W2:Y:S05]  /*11f20*/  MUFU.EX2 R202, R0 ;  /* 0x0000000000ca7308 */ /* 0x000eaa0000000800 */
[----:B------:R-:W-:Y:S01]  /*11f30*/  HMMA.16816.F32 R28, R8, R36, RZ ;  /* 0x00000024081c723c */ /* 0x000fe200000018ff */
[----:B-1----:R-:W-:-:S04]  /*11f40*/  FADD.FTZ R2, R6, R4 ;  /* 0x0000000406027221 */ /* 0x002fc80000010000 */
[----:B------:R-:W-:Y:S01]  /*11f50*/  FADD.FTZ R2, R116, R2 ;  /* 0x0000000274027221 */ /* 0x000fe20000010000 */
[----:B--2---:R-:W-:Y:S01]  /*11f60*/  F2FP.PACK_AB R131, R202, R126 ;  /* 0x0000007eca83723e */ /* 0x004fe200000000ff */
        /* <DEDUP_REMOVED lines=12> */
[C---:B------:R-:W-:Y:S03]  /*12030*/  HMMA.16816.F32 R20, R128.reuse, R32, R20 ;  /* 0x000000208014723c */ /* 0x040fe60000001814 */
[----:B------:R-:W-:Y:S02]  /*12040*/  FADD.FTZ R203, R203, R0 ;  /* 0x00000000cbcb7221 */ /* 0x000fe40000010000 */
[----:B------:R-:W-:Y:S02]  /*12050*/  FADD.FTZ R0, R126, R2 ;  /* 0x000000027e007221 */ /* 0x000fe40000010000 */
[----:B------:R-:W-:Y:S01]  /*12060*/  @P1 IMAD.HI.U32 R2, R225, c[0x0][0x2c8], RZ ;  /* 0x0000b200e1021a27 */ /* 0x000fe200078e00ff */
[----:B------:R-:W-:Y:S03]  /*12070*/  HMMA.16816.F32 R24, R128, R34, R24 ;  /* 0x000000228018723c */ /* 0x000fe60000001818 */
[----:B------:R-:W-:Y:S01]  /*12080*/  FADD.FTZ R202, R202, R0 ;  /* 0x00000000caca7221 */ /* 0x000fe20000010000 */
[----:B------:R-:W-:-:S02]  /*12090*/  MOV R0, R225 ;  /* 0x000000e100007202 */ /* 0x000fc40000000f00 */
[----:B------:R-:W-:Y:S02]  /*120a0*/  @P1 SHF.R.U32.HI R0, RZ, c[0x0][0x2cc], R2 ;  /* 0x0000b300ff001a19 */ /* 0x000fe40000011602 */
[----:B------:R-:W-:Y:S02]  /*120b0*/  HMMA.16816.F32 R32, R8, R38, RZ ;  /* 0x000000260820723c */ /* 0x000fe400000018ff */
[----:B------:R-:W-:-:S04]  /*120c0*/  IADD3 R0, R0, R227, -R228 ;  /* 0x000000e300007210 */ /* 0x000fc80007ffe8e4 */
[----:B------:R-:W-:Y:S02]  /*120d0*/  SHF.R.S32.HI R2, RZ, 0x1f, R0 ;  /* 0x0000001fff027819 */ /* 0x000fe40000011400 */
[----:B------:R-:W-:Y:S02]  /*120e0*/  HMMA.16816.F32 R36, R8, R40, RZ ;  /* 0x000000280824723c */ /* 0x000fe400000018ff */
[----:B------:R-:W-:-:S04]  /*120f0*/  LEA.HI R0, R2, R0, RZ, 0x5 ;  /* 0x0000000002007211 */ /* 0x000fc800078f28ff */
[----:B------:R-:W-:Y:S02]  /*12100*/  SHF.R.S32.HI R0, RZ, 0x5, R0 ;  /* 0x00000005ff007819 */ /* 0x000fe40000011400 */
[----:B------:R-:W-:Y:S02]  /*12110*/  HMMA.16816.F32 R40, R8, R42, RZ ;  /* 0x0000002a0828723c */ /* 0x000fe400000018ff */
[----:B------:R-:W-:-:S04]  /*12120*/  IMNMX R210, R209, R0, !PT ;  /* 0x00000000d1d27217 */ /* 0x000fc80007800200 */
[----:B------:R-:W-:Y:S02]  /*12130*/  ISETP.GE.AND P0, PT, R195, R210, PT ;  /* 0x000000d2c300720c */ /* 0x000fe40003f06270 */
        /* <DEDUP_REMOVED lines=10> */
[----:B------:R-:W-:Y:S08]  /*121e0*/  HMMA.16816.F32 R72, R8, R74, RZ ;  /* 0x0000004a0848723c */ /* 0x000ff000000018ff */
[C---:B------:R-:W-:Y:S08]  /*121f0*/  HMMA.16816.F32 R144, R128.reuse, R140, R144 ;  /* 0x0000008c8090723c */ /* 0x040ff00000001890 */
        /* <DEDUP_REMOVED lines=44> */
[----:B------:R-:W-:Y:S03]  /*124c0*/  @!UPT UIADD3 URZ, URZ, URZ, URZ ;  /* 0x0000003f3f3ff290 */ /* 0x000fe6000fffe03f */
[----:B------:R-:W-:Y:S11]  /*124d0*/  @!P0 BRA `(.L_x_1399) ;  /* 0x0000270000008947 */ /* 0x000ff60003800000 */
[----:B------:R-:W-:Y:S02]  /*124e0*/  MOV R136, R5 ;  /* 0x0000000500887202 */ /* 0x000fe40000000f00 */
[----:B------:R-:W-:-:S07]  /*124f0*/  MOV R135, R134 ;  /* 0x0000008600877202 */ /* 0x000fce0000000f00 */
.L_x_1410:
        /* <DEDUP_REMOVED lines=12> */
[C---:B------:R-:W-:Y:S01]  /*125c0*/  IMAD.WIDE.U32 R2, R199.reuse, c[0x0][0x208], RZ ;  /* 0x00008200c7027a25 */ /* 0x040fe200078e00ff */
[----:B------:R-:W-:Y:S05]  /*125d0*/  SHF.R.S32.HI R0, RZ, 0x1f, R199 ;  /* 0x0000001fff007819 */ /* 0x000fea00000114c7 */
[----:B------:R-:W-:Y:S04]  /*125e0*/  IMAD R0, R0, c[0x0][0x208], RZ ;  /* 0x0000820000007a24 */ /* 0x000fe800078e02ff */
[----:B------:R-:W-:Y:S05]  /*125f0*/  IMAD R0, R199, c[0x0][0x20c], R0 ;  /* 0x00008300c7007a24 */ /* 0x000fea00078e0200 */
[----:B------:R-:W-:Y:S02]  /*12600*/  IADD3 R3, R3, R0, RZ ;  /* 0x0000000003037210 */ /* 0x000fe40007ffe0ff */
[----:B------:R-:W-:Y:S03]  /*12610*/  SHF.R.S32.HI R0, RZ, 0x1f, R196 ;  /* 0x0000001fff007819 */ /* 0x000fe600000114c4 */
        /* <DEDUP_REMOVED lines=9> */
.L_x_1496:
[----:B------:R-:W-:-:S05]  /*126b0*/  BRA.DIV ~URZ, `(.L_x_1403) ;  /* 0x0000b1827f007947 */ /* 0x000fca000b800000 */
[----:B----4-:R4:W3:Y:S02]  /*126c0*/  SHFL.IDX PT, R0, R5, RZ, 0x181f ;  /* 0x00181fff05007589 */ /* 0x0108e400000e0000 */
.L_x_1497:
        /* <DEDUP_REMOVED lines=20> */
.L_x_1401:
[----:B------:R-:W-:Y:S05]  /*12810*/  BSYNC B0 ;  /* 0x0000000000007941 */ /* 0x000fea0003800000 */
.L_x_1400:
        /* <DEDUP_REMOVED lines=175> */
.L_x_1498:
[----:B------:R-:W-:-:S05]  /*13310*/  BRA.DIV ~URZ, `(.L_x_1407) ;  /* 0x0000a5e27f007947 */ /* 0x000fca000b800000 */
[----:B-1----:R1:W3:Y:S02]  /*13320*/  SHFL.IDX PT, R0, R5, RZ, 0x181f ;  /* 0x00181fff05007589 */ /* 0x0022e400000e0000 */
.L_x_1499:
        /* <DEDUP_REMOVED lines=20> */
.L_x_1405:
[----:B--234-:R-:W-:Y:S05]  /*13470*/  BSYNC B0 ;  /* 0x0000000000007941 */ /* 0x01cfea0003800000 */
.L_x_1404:
[----:B-1----:R-:W-:Y:S01]  /*13480*/  IMAD.MOV.U32 R0, RZ, RZ, c[0x0][0x2c4] ;  /* 0x0000b100ff007624 */ /* 0x002fe200078e00ff */
[----:B------:R-:W0:Y:S01]  /*13490*/  LDGDEPBAR ;  /* 0x00000000000079af */ /* 0x000e220000000000 */
[----:B------:R-:W-:Y:S03]  /*134a0*/  IMAD.IADD R4, R230, 0x1, R225 ;  /* 0x00000001e6047824 */ /* 0x000fe600078e02e1 */
[----:B------:R-:W-:Y:S11]  /*134b0*/  ISETP.NE.AND P0, PT, R0, 0x1, PT ;  /* 0x000000010000780c */ /* 0x000ff60003f05270 */
[----:B------:R-:W-:Y:S02]  /*134c0*/  @!UPT UIADD3 URZ, URZ, URZ, URZ ;  /* 0x0000003f3f3ff290 */ /* 0x000fe4000fffe03f */
[----:B------:R-:W-:Y:S05]  /*134d0*/  @P0 IMAD.HI.U32 R0, R4, c[0x0][0x2c8], RZ ;  /* 0x0000b20004000a27 */ /* 0x000fea00078e00ff */
[----:B------:R-:W-:Y:S02]  /*134e0*/  @P0 SHF.R.U32.HI R4, RZ, c[0x0][0x2cc], R0 ;  /* 0x0000b300ff040a19 */ /* 0x000fe40000011600 */
[----:B------:R-:W-:Y:S05]  /*134f0*/  MOV R0, 0x1 ;  /* 0x0000000100007802 */ /* 0x000fea0000000f00 */
[----:B------:R-:W-:Y:S05]  /*13500*/  IMAD R0, R195, -0x20, R0 ;  /* 0xffffffe0c3007824 */ /* 0x000fea00078e0200 */
[----:B------:R-:W-:Y:S04]  /*13510*/  IADD3 R0, R227, R0, -R229 ;  /* 0x00000000e3007210 */ /* 0x000fe80007ffe8e5 */
[----:B------:R-:W-:Y:S01]  /*13520*/  IADD3 R5, R0, -R228, RZ ;  /* 0x800000e400057210 */ /* 0x000fe20007ffe0ff */
[----:B------:R-:W-:-:S05]  /*13530*/  BRA.DIV ~URZ, `(.L_x_1408) ;  /* 0x0000a4227f007947 */ /* 0x000fca000b800000 */
[----:B------:R1:W2:Y:S02]  /*13540*/  SHFL.IDX PT, R0, R4, RZ, 0x1c1f ;  /* 0x001c1fff04007589 */ /* 0x0002a400000e0000 */
.L_x_1500:
[----:B--2---:R-:W-:Y:S05]  /*13550*/  IMAD.IADD R0, R5, 0x1, R0 ;  /* 0x0000000105007824 */ /* 0x004fea00078e0200 */
[C---:B------:R-:W-:Y:S02]  /*13560*/  ISETP.GT.AND P1, PT, R0.reuse, RZ, PT ;  /* 0x000000ff0000720c */ /* 0x040fe40003f24270 */
[C---:B------:R-:W-:Y:S02]  /*13570*/  ISETP.GT.AND P0, PT, R0.reuse, 0x1, PT ;  /* 0x000000010000780c */ /* 0x040fe40003f04270 */
[C---:B------:R-:W-:Y:S02]  /*13580*/  ISETP.GT.AND P3, PT, R0.reuse, 0x8, PT ;  /* 0x000000080000780c */ /* 0x040fe40003f64270 */
[----:B------:R-:W-:Y:S02]  /*13590*/  ISETP.GT.AND P5, PT, R0, 0x9, PT ;  /* 0x000000090000780c */ /* 0x000fe40003fa4270 */
[----:B------:R-:W-:Y:S02]  /*135a0*/  FSEL R6, R172, -INF , P1 ;  /* 0xff800000ac067808 */ /* 0x000fe40000800000 */
[C---:B------:R-:W-:Y:S02]  /*135b0*/  ISETP.GT.AND P4, PT, R0.reuse, 0x10, PT ;  /* 0x000000100000780c */ /* 0x040fe40003f84270 */
[----:B------:R-:W-:Y:S02]  /*135c0*/  FSEL R17, R161, -INF , P0 ;  /* 0xff800000a1117808 */ /* 0x000fe40000000000 */
[C---:B------:R-:W-:Y:S02]  /*135d0*/  ISETP.GT.AND P2, PT, R0.reuse, 0x11, PT ;  /* 0x000000110000780c */ /* 0x040fe40003f44270 */
[C---:B------:R-:W-:Y:S02]  /*135e0*/  ISETP.GT.AND P1, PT, R0.reuse, 0x18, PT ;  /* 0x000000180000780c */ /* 0x040fe40003f24270 */
[----:B------:R-:W-:Y:S02]  /*135f0*/  ISETP.GT.AND P0, PT, R0, 0x19, PT ;  /* 0x000000190000780c */ /* 0x000fe40003f04270 */
[----:B------:R-:W-:Y:S02]  /*13600*/  FSEL R16, R160, -INF , P3 ;  /* 0xff800000a0107808 */ /* 0x000fe40001800000 */
[----:B------:R-:W-:Y:S02]  /*13610*/  FSEL R15, R134, -INF , P5 ;  /* 0xff800000860f7808 */ /* 0x000fe40002800000 */
[----:B------:R-:W-:Y:S02]  /*13620*/  FSEL R14, R10, -INF , P4 ;  /* 0xff8000000a0e7808 */ /* 0x000fe40002000000 */
[----:B------:R-:W-:Y:S02]  /*13630*/  FSEL R13, R9, -INF , P2 ;  /* 0xff800000090d7808 */ /* 0x000fe40001000000 */
[----:B------:R-:W-:Y:S02]  /*13640*/  FSEL R12, R8, -INF , P1 ;  /* 0xff800000080c7808 */ /* 0x000fe40000800000 */
[----:B------:R-:W-:Y:S01]  /*13650*/  FSEL R11, R11, -INF , P0 ;  /* 0xff8000000b0b7808 */ /* 0x000fe20000000000 */
[----:B------:R-:W-:-:S05]  /*13660*/  BRA.DIV ~URZ, `(.L_x_1409) ;  /* 0x0000a3527f007947 */ /* 0x000fca000b800000 */
[----:B------:R-:W2:Y:S02]  /*13670*/  SHFL.IDX PT, R0, R4, 0x1, 0x1c1f ;  /* 0x003c1f0004007f89 */ /* 0x000ea400000e0000 */
        /* <DEDUP_REMOVED lines=24> */
[----:B------:R-:W-:Y:S05]  /*13800*/  FMNMX.FTZ R0, R11, R0, !PT ;  /* 0x000000000b007209 */ /* 0x000fea0007810000 */
[----:B------:R-:W2:Y:S02]  /*13810*/  SHFL.BFLY PT, R2, R0, 0x2, 0x1f ;  /* 0x0c401f0000027f89 */ /* 0x000ea400000e0000 */
[----:B--2---:R-:W-:Y:S05]  /*13820*/  FMNMX.FTZ R0, R2, R0, !PT ;  /* 0x0000000002007209 */ /* 0x004fea0007810000 */
[----:B------:R-:W2:Y:S02]  /*13830*/  SHFL.BFLY PT, R2, R0, 0x1, 0x1f ;  /* 0x0c201f0000027f89 */ /* 0x000ea400000e0000 */
[----:B--2---:R-:W-:Y:S02]  /*13840*/  FMNMX.FTZ R134, R0, R2, !PT ;  /* 0x0000000200867209 */ /* 0x004fe40007810000 */
        /* <DEDUP_REMOVED lines=8> */
[----:B------:R-:W2:Y:S02]  /*138d0*/  SHFL.BFLY PT, R2, R0, 0x2, 0x1f ;  /* 0x0c401f0000027f89 */ /* 0x000ea400000e0000 */
[----:B-12---:R-:W-:Y:S05]  /*138e0*/  FMNMX.FTZ R4, R0, R2, !PT ;  /* 0x0000000200047209 */ /* 0x006fea0007810000 */
[----:B------:R1:W2:Y:S02]  /*138f0*/  SHFL.BFLY PT, R0, R4, 0x1, 0x1f ;  /* 0x0c201f0004007f89 */ /* 0x0002a400000e0000 */
.L_x_1501:
        /* <DEDUP_REMOVED lines=10> */
[--C-:B------:R-:W-:Y:S02]  /*139a0*/  FFMA.FTZ R170, R12, c[0x0][0x2d0], -R2.reuse ;  /* 0x0000b4000caa7a23 */ /* 0x100fe40000010802 */
[--C-:B------:R-:W-:Y:S01]  /*139b0*/  FFMA.FTZ R17, R17, c[0x0][0x2d0], -R2.reuse ;  /* 0x0000b40011117a23 */ /* 0x100fe20000010802 */
[----:B------:R-:W-:Y:S01]  /*139c0*/  MUFU.EX2 R12, R6 ;  /* 0x00000006000c7308 */ /* 0x000fe20000000800 */
[--C-:B------:R-:W-:Y:S02]  /*139d0*/  FFMA.FTZ R169, R11, c[0x0][0x2d0], -R2.reuse ;  /* 0x0000b4000ba97a23 */ /* 0x100fe40000010802 */
[--C-:B-1----:R-:W-:Y:S02]  /*139e0*/  FFMA.FTZ R4, R16, c[0x0][0x2d0], -R2.reuse ;  /* 0x0000b40010047a23 */ /* 0x102fe40000010802 */
[--C-:B------:R-:W-:Y:S02]  /*139f0*/  FFMA.FTZ R172, R14, c[0x0][0x2d0], -R2.reuse ;  /* 0x0000b4000eac7a23 */ /* 0x100fe40000010802 */
[--C-:B------:R-:W-:Y:S02]  /*13a00*/  FFMA.FTZ R15, R15, c[0x0][0x2d0], -R2.reuse ;  /* 0x0000b4000f0f7a23 */ /* 0x100fe40000010802 */
[----:B------:R-:W-:Y:S01]  /*13a10*/  FFMA.FTZ R171, R13, c[0x0][0x2d0], -R2 ;  /* 0x0000b4000dab7a23 */ /* 0x000fe20000010802 */
[----:B------:R-:W-:Y:S10]  /*13a20*/  MUFU.EX2 R0, R0 ;  /* 0x0000000000007308 */ /* 0x000ff40000000800 */
[----:B------:R-:W1:Y:S10]  /*13a30*/  MUFU.EX2 R11, R17 ;  /* 0x00000011000b7308 */ /* 0x000e740000000800 */
[----:B------:R2:W-:Y:S10]  /*13a40*/  MUFU.EX2 R13, R4 ;  /* 0x00000004000d7308 */ /* 0x0005f40000000800 */
[----:B------:R-:W3:Y:S01]  /*13a50*/  MUFU.EX2 R15, R15 ;  /* 0x0000000f000f7308 */ /* 0x000ee20000000800 */
[----:B--2---:R-:W-:Y:S05]  /*13a60*/  FMUL.FTZ R4, R3, c[0x0][0x2d0] ;  /* 0x0000b40003047a20 */ /* 0x004fea0000410000 */
[----:B------:R-:W-:Y:S05]  /*13a70*/  FSEL R4, R4, RZ, P0 ;  /* 0x000000ff04047208 */ /* 0x000fea0000000000 */
[----:B------:R-:W-:Y:S01]  /*13a80*/  FFMA.FTZ R135, R19, c[0x0][0x2d0], -R4 ;  /* 0x0000b40013877a23 */ /* 0x000fe20000010804 */
[----:B-1----:R-:W-:Y:S01]  /*13a90*/  F2FP.PACK_AB R160, R11, R12 ;  /* 0x0000000c0ba0723e */ /* 0x002fe200000000ff */
[C---:B------:R-:W-:Y:S01]  /*13aa0*/  FFMA.FTZ R2, R0.reuse, R203, R12 ;  /* 0x000000cb00027223 */ /* 0x040fe2000001000c */
[----:B---3--:R-:W-:Y:S01]  /*13ab0*/  F2FP.PACK_AB R162, R15, R13 ;  /* 0x0000000d0fa2723e */ /* 0x008fe200000000ff */
[C---:B------:R-:W-:Y:S02]  /*13ac0*/  FMUL.FTZ R16, R0.reuse, R140 ;  /* 0x0000008c00107220 */ /* 0x040fe40000410000 */
[----:B------:R-:W-:Y:S01]  /*13ad0*/  FADD.FTZ R6, R11, R2 ;  /* 0x000000020b067221 */ /* 0x000fe20000010000 */
[----:B------:R-:W-:Y:S01]  /*13ae0*/  FSEL R2, R3, RZ, P0 ;  /* 0x000000ff03027208 */ /* 0x000fe20000000000 */
[----:B------:R-:W-:Y:S01]  /*13af0*/  FMUL.FTZ R17, R0, R141 ;  /* 0x0000008d00117220 */ /* 0x000fe20000410000 */
[----:B------:R-:W-:Y:S01]  /*13b00*/  ISETP.GT.AND P0, PT, R195, R210, PT ;  /* 0x000000d2c300720c */ /* 0x000fe20003f04270 */
[----:B------:R-:W-:Y:S01]  /*13b10*/  FFMA.FTZ R11, R161, c[0x0][0x2d0], -R4 ;  /* 0x0000b400a10b7a23 */ /* 0x000fe20000010804 */
[----:B------:R-:W-:Y:S01]  /*13b20*/  IADD3 R195, R195, -0x1, RZ ;  /* 0xffffffffc3c37810 */ /* 0x000fe20007ffe0ff */
[----:B------:R-:W-:Y:S02]  /*13b30*/  FADD.FTZ R2, -R2, R136 ;  /* 0x0000008802027221 */ /* 0x000fe40000010100 */
[--C-:B------:R-:W-:Y:S02]  /*13b40*/  FFMA.FTZ R136, R18, c[0x0][0x2d0], -R4.reuse ;  /* 0x0000b40012887a23 */ /* 0x100fe40000010804 */
[----:B------:R-:W-:Y:S02]  /*13b50*/  FMUL.FTZ R2, R2, c[0x0][0x2d0] ;  /* 0x0000b40002027a20 */ /* 0x000fe40000410000 */
[--C-:B------:R-:W-:Y:S01]  /*13b60*/  FFMA.FTZ R166, R10, c[0x0][0x2d0], -R4.reuse ;  /* 0x0000b4000aa67a23 */ /* 0x100fe20000010804 */
[----:B------:R-:W-:Y:S01]  /*13b70*/  MUFU.EX2 R173, R136 ;  /* 0x0000008800ad7308 */ /* 0x000fe20000000800 */
[--C-:B------:R-:W-:Y:S02]  /*13b80*/  FFMA.FTZ R165, R9, c[0x0][0x2d0], -R4.reuse ;  /* 0x0000b40009a57a23 */ /* 0x100fe40000010804 */
[--C-:B------:R-:W-:Y:S02]  /*13b90*/  FFMA.FTZ R167, R8, c[0x0][0x2d0], -R4.reuse ;  /* 0x0000b40008a77a23 */ /* 0x100fe40000010804 */
[--C-:B------:R-:W-:Y:S02]  /*13ba0*/  FFMA.FTZ R5, R5, c[0x0][0x2d0], -R4.reuse ;  /* 0x0000b40005057a23 */ /* 0x100fe40000010804 */
[----:B------:R-:W-:Y:S02]  /*13bb0*/  FFMA.FTZ R168, R7, c[0x0][0x2d0], -R4 ;  /* 0x0000b40007a87a23 */ /* 0x000fe40000010804 */
[----:B------:R-:W-:Y:S01]  /*13bc0*/  FADD.FTZ R4, R13, R6 ;  /* 0x000000060d047221 */ /* 0x000fe20000010000 */
[----:B------:R-:W1:Y:S01]  /*13bd0*/  MUFU.EX2 R2, R2 ;  /* 0x0000000200027308 */ /* 0x000e620000000800 */
[C---:B------:R-:W-:Y:S02]  /*13be0*/  FMUL.FTZ R13, R0.reuse, R145 ;  /* 0x00000091000d7220 */ /* 0x040fe40000410000 */
[----:B------:R-:W-:Y:S02]  /*13bf0*/  FADD.FTZ R164, R15, R4 ;  /* 0x000000040fa47221 */ /* 0x000fe40000010000 */
        /* <DEDUP_REMOVED lines=9> */
[----:B------:R3:W4:Y:S01]  /*13c90*/  MUFU.EX2 R161, R5 ;  /* 0x0000000500a17308 */ /* 0x0007220000000800 */
[C---:B------:R-:W-:Y:S02]  /*13ca0*/  FMUL.FTZ R28, R0.reuse, R28 ;  /* 0x0000001c001c7220 */ /* 0x040fe40000410000 */
[----:B------:R-:W-:Y:S02]  /*13cb0*/  FMUL.FTZ R29, R0, R29 ;  /* 0x0000001d001d7220 */ /* 0x000fe40000410000 */
[C---:B-1----:R-:W-:Y:S02]  /*13cc0*/  FMUL.FTZ R18, R2.reuse, R142 ;  /* 0x0000008e02127220 */ /* 0x042fe40000410000 */
[C---:B------:R-:W-:Y:S02]  /*13cd0*/  FMUL.FTZ R19, R2.reuse, R143 ;  /* 0x0000008f02137220 */ /* 0x040fe40000410000 */
[----:B------:R-:W1:Y:S01]  /*13ce0*/  LDSM.16.MT88.4 R140, [R178] ;  /* 0x00000000b28c783b */ /* 0x000e620000004200 */
[C---:B------:R-:W-:Y:S01]  /*13cf0*/  FMUL.FTZ R14, R2.reuse, R146 ;  /* 0x00000092020e7220 */ /* 0x040fe20000410000 */
[----:B------:R-:W-:Y:S01]  /*13d00*/  MUFU.EX2 R144, R170 ;  /* 0x000000aa00907308 */ /* 0x000fe20000000800 */
[C---:B------:R-:W-:Y:S02]  /*13d10*/  FMUL.FTZ R6, R2.reuse, R154 ;  /* 0x0000009a02067220 */ /* 0x040fe40000410000 */
[C---:B------:R-:W-:Y:S02]  /*13d20*/  FMUL.FTZ R7, R2.reuse, R155 ;  /* 0x0000009b02077220 */ /* 0x040fe40000410000 */
[C---:B------:R-:W-:Y:S02]  /*13d30*/  FMUL.FTZ R10, R2.reuse, R150 ;  /* 0x00000096020a7220 */ /* 0x040fe40000410000 */
[C---:B--2---:R-:W-:Y:S02]  /*13d40*/  FMUL.FTZ R11, R2.reuse, R151 ;  /* 0x00000097020b7220 */ /* 0x044fe40000410000 */
[C---:B------:R-:W-:Y:S01]  /*13d50*/  FMUL.FTZ R15, R2.reuse, R147 ;  /* 0x00000093020f7220 */ /* 0x040fe20000410000 */
[----:B------:R-:W2:Y:S01]  /*13d60*/  MUFU.EX2 R146, R135 ;  /* 0x0000008700927308 */ /* 0x000ea20000000800 */
[----:B------:R-:W-:Y:S01]  /*13d70*/  FMUL.FTZ R22, R2, R22 ;  /* 0x0000001602167220 */ /* 0x000fe20000410000 */
[----:B------:R-:W-:Y:S01]  /*13d80*/  LDSM.16.MT88.4 R148, [R178+0x800] ;  /* 0x00080000b294783b */ /* 0x000fe20000004200 */
[----:B---3--:R-:W-:Y:S02]  /*13d90*/  FMUL.FTZ R5, R0, R153 ;  /* 0x0000009900057220 */ /* 0x008fe40000410000 */
[----:B----4-:R-:W-:Y:S01]  /*13da0*/  FFMA.FTZ R145, R2, R202, R161 ;  /* 0x000000ca02917223 */ /* 0x010fe200000100a1 */
[----:B------:R-:W-:Y:S01]  /*13db0*/  F2FP.PACK_AB R161, R152, R161 ;  /* 0x000000a198a1723e */ /* 0x000fe200000000ff */
[C---:B------:R-:W-:Y:S02]  /*13dc0*/  FMUL.FTZ R23, R2.reuse, R23 ;  /* 0x0000001702177220 */ /* 0x040fe40000410000 */
[C---:B------:R-:W-:Y:S01]  /*13dd0*/  FMUL.FTZ R26, R2.reuse, R26 ;  /* 0x0000001a021a7220 */ /* 0x040fe20000410000 */
[----:B------:R-:W-:Y:S01]  /*13de0*/  MUFU.EX2 R135, R172 ;  /* 0x000000ac00877308 */ /* 0x000fe20000000800 */
[C---:B------:R-:W-:Y:S02]  /*13df0*/  FMUL.FTZ R27, R2.reuse, R27 ;  /* 0x0000001b021b7220 */ /* 0x040fe40000410000 */
[C---:B------:R-:W-:Y:S02]  /*13e00*/  FMUL.FTZ R30, R2.reuse, R30 ;  /* 0x0000001e021e7220 */ /* 0x040fe40000410000 */
[----:B------:R-:W-:Y:S02]  /*13e10*/  FMUL.FTZ R31, R2, R31 ;  /* 0x0000001f021f7220 */ /* 0x000fe40000410000 */
[C---:B------:R-:W-:Y:S02]  /*13e20*/  FMUL.FTZ R32, R0.reuse, R32 ;  /* 0x0000002000207220 */ /* 0x040fe40000410000 */
[----:B------:R-:W-:Y:S01]  /*13e30*/  FMUL.FTZ R33, R0, R33 ;  /* 0x0000002100217220 */ /* 0x000fe20000410000 */
[----:B------:R-:W3:Y:S01]  /*13e40*/  MUFU.EX2 R136, R169 ;  /* 0x000000a900887308 */ /* 0x000ee20000000800 */
[C---:B------:R-:W-:Y:S02]  /*13e50*/  FMUL.FTZ R34, R2.reuse, R34 ;  /* 0x0000002202227220 */ /* 0x040fe40000410000 */
[----:B------:R-:W-:Y:S01]  /*13e60*/  FMUL.FTZ R35, R2, R35 ;  /* 0x0000002302237220 */ /* 0x000fe20000410000 */
[----:B--2---:R-:W-:Y:S01]  /*13e70*/  F2FP.PACK_AB R163, R173, R146 ;  /* 0x00000092ada3723e */ /* 0x004fe200000000ff */
[C---:B------:R-:W-:Y:S02]  /*13e80*/  FMUL.FTZ R36, R0.reuse, R36 ;  /* 0x0000002400247220 */ /* 0x040fe40000410000 */
[----:B------:R-:W-:Y:S02]  /*13e90*/  FMUL.FTZ R37, R0, R37 ;  /* 0x0000002500257220 */ /* 0x000fe40000410000 */
[C---:B------:R-:W-:Y:S01]  /*13ea0*/  FMUL.FTZ R38, R2.reuse, R38 ;  /* 0x0000002602267220 */ /* 0x040fe20000410000 */
[----:B------:R3:W-:Y:S01]  /*13eb0*/  MUFU.EX2 R170, R166 ;  /* 0x000000a600aa7308 */ /* 0x0007e20000000800 */
[C---:B-1----:R-:W-:Y:S05]  /*13ec0*/  HMMA.16816.F32 R4, R160.reuse, R140, R4 ;  /* 0x0000008ca004723c */ /* 0x042fea0000001804 */
[----:B------:R-:W-:Y:S02]  /*13ed0*/  FMUL.FTZ R39, R2, R39 ;  /* 0x0000002702277220 */ /* 0x000fe40000410000 */
[C---:B------:R-:W-:Y:S01]  /*13ee0*/  FMUL.FTZ R40, R0.reuse, R40 ;  /* 0x0000002800287220 */ /* 0x040fe20000410000 */
[C---:B------:R-:W-:Y:S01]  /*13ef0*/  HMMA.16816.F32 R8, R160.reuse, R142, R8 ;  /* 0x0000008ea008723c */ /* 0x040fe20000001808 */
[----:B------:R-:W1:Y:S01]  /*13f00*/  LDSM.16.MT88.4 R140, [R179] ;  /* 0x00000000b38c783b */ /* 0x000e620000004200 */
[----:B------:R-:W2:Y:S02]  /*13f10*/  MUFU.EX2 R169, R165 ;  /* 0x000000a500a97308 */ /* 0x000ea40000000800 */
[----:B------:R-:W-:Y:S02]  /*13f20*/  FMUL.FTZ R41, R0, R41 ;  /* 0x0000002900297220 */ /* 0x000fe40000410000 */
[C---:B------:R-:W-:Y:S02]  /*13f30*/  FMUL.FTZ R42, R2.reuse, R42 ;  /* 0x0000002a022a7220 */ /* 0x040fe40000410000 */
[----:B------:R-:W-:Y:S04]  /*13f40*/  FMUL.FTZ R43, R2, R43 ;  /* 0x0000002b022b7220 */ /* 0x000fe80000410000 */
[C---:B------:R-:W-:Y:S02]  /*13f50*/  FMUL.FTZ R44, R0.reuse, R44 ;  /* 0x0000002c002c7220 */ /* 0x040fe40000410000 */
[----:B------:R-:W-:Y:S01]  /*13f60*/  FMUL.FTZ R45, R0, R45 ;  /* 0x0000002d002d7220 */ /* 0x000fe20000410000 */
[----:B---3--:R-:W-:Y:S01]  /*13f70*/  F2FP.PACK_AB R166, R136, R144 ;  /* 0x0000009088a6723e */ /* 0x008fe200000000ff */
[C---:B------:R-:W-:Y:S02]  /*13f80*/  FMUL.FTZ R46, R2.reuse, R46 ;  /* 0x0000002e022e7220 */ /* 0x040fe40000410000 */
[----:B------:R-:W-:Y:S02]  /*13f90*/  FMUL.FTZ R47, R2, R47 ;  /* 0x0000002f022f7220 */ /* 0x000fe40000410000 */
[C---:B------:R-:W-:Y:S02]  /*13fa0*/  FMUL.FTZ R48, R0.reuse, R48 ;  /* 0x0000003000307220 */ /* 0x040fe40000410000 */
[----:B------:R-:W-:Y:S02]  /*13fb0*/  FMUL.FTZ R49, R0, R49 ;  /* 0x0000003100317220 */ /* 0x000fe40000410000 */
[C---:B------:R-:W-:Y:S02]  /*13fc0*/  FMUL.FTZ R50, R2.reuse, R50 ;  /* 0x0000003202327220 */ /* 0x040fe40000410000 */
[----:B------:R-:W-:Y:S01]  /*13fd0*/  FMUL.FTZ R51, R2, R51 ;  /* 0x0000003302337220 */ /* 0x000fe20000410000 */
[----:B--2---:R-:W-:Y:S01]  /*13fe0*/  F2FP.PACK_AB R165, R169, R170 ;  /* 0x000000aaa9a5723e */ /* 0x004fe200000000ff */
        /* <DEDUP_REMOVED lines=81> */
[C---:B------:R-:W-:Y:S02]  /*14500*/  FMUL.FTZ R123, R2.reuse, R123 ;  /* 0x0000007b027b7220 */ /* 0x040fe40000410000 */
[C---:B------:R-:W-:Y:S01]  /*14510*/  FMUL.FTZ R126, R2.reuse, R126 ;  /* 0x0000007e027e7220 */ /* 0x040fe20000410000 */
[C---:B------:R-:W-:Y:S01]  /*14520*/  HMMA.16816.F32 R40, R160.reuse, R142, R40 ;  /* 0x0000008ea028723c */ /* 0x040fe20000001828 */
[----:B------:R-:W1:Y:S03]  /*14530*/  LDSM.16.MT88.4 R140, [R179+0x1000] ;  /* 0x00100000b38c783b */ /* 0x000e660000004200 */
[C---:B------:R-:W-:Y:S02]  /*14540*/  FMUL.FTZ R127, R2.reuse, R127 ;  /* 0x0000007f027f7220 */ /* 0x040fe40000410000 */
[C---:B------:R-:W-:Y:S02]  /*14550*/  FMUL.FTZ R130, R2.reuse, R130 ;  /* 0x0000008202827220 */ /* 0x040fe40000410000 */
[----:B------:R-:W-:Y:S02]  /*14560*/  FMUL.FTZ R131, R2, R131 ;  /* 0x0000008302837220 */ /* 0x000fe40000410000 */
[----:B------:R-:W2:Y:S02]  /*14570*/  MUFU.EX2 R2, R171 ;  /* 0x000000ab00027308 */ /* 0x000ea40000000800 */
[C---:B------:R-:W-:Y:S02]  /*14580*/  FMUL.FTZ R124, R0.reuse, R124 ;  /* 0x0000007c007c7220 */ /* 0x040fe40000410000 */
[C---:B------:R-:W-:Y:S02]  /*14590*/  FMUL.FTZ R125, R0.reuse, R125 ;  /* 0x0000007d007d7220 */ /* 0x040fe40000410000 */
[C---:B------:R-:W-:Y:S02]  /*145a0*/  FMUL.FTZ R128, R0.reuse, R128 ;  /* 0x0000008000807220 */ /* 0x040fe40000410000 */
[----:B------:R-:W-:Y:S02]  /*145b0*/  FMUL.FTZ R129, R0, R129 ;  /* 0x0000008100817220 */ /* 0x000fe40000410000 */
[----:B------:R-:W-:Y:S01]  /*145c0*/  FADD.FTZ R0, R135, R164 ;  /* 0x000000a487007221 */ /* 0x000fe20000010000 */
[C---:B--2---:R-:W-:Y:S03]  /*145d0*/  F2FP.PACK_AB R164, R2.reuse, R135 ;  /* 0x0000008702a4723e */ /* 0x044fe600000000ff */
[----:B------:R-:W-:Y:S01]  /*145e0*/  FADD.FTZ R0, R2, R0 ;  /* 0x0000000002007221 */ /* 0x000fe20000010000 */
[----:B------:R-:W-:Y:S01]  /*145f0*/  MUFU.EX2 R135, R168 ;  /* 0x000000a800877308 */ /* 0x000fe20000000800 */
[----:B------:R-:W-:Y:S02]  /*14600*/  FADD.FTZ R2, R152, R145 ;  /* 0x0000009198027221 */ /* 0x000fe40000010000 */
[----:B------:R-:W-:Y:S01]  /*14610*/  FADD.FTZ R0, R144, R0 ;  /* 0x0000000090007221 */ /* 0x000fe20000010000 */
[C---:B-1----:R-:W-:Y:S03]  /*14620*/  HMMA.16816.F32 R44, R160.reuse, R140, R44 ;  /* 0x0000008ca02c723c */ /* 0x042fe6000000182c */
[----:B------:R-:W-:Y:S01]  /*14630*/  FADD.FTZ R203, R136, R0 ;  /* 0x0000000088cb7221 */ /* 0x000fe20000010000 */
[-C--:B------:R-:W-:Y:S01]  /*14640*/  MOV R136, R3.reuse ;  /* 0x0000000300887202 */ /* 0x080fe20000000f00 */
[----:B------:R-:W-:Y:S03]  /*14650*/  FADD.FTZ R0, R146, R2 ;  /* 0x0000000292007221 */ /* 0x000fe60000010000 */
[C---:B------:R-:W-:Y:S01]  /*14660*/  HMMA.16816.F32 R48, R160.reuse, R142, R48 ;  /* 0x0000008ea030723c */ /* 0x040fe20000001830 */
[----:B------:R-:W1:Y:S03]  /*14670*/  LDSM.16.MT88.4 R140, [R181+0x1000] ;  /* 0x00100000b58c783b */ /* 0x000e660000004200 */
        /* <DEDUP_REMOVED lines=86> */
.L_x_1399:
[----:B------:R-:W-:-:S13]  /*14be0*/  ISETP.GE.AND P0, PT, R195, R209, PT ;  /* 0x000000d1c300720c */ /* 0x000fda0003f06270 */
[----:B------:R-:W-:Y:S05]  /*14bf0*/  @!P0 BRA `(.L_x_1411) ;  /* 0x0000230000008947 */ /* 0x000fea0003800000 */
[----:B------:R-:W-:Y:S02]  /*14c00*/  MOV R136, R5 ;  /* 0x0000000500887202 */ /* 0x000fe40000000f00 */
[----:B------:R-:W-:Y:S02]  /*14c10*/  MOV R135, R134 ;  /* 0x0000008600877202 */ /* 0x000fe40000000f00 */
.L_x_1418:
[----:B------:R-:W-:Y:S04]  /*14c20*/  DEPBAR.LE SB0, 0x0 ;  /* 0x000080000000791a */ /* 0x000fe80000000000 */
[----:B------:R-:W-:Y:S01]  /*14c30*/  WARPSYNC 0xffffffff ;  /* 0xffffffff00007948 */ /* 0x000fe20003800000 */
[----:B------:R-:W-:Y:S01]  /*14c40*/  BAR.SYNC.DEFER_BLOCKING 0x0 ;  /* 0x0000000000007b1d */ /* 0x000fe20000010000 */
[----:B------:R-:W-:Y:S01]  /*14c50*/  SHF.R.S32.HI R0, RZ, 0x1f, R199 ;  /* 0x0000001fff007819 */ /* 0x000fe200000114c7 */
[C---:B------:R-:W-:Y:S01]  /*14c60*/  IMAD.WIDE.U32 R2, R199.reuse, c[0x0][0x208], RZ ;  /* 0x00008200c7027a25 */ /* 0x040fe200078e00ff */
[----:B------:R-:W-:Y:S03]  /*14c70*/  SHF.R.S32.HI R4, RZ, 0x1f, R196 ;  /* 0x0000001fff047819 */ /* 0x000fe600000114c4 */
[----:B------:R-:W-:Y:S02]  /*14c80*/  IMAD R0, R0, c[0x0][0x208], RZ ;  /* 0x0000820000007a24 */ /* 0x000fe400078e02ff */
[----:B------:R-:W-:Y:S02]  /*14c90*/  IMAD R4, R4, c[0x0][0x218], RZ ;  /* 0x0000860004047a24 */ /* 0x000fe400078e02ff */
[----:B------:R-:W-:Y:S02]  /*14ca0*/  IMAD R0, R199, c[0x0][0x20c], R0 ;  /* 0x00008300c7007a24 */ /* 0x000fe400078e0200 */
[C---:B------:R-:W-:Y:S03]  /*14cb0*/  IMAD R4, R196.reuse, c[0x0][0x21c], R4 ;  /* 0x00008700c4047a24 */ /* 0x040fe600078e0204 */
        /* <DEDUP_REMOVED lines=14> */
.L_x_1502:
[C---:B--23--:R-:W-:Y:S01]  /*14da0*/  HMMA.16816.F32 R4, R16.reuse, R8, RZ ;  /* 0x000000081004723c */ /* 0x04cfe200000018ff */
[----:B------:R-:W2:Y:S01]  /*14db0*/  SHFL.IDX PT, R2, R134, RZ, 0x181f ;  /* 0x00181fff86027589 */ /* 0x000ea200000e0000 */
[----:B------:R-:W-:Y:S01]  /*14dc0*/  BSSY B0, `(.L_x_1413) ;  /* 0x00000d0000007945 */ /* 0x000fe20003800000 */
[C---:B------:R-:W-:Y:S02]  /*14dd0*/  ISETP.GE.AND P3, PT, R132.reuse, c[0x0][0x1d4], PT ;  /* 0x0000750084007a0c */ /* 0x040fe40003f66270 */
        /* <DEDUP_REMOVED lines=13> */
[C---:B------:R-:W-:Y:S01]  /*14eb0*/  ISETP.GE.AND P1, PT, R198.reuse, c[0x0][0x1d4], PT ;  /* 0x00007500c6007a0c */ /* 0x040fe20003f26270 */
[C---:B------:R-:W-:Y:S02]  /*14ec0*/  HMMA.16816.F32 R8, R164.reuse, R170, R8 ;  /* 0x000000aaa408723c */ /* 0x040fe40000001808 */
[----:B------:R2:W-:Y:S06]  /*14ed0*/  LDGSTS.E.BYPASS.LTC128B.128 [R214+0x9080], [R162.64], !P2 ;  /* 0x09080000a2d67fae */ /* 0x0005ec000d101d48 */
[C---:B------:R-:W-:Y:S08]  /*14ee0*/  HMMA.16816.F32 R12, R164.reuse, R172, R12 ;  /* 0x000000aca40c723c */ /* 0x040ff0000000180c */
[----:B------:R-:W-:Y:S04]  /*14ef0*/  HMMA.16816.F32 R16, R164, R174, R16 ;  /* 0x000000aea410723c */ /* 0x000fe80000001810 */
[C---:B-1----:R-:W-:Y:S04]  /*14f00*/  LEA R160, P0, R197.reuse, R2, 0x1 ;  /* 0x00000002c5a07211 */ /* 0x042fe800078008ff */
[----:B------:R-:W-:Y:S04]  /*14f10*/  LEA.HI.X R161, R197, R0, R206, 0x1, P0 ;  /* 0x00000000c5a17211 */ /* 0x000fe800000f0cce */
[C---:B------:R-:W-:Y:S01]  /*14f20*/  LEA R2, P0, R198.reuse, R2, 0x1 ;  /* 0x00000002c6027211 */ /* 0x040fe200078008ff */
[----:B------:R2:W-:Y:S03]  /*14f30*/  LDGSTS.E.BYPASS.LTC128B.128 [R214+0xa080], [R160.64], !P4 ;  /* 0x0a080000a0d67fae */ /* 0x0005e6000e101d48 */
[----:B------:R-:W-:Y:S02]  /*14f40*/  LEA.HI.X R3, R198, R0, R205, 0x1, P0 ;  /* 0x00000000c6037211 */ /* 0x000fe400000f0ccd */
[----:B------:R-:W-:Y:S03]  /*14f50*/  ISETP.GT.AND P0, PT, R195, R209, PT ;  /* 0x000000d1c300720c */ /* 0x000fe60003f04270 */
[----:B------:R1:W-:Y:S06]  /*14f60*/  LDGSTS.E.BYPASS.LTC128B.128 [R214+0xb080], [R2.64], !P1 ;  /* 0x0b08000002d67fae */ /* 0x0003ec000c901d48 */
[----:B------:R-:W-:Y:S06]  /*14f70*/  LDSM.16.M88.4 R168, [R176] ;  /* 0x00000000b0a8783b */ /* 0x000fec0000000200 */
[----:B------:R-:W-:Y:S06]  /*14f80*/  LDSM.16.M88.4 R164, [R176+0x800] ;  /* 0x00080000b0a4783b */ /* 0x000fec0000000200 */
[----:B------:R-:W-:Y:S06]  /*14f90*/  LDSM.16.M88.4 R172, [R159+-0x3000] ;  /* 0xffd000009fac783b */ /* 0x000fec0000000200 */
[----:B--2---:R-:W2:Y:S06]  /*14fa0*/  LDSM.16.M88.4 R160, [R185] ;  /* 0x00000000b9a0783b */ /* 0x004eac0000000200 */
[----:B------:R-:W0:Y:S01]  /*14fb0*/  LDGDEPBAR ;  /* 0x00000000000079af */ /* 0x000e220000000000 */
[C---:B--2---:R-:W-:Y:S08]  /*14fc0*/  HMMA.16816.F32 R4, R160.reuse, R168, R4 ;  /* 0x000000a8a004723c */ /* 0x044ff00000001804 */
[C---:B------:R-:W-:Y:S01]  /*14fd0*/  HMMA.16816.F32 R8, R160.reuse, R170, R8 ;  /* 0x000000aaa008723c */ /* 0x040fe20000001808 */
[----:B------:R-:W2:Y:S07]  /*14fe0*/  LDSM.16.M88.4 R168, [R184] ;  /* 0x00000000b8a8783b */ /* 0x000eae0000000200 */
[C---:B------:R-:W-:Y:S08]  /*14ff0*/  HMMA.16816.F32 R12, R160.reuse, R164, R12 ;  /* 0x000000a4a00c723c */ /* 0x040ff0000000180c */
[----:B------:R-:W-:Y:S01]  /*15000*/  HMMA.16816.F32 R16, R160, R166, R16 ;  /* 0x000000a6a010723c */ /* 0x000fe20000001810 */
[----:B------:R-:W3:Y:S06]  /*15010*/  LDSM.16.M88.4 R160, [R159+-0x2800] ;  /* 0xffd800009fa0783b */ /* 0x000eec0000000200 */
[----:B------:R-:W-:Y:S01]  /*15020*/  LDSM.16.M88.4 R164, [R182+0x4000] ;  /* 0x00400000b6a4783b */ /* 0x000fe20000000200 */
[C---:B--2---:R-:W-:Y:S08]  /*15030*/  HMMA.16816.F32 R4, R168.reuse, R172, R4 ;  /* 0x000000aca804723c */ /* 0x044ff00000001804 */
[C---:B------:R-:W-:Y:S01]  /*15040*/  HMMA.16816.F32 R8, R168.reuse, R174, R8 ;  /* 0x000000aea808723c */ /* 0x040fe20000001808 */
[----:B------:R-:W2:Y:S07]  /*15050*/  LDSM.16.M88.4 R172, [R177+0x1000] ;  /* 0x00100000b1ac783b */ /* 0x000eae0000000200 */
[C---:B---3--:R-:W-:Y:S08]  /*15060*/  HMMA.16816.F32 R12, R168.reuse, R160, R12 ;  /* 0x000000a0a80c723c */ /* 0x048ff0000000180c */
[----:B------:R-:W-:Y:S01]  /*15070*/  HMMA.16816.F32 R16, R168, R162, R16 ;  /* 0x000000a2a810723c */ /* 0x000fe20000001810 */
[----:B------:R-:W3:Y:S06]  /*15080*/  LDSM.16.M88.4 R160, [R177+0x1800] ;  /* 0x00180000b1a0783b */ /* 0x000eec0000000200 */
[----:B------:R-:W-:Y:S01]  /*15090*/  LDSM.16.M88.4 R168, [R183+0x4000] ;  /* 0x00400000b7a8783b */ /* 0x000fe20000000200 */
[C---:B--2---:R-:W-:Y:S08]  /*150a0*/  HMMA.16816.F32 R4, R164.reuse, R172, R4 ;  /* 0x000000aca404723c */ /* 0x044ff00000001804 */
[C---:B------:R-:W-:Y:S01]  /*150b0*/  HMMA.16816.F32 R8, R164.reuse, R174, R8 ;  /* 0x000000aea408723c */ /* 0x040fe20000001808 */
[----:B------:R-:W2:Y:S07]  /*150c0*/  LDSM.16.M88.4 R172, [R189] ;  /* 0x00000000bdac783b */ /* 0x000eae0000000200 */
[C---:B---3--:R-:W-:Y:S08]  /*150d0*/  HMMA.16816.F32 R12, R164.reuse, R160, R12 ;  /* 0x000000a0a40c723c */ /* 0x048ff0000000180c */
[----:B------:R-:W-:Y:S01]  /*150e0*/  HMMA.16816.F32 R16, R164, R162, R16 ;  /* 0x000000a2a410723c */ /* 0x000fe20000001810 */
[----:B------:R-:W3:Y:S06]  /*150f0*/  LDSM.16.M88.4 R160, [R188] ;  /* 0x00000000bca0783b */ /* 0x000eec0000000200 */
        /* <DEDUP_REMOVED lines=10> */
[----:B------:R-:W2:Y:S07]  /*151a0*/  LDSM.16.M88.4 R172, [R159+-0x2000] ;  /* 0xffe000009fac783b */ /* 0x000eae0000000200 */
[C---:B---3--:R-:W-:Y:S08]  /*151b0*/  HMMA.16816.F32 R12, R164.reuse, R160, R12 ;  /* 0x000000a0a40c723c */ /* 0x048ff0000000180c */
        /* <DEDUP_REMOVED lines=57> */
[----:B------:R-:W3:Y:S01]  /*15550*/  LDSM.16.M88.4 R160, [R159+0x800] ;  /* 0x000800009fa0783b */ /* 0x000ee20000000200 */
[----:B------:R-:W-:Y:S05]  /*15560*/  DEPBAR.LE SB0, 0x0 ;  /* 0x000080000000791a */ /* 0x000fea0000000000 */
[----:B------:R-:W-:Y:S01]  /*15570*/  BAR.SYNC.DEFER_BLOCKING 0x0 ;  /* 0x0000000000007b1d */ /* 0x000fe20000010000 */
[C---:B--2---:R-:W-:Y:S08]  /*15580*/  HMMA.16816.F32 R4, R168.reuse, R172, R4 ;  /* 0x000000aca804723c */ /* 0x044ff00000001804 */
[C---:B------:R-:W-:Y:S08]  /*15590*/  HMMA.16816.F32 R8, R168.reuse, R174, R8 ;  /* 0x000000aea808723c */ /* 0x040ff00000001808 */
[C---:B---3--:R-:W-:Y:S08]  /*155a0*/  HMMA.16816.F32 R12, R168.reuse, R160, R12 ;  /* 0x000000a0a80c723c */ /* 0x048ff0000000180c */
[----:B------:R-:W-:Y:S01]  /*155b0*/  FMUL.FTZ R0, R4, c[0x0][0x320] ;  /* 0x0000c80004007a20 */ /* 0x000fe20000410000 */
[----:B------:R-:W-:Y:S03]  /*155c0*/  HMMA.16816.F32 R16, R168, R162, R16 ;  /* 0x000000a2a810723c */ /* 0x000fe60000001810 */
[----:B------:R2:W3:Y:S02]  /*155d0*/  MUFU.TANH R172, R0 ;  /* 0x0000000000ac7308 */ /* 0x0004e40000002400 */
[----:B--2---:R-:W-:Y:S08]  /*155e0*/  FMUL.FTZ R0, R5, c[0x0][0x320] ;  /* 0x0000c80005007a20 */ /* 0x004ff00000410000 */
        /* <DEDUP_REMOVED lines=30> */
[----:B---34-:R-:W-:Y:S02]  /*157d0*/  IMAD.MOV.U32 R200, RZ, RZ, c[0x0][0x2b8] ;  /* 0x0000ae00ffc87624 */ /* 0x018fe400078e00ff */
[----:B------:R-:W-:Y:S02]  /*157e0*/  IMAD.MOV.U32 R196, RZ, RZ, RZ ;  /* 0x000000ffffc47224 */ /* 0x000fe400078e00ff */
[----:B-1----:R-:W-:Y:S01]  /*157f0*/  IMAD R2, R195, 0x20, R223 ;  /* 0x00000020c3027824 */ /* 0x002fe200078e02df */
[----:B------:R-:W-:Y:S04]  /*15800*/  ISETP.NE.AND P5, PT, R200, 0x1, PT ;  /* 0x00000001c800780c */ /* 0x000fe80003fa5270 */
[----:B------:R-:W-:Y:S05]  /*15810*/  IADD3 R2, R2, -0x20, R211 ;  /* 0xffffffe002027810 */ /* 0x000fea0007ffe0d3 */
[--C-:B--2---:R-:W-:Y:S04]  /*15820*/  IMAD.MOV.U32 R0, RZ, RZ, R2.reuse ;  /* 0x000000ffff007224 */ /* 0x104fe800078e0002 */
        /* <DEDUP_REMOVED lines=24> */
.L_x_1503:
[----:B------:R-:W-:-:S05]  /*159b0*/  BRA.DIV ~URZ, `(.L_x_1416) ;  /* 0x000084227f007947 */ /* 0x000fca000b800000 */
[----:B-1----:R1:W3:Y:S02]  /*159c0*/  SHFL.IDX PT, R0, R5, RZ, 0x181f ;  /* 0x00181fff05007589 */ /* 0x0022e400000e0000 */
.L_x_1504:
[C---:B---3--:R-:W-:Y:S04]  /*159d0*/  LEA R2, P0, R132.reuse, R0, 0x1 ;  /* 0x0000000084027211 */ /* 0x048fe800078008ff */
[----:B--2---:R-:W-:Y:S05]  /*159e0*/  LEA.HI.X R3, R132, R4, R133, 0x1, P0 ;  /* 0x0000000484037211 */ /* 0x004fea00000f0c85 */
        /* <DEDUP_REMOVED lines=13> */
.L_x_1414:
[----:B---34-:R-:W-:Y:S05]  /*15ac0*/  BSYNC B0 ;  /* 0x0000000000007941 */ /* 0x018fea0003800000 */
.L_x_1413:
[----:B-1----:R-:W-:Y:S01]  /*15ad0*/  FMNMX.FTZ R2, R172, R135, !PT ;  /* 0x00000087ac027209 */ /* 0x002fe20007810000 */
[----:B------:R-:W0:Y:S01]  /*15ae0*/  LDGDEPBAR ;  /* 0x00000000000079af */ /* 0x000e220000000000 */
[----:B--2---:R-:W-:Y:S02]  /*15af0*/  FMNMX.FTZ R0, R173, R136, !PT ;  /* 0x00000088ad007209 */ /* 0x004fe40007810000 */
        /* <DEDUP_REMOVED lines=22> */
.L_x_1505:
        /* <DEDUP_REMOVED lines=243> */
[----:B------:R-:W-:Y:S02]  /*16b90*/  F2FP.PACK_AB R167, R135, R160 ;  /* 0x000000a087a7723e */ /* 0x000fe400000000ff */
        /* <DEDUP_REMOVED lines=54> */
.L_x_1411:
[----:B------:R-:W-:Y:S05]  /*16f00*/  BRA.DIV ~URZ, `(.L_x_1419) ;  /* 0x000070427f007947 */ /* 0x000fea000b800000 */
[----:B------:R1:W2:Y:S02]  /*16f10*/  SHFL.BFLY PT, R0, R203, 0x2, 0x1f ;  /* 0x0c401f00cb007f89 */ /* 0x0002a400000e0000 */
.L_x_1506:
[----:B--2---:R-:W-:Y:S01]  /*16f20*/  FADD.FTZ R6, R0, R203 ;  /* 0x000000cb00067221 */ /* 0x004fe20000010000 */
[----:B------:R-:W-:Y:S05]  /*16f30*/  BRA.DIV ~URZ, `(.L_x_1420) ;  /* 0x000070627f007947 */ /* 0x000fea000b800000 */
[----:B------:R-:W2:Y:S02]  /*16f40*/  SHFL.BFLY PT, R0, R6, 0x1, 0x1f ;  /* 0x0c201f0006007f89 */ /* 0x000ea400000e0000 */
[----:B--2---:R-:W-:-:S02]  /*16f50*/  FADD.FTZ R6, R6, R0 ;  /* 0x0000000006067221 */ /* 0x004fc40000010000 */
[----:B------:R-:W2:Y:S02]  /*16f60*/  SHFL.BFLY PT, R0, R202, 0x2, 0x1f ;  /* 0x0c401f00ca007f89 */ /* 0x000ea400000e0000 */
[----:B--2---:R-:W-:-:S05]  /*16f70*/  FADD.FTZ R4, R0, R202 ;  /* 0x000000ca00047221 */ /* 0x004fca0000010000 */
[----:B------:R2:W3:Y:S02]  /*16f80*/  SHFL.BFLY PT, R3, R4, 0x1, 0x1f ;  /* 0x0c201f0004037f89 */ /* 0x0004e400000e0000 */
.L_x_1507:
        /* <DEDUP_REMOVED lines=148> */
.L_x_1316:
        /* <DEDUP_REMOVED lines=17> */
.L_x_1422:
[----:B------:R-:W-:Y:S05]  /*179e0*/  BSYNC B0 ;  /* 0x0000000000007941 */ /* 0x000fea0003800000 */
.L_x_1421:
        /* <DEDUP_REMOVED lines=143> */
[----:B------:R-:W-:-:S03]  /*182e0*/  IADD3 R4, P0, R231, c[0x0][0x500], RZ ;  /* 0x00014000e7047a10 */ /* 0x000fc60007f1e0ff */
[----:B------:R2:W5:Y:S01]  /*182f0*/  @P1 LDG.E R12, [R2.64] ;  /* 0x00000008020c1981 */ /* 0x000562000c1e1900 */
[----:B------:R-:W-:Y:S01]  /*18300*/  IADD3.X R5, R236, c[0x0][0x504], RZ, P0, !PT ;  /* 0x00014100ec057a10 */ /* 0x000fe200007fe4ff */
        /* <DEDUP_REMOVED lines=9> */
.L_x_1425:
        /* <DEDUP_REMOVED lines=8> */
[----:B---3--:R-:W-:Y:S02]  /*18420*/  LOP3.LUT R4, R234, 0xffff, RZ, 0xc0, !PT ;  /* 0x0000ffffea047812 */ /* 0x008fe400078ec0ff */
[----:B------:R-:W-:Y:S02]  /*18430*/  SEL R0, R237, RZ, !P0 ;  /* 0x000000ffed007207 */ /* 0x000fe40004000000 */
[----:B------:R-:W-:Y:S02]  /*18440*/  SEL R5, R238, RZ, !P0 ;  /* 0x000000ffee057207 */ /* 0x000fe40004000000 */
[----:B------:R-:W-:Y:S01]  /*18450*/  SHF.R.S32.HI R19, RZ, 0x1f, R110 ;  /* 0x0000001fff137819 */ /* 0x000fe2000001146e */
[----:B------:R-:W3:Y:S03]  /*18460*/  LDC.64 R10, c[0x0][R16+0x168] ;  /* 0x00005a00100a7b82 */ /* 0x000ee60000000a00 */
[----:B------:R-:W-:-:S04]  /*18470*/  LEA.HI R19, R19, R110, RZ, 0x5 ;  /* 0x0000006e13137211 */ /* 0x000fc800078f28ff */
[----:B------:R-:W-:Y:S01]  /*18480*/  LOP3.LUT R19, R19, 0xffffffe0, RZ, 0xc0, !PT ;  /* 0xffffffe013137812 */ /* 0x000fe200078ec0ff */
[----:B------:R-:W1:Y:S04]  /*18490*/  LDC.64 R14, c[0x0][R16+0x178] ;  /* 0x00005e00100e7b82 */ /* 0x000e680000000a00 */
        /* <DEDUP_REMOVED lines=103> */
.L_x_1508:
[----:B------:R-:W-:Y:S05]  /*18b10*/  BRA.DIV ~URZ, `(.L_x_1428) ;  /* 0x000055e27f007947 */ /* 0x000fea000b800000 */
[----:B------:R4:W2:Y:S02]  /*18b20*/  SHFL.IDX PT, R0, R14, RZ, 0x181f ;  /* 0x00181fff0e007589 */ /* 0x0008a400000e0000 */
.L_x_1509:
[----:B------:R-:W-:Y:S01]  /*18b30*/  ISETP.GE.AND P0, PT, R5, R12, PT ;  /* 0x0000000c0500720c */ /* 0x000fe20003f06270 */
[----:B------:R-:W-:-:S12]  /*18b40*/  BSSY B0, `(.L_x_1429) ;  /* 0x0000012000007945 */ /* 0x000fd80003800000 */
[----:B------:R-:W-:Y:S05]  /*18b50*/  @P0 BRA `(.L_x_1430) ;  /* 0x0000010000000947 */ /* 0x000fea0003800000 */
[----:B------:R-:W-:Y:S02]  /*18b60*/  ISETP.GE.AND P3, PT, R132, c[0x0][0x3c8], PT ;  /* 0x0000f20084007a0c */ /* 0x000fe40003f66270 */
[----:B------:R-:W-:Y:S02]  /*18b70*/  ISETP.GE.AND P2, PT, R137, c[0x0][0x3c8], PT ;  /* 0x0000f20089007a0c */ /* 0x000fe40003f46270 */
[----:B------:R-:W-:Y:S02]  /*18b80*/  ISETP.GE.AND P1, PT, R197, c[0x0][0x3c8], PT ;  /* 0x0000f200c5007a0c */ /* 0x000fe40003f26270 */
[----:B------:R-:W-:-:S07]  /*18b90*/  ISETP.GE.AND P0, PT, R198, c[0x0][0x3c8], PT ;  /* 0x0000f200c6007a0c */ /* 0x000fce0003f06270 */
[CC--:B--2---:R-:W-:Y:S02]  /*18ba0*/  @!P3 LEA R10, P4, R132.reuse, R0.reuse, 0x1 ;  /* 0x00000000840ab211 */ /* 0x0c4fe400078808ff */
        /* <DEDUP_REMOVED lines=11> */
.L_x_1430:
[----:B------:R-:W-:Y:S05]  /*18c60*/  BSYNC B0 ;  /* 0x0000000000007941 */ /* 0x000fea0003800000 */
.L_x_1429:
[----:B------:R-:W-:Y:S05]  /*18c70*/  BRA.DIV ~URZ, `(.L_x_1431) ;  /* 0x000054e27f007947 */ /* 0x000fea000b800000 */
[----:B---3--:R3:W4:Y:S04]  /*18c80*/  SHFL.IDX PT, R4, R13, 0x1, 0x181f ;  /* 0x00381f000d047f89 */ /* 0x00872800000e0000 */
[----:B--2---:R3:W2:Y:S02]  /*18c90*/  SHFL.IDX PT, R0, R14, 0x1, 0x181f ;  /* 0x00381f000e007f89 */ /* 0x0046a400000e0000 */
.L_x_1510:
        /* <DEDUP_REMOVED lines=20> */
.L_x_1433:
[----:B------:R-:W-:Y:S05]  /*18de0*/  BSYNC B0 ;  /* 0x0000000000007941 */ /* 0x000fea0003800000 */
.L_x_1432:
[----:B------:R-:W-:Y:S05]  /*18df0*/  BRA.DIV ~URZ, `(.L_x_1434) ;  /* 0x000054227f007947 */ /* 0x000fea000b800000 */
[----:B----4-:R4:W3:Y:S02]  /*18e00*/  SHFL.IDX PT, R4, R13, 0x2, 0x181f ;  /* 0x00581f000d047f89 */ /* 0x0108e400000e0000 */
.L_x_1511:
[----:B------:R-:W-:Y:S05]  /*18e10*/  BRA.DIV ~URZ, `(.L_x_1435) ;  /* 0x000054727f007947 */ /* 0x000fea000b800000 */
[----:B--2---:R2:W4:Y:S02]  /*18e20*/  SHFL.IDX PT, R0, R14, 0x2, 0x181f ;  /* 0x00581f000e007f89 */ /* 0x00452400000e0000 */
.L_x_1512:
        /* <DEDUP_REMOVED lines=8> */
[CC--:B----4-:R-:W-:Y:S02]  /*18eb0*/  @!P3 LEA R10, P4, R132.reuse, R0.reuse, 0x1 ;  /* 0x00000000840ab211 */ /* 0x0d0fe400078808ff */
        /* <DEDUP_REMOVED lines=11> */
.L_x_1437:
[----:B------:R-:W-:Y:S05]  /*18f70*/  BSYNC B0 ;  /* 0x0000000000007941 */ /* 0x000fea0003800000 */
.L_x_1436:
[----:B------:R-:W-:Y:S05]  /*18f80*/  BRA.DIV ~URZ, `(.L_x_1438) ;  /* 0x000053627f007947 */ /* 0x000fea000b800000 */
[----:B---3--:R3:W2:Y:S04]  /*18f90*/  SHFL.IDX PT, R4, R13, 0x3, 0x181f ;  /* 0x00781f000d047f89 */ /* 0x0086a800000e0000 */
[----:B----4-:R3:W4:Y:S02]  /*18fa0*/  SHFL.IDX PT, R0, R14, 0x3, 0x181f ;  /* 0x00781f000e007f89 */ /* 0x01072400000e0000 */
.L_x_1513:
[----:B------:R-:W-:-:S04]  /*18fb0*/  IADD3 R2, R5, 0x60, RZ ;  /* 0x0000006005027810 */ /* 0x000fc80007ffe0ff */
[----:B------:R-:W-:-:S13]  /*18fc0*/  ISETP.GE.AND P0, PT, R2, R12, PT ;  /* 0x0000000c0200720c */ /* 0x000fda0003f06270 */
[----:B------:R-:W-:Y:S05]  /*18fd0*/  @P0 BRA `(.L_x_1439) ;  /* 0x00002c3000000947 */ /* 0x000fea0003800000 */
[----:B------:R-:W-:Y:S02]  /*18fe0*/  ISETP.GE.AND P2, PT, R132, c[0x0][0x3c8], PT ;  /* 0x0000f20084007a0c */ /* 0x000fe40003f46270 */
[----:B------:R-:W-:Y:S02]  /*18ff0*/  ISETP.GE.AND P1, PT, R137, c[0x0][0x3c8], PT ;  /* 0x0000f20089007a0c */ /* 0x000fe40003f26270 */
[----:B------:R-:W-:-:S09]  /*19000*/  ISETP.GE.AND P0, PT, R197, c[0x0][0x3c8], PT ;  /* 0x0000f200c5007a0c */ /* 0x000fd20003f06270 */
[CC--:B----4-:R-:W-:Y:S02]  /*19010*/  @!P2 LEA R8, P5, R132.reuse, R0.reuse, 0x1 ;  /* 0x000000008408a211 */ /* 0x0d0fe400078a08ff */
[-C--:B------:R-:W-:Y:S02]  /*19020*/  @!P1 LEA R6, P4, R201, R0.reuse, 0x1 ;  /* 0x00000000c9069211 */ /* 0x080fe400078808ff */
        /* <DEDUP_REMOVED lines=13> */
.L_x_1426:
        /* <DEDUP_REMOVED lines=33> */
.L_x_1514:
[----:B------:R-:W-:Y:S05]  /*19310*/  BRA.DIV ~URZ, `(.L_x_1441) ;  /* 0x000051027f007947 */ /* 0x000fea000b800000 */
[----:B------:R3:W4:Y:S02]  /*19320*/  SHFL.IDX PT, R0, R12, RZ, 0x1c1f ;  /* 0x001c1fff0c007589 */ /* 0x00072400000e0000 */
.L_x_1515:
        /* <DEDUP_REMOVED lines=8> */
[C---:B------:R-:W-:Y:S01]  /*193b0*/  IADD3 R14, R229.reuse, 0x60, RZ ;  /* 0x00000060e50e7810 */ /* 0x040fe20007ffe0ff */
[----:B----4-:R-:W-:Y:S01]  /*193c0*/  @!P0 IMAD.MOV.U32 R2, RZ, RZ, R0 ;  /* 0x000000ffff028224 */ /* 0x010fe200078e0000 */
[----:B------:R-:W-:Y:S01]  /*193d0*/  ISETP.GE.AND P2, PT, R6, c[0x0][0x3c8], PT ;  /* 0x0000f20006007a0c */ /* 0x000fe20003f46270 */
[----:B--2---:R-:W-:Y:S01]  /*193e0*/  @!P0 IMAD.MOV.U32 R3, RZ, RZ, R4 ;  /* 0x000000ffff038224 */ /* 0x004fe200078e0004 */
[C---:B------:R-:W-:Y:S02]  /*193f0*/  IADD3 R11, R229.reuse, 0x58, RZ ;  /* 0x00000058e50b7810 */ /* 0x040fe40007ffe0ff */
[C---:B------:R-:W-:Y:S01]  /*19400*/  IADD3 R10, R229.reuse, 0x70, RZ ;  /* 0x00000070e50a7810 */ /* 0x040fe20007ffe0ff */
[----:B------:R-:W-:Y:S01]  /*19410*/  @!P0 IMAD.WIDE R2, R229, 0x4, R2 ;  /* 0x00000004e5028825 */ /* 0x000fe200078e0202 */
[----:B------:R-:W-:-:S02]  /*19420*/  SHF.R.S32.HI R11, RZ, 0x1f, R11 ;  /* 0x0000001fff0b7819 */ /* 0x000fc4000001140b */
[C---:B------:R-:W-:Y:S02]  /*19430*/  IADD3 R15, R229.reuse, 0x60, RZ ;  /* 0x00000060e50f7810 */ /* 0x040fe40007ffe0ff */
[----:B------:R2:W-:Y:S01]  /*19440*/  @!P0 ST.E.64 [R2.64], R134 ;  /* 0x0000008602008985 */ /* 0x0005e2000c101b08 */
[----:B------:R-:W-:Y:S02]  /*19450*/  ISETP.GE.AND P0, PT, R8, c[0x0][0x3c8], PT ;  /* 0x0000f20008007a0c */ /* 0x000fe40003f06270 */
[----:B------:R-:W-:Y:S02]  /*19460*/  SHF.R.S32.HI R15, RZ, 0x1f, R15 ;  /* 0x0000001fff0f7819 */ /* 0x000fe4000001140f */
[C---:B------:R-:W-:Y:S02]  /*19470*/  IADD3 R16, R229.reuse, 0xa0, RZ ;  /* 0x000000a0e5107810 */ /* 0x040fe40007ffe0ff */
[C---:B------:R-:W-:Y:S02]  /*19480*/  IADD3 R18, R229.reuse, 0xa0, RZ ;  /* 0x000000a0e5127810 */ /* 0x040fe40007ffe0ff */
[----:B------:R-:W-:-:S02]  /*19490*/  IADD3 R17, R229, 0xb0, RZ ;  /* 0x000000b0e5117810 */ /* 0x000fc40007ffe0ff */
        /* <DEDUP_REMOVED lines=11> */
[----:B------:R-:W-:Y:S02]  /*19550*/  IADD3 R7, R229, 0x18, RZ ;  /* 0x00000018e5077810 */ /* 0x000fe40007ffe0ff */
[----:B------:R-:W-:Y:S01]  /*19560*/  ISETP.GE.AND P1, PT, R249, c[0x0][0x3c8], PT ;  /* 0x0000f200f9007a0c */ /* 0x000fe20003f26270 */
[----:B------:R2:W-:Y:S01]  /*19570*/  @!P0 ST.E.64 [R2.64], R144 ;  /* 0x0000009002008985 */ /* 0x0005e2000c101b08 */
[----:B------:R-:W-:Y:S02]  /*19580*/  SHF.R.S32.HI R7, RZ, 0x1f, R7 ;  /* 0x0000001fff077819 */ /* 0x000fe40000011407 */
[----:B------:R-:W-:Y:S02]  /*19590*/  SHF.R.S32.HI R8, RZ, 0x1f, R248 ;  /* 0x0000001fff087819 */ /* 0x000fe400000114f8 */
        /* <DEDUP_REMOVED lines=25> */
[----:B------:R-:W-:Y:S02]  /*19730*/  IADD3 R9, R229, 0x40, RZ ;  /* 0x00000040e5097810 */ /* 0x000fe40007ffe0ff */
[----:B------:R-:W-:Y:S01]  /*19740*/  ISETP.GE.AND P0, PT, R7, c[0x0][0x3c8], PT ;  /* 0x0000f20007007a0c */ /* 0x000fe20003f06270 */
[----:B------:R2:W-:Y:S01]  /*19750*/  @!P2 ST.E.64 [R2.64], R32 ;  /* 0x000000200200a985 */ /* 0x0005e2000c101b08 */
[----:B------:R-:W-:Y:S02]  /*19760*/  SHF.R.S32.HI R9, RZ, 0x1f, R9 ;  /* 0x0000001fff097819 */ /* 0x000fe40000011409 */
[----:B------:R-:W-:-:S04]  /*19770*/  IADD3 R6, R229, 0x50, RZ ;  /* 0x00000050e5067810 */ /* 0x000fc80007ffe0ff */
        /* <DEDUP_REMOVED lines=8> */
[----:B------:R-:W-:-:S02]  /*19800*/  ISETP.GE.AND P2, PT, R14, c[0x0][0x3c8], PT ;  /* 0x0000f2000e007a0c */ /* 0x000fc40003f46270 */
        /* <DEDUP_REMOVED lines=12> */
[C---:B------:R-:W-:Y:S02]  /*198d0*/  IADD3 R8, R229.reuse, 0x78, RZ ;  /* 0x00000078e5087810 */ /* 0x040fe40007ffe0ff */
[----:B------:R-:W-:Y:S01]  /*198e0*/  ISETP.GE.AND P3, PT, R10, c[0x0][0x3c8], PT ;  /* 0x0000f2000a007a0c */ /* 0x000fe20003f66270 */
[----:B------:R4:W-:Y:S01]  /*198f0*/  @!P4 ST.E.64 [R6.64], R48 ;  /* 0x000000300600c985 */ /* 0x0009e2000c101b08 */
[----:B------:R-:W-:Y:S02]  /*19900*/  IADD3 R11, R229, 0x68, RZ ;  /* 0x00000068e50b7810 */ /* 0x000fe40007ffe0ff */
[----:B------:R-:W-:Y:S02]  /*19910*/  ISETP.GE.AND P4, PT, R8, c[0x0][0x3c8], PT ;  /* 0x0000f20008007a0c */ /* 0x000fe40003f86270 */
[----:B------:R-:W-:-:S02]  /*19920*/  SHF.R.S32.HI R11, RZ, 0x1f, R11 ;  /* 0x0000001fff0b7819 */ /* 0x000fc4000001140b */
[----:B--2---:R-:W-:-:S04]  /*19930*/  @!P2 LEA R2, P5, R14, R0, 0x2 ;  /* 0x000000000e02a211 */ /* 0x004fc800078a10ff */
[----:B------:R-:W-:Y:S02]  /*19940*/  @!P2 LEA.HI.X R3, R14, R4, R15, 0x2, P5 ;  /* 0x000000040e03a211 */ /* 0x000fe400028f140f */
[----:B----4-:R-:W-:Y:S02]  /*19950*/  @!P1 LEA R6, P0, R9, R0, 0x2 ;  /* 0x0000000009069211 */ /* 0x010fe400078010ff */
[----:B------:R-:W-:Y:S01]  /*19960*/  IADD3 R14, R229, 0x80, RZ ;  /* 0x00000080e50e7810 */ /* 0x000fe20007ffe0ff */
[----:B------:R2:W-:Y:S01]  /*19970*/  @!P2 ST.E.64 [R2.64], R52 ;  /* 0x000000340200a985 */ /* 0x0005e2000c101b08 */
[----:B------:R-:W-:Y:S02]  /*19980*/  @!P1 LEA.HI.X R7, R9, R4, R11, 0x2, P0 ;  /* 0x0000000409079211 */ /* 0x000fe400000f140b */
[C---:B------:R-:W-:Y:S02]  /*19990*/  IADD3 R15, R229.reuse, 0x70, RZ ;  /* 0x00000070e50f7810 */ /* 0x040fe40007ffe0ff */
[----:B------:R-:W-:Y:S01]  /*199a0*/  IADD3 R9, R229, 0x88, RZ ;  /* 0x00000088e5097810 */ /* 0x000fe20007ffe0ff */
[----:B------:R4:W-:Y:S01]  /*199b0*/  @!P1 ST.E.64 [R6.64], R56 ;  /* 0x0000003806009985 */ /* 0x0009e2000c101b08 */
[----:B------:R-:W-:-:S02]  /*199c0*/  ISETP.GE.AND P2, PT, R14, c[0x0][0x3c8], PT ;  /* 0x0000f2000e007a0c */ /* 0x000fc40003f46270 */
[----:B------:R-:W-:Y:S02]  /*199d0*/  IADD3 R11, R229, 0x78, RZ ;  /* 0x00000078e50b7810 */ /* 0x000fe40007ffe0ff */
[----:B------:R-:W-:Y:S02]  /*199e0*/  SHF.R.S32.HI R15, RZ, 0x1f, R15 ;  /* 0x0000001fff0f7819 */ /* 0x000fe4000001140f */
[----:B------:R-:W-:Y:S02]  /*199f0*/  ISETP.GE.AND P1, PT, R9, c[0x0][0x3c8], PT ;  /* 0x0000f20009007a0c */ /* 0x000fe40003f26270 */
[----:B------:R-:W-:Y:S02]  /*19a00*/  SHF.R.S32.HI R11, RZ, 0x1f, R11 ;  /* 0x0000001fff0b7819 */ /* 0x000fe4000001140b */
[----:B--2---:R-:W-:-:S04]  /*19a10*/  @!P3 LEA R2, P5, R10, R0, 0x2 ;  /* 0x000000000a02b211 */ /* 0x004fc800078a10ff */
[----:B------:R-:W-:Y:S02]  /*19a20*/  @!P3 LEA.HI.X R3, R10, R4, R15, 0x2, P5 ;  /* 0x000000040a03b211 */ /* 0x000fe400028f140f */
[C---:B----4-:R-:W-:Y:S02]  /*19a30*/  @!P4 LEA R6, P0, R8.reuse, R0, 0x2 ;  /* 0x000000000806c211 */ /* 0x050fe400078010ff */
[C---:B------:R-:W-:Y:S01]  /*19a40*/  IADD3 R10, R229.reuse, 0x90, RZ ;  /* 0x00000090e50a7810 */ /* 0x040fe20007ffe0ff */
[----:B------:R2:W-:Y:S01]  /*19a50*/  @!P3 ST.E.64 [R2.64], R60 ;  /* 0x0000003c0200b985 */ /* 0x0005e2000c101b08 */
[----:B------:R-:W-:Y:S02]  /*19a60*/  @!P4 LEA.HI.X R7, R8, R4, R11, 0x2, P0 ;  /* 0x000000040807c211 */ /* 0x000fe400000f140b */
[C---:B------:R-:W-:Y:S02]  /*19a70*/  IADD3 R15, R229.reuse, 0x80, RZ ;  /* 0x00000080e50f7810 */ /* 0x040fe40007ffe0ff */
[----:B------:R-:W-:Y:S01]  /*19a80*/  IADD3 R8, R229, 0x98, RZ ;  /* 0x00000098e5087810 */ /* 0x000fe20007ffe0ff */
[----:B------:R4:W-:Y:S01]  /*19a90*/  @!P4 ST.E.64 [R6.64], R64 ;  /* 0x000000400600c985 */ /* 0x0009e2000c101b08 */
[----:B------:R-:W-:-:S02]  /*19aa0*/  ISETP.GE.AND P3, PT, R10, c[0x0][0x3c8], PT ;  /* 0x0000f2000a007a0c */ /* 0x000fc40003f66270 */
[----:B------:R-:W-:Y:S02]  /*19ab0*/  SHF.R.S32.HI R15, RZ, 0x1f, R15 ;  /* 0x0000001fff0f7819 */ /* 0x000fe4000001140f */
[----:B------:R-:W-:Y:S02]  /*19ac0*/  IADD3 R11, R229, 0x88, RZ ;  /* 0x00000088e50b7810 */ /* 0x000fe40007ffe0ff */
[----:B------:R-:W-:Y:S02]  /*19ad0*/  ISETP.GE.AND P4, PT, R8, c[0x0][0x3c8], PT ;  /* 0x0000f20008007a0c */ /* 0x000fe40003f86270 */
[----:B------:R-:W-:Y:S02]  /*19ae0*/  SHF.R.S32.HI R11, RZ, 0x1f, R11 ;  /* 0x0000001fff0b7819 */ /* 0x000fe4000001140b */
[----:B--2---:R-:W-:-:S04]  /*19af0*/  @!P2 LEA R2, P5, R14, R0, 0x2 ;  /* 0x000000000e02a211 */ /* 0x004fc800078a10ff */
[----:B------:R-:W-:Y:S02]  /*19b00*/  @!P2 LEA.HI.X R3, R14, R4, R15, 0x2, P5 ;  /* 0x000000040e03a211 */ /* 0x000fe400028f140f */
[----:B----4-:R-:W-:Y:S02]  /*19b10*/  @!P1 LEA R6, P0, R9, R0, 0x2 ;  /* 0x0000000009069211 */ /* 0x010fe400078010ff */
[----:B------:R-:W-:Y:S01]  /*19b20*/  IADD3 R14, R229, 0x90, RZ ;  /* 0x00000090e50e7810 */ /* 0x000fe20007ffe0ff */
[----:B------:R2:W-:Y:S01]  /*19b30*/  @!P2 ST.E.64 [R2.64], R68 ;  /* 0x000000440200a985 */ /* 0x0005e2000c101b08 */
[----:B------:R-:W-:Y:S02]  /*19b40*/  @!P1 LEA.HI.X R7, R9, R4, R11, 0x2, P0 ;  /* 0x0000000409079211 */ /* 0x000fe400000f140b */
[----:B------:R-:W-:Y:S02]  /*19b50*/  ISETP.GE.AND P2, PT, R16, c[0x0][0x3c8], PT ;  /* 0x0000f20010007a0c */ /* 0x000fe40003f46270 */
[C---:B------:R-:W-:Y:S01]  /*19b60*/  IADD3 R9, R229.reuse, 0x98, RZ ;  /* 0x00000098e5097810 */ /* 0x040fe20007ffe0ff */
[----:B------:R4:W-:Y:S01]  /*19b70*/  @!P1 ST.E.64 [R6.64], R72 ;  /* 0x0000004806009985 */ /* 0x0009e2000c101b08 */
[----:B------:R-:W-:-:S02]  /*19b80*/  IADD3 R11, R229, 0xa8, RZ ;  /* 0x000000a8e50b7810 */ /* 0x000fc40007ffe0ff */
[----:B------:R-:W-:Y:S02]  /*19b90*/  SHF.R.S32.HI R14, RZ, 0x1f, R14 ;  /* 0x0000001fff0e7819 */ /* 0x000fe4000001140e */
[----:B------:R-:W-:Y:S02]  /*19ba0*/  SHF.R.S32.HI R9, RZ, 0x1f, R9 ;  /* 0x0000001fff097819 */ /* 0x000fe40000011409 */
[----:B------:R-:W-:Y:S02]  /*19bb0*/  ISETP.GE.AND P1, PT, R11, c[0x0][0x3c8], PT ;  /* 0x0000f2000b007a0c */ /* 0x000fe40003f26270 */
[----:B------:R-:W-:-:S04]  /*19bc0*/  IADD3 R15, R229, 0xa8, RZ ;  /* 0x000000a8e50f7810 */ /* 0x000fc80007ffe0ff */
[----:B------:R-:W-:Y:S02]  /*19bd0*/  SHF.R.S32.HI R15, RZ, 0x1f, R15 ;  /* 0x0000001fff0f7819 */ /* 0x000fe4000001140f */
[----:B--2---:R-:W-:-:S04]  /*19be0*/  @!P3 LEA R2, P5, R10, R0, 0x2 ;  /* 0x000000000a02b211 */ /* 0x004fc800078a10ff */
[----:B------:R-:W-:Y:S02]  /*19bf0*/  @!P3 LEA.HI.X R3, R10, R4, R14, 0x2, P5 ;  /* 0x000000040a03b211 */ /* 0x000fe400028f140e */
[C---:B----4-:R-:W-:Y:S02]  /*19c00*/  @!P4 LEA R6, P0, R8.reuse, R0, 0x2 ;  /* 0x000000000806c211 */ /* 0x050fe400078010ff */
[----:B------:R-:W-:Y:S01]  /*19c10*/  IADD3 R10, R229, 0xb8, RZ ;  /* 0x000000b8e50a7810 */ /* 0x000fe20007ffe0ff */
[----:B------:R2:W-:Y:S01]  /*19c20*/  @!P3 ST.E.64 [R2.64], R76 ;  /* 0x0000004c0200b985 */ /* 0x0005e2000c101b08 */
[----:B------:R-:W-:Y:S02]  /*19c30*/  @!P4 LEA.HI.X R7, R8, R4, R9, 0x2, P0 ;  /* 0x000000040807c211 */ /* 0x000fe400000f1409 */
[----:B------:R-:W-:Y:S02]  /*19c40*/  ISETP.GE.AND P3, PT, R17, c[0x0][0x3c8], PT ;  /* 0x0000f20011007a0c */ /* 0x000fe40003f66270 */
[----:B------:R-:W-:Y:S01]  /*19c50*/  @!P1 LEA R8, P0, R11, R0, 0x2 ;  /* 0x000000000b089211 */ /* 0x000fe200078010ff */
[----:B------:R4:W-:Y:S01]  /*19c60*/  @!P4 ST.E.64 [R6.64], R80 ;  /* 0x000000500600c985 */ /* 0x0009e2000c101b08 */
[----:B------:R-:W-:-:S02]  /*19c70*/  ISETP.GE.AND P4, PT, R10, c[0x0][0x3c8], PT ;  /* 0x0000f2000a007a0c */ /* 0x000fc40003f86270 */
[----:B------:R-:W-:Y:S02]  /*19c80*/  IADD3 R14, R229, 0xc0, RZ ;  /* 0x000000c0e50e7810 */ /* 0x000fe40007ffe0ff */
[----:B------:R-:W-:Y:S02]  /*19c90*/  @!P1 LEA.HI.X R9, R11, R4, R15, 0x2, P0 ;  /* 0x000000040b099211 */ /* 0x000fe400000f140f */
[C---:B------:R-:W-:Y:S02]  /*19ca0*/  IADD3 R15, R229.reuse, 0xb8, RZ ;  /* 0x000000b8e50f7810 */ /* 0x040fe40007ffe0ff */
[----:B------:R-:W-:Y:S02]  /*19cb0*/  IADD3 R11, R229, 0xd0, RZ ;  /* 0x000000d0e50b7810 */ /* 0x000fe40007ffe0ff */
[----:B------:R-:W-:Y:S02]  /*19cc0*/  SHF.R.S32.HI R15, RZ, 0x1f, R15 ;  /* 0x0000001fff0f7819 */ /* 0x000fe4000001140f */
[----:B------:R-:W-:-:S02]  /*19cd0*/  ISETP.GE.AND P6, PT, R11, c[0x0][0x3c8], PT ;  /* 0x0000f2000b007a0c */ /* 0x000fc40003fc6270 */
[----:B--2---:R-:W-:-:S04]  /*19ce0*/  @!P2 LEA R2, P5, R16, R0, 0x2 ;  /* 0x000000001002a211 */ /* 0x004fc800078a10ff */
[----:B------:R-:W-:Y:S02]  /*19cf0*/  @!P2 LEA.HI.X R3, R16, R4, R18, 0x2, P5 ;  /* 0x000000041003a211 */ /* 0x000fe400028f1412 */
[C---:B------:R-:W-:Y:S02]  /*19d00*/  IADD3 R16, R229.reuse, 0xc8, RZ ;  /* 0x000000c8e5107810 */ /* 0x040fe40007ffe0ff */
[----:B------:R-:W-:Y:S01]  /*19d10*/  IADD3 R18, R229, 0xb0, RZ ;  /* 0x000000b0e5127810 */ /* 0x000fe20007ffe0ff */
[----:B------:R2:W-:Y:S01]  /*19d20*/  @!P2 ST.E.64 [R2.64], R84 ;  /* 0x000000540200a985 */ /* 0x0005e2000c101b08 */
[----:B------:R-:W-:Y:S02]  /*19d30*/  ISETP.GE.AND P2, PT, R14, c[0x0][0x3c8], PT ;  /* 0x0000f2000e007a0c */ /* 0x000fe40003f46270 */
[----:B----4-:R-:W-:Y:S01]  /*19d40*/  @!P3 LEA R6, P5, R17, R0, 0x2 ;  /* 0x000000001106b211 */ /* 0x010fe200078a10ff */
[----:B------:R4:W-:Y:S01]  /*19d50*/  @!P1 ST.E.64 [R8.64], R88 ;  /* 0x0000005808009985 */ /* 0x0009e2000c101b08 */
[----:B------:R-:W-:-:S02]  /*19d60*/  ISETP.GE.AND P1, PT, R16, c[0x0][0x3c8], PT ;  /* 0x0000f20010007a0c */ /* 0x000fc40003f26270 */
[----:B------:R-:W-:-:S04]  /*19d70*/  SHF.R.S32.HI R18, RZ, 0x1f, R18 ;  /* 0x0000001fff127819 */ /* 0x000fc80000011412 */
[----:B------:R-:W-:Y:S02]  /*19d80*/  @!P3 LEA.HI.X R7, R17, R4, R18, 0x2, P5 ;  /* 0x000000041107b211 */ /* 0x000fe400028f1412 */
[----:B------:R-:W-:-:S03]  /*19d90*/  IADD3 R17, R229, 0xc8, RZ ;  /* 0x000000c8e5117810 */ /* 0x000fc60007ffe0ff */
[----:B------:R5:W-:Y:S01]  /*19da0*/  @!P3 ST.E.64 [R6.64], R92 ;  /* 0x0000005c0600b985 */ /* 0x000be2000c101b08 */
[----:B------:R-:W-:Y:S02]  /*19db0*/  SHF.R.S32.HI R17, RZ, 0x1f, R17 ;  /* 0x0000001fff117819 */ /* 0x000fe40000011411 */
[----:B--2---:R-:W-:-:S04]  /*19dc0*/  @!P4 LEA R2, P0, R10, R0, 0x2 ;  /* 0x000000000a02c211 */ /* 0x004fc800078010ff */
[----:B------:R-:W-:Y:S02]  /*19dd0*/  @!P4 LEA.HI.X R3, R10, R4, R15, 0x2, P0 ;  /* 0x000000040a03c211 */ /* 0x000fe400000f140f */
[C---:B------:R-:W-:Y:S02]  /*19de0*/  IADD3 R15, R229.reuse, 0xc0, RZ ;  /* 0x000000c0e50f7810 */ /* 0x040fe40007ffe0ff */
[C---:B----4-:R-:W-:Y:S01]  /*19df0*/  @!P2 LEA R8, P0, R14.reuse, R0, 0x2 ;  /* 0x000000000e08a211 */ /* 0x050fe200078010ff */
[----:B------:R2:W-:Y:S01]  /*19e00*/  @!P4 ST.E.64 [R2.64], R96 ;  /* 0x000000600200c985 */ /* 0x0005e2000c101b08 */
[----:B------:R-:W-:Y:S02]  /*19e10*/  SHF.R.S32.HI R15, RZ, 0x1f, R15 ;  /* 0x0000001fff0f7819 */ /* 0x000fe4000001140f */
[----:B------:R-:W-:Y:S02]  /*19e20*/  IADD3 R10, R229, 0xd8, RZ ;  /* 0x000000d8e50a7810 */ /* 0x000fe40007ffe0ff */
[----:B------:R-:W-:-:S02]  /*19e30*/  @!P2 LEA.HI.X R9, R14, R4, R15, 0x2, P0 ;  /* 0x000000040e09a211 */ /* 0x000fc400000f140f */
[----:B------:R-:W-:Y:S02]  /*19e40*/  ISETP.GE.AND P5, PT, R10, c[0x0][0x3c8], PT ;  /* 0x0000f2000a007a0c */ /* 0x000fe40003fa6270 */
[C---:B------:R-:W-:Y:S01]  /*19e50*/  IADD3 R15, R229.reuse, 0xd0, RZ ;  /* 0x000000d0e50f7810 */ /* 0x040fe20007ffe0ff */
[----:B------:R-:W-:Y:S01]  /*19e60*/  @!P2 ST.E.64 [R8.64], R160 ;  /* 0x000000a00800a985 */ /* 0x000fe2000c101b08 */
[----:B------:R-:W-:Y:S02]  /*19e70*/  IADD3 R14, R229, 0xe0, RZ ;  /* 0x000000e0e50e7810 */ /* 0x000fe40007ffe0ff */
[----:B-----5:R-:W-:Y:S02]  /*19e80*/  @!P6 LEA R6, P0, R11, R0, 0x2 ;  /* 0x000000000b06e211 */ /* 0x020fe400078010ff */
[----:B------:R-:W-:Y:S02]  /*19e90*/  SHF.R.S32.HI R15, RZ, 0x1f, R15 ;  /* 0x0000001fff0f7819 */ /* 0x000fe4000001140f */
[----:B------:R-:W-:-:S02]  /*19ea0*/  ISETP.GE.AND P4, PT, R14, c[0x0][0x3c8], PT ;  /* 0x0000f2000e007a0c */ /* 0x000fc40003f86270 */
[----:B------:R-:W-:Y:S02]  /*19eb0*/  ISETP.GE.AND P2, PT, R252, c[0x0][0x3c8], PT ;  /* 0x0000f200fc007a0c */ /* 0x000fe40003f46270 */
[----:B------:R-:W-:Y:S02]  /*19ec0*/  @!P6 LEA.HI.X R7, R11, R4, R15, 0x2, P0 ;  /* 0x000000040b07e211 */ /* 0x000fe400000f140f */
[----:B------:R-:W-:Y:S02]  /*19ed0*/  IADD3 R11, R229, 0xd8, RZ ;  /* 0x000000d8e50b7810 */ /* 0x000fe40007ffe0ff */
[----:B------:R-:W-:Y:S02]  /*19ee0*/  ISETP.GE.AND P0, PT, R250, c[0x0][0x3c8], PT ;  /* 0x0000f200fa007a0c */ /* 0x000fe40003f06270 */
[----:B------:R-:W-:Y:S02]  /*19ef0*/  SHF.R.S32.HI R11, RZ, 0x1f, R11 ;  /* 0x0000001fff0b7819 */ /* 0x000fe4000001140b */
[----:B--2---:R-:W-:-:S02]  /*19f00*/  @!P1 LEA R2, P3, R16, R0, 0x2 ;  /* 0x0000000010029211 */ /* 0x004fc400078610ff */
[----:B------:R-:W-:Y:S02]  /*19f10*/  IADD3 R15, R229, 0xe0, RZ ;  /* 0x000000e0e50f7810 */ /* 0x000fe40007ffe0ff */
[----:B------:R-:W-:Y:S02]  /*19f20*/  @!P1 LEA.HI.X R3, R16, R4, R17, 0x2, P3 ;  /* 0x0000000410039211 */ /* 0x000fe400018f1411 */
[----:B------:R-:W-:Y:S02]  /*19f30*/  SHF.R.S32.HI R15, RZ, 0x1f, R15 ;  /* 0x0000001fff0f7819 */ /* 0x000fe4000001140f */
[----:B------:R-:W-:Y:S01]  /*19f40*/  SHF.R.S32.HI R16, RZ, 0x1f, R252 ;  /* 0x0000001fff107819 */ /* 0x000fe200000114fc */
[----:B------:R2:W-:Y:S01]  /*19f50*/  @!P1 ST.E.64 [R2.64], R100 ;  /* 0x0000006402009985 */ /* 0x0005e2000c101b08 */
[----:B------:R-:W-:-:S03]  /*19f60*/  ISETP.GE.AND P1, PT, R251, c[0x0][0x3c8], PT ;  /* 0x0000f200fb007a0c */ /* 0x000fc60003f26270 */
[----:B------:R4:W-:Y:S01]  /*19f70*/  @!P6 ST.E.64 [R6.64], R104 ;  /* 0x000000680600e985 */ /* 0x0009e2000c101b08 */
[----:B--2---:R-:W-:-:S04]  /*19f80*/  @!P5 LEA R2, P3, R10, R0, 0x2 ;  /* 0x000000000a02d211 */ /* 0x004fc800078610ff */
[----:B------:R-:W-:Y:S02]  /*19f90*/  @!P5 LEA.HI.X R3, R10, R4, R11, 0x2, P3 ;  /* 0x000000040a03d211 */ /* 0x000fe400018f140b */
[-C--:B------:R-:W-:Y:S02]  /*19fa0*/  @!P4 LEA R10, P6, R14, R0.reuse, 0x2 ;  /* 0x000000000e0ac211 */ /* 0x080fe400078c10ff */
[----:B------:R-:W-:Y:S01]  /*19fb0*/  @!P2 LEA R8, P3, R252, R0, 0x2 ;  /* 0x00000000fc08a211 */ /* 0x000fe200078610ff */
[----:B------:R2:W-:Y:S01]  /*19fc0*/  @!P5 ST.E.64 [R2.64], R108 ;  /* 0x0000006c0200d985 */ /* 0x0005e2000c101b08 */
[----:B------:R-:W-:Y:S02]  /*19fd0*/  @!P4 LEA.HI.X R11, R14, R4, R15, 0x2, P6 ;  /* 0x000000040e0bc211 */ /* 0x000fe400030f140f */
[----:B----4-:R-:W-:Y:S02]  /*19fe0*/  @!P1 LEA R6, P5, R251, R0, 0x2 ;  /* 0x00000000fb069211 */ /* 0x010fe400078a10ff */
[----:B------:R-:W-:Y:S01]  /*19ff0*/  SHF.R.S32.HI R15, RZ, 0x1f, R251 ;  /* 0x0000001fff0f7819 */ /* 0x000fe200000114fb */
[----:B------:R4:W-:Y:S01]  /*1a000*/  @!P4 ST.E.64 [R10.64], R164 ;  /* 0x000000a40a00c985 */ /* 0x0009e2000c101b08 */
[----:B------:R-:W-:-:S02]  /*1a010*/  @!P2 LEA.HI.X R9, R252, R4, R16, 0x2, P3 ;  /* 0x00000004fc09a211 */ /* 0x000fc400018f1410 */
[----:B------:R-:W-:Y:S02]  /*1a020*/  SHF.R.S32.HI R14, RZ, 0x1f, R250 ;  /* 0x0000001fff0e7819 */ /* 0x000fe400000114fa */
[----:B------:R-:W-:Y:S01]  /*1a030*/  @!P1 LEA.HI.X R7, R251, R4, R15, 0x2, P5 ;  /* 0x00000004fb079211 */ /* 0x000fe200028f140f */
[----:B------:R4:W-:Y:S04]  /*1a040*/  @!P2 ST.E.64 [R8.64], R162 ;  /* 0x000000a20800a985 */ /* 0x0009e8000c101b08 */
[----:B------:R4:W-:Y:S01]  /*1a050*/  @!P1 ST.E.64 [R6.64], R112 ;  /* 0x0000007006009985 */ /* 0x0009e2000c101b08 */
[----:B--2---:R-:W-:-:S04]  /*1a060*/  @!P0 LEA R2, P3, R250, R0, 0x2 ;  /* 0x00000000fa028211 */ /* 0x004fc800078610ff */
[----:B------:R-:W-:-:S05]  /*1a070*/  @!P0 LEA.HI.X R3, R250, R4, R14, 0x2, P3 ;  /* 0x00000004fa038211 */ /* 0x000fca00018f140e */
[----:B------:R4:W-:Y:S04]  /*1a080*/  @!P0 ST.E.64 [R2.64], R20 ;  /* 0x0000001402008985 */ /* 0x0009e8000c101b08 */
.L_x_1443:
[----:B------:R-:W-:Y:S05]  /*1a090*/  BSYNC B0 ;  /* 0x0000000000007941 */ /* 0x000fea0003800000 */
.L_x_1442:
[----:B------:R-:W-:Y:S05]  /*1a0a0*/  BRA.DIV ~URZ, `(.L_x_1444) ;  /* 0x000043d27f007947 */ /* 0x000fea000b800000 */
[----:B--2---:R2:W1:Y:S04]  /*1a0b0*/  SHFL.IDX PT, R4, R5, 0x1, 0x1c1f ;  /* 0x003c1f0005047f89 */ /* 0x00446800000e0000 */
[----:B----4-:R2:W4:Y:S02]  /*1a0c0*/  SHFL.IDX PT, R0, R12, 0x1, 0x1c1f ;  /* 0x003c1f000c007f89 */ /* 0x01052400000e0000 */
.L_x_1516:
        /* <DEDUP_REMOVED lines=8> */
[C---:B------:R-:W-:Y:S01]  /*1a150*/  IADD3 R10, R229.reuse, 0x18, RZ ;  /* 0x00000018e50a7810 */ /* 0x040fe20007ffe0ff */
        /* <DEDUP_REMOVED lines=30> */
[----:B--2---:R-:W-:Y:S02]  /*1a340*/  @!P4 LEA R8, P0, R249, R0, 0x2 ;  /* 0x00000000f908c211 */ /* 0x004fe400078010ff */
        /* <DEDUP_REMOVED lines=148> */
[----:B------:R-:W-:Y:S01]  /*1ac90*/  IADD3 R14, R229, 0xc8, RZ ;  /* 0x000000c8e50e7810 */ /* 0x000fe20007ffe0ff */
[----:B------:R1:W-:Y:S01]  /*1aca0*/  @!P1 ST.E.64 [R6.64], R78 ;  /* 0x0000004e06009985 */ /* 0x0003e2000c101b08 */
[----:B------:R-:W-:Y:S02]  /*1acb0*/  ISETP.GE.AND P3, PT, R5, c[0x0][0x3c8], PT ;  /* 0x0000f20005007a0c */ /* 0x000fe40003f66270 */
[----:B------:R-:W-:Y:S01]  /*1acc0*/  SHF.R.S32.HI R14, RZ, 0x1f, R14 ;  /* 0x0000001fff0e7819 */ /* 0x000fe2000001140e */
[----:B------:R2:W-:Y:S01]  /*1acd0*/  @!P0 ST.E.64 [R2.64], R62 ;  /* 0x0000003e02008985 */ /* 0x0005e2000c101b08 */
[C---:B------:R-:W-:Y:S02]  /*1ace0*/  IADD3 R11, R229.reuse, 0xd0, RZ ;  /* 0x000000d0e50b7810 */ /* 0x040fe40007ffe0ff */
[----:B------:R-:W-:Y:S02]  /*1acf0*/  IADD3 R13, R229, 0xe0, RZ ;  /* 0x000000e0e50d7810 */ /* 0x000fe40007ffe0ff */
[----:B------:R-:W-:-:S02]  /*1ad00*/  SHF.R.S32.HI R11, RZ, 0x1f, R11 ;  /* 0x0000001fff0b7819 */ /* 0x000fc4000001140b */
[----:B------:R-:W-:Y:S02]  /*1ad10*/  ISETP.GE.AND P2, PT, R13, c[0x0][0x3c8], PT ;  /* 0x0000f2000d007a0c */ /* 0x000fe40003f46270 */
[----:B------:R-:W-:Y:S02]  /*1ad20*/  ISETP.GE.AND P1, PT, R252, c[0x0][0x3c8], PT ;  /* 0x0000f200fc007a0c */ /* 0x000fe40003f26270 */
[----:B-1----:R-:W-:-:S04]  /*1ad30*/  @!P5 LEA R6, P0, R12, R0, 0x2 ;  /* 0x000000000c06d211 */ /* 0x002fc800078010ff */
[----:B------:R-:W-:Y:S02]  /*1ad40*/  @!P5 LEA.HI.X R7, R12, R4, R14, 0x2, P0 ;  /* 0x000000040c07d211 */ /* 0x000fe400000f140e */
[C---:B--2---:R-:W-:Y:S02]  /*1ad50*/  @!P4 LEA R2, P6, R10.reuse, R0, 0x2 ;  /* 0x000000000a02c211 */ /* 0x044fe400078c10ff */
[----:B------:R-:W-:Y:S01]  /*1ad60*/  ISETP.GE.AND P0, PT, R251, c[0x0][0x3c8], PT ;  /* 0x0000f200fb007a0c */ /* 0x000fe20003f06270 */
[----:B------:R-:W-:Y:S01]  /*1ad70*/  @!P5 ST.E.64 [R6.64], R82 ;  /* 0x000000520600d985 */ /* 0x000fe2000c101b08 */
[----:B------:R-:W-:Y:S02]  /*1ad80*/  @!P4 LEA.HI.X R3, R10, R4, R11, 0x2, P6 ;  /* 0x000000040a03c211 */ /* 0x000fe400030f140b */
[----:B------:R-:W-:Y:S02]  /*1ad90*/  @!P3 LEA R10, P5, R5, R0, 0x2 ;  /* 0x00000000050ab211 */ /* 0x000fe400078a10ff */
[C---:B------:R-:W-:Y:S01]  /*1ada0*/  IADD3 R12, R229.reuse, 0xd8, RZ ;  /* 0x000000d8e50c7810 */ /* 0x040fe20007ffe0ff */
[----:B------:R1:W-:Y:S01]  /*1adb0*/  @!P4 ST.E.64 [R2.64], R86 ;  /* 0x000000560200c985 */ /* 0x0003e2000c101b08 */
[----:B------:R-:W-:-:S02]  /*1adc0*/  IADD3 R14, R229, 0xe0, RZ ;  /* 0x000000e0e50e7810 */ /* 0x000fc40007ffe0ff */
[----:B------:R-:W-:Y:S02]  /*1add0*/  SHF.R.S32.HI R12, RZ, 0x1f, R12 ;  /* 0x0000001fff0c7819 */ /* 0x000fe4000001140c */
[----:B------:R-:W-:Y:S02]  /*1ade0*/  @!P2 LEA R8, P6, R13, R0, 0x2 ;  /* 0x000000000d08a211 */ /* 0x000fe400078c10ff */
        /* <DEDUP_REMOVED lines=22> */
.L_x_1424:
        /* <DEDUP_REMOVED lines=8> */
[----:B------:R-:W-:Y:S02]  /*1afd0*/  @P2 IADD3 R4, P0, R231, c[0x0][0x508], RZ ;  /* 0x00014200e7042a10 */ /* 0x000fe40007f1e0ff */
[----:B------:R2:W5:Y:S02]  /*1afe0*/  @P3 LDG.E R6, [R2.64] ;  /* 0x0000000802063981 */ /* 0x000564000c1e1900 */
[----:B------:R-:W-:-:S05]  /*1aff0*/  @P2 IADD3.X R5, R236, c[0x0][0x50c], RZ, P0, !PT ;  /* 0x00014300ec052a10 */ /* 0x000fca00007fe4ff */
[----:B------:R2:W5:Y:S01]  /*1b000*/  @P2 LDG.E R20, [R4.64] ;  /* 0x0000000804142981 */ /* 0x000562000c1e1900 */
[----:B------:R-:W-:-:S04]  /*1b010*/  ISETP.NE.AND P0, PT, R233, RZ, PT ;  /* 0x000000ffe900720c */ /* 0x000fc80003f05270 */
[----:B------:R-:W-:Y:S01]  /*1b020*/  SEL R19, R233, c[0x0][0x3d4], P0 ;  /* 0x0000f500e9137a07 */ /* 0x000fe20000000000 */
[----:B------:R-:W-:Y:S05]  /*1b030*/  @P2 BRA `(.L_x_1445) ;  /* 0x0000004000002947 */ /* 0x000fea0003800000 */
[----:B------:R-:W-:Y:S05]  /*1b040*/  @!P3 BRA `(.L_x_1445) ;  /* 0x000000300000b947 */ /* 0x000fea0003800000 */
[----:B------:R3:W4:Y:S04]  /*1b050*/  LDG.E R0, [R2.64] ;  /* 0x0000000802007981 */ /* 0x000728000c1e1900 */
[----:B--23--:R-:W4:Y:S02]  /*1b060*/  LDG.E R2, [R2.64+0x4] ;  /* 0x0000040802027981 */ /* 0x00cf24000c1e1900 */
[----:B----45:R-:W-:Y:S02]  /*1b070*/  IADD3 R20, -R0, R2, RZ ;  /* 0x0000000200147210 */ /* 0x030fe40007ffe1ff */
.L_x_1445:
[----:B--2---:R-:W2:Y:S01]  /*1b080*/  S2R R2, SR_TID.X ;  /* 0x0000000000027919 */ /* 0x004ea20000002100 */
[----:B------:R-:W-:Y:S01]  /*1b090*/  BSSY B0, `(.L_x_1446) ;  /* 0x0000036000007945 */ /* 0x000fe20003800000 */
[----:B------:R-:W-:Y:S02]  /*1b0a0*/  LOP3.LUT R12, R234, 0xffff, RZ, 0xc0, !PT ;  /* 0x0000ffffea0c7812 */ /* 0x000fe400078ec0ff */
[----:B------:R-:W-:-:S02]  /*1b0b0*/  SEL R13, R237, RZ, !P3 ;  /* 0x000000ffed0d7207 */ /* 0x000fc40005800000 */
[----:B------:R-:W-:Y:S02]  /*1b0c0*/  SEL R21, R238, RZ, !P3 ;  /* 0x000000ffee157207 */ /* 0x000fe40005800000 */
[----:B-----5:R-:W-:Y:S02]  /*1b0d0*/  SHF.R.S32.HI R18, RZ, 0x1f, R6 ;  /* 0x0000001fff127819 */ /* 0x020fe40000011406 */
        /* <DEDUP_REMOVED lines=21> */
[----:B------:R-:W-:Y:S01]  /*1b230*/  IMAD.WIDE.U32 R4, R4, R12, RZ ;  /* 0x0000000c04047225 */ /* 0x000fe200078e00ff */
[----:B------:R-:W-:-:S03]  /*1b240*/  IADD3 R3, R3, R8, RZ ;  /* 0x0000000803037210 */ /* 0x000fc60007ffe0ff */
[----:B------:R-:W-:Y:S02]  /*1b250*/  IMAD.IADD R9, R5, 0x1, R9 ;  /* 0x0000000105097824 */ /* 0x000fe400078e0209 */
[----:B------:R-:W-:-:S04]  /*1b260*/  @P0 IMAD.HI.U32 R17, R16, c[0x0][0x4ec], RZ ;  /* 0x00013b0010110a27 */ /* 0x000fc800078e00ff */
[-C--:B-----5:R-:W-:Y:S01]  /*1b270*/  IMAD R8, R15, R7.reuse, RZ ;  /* 0x000000070f087224 */ /* 0x0a0fe200078e02ff */
        /* <DEDUP_REMOVED lines=10> */
[----:B-1----:R-:W-:Y:S01]  /*1b320*/  IMAD R0, R11, R2, RZ ;  /* 0x000000020b007224 */ /* 0x002fe200078e02ff */
        /* <DEDUP_REMOVED lines=12> */
.L_x_1447:
[----:B------:R-:W-:Y:S05]  /*1b3f0*/  BSYNC B0 ;  /* 0x0000000000007941 */ /* 0x000fea0003800000 */
.L_x_1446:
[----:B------:R-:W-:-:S13]  /*1b400*/  ISETP.GT.AND P0, PT, R19, 0x1, PT ;  /* 0x000000011300780c */ /* 0x000fda0003f04270 */
[----:B------:R-:W-:Y:S05]  /*1b410*/  @P0 BRA `(.L_x_1439) ;  /* 0x000007f000000947 */ /* 0x000fea0003800000 */
[----:B------:R-:W-:Y:S01]  /*1b420*/  MOV R2, c[0x0][0x4e8] ;  /* 0x00013a0000027a02 */ /* 0x000fe20000000f00 */
[----:B-1----:R-:W-:Y:S01]  /*1b430*/  IMAD R0, R18, c[0x0][0x3a0], RZ ;  /* 0x0000e80012007a24 */ /* 0x002fe200078e02ff */
[----:B------:R-:W-:Y:S01]  /*1b440*/  IADD3 R4, R211, R225, RZ ;  /* 0x000000e1d3047210 */ /* 0x000fe20007ffe0ff */
        /* <DEDUP_REMOVED lines=30> */
.L_x_1517:
[----:B------:R-:W-:Y:S05]  /*1b630*/  BRA.DIV ~URZ, `(.L_x_1449) ;  /* 0x00002f727f007947 */ /* 0x000fea000b800000 */
[----:B------:R3:W4:Y:S02]  /*1b640*/  SHFL.IDX PT, R0, R14, RZ, 0x181f ;  /* 0x00181fff0e007589 */ /* 0x00072400000e0000 */
.L_x_1518:
        /* <DEDUP_REMOVED lines=20> */
.L_x_1451:
[----:B------:R-:W-:Y:S05]  /*1b790*/  BSYNC B0 ;  /* 0x0000000000007941 */ /* 0x000fea0003800000 */
.L_x_1450:
[----:B------:R-:W-:Y:S05]  /*1b7a0*/  BRA.DIV ~URZ, `(.L_x_1452) ;  /* 0x00002e627f007947 */ /* 0x000fea000b800000 */
[----:B--2---:R2:W1:Y:S04]  /*1b7b0*/  SHFL.IDX PT, R4, R5, 0x1, 0x181f ;  /* 0x00381f0005047f89 */ /* 0x00446800000e0000 */
[----:B----4-:R2:W4:Y:S02]  /*1b7c0*/  SHFL.IDX PT, R0, R14, 0x1, 0x181f ;  /* 0x00381f000e007f89 */ /* 0x01052400000e0000 */
.L_x_1519:
        /* <DEDUP_REMOVED lines=20> */
.L_x_1454:
[----:B------:R-:W-:Y:S05]  /*1b910*/  BSYNC B0 ;  /* 0x0000000000007941 */ /* 0x000fea0003800000 */
.L_x_1453:
[----:B------:R-:W-:Y:S05]  /*1b920*/  BRA.DIV ~URZ, `(.L_x_1455) ;  /* 0x00002da27f007947 */ /* 0x000fea000b800000 */
[----:B-1----:R1:W2:Y:S02]  /*1b930*/  SHFL.IDX PT, R4, R5, 0x2, 0x181f ;  /* 0x00581f0005047f89 */ /* 0x0022a400000e0000 */
.L_x_1520:
[----:B------:R-:W-:Y:S05]  /*1b940*/  BRA.DIV ~URZ, `(.L_x_1456) ;  /* 0x00002df27f007947 */ /* 0x000fea000b800000 */
[----:B----4-:R4:W1:Y:S02]  /*1b950*/  SHFL.IDX PT, R0, R14, 0x2, 0x181f ;  /* 0x00581f000e007f89 */ /* 0x01086400000e0000 */
.L_x_1521:
        /* <DEDUP_REMOVED lines=8> */
[CC--:B-1----:R-:W-:Y:S02]  /*1b9e0*/  @!P3 LEA R10, P4, R132.reuse, R0.reuse, 0x1 ;  /* 0x00000000840ab211 */ /* 0x0c2fe400078808ff */
        /* <DEDUP_REMOVED lines=11> */
.L_x_1458:
[----:B------:R-:W-:Y:S05]  /*1baa0*/  BSYNC B0 ;  /* 0x0000000000007941 */ /* 0x000fea0003800000 */
.L_x_1457:
[----:B------:R-:W-:Y:S05]  /*1bab0*/  BRA.DIV ~URZ, `(.L_x_1459) ;  /* 0x00002ce27f007947 */ /* 0x000fea000b800000 */
[----:B--2---:R2:W3:Y:S04]  /*1bac0*/  SHFL.IDX PT, R4, R5, 0x3, 0x181f ;  /* 0x00781f0005047f89 */ /* 0x0044e800000e0000 */
[----:B-1----:R2:W1:Y:S02]  /*1bad0*/  SHFL.IDX PT, R0, R14, 0x3, 0x181f ;  /* 0x00781f000e007f89 */ /* 0x00246400000e0000 */
.L_x_1522:
[----:B------:R-:W-:-:S04]  /*1bae0*/  IADD3 R2, R13, 0x60, RZ ;  /* 0x000000600d027810 */ /* 0x000fc80007ffe0ff */
        /* <DEDUP_REMOVED lines=18> */
.L_x_1439:
[----:B------:R-:W-:Y:S05]  /*1bc10*/  BSYNC B1 ;  /* 0x0000000000017941 */ /* 0x000fea0003800000 */
.L_x_1423:
        /* <DEDUP_REMOVED lines=13> */
.L_x_1523:
[----:B------:R-:W-:Y:S05]  /*1bcf0*/  BRA.DIV ~URZ, `(.L_x_1462) ;  /* 0x00002bd27f007947 */ /* 0x000fea000b800000 */
[----:B------:R3:W4:Y:S02]  /*1bd00*/  SHFL.IDX PT, R6, R98, 0x1, 0x1f ;  /* 0x00201f0062067f89 */ /* 0x00072400000e0000 */
.L_x_1524:
        /* <DEDUP_REMOVED lines=18> */
.L_x_1525:
        /* <DEDUP_REMOVED lines=16> */
.L_x_1526:
[----:B--2---:R-:W-:Y:S01]  /*1bf30*/  IMAD R0, R0, c[0x0][0x538], RZ ;  /* 0x00014e0000007a24 */ /* 0x004fe200078e02ff */
[----:B------:R-:W-:Y:S04]  /*1bf40*/  BSSY B1, `(.L_x_1465) ;  /* 0x00000c8000017945 */ /* 0x000fe80003800000 */
[----:B----4-:R-:W-:-:S04]  /*1bf50*/  IADD3 R6, R0, R6, RZ ;  /* 0x0000000600067210 */ /* 0x010fc80007ffe0ff */
[----:B------:R-:W-:-:S13]  /*1bf60*/  ISETP.GT.AND P0, PT, R6, R9, PT ;  /* 0x000000090600720c */ /* 0x000fda0003f04270 */
[----:B------:R-:W-:Y:S05]  /*1bf70*/  @P0 BRA `(.L_x_1466) ;  /* 0x0000025000000947 */ /* 0x000fea0003800000 */
.L_x_1470:
        /* <DEDUP_REMOVED lines=17> */
.L_x_1527:
        /* <DEDUP_REMOVED lines=16> */
.L_x_1528:
[----:B--2---:R-:W-:-:S05]  /*1c190*/  IMAD R0, R0, c[0x0][0x538], RZ ;  /* 0x00014e0000007a24 */ /* 0x004fca00078e02ff */
[----:B------:R-:W-:-:S04]  /*1c1a0*/  IADD3 R6, R0, R6, RZ ;  /* 0x0000000600067210 */ /* 0x000fc80007ffe0ff */
[----:B------:R-:W-:-:S13]  /*1c1b0*/  ISETP.GT.AND P0, PT, R6, R9, PT ;  /* 0x000000090600720c */ /* 0x000fda0003f04270 */
[----:B-1-3--:R-:W-:Y:S05]  /*1c1c0*/  @!P0 BRA `(.L_x_1470) ;  /* 0xfffffdb000008947 */ /* 0x00afea000383ffff */
.L_x_1466:
[----:B------:R-:W-:-:S05]  /*1c1d0*/  IADD3 R11, -R0, R6, RZ ;  /* 0x00000006000b7210 */ /* 0x000fca0007ffe1ff */
[----:B------:R-:W-:-:S05]  /*1c1e0*/  IMAD R0, R4, c[0x0][0x538], R11 ;  /* 0x00014e0004007a24 */ /* 0x000fca00078e020b */
[----:B------:R-:W-:Y:S01]  /*1c1f0*/  ISETP.GT.AND P0, PT, R0, R9, PT ;  /* 0x000000090000720c */ /* 0x000fe20003f04270 */
[----:B------:R-:W-:-:S12]  /*1c200*/  BRA.DIV ~URZ, `(.L_x_1471) ;  /* 0x00002b027f007947 */ /* 0x000fd8000b800000 */
[----:B------:R-:W-:-:S04]  /*1c210*/  VOTE.ANY R10, PT, !P0 ;  /* 0x00000000000a7806 */ /* 0x000fc800040e0100 */
.L_x_1529:
[----:B------:R-:W2:Y:S02]  /*1c220*/  POPC R6, R10 ;  /* 0x0000000a00067309 */ /* 0x000ea40000000000 */
[----:B--2---:R-:W-:Y:S01]  /*1c230*/  IADD3 R235, R6, R235, RZ ;  /* 0x000000eb06eb7210 */ /* 0x004fe20007ffe0ff */
[----:B------:R-:W-:Y:S05]  /*1c240*/  BRA.DIV ~URZ, `(.L_x_1472) ;  /* 0x00002b127f007947 */ /* 0x000fea000b800000 */
[----:B------:R2:W4:Y:S04]  /*1c250*/  SHFL.IDX PT, R7, R7, R6, 0x1f ;  /* 0x00001f0607077589 */ /* 0x00052800000e0000 */
[----:B------:R2:W1:Y:S02]  /*1c260*/  SHFL.IDX PT, R5, R8, R6, 0x1f ;  /* 0x00001f0608057589 */ /* 0x00046400000e0000 */
.L_x_1530:
[----:B------:R-:W-:Y:S01]  /*1c270*/  ISETP.NE.AND P0, PT, R10, RZ, PT ;  /* 0x000000ff0a00720c */ /* 0x000fe20003f05270 */
[----:B------:R-:W-:-:S12]  /*1c280*/  BSSY B0, `(.L_x_1473) ;  /* 0x0000005000007945 */ /* 0x000fd80003800000 */
[----:B------:R-:W-:Y:S05]  /*1c290*/  @!P0 BRA `(.L_x_1474) ;  /* 0x0000003000008947 */ /* 0x000fea0003800000 */
[----:B--2---:R-:W-:Y:S01]  /*1c2a0*/  IADD3 R6, R6, -0x1, RZ ;  /* 0xffffffff06067810 */ /* 0x004fe20007ffe0ff */
[----:B------:R-:W-:Y:S05]  /*1c2b0*/  BRA.DIV ~URZ, `(.L_x_1475) ;  /* 0x00002b727f007947 */ /* 0x000fea000b800000 */
[----:B------:R2:W3:Y:S02]  /*1c2c0*/  SHFL.IDX PT, R12, R4, R6, 0x1f ;  /* 0x00001f06040c7589 */ /* 0x0004e400000e0000 */
.L_x_1474:
[----:B------:R-:W-:Y:S05]  /*1c2d0*/  BSYNC B0 ;  /* 0x0000000000007941 */ /* 0x000fea0003800000 */
.L_x_1473:
        /* <DEDUP_REMOVED lines=67> */
.L_x_1477:
        /* <DEDUP_REMOVED lines=67> */
.L_x_1478:
[----:B------:R-:W-:Y:S05]  /*1cb40*/  BSYNC B0 ;  /* 0x0000000000007941 */ /* 0x000fea0003800000 */
.L_x_1476:
[----:B------:R-:W-:-:S04]  /*1cb50*/  LOP3.LUT R2, RZ, R2, RZ, 0x33, !PT ;  /* 0x00000002ff027212 */ /* 0x000fc800078e33ff */
[----:B------:R-:W-:Y:S01]  /*1cb60*/  IADD3 R233, R2, R7, RZ ;  /* 0x0000000702e97210 */ /* 0x000fe20007ffe0ff */
[----:B------:R-:W-:Y:S05]  /*1cb70*/  BRA `(.L_x_1479) ;  /* 0x0000004000007947 */ /* 0x000fea0003800000 */
.L_x_1467:
[----:B------:R-:W-:Y:S01]  /*1cb80*/  IMAD.MOV.U32 R232, RZ, RZ, R9 ;  /* 0x000000ffffe87224 */ /* 0x000fe200078e0009 */
[----:B------:R-:W-:Y:S01]  /*1cb90*/  MOV R234, RZ ;  /* 0x000000ff00ea7202 */ /* 0x000fe20000000f00 */
[----:B------:R-:W-:Y:S01]  /*1cba0*/  IMAD.MOV.U32 R233, RZ, RZ, RZ ;  /* 0x000000ffffe97224 */ /* 0x000fe200078e00ff */
[----:B------:R-:W-:Y:S02]  /*1cbb0*/  MOV R235, c[0x0][0x53c] ;  /* 0x00014f0000eb7a02 */ /* 0x000fe40000000f00 */
.L_x_1479:
[----:B------:R-:W-:Y:S05]  /*1cbc0*/  BSYNC B1 ;  /* 0x0000000000017941 */ /* 0x000fea0003800000 */
.L_x_1465:
[----:B------:R-:W-:Y:S01]  /*1cbd0*/  WARPSYNC 0xffffffff ;  /* 0xffffffff00007948 */ /* 0x000fe20003800000 */
[----:B------:R-:W-:Y:S01]  /*1cbe0*/  BAR.SYNC.DEFER_BLOCKING 0x4, 0x100 ;  /* 0x0104000000007b1d */ /* 0x000fe20000010000 */
[----:B------:R-:W-:-:S13]  /*1cbf0*/  ISETP.NE.AND P0, PT, R13, RZ, PT ;  /* 0x000000ff0d00720c */ /* 0x000fda0003f05270 */
[----:B------:R2:W-:Y:S04]  /*1cc00*/  @!P0 STS.128 [0x20080], R232 ;  /* 0x020080e8ff008388 */ /* 0x0005e80000000c00 */
[----:B------:R-:W-:Y:S06]  /*1cc10*/  BAR.ARV 0x5, 0x100 ;  /* 0x0144000000007b1d */ /* 0x000fec0000002000 */
.L_x_1460:
[----:B-1----:R-:W-:-:S13]  /*1cc20*/  ISETP.GE.AND P0, PT, R235, c[0x0][0x53c], PT ;  /* 0x00014f00eb007a0c */ /* 0x002fda0003f06270 */
[----:B--23--:R-:W-:Y:S01]  /*1cc30*/  @P0 CALL.REL.NOINC `(.L_x_1480) ;  /* 0x0000001000000944 */ /* 0x00cfe20003c00000 */
[----:B------:R-:W-:Y:S05]  /*1cc40*/  BRA `(.L_x_1481) ;  /* 0xfffe53f000007947 */ /* 0x000fea000383ffff */
.L_x_1480:
[----:B------:R-:W-:Y:S05]  /*1cc50*/  EXIT ;  /* 0x000000000000794d */ /* 0x000fea0003800000 */
.L_x_1277:
[----:B------:R-:W-:Y:S01]  /*1cc60*/  IMAD.MOV.U32 R0, RZ, RZ, R5 ;  /* 0x000000ffff007224 */ /* 0x000fe200078e0005 */
[----:B------:R-:W-:Y:S02]  /*1cc70*/  MOV R3, 0x1 ;  /* 0x0000000100037802 */ /* 0x000fe40000000f00 */
[----:B------:R-:W-:Y:S02]  /*1cc80*/  MOV R2, 0x1cca0 ;  /* 0x0001cca000027802 */ /* 0x000fe40000000f00 */
[----:B--2---:R-:W-:Y:S05]  /*1cc90*/  CALL.REL.NOINC `($__internal_25_$__cuda_sm70_shflsync_up_p) ;  /* 0x000022e000007944 */ /* 0x004fea0003c00000 */
[----:B------:R-:W-:Y:S01]  /*1cca0*/  MOV R0, R4 ;  /* 0x0000000400007202 */ /* 0x000fe20000000f00 */
[----:B------:R-:W-:Y:S05]  /*1ccb0*/  BRA `(.L_x_1482) ;  /* 0xfffe378000007947 */ /* 0x000fea000383ffff */
.L_x_1278:
[----:B------:R-:W-:Y:S01]  /*1ccc0*/  IMAD.MOV.U32 R0, RZ, RZ, R5 ;  /* 0x000000ffff007224 */ /* 0x000fe200078e0005 */
[----:B------:R-:W-:Y:S02]  /*1ccd0*/  MOV R3, 0x2 ;  /* 0x0000000200037802 */ /* 0x000fe40000000f00 */
[----:B------:R-:W-:Y:S02]  /*1cce0*/  MOV R2, 0x1cd00 ;  /* 0x0001cd0000027802 */ /* 0x000fe40000000f00 */
[----:B--2---:R-:W-:Y:S05]  /*1ccf0*/  CALL.REL.NOINC `($__internal_25_$__cuda_sm70_shflsync_up_p) ;  /* 0x0000228000007944 */ /* 0x004fea0003c00000 */
[----:B------:R-:W-:Y:S01]  /*1cd00*/  SEL R4, R4, RZ, P4 ;  /* 0x000000ff04047207 */ /* 0x000fe20002000000 */
[----:B------:R-:W-:Y:S01]  /*1cd10*/  IMAD.MOV.U32 R3, RZ, RZ, 0x4 ;  /* 0x00000004ff037424 */ /* 0x000fe200078e00ff */
[----:B------:R-:W-:-:S03]  /*1cd20*/  MOV R2, 0x1cd50 ;  /* 0x0001cd5000027802 */ /* 0x000fc60000000f00 */
[----:B------:R-:W-:Y:S02]  /*1cd30*/  IMAD.IADD R0, R5, 0x1, R4 ;  /* 0x0000000105007824 */ /* 0x000fe400078e0204 */
[----:B------:R-:W-:Y:S05]  /*1cd40*/  CALL.REL.NOINC `($__internal_25_$__cuda_sm70_shflsync_up_p) ;  /* 0x0000223000007944 */ /* 0x000fea0003c00000 */
        /* <DEDUP_REMOVED lines=12> */
[----:B------:R-:W-:Y:S02]  /*1ce10*/  MOV R200, 0x1f ;  /* 0x0000001f00c87802 */ /* 0x000fe40000000f00 */
[----:B------:R-:W-:Y:S01]  /*1ce20*/  MOV R3, 0x1ce60 ;  /* 0x0001ce6000037802 */ /* 0x000fe20000000f00 */
[----:B------:R-:W-:-:S04]  /*1ce30*/  IMAD.IADD R4, R0, 0x1, R4 ;  /* 0x0000000100047824 */ /* 0x000fc800078e0204 */
[----:B------:R-:W-:Y:S02]  /*1ce40*/  IMAD.MOV.U32 R0, RZ, RZ, R4 ;  /* 0x000000ffff007224 */ /* 0x000fe400078e0004 */
[----:B------:R-:W-:Y:S05]  /*1ce50*/  CALL.REL.NOINC `($__internal_24_$__cuda_sm70_shflsync_idx_p) ;  /* 0x000020a000007944 */ /* 0x000fea0003c00000 */
[----:B-1---5:R-:W-:Y:S05]  /*1ce60*/  BRA `(.L_x_1483) ;  /* 0xfffe36d000007947 */ /* 0x022fea000383ffff */
.L_x_1280:
[----:B------:R-:W-:Y:S02]  /*1ce70*/  SEL R0, RZ, 0x1, P0 ;  /* 0x00000001ff007807 */ /* 0x000fe40000000000 */
[----:B------:R-:W-:Y:S02]  /*1ce80*/  MOV R2, 0x1cea0 ;  /* 0x0001cea000027802 */ /* 0x000fe40000000f00 */
[----:B--2---:R-:W-:Y:S05]  /*1ce90*/  CALL.REL.NOINC `($__internal_26_$__cuda_sm70_votesync_ballot) ;  /* 0x0000214000007944 */ /* 0x004fea0003c00000 */
[----:B------:R-:W-:Y:S01]  /*1cea0*/  MOV R10, R0 ;  /* 0x00000000000a7202 */ /* 0x000fe20000000f00 */
[----:B------:R-:W-:Y:S05]  /*1ceb0*/  BRA `(.L_x_1484) ;  /* 0xfffe371000007947 */ /* 0x000fea000383ffff */
.L_x_1281:
[----:B------:R-:W-:Y:S01]  /*1cec0*/  IMAD.MOV.U32 R0, RZ, RZ, R9 ;  /* 0x000000ffff007224 */ /* 0x000fe200078e0009 */
[----:B------:R-:W-:Y:S01]  /*1ced0*/  MOV R2, R5 ;  /* 0x0000000500027202 */ /* 0x000fe20000000f00 */
[----:B------:R-:W-:Y:S01]  /*1cee0*/  IMAD.MOV.U32 R200, RZ, RZ, 0x1f ;  /* 0x0000001fffc87424 */ /* 0x000fe200078e00ff */
[----:B------:R-:W-:Y:S02]  /*1cef0*/  MOV R3, 0x1cf10 ;  /* 0x0001cf1000037802 */ /* 0x000fe40000000f00 */
[----:B------:R-:W-:Y:S05]  /*1cf00*/  CALL.REL.NOINC `($__internal_24_$__cuda_sm70_shflsync_idx_p) ;  /* 0x00001ff000007944 */ /* 0x000fea0003c00000 */
[----:B------:R-:W-:Y:S01]  /*1cf10*/  IMAD.MOV.U32 R12, RZ, RZ, R0 ;  /* 0x000000ffff0c7224 */ /* 0x000fe200078e0000 */
[----:B------:R-:W-:Y:S01]  /*1cf20*/  MOV R0, R8 ;  /* 0x0000000800007202 */ /* 0x000fe20000000f00 */
[----:B------:R-:W-:Y:S01]  /*1cf30*/  IMAD.MOV.U32 R6, RZ, RZ, RZ ;  /* 0x000000ffff067224 */ /* 0x000fe200078e00ff */
[----:B------:R-:W-:Y:S01]  /*1cf40*/  MOV R2, R5 ;  /* 0x0000000500027202 */ /* 0x000fe20000000f00 */
[----:B------:R-:W-:Y:S01]  /*1cf50*/  IMAD.MOV.U32 R200, RZ, RZ, 0x1f ;  /* 0x0000001fffc87424 */ /* 0x000fe200078e00ff */
[----:B------:R-:W-:-:S02]  /*1cf60*/  MOV R3, 0x1cf80 ;  /* 0x0001cf8000037802 */ /* 0x000fc40000000f00 */
[----:B-1---5:R-:W-:Y:S05]  /*1cf70*/  CALL.REL.NOINC `($__internal_24_$__cuda_sm70_shflsync_idx_p) ;  /* 0x00001f8000007944 */ /* 0x022fea0003c00000 */
[----:B------:R-:W-:Y:S01]  /*1cf80*/  MOV R9, R0 ;  /* 0x0000000000097202 */ /* 0x000fe20000000f00 */
[----:B-1---5:R-:W-:Y:S05]  /*1cf90*/  BRA `(.L_x_1485) ;  /* 0xfffe369000007947 */ /* 0x022fea000383ffff */
.L_x_1284:
[----:B------:R-:W-:Y:S01]  /*1cfa0*/  IMAD.MOV.U32 R0, RZ, RZ, R4 ;  /* 0x000000ffff007224 */ /* 0x000fe200078e0004 */
[----:B------:R-:W-:-:S02]  /*1cfb0*/  MOV R200, 0x1f ;  /* 0x0000001f00c87802 */ /* 0x000fc40000000f00 */
[----:B------:R-:W-:Y:S02]  /*1cfc0*/  MOV R3, 0x1cfe0 ;  /* 0x0001cfe000037802 */ /* 0x000fe40000000f00 */
[----:B-123--:R-:W-:Y:S05]  /*1cfd0*/  CALL.REL.NOINC `($__internal_24_$__cuda_sm70_shflsync_idx_p) ;  /* 0x00001f2000007944 */ /* 0x00efea0003c00000 */
[----:B------:R-:W-:Y:S01]  /*1cfe0*/  MOV R6, R0 ;  /* 0x0000000000067202 */ /* 0x000fe20000000f00 */
[----:B-1---5:R-:W-:Y:S05]  /*1cff0*/  BRA `(.L_x_1283) ;  /* 0xfffe369000007947 */ /* 0x022fea000383ffff */
.L_x_1317:
[----:B------:R-:W-:Y:S01]  /*1d000*/  IMAD.MOV.U32 R0, RZ, RZ, R5 ;  /* 0x000000ffff007224 */ /* 0x000fe200078e0005 */
[----:B------:R-:W-:Y:S01]  /*1d010*/  MOV R2, RZ ;  /* 0x000000ff00027202 */ /* 0x000fe20000000f00 */
[----:B------:R-:W-:Y:S01]  /*1d020*/  IMAD.MOV.U32 R200, RZ, RZ, 0x181f ;  /* 0x0000181fffc87424 */ /* 0x000fe200078e00ff */
[----:B------:R-:W-:Y:S02]  /*1d030*/  MOV R3, 0x1d050 ;  /* 0x0001d05000037802 */ /* 0x000fe40000000f00 */
[----:B-----5:R-:W-:Y:S05]  /*1d040*/  CALL.REL.NOINC `($__internal_24_$__cuda_sm70_shflsync_idx_p) ;  /* 0x00001eb000007944 */ /* 0x020fea0003c00000 */
[----:B-----5:R-:W-:Y:S01]  /*1d050*/  MOV R4, R0 ;  /* 0x0000000000047202 */ /* 0x020fe20000000f00 */
[----:B-1----:R-:W-:Y:S05]  /*1d060*/  BRA `(.L_x_1486) ;  /* 0xfffe9c9000007947 */ /* 0x002fea000383ffff */
.L_x_1318:
[----:B------:R-:W-:Y:S01]  /*1d070*/  IMAD.MOV.U32 R0, RZ, RZ, R12 ;  /* 0x000000ffff007224 */ /* 0x000fe200078e000c */
[----:B------:R-:W-:Y:S01]  /*1d080*/  MOV R2, RZ ;  /* 0x000000ff00027202 */ /* 0x000fe20000000f00 */
[----:B------:R-:W-:Y:S01]  /*1d090*/  IMAD.MOV.U32 R200, RZ, RZ, 0x181f ;  /* 0x0000181fffc87424 */ /* 0x000fe200078e00ff */
[----:B------:R-:W-:Y:S02]  /*1d0a0*/  MOV R3, 0x1d0c0 ;  /* 0x0001d0c000037802 */ /* 0x000fe40000000f00 */
[----:B-12--5:R-:W-:Y:S05]  /*1d0b0*/  CALL.REL.NOINC `($__internal_24_$__cuda_sm70_shflsync_idx_p) ;  /* 0x00001e4000007944 */ /* 0x026fea0003c00000 */
[----:B-1---5:R-:W-:Y:S05]  /*1d0c0*/  BRA `(.L_x_1487) ;  /* 0xfffe9c5000007947 */ /* 0x022fea000383ffff */
.L_x_1321:
[----:B----4-:R-:W-:Y:S01]  /*1d0d0*/  IMAD.MOV.U32 R0, RZ, RZ, R5 ;  /* 0x000000ffff007224 */ /* 0x010fe200078e0005 */
[----:B--2---:R-:W-:Y:S01]  /*1d0e0*/  MOV R2, 0x1 ;  /* 0x0000000100027802 */ /* 0x004fe20000000f00 */
[----:B------:R-:W-:Y:S01]  /*1d0f0*/  IMAD.MOV.U32 R200, RZ, RZ, 0x181f ;  /* 0x0000181fffc87424 */ /* 0x000fe200078e00ff */
[----:B------:R-:W-:-:S02]  /*1d100*/  MOV R3, 0x1d120 ;  /* 0x0001d12000037802 */ /* 0x000fc40000000f00 */
[----:B-1-3-5:R-:W-:Y:S05]  /*1d110*/  CALL.REL.NOINC `($__internal_24_$__cuda_sm70_shflsync_idx_p) ;  /* 0x00001de000007944 */ /* 0x02afea0003c00000 */
[----:B-----5:R-:W-:Y:S01]  /*1d120*/  IMAD.MOV.U32 R4, RZ, RZ, R0 ;  /* 0x000000ffff047224 */ /* 0x020fe200078e0000 */
[----:B------:R-:W-:Y:S01]  /*1d130*/  MOV R2, 0x1 ;  /* 0x0000000100027802 */ /* 0x000fe20000000f00 */
[----:B------:R-:W-:Y:S01]  /*1d140*/  IMAD.MOV.U32 R0, RZ, RZ, R12 ;  /* 0x000000ffff007224 */ /* 0x000fe200078e000c */
[----:B------:R-:W-:-:S02]  /*1d150*/  MOV R200, 0x181f ;  /* 0x0000181f00c87802 */ /* 0x000fc40000000f00 */
[----:B------:R-:W-:Y:S02]  /*1d160*/  MOV R3, 0x1d180 ;  /* 0x0001d18000037802 */ /* 0x000fe40000000f00 */
[----:B-1----:R-:W-:Y:S05]  /*1d170*/  CALL.REL.NOINC `($__internal_24_$__cuda_sm70_shflsync_idx_p) ;  /* 0x00001d8000007944 */ /* 0x002fea0003c00000 */
[----:B-1---5:R-:W-:Y:S05]  /*1d180*/  BRA `(.L_x_1488) ;  /* 0xfffe9d2000007947 */ /* 0x022fea000383ffff */
.L_x_1324:
[----:B----4-:R-:W-:Y:S01]  /*1d190*/  IMAD.MOV.U32 R0, RZ, RZ, R5 ;  /* 0x000000ffff007224 */ /* 0x010fe200078e0005 */
[----:B-1----:R-:W-:Y:S01]  /*1d1a0*/  MOV R2, 0x2 ;  /* 0x0000000200027802 */ /* 0x002fe20000000f00 */
[----:B------:R-:W-:Y:S01]  /*1d1b0*/  IMAD.MOV.U32 R200, RZ, RZ, 0x181f ;  /* 0x0000181fffc87424 */ /* 0x000fe200078e00ff */
[----:B------:R-:W-:Y:S02]  /*1d1c0*/  MOV R3, 0x1d1e0 ;  /* 0x0001d1e000037802 */ /* 0x000fe40000000f00 */
[----:B--23-5:R-:W-:Y:S05]  /*1d1d0*/  CALL.REL.NOINC `($__internal_24_$__cuda_sm70_shflsync_idx_p) ;  /* 0x00001d2000007944 */ /* 0x02cfea0003c00000 */
[----:B-----5:R-:W-:Y:S01]  /*1d1e0*/  MOV R4, R0 ;  /* 0x0000000000047202 */ /* 0x020fe20000000f00 */
[----:B-1----:R-:W-:Y:S05]  /*1d1f0*/  BRA `(.L_x_1489) ;  /* 0xfffe9e3000007947 */ /* 0x002fea000383ffff */
.L_x_1325:
[----:B----4-:R-:W-:Y:S01]  /*1d200*/  IMAD.MOV.U32 R0, RZ, RZ, R12 ;  /* 0x000000ffff007224 */ /* 0x010fe200078e000c */
[----:B------:R-:W-:Y:S01]  /*1d210*/  MOV R2, 0x2 ;  /* 0x0000000200027802 */ /* 0x000fe20000000f00 */
[----:B------:R-:W-:Y:S01]  /*1d220*/  IMAD.MOV.U32 R200, RZ, RZ, 0x181f ;  /* 0x0000181fffc87424 */ /* 0x000fe200078e00ff */
[----:B------:R-:W-:Y:S02]  /*1d230*/  MOV R3, 0x1d250 ;  /* 0x0001d25000037802 */ /* 0x000fe40000000f00 */
[----:B-123-5:R-:W-:Y:S05]  /*1d240*/  CALL.REL.NOINC `($__internal_24_$__cuda_sm70_shflsync_idx_p) ;  /* 0x00001cb000007944 */ /* 0x02efea0003c00000 */
[----:B-1---5:R-:W-:Y:S05]  /*1d250*/  BRA `(.L_x_1490) ;  /* 0xfffe9df000007947 */ /* 0x022fea000383ffff */
.L_x_1328:
[----:B-1----:R-:W-:Y:S01]  /*1d260*/  IMAD.MOV.U32 R0, RZ, RZ, R5 ;  /* 0x000000ffff007224 */ /* 0x002fe200078e0005 */
[----:B------:R-:W-:Y:S01]  /*1d270*/  MOV R2, 0x3 ;  /* 0x0000000300027802 */ /* 0x000fe20000000f00 */
[----:B------:R-:W-:Y:S01]  /*1d280*/  IMAD.MOV.U32 R200, RZ, RZ, 0x181f ;  /* 0x0000181fffc87424 */ /* 0x000fe200078e00ff */
[----:B------:R-:W-:-:S02]  /*1d290*/  MOV R3, 0x1d2b0 ;  /* 0x0001d2b000037802 */ /* 0x000fc40000000f00 */
[----:B--2345:R-:W-:Y:S05]  /*1d2a0*/  CALL.REL.NOINC `($__internal_24_$__cuda_sm70_shflsync_idx_p) ;  /* 0x00001c5000007944 */ /* 0x03cfea0003c00000 */
[----:B-----5:R-:W-:Y:S01]  /*1d2b0*/  IMAD.MOV.U32 R4, RZ, RZ, R0 ;  /* 0x000000ffff047224 */ /* 0x020fe200078e0000 */
[----:B------:R-:W-:Y:S01]  /*1d2c0*/  MOV R2, 0x3 ;  /* 0x0000000300027802 */ /* 0x000fe20000000f00 */
[----:B------:R-:W-:Y:S01]  /*1d2d0*/  IMAD.MOV.U32 R0, RZ, RZ, R12 ;  /* 0x000000ffff007224 */ /* 0x000fe200078e000c */
[----:B------:R-:W-:-:S02]  /*1d2e0*/  MOV R200, 0x181f ;  /* 0x0000181f00c87802 */ /* 0x000fc40000000f00 */
[----:B------:R-:W-:Y:S02]  /*1d2f0*/  MOV R3, 0x1d310 ;  /* 0x0001d31000037802 */ /* 0x000fe40000000f00 */
[----:B-1----:R-:W-:Y:S05]  /*1d300*/  CALL.REL.NOINC `($__internal_24_$__cuda_sm70_shflsync_idx_p) ;  /* 0x00001bf000007944 */ /* 0x002fea0003c00000 */
[----:B-1---5:R-:W-:Y:S05]  /*1d310*/  BRA `(.L_x_1491) ;  /* 0xfffe9ec000007947 */ /* 0x022fea000383ffff */
.L_x_1395:
[----:B------:R-:W-:Y:S01]  /*1d320*/  IMAD.MOV.U32 R2, RZ, RZ, RZ ;  /* 0x000000ffff027224 */ /* 0x000fe200078e00ff */
[----:B------:R-:W-:Y:S02]  /*1d330*/  MOV R200, 0x181f ;  /* 0x0000181f00c87802 */ /* 0x000fe40000000f00 */
[----:B------:R-:W-:Y:S02]  /*1d340*/  MOV R3, 0x1d360 ;  /* 0x0001d36000037802 */ /* 0x000fe40000000f00 */
[----:B------:R-:W-:Y:S05]  /*1d350*/  CALL.REL.NOINC `($__internal_24_$__cuda_sm70_shflsync_idx_p) ;  /* 0x00001ba000007944 */ /* 0x000fea0003c00000 */
[----:B-----5:R-:W-:Y:S01]  /*1d360*/  MOV R4, R0 ;  /* 0x0000000000047202 */ /* 0x020fe20000000f00 */
[----:B-1----:R-:W-:Y:S05]  /*1d370*/  BRA `(.L_x_1492) ;  /* 0xffff409000007947 */ /* 0x002fea000383ffff */
.L_x_1396:
[----:B-1----:R-:W-:Y:S01]  /*1d380*/  IMAD.MOV.U32 R0, RZ, RZ, R5 ;  /* 0x000000ffff007224 */ /* 0x002fe200078e0005 */
[----:B------:R-:W-:Y:S01]  /*1d390*/  MOV R2, RZ ;  /* 0x000000ff00027202 */ /* 0x000fe20000000f00 */
[----:B------:R-:W-:Y:S01]  /*1d3a0*/  IMAD.MOV.U32 R200, RZ, RZ, 0x181f ;  /* 0x0000181fffc87424 */ /* 0x000fe200078e00ff */
[----:B------:R-:W-:Y:S02]  /*1d3b0*/  MOV R3, 0x1d3d0 ;  /* 0x0001d3d000037802 */ /* 0x000fe40000000f00 */
[----:B--2---:R-:W-:Y:S05]  /*1d3c0*/  CALL.REL.NOINC `($__internal_24_$__cuda_sm70_shflsync_idx_p) ;  /* 0x00001b3000007944 */ /* 0x004fea0003c00000 */
[----:B-1---5:R-:W-:Y:S05]  /*1d3d0*/  BRA `(.L_x_1493) ;  /* 0xffff405000007947 */ /* 0x022fea000383ffff */
.L_x_1397:
[----:B------:R-:W-:Y:S01]  /*1d3e0*/  IMAD.MOV.U32 R0, RZ, RZ, R4 ;  /* 0x000000ffff007224 */ /* 0x000fe200078e0004 */
[----:B------:R-:W-:Y:S01]  /*1d3f0*/  MOV R2, RZ ;  /* 0x000000ff00027202 */ /* 0x000fe20000000f00 */
[----:B------:R-:W-:Y:S01]  /*1d400*/  IMAD.MOV.U32 R200, RZ, RZ, 0x1c1f ;  /* 0x00001c1fffc87424 */ /* 0x000fe200078e00ff */
[----:B------:R-:W-:-:S02]  /*1d410*/  MOV R3, 0x1d430 ;  /* 0x0001d43000037802 */ /* 0x000fc40000000f00 */
[----:B------:R-:W-:Y:S05]  /*1d420*/  CALL.REL.NOINC `($__internal_24_$__cuda_sm70_shflsync_idx_p) ;  /* 0x00001ad000007944 */ /* 0x000fea0003c00000 */
[----:B-1---5:R-:W-:Y:S05]  /*1d430*/  BRA `(.L_x_1494) ;  /* 0xffff421000007947 */ /* 0x022fea000383ffff */
.L_x_1398:
[----:B------:R-:W-:Y:S01]  /*1d440*/  IMAD.MOV.U32 R0, RZ, RZ, R4 ;  /* 0x000000ffff007224 */ /* 0x000fe200078e0004 */
[----:B------:R-:W-:Y:S01]  /*1d450*/  MOV R2, 0x1 ;  /* 0x0000000100027802 */ /* 0x000fe20000000f00 */
[----:B------:R-:W-:Y:S01]  /*1d460*/  IMAD.MOV.U32 R200, RZ, RZ, 0x1c1f ;  /* 0x00001c1fffc87424 */ /* 0x000fe200078e00ff */
[----:B------:R-:W-:-:S02]  /*1d470*/  MOV R3, 0x1d490 ;  /* 0x0001d49000037802 */ /* 0x000fc40000000f00 */
[----:B-1----:R-:W-:Y:S05]  /*1d480*/  CALL.REL.NOINC `($__internal_24_$__cuda_sm70_shflsync_idx_p) ;  /* 0x00001a7000007944 */ /* 0x002fea0003c00000 */
[----:B------:R-:W-:Y:S01]  /*1d490*/  IMAD.IADD R0, R5, 0x1, R0 ;  /* 0x0000000105007824 */ /* 0x000fe200078e0200 */
[----:B------:R-:W-:-:S04]  /*1d4a0*/  FMNMX.FTZ R2, R10, R11, !PT ;  /* 0x0000000b0a027209 */ /* 0x000fc80007810000 */
[----:B------:R-:W-:Y:S02]  /*1d4b0*/  IMNMX R0, R6, R0, PT ;  /* 0x0000000006007217 */ /* 0x000fe40003800200 */
[----:B------:R-:W-:Y:S02]  /*1d4c0*/  FMNMX.FTZ R2, R12, R2, !PT ;  /* 0x000000020c027209 */ /* 0x000fe40007810000 */
[C---:B------:R-:W-:Y:S02]  /*1d4d0*/  ISETP.GT.AND P1, PT, R0.reuse, RZ, PT ;  /* 0x000000ff0000720c */ /* 0x040fe40003f24270 */
[C---:B------:R-:W-:Y:S02]  /*1d4e0*/  ISETP.GT.AND P0, PT, R0.reuse, 0x1, PT ;  /* 0x000000010000780c */ /* 0x040fe40003f04270 */
[----:B------:R-:W-:Y:S02]  /*1d4f0*/  ISETP.GT.AND P2, PT, R0, 0x8, PT ;  /* 0x000000080000780c */ /* 0x000fe40003f44270 */
[----:B------:R-:W-:-:S02]  /*1d500*/  FSEL R6, R30, -INF , P1 ;  /* 0xff8000001e067808 */ /* 0x000fc40000800000 */
[----:B------:R-:W-:Y:S02]  /*1d510*/  FSEL R7, R28, -INF , P0 ;  /* 0xff8000001c077808 */ /* 0x000fe40000000000 */
[----:B------:R-:W-:Y:S02]  /*1d520*/  ISETP.GT.AND P0, PT, R0, 0x9, PT ;  /* 0x000000090000780c */ /* 0x000fe40003f04270 */
[----:B------:R-:W-:Y:S02]  /*1d530*/  FSEL R9, R22, -INF , P2 ;  /* 0xff80000016097808 */ /* 0x000fe40001000000 */
[----:B------:R-:W-:Y:S02]  /*1d540*/  FMNMX.FTZ R3, R6, R7, !PT ;  /* 0x0000000706037209 */ /* 0x000fe40007810000 */
[----:B------:R-:W-:Y:S02]  /*1d550*/  FMNMX.FTZ R5, R13, R2, !PT ;  /* 0x000000020d057209 */ /* 0x000fe40007810000 */
[----:B------:R-:W-:-:S02]  /*1d560*/  ISETP.GT.AND P1, PT, R0, 0x10, PT ;  /* 0x000000100000780c */ /* 0x000fc40003f24270 */
[----:B------:R-:W-:Y:S02]  /*1d570*/  FSEL R8, R27, -INF , P0 ;  /* 0xff8000001b087808 */ /* 0x000fe40000000000 */
[----:B------:R-:W-:Y:S02]  /*1d580*/  FMNMX.FTZ R2, R9, R3, !PT ;  /* 0x0000000309027209 */ /* 0x000fe40007810000 */
[----:B------:R-:W-:Y:S02]  /*1d590*/  FMNMX.FTZ R134, R14, R5, !PT ;  /* 0x000000050e867209 */ /* 0x000fe40007810000 */
[----:B------:R-:W-:Y:S02]  /*1d5a0*/  ISETP.GT.AND P0, PT, R0, 0x11, PT ;  /* 0x000000110000780c */ /* 0x000fe40003f04270 */
[----:B------:R-:W-:Y:S02]  /*1d5b0*/  FSEL R21, R21, -INF , P1 ;  /* 0xff80000015157808 */ /* 0x000fe40000800000 */
[----:B------:R-:W-:-:S02]  /*1d5c0*/  FMNMX.FTZ R2, R8, R2, !PT ;  /* 0x0000000208027209 */ /* 0x000fc40007810000 */
[----:B------:R-:W-:Y:S02]  /*1d5d0*/  FMNMX.FTZ R134, R23, R134, !PT ;  /* 0x0000008617867209 */ /* 0x000fe40007810000 */
[----:B------:R-:W-:Y:S02]  /*1d5e0*/  ISETP.GT.AND P1, PT, R0, 0x18, PT ;  /* 0x000000180000780c */ /* 0x000fe40003f24270 */
[----:B------:R-:W-:Y:S02]  /*1d5f0*/  FSEL R20, R20, -INF , P0 ;  /* 0xff80000014147808 */ /* 0x000fe40000000000 */
[----:B------:R-:W-:Y:S02]  /*1d600*/  FMNMX.FTZ R5, R21, R2, !PT ;  /* 0x0000000215057209 */ /* 0x000fe40007810000 */
[----:B------:R-:W-:Y:S02]  /*1d610*/  FMNMX.FTZ R134, R24, R134, !PT ;  /* 0x0000008618867209 */ /* 0x000fe40007810000 */
[----:B------:R-:W-:Y:S01]  /*1d620*/  ISETP.GT.AND P0, PT, R0, 0x19, PT ;  /* 0x000000190000780c */ /* 0x000fe20003f04270 */
[----:B------:R-:W-:Y:S01]  /*1d630*/  IMAD.MOV.U32 R0, RZ, RZ, 0x2 ;  /* 0x00000002ff007424 */ /* 0x000fe200078e00ff */
[----:B------:R-:W-:-:S02]  /*1d640*/  FSEL R22, R19, -INF , P1 ;  /* 0xff80000013167808 */ /* 0x000fc40000800000 */
[----:B------:R-:W-:Y:S02]  /*1d650*/  FMNMX.FTZ R5, R20, R5, !PT ;  /* 0x0000000514057209 */ /* 0x000fe40007810000 */
[----:B------:R-:W-:Y:S02]  /*1d660*/  FMNMX.FTZ R134, R26, R134, !PT ;  /* 0x000000861a867209 */ /* 0x000fe40007810000 */
[----:B------:R-:W-:Y:S02]  /*1d670*/  FSEL R25, R25, -INF , P0 ;  /* 0xff80000019197808 */ /* 0x000fe40000000000 */
[----:B------:R-:W-:Y:S01]  /*1d680*/  FMNMX.FTZ R5, R22, R5, !PT ;  /* 0x0000000516057209 */ /* 0x000fe20007810000 */
[----:B-----5:R-:W-:Y:S01]  /*1d690*/  IMAD.MOV.U32 R4, RZ, RZ, R134 ;  /* 0x000000ffff047224 */ /* 0x020fe200078e0086 */
[----:B------:R-:W-:Y:S02]  /*1d6a0*/  MOV R2, 0x1d6d0 ;  /* 0x0001d6d000027802 */ /* 0x000fe40000000f00 */
[----:B------:R-:W-:-:S02]  /*1d6b0*/  FMNMX.FTZ R5, R25, R5, !PT ;  /* 0x0000000519057209 */ /* 0x000fc40007810000 */
[----:B-1----:R-:W-:Y:S05]  /*1d6c0*/  CALL.REL.NOINC `($__internal_23_$__cuda_sm70_shflsync_bfly_p) ;  /* 0x000017d000007944 */ /* 0x002fea0003c00000 */
[----:B------:R-:W-:Y:S01]  /*1d6d0*/  FMNMX.FTZ R134, R134, R0, !PT ;  /* 0x0000000086867209 */ /* 0x000fe20007810000 */
[----:B------:R-:W-:Y:S01]  /*1d6e0*/  IMAD.MOV.U32 R0, RZ, RZ, 0x1 ;  /* 0x00000001ff007424 */ /* 0x000fe200078e00ff */
[----:B------:R-:W-:-:S03]  /*1d6f0*/  MOV R2, 0x1d720 ;  /* 0x0001d72000027802 */ /* 0x000fc60000000f00 */
[----:B------:R-:W-:Y:S02]  /*1d700*/  IMAD.MOV.U32 R4, RZ, RZ, R134 ;  /* 0x000000ffff047224 */ /* 0x000fe400078e0086 */
[----:B------:R-:W-:Y:S05]  /*1d710*/  CALL.REL.NOINC `($__internal_23_$__cuda_sm70_shflsync_bfly_p) ;  /* 0x0000178000007944 */ /* 0x000fea0003c00000 */
[----:B------:R-:W-:Y:S01]  /*1d720*/  FMNMX.FTZ R134, R134, R0, !PT ;  /* 0x0000000086867209 */ /* 0x000fe20007810000 */
[----:B------:R-:W-:Y:S01]  /*1d730*/  IMAD.MOV.U32 R4, RZ, RZ, R5 ;  /* 0x000000ffff047224 */ /* 0x000fe200078e0005 */
[----:B------:R-:W-:Y:S01]  /*1d740*/  MOV R2, 0x1d770 ;  /* 0x0001d77000027802 */ /* 0x000fe20000000f00 */
[----:B------:R-:W-:Y:S02]  /*1d750*/  IMAD.MOV.U32 R0, RZ, RZ, 0x2 ;  /* 0x00000002ff007424 */ /* 0x000fe400078e00ff */
[----:B------:R-:W-:Y:S05]  /*1d760*/  CALL.REL.NOINC `($__internal_23_$__cuda_sm70_shflsync_bfly_p) ;  /* 0x0000173000007944 */ /* 0x000fea0003c00000 */
[----:B------:R-:W-:Y:S01]  /*1d770*/  FMNMX.FTZ R5, R5, R0, !PT ;  /* 0x0000000005057209 */ /* 0x000fe20007810000 */
[----:B------:R-:W-:Y:S01]  /*1d780*/  IMAD.MOV.U32 R0, RZ, RZ, 0x1 ;  /* 0x00000001ff007424 */ /* 0x000fe200078e00ff */
[----:B------:R-:W-:-:S03]  /*1d790*/  MOV R2, 0x1d7c0 ;  /* 0x0001d7c000027802 */ /* 0x000fc60000000f00 */
[----:B------:R-:W-:Y:S02]  /*1d7a0*/  IMAD.MOV.U32 R4, RZ, RZ, R5 ;  /* 0x000000ffff047224 */ /* 0x000fe400078e0005 */
[----:B------:R-:W-:Y:S05]  /*1d7b0*/  CALL.REL.NOINC `($__internal_23_$__cuda_sm70_shflsync_bfly_p) ;  /* 0x000016e000007944 */ /* 0x000fea0003c00000 */
[----:B------:R-:W-:Y:S01]  /*1d7c0*/  MOV R4, R0 ;  /* 0x0000000000047202 */ /* 0x000fe20000000f00 */
[----:B------:R-:W-:Y:S05]  /*1d7d0*/  BRA `(.L_x_1495) ;  /* 0xffff422000007947 */ /* 0x000fea000383ffff */
.L_x_1402:
[----:B------:R-:W-:Y:S01]  /*1d7e0*/  MOV R200, 0x181f ;  /* 0x0000181f00c87802 */ /* 0x000fe20000000f00 */
[----:B------:R-:W-:Y:S01]  /*1d7f0*/  IMAD.MOV.U32 R2, RZ, RZ, RZ ;  /* 0x000000ffff027224 */ /* 0x000fe200078e00ff */
[----:B------:R-:W-:Y:S02]  /*1d800*/  MOV R3, 0x1d820 ;  /* 0x0001d82000037802 */ /* 0x000fe40000000f00 */
[----:B-1234-:R-:W-:Y:S05]  /*1d810*/  CALL.REL.NOINC `($__internal_24_$__cuda_sm70_shflsync_idx_p) ;  /* 0x000016e000007944 */ /* 0x01efea0003c00000 */
[----:B-----5:R-:W-:Y:S01]  /*1d820*/  MOV R4, R0 ;  /* 0x0000000000047202 */ /* 0x020fe20000000f00 */
[----:B-1----:R-:W-:-:S05]  /*1d830*/  BRA `(.L_x_1496) ;  /* 0xffff4e7000007947 */ /* 0x002fca000383ffff */
.L_x_1403:
[----:B------:R-:W-:Y:S01]  /*1d840*/  MOV R2, RZ ;  /* 0x000000ff00027202 */ /* 0x000fe20000000f00 */
[----:B----4-:R-:W-:Y:S01]  /*1d850*/  IMAD.MOV.U32 R0, RZ, RZ, R5 ;  /* 0x000000ffff007224 */ /* 0x010fe200078e0005 */
[----:B------:R-:W-:Y:S01]  /*1d860*/  MOV R3, 0x1d890 ;  /* 0x0001d89000037802 */ /* 0x000fe20000000f00 */
[----:B------:R-:W-:Y:S02]  /*1d870*/  IMAD.MOV.U32 R200, RZ, RZ, 0x181f ;  /* 0x0000181fffc87424 */ /* 0x000fe400078e00ff */
[----:B-123--:R-:W-:Y:S05]  /*1d880*/  CALL.REL.NOINC `($__internal_24_$__cuda_sm70_shflsync_idx_p) ;  /* 0x0000167000007944 */ /* 0x00efea0003c00000 */
[----:B-1---5:R-:W-:-:S05]  /*1d890*/  BRA `(.L_x_1497) ;  /* 0xffff4e3000007947 */ /* 0x022fca000383ffff */
.L_x_1406:
[----:B------:R-:W-:Y:S01]  /*1d8a0*/  MOV R200, 0x181f ;  /* 0x0000181f00c87802 */ /* 0x000fe20000000f00 */
[----:B------:R-:W-:Y:S01]  /*1d8b0*/  IMAD.MOV.U32 R2, RZ, RZ, RZ ;  /* 0x000000ffff027224 */ /* 0x000fe200078e00ff */
[----:B------:R-:W-:Y:S02]  /*1d8c0*/  MOV R3, 0x1d8e0 ;  /* 0x0001d8e000037802 */ /* 0x000fe40000000f00 */
[----:B------:R-:W-:Y:S05]  /*1d8d0*/  CALL.REL.NOINC `($__internal_24_$__cuda_sm70_shflsync_idx_p) ;  /* 0x0000162000007944 */ /* 0x000fea0003c00000 */
[----:B-----5:R-:W-:Y:S01]  /*1d8e0*/  MOV R4, R0 ;  /* 0x0000000000047202 */ /* 0x020fe20000000f00 */
[----:B-1----:R-:W-:-:S05]  /*1d8f0*/  BRA `(.L_x_1498) ;  /* 0xffff5a1000007947 */ /* 0x002fca000383ffff */
.L_x_1407:
[----:B------:R-:W-:Y:S01]  /*1d900*/  MOV R2, RZ ;  /* 0x000000ff00027202 */ /* 0x000fe20000000f00 */
[----:B-1----:R-:W-:Y:S01]  /*1d910*/  IMAD.MOV.U32 R0, RZ, RZ, R5 ;  /* 0x000000ffff007224 */ /* 0x002fe200078e0005 */
[----:B------:R-:W-:Y:S01]  /*1d920*/  MOV R3, 0x1d950 ;  /* 0x0001d95000037802 */ /* 0x000fe20000000f00 */
[----:B------:R-:W-:Y:S02]  /*1d930*/  IMAD.MOV.U32 R200, RZ, RZ, 0x181f ;  /* 0x0000181fffc87424 */ /* 0x000fe400078e00ff */
[----:B--2---:R-:W-:Y:S05]  /*1d940*/  CALL.REL.NOINC `($__internal_24_$__cuda_sm70_shflsync_idx_p) ;  /* 0x000015b000007944 */ /* 0x004fea0003c00000 */
[----:B-1---5:R-:W-:-:S05]  /*1d950*/  BRA `(.L_x_1499) ;  /* 0xffff59d000007947 */ /* 0x022fca000383ffff */
.L_x_1408:
[----:B------:R-:W-:Y:S01]  /*1d960*/  MOV R2, RZ ;  /* 0x000000ff00027202 */ /* 0x000fe20000000f00 */
[----:B------:R-:W-:Y:S01]  /*1d970*/  IMAD.MOV.U32 R0, RZ, RZ, R4 ;  /* 0x000000ffff007224 */ /* 0x000fe200078e0004 */
[----:B------:R-:W-:Y:S01]  /*1d980*/  MOV R3, 0x1d9b0 ;  /* 0x0001d9b000037802 */ /* 0x000fe20000000f00 */
[----:B------:R-:W-:Y:S02]  /*1d990*/  IMAD.MOV.U32 R200, RZ, RZ, 0x1c1f ;  /* 0x00001c1fffc87424 */ /* 0x000fe400078e00ff */
[----:B------:R-:W-:Y:S05]  /*1d9a0*/  CALL.REL.NOINC `($__internal_24_$__cuda_sm70_shflsync_idx_p) ;  /* 0x0000155000007944 */ /* 0x000fea0003c00000 */
[----:B-1---5:R-:W-:-:S05]  /*1d9b0*/  BRA `(.L_x_1500) ;  /* 0xffff5b9000007947 */ /* 0x022fca000383ffff */
.L_x_1409:
[----:B------:R-:W-:Y:S01]  /*1d9c0*/  MOV R2, 0x1 ;  /* 0x0000000100027802 */ /* 0x000fe20000000f00 */
[----:B------:R-:W-:Y:S01]  /*1d9d0*/  IMAD.MOV.U32 R0, RZ, RZ, R4 ;  /* 0x000000ffff007224 */ /* 0x000fe200078e0004 */
[----:B------:R-:W-:Y:S01]  /*1d9e0*/  MOV R3, 0x1da10 ;  /* 0x0001da1000037802 */ /* 0x000fe20000000f00 */
[----:B------:R-:W-:Y:S02]  /*1d9f0*/  IMAD.MOV.U32 R200, RZ, RZ, 0x1c1f ;  /* 0x00001c1fffc87424 */ /* 0x000fe400078e00ff */
[----:B-1----:R-:W-:Y:S05]  /*1da00*/  CALL.REL.NOINC `($__internal_24_$__cuda_sm70_shflsync_idx_p) ;  /* 0x000014f000007944 */ /* 0x002fea0003c00000 */
[----:B------:R-:W-:Y:S05]  /*1da10*/  IMAD.IADD R0, R5, 0x1, R0 ;  /* 0x0000000105007824 */ /* 0x000fea00078e0200 */
[C---:B------:R-:W-:Y:S02]  /*1da20*/  ISETP.GT.AND P1, PT, R0.reuse, RZ, PT ;  /* 0x000000ff0000720c */ /* 0x040fe40003f24270 */
[----:B------:R-:W-:Y:S02]  /*1da30*/  ISETP.GT.AND P0, PT, R0, 0x1, PT ;  /* 0x000000010000780c */ /* 0x000fe40003f04270 */
[----:B------:R-:W-:Y:S02]  /*1da40*/  FSEL R5, R174, -INF , P1 ;  /* 0xff800000ae057808 */ /* 0x000fe40000800000 */
[C---:B------:R-:W-:Y:S02]  /*1da50*/  ISETP.GT.AND P3, PT, R0.reuse, 0x8, PT ;  /* 0x000000080000780c */ /* 0x040fe40003f64270 */
[C---:B------:R-:W-:Y:S02]  /*1da60*/  ISETP.GT.AND P5, PT, R0.reuse, 0x9, PT ;  /* 0x000000090000780c */ /* 0x040fe40003fa4270 */
[C---:B------:R-:W-:Y:S02]  /*1da70*/  ISETP.GT.AND P4, PT, R0.reuse, 0x10, PT ;  /* 0x000000100000780c */ /* 0x040fe40003f84270 */
[----:B------:R-:W-:Y:S02]  /*1da80*/  FSEL R161, R173, -INF , P0 ;  /* 0xff800000ada17808 */ /* 0x000fe40000000000 */
[C---:B------:R-:W-:Y:S02]  /*1da90*/  ISETP.GT.AND P2, PT, R0.reuse, 0x11, PT ;  /* 0x000000110000780c */ /* 0x040fe40003f44270 */
[C---:B------:R-:W-:Y:S02]  /*1daa0*/  ISETP.GT.AND P1, PT, R0.reuse, 0x18, PT ;  /* 0x000000180000780c */ /* 0x040fe40003f24270 */
[----:B------:R-:W-:Y:S02]  /*1dab0*/  ISETP.GT.AND P0, PT, R0, 0x19, PT ;  /* 0x000000190000780c */ /* 0x000fe40003f04270 */
        /* <DEDUP_REMOVED lines=11> */
[----:B-----5:R-:W-:Y:S01]  /*1db70*/  FMNMX.FTZ R4, R14, R0, !PT ;  /* 0x000000000e047209 */ /* 0x020fe20007810000 */
[----:B------:R-:W-:Y:S01]  /*1db80*/  IMAD.MOV.U32 R0, RZ, RZ, 0x2 ;  /* 0x00000002ff007424 */ /* 0x000fe200078e00ff */
[----:B------:R-:W-:Y:S02]  /*1db90*/  FSEL R9, R167, -INF , P2 ;  /* 0xff800000a7097808 */ /* 0x000fe40001000000 */
        /* <DEDUP_REMOVED lines=10> */
[----:B-1----:R-:W-:Y:S05]  /*1dc40*/  CALL.REL.NOINC `($__internal_23_$__cuda_sm70_shflsync_bfly_p) ;  /* 0x0000125000007944 */ /* 0x002fea0003c00000 */
[----:B------:R-:W-:Y:S01]  /*1dc50*/  FMNMX.FTZ R4, R4, R0, !PT ;  /* 0x0000000004047209 */ /* 0x000fe20007810000 */
[----:B------:R-:W-:Y:S01]  /*1dc60*/  IMAD.MOV.U32 R0, RZ, RZ, 0x1 ;  /* 0x00000001ff007424 */ /* 0x000fe200078e00ff */
[----:B------:R-:W-:Y:S02]  /*1dc70*/  MOV R2, 0x1dc90 ;  /* 0x0001dc9000027802 */ /* 0x000fe40000000f00 */
        /* <DEDUP_REMOVED lines=8> */
[----:B------:R-:W-:Y:S02]  /*1dd00*/  MOV R2, 0x1dd20 ;  /* 0x0001dd2000027802 */ /* 0x000fe40000000f00 */
[----:B------:R-:W-:Y:S05]  /*1dd10*/  CALL.REL.NOINC `($__internal_23_$__cuda_sm70_shflsync_bfly_p) ;  /* 0x0000118000007944 */ /* 0x000fea0003c00000 */
[----:B------:R-:W-:-:S05]  /*1dd20*/  BRA `(.L_x_1501) ;  /* 0xffff5bd000007947 */ /* 0x000fca000383ffff */
.L_x_1412:
[----:B------:R-:W-:Y:S01]  /*1dd30*/  MOV R200, 0x181f ;  /* 0x0000181f00c87802 */ /* 0x000fe20000000f00 */
[----:B------:R-:W-:Y:S01]  /*1dd40*/  IMAD.MOV.U32 R2, RZ, RZ, RZ ;  /* 0x000000ffff027224 */ /* 0x000fe200078e00ff */
[----:B------:R-:W-:Y:S02]  /*1dd50*/  MOV R3, 0x1dd70 ;  /* 0x0001dd7000037802 */ /* 0x000fe40000000f00 */
[----:B-1234-:R-:W-:Y:S05]  /*1dd60*/  CALL.REL.NOINC `($__internal_24_$__cuda_sm70_shflsync_idx_p) ;  /* 0x0000119000007944 */ /* 0x01efea0003c00000 */
[----:B-1---5:R-:W-:-:S05]  /*1dd70*/  BRA `(.L_x_1502) ;  /* 0xffff702000007947 */ /* 0x022fca000383ffff */
.L_x_1415:
[----:B------:R-:W-:Y:S01]  /*1dd80*/  MOV R200, 0x181f ;  /* 0x0000181f00c87802 */ /* 0x000fe20000000f00 */
[----:B------:R-:W-:Y:S01]  /*1dd90*/  IMAD.MOV.U32 R2, RZ, RZ, RZ ;  /* 0x000000ffff027224 */ /* 0x000fe200078e00ff */
[----:B------:R-:W-:Y:S02]  /*1dda0*/  MOV R3, 0x1ddc0 ;  /* 0x0001ddc000037802 */ /* 0x000fe40000000f00 */
[----:B------:R-:W-:Y:S05]  /*1ddb0*/  CALL.REL.NOINC `($__internal_24_$__cuda_sm70_shflsync_idx_p) ;  /* 0x0000114000007944 */ /* 0x000fea0003c00000 */
[----:B-----5:R-:W-:Y:S01]  /*1ddc0*/  MOV R4, R0 ;  /* 0x0000000000047202 */ /* 0x020fe20000000f00 */
[----:B-1----:R-:W-:-:S05]  /*1ddd0*/  BRA `(.L_x_1503) ;  /* 0xffff7bd000007947 */ /* 0x002fca000383ffff */
.L_x_1416:
[----:B------:R-:W-:Y:S01]  /*1dde0*/  MOV R2, RZ ;  /* 0x000000ff00027202 */ /* 0x000fe20000000f00 */
[----:B-1----:R-:W-:Y:S01]  /*1ddf0*/  IMAD.MOV.U32 R0, RZ, RZ, R5 ;  /* 0x000000ffff007224 */ /* 0x002fe200078e0005 */
[----:B------:R-:W-:Y:S01]  /*1de00*/  MOV R3, 0x1de30 ;  /* 0x0001de3000037802 */ /* 0x000fe20000000f00 */
[----:B------:R-:W-:Y:S02]  /*1de10*/  IMAD.MOV.U32 R200, RZ, RZ, 0x181f ;  /* 0x0000181fffc87424 */ /* 0x000fe400078e00ff */
[----:B--2---:R-:W-:Y:S05]  /*1de20*/  CALL.REL.NOINC `($__internal_24_$__cuda_sm70_shflsync_idx_p) ;  /* 0x000010d000007944 */ /* 0x004fea0003c00000 */
[----:B-1---5:R-:W-:-:S05]  /*1de30*/  BRA `(.L_x_1504) ;  /* 0xffff7b9000007947 */ /* 0x022fca000383ffff */
.L_x_1417:
[----:B------:R-:W-:Y:S02]  /*1de40*/  MOV R0, 0x2 ;  /* 0x0000000200007802 */ /* 0x000fe40000000f00 */
[----:B------:R-:W-:Y:S02]  /*1de50*/  MOV R2, 0x1de70 ;  /* 0x0001de7000027802 */ /* 0x000fe40000000f00 */
[----:B------:R-:W-:Y:S05]  /*1de60*/  CALL.REL.NOINC `($__internal_23_$__cuda_sm70_shflsync_bfly_p) ;  /* 0x0000103000007944 */ /* 0x000fea0003c00000 */
        /* <DEDUP_REMOVED lines=14> */
.L_x_1419:
[----:B------:R-:W-:Y:S01]  /*1df50*/  IMAD.MOV.U32 R4, RZ, RZ, R203 ;  /* 0x000000ffff047224 */ /* 0x000fe200078e00cb */
[----:B------:R-:W-:-:S02]  /*1df60*/  MOV R0, 0x2 ;  /* 0x0000000200007802 */ /* 0x000fc40000000f00 */
[----:B------:R-:W-:Y:S02]  /*1df70*/  MOV R2, 0x1df90 ;  /* 0x0001df9000027802 */ /* 0x000fe40000000f00 */
[----:B------:R-:W-:Y:S05]  /*1df80*/  CALL.REL.NOINC `($__internal_23_$__cuda_sm70_shflsync_bfly_p) ;  /* 0x00000f1000007944 */ /* 0x000fea0003c00000 */
[----:B------:R-:W-:Y:S05]  /*1df90*/  BRA `(.L_x_1506) ;  /* 0xffff8f8000007947 */ /* 0x000fea000383ffff */
.L_x_1420:
[----:B------:R-:W-:Y:S01]  /*1dfa0*/  IMAD.MOV.U32 R4, RZ, RZ, R6 ;  /* 0x000000ffff047224 */ /* 0x000fe200078e0006 */
[----:B------:R-:W-:Y:S02]  /*1dfb0*/  MOV R0, 0x1 ;  /* 0x0000000100007802 */ /* 0x000fe40000000f00 */
[----:B------:R-:W-:Y:S02]  /*1dfc0*/  MOV R2, 0x1dfe0 ;  /* 0x0001dfe000027802 */ /* 0x000fe40000000f00 */
[----:B-1----:R-:W-:Y:S05]  /*1dfd0*/  CALL.REL.NOINC `($__internal_23_$__cuda_sm70_shflsync_bfly_p) ;  /* 0x00000ec000007944 */ /* 0x002fea0003c00000 */
[----:B------:R-:W-:Y:S01]  /*1dfe0*/  FADD.FTZ R6, R6, R0 ;  /* 0x0000000006067221 */ /* 0x000fe20000010000 */
[----:B------:R-:W-:Y:S02]  /*1dff0*/  MOV R4, R202 ;  /* 0x000000ca00047202 */ /* 0x000fe40000000f00 */
[----:B------:R-:W-:Y:S02]  /*1e000*/  MOV R0, 0x2 ;  /* 0x0000000200007802 */ /* 0x000fe40000000f00 */
[----:B------:R-:W-:Y:S02]  /*1e010*/  MOV R2, 0x1e030 ;  /* 0x0001e03000027802 */ /* 0x000fe40000000f00 */
[----:B------:R-:W-:Y:S05]  /*1e020*/  CALL.REL.NOINC `($__internal_23_$__cuda_sm70_shflsync_bfly_p) ;  /* 0x00000e7000007944 */ /* 0x000fea0003c00000 */
[----:B------:R-:W-:Y:S01]  /*1e030*/  FADD.FTZ R4, R202, R0 ;  /* 0x00000000ca047221 */ /* 0x000fe20000010000 */
[----:B------:R-:W-:Y:S02]  /*1e040*/  MOV R0, 0x1 ;  /* 0x0000000100007802 */ /* 0x000fe40000000f00 */
[----:B------:R-:W-:-:S02]  /*1e050*/  MOV R2, 0x1e070 ;  /* 0x0001e07000027802 */ /* 0x000fc40000000f00 */
[----:B------:R-:W-:Y:S05]  /*1e060*/  CALL.REL.NOINC `($__internal_23_$__cuda_sm70_shflsync_bfly_p) ;  /* 0x00000e3000007944 */ /* 0x000fea0003c00000 */
[----:B------:R-:W-:Y:S01]  /*1e070*/  MOV R3, R0 ;  /* 0x0000000000037202 */ /* 0x000fe20000000f00 */
[----:B------:R-:W-:Y:S05]  /*1e080*/  BRA `(.L_x_1507) ;  /* 0xffff8f0000007947 */ /* 0x000fea000383ffff */
.L_x_1427:
[----:B--234-:R-:W-:Y:S01]  /*1e090*/  IMAD.MOV.U32 R0, RZ, RZ, R13 ;  /* 0x000000ffff007224 */ /* 0x01cfe200078e000d */
[----:B------:R-:W-:Y:S01]  /*1e0a0*/  MOV R2, RZ ;  /* 0x000000ff00027202 */ /* 0x000fe20000000f00 */
[----:B------:R-:W-:Y:S01]  /*1e0b0*/  IMAD.MOV.U32 R200, RZ, RZ, 0x181f ;  /* 0x0000181fffc87424 */ /* 0x000fe200078e00ff */
[----:B------:R-:W-:-:S02]  /*1e0c0*/  MOV R3, 0x1e0e0 ;  /* 0x0001e0e000037802 */ /* 0x000fc40000000f00 */
[----:B-1----:R-:W-:Y:S05]  /*1e0d0*/  CALL.REL.NOINC `($__internal_24_$__cuda_sm70_shflsync_idx_p) ;  /* 0x00000e2000007944 */ /* 0x002fea0003c00000 */
[----:B-----5:R-:W-:Y:S01]  /*1e0e0*/  MOV R4, R0 ;  /* 0x0000000000047202 */ /* 0x020fe20000000f00 */
[----:B-1----:R-:W-:Y:S05]  /*1e0f0*/  BRA `(.L_x_1508) ;  /* 0xffffaa1000007947 */ /* 0x002fea000383ffff */
.L_x_1428:
[----:B------:R-:W-:Y:S01]  /*1e100*/  IMAD.MOV.U32 R0, RZ, RZ, R14 ;  /* 0x000000ffff007224 */ /* 0x000fe200078e000e */
[----:B------:R-:W-:Y:S01]  /*1e110*/  MOV R2, RZ ;  /* 0x000000ff00027202 */ /* 0x000fe20000000f00 */
[----:B------:R-:W-:Y:S01]  /*1e120*/  IMAD.MOV.U32 R200, RZ, RZ, 0x181f ;  /* 0x0000181fffc87424 */ /* 0x000fe200078e00ff */
[----:B------:R-:W-:-:S02]  /*1e130*/  MOV R3, 0x1e150 ;  /* 0x0001e15000037802 */ /* 0x000fc40000000f00 */
[----:B-123--:R-:W-:Y:S05]  /*1e140*/  CALL.REL.NOINC `($__internal_24_$__cuda_sm70_shflsync_idx_p) ;  /* 0x00000db000007944 */ /* 0x00efea0003c00000 */
[----:B-1---5:R-:W-:Y:S05]  /*1e150*/  BRA `(.L_x_1509) ;  /* 0xffffa9d000007947 */ /* 0x022fea000383ffff */
.L_x_1431:
[----:B--2---:R-:W-:Y:S01]  /*1e160*/  IMAD.MOV.U32 R0, RZ, RZ, R13 ;  /* 0x000000ffff007224 */ /* 0x004fe200078e000d */
[----:B------:R-:W-:Y:S01]  /*1e170*/  MOV R2, 0x1 ;  /* 0x0000000100027802 */ /* 0x000fe20000000f00 */
[----:B------:R-:W-:Y:S01]  /*1e180*/  IMAD.MOV.U32 R200, RZ, RZ, 0x181f ;  /* 0x0000181fffc87424 */ /* 0x000fe200078e00ff */
[----:B------:R-:W-:-:S02]  /*1e190*/  MOV R3, 0x1e1b0 ;  /* 0x0001e1b000037802 */ /* 0x000fc40000000f00 */
[----:B-1-34-:R-:W-:Y:S05]  /*1e1a0*/  CALL.REL.NOINC `($__internal_24_$__cuda_sm70_shflsync_idx_p) ;  /* 0x00000d5000007944 */ /* 0x01afea0003c00000 */
[----:B-----5:R-:W-:Y:S01]  /*1e1b0*/  IMAD.MOV.U32 R4, RZ, RZ, R0 ;  /* 0x000000ffff047224 */ /* 0x020fe200078e0000 */
[----:B------:R-:W-:Y:S01]  /*1e1c0*/  MOV R2, 0x1 ;  /* 0x0000000100027802 */ /* 0x000fe20000000f00 */
[----:B------:R-:W-:Y:S01]  /*1e1d0*/  IMAD.MOV.U32 R0, RZ, RZ, R14 ;  /* 0x000000ffff007224 */ /* 0x000fe200078e000e */
[----:B------:R-:W-:-:S02]  /*1e1e0*/  MOV R200, 0x181f ;  /* 0x0000181f00c87802 */ /* 0x000fc40000000f00 */
[----:B------:R-:W-:Y:S02]  /*1e1f0*/  MOV R3, 0x1e210 ;  /* 0x0001e21000037802 */ /* 0x000fe40000000f00 */
[----:B-1----:R-:W-:Y:S05]  /*1e200*/  CALL.REL.NOINC `($__internal_24_$__cuda_sm70_shflsync_idx_p) ;  /* 0x00000cf000007944 */ /* 0x002fea0003c00000 */
[----:B-1---5:R-:W-:Y:S05]  /*1e210*/  BRA `(.L_x_1510) ;  /* 0xffffaa8000007947 */ /* 0x022fea000383ffff */
.L_x_1434:
[----:B--2---:R-:W-:Y:S01]  /*1e220*/  IMAD.MOV.U32 R0, RZ, RZ, R13 ;  /* 0x000000ffff007224 */ /* 0x004fe200078e000d */
[----:B------:R-:W-:Y:S01]  /*1e230*/  MOV R2, 0x2 ;  /* 0x0000000200027802 */ /* 0x000fe20000000f00 */
[----:B------:R-:W-:Y:S01]  /*1e240*/  IMAD.MOV.U32 R200, RZ, RZ, 0x181f ;  /* 0x0000181fffc87424 */ /* 0x000fe200078e00ff */
[----:B------:R-:W-:Y:S02]  /*1e250*/  MOV R3, 0x1e270 ;  /* 0x0001e27000037802 */ /* 0x000fe40000000f00 */
[----:B-1-34-:R-:W-:Y:S05]  /*1e260*/  CALL.REL.NOINC `($__internal_24_$__cuda_sm70_shflsync_idx_p) ;  /* 0x00000c9000007944 */ /* 0x01afea0003c00000 */
[----:B-----5:R-:W-:Y:S01]  /*1e270*/  MOV R4, R0 ;  /* 0x0000000000047202 */ /* 0x020fe20000000f00 */
[----:B-1----:R-:W-:Y:S05]  /*1e280*/  BRA `(.L_x_1511) ;  /* 0xffffab8000007947 */ /* 0x002fea000383ffff */
.L_x_1435:
[----:B--2---:R-:W-:Y:S01]  /*1e290*/  IMAD.MOV.U32 R0, RZ, RZ, R14 ;  /* 0x000000ffff007224 */ /* 0x004fe200078e000e */
[----:B------:R-:W-:Y:S01]  /*1e2a0*/  MOV R2, 0x2 ;  /* 0x0000000200027802 */ /* 0x000fe20000000f00 */
[----:B------:R-:W-:Y:S01]  /*1e2b0*/  IMAD.MOV.U32 R200, RZ, RZ, 0x181f ;  /* 0x0000181fffc87424 */ /* 0x000fe200078e00ff */
[----:B------:R-:W-:Y:S02]  /*1e2c0*/  MOV R3, 0x1e2e0 ;  /* 0x0001e2e000037802 */ /* 0x000fe40000000f00 */
[----:B-1-34-:R-:W-:Y:S05]  /*1e2d0*/  CALL.REL.NOINC `($__internal_24_$__cuda_sm70_shflsync_idx_p) ;  /* 0x00000c2000007944 */ /* 0x01afea0003c00000 */
[----:B-1---5:R-:W-:Y:S05]  /*1e2e0*/  BRA `(.L_x_1512) ;  /* 0xffffab4000007947 */ /* 0x022fea000383ffff */
.L_x_1438:
[----:B----4-:R-:W-:Y:S01]  /*1e2f0*/  IMAD.MOV.U32 R0, RZ, RZ, R13 ;  /* 0x000000ffff007224 */ /* 0x010fe200078e000d */
[----:B---3--:R-:W-:Y:S01]  /*1e300*/  MOV R2, 0x3 ;  /* 0x0000000300027802 */ /* 0x008fe20000000f00 */
[----:B------:R-:W-:Y:S01]  /*1e310*/  IMAD.MOV.U32 R200, RZ, RZ, 0x181f ;  /* 0x0000181fffc87424 */ /* 0x000fe200078e00ff */
[----:B------:R-:W-:-:S02]  /*1e320*/  MOV R3, 0x1e340 ;  /* 0x0001e34000037802 */ /* 0x000fc40000000f00 */
[----:B-12---:R-:W-:Y:S05]  /*1e330*/  CALL.REL.NOINC `($__internal_24_$__cuda_sm70_shflsync_idx_p) ;  /* 0x00000bc000007944 */ /* 0x006fea0003c00000 */
[----:B-----5:R-:W-:Y:S01]  /*1e340*/  IMAD.MOV.U32 R4, RZ, RZ, R0 ;  /* 0x000000ffff047224 */ /* 0x020fe200078e0000 */
[----:B------:R-:W-:Y:S01]  /*1e350*/  MOV R2, 0x3 ;  /* 0x0000000300027802 */ /* 0x000fe20000000f00 */
[----:B------:R-:W-:Y:S01]  /*1e360*/  IMAD.MOV.U32 R0, RZ, RZ, R14 ;  /* 0x000000ffff007224 */ /* 0x000fe200078e000e */
[----:B------:R-:W-:-:S02]  /*1e370*/  MOV R200, 0x181f ;  /* 0x0000181f00c87802 */ /* 0x000fc40000000f00 */
[----:B------:R-:W-:Y:S02]  /*1e380*/  MOV R3, 0x1e3a0 ;  /* 0x0001e3a000037802 */ /* 0x000fe40000000f00 */
[----:B-1----:R-:W-:Y:S05]  /*1e390*/  CALL.REL.NOINC `($__internal_24_$__cuda_sm70_shflsync_idx_p) ;  /* 0x00000b6000007944 */ /* 0x002fea0003c00000 */
[----:B-1---5:R-:W-:Y:S05]  /*1e3a0*/  BRA `(.L_x_1513) ;  /* 0xffffac0000007947 */ /* 0x022fea000383ffff */
.L_x_1440:
[----:B------:R-:W-:Y:S01]  /*1e3b0*/  IMAD.MOV.U32 R0, RZ, RZ, R5 ;  /* 0x000000ffff007224 */ /* 0x000fe200078e0005 */
[----:B------:R-:W-:Y:S01]  /*1e3c0*/  MOV R2, RZ ;  /* 0x000000ff00027202 */ /* 0x000fe20000000f00 */
[----:B------:R-:W-:Y:S01]  /*1e3d0*/  IMAD.MOV.U32 R200, RZ, RZ, 0x1c1f ;  /* 0x00001c1fffc87424 */ /* 0x000fe200078e00ff */
[----:B------:R-:W-:Y:S02]  /*1e3e0*/  MOV R3, 0x1e400 ;  /* 0x0001e40000037802 */ /* 0x000fe40000000f00 */
[----:B------:R-:W-:Y:S05]  /*1e3f0*/  CALL.REL.NOINC `($__internal_24_$__cuda_sm70_shflsync_idx_p) ;  /* 0x00000b0000007944 */ /* 0x000fea0003c00000 */
[----:B-----5:R-:W-:Y:S01]  /*1e400*/  MOV R4, R0 ;  /* 0x0000000000047202 */ /* 0x020fe20000000f00 */
[----:B-1----:R-:W-:Y:S05]  /*1e410*/  BRA `(.L_x_1514) ;  /* 0xffffaef000007947 */ /* 0x002fea000383ffff */
.L_x_1441:
[----:B------:R-:W-:Y:S01]  /*1e420*/  IMAD.MOV.U32 R0, RZ, RZ, R12 ;  /* 0x000000ffff007224 */ /* 0x000fe200078e000c */
[----:B------:R-:W-:Y:S01]  /*1e430*/  MOV R2, RZ ;  /* 0x000000ff00027202 */ /* 0x000fe20000000f00 */
[----:B------:R-:W-:Y:S01]  /*1e440*/  IMAD.MOV.U32 R200, RZ, RZ, 0x1c1f ;  /* 0x00001c1fffc87424 */ /* 0x000fe200078e00ff */
[----:B------:R-:W-:Y:S02]  /*1e450*/  MOV R3, 0x1e470 ;  /* 0x0001e47000037802 */ /* 0x000fe40000000f00 */
[----:B-12---:R-:W-:Y:S05]  /*1e460*/  CALL.REL.NOINC `($__internal_24_$__cuda_sm70_shflsync_idx_p) ;  /* 0x00000a9000007944 */ /* 0x006fea0003c00000 */
[----:B-1---5:R-:W-:Y:S05]  /*1e470*/  BRA `(.L_x_1515) ;  /* 0xffffaeb000007947 */ /* 0x022fea000383ffff */
.L_x_1444:
[----:B----4-:R-:W-:Y:S01]  /*1e480*/  IMAD.MOV.U32 R0, RZ, RZ, R5 ;  /* 0x000000ffff007224 */ /* 0x010fe200078e0005 */
[----:B------:R-:W-:Y:S01]  /*1e490*/  MOV R2, 0x1 ;  /* 0x0000000100027802 */ /* 0x000fe20000000f00 */
[----:B------:R-:W-:Y:S01]  /*1e4a0*/  IMAD.MOV.U32 R200, RZ, RZ, 0x1c1f ;  /* 0x00001c1fffc87424 */ /* 0x000fe200078e00ff */
[----:B------:R-:W-:-:S02]  /*1e4b0*/  MOV R3, 0x1e4d0 ;  /* 0x0001e4d000037802 */ /* 0x000fc40000000f00 */
[----:B-123--:R-:W-:Y:S05]  /*1e4c0*/  CALL.REL.NOINC `($__internal_24_$__cuda_sm70_shflsync_idx_p) ;  /* 0x00000a3000007944 */ /* 0x00efea0003c00000 */
[----:B-----5:R-:W-:Y:S01]  /*1e4d0*/  IMAD.MOV.U32 R4, RZ, RZ, R0 ;  /* 0x000000ffff047224 */ /* 0x020fe200078e0000 */
[----:B------:R-:W-:Y:S01]  /*1e4e0*/  MOV R2, 0x1 ;  /* 0x0000000100027802 */ /* 0x000fe20000000f00 */
[----:B------:R-:W-:Y:S01]  /*1e4f0*/  IMAD.MOV.U32 R0, RZ, RZ, R12 ;  /* 0x000000ffff007224 */ /* 0x000fe200078e000c */
[----:B------:R-:W-:-:S02]  /*1e500*/  MOV R200, 0x1c1f ;  /* 0x00001c1f00c87802 */ /* 0x000fc40000000f00 */
[----:B------:R-:W-:Y:S02]  /*1e510*/  MOV R3, 0x1e530 ;  /* 0x0001e53000037802 */ /* 0x000fe40000000f00 */
[----:B-1----:R-:W-:Y:S05]  /*1e520*/  CALL.REL.NOINC `($__internal_24_$__cuda_sm70_shflsync_idx_p) ;  /* 0x000009d000007944 */ /* 0x002fea0003c00000 */
[----:B-1---5:R-:W-:Y:S05]  /*1e530*/  BRA `(.L_x_1516) ;  /* 0xffffbb9000007947 */ /* 0x022fea000383ffff */
.L_x_1448:
[----:B------:R-:W-:Y:S01]  /*1e540*/  IMAD.MOV.U32 R0, RZ, RZ, R5 ;  /* 0x000000ffff007224 */ /* 0x000fe200078e0005 */
[----:B------:R-:W-:Y:S01]  /*1e550*/  MOV R2, RZ ;  /* 0x000000ff00027202 */ /* 0x000fe20000000f00 */
[----:B------:R-:W-:Y:S01]  /*1e560*/  IMAD.MOV.U32 R200, RZ, RZ, 0x181f ;  /* 0x0000181fffc87424 */ /* 0x000fe200078e00ff */
[----:B------:R-:W-:Y:S02]  /*1e570*/  MOV R3, 0x1e590 ;  /* 0x0001e59000037802 */ /* 0x000fe40000000f00 */
[----:B------:R-:W-:Y:S05]  /*1e580*/  CALL.REL.NOINC `($__internal_24_$__cuda_sm70_shflsync_idx_p) ;  /* 0x0000097000007944 */ /* 0x000fea0003c00000 */
[----:B-----5:R-:W-:Y:S01]  /*1e590*/  MOV R4, R0 ;  /* 0x0000000000047202 */ /* 0x020fe20000000f00 */
[----:B-1----:R-:W-:Y:S05]  /*1e5a0*/  BRA `(.L_x_1517) ;  /* 0xffffd08000007947 */ /* 0x002fea000383ffff */
.L_x_1449:
[----:B------:R-:W-:Y:S01]  /*1e5b0*/  IMAD.MOV.U32 R0, RZ, RZ, R14 ;  /* 0x000000ffff007224 */ /* 0x000fe200078e000e */
[----:B------:R-:W-:Y:S01]  /*1e5c0*/  MOV R2, RZ ;  /* 0x000000ff00027202 */ /* 0x000fe20000000f00 */
[----:B------:R-:W-:Y:S01]  /*1e5d0*/  IMAD.MOV.U32 R200, RZ, RZ, 0x181f ;  /* 0x0000181fffc87424 */ /* 0x000fe200078e00ff */
[----:B------:R-:W-:Y:S02]  /*1e5e0*/  MOV R3, 0x1e600 ;  /* 0x0001e60000037802 */ /* 0x000fe40000000f00 */
[----:B-12---:R-:W-:Y:S05]  /*1e5f0*/  CALL.REL.NOINC `($__internal_24_$__cuda_sm70_shflsync_idx_p) ;  /* 0x0000090000007944 */ /* 0x006fea0003c00000 */
[----:B-1---5:R-:W-:Y:S05]  /*1e600*/  BRA `(.L_x_1518) ;  /* 0xffffd04000007947 */ /* 0x022fea000383ffff */
.L_x_1452:
[----:B----4-:R-:W-:Y:S01]  /*1e610*/  IMAD.MOV.U32 R0, RZ, RZ, R5 ;  /* 0x000000ffff007224 */ /* 0x010fe200078e0005 */
[----:B--2---:R-:W-:Y:S01]  /*1e620*/  MOV R2, 0x1 ;  /* 0x0000000100027802 */ /* 0x004fe20000000f00 */
[----:B------:R-:W-:Y:S01]  /*1e630*/  IMAD.MOV.U32 R200, RZ, RZ, 0x181f ;  /* 0x0000181fffc87424 */ /* 0x000fe200078e00ff */
[----:B------:R-:W-:-:S02]  /*1e640*/  MOV R3, 0x1e660 ;  /* 0x0001e66000037802 */ /* 0x000fc40000000f00 */
[----:B-1-3--:R-:W-:Y:S05]  /*1e650*/  CALL.REL.NOINC `($__internal_24_$__cuda_sm70_shflsync_idx_p) ;  /* 0x000008a000007944 */ /* 0x00afea0003c00000 */
[----:B-----5:R-:W-:Y:S01]  /*1e660*/  IMAD.MOV.U32 R4, RZ, RZ, R0 ;  /* 0x000000ffff047224 */ /* 0x020fe200078e0000 */
[----:B------:R-:W-:Y:S01]  /*1e670*/  MOV R2, 0x1 ;  /* 0x0000000100027802 */ /* 0x000fe20000000f00 */
[----:B------:R-:W-:Y:S01]  /*1e680*/  IMAD.MOV.U32 R0, RZ, RZ, R14 ;  /* 0x000000ffff007224 */ /* 0x000fe200078e000e */
[----:B------:R-:W-:-:S02]  /*1e690*/  MOV R200, 0x181f ;  /* 0x0000181f00c87802 */ /* 0x000fc40000000f00 */
[----:B------:R-:W-:Y:S02]  /*1e6a0*/  MOV R3, 0x1e6c0 ;  /* 0x0001e6c000037802 */ /* 0x000fe40000000f00 */
[----:B-1----:R-:W-:Y:S05]  /*1e6b0*/  CALL.REL.NOINC `($__internal_24_$__cuda_sm70_shflsync_idx_p) ;  /* 0x0000084000007944 */ /* 0x002fea0003c00000 */
[----:B-1---5:R-:W-:Y:S05]  /*1e6c0*/  BRA `(.L_x_1519) ;  /* 0xffffd10000007947 */ /* 0x022fea000383ffff */
.L_x_1455:
[----:B----4-:R-:W-:Y:S01]  /*1e6d0*/  IMAD.MOV.U32 R0, RZ, RZ, R5 ;  /* 0x000000ffff007224 */ /* 0x010fe200078e0005 */
[----:B-1----:R-:W-:Y:S01]  /*1e6e0*/  MOV R2, 0x2 ;  /* 0x0000000200027802 */ /* 0x002fe20000000f00 */
[----:B------:R-:W-:Y:S01]  /*1e6f0*/  IMAD.MOV.U32 R200, RZ, RZ, 0x181f ;  /* 0x0000181fffc87424 */ /* 0x000fe200078e00ff */
[----:B------:R-:W-:Y:S02]  /*1e700*/  MOV R3, 0x1e720 ;  /* 0x0001e72000037802 */ /* 0x000fe40000000f00 */
[----:B--23--:R-:W-:Y:S05]  /*1e710*/  CALL.REL.NOINC `($__internal_24_$__cuda_sm70_shflsync_idx_p) ;  /* 0x000007e000007944 */ /* 0x00cfea0003c00000 */
[----:B-----5:R-:W-:Y:S01]  /*1e720*/  MOV R4, R0 ;  /* 0x0000000000047202 */ /* 0x020fe20000000f00 */
[----:B-1----:R-:W-:Y:S05]  /*1e730*/  BRA `(.L_x_1520) ;  /* 0xffffd20000007947 */ /* 0x002fea000383ffff */
.L_x_1456:
[----:B----4-:R-:W-:Y:S01]  /*1e740*/  IMAD.MOV.U32 R0, RZ, RZ, R14 ;  /* 0x000000ffff007224 */ /* 0x010fe200078e000e */
[----:B------:R-:W-:Y:S01]  /*1e750*/  MOV R2, 0x2 ;  /* 0x0000000200027802 */ /* 0x000fe20000000f00 */
[----:B------:R-:W-:Y:S01]  /*1e760*/  IMAD.MOV.U32 R200, RZ, RZ, 0x181f ;  /* 0x0000181fffc87424 */ /* 0x000fe200078e00ff */
[----:B------:R-:W-:Y:S02]  /*1e770*/  MOV R3, 0x1e790 ;  /* 0x0001e79000037802 */ /* 0x000fe40000000f00 */
[----:B-123--:R-:W-:Y:S05]  /*1e780*/  CALL.REL.NOINC `($__internal_24_$__cuda_sm70_shflsync_idx_p) ;  /* 0x0000077000007944 */ /* 0x00efea0003c00000 */
[----:B-1---5:R-:W-:Y:S05]  /*1e790*/  BRA `(.L_x_1521) ;  /* 0xffffd1c000007947 */ /* 0x022fea000383ffff */
.L_x_1459:
[----:B-1----:R-:W-:Y:S01]  /*1e7a0*/  IMAD.MOV.U32 R0, RZ, RZ, R5 ;  /* 0x000000ffff007224 */ /* 0x002fe200078e0005 */
[----:B------:R-:W-:Y:S01]  /*1e7b0*/  MOV R2, 0x3 ;  /* 0x0000000300027802 */ /* 0x000fe20000000f00 */
[----:B------:R-:W-:Y:S01]  /*1e7c0*/  IMAD.MOV.U32 R200, RZ, RZ, 0x181f ;  /* 0x0000181fffc87424 */ /* 0x000fe200078e00ff */
[----:B------:R-:W-:-:S02]  /*1e7d0*/  MOV R3, 0x1e7f0 ;  /* 0x0001e7f000037802 */ /* 0x000fc40000000f00 */
[----:B--234-:R-:W-:Y:S05]  /*1e7e0*/  CALL.REL.NOINC `($__internal_24_$__cuda_sm70_shflsync_idx_p) ;  /* 0x0000071000007944 */ /* 0x01cfea0003c00000 */
[----:B-----5:R-:W-:Y:S01]  /*1e7f0*/  IMAD.MOV.U32 R4, RZ, RZ, R0 ;  /* 0x000000ffff047224 */ /* 0x020fe200078e0000 */
[----:B------:R-:W-:Y:S01]  /*1e800*/  MOV R2, 0x3 ;  /* 0x0000000300027802 */ /* 0x000fe20000000f00 */
[----:B------:R-:W-:Y:S01]  /*1e810*/  IMAD.MOV.U32 R0, RZ, RZ, R14 ;  /* 0x000000ffff007224 */ /* 0x000fe200078e000e */
[----:B------:R-:W-:-:S02]  /*1e820*/  MOV R200, 0x181f ;  /* 0x0000181f00c87802 */ /* 0x000fc40000000f00 */
[----:B------:R-:W-:Y:S02]  /*1e830*/  MOV R3, 0x1e850 ;  /* 0x0001e85000037802 */ /* 0x000fe40000000f00 */
[----:B-1----:R-:W-:Y:S05]  /*1e840*/  CALL.REL.NOINC `($__internal_24_$__cuda_sm70_shflsync_idx_p) ;  /* 0x000006b000007944 */ /* 0x002fea0003c00000 */
[----:B-1---5:R-:W-:Y:S05]  /*1e850*/  BRA `(.L_x_1522) ;  /* 0xffffd28000007947 */ /* 0x022fea000383ffff */
.L_x_1461:
[----:B------:R-:W-:Y:S01]  /*1e860*/  IMAD.MOV.U32 R0, RZ, RZ, R98 ;  /* 0x000000ffff007224 */ /* 0x000fe200078e0062 */
[----:B------:R-:W-:Y:S01]  /*1e870*/  MOV R2, RZ ;  /* 0x000000ff00027202 */ /* 0x000fe20000000f00 */
[----:B------:R-:W-:Y:S01]  /*1e880*/  IMAD.MOV.U32 R200, RZ, RZ, 0x1f ;  /* 0x0000001fffc87424 */ /* 0x000fe200078e00ff */
[----:B------:R-:W-:Y:S02]  /*1e890*/  MOV R3, 0x1e8b0 ;  /* 0x0001e8b000037802 */ /* 0x000fe40000000f00 */
[----:B-12---:R-:W-:Y:S05]  /*1e8a0*/  CALL.REL.NOINC `($__internal_24_$__cuda_sm70_shflsync_idx_p) ;  /* 0x0000065000007944 */ /* 0x006fea0003c00000 */
[----:B------:R-:W-:Y:S01]  /*1e8b0*/  MOV R9, R0 ;  /* 0x0000000000097202 */ /* 0x000fe20000000f00 */
[----:B-1---5:R-:W-:Y:S05]  /*1e8c0*/  BRA `(.L_x_1523) ;  /* 0xffffd42000007947 */ /* 0x022fea000383ffff */
.L_x_1462:
[----:B------:R-:W-:Y:S01]  /*1e8d0*/  IMAD.MOV.U32 R0, RZ, RZ, R98 ;  /* 0x000000ffff007224 */ /* 0x000fe200078e0062 */
[----:B------:R-:W-:Y:S01]  /*1e8e0*/  MOV R2, 0x1 ;  /* 0x0000000100027802 */ /* 0x000fe20000000f00 */
[----:B------:R-:W-:Y:S01]  /*1e8f0*/  IMAD.MOV.U32 R200, RZ, RZ, 0x1f ;  /* 0x0000001fffc87424 */ /* 0x000fe200078e00ff */
[----:B------:R-:W-:Y:S02]  /*1e900*/  MOV R3, 0x1e920 ;  /* 0x0001e92000037802 */ /* 0x000fe40000000f00 */
[----:B-1234-:R-:W-:Y:S05]  /*1e910*/  CALL.REL.NOINC `($__internal_24_$__cuda_sm70_shflsync_idx_p) ;  /* 0x000005e000007944 */ /* 0x01efea0003c00000 */
[----:B------:R-:W-:Y:S01]  /*1e920*/  MOV R6, R0 ;  /* 0x0000000000067202 */ /* 0x000fe20000000f00 */
[----:B-1---5:R-:W-:Y:S05]  /*1e930*/  BRA `(.L_x_1524) ;  /* 0xffffd3d000007947 */ /* 0x022fea000383ffff */
.L_x_1463:
[----:B------:R-:W-:Y:S02]  /*1e940*/  MOV R3, 0x1 ;  /* 0x0000000100037802 */ /* 0x000fe40000000f00 */
[----:B------:R-:W-:-:S02]  /*1e950*/  MOV R2, 0x1e970 ;  /* 0x0001e97000027802 */ /* 0x000fc40000000f00 */
[----:B---34-:R-:W-:Y:S05]  /*1e960*/  CALL.REL.NOINC `($__internal_25_$__cuda_sm70_shflsync_up_p) ;  /* 0x0000061000007944 */ /* 0x018fea0003c00000 */
[----:B------:R-:W-:Y:S05]  /*1e970*/  BRA `(.L_x_1525) ;  /* 0xffffd4b000007947 */ /* 0x000fea000383ffff */
.L_x_1464:
[----:B------:R-:W-:Y:S02]  /*1e980*/  MOV R3, 0x2 ;  /* 0x0000000200037802 */ /* 0x000fe40000000f00 */
[----:B------:R-:W-:-:S02]  /*1e990*/  MOV R2, 0x1e9b0 ;  /* 0x0001e9b000027802 */ /* 0x000fc40000000f00 */
[----:B---34-:R-:W-:Y:S05]  /*1e9a0*/  CALL.REL.NOINC `($__internal_25_$__cuda_sm70_shflsync_up_p) ;  /* 0x000005d000007944 */ /* 0x018fea0003c00000 */
        /* <DEDUP_REMOVED lines=23> */
.L_x_1468:
[----:B------:R-:W-:Y:S02]  /*1eb20*/  MOV R3, 0x1 ;  /* 0x0000000100037802 */ /* 0x000fe40000000f00 */
[----:B------:R-:W-:Y:S02]  /*1eb30*/  MOV R2, 0x1eb50 ;  /* 0x0001eb5000027802 */ /* 0x000fe40000000f00 */
[----:B---3--:R-:W-:Y:S05]  /*1eb40*/  CALL.REL.NOINC `($__internal_25_$__cuda_sm70_shflsync_up_p) ;  /* 0x0000043000007944 */ /* 0x008fea0003c00000 */
[----:B------:R-:W-:Y:S01]  /*1eb50*/  MOV R2, R4 ;  /* 0x0000000400027202 */ /* 0x000fe20000000f00 */
[----:B------:R-:W-:Y:S05]  /*1eb60*/  BRA `(.L_x_1527) ;  /* 0xffffd52000007947 */ /* 0x000fea000383ffff */
.L_x_1469:
[----:B------:R-:W-:Y:S02]  /*1eb70*/  MOV R3, 0x2 ;  /* 0x0000000200037802 */ /* 0x000fe40000000f00 */
[----:B------:R-:W-:Y:S02]  /*1eb80*/  MOV R2, 0x1eba0 ;  /* 0x0001eba000027802 */ /* 0x000fe40000000f00 */
[----:B---3--:R-:W-:Y:S05]  /*1eb90*/  CALL.REL.NOINC `($__internal_25_$__cuda_sm70_shflsync_up_p) ;  /* 0x000003e000007944 */ /* 0x008fea0003c00000 */
        /* <DEDUP_REMOVED lines=23> */
.L_x_1471:
[----:B------:R-:W-:Y:S02]  /*1ed10*/  SEL R0, RZ, 0x1, P0 ;  /* 0x00000001ff007807 */ /* 0x000fe40000000000 */
[----:B------:R-:W-:Y:S02]  /*1ed20*/  MOV R2, 0x1ed40 ;  /* 0x0001ed4000027802 */ /* 0x000fe40000000f00 */
[----:B-1-3--:R-:W-:Y:S05]  /*1ed30*/  CALL.REL.NOINC `($__internal_26_$__cuda_sm70_votesync_ballot) ;  /* 0x000002a000007944 */ /* 0x00afea0003c00000 */
[----:B------:R-:W-:Y:S01]  /*1ed40*/  MOV R10, R0 ;  /* 0x00000000000a7202 */ /* 0x000fe20000000f00 */
[----:B------:R-:W-:Y:S05]  /*1ed50*/  BRA `(.L_x_1529) ;  /* 0xffffd4c000007947 */ /* 0x000fea000383ffff */
.L_x_1472:
[----:B------:R-:W-:Y:S01]  /*1ed60*/  IMAD.MOV.U32 R0, RZ, RZ, R7 ;  /* 0x000000ffff007224 */ /* 0x000fe200078e0007 */
[----:B------:R-:W-:Y:S01]  /*1ed70*/  MOV R2, R6 ;  /* 0x0000000600027202 */ /* 0x000fe20000000f00 */
[----:B------:R-:W-:Y:S01]  /*1ed80*/  IMAD.MOV.U32 R200, RZ, RZ, 0x1f ;  /* 0x0000001fffc87424 */ /* 0x000fe200078e00ff */
[----:B------:R-:W-:Y:S02]  /*1ed90*/  MOV R3, 0x1edb0 ;  /* 0x0001edb000037802 */ /* 0x000fe40000000f00 */
[----:B-1-3--:R-:W-:Y:S05]  /*1eda0*/  CALL.REL.NOINC `($__internal_24_$__cuda_sm70_shflsync_idx_p) ;  /* 0x0000015000007944 */ /* 0x00afea0003c00000 */
[----:B------:R-:W-:Y:S01]  /*1edb0*/  IMAD.MOV.U32 R7, RZ, RZ, R0 ;  /* 0x000000ffff077224 */ /* 0x000fe200078e0000 */
[----:B------:R-:W-:Y:S01]  /*1edc0*/  MOV R2, R6 ;  /* 0x0000000600027202 */ /* 0x000fe20000000f00 */
[----:B------:R-:W-:Y:S01]  /*1edd0*/  IMAD.MOV.U32 R0, RZ, RZ, R8 ;  /* 0x000000ffff007224 */ /* 0x000fe200078e0008 */
[----:B------:R-:W-:Y:S02]  /*1ede0*/  MOV R200, 0x1f ;  /* 0x0000001f00c87802 */ /* 0x000fe40000000f00 */
[----:B------:R-:W-:-:S02]  /*1edf0*/  MOV R3, 0x1ee10 ;  /* 0x0001ee1000037802 */ /* 0x000fc40000000f00 */
[----:B-1---5:R-:W-:Y:S05]  /*1ee00*/  CALL.REL.NOINC `($__internal_24_$__cuda_sm70_shflsync_idx_p) ;  /* 0x000000f000007944 */ /* 0x022fea0003c00000 */
[----:B------:R-:W-:Y:S01]  /*1ee10*/  MOV R5, R0 ;  /* 0x0000000000057202 */ /* 0x000fe20000000f00 */
[----:B-1---5:R-:W-:Y:S05]  /*1ee20*/  BRA `(.L_x_1530) ;  /* 0xffffd44000007947 */ /* 0x022fea000383ffff */
.L_x_1475:
[----:B------:R-:W-:Y:S01]  /*1ee30*/  IMAD.MOV.U32 R0, RZ, RZ, R4 ;  /* 0x000000ffff007224 */ /* 0x000fe200078e0004 */
[----:B------:R-:W-:Y:S01]  /*1ee40*/  MOV R2, R6 ;  /* 0x0000000600027202 */ /* 0x000fe20000000f00 */
[----:B------:R-:W-:Y:S01]  /*1ee50*/  IMAD.MOV.U32 R200, RZ, RZ, 0x1f ;  /* 0x0000001fffc87424 */ /* 0x000fe200078e00ff */
[----:B------:R-:W-:-:S02]  /*1ee60*/  MOV R3, 0x1ee80 ;  /* 0x0001ee8000037802 */ /* 0x000fc40000000f00 */
[----:B-1-34-:R-:W-:Y:S05]  /*1ee70*/  CALL.REL.NOINC `($__internal_24_$__cuda_sm70_shflsync_idx_p) ;  /* 0x0000008000007944 */ /* 0x01afea0003c00000 */
[----:B------:R-:W-:Y:S01]  /*1ee80*/  MOV R12, R0 ;  /* 0x00000000000c7202 */ /* 0x000fe20000000f00 */
[----:B-1---5:R-:W-:Y:S05]  /*1ee90*/  BRA `(.L_x_1474) ;  /* 0xffffd43000007947 */ /* 0x022fea000383ffff */
        .weak           $__internal_23_$__cuda_sm70_shflsync_bfly_p
        .type           $__internal_23_$__cuda_sm70_shflsync_bfly_p,@function
        .size           $__internal_23_$__cuda_sm70_shflsync_bfly_p,($__internal_24_$__cuda_sm70_shflsync_idx_p - $__internal_23_$__cuda_sm70_shflsync_bfly_p)
$__internal_23_$__cuda_sm70_shflsync_bfly_p:
[----:B------:R-:W-:Y:S02]  /*1eea0*/  MOV R162, 0xffffffff ;  /* 0xffffffff00a27802 */ /* 0x000fe40000000f00 */
[----:B------:R-:W-:-:S02]  /*1eeb0*/  MOV R3, 0x1f ;  /* 0x0000001f00037802 */ /* 0x000fc40000000f00 */
[----:B------:R-:W-:Y:S04]  /*1eec0*/  WARPSYNC R162 ;  /* 0x000000a200007348 */ /* 0x000fe80003800000 */
[----:B------:R1:W2:Y:S02]  /*1eed0*/  SHFL.BFLY PT, R0, R4, R0, R3 ;  /* 0x0c00000004007389 */ /* 0x0002a400000e0003 */
[----:B-1----:R-:W-:-:S04]  /*1eee0*/  MOV R3, 0x0 ;  /* 0x0000000000037802 */ /* 0x002fc80000000f00 */
[----:B--2---:R-:W-:Y:S05]  /*1eef0*/  RET.REL.NODEC R2 `(_ZN7cutlass13device_kernelIN5flash19enable_sm80_to_sm89INS1_16FlashAttnFwdSm80INS1_25CollectiveMainloopFwdSm80ILi8ELi1ELb0EN4cute5tupleIJNS5_1CILi128EEENS7_ILi32EEENS7_ILi256EEEEEELi256ENS_6half_tEfNS_4arch4Sm80ELb1ELb0ELb1ELb1ELb1ELb1ELb1ELb1EEENS1_21CollectiveEpilogueFwdINS6_IJS8_SA_S9_EEENS6_IJNS7_ILi1EEESI_SI_EEESC_SE_Li256ELb1ELb1ELb1ELb0EEENS1_36VarlenDynamicPersistentTileSchedulerILi128ELi32ELi256ELi256ELb1ELb1ELb0ELb1ELb1ELb1EEEEEEEEEvNT_6ParamsE) ;  /* 0xfffe110002007950 */ /* 0x004fea0003c3ffff */
        .weak           $__internal_24_$__cuda_sm70_shflsync_idx_p
        .type           $__internal_24_$__cuda_sm70_shflsync_idx_p,@function
        .size           $__internal_24_$__cuda_sm70_shflsync_idx_p,($__internal_25_$__cuda_sm70_shflsync_up_p - $__internal_24_$__cuda_sm70_shflsync_idx_p)
$__internal_24_$__cuda_sm70_shflsync_idx_p:
[----:B------:R1:W-:Y:S02]  /*1ef00*/  STL [R1+0x44], R4 ;  /* 0x0000440401007387 */ /* 0x0003e40000100800 */
[----:B-1----:R-:W-:-:S04]  /*1ef10*/  MOV R4, 0xffffffff ;  /* 0xffffffff00047802 */ /* 0x002fc80000000f00 */
[----:B------:R-:W-:Y:S04]  /*1ef20*/  WARPSYNC R4 ;  /* 0x0000000400007348 */ /* 0x000fe80003800000 */
[----:B------:R1:W2:Y:S04]  /*1ef30*/  SHFL.IDX PT, R0, R0, R2, R200 ;  /* 0x0000000200007389 */ /* 0x0002a800000e00c8 */
[----:B-1----:R1:W5:Y:S01]  /*1ef40*/  LDL.LU R4, [R1+0x44] ;  /* 0x0000440001047983 */ /* 0x0023620000300800 */
[----:B------:R-:W-:Y:S02]  /*1ef50*/  MOV R2, R3 ;  /* 0x0000000300027202 */ /* 0x000fe40000000f00 */
[----:B------:R-:W-:-:S04]  /*1ef60*/  MOV R3, 0x0 ;  /* 0x0000000000037802 */ /* 0x000fc80000000f00 */
[----:B--2---:R-:W-:Y:S05]  /*1ef70*/  RET.REL.NODEC R2 `(_ZN7cutlass13device_kernelIN5flash19enable_sm80_to_sm89INS1_16FlashAttnFwdSm80INS1_25CollectiveMainloopFwdSm80ILi8ELi1ELb0EN4cute5tupleIJNS5_1CILi128EEENS7_ILi32EEENS7_ILi256EEEEEELi256ENS_6half_tEfNS_4arch4Sm80ELb1ELb0ELb1ELb1ELb1ELb1ELb1ELb1EEENS1_21CollectiveEpilogueFwdINS6_IJS8_SA_S9_EEENS6_IJNS7_ILi1EEESI_SI_EEESC_SE_Li256ELb1ELb1ELb1ELb0EEENS1_36VarlenDynamicPersistentTileSchedulerILi128ELi32ELi256ELi256ELb1ELb1ELb0ELb1ELb1ELb1EEEEEEEEEvNT_6ParamsE) ;  /* 0xfffe108002007950 */ /* 0x004fea0003c3ffff */
        .weak           $__internal_25_$__cuda_sm70_shflsync_up_p
        .type           $__internal_25_$__cuda_sm70_shflsync_up_p,@function
        .size           $__internal_25_$__cuda_sm70_shflsync_up_p,($__internal_26_$__cuda_sm70_votesync_ballot - $__internal_25_$__cuda_sm70_shflsync_up_p)
$__internal_25_$__cuda_sm70_shflsync_up_p:
[----:B------:R-:W-:Y:S02]  /*1ef80*/  MOV R4, RZ ;  /* 0x000000ff00047202 */ /* 0x000fe40000000f00 */
[----:B------:R-:W-:-:S04]  /*1ef90*/  MOV R10, 0xffffffff ;  /* 0xffffffff000a7802 */ /* 0x000fc80000000f00 */
[----:B------:R-:W-:Y:S04]  /*1efa0*/  WARPSYNC R10 ;  /* 0x0000000a00007348 */ /* 0x000fe80003800000 */
[----:B------:R1:W2:Y:S02]  /*1efb0*/  SHFL.UP PT, R4, R0, R3, R4 ;  /* 0x0400000300047389 */ /* 0x0002a400000e0004 */
[----:B-1----:R-:W-:-:S04]  /*1efc0*/  MOV R3, 0x0 ;  /* 0x0000000000037802 */ /* 0x002fc80000000f00 */
[----:B--2---:R-:W-:Y:S05]  /*1efd0*/  RET.REL.NODEC R2 `(_ZN7cutlass13device_kernelIN5flash19enable_sm80_to_sm89INS1_16FlashAttnFwdSm80INS1_25CollectiveMainloopFwdSm80ILi8ELi1ELb0EN4cute5tupleIJNS5_1CILi128EEENS7_ILi32EEENS7_ILi256EEEEEELi256ENS_6half_tEfNS_4arch4Sm80ELb1ELb0ELb1ELb1ELb1ELb1ELb1ELb1EEENS1_21CollectiveEpilogueFwdINS6_IJS8_SA_S9_EEENS6_IJNS7_ILi1EEESI_SI_EEESC_SE_Li256ELb1ELb1ELb1ELb0EEENS1_36VarlenDynamicPersistentTileSchedulerILi128ELi32ELi256ELi256ELb1ELb1ELb0ELb1ELb1ELb1EEEEEEEEEvNT_6ParamsE) ;  /* 0xfffe102002007950 */ /* 0x004fea0003c3ffff */
        .weak           $__internal_26_$__cuda_sm70_votesync_ballot
        .type           $__internal_26_$__cuda_sm70_votesync_ballot,@function
        .size           $__internal_26_$__cuda_sm70_votesync_ballot,(.L_x_3259 - $__internal_26_$__cuda_sm70_votesync_ballot)
$__internal_26_$__cuda_sm70_votesync_ballot:
[----:B------:R-:W-:Y:S01]  /*1efe0*/  ISETP.NE.U32.AND P0, PT, R0, 0x1, PT ;  /* 0x000000010000780c */ /* 0x000fe20003f05070 */
[----:B------:R-:W-:-:S04]  /*1eff0*/  IMAD.MOV.U32 R3, RZ, RZ, -0x1 ;  /* 0xffffffffff037424 */ /* 0x000fc800078e00ff */
[----:B------:R-:W-:Y:S08]  /*1f000*/  WARPSYNC R3 ;  /* 0x0000000300007348 */ /* 0x000ff00003800000 */
[----:B------:R-:W-:-:S04]  /*1f010*/  VOTE.ANY R0, PT, !P0 ;  /* 0x0000000000007806 */ /* 0x000fc800040e0100 */
[----:B------:R-:W-:Y:S01]  /*1f020*/  LOP3.LUT R0, R0, R3, RZ, 0xc0, !PT ;  /* 0x0000000300007212 */ /* 0x000fe200078ec0ff */
[----:B------:R-:W-:-:S04]  /*1f030*/  IMAD.MOV.U32 R3, RZ, RZ, 0x0 ;  /* 0x00000000ff037424 */ /* 0x000fc800078e00ff */
[----:B------:R-:W-:Y:S05]  /*1f040*/  RET.REL.NODEC R2 `(_ZN7cutlass13device_kernelIN5flash19enable_sm80_to_sm89INS1_16FlashAttnFwdSm80INS1_25CollectiveMainloopFwdSm80ILi8ELi1ELb0EN4cute5tupleIJNS5_1CILi128EEENS7_ILi32EEENS7_ILi256EEEEEELi256ENS_6half_tEfNS_4arch4Sm80ELb1ELb0ELb1ELb1ELb1ELb1ELb1ELb1EEENS1_21CollectiveEpilogueFwdINS6_IJS8_SA_S9_EEENS6_IJNS7_ILi1EEESI_SI_EEESC_SE_Li256ELb1ELb1ELb1ELb0EEENS1_36VarlenDynamicPersistentTileSchedulerILi128ELi32ELi256ELi256ELb1ELb1ELb0ELb1ELb1ELb1EEEEEEEEEvNT_6ParamsE) ;  /* 0xfffe0fb002007950 */ /* 0x000fea0003c3ffff */
.L_x_1531:
        /* <DEDUP_REMOVED lines=11> */
.L_x_3259:


//--------------------- .text._ZN7cutlass13device_kernelIN5flash19enable_sm80_to_sm89INS1_16FlashAttnFwdSm80INS1_25CollectiveMainloopFwdSm80ILi8ELi1ELb0EN4cute5tupleIJNS5_1CILi128EEENS7_ILi96EEENS7_ILi256EEEEEELi256ENS_6half_tEfNS_4arch4Sm80ELb0ELb0ELb1ELb0ELb1ELb0ELb1ELb1EEENS1_21CollectiveEpilogueFwdINS6_IJS8_SA_S9_EEENS6_IJNS7_ILi1EEESI_SI_EEESC_SE_Li256ELb0ELb1ELb1ELb0EEENS1_19SingleTileSchedulerILb0ELb1ELb1ELi128EEEEEEEEEvNT_6ParamsE --------------------------
	.section	.text._ZN7cutlass13device_kernelIN5flash19enable_sm80_to_sm89INS1_16FlashAttnFwdSm80INS1_25CollectiveMainloopFwdSm80ILi8ELi1ELb0EN4cute5tupleIJNS5_1CILi128EEENS7_ILi96EEENS7_ILi256EEEEEELi256ENS_6half_tEfNS_4arch4Sm80ELb0ELb0ELb1ELb0ELb1ELb0ELb1ELb1EEENS1_21CollectiveEpilogueFwdINS6_IJS8_SA_S9_EEENS6_IJNS7_ILi1EEESI_SI_EEESC_SE_Li256ELb0ELb1ELb1ELb0EEENS1_19SingleTileSchedulerILb0ELb1ELb1ELi128EEEEEEEEEvNT_6ParamsE,"ax",@progbits
	.sectioninfo	@"SHI_REGISTERS=255"
	.align	128
.text._ZN7cutlass13device_kernelIN5flash19enable_sm80_to_sm89INS1_16FlashAttnFwdSm80INS1_25CollectiveMainloopFwdSm80ILi8ELi1ELb0EN4cute5tupleIJNS5_1CILi128EEENS7_ILi96EEENS7_ILi256EEEEEELi256ENS_6half_tEfNS_4arch4Sm80ELb0ELb0ELb1ELb0ELb1ELb0ELb1ELb1EEENS1_21CollectiveEpilogueFwdINS6_IJS8_SA_S9_EEENS6_IJNS7_ILi1EEESI_SI_EEESC_SE_Li256ELb0ELb1ELb1ELb0EEENS1_19SingleTileSchedulerILb0ELb1ELb1ELi128EEEEEEEEEvNT_6ParamsE:
        .type           _ZN7cutlass13device_kernelIN5flash19enable_sm80_to_sm89INS1_16FlashAttnFwdSm80INS1_25CollectiveMainloopFwdSm80ILi8ELi1ELb0EN4cute5tupleIJNS5_1CILi128EEENS7_ILi96EEENS7_ILi256EEEEEELi256ENS_6half_tEfNS_4arch4Sm80ELb0ELb0ELb1ELb0ELb1ELb0ELb1ELb1EEENS1_21CollectiveEpilogueFwdINS6_IJS8_SA_S9_EEENS6_IJNS7_ILi1EEESI_SI_EEESC_SE_Li256ELb0ELb1ELb1ELb0EEENS1_19SingleTileSchedulerILb0ELb1ELb1ELi128EEEEEEEEEvNT_6ParamsE,@function
        .size           _ZN7cutlass13device_kernelIN5flash19enable_sm80_to_sm89INS1_16FlashAttnFwdSm80INS1_25CollectiveMainloopFwdSm80ILi8ELi1ELb0EN4cute5tupleIJNS5_1CILi128EEENS7_ILi96EEENS7_ILi256EEEEEELi256ENS_6half_tEfNS_4arch4Sm80ELb0ELb0ELb1ELb0ELb1ELb0ELb1ELb1EEENS1_21CollectiveEpilogueFwdINS6_IJS8_SA_S9_EEENS6_IJNS7_ILi1EEESI_SI_EEESC_SE_Li256ELb0ELb1ELb1ELb0EEENS1_19SingleTileSchedulerILb0ELb1ELb1ELi128EEEEEEEEEvNT_6ParamsE,(.L_x_3264 - _ZN7cutlass13device_kernelIN5flash19enable_sm80_to_sm89INS1_16FlashAttnFwdSm80INS1_25CollectiveMainloopFwdSm80ILi8ELi1ELb0EN4cute5tupleIJNS5_1CILi128EEENS7_ILi96EEENS7_ILi256EEEEEELi256ENS_6half_tEfNS_4arch4Sm80ELb0ELb0ELb1ELb0ELb1ELb0ELb1ELb1EEENS1_21CollectiveEpilogueFwdINS6_IJS8_SA_S9_EEENS6_IJNS7_ILi1EEESI_SI_EEESC_SE_Li256ELb0ELb1ELb1ELb0EEENS1_19SingleTileSchedulerILb0ELb1ELb1ELi128EEEEEEEEEvNT_6ParamsE)
        .other          _ZN7cutlass13device_kernelIN5flash19enable_sm80_to_sm89INS1_16FlashAttnFwdSm80INS1_25CollectiveMainloopFwdSm80ILi8ELi1ELb0EN4cute5tupleIJNS5_1CILi128EEENS7_ILi96EEENS7_ILi256EEEEEELi256ENS_6half_tEfNS_4arch4Sm80ELb0ELb0ELb1ELb0ELb1ELb0ELb1ELb1EEENS1_21CollectiveEpilogueFwdINS6_IJS8_SA_S9_EEENS6_IJNS7_ILi1EEESI_SI_EEESC_SE_Li256ELb0ELb1ELb1ELb0EEENS1_19SingleTileSchedulerILb0ELb1ELb1ELi128EEEEEEEEEvNT_6ParamsE,@"STO_CUDA_ENTRY STV_DEFAULT"
_ZN7cutlass13device_kernelIN5flash19enable_sm80_to_sm89INS1_16FlashAttnFwdSm80INS1_25CollectiveMainloopFwdSm80ILi8ELi1ELb0EN4cute5tupleIJNS5_1CILi128EEENS7_ILi96EEENS7_ILi256EEEEEELi256ENS_6half_tEfNS_4arch4Sm80ELb0ELb0ELb1ELb0ELb1ELb0ELb1ELb1EEENS1_21CollectiveEpilogueFwdINS6_IJS8_SA_S9_EEENS6_IJNS7_ILi1EEESI_SI_EEESC_SE_Li256ELb0ELb1ELb1ELb0EEENS1_19SingleTileSchedulerILb0ELb1ELb1ELi128EEEEEEEEEvNT_6ParamsE:
        /* <DEDUP_REMOVED lines=18> */
.L_x_1532:
[----:B------:R-:W-:Y:S02]  /*0120*/  ULDC.64 UR4, c[0x0][0x550] ;  /* 0x0001540000047ab9 */ /* 0x000fe40000000a00 */
[----:B------:R-:W-:Y:S02]  /*0130*/  UISETP.NE.AND UP0, UPT, UR4, 0x1, UPT ;  /* 0x000000010400788c */ /* 0x000fe4000bf05270 */
[----:B------:R-:W-:-:S02]  /*0140*/  UIMAD.WIDE.U32 UR8, UR7, UR5, URZ ;  /* 0x00000005070872a5 */ /* 0x000fc4000f8e003f */
[----:B------:R-:W-:Y:S02]  /*0150*/  ULDC UR4, c[0x0][0x558] ;  /* 0x0001560000047ab9 */ /* 0x000fe40000000800 */
[----:B------:R-:W-:-:S05]  /*0160*/  UMOV UR11, UR7 ;  /* 0x00000007000b7c82 */ /* 0x000fca0008000000 */
[----:B------:R-:W-:-:S03]  /*0170*/  @UP0 USHF.R.U32.HI UR11, URZ, UR4, UR9 ;  /* 0x000000043f0b0299 */ /* 0x000fc60008011609 */
.L_x_1533:
        /* <DEDUP_REMOVED lines=8> */
[----:B------:R-:W-:-:S06]  /*0200*/  UISETP.NE.AND.EX UP0, UPT, URZ, UR5, UPT, UP0 ;  /* 0x000000053f00728c */ /* 0x000fcc000bf05300 */
[----:B------:R-:W-:-:S05]  /*0210*/  PLOP3.LUT P0, PT, PT, PT, UP0, 0x80, 0x0 ;  /* 0x000000000000781c */ /* 0x000fca0003f0f008 */
[----:B------:R-:W-:Y:S02]  /*0220*/  @UP0 UMOV UR4, 0x4 ;  /* 0x0000000400040882 */ /* 0x000fe40000000000 */
[----:B------:R-:W-:-:S03]  /*0230*/  @UP0 UIMAD.WIDE UR4, UR6, UR4, UR12 ;  /* 0x00000004060402a5 */ /* 0x000fc6000f8e020c */
[----:B------:R-:W-:-:S03]  /*0240*/  ULDC.64 UR12, c[0x0][0x118] ;  /* 0x00004600000c7ab9 */ /* 0x000fc60000000a00 */
        /* <DEDUP_REMOVED lines=10> */
[----:B------:R-:W-:-:S04]  /*02f0*/  UIMAD.WIDE UR4, UR4, 0x2aaaaaab, URZ ;  /* 0x2aaaaaab040478a5 */ /* 0x000fc8000f8e023f */
[----:B------:R-:W-:-:S04]  /*0300*/  USHF.R.U32.HI UR7, URZ, 0x1f, UR5 ;  /* 0x0000001f3f077899 */ /* 0x000fc80008011605 */
[----:B------:R-:W-:Y:S01]  /*0310*/  ULEA.HI.SX32 UR7, UR5, UR7, 0x1c ;  /* 0x0000000705077291 */ /* 0x000fe2000f8fe23f */
[----:B--2---:R1:W2:Y:S01]  /*0320*/  @P0 R2UR UR9, R4 ;  /* 0x00000000040903c2 */ /* 0x0042a200000e0000 */
[----:B------:R-:W-:-:S13]  /*0330*/  PLOP3.LUT P0, PT, PT, PT, UP0, 0x80, 0x0 ;  /* 0x000000000000781c */ /* 0x000fda0003f0f008 */
[----:B------:R-:W-:Y:S05]  /*0340*/  @!P0 BRA `(.L_x_1534) ;  /* 0x0000023000008947 */ /* 0x000fea0003800000 */
[----:B------:R-:W-:Y:S02]  /*0350*/  USHF.R.U32.HI UR4, URZ, 0x10, UR8 ;  /* 0x000000103f047899 */ /* 0x000fe40008011608 */
[----:B------:R-:W-:Y:S02]  /*0360*/  ULDC UR5, c[0x0][0x338] ;  /* 0x0000ce0000057ab9 */ /* 0x000fe40000000800 */
[----:B------:R-:W-:Y:S02]  /*0370*/  UISETP.NE.AND UP0, UPT, UR4, URZ, UPT ;  /* 0x0000003f0400728c */ /* 0x000fe4000bf05270 */
[----:B------:R-:W-:Y:S02]  /*0380*/  UMOV UR18, URZ ;  /* 0x0000003f00127c82 */ /* 0x000fe40008000000 */
[----:B------:R-:W-:-:S04]  /*0390*/  USEL UR5, UR4, UR5, UP0 ;  /* 0x0000000504057287 */ /* 0x000fc80008000000 */
[----:B------:R-:W-:Y:S02]  /*03a0*/  UIADD3 UR17, UR7, -0x1, UR5 ;  /* 0xffffffff07117890 */ /* 0x000fe4000fffe005 */
[----:B------:R-:W-:-:S05]  /*03b0*/  IMAD.U32 R0, RZ, RZ, UR5 ;  /* 0x00000005ff007e24 */ /* 0x000fca000f8e00ff */
[-C--:B------:R-:W-:Y:S02]  /*03c0*/  IABS R3, R0.reuse ;  /* 0x0000000000037213 */ /* 0x080fe40000000000 */
[----:B------:R-:W-:Y:S02]  /*03d0*/  IABS R0, R0 ;  /* 0x0000000000007213 */ /* 0x000fe40000000000 */
[----:B------:R-:W3:Y:S03]  /*03e0*/  R2UR UR16, R3 ;  /* 0x00000000031073c2 */ /* 0x000ee600000e0000 */
[----:B------:R-:W-:-:S05]  /*03f0*/  IMAD.MOV R0, RZ, RZ, -R0 ;  /* 0x000000ffff007224 */ /* 0x000fca00078e0a00 */
[----:B------:R-:W4:Y:S01]  /*0400*/  R2UR UR14, R0 ;  /* 0x00000000000e73c2 */ /* 0x000f2200000e0000 */
[----:B---3--:R-:W3:Y:S08]  /*0410*/  I2F.RP R3, UR16 ;  /* 0x0000001000037d06 */ /* 0x008ef00008209400 */
[----:B---3--:R-:W3:Y:S02]  /*0420*/  MUFU.RCP R3, R3 ;  /* 0x0000000300037308 */ /* 0x008ee40000001000 */
[----:B---3--:R-:W-:-:S06]  /*0430*/  IADD3 R3, R3, 0xffffffe, RZ ;  /* 0x0ffffffe03037810 */ /* 0x008fcc0007ffe0ff */
[----:B------:R-:W3:Y:S02]  /*0440*/  F2I.FTZ.U32.TRUNC.NTZ R3, R3 ;  /* 0x0000000300037305 */ /* 0x000ee4000021f000 */
[----:B---3--:R3:W5:Y:S02]  /*0450*/  R2UR UR19, R3 ;  /* 0x00000000031373c2 */ /* 0x00876400000e0000 */
[----:B---3--:R-:W-:Y:S01]  /*0460*/  IMAD.U32 R3, RZ, RZ, UR17 ;  /* 0x00000011ff037e24 */ /* 0x008fe2000f8e00ff */
[----:B-----5:R-:W-:Y:S02]  /*0470*/  UIADD3 UR4, URZ, -UR19, URZ ;  /* 0x800000133f047290 */ /* 0x020fe4000fffe03f */
[----:B------:R-:W-:Y:S02]  /*0480*/  ULOP3.LUT UR17, UR17, UR5, URZ, 0x3c, !UPT ;  /* 0x0000000511117292 */ /* 0x000fe4000f8e3c3f */
[----:B------:R-:W-:Y:S01]  /*0490*/  IABS R3, R3 ;  /* 0x0000000300037213 */ /* 0x000fe20000000000 */
[----:B------:R-:W-:-:S03]  /*04a0*/  UIMAD UR4, UR4, UR16, URZ ;  /* 0x00000010040472a4 */ /* 0x000fc6000f8e023f */
[----:B------:R-:W3:Y:S01]  /*04b0*/  R2UR UR15, R3 ;  /* 0x00000000030f73c2 */ /* 0x000ee200000e0000 */
[----:B------:R-:W-:-:S04]  /*04c0*/  UIMAD.WIDE.U32 UR18, UR19, UR4, UR18 ;  /* 0x00000004131272a5 */ /* 0x000fc8000f8e0012 */
[----:B---3--:R-:W-:-:S04]  /*04d0*/  UIMAD.WIDE.U32 UR18, UR19, UR15, URZ ;  /* 0x0000000f131272a5 */ /* 0x008fc8000f8e003f */
[----:B----4-:R-:W-:-:S04]  /*04e0*/  UIMAD UR14, UR19, UR14, UR15 ;  /* 0x0000000e130e72a4 */ /* 0x010fc8000f8e020f */
        /* <DEDUP_REMOVED lines=9> */
.L_x_1534:
[----:B------:R-:W-:Y:S01]  /*0580*/  ULOP3.LUT UR8, UR8, 0xffff, URZ, 0xc0, !UPT ;  /* 0x0000ffff08087892 */ /* 0x000fe2000f8ec03f */
[----:B------:R-:W-:Y:S01]  /*0590*/  PLOP3.LUT P2, PT, PT, PT, PT, 0x80, 0x0 ;  /* 0x000000000000781c */ /* 0x000fe20003f4f070 */
[----:B------:R-:W-:Y:S01]  /*05a0*/  IMAD.MOV.U32 R6, RZ, RZ, RZ ;  /* 0x000000ffff067224 */ /* 0x000fe200078e00ff */
[----:B------:R-:W-:Y:S01]  /*05b0*/  CS2R R128, SRZ ;  /* 0x0000000000807805 */ /* 0x000fe2000001ff00 */
[----:B------:R-:W-:Y:S01]  /*05c0*/  UIMAD UR8, UR8, UR19, URZ ;  /* 0x00000013080872a4 */ /* 0x000fe2000f8e023f */
[----:B-1----:R-:W-:Y:S01]  /*05d0*/  IMAD.MOV.U32 R4, RZ, RZ, RZ ;  /* 0x000000ffff047224 */ /* 0x002fe200078e00ff */
        /* <DEDUP_REMOVED lines=78> */
[----:B------:R-:W1:Y:S01]  /*0ac0*/  S2R R12, SR_CTAID.X ;  /* 0x00000000000c7919 */ /* 0x000e620000002500 */
[----:B------:R-:W-:Y:S01]  /*0ad0*/  SHF.R.S32.HI R6, RZ, 0x1f, R2 ;  /* 0x0000001fff067819 */ /* 0x000fe20000011402 */
[----:B------:R-:W-:Y:S01]  /*0ae0*/  IMAD.MOV.U32 R3, RZ, RZ, c[0x0][0x2c4] ;  /* 0x0000b100ff037624 */ /* 0x000fe200078e00ff */
[----:B------:R-:W-:Y:S01]  /*0af0*/  USHF.R.S32.HI UR14, URZ, 0x1f, UR11 ;  /* 0x0000001f3f0e7899 */ /* 0x000fe2000801140b */
[----:B------:R3:W4:Y:S01]  /*0b00*/  @P1 LDG.E R4, [R4.64] ;  /* 0x0000000c04041981 */ /* 0x000722000c1e1900 */
[-C--:B------:R-:W-:Y:S01]  /*0b10*/  LEA.HI R18, R6, R2.reuse, RZ, 0x3 ;  /* 0x0000000206127211 */ /* 0x080fe200078f18ff */
[----:B------:R-:W-:Y:S01]  /*0b20*/  ULDC.64 UR4, c[0x0][0x1b8] ;  /* 0x00006e0000047ab9 */ /* 0x000fe20000000a00 */
[----:B------:R-:W-:Y:S01]  /*0b30*/  ISETP.NE.AND P0, PT, R3, 0x1, PT ;  /* 0x000000010300780c */ /* 0x000fe20003f05270 */
[----:B------:R-:W-:Y:S01]  /*0b40*/  UIMAD UR14, UR14, UR4, URZ ;  /* 0x000000040e0e72a4 */ /* 0x000fe2000f8e023f */
[----:B------:R-:W-:Y:S01]  /*0b50*/  LOP3.LUT R0, R18, 0xfffffff8, RZ, 0xc0, !PT ;  /* 0xfffffff812007812 */ /* 0x000fe200078ec0ff */
[----:B------:R-:W-:Y:S01]  /*0b60*/  UIMAD.WIDE.U32 UR16, UR11, UR4, URZ ;  /* 0x000000040b1072a5 */ /* 0x000fe2000f8e003f */
[----:B------:R-:W-:Y:S01]  /*0b70*/  SHF.R.S32.HI R18, RZ, 0x3, R18 ;  /* 0x00000003ff127819 */ /* 0x000fe20000011412 */
[----:B------:R-:W-:Y:S01]  /*0b80*/  UIMAD UR14, UR11, UR5, UR14 ;  /* 0x000000050b0e72a4 */ /* 0x000fe2000f8e020e */
[-C--:B------:R-:W-:Y:S01]  /*0b90*/  LEA.HI R14, R6, R2.reuse, RZ, 0x4 ;  /* 0x00000002060e7211 */ /* 0x080fe200078f20ff */
[----:B------:R-:W-:Y:S01]  /*0ba0*/  IMAD.IADD R0, R2, 0x1, -R0 ;  /* 0x0000000102007824 */ /* 0x000fe200078e0a00 */
[----:B------:R-:W-:Y:S01]  /*0bb0*/  USHF.R.S32.HI UR15, URZ, 0x1f, UR6 ;  /* 0x0000001f3f0f7899 */ /* 0x000fe20008011406 */
[----:B------:R-:W-:Y:S01]  /*0bc0*/  IMAD.SHL.U32 R251, R18, 0x40, RZ ;  /* 0x0000004012fb7824 */ /* 0x000fe200078e00ff */
[----:B------:R-:W-:Y:S01]  /*0bd0*/  ULDC.64 UR4, c[0x0][0x1c0] ;  /* 0x0000700000047ab9 */ /* 0x000fe20000000a00 */
[C---:B------:R-:W-:Y:S01]  /*0be0*/  IMAD R120, R0.reuse, 0x20, R18 ;  /* 0x0000002000787824 */ /* 0x040fe200078e0212 */
[----:B------:R-:W-:Y:S01]  /*0bf0*/  UIADD3 UR17, UR17, UR14, URZ ;  /* 0x0000000e11117290 */ /* 0x000fe2000fffe03f */
[----:B------:R-:W-:Y:S01]  /*0c00*/  IMAD.SHL.U32 R33, R0, 0x8, RZ ;  /* 0x0000000800217824 */ /* 0x000fe200078e00ff */
[----:B------:R-:W-:Y:S01]  /*0c10*/  UIMAD UR15, UR15, UR4, URZ ;  /* 0x000000040f0f72a4 */ /* 0x000fe2000f8e023f */
[----:B------:R-:W-:Y:S01]  /*0c20*/  LOP3.LUT R251, R251, 0x1c0, RZ, 0xc0, !PT ;  /* 0x000001c0fbfb7812 */ /* 0x000fe200078ec0ff */
[----:B------:R-:W-:Y:S01]  /*0c30*/  UIMAD.WIDE.U32 UR16, UR6, UR4, UR16 ;  /* 0x00000004061072a5 */ /* 0x000fe2000f8e0010 */
[----:B-1----:R-:W-:Y:S01]  /*0c40*/  IMAD R8, R12, 0x80, R120 ;  /* 0x000000800c087824 */ /* 0x002fe200078e0278 */
[----:B------:R-:W-:Y:S01]  /*0c50*/  UIMAD UR5, UR6, UR5, UR15 ;  /* 0x00000005060572a4 */ /* 0x000fe2000f8e020f */
[----:B------:R1:W-:Y:S01]  /*0c60*/  STL [R1+0x8], R120 ;  /* 0x0000087801007387 */ /* 0x0003e20000100800 */
[----:B------:R-:W-:Y:S01]  /*0c70*/  ULDC UR4, c[0x0][0x168] ;  /* 0x00005a0000047ab9 */ /* 0x000fe20000000800 */
[----:B------:R-:W-:Y:S01]  /*0c80*/  @P0 IMAD.HI.U32 R3, R8, c[0x0][0x2c8], RZ ;  /* 0x0000b20008030a27 */ /* 0x000fe200078e00ff */
[----:B------:R-:W-:Y:S01]  /*0c90*/  UIADD3 UR5, UR17, UR5, URZ ;  /* 0x0000000511057290 */ /* 0x000fe2000fffe03f */
[----:B------:R-:W-:Y:S01]  /*0ca0*/  LEA.HI R13, R6, R2, RZ, 0x6 ;  /* 0x00000002060d7211 */ /* 0x000fe200078f30ff */
[----:B------:R-:W-:Y:S01]  /*0cb0*/  BSSY B0, `(.L_x_1536) ;  /* 0x0000048000007945 */ /* 0x000fe20003800000 */
[----:B------:R-:W-:Y:S01]  /*0cc0*/  IMAD.MOV.U32 R7, RZ, RZ, R8 ;  /* 0x000000ffff077224 */ /* 0x000fe200078e0008 */
[----:B------:R-:W-:Y:S01]  /*0cd0*/  @P0 SHF.R.U32.HI R7, RZ, c[0x0][0x2cc], R3 ;  /* 0x0000b300ff070a19 */ /* 0x000fe20000011603 */
[----:B------:R-:W-:Y:S01]  /*0ce0*/  IMAD.U32 R11, RZ, RZ, UR17 ;  /* 0x00000011ff0b7e24 */ /* 0x000fe2000f8e00ff */
[----:B------:R-:W-:Y:S01]  /*0cf0*/  ISETP.GE.AND P3, PT, R33, c[0x0][0x198], PT ;  /* 0x0000660021007a0c */ /* 0x000fe20003f66270 */
[----:B------:R-:W-:Y:S01]  /*0d00*/  IMAD.U32 R10, RZ, RZ, UR16 ;  /* 0x00000010ff0a7e24 */ /* 0x000fe2000f8e00ff */
[--C-:B---3--:R-:W-:Y:S01]  /*0d10*/  SHF.R.S32.HI R5, RZ, 0x1f, R7.reuse ;  /* 0x0000001fff057819 */ /* 0x108fe20000011407 */
[----:B------:R-:W-:-:S02]  /*0d20*/  IMAD.MOV R3, RZ, RZ, -R7 ;  /* 0x000000ffff037224 */ /* 0x000fc400078e0a07 */
[----:B------:R-:W-:Y:S01]  /*0d30*/  IMAD.U32 R11, RZ, RZ, UR5 ;  /* 0x00000005ff0b7e24 */ /* 0x000fe2000f8e00ff */
[----:B------:R-:W-:Y:S01]  /*0d40*/  ULDC UR5, c[0x0][0x2c4] ;  /* 0x0000b10000057ab9 */ /* 0x000fe20000000800 */
[----:B------:R-:W-:Y:S01]  /*0d50*/  IMAD R5, R5, c[0x0][0x1b0], RZ ;  /* 0x00006c0005057a24 */ /* 0x000fe200078e02ff */
[----:B------:R-:W-:Y:S01]  /*0d60*/  UIMAD UR4, UR5, UR4, URZ ;  /* 0x00000004050472a4 */ /* 0x000fe2000f8e023f */
[----:B------:R-:W-:Y:S02]  /*0d70*/  IMAD R3, R3, c[0x0][0x2c4], R8 ;  /* 0x0000b10003037a24 */ /* 0x000fe400078e0208 */
[----:B------:R-:W-:-:S04]  /*0d80*/  IMAD.WIDE.U32 R10, R7, c[0x0][0x1b0], R10 ;  /* 0x00006c00070a7a25 */ /* 0x000fc800078e000a */
[----:B------:R-:W-:Y:S01]  /*0d90*/  IMAD R7, R7, c[0x0][0x1b4], R5 ;  /* 0x00006d0007077a24 */ /* 0x000fe200078e0205 */
[----:B------:R-:W-:Y:S01]  /*0da0*/  SHF.R.S32.HI R5, RZ, 0x1f, R3 ;  /* 0x0000001fff057819 */ /* 0x000fe20000011403 */
[----:B------:R-:W-:Y:S01]  /*0db0*/  IMAD.MOV.U32 R8, RZ, RZ, R10 ;  /* 0x000000ffff087224 */ /* 0x000fe200078e000a */
[----:B------:R-:W-:Y:S01]  /*0dc0*/  IADD3 R10, R33, 0x40, RZ ;  /* 0x00000040210a7810 */ /* 0x000fe20007ffe0ff */
[----:B------:R-:W-:Y:S02]  /*0dd0*/  IMAD.IADD R9, R11, 0x1, R7 ;  /* 0x000000010b097824 */ /* 0x000fe400078e0207 */
[----:B------:R-:W-:Y:S01]  /*0de0*/  IMAD R11, R5, c[0x0][0x1a8], RZ ;  /* 0x00006a00050b7a24 */ /* 0x000fe200078e02ff */
[----:B------:R-:W-:Y:S01]  /*0df0*/  ISETP.GE.AND P4, PT, R10, c[0x0][0x198], PT ;  /* 0x000066000a007a0c */ /* 0x000fe20003f86270 */
[----:B------:R-:W-:-:S04]  /*0e00*/  IMAD.WIDE.U32 R8, R3, c[0x0][0x1a8], R8 ;  /* 0x00006a0003087a25 */ /* 0x000fc800078e0008 */
[----:B------:R-:W-:Y:S01]  /*0e10*/  IMAD R11, R3, c[0x0][0x1ac], R11 ;  /* 0x00006b00030b7a24 */ /* 0x000fe200078e020b */
[----:B------:R-:W-:Y:S01]  /*0e20*/  LOP3.LUT R3, R14, 0xfffffff0, RZ, 0xc0, !PT ;  /* 0xfffffff00e037812 */ /* 0x000fe200078ec0ff */
[----:B------:R-:W-:Y:S01]  /*0e30*/  IMAD R12, R12, 0x80, R18 ;  /* 0x000000800c0c7824 */ /* 0x000fe200078e0212 */
[----:B------:R-:W-:Y:S01]  /*0e40*/  LEA R20, P0, R8, c[0x0][0x160], 0x1 ;  /* 0x0000580008147a11 */ /* 0x000fe200078008ff */
[----:B------:R-:W-:Y:S01]  /*0e50*/  IMAD.IADD R11, R9, 0x1, R11 ;  /* 0x00000001090b7824 */ /* 0x000fe200078e020b */
[----:B------:R-:W-:Y:S01]  /*0e60*/  IADD3 R9, R33, 0x80, RZ ;  /* 0x0000008021097810 */ /* 0x000fe20007ffe0ff */
[----:B------:R-:W-:Y:S02]  /*0e70*/  IMAD.IADD R3, R2, 0x1, -R3 ;  /* 0x0000000102037824 */ /* 0x000fe400078e0a03 */
[----:B------:R-:W-:Y:S01]  /*0e80*/  IMAD.SHL.U32 R13, R13, 0x8, RZ ;  /* 0x000000080d0d7824 */ /* 0x000fe200078e00ff */
[----:B------:R-:W-:Y:S01]  /*0e90*/  LEA.HI.X R11, R8, c[0x0][0x164], R11, 0x1, P0 ;  /* 0x00005900080b7a11 */ /* 0x000fe200000f0c0b */
[----:B------:R1:W3:Y:S01]  /*0ea0*/  SHFL.IDX PT, R22, R20, RZ, 0x181f ;  /* 0x00181fff14167589 */ /* 0x0002e200000e0000 */
[----:B------:R-:W-:-:S02]  /*0eb0*/  SHF.R.S32.HI R7, RZ, 0x1f, R3 ;  /* 0x0000001fff077819 */ /* 0x000fc40000011403 */
[----:B------:R-:W-:Y:S01]  /*0ec0*/  ISETP.GE.AND P0, PT, R12, UR4, PT ;  /* 0x000000040c007c0c */ /* 0x000fe2000bf06270 */
[----:B------:R1:W2:Y:S01]  /*0ed0*/  SHFL.IDX PT, R23, R11, RZ, 0x181f ;  /* 0x00181fff0b177589 */ /* 0x0002a200000e0000 */
[----:B------:R-:W-:Y:S02]  /*0ee0*/  LEA.HI R7, R7, R3, RZ, 0x3 ;  /* 0x0000000307077211 */ /* 0x000fe400078f18ff */
[----:B------:R-:W-:Y:S02]  /*0ef0*/  IADD3 R8, R33, 0xc0, RZ ;  /* 0x000000c021087810 */ /* 0x000fe40007ffe0ff */
[----:B------:R-:W-:Y:S02]  /*0f00*/  LOP3.LUT R5, R7, 0xfffffff8, RZ, 0xc0, !PT ;  /* 0xfffffff807057812 */ /* 0x000fe400078ec0ff */
[----:B------:R-:W-:Y:S02]  /*0f10*/  ISETP.GE.AND P6, PT, R9, c[0x0][0x198], PT ;  /* 0x0000660009007a0c */ /* 0x000fe40003fc6270 */
[----:B------:R-:W-:Y:S01]  /*0f20*/  ISETP.GE.AND P5, PT, R8, c[0x0][0x198], PT ;  /* 0x0000660008007a0c */ /* 0x000fe20003fa6270 */
[----:B------:R-:W-:-:S02]  /*0f30*/  IMAD.IADD R5, R3, 0x1, -R5 ;  /* 0x0000000103057824 */ /* 0x000fc400078e0a05 */
[----:B------:R-:W-:Y:S01]  /*0f40*/  IMAD.MOV.U32 R3, RZ, RZ, 0x20 ;  /* 0x00000020ff037424 */ /* 0x000fe200078e00ff */
[----:B----4-:R4:W5:Y:S02]  /*0f50*/  @P1 R2UR UR14, R4 ;  /* 0x00000000040e13c2 */ /* 0x01096400000e0000 */
[----:B------:R-:W-:Y:S01]  /*0f60*/  R2P PR, R5, 0x6 ;  /* 0x0000000605007804 */ /* 0x000fe20000000000 */
[----:B-----5:R-:W-:-:S04]  /*0f70*/  @!UP0 UMOV UR14, UR6 ;  /* 0x00000006000e8c82 */ /* 0x020fc80008000000 */
[----:B------:R-:W-:Y:S02]  /*0f80*/  SEL R3, R3, 0xffffffe0, !P2 ;  /* 0xffffffe003037807 */ /* 0x000fe40005000000 */
[----:B----4-:R-:W-:Y:S02]  /*0f90*/  SHF.R.U32.HI R4, RZ, 0x3, R251 ;  /* 0x00000003ff047819 */ /* 0x010fe400000116fb */
[----:B------:R-:W-:-:S04]  /*0fa0*/  LOP3.LUT R251, R251, 0x38, R33, 0xf8, !PT ;  /* 0x00000038fbfb7812 */ /* 0x000fc800078ef821 */
[----:B------:R-:W-:Y:S01]  /*0fb0*/  LOP3.LUT R251, R251, R4, RZ, 0x3c, !PT ;  /* 0x00000004fbfb7212 */ /* 0x000fe200078e3cff */
[----:B------:R-:W-:-:S03]  /*0fc0*/  IMAD.MOV.U32 R4, RZ, RZ, 0x10 ;  /* 0x00000010ff047424 */ /* 0x000fc600078e00ff */
[----:B------:R-:W-:Y:S02]  /*0fd0*/  LOP3.LUT R251, R251, 0xfffffe00, R13, 0xf8, !PT ;  /* 0xfffffe00fbfb7812 */ /* 0x000fe400078ef80d */
[----:B------:R-:W-:Y:S01]  /*0fe0*/  SEL R4, R4, 0xfffffff0, !P1 ;  /* 0xfffffff004047807 */ /* 0x000fe20004800000 */
[----:B------:R-:W-:Y:S05]  /*0ff0*/  @P0 BRA `(.L_x_1537) ;  /* 0x0000013000000947 */ /* 0x000fea0003800000 */
[----:B-123--:R-:W-:Y:S01]  /*1000*/  SHF.R.S32.HI R16, RZ, 0x1f, R10 ;  /* 0x0000001fff107819 */ /* 0x00efe2000001140a */
[----:B------:R-:W-:Y:S01]  /*1010*/  IMAD.SHL.U32 R17, R251, 0x2, RZ ;  /* 0x00000002fb117824 */ /* 0x000fe200078e00ff */
[----:B------:R-:W-:Y:S01]  /*1020*/  SHF.R.S32.HI R15, RZ, 0x1f, R9 ;  /* 0x0000001fff0f7819 */ /* 0x000fe20000011409 */
[----:B------:R-:W-:Y:S01]  /*1030*/  IMAD.WIDE R24, R33, 0x2, R22 ;  /* 0x0000000221187825 */ /* 0x000fe200078e0216 */
[----:B------:R-:W-:Y:S02]  /*1040*/  SHF.R.S32.HI R13, RZ, 0x1f, R8 ;  /* 0x0000001fff0d7819 */ /* 0x000fe40000011408 */
[----:B------:R-:W-:Y:S02]  /*1050*/  LEA.HI R16, R16, R10, RZ, 0x3 ;  /* 0x0000000a10107211 */ /* 0x000fe400078f18ff */
[----:B------:R-:W-:Y:S01]  /*1060*/  LEA.HI R15, R15, R9, RZ, 0x3 ;  /* 0x000000090f0f7211 */ /* 0x000fe200078f18ff */
[----:B------:R-:W-:Y:S01]  /*1070*/  @!PT LDS RZ, [RZ] ;  /* 0x00000000fffff984 */ /* 0x000fe20000000800 */
[----:B------:R1:W-:Y:S01]  /*1080*/  LDGSTS.E.BYPASS.LTC128B.128 [R17+0x18100], [R24.64], !P3 ;  /* 0x1810000018117fae */ /* 0x0003e2000d901d4c */
[----:B------:R-:W-:-:S02]  /*1090*/  LEA.HI R13, R13, R8, RZ, 0x3 ;  /* 0x000000080d0d7211 */ /* 0x000fc400078f18ff */
[----:B------:R-:W-:Y:S02]  /*10a0*/  LOP3.LUT R16, R16, 0xfffffff8, RZ, 0xc0, !PT ;  /* 0xfffffff810107812 */ /* 0x000fe400078ec0ff */
[----:B------:R-:W-:Y:S02]  /*10b0*/  LOP3.LUT R15, R15, 0xfffffff8, RZ, 0xc0, !PT ;  /* 0xfffffff80f0f7812 */ /* 0x000fe400078ec0ff */
[----:B------:R-:W-:Y:S01]  /*10c0*/  LOP3.LUT R13, R13, 0xfffffff8, RZ, 0xc0, !PT ;  /* 0xfffffff80d0d7812 */ /* 0x000fe200078ec0ff */
[----:B------:R-:W-:-:S04]  /*10d0*/  IMAD.WIDE R26, R16, 0x2, R22 ;  /* 0x00000002101a7825 */ /* 0x000fc800078e0216 */
[--C-:B------:R-:W-:Y:S01]  /*10e0*/  IMAD.WIDE R28, R15, 0x2, R22.reuse ;  /* 0x000000020f1c7825 */ /* 0x100fe200078e0216 */
[----:B------:R1:W-:Y:S03]  /*10f0*/  LDGSTS.E.BYPASS.LTC128B.128 [R17+0x1c100], [R26.64], !P4 ;  /* 0x1c1000001a117fae */ /* 0x0003e6000e101d4c */
[----:B------:R-:W-:Y:S01]  /*1100*/  IMAD.WIDE R22, R13, 0x2, R22 ;  /* 0x000000020d167825 */ /* 0x000fe200078e0216 */
[----:B------:R1:W-:Y:S04]  /*1110*/  LDGSTS.E.BYPASS.LTC128B.128 [R17+0x20100], [R28.64], !P6 ;  /* 0x201000001c117fae */ /* 0x0003e8000f101d4c */
[----:B------:R1:W-:Y:S02]  /*1120*/  LDGSTS.E.BYPASS.LTC128B.128 [R17+0x24100], [R22.64], !P5 ;  /* 0x2410000016117fae */ /* 0x0003e4000e901d4c */
.L_x_1537:
[----:B-123--:R-:W-:Y:S05]  /*1130*/  BSYNC B0 ;  /* 0x0000000000007941 */ /* 0x00efea0003800000 */
.L_x_1536:
[----:B------:R-:W-:Y:S01]  /*1140*/  IADD3 R13, R12, 0x20, RZ ;  /* 0x000000200c0d7810 */ /* 0x000fe20007ffe0ff */
[----:B------:R1:W2:Y:S01]  /*1150*/  SHFL.IDX PT, R23, R11, 0x1, 0x181f ;  /* 0x00381f000b177f89 */ /* 0x0002a200000e0000 */
[----:B------:R-:W-:Y:S02]  /*1160*/  BSSY B0, `(.L_x_1538) ;  /* 0x0000017000007945 */ /* 0x000fe40003800000 */
[----:B------:R-:W-:Y:S01]  /*1170*/  ISETP.GE.AND P0, PT, R13, UR4, PT ;  /* 0x000000040d007c0c */ /* 0x000fe2000bf06270 */
[----:B------:R1:W3:-:S12]  /*1180*/  SHFL.IDX PT, R22, R20, 0x1, 0x181f ;  /* 0x00381f0014167f89 */ /* 0x0002d800000e0000 */
[----:B------:R-:W-:Y:S05]  /*1190*/  @P0 BRA `(.L_x_1539) ;  /* 0x0000013000000947 */ /* 0x000fea0003800000 */
[----:B------:R-:W-:Y:S01]  /*11a0*/  SHF.R.S32.HI R16, RZ, 0x1f, R10 ;  /* 0x0000001fff107819 */ /* 0x000fe2000001140a */
[----:B------:R-:W-:Y:S01]  /*11b0*/  IMAD.SHL.U32 R17, R251, 0x2, RZ ;  /* 0x00000002fb117824 */ /* 0x000fe200078e00ff */
[----:B------:R-:W-:Y:S01]  /*11c0*/  SHF.R.S32.HI R15, RZ, 0x1f, R9 ;  /* 0x0000001fff0f7819 */ /* 0x000fe20000011409 */
[----:B--23--:R-:W-:Y:S01]  /*11d0*/  IMAD.WIDE R24, R33, 0x2, R22 ;  /* 0x0000000221187825 */ /* 0x00cfe200078e0216 */
        /* <DEDUP_REMOVED lines=15> */
.L_x_1539:
[----:B------:R-:W-:Y:S05]  /*12d0*/  BSYNC B0 ;  /* 0x0000000000007941 */ /* 0x000fea0003800000 */
.L_x_1538:
[----:B------:R-:W-:Y:S01]  /*12e0*/  IADD3 R13, R12, 0x40, RZ ;  /* 0x000000400c0d7810 */ /* 0x000fe20007ffe0ff */
[----:B--2---:R2:W4:Y:S01]  /*12f0*/  SHFL.IDX PT, R23, R11, 0x2, 0x181f ;  /* 0x00581f000b177f89 */ /* 0x00452200000e0000 */
[----:B------:R-:W-:Y:S02]  /*1300*/  BSSY B0, `(.L_x_1540) ;  /* 0x0000017000007945 */ /* 0x000fe40003800000 */
[----:B------:R-:W-:Y:S01]  /*1310*/  ISETP.GE.AND P0, PT, R13, UR4, PT ;  /* 0x000000040d007c0c */ /* 0x000fe2000bf06270 */
[----:B---3--:R2:W3:-:S12]  /*1320*/  SHFL.IDX PT, R22, R20, 0x2, 0x181f ;  /* 0x00581f0014167f89 */ /* 0x0084d800000e0000 */
[----:B------:R-:W-:Y:S05]  /*1330*/  @P0 BRA `(.L_x_1541) ;  /* 0x0000013000000947 */ /* 0x000fea0003800000 */
[----:B------:R-:W-:Y:S01]  /*1340*/  SHF.R.S32.HI R16, RZ, 0x1f, R10 ;  /* 0x0000001fff107819 */ /* 0x000fe2000001140a */
[----:B------:R-:W-:Y:S01]  /*1350*/  IMAD.SHL.U32 R17, R251, 0x2, RZ ;  /* 0x00000002fb117824 */ /* 0x000fe200078e00ff */
[----:B------:R-:W-:Y:S01]  /*1360*/  SHF.R.S32.HI R15, RZ, 0x1f, R9 ;  /* 0x0000001fff0f7819 */ /* 0x000fe20000011409 */
[----:B---34-:R-:W-:Y:S01]  /*1370*/  IMAD.WIDE R24, R33, 0x2, R22 ;  /* 0x0000000221187825 */ /* 0x018fe200078e0216 */
        /* <DEDUP_REMOVED lines=15> */
.L_x_1541:
[----:B------:R-:W-:Y:S05]  /*1470*/  BSYNC B0 ;  /* 0x0000000000007941 */ /* 0x000fea0003800000 */
.L_x_1540:
[----:B-12---:R-:W-:Y:S01]  /*1480*/  SHFL.IDX PT, R20, R20, 0x3, 0x181f ;  /* 0x00781f0014147f89 */ /* 0x006fe200000e0000 */
[----:B------:R-:W-:Y:S01]  /*1490*/  IADD3 R12, R12, 0x60, RZ ;  /* 0x000000600c0c7810 */ /* 0x000fe20007ffe0ff */
[----:B------:R-:W-:Y:S01]  /*14a0*/  UMOV UR6, 0x60 ;  /* 0x0000006000067882 */ /* 0x000fe20000000000 */
[----:B------:R-:W-:Y:S01]  /*14b0*/  SHF.R.S32.HI R31, RZ, 0x1f, R10 ;  /* 0x0000001fff1f7819 */ /* 0x000fe2000001140a */
[----:B------:R-:W1:Y:S01]  /*14c0*/  SHFL.IDX PT, R21, R11, 0x3, 0x181f ;  /* 0x00781f000b157f89 */ /* 0x000e6200000e0000 */
[----:B------:R-:W-:Y:S01]  /*14d0*/  ISETP.GE.AND P0, PT, R12, UR4, PT ;  /* 0x000000040c007c0c */ /* 0x000fe2000bf06270 */
[----:B------:R-:W-:Y:S01]  /*14e0*/  IMAD.MOV.U32 R252, RZ, RZ, c[0x0][0x2b8] ;  /* 0x0000ae00fffc7624 */ /* 0x000fe200078e00ff */
[----:B---3--:R-:W-:Y:S01]  /*14f0*/  SHF.R.S32.HI R29, RZ, 0x1f, R9 ;  /* 0x0000001fff1d7819 */ /* 0x008fe20000011409 */
[----:B------:R-:W-:Y:S01]  /*1500*/  UIMAD UR6, UR7, UR6, -0x60 ;  /* 0xffffffa0070674a4 */ /* 0x000fe2000f8e0206 */
[----:B------:R-:W-:Y:S01]  /*1510*/  SHF.R.S32.HI R28, RZ, 0x1f, R8 ;  /* 0x0000001fff1c7819 */ /* 0x000fe20000011408 */
[----:B------:R-:W-:Y:S01]  /*1520*/  IMAD.SHL.U32 R251, R251, 0x2, RZ ;  /* 0x00000002fbfb7824 */ /* 0x000fe200078e00ff */
[----:B------:R-:W-:Y:S01]  /*1530*/  LEA.HI R31, R31, R10, RZ, 0x3 ;  /* 0x0000000a1f1f7211 */ /* 0x000fe200078f18ff */
[----:B------:R-:W-:Y:S01]  /*1540*/  USHF.R.S32.HI UR15, URZ, 0x1f, UR14 ;  /* 0x0000001f3f0f7899 */ /* 0x000fe2000801140e */
[----:B------:R-:W-:Y:S01]  /*1550*/  LEA.HI R29, R29, R9, RZ, 0x3 ;  /* 0x000000091d1d7211 */ /* 0x000fe200078f18ff */
[----:B------:R-:W-:Y:S01]  /*1560*/  ULDC.64 UR4, c[0x0][0x2b0] ;  /* 0x0000ac0000047ab9 */ /* 0x000fe20000000a00 */
[----:B------:R-:W-:Y:S01]  /*1570*/  LEA.HI R28, R28, R8, RZ, 0x3 ;  /* 0x000000081c1c7211 */ /* 0x000fe200078f18ff */
[----:B------:R-:W-:Y:S01]  /*1580*/  UIMAD UR15, UR15, UR4, URZ ;  /* 0x000000040f0f72a4 */ /* 0x000fe2000f8e023f */
[----:B------:R-:W-:Y:S01]  /*1590*/  LOP3.LUT R31, R31, 0xfffffff8, RZ, 0xc0, !PT ;  /* 0xfffffff81f1f7812 */ /* 0x000fe200078ec0ff */
[----:B------:R-:W-:Y:S01]  /*15a0*/  UIMAD.WIDE.U32 UR16, UR14, UR4, URZ ;  /* 0x000000040e1072a5 */ /* 0x000fe2000f8e003f */
[----:B------:R-:W-:Y:S01]  /*15b0*/  LOP3.LUT R29, R29, 0xfffffff8, RZ, 0xc0, !PT ;  /* 0xfffffff81d1d7812 */ /* 0x000fe200078ec0ff */
[----:B------:R-:W-:Y:S01]  /*15c0*/  UIMAD UR15, UR14, UR5, UR15 ;  /* 0x000000050e0f72a4 */ /* 0x000fe2000f8e020f */
[----:B------:R-:W-:Y:S01]  /*15d0*/  ISETP.NE.AND P2, PT, R252, 0x1, PT ;  /* 0x00000001fc00780c */ /* 0x000fe20003f45270 */
[----:B------:R-:W-:Y:S01]  /*15e0*/  IMAD.MOV.U32 R19, RZ, RZ, RZ ;  /* 0x000000ffff137224 */ /* 0x000fe200078e00ff */
[----:B------:R-:W-:Y:S01]  /*15f0*/  LOP3.LUT R28, R28, 0xfffffff8, RZ, 0xc0, !PT ;  /* 0xfffffff81c1c7812 */ /* 0x000fe200078ec0ff */
[----:B------:R-:W-:Y:S01]  /*1600*/  UIADD3 UR15, UR17, UR15, URZ ;  /* 0x0000000f110f7290 */ /* 0x000fe2000fffe03f */
[----:B------:R-:W-:Y:S01]  /*1610*/  IADD3 R13, R120, UR6, RZ ;  /* 0x00000006780d7c10 */ /* 0x000fe2000fffe0ff */
[----:B-1--4-:R-:W-:-:S03]  /*1620*/  @!P0 IMAD.WIDE R22, R33, 0x2, R20 ;  /* 0x0000000221168825 */ /* 0x012fc600078e0214 */
[----:B------:R-:W-:Y:S01]  /*1630*/  ISETP.GE.AND P1, PT, R13, UR10, PT ;  /* 0x0000000a0d007c0c */ /* 0x000fe2000bf26270 */
[----:B------:R-:W-:Y:S01]  /*1640*/  @!P0 IMAD.WIDE R16, R31, 0x2, R20 ;  /* 0x000000021f108825 */ /* 0x000fe200078e0214 */
[----:B------:R-:W-:Y:S01]  /*1650*/  @!PT LDS RZ, [RZ] ;  /* 0x00000000fffff984 */ /* 0x000fe20000000800 */
[----:B------:R1:W-:Y:S01]  /*1660*/  @!P0 LDGSTS.E.BYPASS.LTC128B.128 [R251+0x1b100], [R22.64], !P3 ;  /* 0x1b10000016fb8fae */ /* 0x0003e2000d901d4c */
[----:B------:R-:W-:Y:S02]  /*1670*/  IADD3 R11, R13, UR9, RZ ;  /* 0x000000090d0b7c10 */ /* 0x000fe4000fffe0ff */
[----:B------:R-:W-:Y:S01]  /*1680*/  IMAD.SHL.U32 R249, R0, 0x40, RZ ;  /* 0x0000004000f97824 */ /* 0x000fe200078e00ff */
[----:B------:R2:W-:Y:S01]  /*1690*/  @!P0 LDGSTS.E.BYPASS.LTC128B.128 [R251+0x1f100], [R16.64], !P4 ;  /* 0x1f10000010fb8fae */ /* 0x0005e2000e101d4c */
[----:B------:R-:W-:Y:S01]  /*16a0*/  ISETP.GT.OR P1, PT, R120, 0x5f, P1 ;  /* 0x0000005f7800780c */ /* 0x000fe20000f24670 */
[----:B------:R-:W-:Y:S01]  /*16b0*/  @P2 IMAD.HI.U32 R15, R11, c[0x0][0x2bc], RZ ;  /* 0x0000af000b0f2a27 */ /* 0x000fe200078e00ff */
[----:B------:R-:W-:Y:S02]  /*16c0*/  USHF.R.S32.HI UR14, URZ, 0x1f, UR11 ;  /* 0x0000001f3f0e7899 */ /* 0x000fe4000801140b */
[----:B------:R-:W-:Y:S01]  /*16d0*/  ULDC.64 UR4, c[0x0][0x1e8] ;  /* 0x00007a0000047ab9 */ /* 0x000fe20000000a00 */
[----:B------:R-:W-:Y:S01]  /*16e0*/  IMAD.MOV.U32 R12, RZ, RZ, R11 ;  /* 0x000000ffff0c7224 */ /* 0x000fe200078e000b */
[----:B------:R-:W-:-:S07]  /*16f0*/  @P2 SHF.R.U32.HI R12, RZ, c[0x0][0x2c0], R15 ;  /* 0x0000b000ff0c2a19 */ /* 0x000fce000001160f */
[----:B------:R-:W-:-:S04]  /*1700*/  @!P1 IADD3 R15, P2, R12, UR16, RZ ;  /* 0x000000100c0f9c10 */ /* 0x000fc8000ff5e0ff */
[----:B------:R-:W-:Y:S01]  /*1710*/  @!P1 LEA.HI.X.SX32 R13, R12, UR15, 0x1, P2 ;  /* 0x0000000f0c0d9c11 */ /* 0x000fe200090f0eff */
[----:B-1----:R-:W-:-:S04]  /*1720*/  @!P0 IMAD.WIDE R22, R29, 0x2, R20 ;  /* 0x000000021d168825 */ /* 0x002fc800078e0214 */
[----:B------:R-:W-:Y:S01]  /*1730*/  @!P0 IMAD.WIDE R20, R28, 0x2, R20 ;  /* 0x000000021c148825 */ /* 0x000fe200078e0214 */
[----:B------:R1:W-:Y:S01]  /*1740*/  @!P0 LDGSTS.E.BYPASS.LTC128B.128 [R251+0x23100], [R22.64], !P6 ;  /* 0x2310000016fb8fae */ /* 0x0003e2000f101d4c */
[----:B--2---:R-:W-:-:S03]  /*1750*/  @!P1 LEA R16, P2, R15, c[0x0][0x2a0], 0x2 ;  /* 0x0000a8000f109a11 */ /* 0x004fc600078410ff */
[----:B------:R2:W-:Y:S01]  /*1760*/  @!P0 LDGSTS.E.BYPASS.LTC128B.128 [R251+0x27100], [R20.64], !P5 ;  /* 0x2710000014fb8fae */ /* 0x0005e2000e901d4c */
[----:B------:R-:W-:-:S03]  /*1770*/  @!P1 LEA.HI.X R17, R15, c[0x0][0x2a4], R13, 0x2, P2 ;  /* 0x0000a9000f119a11 */ /* 0x000fc600010f140d */
[----:B------:R-:W0:Y:S04]  /*1780*/  LDGDEPBAR ;  /* 0x00000000000079af */ /* 0x000e280000000000 */
[----:B------:R-:W-:Y:S06]  /*1790*/  BAR.SYNC.DEFER_BLOCKING 0x0 ;  /* 0x0000000000007b1d */ /* 0x000fec0000010000 */
[----:B------:R3:W4:Y:S01]  /*17a0*/  @!P1 LDG.E R19, [R16.64] ;  /* 0x0000000c10139981 */ /* 0x000722000c1e1900 */
[----:B------:R-:W-:Y:S01]  /*17b0*/  IMAD.MOV R12, RZ, RZ, -R12 ;  /* 0x000000ffff0c7224 */ /* 0x000fe200078e0a0c */
[----:B------:R-:W-:Y:S01]  /*17c0*/  LOP3.LUT R249, R249, 0x1c0, RZ, 0xc0, !PT ;  /* 0x000001c0f9f97812 */ /* 0x000fe200078ec0ff */
[----:B------:R-:W-:Y:S01]  /*17d0*/  UIMAD UR18, UR14, UR4, URZ ;  /* 0x000000040e1272a4 */ /* 0x000fe2000f8e023f */
[----:B------:R-:W-:Y:S01]  /*17e0*/  SHF.R.S32.HI R15, RZ, 0x4, R14 ;  /* 0x00000004ff0f7819 */ /* 0x000fe2000001140e */
[----:B------:R-:W-:Y:S01]  /*17f0*/  IMAD R26, R12, c[0x0][0x2b8], R11 ;  /* 0x0000ae000c1a7a24 */ /* 0x000fe200078e020b */
[----:B------:R-:W-:Y:S01]  /*1800*/  UIMAD.WIDE.U32 UR20, UR11, UR4, URZ ;  /* 0x000000040b1472a5 */ /* 0x000fe2000f8e003f */
[----:B------:R-:W-:Y:S01]  /*1810*/  IMAD.SHL.U32 R11, R18, 0x8, RZ ;  /* 0x00000008120b7824 */ /* 0x000fe200078e00ff */
[----:B------:R-:W-:Y:S01]  /*1820*/  LEA.HI R14, R14, R15, RZ, 0x1 ;  /* 0x0000000f0e0e7211 */ /* 0x000fe200078f08ff */
[----:B--2---:R-:W-:Y:S01]  /*1830*/  IMAD.WIDE.U32 R20, R26, c[0x0][0x1e0], RZ ;  /* 0x000078001a147a25 */ /* 0x004fe200078e00ff */
[----:B------:R-:W-:Y:S01]  /*1840*/  SHF.R.S32.HI R13, RZ, 0x1f, R26 ;  /* 0x0000001fff0d7819 */ /* 0x000fe2000001141a */
[----:B------:R-:W-:Y:S01]  /*1850*/  UIMAD UR18, UR11, UR5, UR18 ;  /* 0x000000050b1272a4 */ /* 0x000fe2000f8e0212 */
[----:B------:R-:W-:Y:S01]  /*1860*/  LOP3.LUT R11, R249, 0x8, R11, 0xf8, !PT ;  /* 0x00000008f90b7812 */ /* 0x000fe200078ef80b */
[----:B------:R-:W-:Y:S01]  /*1870*/  STL [R1+0x4], R26 ;  /* 0x0000041a01007387 */ /* 0x000fe20000100800 */
[----:B------:R-:W-:Y:S01]  /*1880*/  SHF.R.U32.HI R249, RZ, 0x3, R249 ;  /* 0x00000003fff97819 */ /* 0x000fe200000116f9 */
[C---:B------:R-:W-:Y:S01]  /*1890*/  IMAD R12, R13.reuse, c[0x0][0x1e0], RZ ;  /* 0x000078000d0c7a24 */ /* 0x040fe200078e02ff */
[----:B------:R-:W-:Y:S01]  /*18a0*/  LOP3.LUT R14, R14, 0xfffffffe, RZ, 0xc0, !PT ;  /* 0xfffffffe0e0e7812 */ /* 0x000fe200078ec0ff */
[----:B------:R-:W-:Y:S01]  /*18b0*/  IMAD R13, R13, c[0x0][0x208], RZ ;  /* 0x000082000d0d7a24 */ /* 0x000fe200078e02ff */
[----:B------:R-:W-:Y:S01]  /*18c0*/  LOP3.LUT R249, R11, R249, RZ, 0x3c, !PT ;  /* 0x000000f90bf97212 */ /* 0x000fe200078e3cff */
[C---:B------:R-:W-:Y:S01]  /*18d0*/  IMAD R12, R26.reuse, c[0x0][0x1e4], R12 ;  /* 0x000079001a0c7a24 */ /* 0x040fe200078e020c */
[----:B------:R-:W-:Y:S01]  /*18e0*/  UIADD3 UR18, UR21, UR18, URZ ;  /* 0x0000001215127290 */ /* 0x000fe2000fffe03f */
[----:B------:R-:W-:Y:S01]  /*18f0*/  IMAD.IADD R14, R15, 0x1, -R14 ;  /* 0x000000010f0e7824 */ /* 0x000fe200078e0a0e */
[----:B------:R-:W-:Y:S01]  /*1900*/  ULDC.64 UR4, c[0x0][0x210] ;  /* 0x0000840000047ab9 */ /* 0x000fe20000000a00 */
[----:B------:R-:W-:Y:S01]  /*1910*/  IMAD.IADD R21, R21, 0x1, R12 ;  /* 0x0000000115157824 */ /* 0x000fe200078e020c */
[----:B------:R-:W-:Y:S01]  /*1920*/  UIMAD UR14, UR14, UR4, URZ ;  /* 0x000000040e0e72a4 */ /* 0x000fe2000f8e023f */
[----:B---3--:R-:W-:Y:S01]  /*1930*/  IMAD.WIDE.U32 R16, R26, c[0x0][0x208], RZ ;  /* 0x000082001a107a25 */ /* 0x008fe200078e00ff */
[----:B------:R-:W-:Y:S01]  /*1940*/  UIMAD.WIDE.U32 UR22, UR11, UR4, URZ ;  /* 0x000000040b1672a5 */ /* 0x000fe2000f8e003f */
[----:B------:R-:W-:Y:S01]  /*1950*/  LOP3.LUT P1, RZ, R0, 0x2, RZ, 0xc0, !PT ;  /* 0x0000000200ff7812 */ /* 0x000fe2000782c0ff */
[----:B------:R-:W-:Y:S01]  /*1960*/  UIMAD UR4, UR11, UR5, UR14 ;  /* 0x000000050b0472a4 */ /* 0x000fe2000f8e020e */
[----:B------:R-:W-:Y:S01]  /*1970*/  IMAD R13, R26, c[0x0][0x20c], R13 ;  /* 0x000083001a0d7a24 */ /* 0x000fe200078e020d */
[----:B------:R-:W-:Y:S01]  /*1980*/  UIADD3 UR5, UR7, -0x1, URZ ;  /* 0xffffffff07057890 */ /* 0x000fe2000fffe03f */
[----:B------:R-:W-:Y:S01]  /*1990*/  IMAD R249, R14, 0x200, R249 ;  /* 0x000002000ef97824 */ /* 0x000fe200078e02f9 */
[----:B------:R-:W-:Y:S01]  /*19a0*/  UIADD3 UR4, UR23, UR4, URZ ;  /* 0x0000000417047290 */ /* 0x000fe2000fffe03f */
[----:B------:R-:W-:Y:S01]  /*19b0*/  IMAD.IADD R17, R17, 0x1, R13 ;  /* 0x0000000111117824 */ /* 0x000fe200078e020d */
[----:B------:R-:W-:Y:S01]  /*19c0*/  UIMAD UR10, UR5, -0x60, UR10 ;  /* 0xffffffa0050a78a4 */ /* 0x000fe2000f8e020a */
[----:B------:R-:W-:Y:S01]  /*19d0*/  IMAD.SHL.U32 R249, R249, 0x2, RZ ;  /* 0x00000002f9f97824 */ /* 0x000fe200078e00ff */
[----:B------:R-:W-:Y:S01]  /*19e0*/  ISETP.GE.AND P4, PT, R33, c[0x0][0x1d4], PT ;  /* 0x0000750021007a0c */ /* 0x000fe20003f86270 */
[----:B------:R-:W-:Y:S01]  /*19f0*/  IMAD.SHL.U32 R5, R5, 0x40, RZ ;  /* 0x0000004005057824 */ /* 0x000fe200078e00ff */
[----:B------:R-:W-:Y:S01]  /*1a00*/  ISETP.GE.AND P3, PT, R10, c[0x0][0x1d4], PT ;  /* 0x000075000a007a0c */ /* 0x000fe20003f66270 */
[----:B------:R-:W-:Y:S01]  /*1a10*/  IMAD.SHL.U32 R14, R14, 0x8, RZ ;  /* 0x000000080e0e7824 */ /* 0x000fe200078e00ff */
[----:B------:R-:W-:Y:S01]  /*1a20*/  IADD3 R248, R249, 0xc120, RZ ;  /* 0x0000c120f9f87810 */ /* 0x000fe20007ffe0ff */
[----:B------:R-:W-:Y:S01]  /*1a30*/  IMAD.SHL.U32 R7, R7, 0x40, RZ ;  /* 0x0000004007077824 */ /* 0x000fe200078e00ff */
[----:B------:R-:W-:Y:S01]  /*1a40*/  IADD3 R18, -R18, UR10, RZ ;  /* 0x0000000a12127c10 */ /* 0x000fe2000fffe1ff */
[----:B------:R-:W-:Y:S01]  /*1a50*/  UISETP.GT.AND UP0, UPT, UR5, UR8, UPT ;  /* 0x000000080500728c */ /* 0x000fe2000bf04270 */
[----:B------:R-:W-:-:S02]  /*1a60*/  ISETP.GE.AND P2, PT, R9, c[0x0][0x1d4], PT ;  /* 0x0000750009007a0c */ /* 0x000fc40003f46270 */
[----:B------:R-:W-:Y:S02]  /*1a70*/  LOP3.LUT R5, R5, 0x1c0, RZ, 0xc0, !PT ;  /* 0x000001c005057812 */ /* 0x000fe400078ec0ff */
[----:B------:R-:W-:Y:S02]  /*1a80*/  LEA.HI R6, R6, R2, RZ, 0x5 ;  /* 0x0000000206067211 */ /* 0x000fe400078f28ff */
[----:B------:R-:W-:Y:S02]  /*1a90*/  LOP3.LUT R14, R5, 0x8, R14, 0xf8, !PT ;  /* 0x00000008050e7812 */ /* 0x000fe400078ef80e */
[----:B------:R-:W-:Y:S01]  /*1aa0*/  SHF.R.U32.HI R5, RZ, 0x3, R5 ;  /* 0x00000003ff057819 */ /* 0x000fe20000011605 */
[----:B------:R-:W-:Y:S01]  /*1ab0*/  IMAD.SHL.U32 R250, R6, 0x20, RZ ;  /* 0x0000002006fa7824 */ /* 0x000fe200078e00ff */
[----:B------:R-:W-:Y:S02]  /*1ac0*/  LOP3.LUT R7, R7, 0xfffffe00, RZ, 0xc0, !PT ;  /* 0xfffffe0007077812 */ /* 0x000fe400078ec0ff */
[----:B------:R-:W-:-:S02]  /*1ad0*/  LOP3.LUT R5, R14, R5, RZ, 0x3c, !PT ;  /* 0x000000050e057212 */ /* 0x000fc400078e3cff */
[----:B------:R-:W-:Y:S02]  /*1ae0*/  LOP3.LUT R250, R250, 0x7ffffc00, RZ, 0xc0, !PT ;  /* 0x7ffffc00fafa7812 */ /* 0x000fe400078ec0ff */
[----:B------:R-:W-:Y:S02]  /*1af0*/  SHF.R.S32.HI R32, RZ, 0x1f, R29 ;  /* 0x0000001fff207819 */ /* 0x000fe4000001141d */
[CC--:B------:R-:W-:Y:S02]  /*1b00*/  IADD3 R250, R5.reuse, R7.reuse, R250 ;  /* 0x0000000705fa7210 */ /* 0x0c0fe40007ffe0fa */
[----:B------:R-:W-:Y:S02]  /*1b10*/  LOP3.LUT R5, R5, R7, RZ, 0xfc, !PT ;  /* 0x0000000705057212 */ /* 0x000fe400078efcff */
[----:B------:R-:W-:Y:S01]  /*1b20*/  IADD3 R7, R251, 0x100, RZ ;  /* 0x00000100fb077810 */ /* 0x000fe20007ffe0ff */
[----:B------:R-:W-:Y:S01]  /*1b30*/  IMAD.SHL.U32 R250, R250, 0x2, RZ ;  /* 0x00000002fafa7824 */ /* 0x000fe200078e00ff */
[----:B------:R-:W-:-:S03]  /*1b40*/  SHF.R.S32.HI R30, RZ, 0x1f, R28 ;  /* 0x0000001fff1e7819 */ /* 0x000fc6000001141c */
[--C-:B------:R-:W-:Y:S02]  /*1b50*/  IMAD R246, R4, 0x2, R250.reuse ;  /* 0x0000000204f67824 */ /* 0x100fe400078e02fa */
[C---:B------:R-:W-:Y:S02]  /*1b60*/  IMAD R245, R3.reuse, 0x2, R250 ;  /* 0x0000000203f57824 */ /* 0x040fe400078e02fa */
[----:B------:R-:W-:Y:S01]  /*1b70*/  IMAD R243, R3, 0x2, R246 ;  /* 0x0000000203f37824 */ /* 0x000fe200078e02f6 */
[----:B----4-:R-:W-:Y:S01]  /*1b80*/  SHF.R.S32.HI R11, RZ, 0x1f, R19 ;  /* 0x0000001fff0b7819 */ /* 0x010fe20000011413 */
[----:B------:R-:W-:Y:S01]  /*1b90*/  IMAD.WIDE.U32 R20, R19, c[0x0][0x1f0], R20 ;  /* 0x00007c0013147a25 */ /* 0x000fe200078e0014 */
[----:B------:R-:W-:Y:S03]  /*1ba0*/  STL [R1], R19 ;  /* 0x0000001301007387 */ /* 0x000fe60000100800 */
[C---:B------:R-:W-:Y:S01]  /*1bb0*/  IMAD R15, R11.reuse, c[0x0][0x1f0], RZ ;  /* 0x00007c000b0f7a24 */ /* 0x040fe200078e02ff */
[----:B------:R-:W-:Y:S01]  /*1bc0*/  IADD3 R12, P0, R20, UR20, RZ ;  /* 0x00000014140c7c10 */ /* 0x000fe2000ff1e0ff */
[----:B------:R-:W-:-:S02]  /*1bd0*/  IMAD R11, R11, c[0x0][0x218], RZ ;  /* 0x000086000b0b7a24 */ /* 0x000fc400078e02ff */
[C---:B------:R-:W-:Y:S02]  /*1be0*/  IMAD R15, R19.reuse, c[0x0][0x1f4], R15 ;  /* 0x00007d00130f7a24 */ /* 0x040fe400078e020f */
[----:B------:R-:W-:-:S03]  /*1bf0*/  IMAD.WIDE.U32 R16, R19, c[0x0][0x218], R16 ;  /* 0x0000860013107a25 */ /* 0x000fc600078e0010 */
[----:B------:R-:W-:Y:S01]  /*1c00*/  IADD3.X R15, R21, UR18, R15, P0, !PT ;  /* 0x00000012150f7c10 */ /* 0x000fe200087fe40f */
[----:B------:R-:W-:Y:S01]  /*1c10*/  IMAD R11, R19, c[0x0][0x21c], R11 ;  /* 0x00008700130b7a24 */ /* 0x000fe200078e020b */
[----:B-1----:R-:W-:Y:S01]  /*1c20*/  LEA R22, P0, R12, c[0x0][0x1c8], 0x1 ;  /* 0x000072000c167a11 */ /* 0x002fe200078008ff */
[----:B------:R-:W-:-:S03]  /*1c30*/  IMAD.U32 R20, RZ, RZ, UR11 ;  /* 0x0000000bff147e24 */ /* 0x000fc6000f8e00ff */
[----:B------:R-:W-:Y:S01]  /*1c40*/  LEA.HI.X R15, R12, c[0x0][0x1cc], R15, 0x1, P0 ;  /* 0x000073000c0f7a11 */ /* 0x000fe200000f0c0f */
[----:B------:R-:W-:Y:S01]  /*1c50*/  SHFL.IDX PT, R24, R22, RZ, 0x181f ;  /* 0x00181fff16187589 */ /* 0x000fe200000e0000 */
[----:B------:R-:W-:Y:S02]  /*1c60*/  IADD3 R13, P0, R16, UR22, RZ ;  /* 0x00000016100d7c10 */ /* 0x000fe4000ff1e0ff */
[----:B------:R-:W-:Y:S01]  /*1c70*/  IADD3 R12, R249, 0xc100, RZ ;  /* 0x0000c100f90c7810 */ /* 0x000fe20007ffe0ff */
[----:B------:R-:W1:Y:S01]  /*1c80*/  SHFL.IDX PT, R25, R15, RZ, 0x181f ;  /* 0x00181fff0f197589 */ /* 0x000e6200000e0000 */
[----:B------:R-:W-:Y:S02]  /*1c90*/  IADD3.X R11, R17, UR4, R11, P0, !PT ;  /* 0x00000004110b7c10 */ /* 0x000fe400087fe40b */
[C---:B------:R-:W-:Y:S01]  /*1ca0*/  LEA R16, P0, R13.reuse, c[0x0][0x1f8], 0x1 ;  /* 0x00007e000d107a11 */ /* 0x040fe200078008ff */
[----:B------:R-:W-:Y:S01]  /*1cb0*/  SHFL.IDX PT, R22, R22, 0x1, 0x181f ;  /* 0x00381f0016167f89 */ /* 0x000fe200000e0000 */
[----:B------:R-:W-:Y:S01]  /*1cc0*/  @P1 IADD3 R248, R12, -0x20, RZ ;  /* 0xffffffe00cf81810 */ /* 0x000fe20007ffe0ff */
[----:B------:R-:W-:Y:S01]  /*1cd0*/  IMAD R12, R26, c[0x0][0x1e0], RZ ;  /* 0x000078001a0c7a24 */ /* 0x000fe200078e02ff */
[----:B------:R-:W-:Y:S01]  /*1ce0*/  LEA.HI.X R11, R13, c[0x0][0x1fc], R11, 0x1, P0 ;  /* 0x00007f000d0b7a11 */ /* 0x000fe200000f0c0b */
[----:B------:R-:W2:Y:S01]  /*1cf0*/  SHFL.IDX PT, R64, R16, RZ, 0x181f ;  /* 0x00181fff10407589 */ /* 0x000ea200000e0000 */
[----:B------:R-:W-:Y:S01]  /*1d00*/  ISETP.GE.AND P0, PT, R18, 0x1, PT ;  /* 0x000000011200780c */ /* 0x000fe20003f06270 */
[----:B------:R-:W-:Y:S01]  /*1d10*/  IMAD R12, R19, c[0x0][0x1f0], R12 ;  /* 0x00007c00130c7a24 */ /* 0x000fe200078e020c */
[----:B------:R-:W-:Y:S01]  /*1d20*/  ISETP.GE.AND P1, PT, R8, c[0x0][0x1d4], PT ;  /* 0x0000750008007a0c */ /* 0x000fe20003f26270 */
[----:B------:R-:W3:Y:S01]  /*1d30*/  SHFL.IDX PT, R13, R11, RZ, 0x181f ;  /* 0x00181fff0b0d7589 */ /* 0x000ee200000e0000 */
[----:B------:R-:W-:Y:S01]  /*1d40*/  IADD3 R239, R248, 0x800, RZ ;  /* 0x00000800f8ef7810 */ /* 0x000fe20007ffe0ff */
[----:B------:R-:W-:Y:S01]  /*1d50*/  IMAD R20, R20, c[0x0][0x1e8], R12 ;  /* 0x00007a0014147a24 */ /* 0x000fe200078e020c */
[C---:B------:R-:W-:Y:S01]  /*1d60*/  IADD3 R238, R248.reuse, 0x1000, RZ ;  /* 0x00001000f8ee7810 */ /* 0x040fe20007ffe0ff */
[----:B------:R-:W4:Y:S01]  /*1d70*/  SHFL.IDX PT, R48, R16, 0x1, 0x181f ;  /* 0x00381f0010307f89 */ /* 0x000f2200000e0000 */
[----:B------:R-:W-:-:S02]  /*1d80*/  IADD3 R237, R248, 0x1800, RZ ;  /* 0x00001800f8ed7810 */ /* 0x000fc40007ffe0ff */
[----:B------:R-:W-:Y:S01]  /*1d90*/  LEA R20, R20, c[0x0][0x1c8], 0x1 ;  /* 0x0000720014147a11 */ /* 0x000fe200078e08ff */
[----:B------:R-:W5:Y:S01]  /*1da0*/  SHFL.IDX PT, R12, R11, 0x1, 0x181f ;  /* 0x00381f000b0c7f89 */ /* 0x000f6200000e0000 */
[C---:B------:R-:W-:Y:S02]  /*1db0*/  IADD3 R236, R248.reuse, 0x2000, RZ ;  /* 0x00002000f8ec7810 */ /* 0x040fe40007ffe0ff */
[C---:B------:R-:W-:Y:S01]  /*1dc0*/  IADD3 R235, R248.reuse, 0x2800, RZ ;  /* 0x00002800f8eb7810 */ /* 0x040fe20007ffe0ff */
[----:B------:R-:W-:Y:S01]  /*1dd0*/  SHFL.IDX PT, R16, R16, 0x2, 0x181f ;  /* 0x00581f0010107f89 */ /* 0x000fe200000e0000 */
[--C-:B-1----:R-:W-:Y:S01]  /*1de0*/  @P0 IMAD.WIDE R36, R33, 0x2, R24.reuse ;  /* 0x0000000221240825 */ /* 0x102fe200078e0218 */
[C---:B------:R-:W-:Y:S02]  /*1df0*/  IADD3 R233, R248.reuse, 0x3000, RZ ;  /* 0x00003000f8e97810 */ /* 0x040fe40007ffe0ff */
[----:B------:R-:W1:Y:S01]  /*1e00*/  SHFL.IDX PT, R23, R15, 0x1, 0x181f ;  /* 0x00381f000f177f89 */ /* 0x000e6200000e0000 */
[----:B------:R-:W-:Y:S01]  /*1e10*/  @P0 IMAD.WIDE R34, R31, 0x2, R24 ;  /* 0x000000021f220825 */ /* 0x000fe200078e0218 */
[----:B------:R-:W-:-:S02]  /*1e20*/  IADD3 R232, R248, 0x3800, RZ ;  /* 0x00003800f8e87810 */ /* 0x000fc40007ffe0ff */
[----:B------:R-:W1:Y:S01]  /*1e30*/  SHFL.IDX PT, R11, R11, 0x2, 0x181f ;  /* 0x00581f000b0b7f89 */ /* 0x000e6200000e0000 */
[--C-:B------:R-:W-:Y:S01]  /*1e40*/  @P0 IMAD.WIDE R26, R29, 0x2, R24.reuse ;  /* 0x000000021d1a0825 */ /* 0x100fe200078e0218 */
[----:B------:R-:W-:Y:S02]  /*1e50*/  IADD3 R231, R248, 0x4000, RZ ;  /* 0x00004000f8e77810 */ /* 0x000fe40007ffe0ff */
[----:B------:R1:W-:Y:S01]  /*1e60*/  @P0 LDGSTS.E.BYPASS.LTC128B.128 [R251+0xc100], [R36.64], !P4 ;  /* 0x0c10000024fb0fae */ /* 0x0003e2000e101d4c */
[----:B------:R-:W-:Y:S01]  /*1e70*/  @P0 IMAD.WIDE R38, R28, 0x2, R24 ;  /* 0x000000021c260825 */ /* 0x000fe200078e0218 */
[C---:B------:R-:W-:Y:S02]  /*1e80*/  IADD3 R230, R248.reuse, 0x4800, RZ ;  /* 0x00004800f8e67810 */ /* 0x040fe40007ffe0ff */
[----:B------:R1:W-:Y:S01]  /*1e90*/  @P0 LDGSTS.E.BYPASS.LTC128B.128 [R251+0xf100], [R34.64], !P3 ;  /* 0x0f10000022fb0fae */ /* 0x0003e2000d901d4c */
[----:B------:R-:W-:Y:S01]  /*1ea0*/  IMAD.WIDE R24, R33, 0x2, RZ ;  /* 0x0000000221187825 */ /* 0x000fe200078e02ff */
[----:B------:R-:W-:-:S02]  /*1eb0*/  IADD3 R229, R248, 0x5000, RZ ;  /* 0x00005000f8e57810 */ /* 0x000fc40007ffe0ff */
[----:B------:R1:W-:Y:S01]  /*1ec0*/  @P0 LDGSTS.E.BYPASS.LTC128B.128 [R251+0x12100], [R26.64], !P2 ;  /* 0x121000001afb0fae */ /* 0x0003e2000d101d4c */
[----:B------:R-:W-:Y:S02]  /*1ed0*/  IADD3 R228, R248, 0x5800, RZ ;  /* 0x00005800f8e47810 */ /* 0x000fe40007ffe0ff */
[----:B--2---:R-:W-:Y:S01]  /*1ee0*/  IADD3 R74, P5, R64, R24, RZ ;  /* 0x00000018404a7210 */ /* 0x004fe20007fbe0ff */
[----:B------:R2:W-:Y:S01]  /*1ef0*/  @P0 LDGSTS.E.BYPASS.LTC128B.128 [R251+0x15100], [R38.64], !P1 ;  /* 0x1510000026fb0fae */ /* 0x0005e2000c901d4c */
[----:B------:R-:W-:Y:S02]  /*1f00*/  ISETP.GE.AND P0, PT, R18, 0x21, PT ;  /* 0x000000211200780c */ /* 0x000fe40003f06270 */
[----:B------:R-:W-:Y:S01]  /*1f10*/  IADD3 R227, R248, 0x6000, RZ ;  /* 0x00006000f8e37810 */ /* 0x000fe20007ffe0ff */
[----:B---3--:R-:W-:Y:S01]  /*1f20*/  IMAD.X R75, R13, 0x1, R25, P5 ;  /* 0x000000010d4b7824 */ /* 0x008fe200028e0619 */
[----:B----4-:R-:W-:Y:S01]  /*1f30*/  IADD3 R58, P5, R24, R48, RZ ;  /* 0x00000030183a7210 */ /* 0x010fe20007fbe0ff */
[----:B------:R-:W-:Y:S01]  /*1f40*/  SHFL.IDX PT, R20, R20, 0x2, 0x181f ;  /* 0x00581f0014147f89 */ /* 0x000fe200000e0000 */
[----:B------:R-:W-:-:S02]  /*1f50*/  IADD3 R226, R248, 0x6800, RZ ;  /* 0x00006800f8e27810 */ /* 0x000fc40007ffe0ff */
[C---:B------:R-:W-:Y:S01]  /*1f60*/  IADD3 R225, R248.reuse, 0x7000, RZ ;  /* 0x00007000f8e17810 */ /* 0x040fe20007ffe0ff */
[----:B-----5:R-:W-:Y:S01]  /*1f70*/  IMAD.X R59, R25, 0x1, R12, P5 ;  /* 0x00000001193b7824 */ /* 0x020fe200028e060c */
[----:B------:R-:W3:Y:S01]  /*1f80*/  SHFL.IDX PT, R21, R15, 0x2, 0x181f ;  /* 0x00581f000f157f89 */ /* 0x000ee200000e0000 */
[C---:B------:R-:W-:Y:S02]  /*1f90*/  IADD3 R224, R248.reuse, 0x7800, RZ ;  /* 0x00007800f8e07810 */ /* 0x040fe40007ffe0ff */
[C---:B------:R-:W-:Y:S01]  /*1fa0*/  IADD3 R223, R248.reuse, 0x8000, RZ ;  /* 0x00008000f8df7810 */ /* 0x040fe20007ffe0ff */
[--C-:B-1----:R-:W-:Y:S01]  /*1fb0*/  @P0 IMAD.WIDE R36, R33, 0x2, R22.reuse ;  /* 0x0000000221240825 */ /* 0x102fe200078e0216 */
[C---:B------:R-:W-:Y:S02]  /*1fc0*/  IADD3 R222, R248.reuse, 0x8800, RZ ;  /* 0x00008800f8de7810 */ /* 0x040fe40007ffe0ff */
[----:B------:R-:W-:Y:S02]  /*1fd0*/  IADD3 R221, R248, 0x9000, RZ ;  /* 0x00009000f8dd7810 */ /* 0x000fe40007ffe0ff */
[----:B------:R-:W-:Y:S01]  /*1fe0*/  IADD3 R34, P5, R24, R16, RZ ;  /* 0x0000001018227210 */ /* 0x000fe20007fbe0ff */
[----:B------:R1:W-:Y:S01]  /*1ff0*/  @P0 LDGSTS.E.BYPASS.LTC128B.128 [R251+0xd100], [R36.64], !P4 ;  /* 0x0d10000024fb0fae */ /* 0x0003e2000e101d4c */
[C---:B------:R-:W-:Y:S01]  /*2000*/  IADD3 R220, R248.reuse, 0x9800, RZ ;  /* 0x00009800f8dc7810 */ /* 0x040fe20007ffe0ff */
[----:B------:R-:W-:Y:S01]  /*2010*/  @P0 IMAD.WIDE R26, R31, 0x2, R22 ;  /* 0x000000021f1a0825 */ /* 0x000fe200078e0216 */
[----:B------:R-:W-:-:S02]  /*2020*/  IADD3 R219, R248, 0xa000, RZ ;  /* 0x0000a000f8db7810 */ /* 0x000fc40007ffe0ff */
[C---:B------:R-:W-:Y:S01]  /*2030*/  IADD3 R218, R248.reuse, 0xa800, RZ ;  /* 0x0000a800f8da7810 */ /* 0x040fe20007ffe0ff */
[----:B------:R-:W-:Y:S01]  /*2040*/  IMAD.X R35, R25, 0x1, R11, P5 ;  /* 0x0000000119237824 */ /* 0x000fe200028e060b */
[----:B------:R4:W-:Y:S01]  /*2050*/  @P0 LDGSTS.E.BYPASS.LTC128B.128 [R251+0x10100], [R26.64], !P3 ;  /* 0x101000001afb0fae */ /* 0x0009e2000d901d4c */
[--C-:B------:R-:W-:Y:S01]  /*2060*/  @P0 IMAD.WIDE R24, R29, 0x2, R22.reuse ;  /* 0x000000021d180825 */ /* 0x100fe200078e0216 */
[C---:B------:R-:W-:Y:S02]  /*2070*/  IADD3 R217, R248.reuse, 0xb000, RZ ;  /* 0x0000b000f8d97810 */ /* 0x040fe40007ffe0ff */
[----:B------:R-:W-:Y:S01]  /*2080*/  IADD3 R216, R248, 0xb800, RZ ;  /* 0x0000b800f8d87810 */ /* 0x000fe20007ffe0ff */
[----:B--2---:R-:W-:Y:S01]  /*2090*/  @P0 IMAD.WIDE R38, R28, 0x2, R22 ;  /* 0x000000021c260825 */ /* 0x004fe200078e0216 */
[----:B------:R2:W-:Y:S03]  /*20a0*/  @P0 LDGSTS.E.BYPASS.LTC128B.128 [R251+0x13100], [R24.64], !P2 ;  /* 0x1310000018fb0fae */ /* 0x0005e6000d101d4c */
[----:B------:R-:W-:Y:S01]  /*20b0*/  IMAD.WIDE R22, R31, 0x2, RZ ;  /* 0x000000021f167825 */ /* 0x000fe200078e02ff */
[----:B------:R1:W-:Y:S01]  /*20c0*/  @P0 LDGSTS.E.BYPASS.LTC128B.128 [R251+0x16100], [R38.64], !P1 ;  /* 0x1610000026fb0fae */ /* 0x0003e2000c901d4c */
[----:B------:R-:W-:-:S03]  /*20d0*/  ISETP.GT.AND P0, PT, R18, 0x40, PT ;  /* 0x000000401200780c */ /* 0x000fc60003f04270 */
[----:B------:R-:W-:-:S05]  /*20e0*/  IADD3 R72, P5, R64, R22, RZ ;  /* 0x0000001640487210 */ /* 0x000fca0007fbe0ff */
[----:B------:R-:W-:Y:S01]  /*20f0*/  IMAD.X R73, R13, 0x1, R23, P5 ;  /* 0x000000010d497824 */ /* 0x000fe200028e0617 */
[----:B------:R-:W-:-:S04]  /*2100*/  IADD3 R56, P5, R22, R48, RZ ;  /* 0x0000003016387210 */ /* 0x000fc80007fbe0ff */
[----:B---3--:R-:W-:-:S04]  /*2110*/  @P0 IMAD.WIDE R14, R29, 0x2, R20 ;  /* 0x000000021d0e0825 */ /* 0x008fc800078e0214 */
[----:B----4-:R-:W-:-:S04]  /*2120*/  @P0 IMAD.WIDE R26, R33, 0x2, R20 ;  /* 0x00000002211a0825 */ /* 0x010fc800078e0214 */
[----:B------:R-:W-:Y:S01]  /*2130*/  IMAD.X R57, R23, 0x1, R12, P5 ;  /* 0x0000000117397824 */ /* 0x000fe200028e060c */
[----:B------:R3:W-:Y:S01]  /*2140*/  @P0 LDGSTS.E.BYPASS.LTC128B.128 [R251+0xe100], [R26.64], !P4 ;  /* 0x0e1000001afb0fae */ /* 0x0007e2000e101d4c */
[----:B--2---:R-:W-:Y:S01]  /*2150*/  @P0 IMAD.WIDE R24, R31, 0x2, R20 ;  /* 0x000000021f180825 */ /* 0x004fe200078e0214 */
[----:B------:R-:W-:-:S04]  /*2160*/  IADD3 R22, P5, R22, R16, RZ ;  /* 0x0000001016167210 */ /* 0x000fc80007fbe0ff */
[----:B------:R2:W-:Y:S01]  /*2170*/  @P0 LDGSTS.E.BYPASS.LTC128B.128 [R251+0x11100], [R24.64], !P3 ;  /* 0x1110000018fb0fae */ /* 0x0005e2000d901d4c */
[----:B------:R-:W-:-:S03]  /*2180*/  IMAD.X R23, R23, 0x1, R11, P5 ;  /* 0x0000000117177824 */ /* 0x000fc600028e060b */
[----:B------:R4:W-:Y:S01]  /*2190*/  @P0 LDGSTS.E.BYPASS.LTC128B.128 [R251+0x14100], [R14.64], !P2 ;  /* 0x141000000efb0fae */ /* 0x0009e2000d101d4c */
[----:B--2---:R-:W-:-:S04]  /*21a0*/  @P0 IMAD.WIDE R24, R28, 0x2, R20 ;  /* 0x000000021c180825 */ /* 0x004fc800078e0214 */
[----:B------:R-:W-:Y:S01]  /*21b0*/  IMAD.WIDE R20, R29, 0x2, RZ ;  /* 0x000000021d147825 */ /* 0x000fe200078e02ff */
[----:B------:R3:W-:Y:S03]  /*21c0*/  @P0 LDGSTS.E.BYPASS.LTC128B.128 [R251+0x17100], [R24.64], !P1 ;  /* 0x1710000018fb0fae */ /* 0x0007e6000c901d4c */
[----:B----4-:R-:W-:Y:S01]  /*21d0*/  IMAD.WIDE R14, R28, 0x2, RZ ;  /* 0x000000021c0e7825 */ /* 0x010fe200078e02ff */
[----:B------:R-:W0:Y:S01]  /*21e0*/  LDGDEPBAR ;  /* 0x00000000000079af */ /* 0x000e220000000000 */
[----:B------:R-:W-:Y:S02]  /*21f0*/  IADD3 R66, P0, R64, R20, RZ ;  /* 0x0000001440427210 */ /* 0x000fe40007f1e0ff */
[----:B------:R-:W-:Y:S02]  /*2200*/  IADD3 R50, P5, R20, R48, RZ ;  /* 0x0000003014327210 */ /* 0x000fe40007fbe0ff */
[----:B------:R-:W-:Y:S01]  /*2210*/  IADD3 R64, P6, R64, R14, RZ ;  /* 0x0000000e40407210 */ /* 0x000fe20007fde0ff */
[----:B------:R-:W-:Y:S01]  /*2220*/  IMAD.X R67, R13, 0x1, R21, P0 ;  /* 0x000000010d437824 */ /* 0x000fe200000e0615 */
[----:B------:R-:W-:Y:S01]  /*2230*/  IADD3 R20, P0, R20, R16, RZ ;  /* 0x0000001014147210 */ /* 0x000fe20007f1e0ff */
[--C-:B------:R-:W-:Y:S01]  /*2240*/  IMAD.X R51, R21, 0x1, R12.reuse, P5 ;  /* 0x0000000115337824 */ /* 0x100fe200028e060c */
[C---:B------:R-:W-:Y:S01]  /*2250*/  IADD3 R48, P5, R14.reuse, R48, RZ ;  /* 0x000000300e307210 */ /* 0x040fe20007fbe0ff */
[----:B------:R-:W-:Y:S01]  /*2260*/  IMAD.X R65, R13, 0x1, R15, P6 ;  /* 0x000000010d417824 */ /* 0x000fe200030e060f */
[----:B------:R-:W-:Y:S01]  /*2270*/  ISETP.GE.AND P6, PT, R33, c[0x0][0x1d4], PT ;  /* 0x0000750021007a0c */ /* 0x000fe20003fc6270 */
[----:B------:R-:W-:Y:S01]  /*2280*/  IMAD.X R21, R21, 0x1, R11, P0 ;  /* 0x0000000115157824 */ /* 0x000fe200000e060b */
[----:B------:R-:W-:Y:S01]  /*2290*/  IADD3 R16, P0, R14, R16, RZ ;  /* 0x000000100e107210 */ /* 0x000fe20007f1e0ff */
[----:B------:R-:W-:Y:S01]  /*22a0*/  IMAD.X R49, R15, 0x1, R12, P5 ;  /* 0x000000010f317824 */ /* 0x000fe200028e060c */
[----:B------:R-:W-:-:S03]  /*22b0*/  ISETP.GE.AND P5, PT, R10, c[0x0][0x1d4], PT ;  /* 0x000075000a007a0c */ /* 0x000fc60003fa6270 */
[----:B------:R-:W-:Y:S01]  /*22c0*/  IMAD.X R17, R15, 0x1, R11, P0 ;  /* 0x000000010f117824 */ /* 0x000fe200000e060b */
[----:B------:R-:W-:Y:S02]  /*22d0*/  ISETP.LT.OR P0, PT, R18, 0x1, P6 ;  /* 0x000000011200780c */ /* 0x000fe40003701670 */
[----:B------:R-:W-:Y:S01]  /*22e0*/  ISETP.GE.AND P6, PT, R9, c[0x0][0x1d4], PT ;  /* 0x0000750009007a0c */ /* 0x000fe20003fc6270 */
[----:B------:R-:W-:-:S04]  /*22f0*/  DEPBAR.LE SB0, 0x1 ;  /* 0x000080400000791a */ /* 0x000fc80000000000 */
[----:B------:R-:W-:-:S04]  /*2300*/  DEPBAR.LE SB0, 0x0 ;  /* 0x000080000000791a */ /* 0x000fc80000000000 */
[----:B------:R-:W-:Y:S06]  /*2310*/  BAR.SYNC.DEFER_BLOCKING 0x0 ;  /* 0x0000000000007b1d */ /* 0x000fec0000010000 */
[----:B------:R-:W-:Y:S04]  /*2320*/  LDSM.16.M88.4 R12, [R250+0x18100] ;  /* 0x01810000fa0c783b */ /* 0x000fe80000000200 */
[----:B------:R-:W-:Y:S04]  /*2330*/  LDSM.16.M88.4 R88, [R246+0x18100] ;  /* 0x01810000f658783b */ /* 0x000fe80000000200 */
[----:B------:R-:W-:Y:S04]  /*2340*/  LDSM.16.M88.4 R84, [R249+0xc100] ;  /* 0x00c10000f954783b */ /* 0x000fe80000000200 */
[----:B------:R-:W2:Y:S04]  /*2350*/  LDSM.16.M88.4 R76, [R249+0xc900] ;  /* 0x00c90000f94c783b */ /* 0x000ea80000000200 */
[----:B------:R-:W-:Y:S04]  /*2360*/  LDSM.16.M88.4 R68, [R249+0xd100] ;  /* 0x00d10000f944783b */ /* 0x000fe80000000200 */
[----:B------:R-:W-:Y:S04]  /*2370*/  LDSM.16.M88.4 R60, [R249+0xd900] ;  /* 0x00d90000f93c783b */ /* 0x000fe80000000200 */
[----:B------:R-:W-:Y:S04]  /*2380*/  LDSM.16.M88.4 R52, [R249+0xe100] ;  /* 0x00e10000f934783b */ /* 0x000fe80000000200 */
[----:B------:R-:W-:Y:S04]  /*2390*/  LDSM.16.M88.4 R100, [R249+0xe900] ;  /* 0x00e90000f964783b */ /* 0x000fe80000000200 */
[----:B------:R-:W-:Y:S04]  /*23a0*/  LDSM.16.M88.4 R44, [R248] ;  /* 0x00000000f82c783b */ /* 0x000fe80000000200 */
[----:B------:R-:W4:Y:S04]  /*23b0*/  LDSM.16.M88.4 R40, [R248+0x800] ;  /* 0x00080000f828783b */ /* 0x000f280000000200 */
[----:B-1----:R-:W1:Y:S04]  /*23c0*/  LDSM.16.M88.4 R36, [R248+0x1000] ;  /* 0x00100000f824783b */ /* 0x002e680000000200 */
[----:B---3--:R-:W3:Y:S04]  /*23d0*/  LDSM.16.M88.4 R24, [R248+0x1800] ;  /* 0x00180000f818783b */ /* 0x008ee80000000200 */
[----:B------:R-:W5:Y:S04]  /*23e0*/  LDSM.16.M88.4 R96, [R248+0x2000] ;  /* 0x00200000f860783b */ /* 0x000f680000000200 */
[----:B------:R-:W1:Y:S01]  /*23f0*/  LDSM.16.M88.4 R92, [R248+0x2800] ;  /* 0x00280000f85c783b */ /* 0x000e620000000200 */
[----:B--2---:R-:W-:Y:S03]  /*2400*/  HMMA.16816.F32 R80, R12, R76, RZ ;  /* 0x0000004c0c50723c */ /* 0x004fe600000018ff */
[----:B------:R-:W-:Y:S01]  /*2410*/  @!PT LDS RZ, [RZ] ;  /* 0x00000000fffff984 */ /* 0x000fe20000000800 */
[----:B------:R-:W-:Y:S01]  /*2420*/  @!PT LDS RZ, [RZ] ;  /* 0x00000000fffff984 */ /* 0x000fe20000000800 */
[----:B------:R-:W-:Y:S01]  /*2430*/  @!PT LDS RZ, [RZ] ;  /* 0x00000000fffff984 */ /* 0x000fe20000000800 */
[----:B------:R2:W-:Y:S01]  /*2440*/  LDGSTS.E.BYPASS.LTC128B.128 [R251+0x100], [R74.64], !P0 ;  /* 0x001000004afb7fae */ /* 0x0005e2000c101d4c */
[----:B------:R-:W-:-:S02]  /*2450*/  ISETP.LT.OR P0, PT, R18, 0x1, P5 ;  /* 0x000000011200780c */ /* 0x000fc40002f01670 */
[----:B------:R-:W-:Y:S02]  /*2460*/  ISETP.GE.AND P5, PT, R8, c[0x0][0x1d4], PT ;  /* 0x0000750008007a0c */ /* 0x000fe40003fa6270 */
[----:B------:R-:W-:Y:S09]  /*2470*/  HMMA.16816.F32 R76, R12, R78, RZ ;  /* 0x0000004e0c4c723c */ /* 0x000ff200000018ff */
[----:B------:R2:W-:Y:S01]  /*2480*/  LDGSTS.E.BYPASS.LTC128B.128 [R251+0x3100], [R72.64], !P0 ;  /* 0x0310000048fb7fae */ /* 0x0005e2000c101d4c */
[----:B------:R-:W-:-:S06]  /*2490*/  ISETP.LT.OR P0, PT, R18, 0x1, P6 ;  /* 0x000000011200780c */ /* 0x000fcc0003701670 */
[C---:B----4-:R-:W-:Y:S07]  /*24a0*/  HMMA.16816.F32 R80, R88.reuse, R40, R80 ;  /* 0x000000285850723c */ /* 0x050fee0000001850 */
[----:B------:R4:W-:Y:S01]  /*24b0*/  LDGSTS.E.BYPASS.LTC128B.128 [R251+0x6100], [R66.64], !P0 ;  /* 0x0610000042fb7fae */ /* 0x0009e2000c101d4c */
[----:B------:R-:W-:Y:S01]  /*24c0*/  ISETP.LT.OR P0, PT, R18, 0x1, P5 ;  /* 0x000000011200780c */ /* 0x000fe20002f01670 */
[----:B------:R-:W-:Y:S08]  /*24d0*/  HMMA.16816.F32 R76, R88, R42, R76 ;  /* 0x0000002a584c723c */ /* 0x000ff0000000184c */
[----:B--2---:R-:W-:Y:S04]  /*24e0*/  HMMA.16816.F32 R72, R12, R68, RZ ;  /* 0x000000440c48723c */ /* 0x004fe800000018ff */
[----:B------:R4:W-:Y:S01]  /*24f0*/  LDGSTS.E.BYPASS.LTC128B.128 [R251+0x9100], [R64.64], !P0 ;  /* 0x0910000040fb7fae */ /* 0x0009e2000c101d4c */
[----:B------:R-:W-:-:S04]  /*2500*/  ISETP.GE.AND P0, PT, R33, c[0x0][0x1d4], PT ;  /* 0x0000750021007a0c */ /* 0x000fc80003f06270 */
[----:B------:R-:W-:Y:S01]  /*2510*/  ISETP.LT.OR P0, PT, R18, 0x21, P0 ;  /* 0x000000211200780c */ /* 0x000fe20000701670 */
[----:B------:R-:W-:Y:S11]  /*2520*/  HMMA.16816.F32 R68, R12, R70, RZ ;  /* 0x000000460c44723c */ /* 0x000ff600000018ff */
[----:B------:R-:W-:Y:S01]  /*2530*/  @!UPT UIADD3 URZ, URZ, URZ, URZ ;  /* 0x0000003f3f3ff290 */ /* 0x000fe2000fffe03f */
[----:B------:R2:W-:Y:S01]  /*2540*/  LDGSTS.E.BYPASS.LTC128B.128 [R251+0x1100], [R58.64], !P0 ;  /* 0x011000003afb7fae */ /* 0x0005e2000c101d4c */
[----:B------:R-:W-:-:S04]  /*2550*/  ISETP.GE.AND P0, PT, R10, c[0x0][0x1d4], PT ;  /* 0x000075000a007a0c */ /* 0x000fc80003f06270 */
[C---:B------:R-:W-:Y:S01]  /*2560*/  ISETP.LT.OR P0, PT, R18.reuse, 0x21, P0 ;  /* 0x000000211200780c */ /* 0x040fe20000701670 */
[----:B-1----:R-:W-:Y:S08]  /*2570*/  HMMA.16816.F32 R72, R88, R36, R72 ;  /* 0x000000245848723c */ /* 0x002ff00000001848 */
[----:B----4-:R-:W-:Y:S04]  /*2580*/  HMMA.16816.F32 R64, R12, R60, RZ ;  /* 0x0000003c0c40723c */ /* 0x010fe800000018ff */
[----:B------:R2:W-:Y:S01]  /*2590*/  LDGSTS.E.BYPASS.LTC128B.128 [R251+0x4100], [R56.64], !P0 ;  /* 0x0410000038fb7fae */ /* 0x0005e2000c101d4c */
[----:B------:R-:W-:-:S03]  /*25a0*/  ISETP.LT.OR P0, PT, R18, 0x21, P6 ;  /* 0x000000211200780c */ /* 0x000fc60003701670 */
[----:B------:R-:W-:Y:S08]  /*25b0*/  HMMA.16816.F32 R60, R12, R62, RZ ;  /* 0x0000003e0c3c723c */ /* 0x000ff000000018ff */
[----:B------:R-:W-:Y:S02]  /*25c0*/  HMMA.16816.F32 R68, R88, R38, R68 ;  /* 0x000000265844723c */ /* 0x000fe40000001844 */
[----:B------:R1:W-:Y:S01]  /*25d0*/  LDGSTS.E.BYPASS.LTC128B.128 [R251+0x7100], [R50.64], !P0 ;  /* 0x0710000032fb7fae */ /* 0x0003e2000c101d4c */
[----:B------:R-:W-:-:S02]  /*25e0*/  ISETP.LT.OR P0, PT, R18, 0x21, P5 ;  /* 0x000000211200780c */ /* 0x000fc40002f01670 */
[----:B------:R-:W-:-:S03]  /*25f0*/  ISETP.LT.OR P5, PT, R18, 0x41, P5 ;  /* 0x000000411200780c */ /* 0x000fc60002fa1670 */
[----:B---3--:R-:W-:Y:S08]  /*2600*/  HMMA.16816.F32 R64, R88, R24, R64 ;  /* 0x000000185840723c */ /* 0x008ff00000001840 */
[----:B------:R1:W-:Y:S01]  /*2610*/  LDGSTS.E.BYPASS.LTC128B.128 [R251+0xa100], [R48.64], !P0 ;  /* 0x0a10000030fb7fae */ /* 0x0003e2000c101d4c */
[----:B------:R-:W-:Y:S01]  /*2620*/  ISETP.GE.AND P0, PT, R33, c[0x0][0x1d4], PT ;  /* 0x0000750021007a0c */ /* 0x000fe20003f06270 */
[----:B--2---:R-:W-:Y:S03]  /*2630*/  HMMA.16816.F32 R56, R12, R52, RZ ;  /* 0x000000340c38723c */ /* 0x004fe600000018ff */
[----:B------:R-:W-:-:S05]  /*2640*/  ISETP.LT.OR P0, PT, R18, 0x41, P0 ;  /* 0x000000411200780c */ /* 0x000fca0000701670 */
[----:B------:R-:W-:Y:S08]  /*2650*/  HMMA.16816.F32 R52, R12, R54, RZ ;  /* 0x000000360c34723c */ /* 0x000ff000000018ff */
[----:B------:R2:W-:Y:S01]  /*2660*/  LDGSTS.E.BYPASS.LTC128B.128 [R251+0x2100], [R34.64], !P0 ;  /* 0x0210000022fb7fae */ /* 0x0005e2000c101d4c */
[----:B------:R-:W-:Y:S01]  /*2670*/  ISETP.GE.AND P0, PT, R10, c[0x0][0x1d4], PT ;  /* 0x000075000a007a0c */ /* 0x000fe20003f06270 */
[----:B------:R-:W-:Y:S03]  /*2680*/  HMMA.16816.F32 R60, R88, R26, R60 ;  /* 0x0000001a583c723c */ /* 0x000fe6000000183c */
[----:B------:R-:W-:-:S05]  /*2690*/  ISETP.LT.OR P0, PT, R18, 0x41, P0 ;  /* 0x000000411200780c */ /* 0x000fca0000701670 */
[C---:B------:R-:W-:Y:S08]  /*26a0*/  HMMA.16816.F32 R8, R12.reuse, R84, RZ ;  /* 0x000000540c08723c */ /* 0x040ff000000018ff */
[----:B------:R3:W-:Y:S01]  /*26b0*/  LDGSTS.E.BYPASS.LTC128B.128 [R251+0x5100], [R22.64], !P0 ;  /* 0x0510000016fb7fae */ /* 0x0007e2000c101d4c */
[----:B------:R-:W-:Y:S01]  /*26c0*/  ISETP.LT.OR P0, PT, R18, 0x41, P6 ;  /* 0x000000411200780c */ /* 0x000fe20003701670 */
[----:B------:R-:W-:Y:S01]  /*26d0*/  HMMA.16816.F32 R84, R12, R86, RZ ;  /* 0x000000560c54723c */ /* 0x000fe200000018ff */
[----:B--2---:R-:W-:-:S07]  /*26e0*/  SHF.R.S32.HI R35, RZ, 0x1f, R33 ;  /* 0x0000001fff237819 */ /* 0x004fce0000011421 */
[----:B-----5:R-:W-:Y:S01]  /*26f0*/  HMMA.16816.F32 R56, R88, R96, R56 ;  /* 0x000000605838723c */ /* 0x020fe20000001838 */
[----:B------:R-:W-:-:S03]  /*2700*/  SHF.R.S32.HI R34, RZ, 0x1f, R31 ;  /* 0x0000001fff227819 */ /* 0x000fc6000001141f */
[----:B------:R3:W-:Y:S01]  /*2710*/  LDGSTS.E.BYPASS.LTC128B.128 [R251+0x8100], [R20.64], !P0 ;  /* 0x0810000014fb7fae */ /* 0x0007e2000c101d4c */
[----:B------:R-:W-:Y:S01]  /*2720*/  LOP3.LUT P0, RZ, R0, 0x4, RZ, 0xc0, !PT ;  /* 0x0000000400ff7812 */ /* 0x000fe2000780c0ff */
[----:B------:R-:W-:Y:S02]  /*2730*/  IMAD.MOV.U32 R0, RZ, RZ, 0x40 ;  /* 0x00000040ff007424 */ /* 0x000fe400078e00ff */
[----:B------:R2:W-:Y:S01]  /*2740*/  LDGSTS.E.BYPASS.LTC128B.128 [R251+0xb100], [R16.64], !P5 ;  /* 0x0b10000010fb7fae */ /* 0x0005e2000e901d4c */
[----:B------:R-:W-:Y:S01]  /*2750*/  HMMA.16816.F32 R8, R88, R44, R8 ;  /* 0x0000002c5808723c */ /* 0x000fe20000001808 */
[----:B------:R-:W-:Y:S02]  /*2760*/  ISETP.GT.AND P5, PT, R120, 0x5f, PT ;  /* 0x0000005f7800780c */ /* 0x000fe40003fa4270 */
[----:B------:R-:W-:Y:S01]  /*2770*/  SEL R0, R0, 0xffffffc0, !P0 ;  /* 0xffffffc000007807 */ /* 0x000fe20004000000 */
[----:B------:R-:W-:Y:S01]  /*2780*/  LDSM.16.M88.4 R112, [R243+0x18100] ;  /* 0x01810000f370783b */ /* 0x000fe20000000200 */
[----:B------:R-:W-:-:S03]  /*2790*/  PLOP3.LUT P0, PT, PT, PT, UP0, 0x80, 0x0 ;  /* 0x000000000000781c */ /* 0x000fc60003f0f008 */
[----:B------:R-:W-:Y:S01]  /*27a0*/  IMAD.IADD R244, R249, 0x1, R0 ;  /* 0x00000001f9f47824 */ /* 0x000fe200078e0200 */
[C---:B------:R-:W-:Y:S01]  /*27b0*/  HMMA.16816.F32 R84, R88.reuse, R46, R84 ;  /* 0x0000002e5854723c */ /* 0x040fe20000001854 */
[----:B------:R-:W-:Y:S01]  /*27c0*/  IMAD.IADD R234, R0, 0x1, R248 ;  /* 0x0000000100ea7824 */ /* 0x000fe200078e02f8 */
[----:B------:R-:W0:Y:S04]  /*27d0*/  LDGDEPBAR ;  /* 0x00000000000079af */ /* 0x000e280000000000 */
[----:B------:R-:W-:Y:S02]  /*27e0*/  LDSM.16.M88.4 R44, [R244+0xc900] ;  /* 0x00c90000f42c783b */ /* 0x000fe40000000200 */
[----:B------:R-:W-:Y:S02]  /*27f0*/  HMMA.16816.F32 R52, R88, R98, R52 ;  /* 0x000000625834723c */ /* 0x000fe40000001834 */
[----:B------:R-:W-:Y:S04]  /*2800*/  LDSM.16.M88.4 R40, [R244+0xd100] ;  /* 0x00d10000f428783b */ /* 0x000fe80000000200 */
[----:B---3--:R-:W3:Y:S02]  /*2810*/  LDSM.16.M88.4 R20, [R245+0x18100] ;  /* 0x01810000f514783b */ /* 0x008ee40000000200 */
[C---:B--2---:R-:W-:Y:S02]  /*2820*/  HMMA.16816.F32 R16, R12.reuse, R100, RZ ;  /* 0x000000640c10723c */ /* 0x044fe400000018ff */
[----:B-1----:R-:W1:Y:S04]  /*2830*/  LDSM.16.M88.4 R48, [R244+0xc100] ;  /* 0x00c10000f430783b */ /* 0x002e680000000200 */
[----:B------:R-:W2:Y:S02]  /*2840*/  LDSM.16.M88.4 R36, [R244+0xd900] ;  /* 0x00d90000f424783b */ /* 0x000ea40000000200 */
[----:B------:R-:W-:Y:S02]  /*2850*/  HMMA.16816.F32 R12, R12, R102, RZ ;  /* 0x000000660c0c723c */ /* 0x000fe400000018ff */
[----:B------:R-:W4:Y:S04]  /*2860*/  LDSM.16.M88.4 R24, [R244+0xe100] ;  /* 0x00e10000f418783b */ /* 0x000f280000000200 */
[----:B------:R-:W5:Y:S04]  /*2870*/  LDSM.16.M88.4 R116, [R244+0xe900] ;  /* 0x00e90000f474783b */ /* 0x000f680000000200 */
[----:B------:R-:W1:Y:S04]  /*2880*/  LDSM.16.M88.4 R104, [R234+0x800] ;  /* 0x00080000ea68783b */ /* 0x000e680000000200 */
[----:B------:R-:W1:Y:S02]  /*2890*/  LDSM.16.M88.4 R100, [R234+0x1000] ;  /* 0x00100000ea64783b */ /* 0x000e640000000200 */
[C---:B------:R-:W-:Y:S02]  /*28a0*/  HMMA.16816.F32 R16, R88.reuse, R92, R16 ;  /* 0x0000005c5810723c */ /* 0x040fe40000001810 */
[----:B------:R-:W-:Y:S04]  /*28b0*/  LDSM.16.M88.4 R108, [R234] ;  /* 0x00000000ea6c783b */ /* 0x000fe80000000200 */
[----:B------:R-:W-:Y:S02]  /*28c0*/  LDSM.16.M88.4 R96, [R234+0x1800] ;  /* 0x00180000ea60783b */ /* 0x000fe40000000200 */
[----:B------:R-:W-:Y:S02]  /*28d0*/  HMMA.16816.F32 R12, R88, R94, R12 ;  /* 0x0000005e580c723c */ /* 0x000fe4000000180c */
[----:B------:R-:W2:Y:S04]  /*28e0*/  LDSM.16.M88.4 R92, [R234+0x2000] ;  /* 0x00200000ea5c783b */ /* 0x000ea80000000200 */
[----:B------:R-:W-:Y:S02]  /*28f0*/  LDSM.16.M88.4 R88, [R234+0x2800] ;  /* 0x00280000ea58783b */ /* 0x000fe40000000200 */
[C---:B---3--:R-:W-:Y:S08]  /*2900*/  HMMA.16816.F32 R80, R20.reuse, R44, R80 ;  /* 0x0000002c1450723c */ /* 0x048ff00000001850 */
[C---:B------:R-:W-:Y:S01]  /*2910*/  HMMA.16816.F32 R76, R20.reuse, R46, R76 ;  /* 0x0000002e144c723c */ /* 0x040fe2000000184c */
[----:B------:R-:W-:Y:S07]  /*2920*/  LDSM.16.M88.4 R44, [R249+0xf100] ;  /* 0x00f10000f92c783b */ /* 0x000fee0000000200 */
[C---:B------:R-:W-:Y:S08]  /*2930*/  HMMA.16816.F32 R72, R20.reuse, R40, R72 ;  /* 0x000000281448723c */ /* 0x040ff00000001848 */
[C---:B------:R-:W-:Y:S01]  /*2940*/  HMMA.16816.F32 R68, R20.reuse, R42, R68 ;  /* 0x0000002a1444723c */ /* 0x040fe20000001844 */
[----:B------:R-:W-:Y:S07]  /*2950*/  LDSM.16.M88.4 R40, [R249+0xf900] ;  /* 0x00f90000f928783b */ /* 0x000fee0000000200 */
[C---:B-1----:R-:W-:Y:S08]  /*2960*/  HMMA.16816.F32 R8, R20.reuse, R48, R8 ;  /* 0x000000301408723c */ /* 0x042ff00000001808 */
[C---:B------:R-:W-:Y:S01]  /*2970*/  HMMA.16816.F32 R84, R20.reuse, R50, R84 ;  /* 0x000000321454723c */ /* 0x040fe20000001854 */
[----:B------:R-:W1:Y:S07]  /*2980*/  LDSM.16.M88.4 R48, [R250+0x1c100] ;  /* 0x01c10000fa30783b */ /* 0x000e6e0000000200 */
[C---:B--2---:R-:W-:Y:S08]  /*2990*/  HMMA.16816.F32 R64, R20.reuse, R36, R64 ;  /* 0x000000241440723c */ /* 0x044ff00000001840 */
[C---:B------:R-:W-:Y:S01]  /*29a0*/  HMMA.16816.F32 R60, R20.reuse, R38, R60 ;  /* 0x00000026143c723c */ /* 0x040fe2000000183c */
[----:B------:R-:W2:Y:S07]  /*29b0*/  LDSM.16.M88.4 R36, [R249+0x10100] ;  /* 0x01010000f924783b */ /* 0x000eae0000000200 */
[C---:B----4-:R-:W-:Y:S08]  /*29c0*/  HMMA.16816.F32 R56, R20.reuse, R24, R56 ;  /* 0x000000181438723c */ /* 0x050ff00000001838 */
[C---:B------:R-:W-:Y:S01]  /*29d0*/  HMMA.16816.F32 R52, R20.reuse, R26, R52 ;  /* 0x0000001a1434723c */ /* 0x040fe20000001834 */
[----:B------:R-:W3:Y:S07]  /*29e0*/  LDSM.16.M88.4 R24, [R249+0x10900] ;  /* 0x01090000f918783b */ /* 0x000eee0000000200 */
[C---:B-----5:R-:W-:Y:S08]  /*29f0*/  HMMA.16816.F32 R16, R20.reuse, R116, R16 ;  /* 0x000000741410723c */ /* 0x060ff00000001810 */
[----:B------:R-:W-:Y:S01]  /*2a00*/  HMMA.16816.F32 R12, R20, R118, R12 ;  /* 0x00000076140c723c */ /* 0x000fe2000000180c */
[----:B------:R-:W4:Y:S07]  /*2a10*/  LDSM.16.M88.4 R20, [R249+0x11100] ;  /* 0x01110000f914783b */ /* 0x000f2e0000000200 */
[C---:B------:R-:W-:Y:S08]  /*2a20*/  HMMA.16816.F32 R80, R112.reuse, R104, R80 ;  /* 0x000000687050723c */ /* 0x040ff00000001850 */
[C---:B------:R-:W-:Y:S01]  /*2a30*/  HMMA.16816.F32 R76, R112.reuse, R106, R76 ;  /* 0x0000006a704c723c */ /* 0x040fe2000000184c */
[----:B------:R-:W-:Y:S07]  /*2a40*/  LDSM.16.M88.4 R104, [R244+0x10100] ;  /* 0x01010000f468783b */ /* 0x000fee0000000200 */
[C---:B------:R-:W-:Y:S08]  /*2a50*/  HMMA.16816.F32 R72, R112.reuse, R100, R72 ;  /* 0x000000647048723c */ /* 0x040ff00000001848 */
[C---:B------:R-:W-:Y:S01]  /*2a60*/  HMMA.16816.F32 R68, R112.reuse, R102, R68 ;  /* 0x000000667044723c */ /* 0x040fe20000001844 */
[----:B------:R-:W-:Y:S07]  /*2a70*/  LDSM.16.M88.4 R100, [R244+0x10900] ;  /* 0x01090000f464783b */ /* 0x000fee0000000200 */
[C---:B------:R-:W-:Y:S08]  /*2a80*/  HMMA.16816.F32 R56, R112.reuse, R92, R56 ;  /* 0x0000005c7038723c */ /* 0x040ff00000001838 */
[C---:B------:R-:W-:Y:S01]  /*2a90*/  HMMA.16816.F32 R52, R112.reuse, R94, R52 ;  /* 0x0000005e7034723c */ /* 0x040fe20000001834 */
[----:B------:R-:W5:Y:S07]  /*2aa0*/  LDSM.16.M88.4 R92, [R249+0x11900] ;  /* 0x01190000f95c783b */ /* 0x000f6e0000000200 */
[C---:B------:R-:W-:Y:S08]  /*2ab0*/  HMMA.16816.F32 R8, R112.reuse, R108, R8 ;  /* 0x0000006c7008723c */ /* 0x040ff00000001808 */
[C---:B------:R-:W-:Y:S01]  /*2ac0*/  HMMA.16816.F32 R84, R112.reuse, R110, R84 ;  /* 0x0000006e7054723c */ /* 0x040fe20000001854 */
[----:B------:R-:W-:Y:S07]  /*2ad0*/  LDSM.16.M88.4 R108, [R244+0xf900] ;  /* 0x00f90000f46c783b */ /* 0x000fee0000000200 */
[C---:B------:R-:W-:Y:S08]  /*2ae0*/  HMMA.16816.F32 R64, R112.reuse, R96, R64 ;  /* 0x000000607040723c */ /* 0x040ff00000001840 */
[----:B------:R-:W-:Y:S01]  /*2af0*/  HMMA.16816.F32 R60, R112, R98, R60 ;  /* 0x00000062703c723c */ /* 0x000fe2000000183c */
[----:B------:R-:W-:Y:S07]  /*2b00*/  LDSM.16.M88.4 R96, [R248+0x5000] ;  /* 0x00500000f860783b */ /* 0x000fee0000000200 */
[C---:B-1----:R-:W-:Y:S08]  /*2b10*/  HMMA.16816.F32 R80, R48.reuse, R40, R80 ;  /* 0x000000283050723c */ /* 0x042ff00000001850 */
[C---:B------:R-:W-:Y:S01]  /*2b20*/  HMMA.16816.F32 R76, R48.reuse, R42, R76 ;  /* 0x0000002a304c723c */ /* 0x040fe2000000184c */
[----:B------:R-:W-:Y:S07]  /*2b30*/  LDSM.16.M88.4 R40, [R246+0x1c100] ;  /* 0x01c10000f628783b */ /* 0x000fee0000000200 */
[C---:B--2---:R-:W-:Y:S08]  /*2b40*/  HMMA.16816.F32 R72, R48.reuse, R36, R72 ;  /* 0x000000243048723c */ /* 0x044ff00000001848 */
[----:B------:R-:W-:Y:S01]  /*2b50*/  HMMA.16816.F32 R68, R48, R38, R68 ;  /* 0x000000263044723c */ /* 0x000fe20000001844 */
[----:B------:R-:W1:Y:S07]  /*2b60*/  LDSM.16.M88.4 R36, [R248+0x3000] ;  /* 0x00300000f824783b */ /* 0x000e6e0000000200 */
[C---:B------:R-:W-:Y:S08]  /*2b70*/  HMMA.16816.F32 R16, R112.reuse, R88, R16 ;  /* 0x000000587010723c */ /* 0x040ff00000001810 */
[----:B------:R-:W-:Y:S01]  /*2b80*/  HMMA.16816.F32 R12, R112, R90, R12 ;  /* 0x0000005a700c723c */ /* 0x000fe2000000180c */
[----:B------:R-:W-:Y:S04]  /*2b90*/  LDSM.16.M88.4 R88, [R248+0x5800] ;  /* 0x00580000f858783b */ /* 0x000fe80000000200 */
[----:B------:R-:W-:Y:S03]  /*2ba0*/  LDSM.16.M88.4 R112, [R244+0x11900] ;  /* 0x01190000f470783b */ /* 0x000fe60000000200 */
[C---:B------:R-:W-:Y:S08]  /*2bb0*/  HMMA.16816.F32 R8, R48.reuse, R44, R8 ;  /* 0x0000002c3008723c */ /* 0x040ff00000001808 */
[C---:B------:R-:W-:Y:S01]  /*2bc0*/  HMMA.16816.F32 R84, R48.reuse, R46, R84 ;  /* 0x0000002e3054723c */ /* 0x040fe20000001854 */
[----:B------:R-:W-:Y:S07]  /*2bd0*/  LDSM.16.M88.4 R44, [R248+0x4000] ;  /* 0x00400000f82c783b */ /* 0x000fee0000000200 */
[C---:B---3--:R-:W-:Y:S08]  /*2be0*/  HMMA.16816.F32 R64, R48.reuse, R24, R64 ;  /* 0x000000183040723c */ /* 0x048ff00000001840 */
[C---:B------:R-:W-:Y:S01]  /*2bf0*/  HMMA.16816.F32 R60, R48.reuse, R26, R60 ;  /* 0x0000001a303c723c */ /* 0x040fe2000000183c */
[----:B------:R-:W2:Y:S07]  /*2c00*/  LDSM.16.M88.4 R24, [R248+0x3800] ;  /* 0x00380000f818783b */ /* 0x000eae0000000200 */
[C---:B----4-:R-:W-:Y:S08]  /*2c10*/  HMMA.16816.F32 R56, R48.reuse, R20, R56 ;  /* 0x000000143038723c */ /* 0x050ff00000001838 */
[C---:B------:R-:W-:Y:S01]  /*2c20*/  HMMA.16816.F32 R52, R48.reuse, R22, R52 ;  /* 0x000000163034723c */ /* 0x040fe20000001834 */
[----:B------:R-:W3:Y:S07]  /*2c30*/  LDSM.16.M88.4 R20, [R248+0x4800] ;  /* 0x00480000f814783b */ /* 0x000eee0000000200 */
[C---:B-----5:R-:W-:Y:S08]  /*2c40*/  HMMA.16816.F32 R16, R48.reuse, R92, R16 ;  /* 0x0000005c3010723c */ /* 0x060ff00000001810 */
[----:B------:R-:W-:Y:S01]  /*2c50*/  HMMA.16816.F32 R92, R48, R94, R12 ;  /* 0x0000005e305c723c */ /* 0x000fe2000000180c */
[----:B------:R-:W-:Y:S04]  /*2c60*/  LDSM.16.M88.4 R48, [R245+0x1c100] ;  /* 0x01c10000f530783b */ /* 0x000fe80000000200 */
[----:B------:R-:W4:Y:S03]  /*2c70*/  LDSM.16.M88.4 R12, [R244+0xf100] ;  /* 0x00f10000f40c783b */ /* 0x000f260000000200 */
[C---:B-1----:R-:W-:Y:S08]  /*2c80*/  HMMA.16816.F32 R8, R40.reuse, R36, R8 ;  /* 0x000000242808723c */ /* 0x042ff00000001808 */
[C---:B------:R-:W-:Y:S01]  /*2c90*/  HMMA.16816.F32 R84, R40.reuse, R38, R84 ;  /* 0x000000262854723c */ /* 0x040fe20000001854 */
[----:B------:R-:W1:Y:S07]  /*2ca0*/  LDSM.16.M88.4 R36, [R244+0x11100] ;  /* 0x01110000f424783b */ /* 0x000e6e0000000200 */
[C---:B--2---:R-:W-:Y:S08]  /*2cb0*/  HMMA.16816.F32 R80, R40.reuse, R24, R80 ;  /* 0x000000182850723c */ /* 0x044ff00000001850 */
[C---:B------:R-:W-:Y:S01]  /*2cc0*/  HMMA.16816.F32 R76, R40.reuse, R26, R76 ;  /* 0x0000001a284c723c */ /* 0x040fe2000000184c */
[----:B------:R-:W-:Y:S07]  /*2cd0*/  LDSM.16.M88.4 R24, [R243+0x1c100] ;  /* 0x01c10000f318783b */ /* 0x000fee0000000200 */
[C---:B---3--:R-:W-:Y:S08]  /*2ce0*/  HMMA.16816.F32 R64, R40.reuse, R20, R64 ;  /* 0x000000142840723c */ /* 0x048ff00000001840 */
[C---:B------:R-:W-:Y:S01]  /*2cf0*/  HMMA.16816.F32 R60, R40.reuse, R22, R60 ;  /* 0x00000016283c723c */ /* 0x040fe2000000183c */
[----:B------:R-:W2:Y:S07]  /*2d00*/  LDSM.16.M88.4 R20, [R234+0x3000] ;  /* 0x00300000ea14783b */ /* 0x000eae0000000200 */
[C---:B------:R-:W-:Y:S08]  /*2d10*/  HMMA.16816.F32 R56, R40.reuse, R96, R56 ;  /* 0x000000602838723c */ /* 0x040ff00000001838 */
[C---:B------:R-:W-:Y:S01]  /*2d20*/  HMMA.16816.F32 R52, R40.reuse, R98, R52 ;  /* 0x000000622834723c */ /* 0x040fe20000001834 */
[----:B------:R-:W-:Y:S07]  /*2d30*/  LDSM.16.M88.4 R96, [R249+0x13100] ;  /* 0x01310000f960783b */ /* 0x000fee0000000200 */
[C---:B------:R-:W-:Y:S08]  /*2d40*/  HMMA.16816.F32 R72, R40.reuse, R44, R72 ;  /* 0x0000002c2848723c */ /* 0x040ff00000001848 */
[C---:B------:R-:W-:Y:S01]  /*2d50*/  HMMA.16816.F32 R68, R40.reuse, R46, R68 ;  /* 0x0000002e2844723c */ /* 0x040fe20000001844 */
[----:B------:R-:W-:Y:S07]  /*2d60*/  LDSM.16.M88.4 R44, [R234+0x5000] ;  /* 0x00500000ea2c783b */ /* 0x000fee0000000200 */
[C---:B------:R-:W-:Y:S08]  /*2d70*/  HMMA.16816.F32 R16, R40.reuse, R88, R16 ;  /* 0x000000582810723c */ /* 0x040ff00000001810 */
[----:B------:R-:W-:Y:S01]  /*2d80*/  HMMA.16816.F32 R92, R40, R90, R92 ;  /* 0x0000005a285c723c */ /* 0x000fe2000000185c */
[----:B------:R-:W3:Y:S04]  /*2d90*/  LDSM.16.M88.4 R40, [R234+0x3800] ;  /* 0x00380000ea28783b */ /* 0x000ee80000000200 */
[----:B------:R-:W-:Y:S03]  /*2da0*/  LDSM.16.M88.4 R88, [R234+0x5800] ;  /* 0x00580000ea58783b */ /* 0x000fe60000000200 */
[C---:B----4-:R-:W-:Y:S08]  /*2db0*/  HMMA.16816.F32 R8, R48.reuse, R12, R8 ;  /* 0x0000000c3008723c */ /* 0x050ff00000001808 */
[C---:B------:R-:W-:Y:S01]  /*2dc0*/  HMMA.16816.F32 R84, R48.reuse, R14, R84 ;  /* 0x0000000e3054723c */ /* 0x040fe20000001854 */
[----:B------:R-:W-:Y:S07]  /*2dd0*/  LDSM.16.M88.4 R12, [R234+0x4800] ;  /* 0x00480000ea0c783b */ /* 0x000fee0000000200 */
[C---:B-1----:R-:W-:Y:S08]  /*2de0*/  HMMA.16816.F32 R56, R48.reuse, R36, R56 ;  /* 0x000000243038723c */ /* 0x042ff00000001838 */
[C---:B------:R-:W-:Y:S01]  /*2df0*/  HMMA.16816.F32 R52, R48.reuse, R38, R52 ;  /* 0x000000263034723c */ /* 0x040fe20000001834 */
[----:B------:R-:W1:Y:S07]  /*2e00*/  LDSM.16.M88.4 R36, [R234+0x4000] ;  /* 0x00400000ea24783b */ /* 0x000e6e0000000200 */
        /* <DEDUP_REMOVED lines=11> */
[----:B------:R-:W-:Y:S07]  /*2ec0*/  LDSM.16.M88.4 R48, [R250+0x20100] ;  /* 0x02010000fa30783b */ /* 0x000fee0000000200 */
[C---:B--2---:R-:W-:Y:S08]  /*2ed0*/  HMMA.16816.F32 R8, R24.reuse, R20, R8 ;  /* 0x000000141808723c */ /* 0x044ff00000001808 */
[C---:B------:R-:W-:Y:S01]  /*2ee0*/  HMMA.16816.F32 R84, R24.reuse, R22, R84 ;  /* 0x000000161854723c */ /* 0x040fe20000001854 */
[----:B------:R-:W2:Y:S07]  /*2ef0*/  LDSM.16.M88.4 R20, [R249+0x12100] ;  /* 0x01210000f914783b */ /* 0x000eae0000000200 */
[C---:B---3--:R-:W-:Y:S08]  /*2f00*/  HMMA.16816.F32 R80, R24.reuse, R40, R80 ;  /* 0x000000281850723c */ /* 0x048ff00000001850 */
[C---:B------:R-:W-:Y:S01]  /*2f10*/  HMMA.16816.F32 R76, R24.reuse, R42, R76 ;  /* 0x0000002a184c723c */ /* 0x040fe2000000184c */
[----:B------:R-:W3:Y:S07]  /*2f20*/  LDSM.16.M88.4 R40, [R249+0x13900] ;  /* 0x01390000f928783b */ /* 0x000eee0000000200 */
[C---:B-1----:R-:W-:Y:S08]  /*2f30*/  HMMA.16816.F32 R72, R24.reuse, R36, R72 ;  /* 0x000000241848723c */ /* 0x042ff00000001848 */
[C---:B------:R-:W-:Y:S01]  /*2f40*/  HMMA.16816.F32 R68, R24.reuse, R38, R68 ;  /* 0x000000261844723c */ /* 0x040fe20000001844 */
[----:B------:R-:W-:Y:S07]  /*2f50*/  LDSM.16.M88.4 R36, [R246+0x20100] ;  /* 0x02010000f624783b */ /* 0x000fee0000000200 */
[C---:B------:R-:W-:Y:S08]  /*2f60*/  HMMA.16816.F32 R64, R24.reuse, R12, R64 ;  /* 0x0000000c1840723c */ /* 0x040ff00000001840 */
[C---:B------:R-:W-:Y:S01]  /*2f70*/  HMMA.16816.F32 R60, R24.reuse, R14, R60 ;  /* 0x0000000e183c723c */ /* 0x040fe2000000183c */
[----:B------:R-:W1:Y:S07]  /*2f80*/  LDSM.16.M88.4 R12, [R248+0x6000] ;  /* 0x00600000f80c783b */ /* 0x000e6e0000000200 */
[C---:B------:R-:W-:Y:S01]  /*2f90*/  HMMA.16816.F32 R112, R24.reuse, R44, R56 ;  /* 0x0000002c1870723c */ /* 0x040fe20000001838 */
[----:B------:R-:W4:Y:S07]  /*2fa0*/  LDSM.16.M88.4 R56, [R248+0x6800] ;  /* 0x00680000f838783b */ /* 0x000f2e0000000200 */
[C---:B------:R-:W-:Y:S01]  /*2fb0*/  HMMA.16816.F32 R52, R24.reuse, R46, R52 ;  /* 0x0000002e1834723c */ /* 0x040fe20000001834 */
[----:B------:R-:W-:Y:S07]  /*2fc0*/  LDSM.16.M88.4 R44, [R248+0x7000] ;  /* 0x00700000f82c783b */ /* 0x000fee0000000200 */
[C---:B------:R-:W-:Y:S08]  /*2fd0*/  HMMA.16816.F32 R16, R24.reuse, R88, R16 ;  /* 0x000000581810723c */ /* 0x040ff00000001810 */
[----:B------:R-:W-:Y:S01]  /*2fe0*/  HMMA.16816.F32 R92, R24, R90, R92 ;  /* 0x0000005a185c723c */ /* 0x000fe2000000185c */
[----:B------:R-:W5:Y:S04]  /*2ff0*/  LDSM.16.M88.4 R24, [R248+0x7800] ;  /* 0x00780000f818783b */ /* 0x000f680000000200 */
[----:B------:R-:W-:Y:S03]  /*3000*/  LDSM.16.M88.4 R88, [R245+0x20100] ;  /* 0x02010000f558783b */ /* 0x000fe60000000200 */
[C---:B--2---:R-:W-:Y:S08]  /*3010*/  HMMA.16816.F32 R8, R48.reuse, R20, R8 ;  /* 0x000000143008723c */ /* 0x044ff00000001808 */
[C---:B------:R-:W-:Y:S01]  /*3020*/  HMMA.16816.F32 R84, R48.reuse, R22, R84 ;  /* 0x000000163054723c */ /* 0x040fe20000001854 */
[----:B------:R-:W2:Y:S07]  /*3030*/  LDSM.16.M88.4 R20, [R248+0x8000] ;  /* 0x00800000f814783b */ /* 0x000eae0000000200 */
[C---:B------:R-:W-:Y:S08]  /*3040*/  HMMA.16816.F32 R80, R48.reuse, R100, R80 ;  /* 0x000000643050723c */ /* 0x040ff00000001850 */
[C---:B------:R-:W-:Y:S01]  /*3050*/  HMMA.16816.F32 R76, R48.reuse, R102, R76 ;  /* 0x00000066304c723c */ /* 0x040fe2000000184c */
[----:B------:R-:W1:Y:S07]  /*3060*/  LDSM.16.M88.4 R100, [R248+0x8800] ;  /* 0x00880000f864783b */ /* 0x000e6e0000000200 */
[C---:B------:R-:W-:Y:S08]  /*3070*/  HMMA.16816.F32 R72, R48.reuse, R96, R72 ;  /* 0x000000603048723c */ /* 0x040ff00000001848 */
[C---:B------:R-:W-:Y:S08]  /*3080*/  HMMA.16816.F32 R68, R48.reuse, R98, R68 ;  /* 0x000000623044723c */ /* 0x040ff00000001844 */
[C---:B---3--:R-:W-:Y:S01]  /*3090*/  HMMA.16816.F32 R96, R48.reuse, R40, R64 ;  /* 0x000000283060723c */ /* 0x048fe20000001840 */
[----:B------:R-:W3:Y:S07]  /*30a0*/  LDSM.16.M88.4 R64, [R244+0x12100] ;  /* 0x01210000f440783b */ /* 0x000eee0000000200 */
[C---:B------:R-:W-:Y:S01]  /*30b0*/  HMMA.16816.F32 R60, R48.reuse, R42, R60 ;  /* 0x0000002a303c723c */ /* 0x040fe2000000183c */
[----:B------:R-:W2:Y:S07]  /*30c0*/  LDSM.16.M88.4 R40, [R244+0x13900] ;  /* 0x01390000f428783b */ /* 0x000eae0000000200 */
[C---:B------:R-:W-:Y:S08]  /*30d0*/  HMMA.16816.F32 R112, R48.reuse, R108, R112 ;  /* 0x0000006c3070723c */ /* 0x040ff00000001870 */
[C---:B------:R-:W-:Y:S08]  /*30e0*/  HMMA.16816.F32 R52, R48.reuse, R110, R52 ;  /* 0x0000006e3034723c */ /* 0x040ff00000001834 */
[C---:B------:R-:W-:Y:S08]  /*30f0*/  HMMA.16816.F32 R16, R48.reuse, R104, R16 ;  /* 0x000000683010723c */ /* 0x040ff00000001810 */
[----:B------:R-:W-:Y:S01]  /*3100*/  HMMA.16816.F32 R92, R48, R106, R92 ;  /* 0x0000006a305c723c */ /* 0x000fe2000000185c */
[----:B------:R-:W2:Y:S04]  /*3110*/  LDSM.16.M88.4 R104, [R244+0x12900] ;  /* 0x01290000f468783b */ /* 0x000ea80000000200 */
[----:B------:R-:W-:Y:S03]  /*3120*/  LDSM.16.M88.4 R48, [R244+0x13100] ;  /* 0x01310000f430783b */ /* 0x000fe60000000200 */
[C---:B-1----:R-:W-:Y:S08]  /*3130*/  HMMA.16816.F32 R8, R36.reuse, R12, R8 ;  /* 0x0000000c2408723c */ /* 0x042ff00000001808 */
[C---:B------:R-:W-:Y:S01]  /*3140*/  HMMA.16816.F32 R84, R36.reuse, R14, R84 ;  /* 0x0000000e2454723c */ /* 0x040fe20000001854 */
[----:B------:R-:W1:Y:S07]  /*3150*/  LDSM.16.M88.4 R12, [R244+0x14100] ;  /* 0x01410000f40c783b */ /* 0x000e6e0000000200 */
[C---:B----4-:R-:W-:Y:S08]  /*3160*/  HMMA.16816.F32 R80, R36.reuse, R56, R80 ;  /* 0x000000382450723c */ /* 0x050ff00000001850 */
[C---:B------:R-:W-:Y:S01]  /*3170*/  HMMA.16816.F32 R76, R36.reuse, R58, R76 ;  /* 0x0000003a244c723c */ /* 0x040fe2000000184c */
[----:B------:R-:W4:Y:S07]  /*3180*/  LDSM.16.M88.4 R56, [R244+0x14900] ;  /* 0x01490000f438783b */ /* 0x000f2e0000000200 */
[C---:B-----5:R-:W-:Y:S08]  /*3190*/  HMMA.16816.F32 R96, R36.reuse, R24, R96 ;  /* 0x000000182460723c */ /* 0x060ff00000001860 */
[C---:B------:R-:W-:Y:S01]  /*31a0*/  HMMA.16816.F32 R60, R36.reuse, R26, R60 ;  /* 0x0000001a243c723c */ /* 0x040fe2000000183c */
[----:B------:R-:W-:Y:S07]  /*31b0*/  LDSM.16.M88.4 R24, [R243+0x20100] ;  /* 0x02010000f318783b */ /* 0x000fee0000000200 */
[C---:B--2---:R-:W-:Y:S08]  /*31c0*/  HMMA.16816.F32 R112, R36.reuse, R20, R112 ;  /* 0x000000142470723c */ /* 0x044ff00000001870 */
[C---:B------:R-:W-:Y:S01]  /*31d0*/  HMMA.16816.F32 R52, R36.reuse, R22, R52 ;  /* 0x000000162434723c */ /* 0x040fe20000001834 */
[----:B------:R-:W2:Y:S07]  /*31e0*/  LDSM.16.M88.4 R20, [R234+0x6000] ;  /* 0x00600000ea14783b */ /* 0x000eae0000000200 */
[C---:B------:R-:W-:Y:S08]  /*31f0*/  HMMA.16816.F32 R16, R36.reuse, R100, R16 ;  /* 0x000000642410723c */ /* 0x040ff00000001810 */
[C---:B------:R-:W-:Y:S08]  /*3200*/  HMMA.16816.F32 R72, R36.reuse, R44, R72 ;  /* 0x0000002c2448723c */ /* 0x040ff00000001848 */
[C---:B------:R-:W-:Y:S01]  /*3210*/  HMMA.16816.F32 R68, R36.reuse, R46, R68 ;  /* 0x0000002e2444723c */ /* 0x040fe20000001844 */
[----:B------:R-:W-:Y:S07]  /*3220*/  LDSM.16.M88.4 R44, [R234+0x7000] ;  /* 0x00700000ea2c783b */ /* 0x000fee0000000200 */
[----:B------:R-:W-:Y:S01]  /*3230*/  HMMA.16816.F32 R92, R36, R102, R92 ;  /* 0x00000066245c723c */ /* 0x000fe2000000185c */
[----:B------:R-:W5:Y:S04]  /*3240*/  LDSM.16.M88.4 R36, [R234+0x6800] ;  /* 0x00680000ea24783b */ /* 0x000f680000000200 */
[----:B------:R-:W-:Y:S03]  /*3250*/  LDSM.16.M88.4 R100, [R234+0x8800] ;  /* 0x00880000ea64783b */ /* 0x000fe60000000200 */
[C---:B---3--:R-:W-:Y:S08]  /*3260*/  HMMA.16816.F32 R8, R88.reuse, R64, R8 ;  /* 0x000000405808723c */ /* 0x048ff00000001808 */
[C---:B------:R-:W-:Y:S01]  /*3270*/  HMMA.16816.F32 R84, R88.reuse, R66, R84 ;  /* 0x000000425854723c */ /* 0x040fe20000001854 */
[----:B------:R-:W-:Y:S07]  /*3280*/  LDSM.16.M88.4 R64, [R244+0x15100] ;  /* 0x01510000f440783b */ /* 0x000fee0000000200 */
[C---:B------:R-:W-:Y:S08]  /*3290*/  HMMA.16816.F32 R96, R88.reuse, R40, R96 ;  /* 0x000000285860723c */ /* 0x040ff00000001860 */
[C---:B------:R-:W-:Y:S08]  /*32a0*/  HMMA.16816.F32 R60, R88.reuse, R42, R60 ;  /* 0x0000002a583c723c */ /* 0x040ff0000000183c */
[C---:B------:R-:W-:Y:S08]  /*32b0*/  HMMA.16816.F32 R80, R88.reuse, R104, R80 ;  /* 0x000000685850723c */ /* 0x040ff00000001850 */
[C---:B------:R-:W-:Y:S01]  /*32c0*/  HMMA.16816.F32 R76, R88.reuse, R106, R76 ;  /* 0x0000006a584c723c */ /* 0x040fe2000000184c */
[----:B------:R-:W-:Y:S07]  /*32d0*/  LDSM.16.M88.4 R104, [R243+0x24100] ;  /* 0x02410000f368783b */ /* 0x000fee0000000200 */
[C---:B-1----:R-:W-:Y:S08]  /*32e0*/  HMMA.16816.F32 R112, R88.reuse, R12, R112 ;  /* 0x0000000c5870723c */ /* 0x042ff00000001870 */
[C---:B------:R-:W-:Y:S01]  /*32f0*/  HMMA.16816.F32 R52, R88.reuse, R14, R52 ;  /* 0x0000000e5834723c */ /* 0x040fe20000001834 */
[----:B------:R-:W-:Y:S07]  /*3300*/  LDSM.16.M88.4 R12, [R249+0x15100] ;  /* 0x01510000f90c783b */ /* 0x000fee0000000200 */
[C---:B----4-:R-:W-:Y:S01]  /*3310*/  HMMA.16816.F32 R40, R88.reuse, R56, R16 ;  /* 0x000000385828723c */ /* 0x050fe20000001810 */
[----:B------:R-:W1:Y:S07]  /*3320*/  LDSM.16.M88.4 R16, [R250+0x24100] ;  /* 0x02410000fa10783b */ /* 0x000e6e0000000200 */
[C---:B------:R-:W-:Y:S08]  /*3330*/  HMMA.16816.F32 R72, R88.reuse, R48, R72 ;  /* 0x000000305848723c */ /* 0x040ff00000001848 */
[C---:B------:R-:W-:Y:S08]  /*3340*/  HMMA.16816.F32 R68, R88.reuse, R50, R68 ;  /* 0x000000325844723c */ /* 0x040ff00000001844 */
[----:B------:R-:W-:Y:S01]  /*3350*/  HMMA.16816.F32 R92, R88, R58, R92 ;  /* 0x0000003a585c723c */ /* 0x000fe2000000185c */
[----:B------:R-:W3:Y:S07]  /*3360*/  LDSM.16.M88.4 R56, [R249+0x15900] ;  /* 0x01590000f938783b */ /* 0x000eee0000000200 */
[C---:B--2---:R-:W-:Y:S01]  /*3370*/  HMMA.16816.F32 R48, R24.reuse, R20, R8 ;  /* 0x000000141830723c */ /* 0x044fe20000001808 */
[----:B------:R-:W-:Y:S07]  /*3380*/  LDSM.16.M88.4 R8, [R248+0x9000] ;  /* 0x00900000f808783b */ /* 0x000fee0000000200 */
[C---:B------:R-:W-:Y:S01]  /*3390*/  HMMA.16816.F32 R84, R24.reuse, R22, R84 ;  /* 0x000000161854723c */ /* 0x040fe20000001854 */
[----:B------:R-:W2:Y:S07]  /*33a0*/  LDSM.16.M88.4 R20, [R246+0x24100] ;  /* 0x02410000f614783b */ /* 0x000eae0000000200 */
[C---:B-----5:R-:W-:Y:S08]  /*33b0*/  HMMA.16816.F32 R80, R24.reuse, R36, R80 ;  /* 0x000000241850723c */ /* 0x060ff00000001850 */
[----:B------:R-:W-:Y:S01]  /*33c0*/  HMMA.16816.F32 R76, R24, R38, R76 ;  /* 0x00000026184c723c */ /* 0x000fe2000000184c */
[----:B------:R-:W4:Y:S07]  /*33d0*/  LDSM.16.M88.4 R36, [R234+0x7800] ;  /* 0x00780000ea24783b */ /* 0x000f2e0000000200 */
[C---:B-1----:R-:W-:Y:S08]  /*33e0*/  HMMA.16816.F32 R48, R16.reuse, R12, R48 ;  /* 0x0000000c1030723c */ /* 0x042ff00000001830 */
[----:B------:R-:W-:Y:S01]  /*33f0*/  HMMA.16816.F32 R84, R16, R14, R84 ;  /* 0x0000000e1054723c */ /* 0x000fe20000001854 */
[----:B------:R-:W1:Y:S07]  /*3400*/  LDSM.16.M88.4 R12, [R248+0x9800] ;  /* 0x00980000f80c783b */ /* 0x000e6e0000000200 */
[C---:B------:R-:W-:Y:S01]  /*3410*/  HMMA.16816.F32 R88, R24.reuse, R44, R72 ;  /* 0x0000002c1858723c */ /* 0x040fe20000001848 */
[----:B------:R-:W-:Y:S07]  /*3420*/  LDSM.16.M88.4 R72, [R245+0x24100] ;  /* 0x02410000f548783b */ /* 0x000fee0000000200 */
[----:B------:R-:W-:Y:S01]  /*3430*/  HMMA.16816.F32 R68, R24, R46, R68 ;  /* 0x0000002e1844723c */ /* 0x000fe20000001844 */
[----:B------:R-:W5:Y:S07]  /*3440*/  LDSM.16.M88.4 R44, [R234+0x8000] ;  /* 0x00800000ea2c783b */ /* 0x000f6e0000000200 */
[C---:B---3--:R-:W-:Y:S08]  /*3450*/  HMMA.16816.F32 R80, R16.reuse, R56, R80 ;  /* 0x000000381050723c */ /* 0x048ff00000001850 */
[----:B------:R-:W-:Y:S01]  /*3460*/  HMMA.16816.F32 R76, R16, R58, R76 ;  /* 0x0000003a104c723c */ /* 0x000fe2000000184c */
[----:B------:R-:W-:Y:S07]  /*3470*/  LDSM.16.M88.4 R56, [R249+0x16900] ;  /* 0x01690000f938783b */ /* 0x000fee0000000200 */
[----:B--2---:R-:W-:Y:S08]  /*3480*/  HMMA.16816.F32 R48, R20, R8, R48 ;  /* 0x000000081430723c */ /* 0x004ff00000001830 */
[C---:B----4-:R-:W-:Y:S01]  /*3490*/  HMMA.16816.F32 R108, R24.reuse, R36, R96 ;  /* 0x00000024186c723c */ /* 0x050fe20000001860 */
[----:B------:R-:W-:Y:S07]  /*34a0*/  LDSM.16.M88.4 R96, [R234+0x9000] ;  /* 0x00900000ea60783b */ /* 0x000fee0000000200 */
[----:B------:R-:W-:Y:S01]  /*34b0*/  HMMA.16816.F32 R60, R24, R38, R60 ;  /* 0x00000026183c723c */ /* 0x000fe2000000183c */
[----:B------:R-:W-:Y:S07]  /*34c0*/  LDSM.16.M88.4 R36, [R244+0x15900] ;  /* 0x01590000f424783b */ /* 0x000fee0000000200 */
[C---:B------:R-:W-:Y:S01]  /*34d0*/  HMMA.16816.F32 R84, R20.reuse, R10, R84 ;  /* 0x0000000a1454723c */ /* 0x040fe20000001854 */
[----:B------:R-:W2:Y:S07]  /*34e0*/  LDSM.16.M88.4 R8, [R249+0x16100] ;  /* 0x01610000f908783b */ /* 0x000eae0000000200 */
[C---:B-1----:R-:W-:Y:S08]  /*34f0*/  HMMA.16816.F32 R80, R20.reuse, R12, R80 ;  /* 0x0000000c1450723c */ /* 0x042ff00000001850 */
[----:B------:R-:W-:Y:S01]  /*3500*/  HMMA.16816.F32 R76, R20, R14, R76 ;  /* 0x0000000e144c723c */ /* 0x000fe2000000184c */
[----:B------:R-:W-:Y:S07]  /*3510*/  LDSM.16.M88.4 R12, [R244+0x16100] ;  /* 0x01610000f40c783b */ /* 0x000fee0000000200 */
[C---:B-----5:R-:W-:Y:S08]  /*3520*/  HMMA.16816.F32 R112, R24.reuse, R44, R112 ;  /* 0x0000002c1870723c */ /* 0x060ff00000001870 */
[C---:B------:R-:W-:Y:S01]  /*3530*/  HMMA.16816.F32 R52, R24.reuse, R46, R52 ;  /* 0x0000002e1834723c */ /* 0x040fe20000001834 */
[----:B------:R-:W1:Y:S07]  /*3540*/  LDSM.16.M88.4 R44, [R248+0xa000] ;  /* 0x00a00000f82c783b */ /* 0x000e6e0000000200 */
[C---:B------:R-:W-:Y:S08]  /*3550*/  HMMA.16816.F32 R40, R24.reuse, R100, R40 ;  /* 0x000000641828723c */ /* 0x040ff00000001828 */
[----:B------:R-:W-:Y:S01]  /*3560*/  HMMA.16816.F32 R92, R24, R102, R92 ;  /* 0x00000066185c723c */ /* 0x000fe2000000185c */
[----:B------:R-:W3:Y:S07]  /*3570*/  LDSM.16.M88.4 R24, [R234+0x9800] ;  /* 0x00980000ea18783b */ /* 0x000eee0000000200 */
[----:B--2---:R-:W-:Y:S08]  /*3580*/  HMMA.16816.F32 R88, R16, R8, R88 ;  /* 0x000000081058723c */ /* 0x004ff00000001858 */
[----:B------:R-:W-:Y:S08]  /*3590*/  HMMA.16816.F32 R80, R72, R36, R80 ;  /* 0x000000244850723c */ /* 0x000ff00000001850 */
[----:B------:R-:W-:Y:S01]  /*35a0*/  HMMA.16816.F32 R68, R16, R10, R68 ;  /* 0x0000000a1044723c */ /* 0x000fe20000001844 */
[----:B------:R-:W2:Y:S07]  /*35b0*/  LDSM.16.M88.4 R8, [R248+0xa800] ;  /* 0x00a80000f808783b */ /* 0x000eae0000000200 */
[----:B------:R-:W-:Y:S01]  /*35c0*/  HMMA.16816.F32 R76, R72, R38, R76 ;  /* 0x00000026484c723c */ /* 0x000fe2000000184c */
[----:B------:R-:W-:Y:S07]  /*35d0*/  LDSM.16.M88.4 R36, [R234+0xa000] ;  /* 0x00a00000ea24783b */ /* 0x000fee0000000200 */
[C---:B------:R-:W-:Y:S08]  /*35e0*/  HMMA.16816.F32 R108, R16.reuse, R56, R108 ;  /* 0x00000038106c723c */ /* 0x040ff0000000186c */
[----:B------:R-:W-:Y:S08]  /*35f0*/  HMMA.16816.F32 R60, R16, R58, R60 ;  /* 0x0000003a103c723c */ /* 0x000ff0000000183c */
[----:B-1----:R-:W-:Y:S08]  /*3600*/  HMMA.16816.F32 R88, R20, R44, R88 ;  /* 0x0000002c1458723c */ /* 0x002ff00000001858 */
[----:B---3--:R-:W-:Y:S08]  /*3610*/  HMMA.16816.F32 R80, R104, R24, R80 ;  /* 0x000000186850723c */ /* 0x008ff00000001850 */
[----:B------:R-:W-:Y:S01]  /*3620*/  HMMA.16816.F32 R68, R20, R46, R68 ;  /* 0x0000002e1444723c */ /* 0x000fe20000001844 */
[----:B------:R-:W1:Y:S07]  /*3630*/  LDSM.16.M88.4 R44, [R249+0x17100] ;  /* 0x01710000f92c783b */ /* 0x000e6e0000000200 */
[----:B------:R-:W-:Y:S01]  /*3640*/  HMMA.16816.F32 R76, R104, R26, R76 ;  /* 0x0000001a684c723c */ /* 0x000fe2000000184c */
[----:B------:R-:W3:Y:S07]  /*3650*/  LDSM.16.M88.4 R24, [R244+0x16900] ;  /* 0x01690000f418783b */ /* 0x000eee0000000200 */
[----:B--2---:R-:W-:Y:S01]  /*3660*/  HMMA.16816.F32 R108, R20, R8, R108 ;  /* 0x00000008146c723c */ /* 0x004fe2000000186c */
[----:B------:R-:W-:-:S02]  /*3670*/  FMUL.FTZ R58, R81, c[0x0][0x320] ;  /* 0x0000c800513a7a20 */ /* 0x000fc40000410000 */
[----:B------:R-:W-:Y:S02]  /*3680*/  FMUL.FTZ R59, R82, c[0x0][0x320] ;  /* 0x0000c800523b7a20 */ /* 0x000fe40000410000 */
[----:B------:R-:W-:Y:S02]  /*3690*/  FMUL.FTZ R81, R83, c[0x0][0x320] ;  /* 0x0000c80053517a20 */ /* 0x000fe40000410000 */
[----:B------:R-:W-:Y:S01]  /*36a0*/  FMUL.FTZ R80, R80, c[0x0][0x320] ;  /* 0x0000c80050507a20 */ /* 0x000fe20000410000 */
[----:B------:R-:W-:Y:S01]  /*36b0*/  HMMA.16816.F32 R60, R20, R10, R60 ;  /* 0x0000000a143c723c */ /* 0x000fe2000000183c */
[----:B------:R-:W2:Y:S01]  /*36c0*/  LDSM.16.M88.4 R8, [R249+0x17900] ;  /* 0x01790000f908783b */ /* 0x000ea20000000200 */
[----:B------:R-:W4:Y:S06]  /*36d0*/  MUFU.TANH R58, R58 ;  /* 0x0000003a003a7308 */ /* 0x000f2c0000002400 */
[----:B------:R-:W-:Y:S01]  /*36e0*/  HMMA.16816.F32 R88, R72, R12, R88 ;  /* 0x0000000c4858723c */ /* 0x000fe20000001858 */
[----:B------:R-:W-:Y:S01]  /*36f0*/  FMUL.FTZ R76, R76, c[0x0][0x320] ;  /* 0x0000c8004c4c7a20 */ /* 0x000fe20000410000 */
[----:B------:R-:W1:Y:S01]  /*3700*/  MUFU.TANH R80, R80 ;  /* 0x0000005000507308 */ /* 0x000e620000002400 */
[----:B------:R-:W-:-:S02]  /*3710*/  FMUL.FTZ R77, R77, c[0x0][0x320] ;  /* 0x0000c8004d4d7a20 */ /* 0x000fc40000410000 */
[----:B------:R-:W-:Y:S02]  /*3720*/  FMUL.FTZ R78, R78, c[0x0][0x320] ;  /* 0x0000c8004e4e7a20 */ /* 0x000fe40000410000 */
[----:B------:R-:W-:Y:S01]  /*3730*/  FMUL.FTZ R79, R79, c[0x0][0x320] ;  /* 0x0000c8004f4f7a20 */ /* 0x000fe20000410000 */
[C---:B------:R-:W-:Y:S01]  /*3740*/  HMMA.16816.F32 R68, R72.reuse, R14, R68 ;  /* 0x0000000e4844723c */ /* 0x040fe20000001844 */
[----:B------:R-:W5:Y:S01]  /*3750*/  LDSM.16.M88.4 R12, [R248+0xb000] ;  /* 0x00b00000f80c783b */ /* 0x000f620000000200 */
[----:B------:R-:W2:Y:S06]  /*3760*/  MUFU.TANH R59, R59 ;  /* 0x0000003b003b7308 */ /* 0x000eac0000002400 */
[----:B------:R-:W-:Y:S02]  /*3770*/  HMMA.16816.F32 R48, R72, R64, R48 ;  /* 0x000000404830723c */ /* 0x000fe40000001830 */
[----:B------:R-:W2:Y:S06]  /*3780*/  MUFU.TANH R81, R81 ;  /* 0x0000005100517308 */ /* 0x000eac0000002400 */
[----:B-1----:R-:W-:Y:S02]  /*3790*/  HMMA.16816.F32 R112, R16, R44, R112 ;  /* 0x0000002c1070723c */ /* 0x002fe40000001870 */
[----:B------:R-:W1:Y:S06]  /*37a0*/  MUFU.TANH R76, R76 ;  /* 0x0000004c004c7308 */ /* 0x000e6c0000002400 */
[----:B---3--:R-:W-:Y:S02]  /*37b0*/  HMMA.16816.F32 R108, R72, R24, R108 ;  /* 0x00000018486c723c */ /* 0x008fe4000000186c */
[----:B------:R-:W3:Y:S06]  /*37c0*/  MUFU.TANH R77, R77 ;  /* 0x0000004d004d7308 */ /* 0x000eec0000002400 */
[----:B------:R-:W-:Y:S01]  /*37d0*/  HMMA.16816.F32 R52, R16, R46, R52 ;  /* 0x0000002e1034723c */ /* 0x000fe20000001834 */
[----:B------:R-:W-:Y:S01]  /*37e0*/  LDSM.16.M88.4 R44, [R234+0xb000] ;  /* 0x00b00000ea2c783b */ /* 0x000fe20000000200 */
[----:B------:R-:W1:Y:S06]  /*37f0*/  MUFU.TANH R78, R78 ;  /* 0x0000004e004e7308 */ /* 0x000e6c0000002400 */
[----:B------:R-:W-:Y:S01]  /*3800*/  HMMA.16816.F32 R60, R72, R26, R60 ;  /* 0x0000001a483c723c */ /* 0x000fe2000000183c */
[----:B------:R-:W1:Y:S01]  /*3810*/  LDSM.16.M88.4 R24, [R248+0xb800] ;  /* 0x00b80000f818783b */ /* 0x000e620000000200 */
[----:B------:R-:W1:Y:S06]  /*3820*/  MUFU.TANH R79, R79 ;  /* 0x0000004f004f7308 */ /* 0x000e6c0000002400 */
[C---:B--2---:R-:W-:Y:S08]  /*3830*/  HMMA.16816.F32 R92, R16.reuse, R10, R92 ;  /* 0x0000000a105c723c */ /* 0x044ff0000000185c */
[----:B------:R-:W-:Y:S01]  /*3840*/  HMMA.16816.F32 R40, R16, R8, R40 ;  /* 0x000000081028723c */ /* 0x000fe20000001828 */
[----:B------:R-:W-:Y:S07]  /*3850*/  LDSM.16.M88.4 R8, [R234+0xb800] ;  /* 0x00b80000ea08783b */ /* 0x000fee0000000200 */
[----:B------:R-:W-:Y:S08]  /*3860*/  HMMA.16816.F32 R48, R104, R96, R48 ;  /* 0x000000606830723c */ /* 0x000ff00000001830 */
[C---:B-----5:R-:W-:Y:S08]  /*3870*/  HMMA.16816.F32 R112, R20.reuse, R12, R112 ;  /* 0x0000000c1470723c */ /* 0x060ff00000001870 */
[----:B------:R-:W-:Y:S01]  /*3880*/  HMMA.16816.F32 R52, R20, R14, R52 ;  /* 0x0000000e1434723c */ /* 0x000fe20000001834 */
[----:B------:R-:W2:Y:S07]  /*3890*/  LDSM.16.M88.4 R12, [R244+0x17900] ;  /* 0x01790000f40c783b */ /* 0x000eae0000000200 */
[----:B------:R-:W-:Y:S01]  /*38a0*/  HMMA.16816.F32 R88, R104, R36, R88 ;  /* 0x000000246858723c */ /* 0x000fe20000001858 */
[----:B------:R-:W-:-:S02]  /*38b0*/  FMUL.FTZ R49, R49, c[0x0][0x320] ;  /* 0x0000c80031317a20 */ /* 0x000fc40000410000 */
[----:B------:R-:W-:Y:S02]  /*38c0*/  FMUL.FTZ R50, R50, c[0x0][0x320] ;  /* 0x0000c80032327a20 */ /* 0x000fe40000410000 */
[----:B------:R-:W-:Y:S01]  /*38d0*/  FMUL.FTZ R51, R51, c[0x0][0x320] ;  /* 0x0000c80033337a20 */ /* 0x000fe20000410000 */
[----:B------:R-:W2:Y:S01]  /*38e0*/  MUFU.TANH R64, R49 ;  /* 0x0000003100407308 */ /* 0x000ea20000002400 */
[----:B------:R-:W-:Y:S01]  /*38f0*/  FMUL.FTZ R0, R48, c[0x0][0x320] ;  /* 0x0000c80030007a20 */ /* 0x000fe20000410000 */
[----:B------:R-:W-:Y:S01]  /*3900*/  HMMA.16816.F32 R68, R104, R38, R68 ;  /* 0x000000266844723c */ /* 0x000fe20000001844 */
[----:B------:R-:W5:Y:S05]  /*3910*/  LDSM.16.M88.4 R36, [R244+0x17100] ;  /* 0x01710000f424783b */ /* 0x000f6a0000000200 */
[----:B------:R-:W2:Y:S02]  /*3920*/  MUFU.TANH R65, R50 ;  /* 0x0000003200417308 */ /* 0x000ea40000002400 */
[C---:B-1----:R-:W-:Y:S06]  /*3930*/  HMMA.16816.F32 R92, R20.reuse, R26, R92 ;  /* 0x0000001a145c723c */ /* 0x042fec000000185c */
[----:B------:R-:W1:Y:S02]  /*3940*/  MUFU.TANH R0, R0 ;  /* 0x0000000000007308 */ /* 0x000e640000002400 */
[----:B------:R-:W-:Y:S01]  /*3950*/  HMMA.16816.F32 R40, R20, R24, R40 ;  /* 0x000000181428723c */ /* 0x000fe20000001828 */
[----:B------:R-:W-:-:S02]  /*3960*/  FMUL.FTZ R82, R88, c[0x0][0x320] ;  /* 0x0000c80058527a20 */ /* 0x000fc40000410000 */
[----:B------:R-:W-:Y:S02]  /*3970*/  FMUL.FTZ R83, R89, c[0x0][0x320] ;  /* 0x0000c80059537a20 */ /* 0x000fe40000410000 */
[----:B------:R-:W-:Y:S02]  /*3980*/  FMUL.FTZ R91, R91, c[0x0][0x320] ;  /* 0x0000c8005b5b7a20 */ /* 0x000fe40000410000 */
[----:B------:R-:W1:Y:S01]  /*3990*/  MUFU.TANH R82, R82 ;  /* 0x0000005200527308 */ /* 0x000e620000002400 */
[----:B------:R-:W-:Y:S01]  /*39a0*/  HMMA.16816.F32 R84, R72, R66, R84 ;  /* 0x000000424854723c */ /* 0x000fe20000001854 */
[----:B------:R-:W-:Y:S02]  /*39b0*/  FMUL.FTZ R68, R68, c[0x0][0x320] ;  /* 0x0000c80044447a20 */ /* 0x000fe40000410000 */
[----:B------:R-:W-:Y:S02]  /*39c0*/  FMUL.FTZ R69, R69, c[0x0][0x320] ;  /* 0x0000c80045457a20 */ /* 0x000fe40000410000 */
[----:B------:R-:W-:-:S02]  /*39d0*/  FMUL.FTZ R70, R70, c[0x0][0x320] ;  /* 0x0000c80046467a20 */ /* 0x000fc40000410000 */
[----:B------:R1:W1:Y:S01]  /*39e0*/  MUFU.TANH R66, R51 ;  /* 0x0000003300427308 */ /* 0x0002620000002400 */
[----:B--2---:R-:W-:Y:S01]  /*39f0*/  HMMA.16816.F32 R92, R72, R14, R92 ;  /* 0x0000000e485c723c */ /* 0x004fe2000000185c */
[----:B------:R-:W-:-:S06]  /*3a00*/  FMUL.FTZ R71, R71, c[0x0][0x320] ;  /* 0x0000c80047477a20 */ /* 0x000fcc0000410000 */
[----:B------:R-:W2:Y:S01]  /*3a10*/  MUFU.TANH R83, R83 ;  /* 0x0000005300537308 */ /* 0x000ea20000002400 */
[C---:B------:R-:W-:Y:S01]  /*3a20*/  HMMA.16816.F32 R40, R72.reuse, R12, R40 ;  /* 0x0000000c4828723c */ /* 0x040fe20000001828 */
[----:B-1----:R-:W1:Y:S07]  /*3a30*/  LDSM.16.M88.4 R48, [R234+0xa800] ;  /* 0x00a80000ea30783b */ /* 0x002e6e0000000200 */
[----:B-----5:R-:W-:Y:S01]  /*3a40*/  HMMA.16816.F32 R112, R72, R36, R112 ;  /* 0x000000244870723c */ /* 0x020fe20000001870 */
[----:B------:R1:W1:Y:S01]  /*3a50*/  MUFU.TANH R211, R91 ;  /* 0x0000005b00d37308 */ /* 0x0002620000002400 */
[----:B------:R-:W-:-:S06]  /*3a60*/  DEPBAR.LE SB0, 0x0 ;  /* 0x000080000000791a */ /* 0x000fcc0000000000 */
[----:B------:R-:W-:Y:S01]  /*3a70*/  HMMA.16816.F32 R52, R72, R38, R52 ;  /* 0x000000264834723c */ /* 0x000fe20000001834 */
[----:B------:R1:W1:Y:S07]  /*3a80*/  MUFU.TANH R213, R68 ;  /* 0x0000004400d57308 */ /* 0x00026e0000002400 */
[C---:B------:R-:W-:Y:S01]  /*3a90*/  HMMA.16816.F32 R84, R104.reuse, R98, R84 ;  /* 0x000000626854723c */ /* 0x040fe20000001854 */
[----:B------:R1:W1:Y:S07]  /*3aa0*/  MUFU.TANH R212, R69 ;  /* 0x0000004500d47308 */ /* 0x00026e0000002400 */
[C---:B------:R-:W-:Y:S01]  /*3ab0*/  HMMA.16816.F32 R92, R104.reuse, R10, R92 ;  /* 0x0000000a685c723c */ /* 0x040fe2000000185c */
[----:B------:R2:W2:Y:S07]  /*3ac0*/  MUFU.TANH R210, R70 ;  /* 0x0000004600d27308 */ /* 0x0004ae0000002400 */
[C---:B------:R-:W-:Y:S01]  /*3ad0*/  HMMA.16816.F32 R112, R104.reuse, R44, R112 ;  /* 0x0000002c6870723c */ /* 0x040fe20000001870 */
[----:B------:R2:W2:Y:S07]  /*3ae0*/  MUFU.TANH R209, R71 ;  /* 0x0000004700d17308 */ /* 0x0004ae0000002400 */
[----:B-1----:R-:W-:Y:S01]  /*3af0*/  HMMA.16816.F32 R108, R104, R48, R108 ;  /* 0x00000030686c723c */ /* 0x002fe2000000186c */
[----:B------:R-:W-:-:S02]  /*3b00*/  FMUL.FTZ R67, R84, c[0x0][0x320] ;  /* 0x0000c80054437a20 */ /* 0x000fc40000410000 */
[----:B------:R-:W-:Y:S02]  /*3b10*/  FMUL.FTZ R56, R85, c[0x0][0x320] ;  /* 0x0000c80055387a20 */ /* 0x000fe40000410000 */
[----:B------:R-:W-:Y:S02]  /*3b20*/  FMUL.FTZ R57, R86, c[0x0][0x320] ;  /* 0x0000c80056397a20 */ /* 0x000fe40000410000 */
[----:B------:R-:W-:Y:S01]  /*3b30*/  FMUL.FTZ R84, R87, c[0x0][0x320] ;  /* 0x0000c80057547a20 */ /* 0x000fe20000410000 */
[----:B------:R-:W-:Y:S01]  /*3b40*/  HMMA.16816.F32 R60, R104, R50, R60 ;  /* 0x00000032683c723c */ /* 0x000fe2000000183c */
[----:B------:R-:W-:Y:S01]  /*3b50*/  FMUL.FTZ R85, R90, c[0x0][0x320] ;  /* 0x0000c8005a557a20 */ /* 0x000fe20000410000 */
[----:B------:R-:W1:Y:S01]  /*3b60*/  MUFU.TANH R67, R67 ;  /* 0x0000004300437308 */ /* 0x000e620000002400 */
[----:B------:R-:W-:Y:S02]  /*3b70*/  FMUL.FTZ R25, R94, c[0x0][0x320] ;  /* 0x0000c8005e197a20 */ /* 0x000fe40000410000 */
[----:B------:R-:W-:-:S02]  /*3b80*/  FMUL.FTZ R24, R95, c[0x0][0x320] ;  /* 0x0000c8005f187a20 */ /* 0x000fc40000410000 */
[----:B------:R-:W-:Y:S01]  /*3b90*/  FMUL.FTZ R92, R92, c[0x0][0x320] ;  /* 0x0000c8005c5c7a20 */ /* 0x000fe20000410000 */
[C---:B------:R-:W-:Y:S01]  /*3ba0*/  HMMA.16816.F32 R52, R104.reuse, R46, R52 ;  /* 0x0000002e6834723c */ /* 0x040fe20000001834 */
[----:B------:R-:W-:Y:S01]  /*3bb0*/  FMUL.FTZ R112, R112, c[0x0][0x320] ;  /* 0x0000c80070707a20 */ /* 0x000fe20000410000 */
[----:B------:R-:W1:Y:S01]  /*3bc0*/  MUFU.TANH R56, R56 ;  /* 0x0000003800387308 */ /* 0x000e620000002400 */
[----:B------:R-:W-:Y:S02]  /*3bd0*/  FMUL.FTZ R113, R113, c[0x0][0x320] ;  /* 0x0000c80071717a20 */ /* 0x000fe40000410000 */
[----:B------:R-:W-:Y:S02]  /*3be0*/  FMUL.FTZ R114, R114, c[0x0][0x320] ;  /* 0x0000c80072727a20 */ /* 0x000fe40000410000 */
[----:B------:R-:W-:Y:S01]  /*3bf0*/  FMUL.FTZ R115, R115, c[0x0][0x320] ;  /* 0x0000c80073737a20 */ /* 0x000fe20000410000 */
[----:B------:R-:W-:Y:S01]  /*3c00*/  HMMA.16816.F32 R40, R104, R8, R40 ;  /* 0x000000086828723c */ /* 0x000fe20000001828 */
[----:B------:R-:W-:Y:S01]  /*3c10*/  FMUL.FTZ R108, R108, c[0x0][0x320] ;  /* 0x0000c8006c6c7a20 */ /* 0x000fe20000410000 */
[----:B------:R-:W1:Y:S01]  /*3c20*/  MUFU.TANH R57, R57 ;  /* 0x0000003900397308 */ /* 0x000e620000002400 */
[----:B------:R-:W-:-:S02]  /*3c30*/  FMUL.FTZ R109, R109, c[0x0][0x320] ;  /* 0x0000c8006d6d7a20 */ /* 0x000fc40000410000 */
[----:B------:R-:W-:Y:S02]  /*3c40*/  FMUL.FTZ R110, R110, c[0x0][0x320] ;  /* 0x0000c8006e6e7a20 */ /* 0x000fe40000410000 */
[----:B------:R-:W-:Y:S02]  /*3c50*/  FMUL.FTZ R111, R111, c[0x0][0x320] ;  /* 0x0000c8006f6f7a20 */ /* 0x000fe40000410000 */
[----:B------:R-:W-:Y:S01]  /*3c60*/  FMUL.FTZ R60, R60, c[0x0][0x320] ;  /* 0x0000c8003c3c7a20 */ /* 0x000fe20000410000 */
[----:B------:R-:W1:Y:S01]  /*3c70*/  MUFU.TANH R84, R84 ;  /* 0x0000005400547308 */ /* 0x000e620000002400 */
[----:B------:R-:W-:Y:S02]  /*3c80*/  FMUL.FTZ R61, R61, c[0x0][0x320] ;  /* 0x0000c8003d3d7a20 */ /* 0x000fe40000410000 */
[----:B------:R-:W-:Y:S02]  /*3c90*/  FMUL.FTZ R62, R62, c[0x0][0x320] ;  /* 0x0000c8003e3e7a20 */ /* 0x000fe40000410000 */
[----:B------:R-:W-:-:S02]  /*3ca0*/  FMUL.FTZ R63, R63, c[0x0][0x320] ;  /* 0x0000c8003f3f7a20 */ /* 0x000fc40000410000 */
[----:B------:R-:W-:Y:S01]  /*3cb0*/  FMUL.FTZ R52, R52, c[0x0][0x320] ;  /* 0x0000c80034347a20 */ /* 0x000fe20000410000 */
[----:B------:R-:W1:Y:S01]  /*3cc0*/  MUFU.TANH R85, R85 ;  /* 0x0000005500557308 */ /* 0x000e620000002400 */
[----:B------:R-:W-:Y:S02]  /*3cd0*/  FMUL.FTZ R53, R53, c[0x0][0x320] ;  /* 0x0000c80035357a20 */ /* 0x000fe40000410000 */
[----:B------:R-:W-:Y:S02]  /*3ce0*/  FMUL.FTZ R54, R54, c[0x0][0x320] ;  /* 0x0000c80036367a20 */ /* 0x000fe40000410000 */
[----:B------:R-:W-:Y:S02]  /*3cf0*/  FMUL.FTZ R55, R55, c[0x0][0x320] ;  /* 0x0000c80037377a20 */ /* 0x000fe40000410000 */
[----:B------:R-:W-:Y:S01]  /*3d00*/  FMUL.FTZ R40, R40, c[0x0][0x320] ;  /* 0x0000c80028287a20 */ /* 0x000fe20000410000 */
[----:B------:R1:W1:Y:S01]  /*3d10*/  MUFU.TANH R198, R108 ;  /* 0x0000006c00c67308 */ /* 0x0002620000002400 */
[----:B------:R-:W-:-:S02]  /*3d20*/  FMUL.FTZ R41, R41, c[0x0][0x320] ;  /* 0x0000c80029297a20 */ /* 0x000fc40000410000 */
[----:B------:R-:W-:Y:S02]  /*3d30*/  FMUL.FTZ R42, R42, c[0x0][0x320] ;  /* 0x0000c8002a2a7a20 */ /* 0x000fe40000410000 */
[----:B------:R-:W-:Y:S02]  /*3d40*/  FMUL.FTZ R43, R43, c[0x0][0x320] ;  /* 0x0000c8002b2b7a20 */ /* 0x000fe40000410000 */
[----:B------:R-:W-:Y:S01]  /*3d50*/  FMUL.FTZ R93, R93, c[0x0][0x320] ;  /* 0x0000c8005d5d7a20 */ /* 0x000fe20000410000 */
        /* <DEDUP_REMOVED lines=22> */
[----:B------:R-:W1:Y:S01]  /*3ec0*/  MUFU.TANH R24, R24 ;  /* 0x0000001800187308 */ /* 0x000e620000002400 */
[----:B------:R-:W-:Y:S06]  /*3ed0*/  BAR.SYNC.DEFER_BLOCKING 0x0 ;  /* 0x0000000000007b1d */ /* 0x000fec0000010000 */
[----:B------:R-:W-:Y:S05]  /*3ee0*/  @!P0 BRA `(.L_x_1542) ;  /* 0x0000060000008947 */ /* 0x000fea0003800000 */
[----:B--234-:R-:W-:Y:S01]  /*3ef0*/  IMAD.U32 R7, RZ, RZ, UR6 ;  /* 0x00000006ff077e24 */ /* 0x01cfe2000f8e00ff */
[----:B------:R-:W-:Y:S01]  /*3f00*/  ISETP.NE.AND P6, PT, R252, 0x1, PT ;  /* 0x00000001fc00780c */ /* 0x000fe20003fc5270 */
[----:B------:R-:W-:-:S03]  /*3f10*/  IMAD.MOV.U32 R12, RZ, RZ, RZ ;  /* 0x000000ffff0c7224 */ /* 0x000fc600078e00ff */
[----:B------:R-:W-:-:S04]  /*3f20*/  IADD3 R7, R120, UR9, R7 ;  /* 0x0000000978077c10 */ /* 0x000fc8000fffe007 */
[----:B------:R-:W-:-:S05]  /*3f30*/  IADD3 R7, R7, -0x60, RZ ;  /* 0xffffffa007077810 */ /* 0x000fca0007ffe0ff */
[----:B------:R-:W-:-:S04]  /*3f40*/  @P6 IMAD.HI.U32 R9, R7, c[0x0][0x2bc], RZ ;  /* 0x0000af0007096a27 */ /* 0x000fc800078e00ff */
[----:B------:R-:W-:Y:S01]  /*3f50*/  IMAD.MOV.U32 R8, RZ, RZ, R7 ;  /* 0x000000ffff087224 */ /* 0x000fe200078e0007 */
[----:B------:R-:W-:-:S04]  /*3f60*/  @P6 SHF.R.U32.HI R8, RZ, c[0x0][0x2c0], R9 ;  /* 0x0000b000ff086a19 */ /* 0x000fc80000011609 */
[----:B------:R-:W-:-:S04]  /*3f70*/  @!P5 IADD3 R11, P0, R8, UR16, RZ ;  /* 0x00000010080bdc10 */ /* 0x000fc8000ff1e0ff */
[----:B------:R-:W-:Y:S02]  /*3f80*/  @!P5 LEA.HI.X.SX32 R9, R8, UR15, 0x1, P0 ;  /* 0x0000000f0809dc11 */ /* 0x000fe400080f0eff */
[----:B------:R-:W-:-:S04]  /*3f90*/  @!P5 LEA R10, P0, R11, c[0x0][0x2a0], 0x2 ;  /* 0x0000a8000b0ada11 */ /* 0x000fc800078010ff */
[----:B------:R-:W-:-:S05]  /*3fa0*/  @!P5 LEA.HI.X R11, R11, c[0x0][0x2a4], R9, 0x2, P0 ;  /* 0x0000a9000b0bda11 */ /* 0x000fca00000f1409 */
[----:B------:R2:W3:Y:S01]  /*3fb0*/  @!P5 LDG.E R12, [R10.64] ;  /* 0x0000000c0a0cd981 */ /* 0x0004e2000c1e1900 */
[----:B------:R-:W-:Y:S01]  /*3fc0*/  IMAD.MOV R8, RZ, RZ, -R8 ;  /* 0x000000ffff087224 */ /* 0x000fe200078e0a08 */
[----:B------:R-:W-:Y:S01]  /*3fd0*/  SEL R15, RZ, 0x10, P4 ;  /* 0x00000010ff0f7807 */ /* 0x000fe20002000000 */
[C---:B------:R-:W-:Y:S01]  /*3fe0*/  IMAD.SHL.U32 R16, R33.reuse, 0x2, RZ ;  /* 0x0000000221107824 */ /* 0x040fe200078e00ff */
[----:B------:R-:W-:Y:S01]  /*3ff0*/  SHF.L.U64.HI R17, R33, 0x1, R35 ;  /* 0x0000000121117819 */ /* 0x000fe20000010223 */
[----:B------:R-:W-:Y:S01]  /*4000*/  IMAD R13, R8, c[0x0][0x2b8], R7 ;  /* 0x0000ae00080d7a24 */ /* 0x000fe200078e0207 */
[----:B-1----:R-:W-:Y:S02]  /*4010*/  IADD3 R40, -R15, 0x10, RZ ;  /* 0x000000100f287810 */ /* 0x002fe40007ffe1ff */
[----:B------:R-:W-:Y:S01]  /*4020*/  SEL R22, RZ, 0x10, P1 ;  /* 0x00000010ff167807 */ /* 0x000fe20000800000 */
[----:B------:R-:W-:Y:S01]  /*4030*/  IMAD.WIDE.U32 R8, R13, c[0x0][0x1e0], RZ ;  /* 0x000078000d087a25 */ /* 0x000fe200078e00ff */
[----:B------:R-:W-:Y:S01]  /*4040*/  SHF.R.S32.HI R7, RZ, 0x1f, R13 ;  /* 0x0000001fff077819 */ /* 0x000fe2000001140d */
[----:B------:R1:W-:Y:S01]  /*4050*/  STL [R1+0x4], R13 ;  /* 0x0000040d01007387 */ /* 0x0003e20000100800 */
[----:B------:R-:W-:-:S02]  /*4060*/  LOP3.LUT R40, R40, 0xf, RZ, 0xc0, !PT ;  /* 0x0000000f28287812 */ /* 0x000fc400078ec0ff */
[----:B------:R-:W-:Y:S01]  /*4070*/  SHF.L.U64.HI R14, R31, 0x1, R34 ;  /* 0x000000011f0e7819 */ /* 0x000fe20000010222 */
[----:B------:R-:W-:Y:S01]  /*4080*/  IMAD R7, R7, c[0x0][0x1e0], RZ ;  /* 0x0000780007077a24 */ /* 0x000fe200078e02ff */
[----:B------:R-:W-:-:S03]  /*4090*/  IADD3 R26, -R22, 0x10, RZ ;  /* 0x00000010161a7810 */ /* 0x000fc60007ffe1ff */
[----:B------:R-:W-:Y:S01]  /*40a0*/  IMAD R7, R13, c[0x0][0x1e4], R7 ;  /* 0x000079000d077a24 */ /* 0x000fe200078e0207 */
[----:B------:R-:W-:-:S03]  /*40b0*/  LOP3.LUT R26, R26, 0xf, RZ, 0xc0, !PT ;  /* 0x0000000f1a1a7812 */ /* 0x000fc600078ec0ff */
[----:B------:R-:W-:Y:S02]  /*40c0*/  IMAD.IADD R9, R9, 0x1, R7 ;  /* 0x0000000109097824 */ /* 0x000fe400078e0207 */
[C---:B--2---:R-:W-:Y:S01]  /*40d0*/  IMAD.SHL.U32 R10, R29.reuse, 0x2, RZ ;  /* 0x000000021d0a7824 */ /* 0x044fe200078e00ff */
[----:B------:R-:W-:Y:S01]  /*40e0*/  SHF.L.U64.HI R11, R29, 0x1, R32 ;  /* 0x000000011d0b7819 */ /* 0x000fe20000010220 */
[----:B-1----:R-:W-:Y:S01]  /*40f0*/  IMAD.SHL.U32 R13, R31, 0x2, RZ ;  /* 0x000000021f0d7824 */ /* 0x002fe200078e00ff */
[----:B---3--:R-:W-:Y:S01]  /*4100*/  SHF.R.S32.HI R7, RZ, 0x1f, R12 ;  /* 0x0000001fff077819 */ /* 0x008fe2000001140c */
[----:B------:R-:W-:Y:S01]  /*4110*/  IMAD.WIDE.U32 R8, R12, c[0x0][0x1f0], R8 ;  /* 0x00007c000c087a25 */ /* 0x000fe200078e0008 */
[----:B------:R1:W-:Y:S03]  /*4120*/  STL [R1], R12 ;  /* 0x0000000c01007387 */ /* 0x0003e60000100800 */
[----:B------:R-:W-:Y:S01]  /*4130*/  IMAD R7, R7, c[0x0][0x1f0], RZ ;  /* 0x00007c0007077a24 */ /* 0x000fe200078e02ff */
[----:B------:R-:W-:-:S02]  /*4140*/  IADD3 R18, P0, R8, UR20, RZ ;  /* 0x0000001408127c10 */ /* 0x000fc4000ff1e0ff */
[----:B------:R-:W-:Y:S01]  /*4150*/  SHF.L.U64.HI R8, R28, 0x1, R30 ;  /* 0x000000011c087819 */ /* 0x000fe2000001021e */
[----:B------:R-:W-:-:S05]  /*4160*/  IMAD R7, R12, c[0x0][0x1f4], R7 ;  /* 0x00007d000c077a24 */ /* 0x000fca00078e0207 */
[----:B------:R-:W-:Y:S02]  /*4170*/  IADD3.X R7, R9, UR18, R7, P0, !PT ;  /* 0x0000001209077c10 */ /* 0x000fe400087fe407 */
[C---:B------:R-:W-:Y:S02]  /*4180*/  LEA R19, P0, R18.reuse, c[0x0][0x1c8], 0x1 ;  /* 0x0000720012137a11 */ /* 0x040fe400078008ff */
[----:B------:R-:W-:Y:S02]  /*4190*/  SEL R9, RZ, 0x10, P2 ;  /* 0x00000010ff097807 */ /* 0x000fe40001000000 */
[----:B------:R-:W-:Y:S01]  /*41a0*/  LEA.HI.X R18, R18, c[0x0][0x1cc], R7, 0x1, P0 ;  /* 0x0000730012127a11 */ /* 0x000fe200000f0c07 */
[----:B------:R-:W2:Y:S01]  /*41b0*/  SHFL.IDX PT, R27, R19, 0x2, 0x181f ;  /* 0x00581f00131b7f89 */ /* 0x000ea200000e0000 */
[----:B------:R-:W-:Y:S01]  /*41c0*/  IADD3 R36, -R9, 0x10, RZ ;  /* 0x0000001009247810 */ /* 0x000fe20007ffe1ff */
[----:B------:R-:W-:Y:S02]  /*41d0*/  IMAD.SHL.U32 R7, R28, 0x2, RZ ;  /* 0x000000021c077824 */ /* 0x000fe400078e00ff */
[----:B------:R-:W3:Y:S01]  /*41e0*/  SHFL.IDX PT, R20, R18, 0x2, 0x181f ;  /* 0x00581f0012147f89 */ /* 0x000ee200000e0000 */
[----:B------:R-:W-:-:S02]  /*41f0*/  LOP3.LUT R36, R36, 0xf, RZ, 0xc0, !PT ;  /* 0x0000000f24247812 */ /* 0x000fc400078ec0ff */
[----:B-1----:R-:W-:Y:S01]  /*4200*/  SEL R12, RZ, 0x10, P3 ;  /* 0x00000010ff0c7807 */ /* 0x002fe20001800000 */
[----:B------:R-:W-:Y:S03]  /*4210*/  SHFL.IDX PT, R21, R18, RZ, 0x181f ;  /* 0x00181fff12157589 */ /* 0x000fe600000e0000 */
[----:B------:R-:W-:Y:S01]  /*4220*/  IADD3 R38, -R12, 0x10, RZ ;  /* 0x000000100c267810 */ /* 0x000fe20007ffe1ff */
[----:B------:R-:W-:Y:S03]  /*4230*/  SHFL.IDX PT, R18, R18, 0x1, 0x181f ;  /* 0x00381f0012127f89 */ /* 0x000fe600000e0000 */
[----:B------:R-:W-:Y:S02]  /*4240*/  LOP3.LUT R38, R38, 0xf, RZ, 0xc0, !PT ;  /* 0x0000000f26267812 */ /* 0x000fe400078ec0ff */
[----:B--2---:R-:W-:-:S04]  /*4250*/  IADD3 R40, P6, P0, R40, R27, R16 ;  /* 0x0000001b28287210 */ /* 0x004fc800078de010 */
[----:B---3--:R-:W-:Y:S02]  /*4260*/  IADD3.X R41, RZ, R20, R17, P6, P0 ;  /* 0x00000014ff297210 */ /* 0x008fe400037e0411 */
[----:B------:R-:W-:-:S04]  /*4270*/  IADD3 R38, P6, P0, R38, R27, R13 ;  /* 0x0000001b26267210 */ /* 0x000fc800078de00d */
[----:B------:R-:W-:Y:S02]  /*4280*/  IADD3.X R39, RZ, R20, R14, P6, P0 ;  /* 0x00000014ff277210 */ /* 0x000fe400037e040e */
[----:B------:R-:W-:-:S04]  /*4290*/  IADD3 R36, P6, P0, R36, R27, R10 ;  /* 0x0000001b24247210 */ /* 0x000fc800078de00a */
[----:B------:R-:W-:Y:S02]  /*42a0*/  IADD3.X R37, RZ, R20, R11, P6, P0 ;  /* 0x00000014ff257210 */ /* 0x000fe400037e040b */
[----:B------:R-:W-:-:S04]  /*42b0*/  IADD3 R26, P6, P0, R26, R27, R7 ;  /* 0x0000001b1a1a7210 */ /* 0x000fc800078de007 */
[----:B------:R-:W-:Y:S02]  /*42c0*/  IADD3.X R27, RZ, R20, R8, P6, P0 ;  /* 0x00000014ff1b7210 */ /* 0x000fe400037e0408 */
[----:B------:R-:W1:Y:S04]  /*42d0*/  SHFL.IDX PT, R20, R19, RZ, 0x181f ;  /* 0x00181fff13147589 */ /* 0x000e6800000e0000 */
[----:B------:R-:W2:Y:S01]  /*42e0*/  SHFL.IDX PT, R19, R19, 0x1, 0x181f ;  /* 0x00381f0013137f89 */ /* 0x000ea200000e0000 */
[----:B-1----:R-:W-:-:S05]  /*42f0*/  IADD3 R46, P0, R20, R16, RZ ;  /* 0x00000010142e7210 */ /* 0x002fca0007f1e0ff */
[----:B------:R-:W-:Y:S01]  /*4300*/  IMAD.X R47, R21, 0x1, R17, P0 ;  /* 0x00000001152f7824 */ /* 0x000fe200000e0611 */
        /* <DEDUP_REMOVED lines=9> */
[----:B--2---:R-:W-:-:S04]  /*43a0*/  IADD3 R16, P0, R19, R16, RZ ;  /* 0x0000001013107210 */ /* 0x004fc80007f1e0ff */
        /* <DEDUP_REMOVED lines=20> */
.L_x_1542:
[----:B--234-:R-:W-:Y:S01]  /*44f0*/  LOP3.LUT R7, R6, 0xffffffe0, RZ, 0xc0, !PT ;  /* 0xffffffe006077812 */ /* 0x01cfe200078ec0ff */
[----:B------:R-:W-:Y:S01]  /*4500*/  IMAD.SHL.U32 R247, R5, 0x2, RZ ;  /* 0x0000000205f77824 */ /* 0x000fe200078e00ff */
[----:B------:R-:W-:Y:S01]  /*4510*/  UIADD3 UR6, UR7, -0x2, URZ ;  /* 0xfffffffe07067890 */ /* 0x000fe2000fffe03f */
[----:B------:R-:W0:Y:S02]  /*4520*/  LDGDEPBAR ;  /* 0x00000000000079af */ /* 0x000e240000000000 */
[----:B------:R-:W-:Y:S01]  /*4530*/  IMAD.IADD R7, R2, 0x1, -R7 ;  /* 0x0000000102077824 */ /* 0x000fe200078e0a07 */
[----:B------:R-:W-:Y:S01]  /*4540*/  UISETP.GE.AND UP0, UPT, UR6, UR8, UPT ;  /* 0x000000080600728c */ /* 0x000fe2000bf06270 */
[----:B------:R-:W-:Y:S01]  /*4550*/  IMAD.U32 R2, RZ, RZ, UR10 ;  /* 0x0000000aff027e24 */ /* 0x000fe2000f8e00ff */
[----:B------:R-:W-:Y:S01]  /*4560*/  LDSM.16.MT88.4 R172, [R247+0x100] ;  /* 0x00010000f7ac783b */ /* 0x000fe20000004200 */
[----:B------:R-:W-:Y:S01]  /*4570*/  IMAD R242, R4, 0x2, R247 ;  /* 0x0000000204f27824 */ /* 0x000fe200078e02f7 */
[----:B------:R-:W-:Y:S01]  /*4580*/  SHF.R.S32.HI R6, RZ, 0x1f, R7 ;  /* 0x0000001fff067819 */ /* 0x000fe20000011407 */
[C---:B------:R-:W-:Y:S01]  /*4590*/  IMAD R241, R3.reuse, 0x2, R247 ;  /* 0x0000000203f17824 */ /* 0x040fe200078e02f7 */
[----:B------:R-:W-:Y:S01]  /*45a0*/  LDSM.16.MT88.4 R12, [R247+0x900] ;  /* 0x00090000f70c783b */ /* 0x000fe20000004200 */
[----:B------:R-:W-:Y:S01]  /*45b0*/  IMAD R240, R3, 0x2, R242 ;  /* 0x0000000203f07824 */ /* 0x000fe200078e02f2 */
[----:B------:R-:W-:-:S02]  /*45c0*/  LEA.HI R6, R6, R7, RZ, 0x2 ;  /* 0x0000000706067211 */ /* 0x000fc400078f10ff */
[----:B------:R-:W-:Y:S02]  /*45d0*/  LDSM.16.MT88.4 R164, [R242+0x100] ;  /* 0x00010000f2a4783b */ /* 0x000fe40000004200 */
[----:B------:R-:W-:Y:S02]  /*45e0*/  LOP3.LUT R6, R6, 0x7ffffffc, RZ, 0xc0, !PT ;  /* 0x7ffffffc06067812 */ /* 0x000fe400078ec0ff */
[----:B------:R-:W-:Y:S03]  /*45f0*/  LDSM.16.MT88.4 R132, [R242+0x3100] ;  /* 0x00310000f284783b */ /* 0x000fe60000004200 */
[----:B------:R-:W-:Y:S01]  /*4600*/  IMAD.IADD R6, R7, 0x1, -R6 ;  /* 0x0000000107067824 */ /* 0x000fe200078e0a06 */
[----:B------:R-:W-:Y:S03]  /*4610*/  LDSM.16.MT88.4 R148, [R240+0x100] ;  /* 0x00010000f094783b */ /* 0x000fe60000004200 */
[----:B------:R-:W-:Y:S01]  /*4620*/  IMAD R2, R6, -0x2, R2 ;  /* 0xfffffffe06027824 */ /* 0x000fe200078e0202 */
[----:B------:R-:W-:Y:S04]  /*4630*/  LDSM.16.MT88.4 R140, [R247+0x3100] ;  /* 0x00310000f78c783b */ /* 0x000fe80000004200 */
[----:B------:R-:W-:Y:S01]  /*4640*/  ISETP.GT.AND P0, PT, R2, RZ, PT ;  /* 0x000000ff0200720c */ /* 0x000fe20003f04270 */
[----:B------:R-:W-:Y:S03]  /*4650*/  LDSM.16.MT88.4 R88, [R241+0x6100] ;  /* 0x00610000f158783b */ /* 0x000fe60000004200 */
[----:B------:R-:W-:Y:S01]  /*4660*/  FSEL R65, R65, -INF , P0 ;  /* 0xff80000041417808 */ /* 0x000fe20000000000 */
[----:B------:R-:W-:Y:S01]  /*4670*/  LDSM.16.MT88.4 R156, [R241+0x100] ;  /* 0x00010000f19c783b */ /* 0x000fe20000004200 */
[----:B------:R-:W-:-:S02]  /*4680*/  FSEL R0, R0, -INF , P0 ;  /* 0xff80000000007808 */ /* 0x000fc40000000000 */
[----:B------:R-:W-:Y:S01]  /*4690*/  ISETP.GT.AND P0, PT, R2, 0x1, PT ;  /* 0x000000010200780c */ /* 0x000fe20003f04270 */
[----:B-1----:R-:W-:Y:S03]  /*46a0*/  LDSM.16.MT88.4 R20, [R240+0x900] ;  /* 0x00090000f014783b */ /* 0x002fe60000004200 */
[----:B------:R-:W-:Y:S01]  /*46b0*/  FSEL R66, R66, -INF , P0 ;  /* 0xff80000042427808 */ /* 0x000fe20000000000 */
[----:B------:R-:W-:Y:S01]  /*46c0*/  LDSM.16.MT88.4 R16, [R247+0x3900] ;  /* 0x00390000f710783b */ /* 0x000fe20000004200 */
[----:B------:R-:W-:Y:S02]  /*46d0*/  FSEL R64, R64, -INF , P0 ;  /* 0xff80000040407808 */ /* 0x000fe40000000000 */
[----:B------:R-:W-:Y:S01]  /*46e0*/  ISETP.GT.AND P0, PT, R2, 0x8, PT ;  /* 0x000000080200780c */ /* 0x000fe20003f04270 */
[----:B------:R-:W-:Y:S01]  /*46f0*/  LDSM.16.MT88.4 R68, [R240+0x3900] ;  /* 0x00390000f044783b */ /* 0x000fe20000004200 */
[----:B------:R-:W-:-:S02]  /*4700*/  FMNMX.FTZ R6, R0, R64, !PT ;  /* 0x0000004000067209 */ /* 0x000fc40007810000 */
[----:B------:R-:W-:Y:S01]  /*4710*/  FSEL R57, R57, -INF , P0 ;  /* 0xff80000039397808 */ /* 0x000fe20000000000 */
[----:B------:R-:W-:Y:S01]  /*4720*/  LDSM.16.MT88.4 R36, [R241+0x900] ;  /* 0x00090000f124783b */ /* 0x000fe20000004200 */
[----:B------:R-:W-:Y:S02]  /*4730*/  FSEL R67, R67, -INF , P0 ;  /* 0xff80000043437808 */ /* 0x000fe40000000000 */
[----:B------:R-:W-:Y:S01]  /*4740*/  ISETP.GT.AND P0, PT, R2, 0x9, PT ;  /* 0x000000090200780c */ /* 0x000fe20003f04270 */
[----:B------:R-:W-:Y:S01]  /*4750*/  LDSM.16.MT88.4 R72, [R247+0x6100] ;  /* 0x00610000f748783b */ /* 0x000fe20000004200 */
[----:B------:R-:W-:Y:S02]  /*4760*/  FMNMX.FTZ R6, R67, R6, !PT ;  /* 0x0000000643067209 */ /* 0x000fe40007810000 */
[----:B------:R-:W-:Y:S01]  /*4770*/  FSEL R84, R84, -INF , P0 ;  /* 0xff80000054547808 */ /* 0x000fe20000000000 */
[----:B------:R-:W-:Y:S01]  /*4780*/  LDSM.16.MT88.4 R96, [R240+0x6100] ;  /* 0x00610000f060783b */ /* 0x000fe20000004200 */
[----:B------:R-:W-:-:S02]  /*4790*/  FSEL R56, R56, -INF , P0 ;  /* 0xff80000038387808 */ /* 0x000fc40000000000 */
[----:B------:R-:W-:Y:S01]  /*47a0*/  ISETP.GT.AND P0, PT, R2, 0x10, PT ;  /* 0x000000100200780c */ /* 0x000fe20003f04270 */
[----:B------:R-:W-:Y:S01]  /*47b0*/  LDSM.16.MT88.4 R120, [R241+0x9100] ;  /* 0x00910000f178783b */ /* 0x000fe20000004200 */
[----:B------:R-:W-:Y:S02]  /*47c0*/  FMNMX.FTZ R6, R56, R6, !PT ;  /* 0x0000000638067209 */ /* 0x000fe40007810000 */
[----:B------:R-:W-:Y:S01]  /*47d0*/  FSEL R59, R59, -INF , P0 ;  /* 0xff8000003b3b7808 */ /* 0x000fe20000000000 */
[----:B------:R-:W-:Y:S01]  /*47e0*/  LDSM.16.MT88.4 R104, [R247+0x9100] ;  /* 0x00910000f768783b */ /* 0x000fe20000004200 */
        /* <DEDUP_REMOVED lines=48> */
[----:B------:R-:W-:Y:S02]  /*4af0*/  FMNMX.FTZ R6, R196, R6, !PT ;  /* 0x00000006c4067209 */ /* 0x000fe40007810000 */
[----:B------:R-:W-:Y:S02]  /*4b00*/  FSEL R208, R208, -INF , P0 ;  /* 0xff800000d0d07808 */ /* 0x000fe40000000000 */
[----:B------:R-:W-:Y:S02]  /*4b10*/  FSEL R207, R207, -INF , P0 ;  /* 0xff800000cfcf7808 */ /* 0x000fe40000000000 */
[----:B------:R-:W-:-:S02]  /*4b20*/  ISETP.GT.AND P0, PT, R2, 0x41, PT ;  /* 0x000000410200780c */ /* 0x000fc40003f04270 */
[----:B------:R-:W-:Y:S02]  /*4b30*/  FMNMX.FTZ R7, R59, R7, !PT ;  /* 0x000000073b077209 */ /* 0x000fe40007810000 */
[----:B------:R-:W-:Y:S02]  /*4b40*/  FMNMX.FTZ R6, R195, R6, !PT ;  /* 0x00000006c3067209 */ /* 0x000fe40007810000 */
[----:B------:R-:W-:Y:S02]  /*4b50*/  FSEL R206, R206, -INF , P0 ;  /* 0xff800000cece7808 */ /* 0x000fe40000000000 */
[----:B------:R-:W-:Y:S02]  /*4b60*/  FSEL R205, R205, -INF , P0 ;  /* 0xff800000cdcd7808 */ /* 0x000fe40000000000 */
[----:B------:R-:W-:Y:S02]  /*4b70*/  ISETP.GT.AND P0, PT, R2, 0x48, PT ;  /* 0x000000480200780c */ /* 0x000fe40003f04270 */
[----:B------:R-:W-:-:S02]  /*4b80*/  FMNMX.FTZ R7, R81, R7, !PT ;  /* 0x0000000751077209 */ /* 0x000fc40007810000 */
[----:B------:R-:W-:Y:S02]  /*4b90*/  FMNMX.FTZ R6, R193, R6, !PT ;  /* 0x00000006c1067209 */ /* 0x000fe40007810000 */
[----:B------:R-:W-:Y:S02]  /*4ba0*/  FSEL R204, R204, -INF , P0 ;  /* 0xff800000cccc7808 */ /* 0x000fe40000000000 */
[----:B------:R-:W-:Y:S02]  /*4bb0*/  FSEL R203, R203, -INF , P0 ;  /* 0xff800000cbcb7808 */ /* 0x000fe40000000000 */
[----:B------:R-:W-:Y:S02]  /*4bc0*/  ISETP.GT.AND P0, PT, R2, 0x49, PT ;  /* 0x000000490200780c */ /* 0x000fe40003f04270 */
[----:B------:R-:W-:Y:S02]  /*4bd0*/  FMNMX.FTZ R7, R78, R7, !PT ;  /* 0x000000074e077209 */ /* 0x000fe40007810000 */
[----:B------:R-:W-:-:S02]  /*4be0*/  FMNMX.FTZ R6, R207, R6, !PT ;  /* 0x00000006cf067209 */ /* 0x000fc40007810000 */
[----:B------:R-:W-:Y:S02]  /*4bf0*/  FSEL R201, R201, -INF , P0 ;  /* 0xff800000c9c97808 */ /* 0x000fe40000000000 */
[----:B------:R-:W-:Y:S02]  /*4c00*/  FSEL R202, R202, -INF , P0 ;  /* 0xff800000caca7808 */ /* 0x000fe40000000000 */
[----:B------:R-:W-:Y:S02]  /*4c10*/  FMNMX.FTZ R7, R79, R7, !PT ;  /* 0x000000074f077209 */ /* 0x000fe40007810000 */
[----:B------:R-:W-:Y:S02]  /*4c20*/  FMNMX.FTZ R6, R205, R6, !PT ;  /* 0x00000006cd067209 */ /* 0x000fe40007810000 */
        /* <DEDUP_REMOVED lines=10> */
[----:B------:R-:W-:Y:S02]  /*4cd0*/  ISETP.GT.AND P0, PT, R2, 0x58, PT ;  /* 0x000000580200780c */ /* 0x000fe40003f04270 */
[----:B------:R-:W-:Y:S02]  /*4ce0*/  FMNMX.FTZ R7, R210, R7, !PT ;  /* 0x00000007d2077209 */ /* 0x000fe40007810000 */
[----:B------:R-:W-:Y:S02]  /*4cf0*/  FMNMX.FTZ R6, R191, R6, !PT ;  /* 0x00000006bf067209 */ /* 0x000fe40007810000 */
[----:B------:R-:W-:-:S02]  /*4d00*/  FSEL R25, R25, -INF , P0 ;  /* 0xff80000019197808 */ /* 0x000fc40000000000 */
[----:B------:R-:W-:Y:S02]  /*4d10*/  FSEL R189, R189, -INF , P0 ;  /* 0xff800000bdbd7808 */ /* 0x000fe40000000000 */
[----:B------:R-:W-:Y:S02]  /*4d20*/  ISETP.GT.AND P0, PT, R2, 0x59, PT ;  /* 0x000000590200780c */ /* 0x000fe40003f04270 */
[----:B------:R-:W-:Y:S02]  /*4d30*/  FMNMX.FTZ R7, R209, R7, !PT ;  /* 0x00000007d1077209 */ /* 0x000fe40007810000 */
[----:B------:R-:W-:Y:S02]  /*4d40*/  FMNMX.FTZ R6, R190, R6, !PT ;  /* 0x00000006be067209 */ /* 0x000fe40007810000 */
[----:B------:R-:W-:Y:S02]  /*4d50*/  FSEL R188, R188, -INF , P0 ;  /* 0xff800000bcbc7808 */ /* 0x000fe40000000000 */
[----:B------:R-:W-:-:S02]  /*4d60*/  FMNMX.FTZ R7, R197, R7, !PT ;  /* 0x00000007c5077209 */ /* 0x000fc40007810000 */
[----:B------:R-:W-:Y:S02]  /*4d70*/  FMNMX.FTZ R2, R189, R6, !PT ;  /* 0x00000006bd027209 */ /* 0x000fe40007810000 */
[----:B------:R-:W-:Y:S02]  /*4d80*/  FMNMX.FTZ R6, R194, R7, !PT ;  /* 0x00000007c2067209 */ /* 0x000fe40007810000 */
[----:B------:R-:W-:Y:S02]  /*4d90*/  FMNMX.FTZ R2, R188, R2, !PT ;  /* 0x00000002bc027209 */ /* 0x000fe40007810000 */
[----:B------:R-:W-:Y:S02]  /*4da0*/  FMNMX.FTZ R6, R200, R6, !PT ;  /* 0x00000006c8067209 */ /* 0x000fe40007810000 */
[----:B------:R-:W-:Y:S01]  /*4db0*/  FSEL R24, R24, -INF , P0 ;  /* 0xff80000018187808 */ /* 0x000fe20000000000 */
[----:B------:R-:W1:Y:S01]  /*4dc0*/  SHFL.BFLY PT, R7, R2, 0x2, 0x1f ;  /* 0x0c401f0002077f89 */ /* 0x000e6200000e0000 */
        /* <DEDUP_REMOVED lines=9> */
[----:B------:R-:W-:-:S04]  /*4e60*/  FMNMX.FTZ R6, R25, R6, !PT ;  /* 0x0000000619067209 */ /* 0x000fc80007810000 */
[----:B------:R-:W-:-:S05]  /*4e70*/  FMNMX.FTZ R6, R24, R6, !PT ;  /* 0x0000000618067209 */ /* 0x000fca0007810000 */
[----:B------:R-:W2:Y:S01]  /*4e80*/  SHFL.BFLY PT, R7, R6, 0x2, 0x1f ;  /* 0x0c401f0006077f89 */ /* 0x000ea200000e0000 */
[----:B-1----:R-:W-:-:S03]  /*4e90*/  FMNMX.FTZ R2, R2, R8, !PT ;  /* 0x0000000802027209 */ /* 0x002fc60007810000 */
[----:B------:R-:W-:Y:S01]  /*4ea0*/  LDSM.16.MT88.4 R8, [R242+0x900] ;  /* 0x00090000f208783b */ /* 0x000fe20000004200 */
[C---:B------:R-:W-:Y:S01]  /*4eb0*/  FSETP.NEU.FTZ.AND P0, PT, R2.reuse, -INF , PT ;  /* 0xff8000000200780b */ /* 0x040fe20003f1d000 */
[----:B------:R-:W-:-:S05]  /*4ec0*/  FMUL.FTZ R192, R2, c[0x0][0x2d0] ;  /* 0x0000b40002c07a20 */ /* 0x000fca0000410000 */
[----:B------:R-:W-:Y:S02]  /*4ed0*/  FSEL R192, R192, RZ, P0 ;  /* 0x000000ffc0c07208 */ /* 0x000fe40000000000 */
[----:B--2---:R-:W-:-:S03]  /*4ee0*/  FMNMX.FTZ R6, R6, R7, !PT ;  /* 0x0000000706067209 */ /* 0x004fc60007810000 */
[--C-:B------:R-:W-:Y:S02]  /*4ef0*/  FFMA.FTZ R185, R0, c[0x0][0x2d0], -R192.reuse ;  /* 0x0000b40000b97a23 */ /* 0x100fe400000108c0 */
[----:B------:R-:W1:Y:S01]  /*4f00*/  SHFL.BFLY PT, R0, R6, 0x1, 0x1f ;  /* 0x0c201f0006007f89 */ /* 0x000e6200000e0000 */
[--C-:B------:R-:W-:Y:S02]  /*4f10*/  FFMA.FTZ R27, R64, c[0x0][0x2d0], -R192.reuse ;  /* 0x0000b400401b7a23 */ /* 0x100fe400000108c0 */
[--C-:B------:R-:W-:Y:S01]  /*4f20*/  FFMA.FTZ R182, R67, c[0x0][0x2d0], -R192.reuse ;  /* 0x0000b40043b67a23 */ /* 0x100fe200000108c0 */
[----:B------:R-:W-:Y:S01]  /*4f30*/  MUFU.EX2 R185, R185 ;  /* 0x000000b900b97308 */ /* 0x000fe20000000800 */
[--C-:B------:R-:W-:Y:S02]  /*4f40*/  FFMA.FTZ R51, R56, c[0x0][0x2d0], -R192.reuse ;  /* 0x0000b40038337a23 */ /* 0x100fe400000108c0 */
[--C-:B------:R-:W-:Y:S02]  /*4f50*/  FFMA.FTZ R50, R80, c[0x0][0x2d0], -R192.reuse ;  /* 0x0000b40050327a23 */ /* 0x100fe400000108c0 */
[----:B------:R-:W-:-:S02]  /*4f60*/  FFMA.FTZ R46, R58, c[0x0][0x2d0], -R192 ;  /* 0x0000b4003a2e7a23 */ /* 0x000fc400000108c0 */
[--C-:B------:R-:W-:Y:S01]  /*4f70*/  FFMA.FTZ R45, R76, c[0x0][0x2d0], -R192.reuse ;  /* 0x0000b4004c2d7a23 */ /* 0x100fe200000108c0 */
[----:B------:R-:W2:Y:S01]  /*4f80*/  MUFU.EX2 R27, R27 ;  /* 0x0000001b001b7308 */ /* 0x000ea20000000800 */
[--C-:B------:R-:W-:Y:S02]  /*4f90*/  FFMA.FTZ R41, R77, c[0x0][0x2d0], -R192.reuse ;  /* 0x0000b4004d297a23 */ /* 0x100fe400000108c0 */
[--C-:B------:R-:W-:Y:S02]  /*4fa0*/  FFMA.FTZ R44, R44, c[0x0][0x2d0], -R192.reuse ;  /* 0x0000b4002c2c7a23 */ /* 0x100fe400000108c0 */
[--C-:B------:R-:W-:Y:S02]  /*4fb0*/  FFMA.FTZ R40, R40, c[0x0][0x2d0], -R192.reuse ;  /* 0x0000b40028287a23 */ /* 0x100fe400000108c0 */
[--C-:B------:R-:W-:Y:S01]  /*4fc0*/  FFMA.FTZ R198, R198, c[0x0][0x2d0], -R192.reuse ;  /* 0x0000b400c6c67a23 */ /* 0x100fe200000108c0 */
[----:B------:R-:W-:Y:S01]  /*4fd0*/  MUFU.EX2 R182, R182 ;  /* 0x000000b600b67308 */ /* 0x000fe20000000800 */
[----:B------:R-:W-:-:S02]  /*4fe0*/  FFMA.FTZ R196, R196, c[0x0][0x2d0], -R192 ;  /* 0x0000b400c4c47a23 */ /* 0x000fc400000108c0 */
[--C-:B------:R-:W-:Y:S01]  /*4ff0*/  FFMA.FTZ R195, R195, c[0x0][0x2d0], -R192.reuse ;  /* 0x0000b400c3c37a23 */ /* 0x100fe200000108c0 */
[----:B-1----:R-:W-:Y:S01]  /*5000*/  FMNMX.FTZ R0, R0, R6, !PT ;  /* 0x0000000600007209 */ /* 0x002fe20007810000 */
[--C-:B------:R-:W-:Y:S02]  /*5010*/  FFMA.FTZ R193, R193, c[0x0][0x2d0], -R192.reuse ;  /* 0x0000b400c1c17a23 */ /* 0x100fe400000108c0 */
[--C-:B------:R-:W-:Y:S01]  /*5020*/  FFMA.FTZ R207, R207, c[0x0][0x2d0], -R192.reuse ;  /* 0x0000b400cfcf7a23 */ /* 0x100fe200000108c0 */
[C---:B------:R-:W-:Y:S01]  /*5030*/  FSETP.NEU.FTZ.AND P0, PT, R0.reuse, -INF , PT ;  /* 0xff8000000000780b */ /* 0x040fe20003f1d000 */
[----:B------:R-:W-:Y:S01]  /*5040*/  FMUL.FTZ R26, R0, c[0x0][0x2d0] ;  /* 0x0000b400001a7a20 */ /* 0x000fe20000410000 */
[----:B------:R-:W1:Y:S01]  /*5050*/  MUFU.EX2 R51, R51 ;  /* 0x0000003300337308 */ /* 0x000e620000000800 */
[----:B--2---:R-:W-:Y:S01]  /*5060*/  F2FP.PACK_AB R128, R27, R185 ;  /* 0x000000b91b80723e */ /* 0x004fe200000000ff */
[--C-:B------:R-:W-:Y:S02]  /*5070*/  FFMA.FTZ R205, R205, c[0x0][0x2d0], -R192.reuse ;  /* 0x0000b400cdcd7a23 */ /* 0x100fe400000108c0 */
[----:B------:R-:W-:Y:S01]  /*5080*/  FSEL R26, R26, RZ, P0 ;  /* 0x000000ff1a1a7208 */ /* 0x000fe20000000000 */
[--C-:B------:R-:W-:Y:S01]  /*5090*/  FFMA.FTZ R203, R203, c[0x0][0x2d0], -R192.reuse ;  /* 0x0000b400cbcb7a23 */ /* 0x100fe200000108c0 */
[----:B------:R-:W-:Y:S01]  /*50a0*/  PLOP3.LUT P0, PT, PT, PT, UP0, 0x80, 0x0 ;  /* 0x000000000000781c */ /* 0x000fe20003f0f008 */
[----:B------:R-:W-:Y:S01]  /*50b0*/  FFMA.FTZ R202, R202, c[0x0][0x2d0], -R192 ;  /* 0x0000b400caca7a23 */ /* 0x000fe200000108c0 */
[----:B------:R-:W-:Y:S01]  /*50c0*/  MUFU.EX2 R50, R50 ;  /* 0x0000003200327308 */ /* 0x000fe20000000800 */
[----:B------:R-:W-:-:S02]  /*50d0*/  FFMA.FTZ R184, R65, c[0x0][0x2d0], -R26 ;  /* 0x0000b40041b87a23 */ /* 0x000fc4000001081a */
[--C-:B------:R-:W-:Y:S02]  /*50e0*/  FFMA.FTZ R183, R66, c[0x0][0x2d0], -R26.reuse ;  /* 0x0000b40042b77a23 */ /* 0x100fe4000001081a */
[--C-:B------:R-:W-:Y:S01]  /*50f0*/  FFMA.FTZ R181, R57, c[0x0][0x2d0], -R26.reuse ;  /* 0x0000b40039b57a23 */ /* 0x100fe2000001081a */
[----:B------:R-:W-:Y:S01]  /*5100*/  LDSM.16.MT88.4 R64, [R240+0x3100] ;  /* 0x00310000f040783b */ /* 0x000fe20000004200 */
[--C-:B------:R-:W-:Y:S01]  /*5110*/  FFMA.FTZ R180, R84, c[0x0][0x2d0], -R26.reuse ;  /* 0x0000b40054b47a23 */ /* 0x100fe2000001081a */
[----:B------:R-:W-:Y:S01]  /*5120*/  MUFU.EX2 R184, R184 ;  /* 0x000000b800b87308 */ /* 0x000fe20000000800 */
[----:B-1----:R-:W-:Y:S01]  /*5130*/  F2FP.PACK_AB R130, R51, R182 ;  /* 0x000000b63382723e */ /* 0x002fe200000000ff */
[--C-:B------:R-:W-:Y:S02]  /*5140*/  FFMA.FTZ R49, R59, c[0x0][0x2d0], -R26.reuse ;  /* 0x0000b4003b317a23 */ /* 0x100fe4000001081a */
[--C-:B------:R-:W-:Y:S01]  /*5150*/  FFMA.FTZ R48, R81, c[0x0][0x2d0], -R26.reuse ;  /* 0x0000b40051307a23 */ /* 0x100fe2000001081a */
[----:B------:R-:W1:Y:S01]  /*5160*/  LDSM.16.MT88.4 R56, [R241+0x3100] ;  /* 0x00310000f138783b */ /* 0x000e620000004200 */
[----:B------:R-:W-:-:S02]  /*5170*/  FFMA.FTZ R47, R78, c[0x0][0x2d0], -R26 ;  /* 0x0000b4004e2f7a23 */ /* 0x000fc4000001081a */
[----:B------:R-:W2:Y:S01]  /*5180*/  MUFU.EX2 R183, R183 ;  /* 0x000000b700b77308 */ /* 0x000ea20000000800 */
[--C-:B------:R-:W-:Y:S01]  /*5190*/  FFMA.FTZ R43, R79, c[0x0][0x2d0], -R26.reuse ;  /* 0x0000b4004f2b7a23 */ /* 0x100fe2000001081a */
[----:B------:R-:W-:Y:S01]  /*51a0*/  LDSM.16.MT88.4 R80, [R242+0x6100] ;  /* 0x00610000f250783b */ /* 0x000fe20000004200 */
[--C-:B------:R-:W-:Y:S02]  /*51b0*/  FFMA.FTZ R42, R42, c[0x0][0x2d0], -R26.reuse ;  /* 0x0000b4002a2a7a23 */ /* 0x100fe4000001081a */
[--C-:B------:R-:W-:Y:S02]  /*51c0*/  FFMA.FTZ R3, R209, c[0x0][0x2d0], -R26.reuse ;  /* 0x0000b400d1037a23 */ /* 0x100fe4000001081a */
[--C-:B------:R-:W-:Y:S01]  /*51d0*/  FFMA.FTZ R197, R197, c[0x0][0x2d0], -R26.reuse ;  /* 0x0000b400c5c57a23 */ /* 0x100fe2000001081a */
[----:B------:R-:W-:Y:S01]  /*51e0*/  MUFU.EX2 R181, R181 ;  /* 0x000000b500b57308 */ /* 0x000fe20000000800 */
[--C-:B------:R-:W-:Y:S02]  /*51f0*/  FFMA.FTZ R194, R194, c[0x0][0x2d0], -R26.reuse ;  /* 0x0000b400c2c27a23 */ /* 0x100fe4000001081a */
[----:B------:R-:W-:-:S02]  /*5200*/  FFMA.FTZ R200, R200, c[0x0][0x2d0], -R26 ;  /* 0x0000b400c8c87a23 */ /* 0x000fc4000001081a */
[--C-:B------:R-:W-:Y:S02]  /*5210*/  FFMA.FTZ R199, R199, c[0x0][0x2d0], -R26.reuse ;  /* 0x0000b400c7c77a23 */ /* 0x100fe4000001081a */
[--C-:B------:R-:W-:Y:S01]  /*5220*/  FFMA.FTZ R208, R208, c[0x0][0x2d0], -R26.reuse ;  /* 0x0000b400d0d07a23 */ /* 0x100fe2000001081a */
[----:B------:R-:W3:Y:S01]  /*5230*/  MUFU.EX2 R180, R180 ;  /* 0x000000b400b47308 */ /* 0x000ee20000000800 */
[----:B--2---:R-:W-:Y:S01]  /*5240*/  F2FP.PACK_AB R129, R183, R184 ;  /* 0x000000b8b781723e */ /* 0x004fe200000000ff */
[--C-:B------:R-:W-:Y:S02]  /*5250*/  FFMA.FTZ R206, R206, c[0x0][0x2d0], -R26.reuse ;  /* 0x0000b400cece7a23 */ /* 0x100fe4000001081a */
[--C-:B------:R-:W-:Y:S02]  /*5260*/  FFMA.FTZ R204, R204, c[0x0][0x2d0], -R26.reuse ;  /* 0x0000b400cccc7a23 */ /* 0x100fe4000001081a */
[----:B------:R-:W-:Y:S02]  /*5270*/  FFMA.FTZ R201, R201, c[0x0][0x2d0], -R26 ;  /* 0x0000b400c9c97a23 */ /* 0x000fe4000001081a */
[----:B------:R-:W2:Y:S01]  /*5280*/  MUFU.EX2 R46, R46 ;  /* 0x0000002e002e7308 */ /* 0x000ea20000000800 */
[----:B------:R-:W-:-:S02]  /*5290*/  FFMA.FTZ R191, R191, c[0x0][0x2d0], -R192 ;  /* 0x0000b400bfbf7a23 */ /* 0x000fc400000108c0 */
[--C-:B------:R-:W-:Y:S02]  /*52a0*/  FFMA.FTZ R190, R190, c[0x0][0x2d0], -R192.reuse ;  /* 0x0000b400bebe7a23 */ /* 0x100fe400000108c0 */
[--C-:B------:R-:W-:Y:S02]  /*52b0*/  FFMA.FTZ R189, R189, c[0x0][0x2d0], -R192.reuse ;  /* 0x0000b400bdbd7a23 */ /* 0x100fe400000108c0 */
[----:B------:R-:W-:Y:S01]  /*52c0*/  FFMA.FTZ R188, R188, c[0x0][0x2d0], -R192 ;  /* 0x0000b400bcbc7a23 */ /* 0x000fe200000108c0 */
[----:B---3--:R-:W-:Y:S01]  /*52d0*/  F2FP.PACK_AB R131, R180, R181 ;  /* 0x000000b5b483723e */ /* 0x008fe200000000ff */
[----:B------:R-:W-:Y:S01]  /*52e0*/  MUFU.EX2 R45, R45 ;  /* 0x0000002d002d7308 */ /* 0x000fe20000000800 */
[--C-:B------:R-:W-:Y:S02]  /*52f0*/  FFMA.FTZ R187, R187, c[0x0][0x2d0], -R26.reuse ;  /* 0x0000b400bbbb7a23 */ /* 0x100fe4000001081a */
[--C-:B------:R-:W-:Y:S02]  /*5300*/  FFMA.FTZ R186, R186, c[0x0][0x2d0], -R26.reuse ;  /* 0x0000b400baba7a23 */ /* 0x100fe4000001081a */
[----:B------:R-:W-:Y:S01]  /*5310*/  FFMA.FTZ R209, R24, c[0x0][0x2d0], -R26 ;  /* 0x0000b40018d17a23 */ /* 0x000fe2000001081a */
[----:B------:R-:W-:Y:S01]  /*5320*/  HMMA.16816.F32 R176, R128, R172, RZ ;  /* 0x000000ac80b0723c */ /* 0x000fe200000018ff */
[----:B--2---:R-:W-:Y:S01]  /*5330*/  F2FP.PACK_AB R4, R46, R50 ;  /* 0x000000322e04723e */ /* 0x004fe200000000ff */
[----:B------:R-:W2:Y:S01]  /*5340*/  MUFU.EX2 R41, R41 ;  /* 0x0000002900297308 */ /* 0x000ea20000000800 */
[----:B------:R-:W-:-:S02]  /*5350*/  FADD.FTZ R185, R185, R27 ;  /* 0x0000001bb9b97221 */ /* 0x000fc40000010000 */
[----:B------:R-:W-:Y:S02]  /*5360*/  FADD.FTZ R183, R184, R183 ;  /* 0x000000b7b8b77221 */ /* 0x000fe40000010000 */
[----:B------:R-:W-:Y:S01]  /*5370*/  FADD.FTZ R185, R182, R185 ;  /* 0x000000b9b6b97221 */ /* 0x000fe20000010000 */
[C---:B------:R-:W-:Y:S01]  /*5380*/  HMMA.16816.F32 R172, R128.reuse, R174, RZ ;  /* 0x000000ae80ac723c */ /* 0x040fe200000018ff */
[----:B------:R-:W-:Y:S01]  /*5390*/  FADD.FTZ R183, R181, R183 ;  /* 0x000000b7b5b77221 */ /* 0x000fe20000010000 */
[----:B------:R-:W3:Y:S01]  /*53a0*/  MUFU.EX2 R49, R49 ;  /* 0x0000003100317308 */ /* 0x000ee20000000800 */
[----:B------:R-:W-:Y:S02]  /*53b0*/  FADD.FTZ R185, R51, R185 ;  /* 0x000000b933b97221 */ /* 0x000fe40000010000 */
[----:B------:R-:W-:Y:S02]  /*53c0*/  FADD.FTZ R180, R180, R183 ;  /* 0x000000b7b4b47221 */ /* 0x000fe40000010000 */
[----:B------:R-:W-:Y:S01]  /*53d0*/  FADD.FTZ R50, R50, R185 ;  /* 0x000000b932327221 */ /* 0x000fe20000010000 */
[----:B------:R-:W-:Y:S02]  /*53e0*/  HMMA.16816.F32 R168, R128, R164, RZ ;  /* 0x000000a480a8723c */ /* 0x000fe400000018ff */
[----:B------:R-:W4:Y:S01]  /*53f0*/  MUFU.EX2 R48, R48 ;  /* 0x0000003000307308 */ /* 0x000f220000000800 */
[----:B--2---:R-:W-:Y:S01]  /*5400*/  F2FP.PACK_AB R6, R41, R45 ;  /* 0x0000002d2906723e */ /* 0x004fe200000000ff */
[----:B------:R-:W-:-:S04]  /*5410*/  FADD.FTZ R50, R46, R50 ;  /* 0x000000322e327221 */ /* 0x000fc80000010000 */
[----:B------:R-:W-:Y:S01]  /*5420*/  HMMA.16816.F32 R164, R128, R166, RZ ;  /* 0x000000a680a4723c */ /* 0x000fe200000018ff */
[----:B------:R-:W-:Y:S01]  /*5430*/  FADD.FTZ R45, R45, R50 ;  /* 0x000000322d2d7221 */ /* 0x000fe20000010000 */
[----:B------:R-:W-:Y:S01]  /*5440*/  MUFU.EX2 R47, R47 ;  /* 0x0000002f002f7308 */ /* 0x000fe20000000800 */
[----:B---3--:R-:W-:Y:S02]  /*5450*/  FADD.FTZ R180, R49, R180 ;  /* 0x000000b431b47221 */ /* 0x008fe40000010000 */
[----:B------:R-:W-:-:S03]  /*5460*/  FADD.FTZ R45, R41, R45 ;  /* 0x0000002d292d7221 */ /* 0x000fc60000010000 */
[----:B------:R-:W-:Y:S02]  /*5470*/  HMMA.16816.F32 R136, R128, R132, RZ ;  /* 0x000000848088723c */ /* 0x000fe400000018ff */
[----:B------:R-:W2:Y:S01]  /*5480*/  MUFU.EX2 R43, R43 ;  /* 0x0000002b002b7308 */ /* 0x000ea20000000800 */
[C---:B----4-:R-:W-:Y:S01]  /*5490*/  F2FP.PACK_AB R5, R48.reuse, R49 ;  /* 0x000000313005723e */ /* 0x050fe200000000ff */
[----:B------:R-:W-:-:S04]  /*54a0*/  FADD.FTZ R180, R48, R180 ;  /* 0x000000b430b47221 */ /* 0x000fc80000010000 */
[C---:B------:R-:W-:Y:S02]  /*54b0*/  HMMA.16816.F32 R132, R128.reuse, R134, RZ ;  /* 0x000000868084723c */ /* 0x040fe400000018ff */
[----:B------:R-:W-:Y:S06]  /*54c0*/  MUFU.EX2 R44, R44 ;  /* 0x0000002c002c7308 */ /* 0x000fec0000000800 */
[----:B------:R-:W-:Y:S01]  /*54d0*/  HMMA.16816.F32 R152, R128, R148, RZ ;  /* 0x000000948098723c */ /* 0x000fe200000018ff */
[----:B--2---:R-:W-:Y:S01]  /*54e0*/  F2FP.PACK_AB R7, R43, R47 ;  /* 0x0000002f2b07723e */ /* 0x004fe200000000ff */
[----:B------:R-:W2:Y:S01]  /*54f0*/  MUFU.EX2 R40, R40 ;  /* 0x0000002800287308 */ /* 0x000ea20000000800 */
[----:B------:R-:W-:-:S05]  /*5500*/  FADD.FTZ R47, R47, R180 ;  /* 0x000000b42f2f7221 */ /* 0x000fca0000010000 */
[----:B------:R-:W-:Y:S01]  /*5510*/  HMMA.16816.F32 R144, R128, R140, RZ ;  /* 0x0000008c8090723c */ /* 0x000fe200000018ff */
[----:B------:R-:W-:Y:S01]  /*5520*/  FADD.FTZ R47, R43, R47 ;  /* 0x0000002f2b2f7221 */ /* 0x000fe20000010000 */
[----:B------:R-:W-:Y:S06]  /*5530*/  MUFU.EX2 R42, R42 ;  /* 0x0000002a002a7308 */ /* 0x000fec0000000800 */
[C---:B------:R-:W-:Y:S02]  /*5540*/  HMMA.16816.F32 R176, R4.reuse, R12, R176 ;  /* 0x0000000c04b0723c */ /* 0x040fe400000018b0 */
[----:B------:R-:W-:Y:S06]  /*5550*/  MUFU.EX2 R3, R3 ;  /* 0x0000000300037308 */ /* 0x000fec0000000800 */
[C---:B------:R-:W-:Y:S01]  /*5560*/  HMMA.16816.F32 R172, R4.reuse, R14, R172 ;  /* 0x0000000e04ac723c */ /* 0x040fe200000018ac */
[----:B------:R-:W3:Y:S01]  /*5570*/  LDSM.16.MT88.4 R12, [R242+0x3900] ;  /* 0x00390000f20c783b */ /* 0x000ee20000004200 */
[----:B------:R-:W-:Y:S06]  /*5580*/  MUFU.EX2 R198, R198 ;  /* 0x000000c600c67308 */ /* 0x000fec0000000800 */
[C---:B------:R-:W-:Y:S02]  /*5590*/  HMMA.16816.F32 R168, R4.reuse, R8, R168 ;  /* 0x0000000804a8723c */ /* 0x040fe400000018a8 */
[----:B------:R-:W-:Y:S06]  /*55a0*/  MUFU.EX2 R196, R196 ;  /* 0x000000c400c47308 */ /* 0x000fec0000000800 */
[----:B------:R-:W-:Y:S01]  /*55b0*/  HMMA.16816.F32 R164, R4, R10, R164 ;  /* 0x0000000a04a4723c */ /* 0x000fe200000018a4 */
[----:B------:R-:W4:Y:S01]  /*55c0*/  LDSM.16.MT88.4 R8, [R241+0x3900] ;  /* 0x00390000f108783b */ /* 0x000f220000004200 */
[----:B------:R-:W-:Y:S06]  /*55d0*/  MUFU.EX2 R195, R195 ;  /* 0x000000c300c37308 */ /* 0x000fec0000000800 */
[C---:B-1----:R-:W-:Y:S02]  /*55e0*/  HMMA.16816.F32 R52, R128.reuse, R56, RZ ;  /* 0x000000388034723c */ /* 0x042fe400000018ff */
[----:B------:R-:W-:Y:S06]  /*55f0*/  MUFU.EX2 R193, R193 ;  /* 0x000000c100c17308 */ /* 0x000fec0000000800 */
[C---:B------:R-:W-:Y:S02]  /*5600*/  HMMA.16816.F32 R148, R128.reuse, R150, RZ ;  /* 0x000000968094723c */ /* 0x040fe400000018ff */
[----:B------:R-:W-:Y:S06]  /*5610*/  MUFU.EX2 R197, R197 ;  /* 0x000000c500c57308 */ /* 0x000fec0000000800 */
[----:B------:R-:W-:Y:S02]  /*5620*/  HMMA.16816.F32 R140, R128, R142, RZ ;  /* 0x0000008e808c723c */ /* 0x000fe400000018ff */
[----:B------:R-:W-:Y:S06]  /*5630*/  MUFU.EX2 R194, R194 ;  /* 0x000000c200c27308 */ /* 0x000fec0000000800 */
[C---:B---3--:R-:W-:Y:S02]  /*5640*/  HMMA.16816.F32 R136, R4.reuse, R12, R136 ;  /* 0x0000000c0488723c */ /* 0x048fe40000001888 */
[----:B------:R-:W-:Y:S06]  /*5650*/  MUFU.EX2 R200, R200 ;  /* 0x000000c800c87308 */ /* 0x000fec0000000800 */
[----:B------:R-:W-:Y:S01]  /*5660*/  HMMA.16816.F32 R132, R4, R14, R132 ;  /* 0x0000000e0484723c */ /* 0x000fe20000001884 */
[----:B------:R-:W1:Y:S01]  /*5670*/  LDSM.16.MT88.4 R12, [R241+0x6900] ;  /* 0x00690000f10c783b */ /* 0x000e620000004200 */
[----:B------:R-:W-:Y:S06]  /*5680*/  MUFU.EX2 R199, R199 ;  /* 0x000000c700c77308 */ /* 0x000fec0000000800 */
[C---:B------:R-:W-:Y:S02]  /*5690*/  HMMA.16816.F32 R56, R128.reuse, R58, RZ ;  /* 0x0000003a8038723c */ /* 0x040fe400000018ff */
        /* <DEDUP_REMOVED lines=11> */
[----:B------:R-:W-:Y:S02]  /*5750*/  HMMA.16816.F32 R156, R128, R158, RZ ;  /* 0x0000009e809c723c */ /* 0x000fe400000018ff */
        /* <DEDUP_REMOVED lines=8> */
[C---:B------:R-:W-:Y:S01]  /*57e0*/  HMMA.16816.F32 R140, R4.reuse, R18, R140 ;  /* 0x00000012048c723c */ /* 0x040fe2000000188c */
[----:B------:R-:W5:Y:S01]  /*57f0*/  LDSM.16.MT88.4 R16, [R242+0x6900] ;  /* 0x00690000f210783b */ /* 0x000f620000004200 */
[----:B------:R-:W-:Y:S06]  /*5800*/  MUFU.EX2 R189, R189 ;  /* 0x000000bd00bd7308 */ /* 0x000fec0000000800 */
[C---:B----4-:R-:W-:Y:S02]  /*5810*/  HMMA.16816.F32 R52, R4.reuse, R8, R52 ;  /* 0x000000080434723c */ /* 0x050fe40000001834 */
[----:B------:R-:W-:Y:S06]  /*5820*/  MUFU.EX2 R188, R188 ;  /* 0x000000bc00bc7308 */ /* 0x000fec0000000800 */
[C---:B------:R-:W-:Y:S01]  /*5830*/  HMMA.16816.F32 R56, R4.reuse, R10, R56 ;  /* 0x0000000a0438723c */ /* 0x040fe20000001838 */
[----:B------:R-:W4:Y:S01]  /*5840*/  LDSM.16.MT88.4 R8, [R240+0x6900] ;  /* 0x00690000f008783b */ /* 0x000f220000004200 */
[----:B------:R-:W-:Y:S06]  /*5850*/  MUFU.EX2 R187, R187 ;  /* 0x000000bb00bb7308 */ /* 0x000fec0000000800 */
[C---:B-1----:R-:W-:Y:S02]  /*5860*/  HMMA.16816.F32 R84, R4.reuse, R12, R84 ;  /* 0x0000000c0454723c */ /* 0x042fe40000001854 */
[----:B------:R-:W-:Y:S06]  /*5870*/  MUFU.EX2 R186, R186 ;  /* 0x000000ba00ba7308 */ /* 0x000fec0000000800 */
[C---:B------:R-:W-:Y:S01]  /*5880*/  HMMA.16816.F32 R88, R4.reuse, R14, R88 ;  /* 0x0000000e0458723c */ /* 0x040fe20000001858 */
[----:B------:R-:W1:Y:S01]  /*5890*/  LDSM.16.MT88.4 R12, [R241+0x9900] ;  /* 0x00990000f10c783b */ /* 0x000e620000004200 */
[----:B------:R-:W-:Y:S06]  /*58a0*/  MUFU.EX2 R209, R209 ;  /* 0x000000d100d17308 */ /* 0x000fec0000000800 */
[C---:B------:R-:W-:Y:S08]  /*58b0*/  HMMA.16816.F32 R60, R4.reuse, R68, R60 ;  /* 0x00000044043c723c */ /* 0x040ff0000000183c */
[C---:B------:R-:W-:Y:S08]  /*58c0*/  HMMA.16816.F32 R64, R4.reuse, R70, R64 ;  /* 0x000000460440723c */ /* 0x040ff00000001840 */
[C---:B------:R-:W-:Y:S08]  /*58d0*/  HMMA.16816.F32 R160, R4.reuse, R36, R160 ;  /* 0x0000002404a0723c */ /* 0x040ff000000018a0 */
[----:B------:R-:W-:Y:S01]  /*58e0*/  HMMA.16816.F32 R156, R4, R38, R156 ;  /* 0x00000026049c723c */ /* 0x000fe2000000189c */
[----:B------:R-:W1:Y:S07]  /*58f0*/  LDSM.16.MT88.4 R36, [R240+0x9100] ;  /* 0x00910000f024783b */ /* 0x000e6e0000004200 */
[C---:B------:R-:W-:Y:S08]  /*5900*/  HMMA.16816.F32 R68, R128.reuse, R72, RZ ;  /* 0x000000488044723c */ /* 0x040ff000000018ff */
[C---:B------:R-:W-:Y:S08]  /*5910*/  HMMA.16816.F32 R76, R128.reuse, R80, RZ ;  /* 0x00000050804c723c */ /* 0x040ff000000018ff */
[C---:B------:R-:W-:Y:S08]  /*5920*/  HMMA.16816.F32 R92, R128.reuse, R96, RZ ;  /* 0x00000060805c723c */ /* 0x040ff000000018ff */
[C---:B------:R-:W-:Y:S08]  /*5930*/  HMMA.16816.F32 R72, R128.reuse, R74, RZ ;  /* 0x0000004a8048723c */ /* 0x040ff000000018ff */
[C---:B------:R-:W-:Y:S08]  /*5940*/  HMMA.16816.F32 R80, R128.reuse, R82, RZ ;  /* 0x000000528050723c */ /* 0x040ff000000018ff */
[C---:B------:R-:W-:Y:S08]  /*5950*/  HMMA.16816.F32 R96, R128.reuse, R98, RZ ;  /* 0x000000628060723c */ /* 0x040ff000000018ff */
[C---:B------:R-:W-:Y:S08]  /*5960*/  HMMA.16816.F32 R116, R128.reuse, R120, RZ ;  /* 0x000000788074723c */ /* 0x040ff000000018ff */
[----:B------:R-:W-:Y:S08]  /*5970*/  HMMA.16816.F32 R120, R128, R122, RZ ;  /* 0x0000007a8078723c */ /* 0x000ff000000018ff */
[C---:B---3--:R-:W-:Y:S08]  /*5980*/  HMMA.16816.F32 R68, R4.reuse, R20, R68 ;  /* 0x000000140444723c */ /* 0x048ff00000001844 */
[C---:B------:R-:W-:Y:S01]  /*5990*/  HMMA.16816.F32 R72, R4.reuse, R22, R72 ;  /* 0x000000160448723c */ /* 0x040fe20000001848 */
[----:B------:R-:W3:Y:S07]  /*59a0*/  LDSM.16.MT88.4 R20, [R247+0x9900] ;  /* 0x00990000f714783b */ /* 0x000eee0000004200 */
[C---:B-----5:R-:W-:Y:S08]  /*59b0*/  HMMA.16816.F32 R76, R4.reuse, R16, R76 ;  /* 0x00000010044c723c */ /* 0x060ff0000000184c */
[C---:B------:R-:W-:Y:S01]  /*59c0*/  HMMA.16816.F32 R80, R4.reuse, R18, R80 ;  /* 0x000000120450723c */ /* 0x040fe20000001850 */
[----:B------:R-:W5:Y:S07]  /*59d0*/  LDSM.16.MT88.4 R16, [R242+0x9900] ;  /* 0x00990000f210783b */ /* 0x000f6e0000004200 */
[C---:B----4-:R-:W-:Y:S08]  /*59e0*/  HMMA.16816.F32 R92, R4.reuse, R8, R92 ;  /* 0x00000008045c723c */ /* 0x050ff0000000185c */
[C---:B------:R-:W-:Y:S01]  /*59f0*/  HMMA.16816.F32 R96, R4.reuse, R10, R96 ;  /* 0x0000000a0460723c */ /* 0x040fe20000001860 */
[----:B------:R-:W4:Y:S07]  /*5a00*/  LDSM.16.MT88.4 R8, [R240+0x9900] ;  /* 0x00990000f008783b */ /* 0x000f2e0000004200 */
[C---:B-1----:R-:W-:Y:S08]  /*5a10*/  HMMA.16816.F32 R116, R4.reuse, R12, R116 ;  /* 0x0000000c0474723c */ /* 0x042ff00000001874 */
[----:B------:R-:W-:Y:S01]  /*5a20*/  HMMA.16816.F32 R120, R4, R14, R120 ;  /* 0x0000000e0478723c */ /* 0x000fe20000001878 */
[----:B------:R-:W1:Y:S07]  /*5a30*/  LDSM.16.MT88.4 R12, [R241+0x1100] ;  /* 0x00110000f10c783b */ /* 0x000e6e0000004200 */
[C---:B------:R-:W-:Y:S08]  /*5a40*/  HMMA.16816.F32 R100, R128.reuse, R104, RZ ;  /* 0x000000688064723c */ /* 0x040ff000000018ff */
[C---:B------:R-:W-:Y:S08]  /*5a50*/  HMMA.16816.F32 R108, R128.reuse, R112, RZ ;  /* 0x00000070806c723c */ /* 0x040ff000000018ff */
[C---:B------:R-:W-:Y:S08]  /*5a60*/  HMMA.16816.F32 R104, R128.reuse, R106, RZ ;  /* 0x0000006a8068723c */ /* 0x040ff000000018ff */
[C---:B------:R-:W-:Y:S08]  /*5a70*/  HMMA.16816.F32 R112, R128.reuse, R114, RZ ;  /* 0x000000728070723c */ /* 0x040ff000000018ff */
[C---:B------:R-:W-:Y:S07]  /*5a80*/  HMMA.16816.F32 R124, R128.reuse, R36, RZ ;  /* 0x00000024807c723c */ /* 0x040fee00000018ff */
[----:B------:R-:W-:Y:S01]  /*5a90*/  FFMA.FTZ R36, R212, c[0x0][0x2d0], -R192 ;  /* 0x0000b400d4247a23 */ /* 0x000fe200000108c0 */
[----:B------:R-:W-:Y:S01]  /*5aa0*/  HMMA.16816.F32 R128, R128, R38, RZ ;  /* 0x000000268080723c */ /* 0x000fe200000018ff */
[----:B------:R-:W-:-:S04]  /*5ab0*/  FFMA.FTZ R37, R210, c[0x0][0x2d0], -R26 ;  /* 0x0000b400d2257a23 */ /* 0x000fc8000001081a */
[----:B------:R-:W-:Y:S02]  /*5ac0*/  MUFU.EX2 R36, R36 ;  /* 0x0000002400247308 */ /* 0x000fe40000000800 */
[----:B------:R-:W-:Y:S01]  /*5ad0*/  FFMA.FTZ R39, R213, c[0x0][0x2d0], -R192 ;  /* 0x0000b400d5277a23 */ /* 0x000fe200000108c0 */
[C---:B---3--:R-:W-:Y:S01]  /*5ae0*/  HMMA.16816.F32 R100, R4.reuse, R20, R100 ;  /* 0x000000140464723c */ /* 0x048fe20000001864 */
[--C-:B------:R-:W-:Y:S02]  /*5af0*/  FFMA.FTZ R38, R211, c[0x0][0x2d0], -R26.reuse ;  /* 0x0000b400d3267a23 */ /* 0x100fe4000001081a */
[----:B------:R-:W-:Y:S02]  /*5b00*/  FFMA.FTZ R192, R25, c[0x0][0x2d0], -R26 ;  /* 0x0000b40019c07a23 */ /* 0x000fe4000001081a */
[----:B------:R-:W3:Y:S01]  /*5b10*/  MUFU.EX2 R39, R39 ;  /* 0x0000002700277308 */ /* 0x000ee20000000800 */
[----:B------:R-:W-:Y:S02]  /*5b20*/  LDSM.16.MT88.4 R24, [R241+0x2900] ;  /* 0x00290000f118783b */ /* 0x000fe40000004200 */
[C---:B------:R-:W-:Y:S02]  /*5b30*/  HMMA.16816.F32 R104, R4.reuse, R22, R104 ;  /* 0x000000160468723c */ /* 0x040fe40000001868 */
[----:B------:R-:W1:Y:S03]  /*5b40*/  LDSM.16.MT88.4 R20, [R247+0x1100] ;  /* 0x00110000f714783b */ /* 0x000e660000004200 */
[----:B------:R-:W1:Y:S03]  /*5b50*/  MUFU.EX2 R38, R38 ;  /* 0x0000002600267308 */ /* 0x000e660000000800 */
[C---:B-----5:R-:W-:Y:S05]  /*5b60*/  HMMA.16816.F32 R108, R4.reuse, R16, R108 ;  /* 0x00000010046c723c */ /* 0x060fea000000186c */
[----:B------:R-:W5:Y:S03]  /*5b70*/  MUFU.EX2 R37, R37 ;  /* 0x0000002500257308 */ /* 0x000f660000000800 */
[C---:B------:R-:W-:Y:S01]  /*5b80*/  HMMA.16816.F32 R112, R4.reuse, R18, R112 ;  /* 0x000000120470723c */ /* 0x040fe20000001870 */
[----:B------:R-:W5:Y:S04]  /*5b90*/  LDSM.16.MT88.4 R16, [R242+0x1100] ;  /* 0x00110000f210783b */ /* 0x000f680000004200 */
[----:B------:R-:W1:Y:S03]  /*5ba0*/  MUFU.EX2 R192, R192 ;  /* 0x000000c000c07308 */ /* 0x000e660000000800 */
[C---:B----4-:R-:W-:Y:S08]  /*5bb0*/  HMMA.16816.F32 R124, R4.reuse, R8, R124 ;  /* 0x00000008047c723c */ /* 0x050ff0000000187c */
[----:B------:R-:W-:Y:S01]  /*5bc0*/  HMMA.16816.F32 R128, R4, R10, R128 ;  /* 0x0000000a0480723c */ /* 0x000fe20000001880 */
[----:B------:R-:W4:Y:S06]  /*5bd0*/  LDSM.16.MT88.4 R8, [R240+0x1100] ;  /* 0x00110000f008783b */ /* 0x000f2c0000004200 */
[----:B--2---:R-:W-:Y:S01]  /*5be0*/  F2FP.PACK_AB R4, R40, R44 ;  /* 0x0000002c2804723e */ /* 0x004fe200000000ff */
[----:B------:R-:W-:Y:S01]  /*5bf0*/  FADD.FTZ R44, R44, R45 ;  /* 0x0000002d2c2c7221 */ /* 0x000fe20000010000 */
[----:B---3--:R-:W-:-:S02]  /*5c00*/  F2FP.PACK_AB R6, R36, R39 ;  /* 0x000000272406723e */ /* 0x008fc400000000ff */
[----:B-1----:R-:W-:Y:S01]  /*5c10*/  F2FP.PACK_AB R5, R38, R42 ;  /* 0x0000002a2605723e */ /* 0x002fe200000000ff */
[----:B------:R-:W-:Y:S01]  /*5c20*/  FADD.FTZ R44, R40, R44 ;  /* 0x0000002c282c7221 */ /* 0x000fe20000010000 */
[----:B-----5:R-:W-:Y:S01]  /*5c30*/  F2FP.PACK_AB R7, R3, R37 ;  /* 0x000000250307723e */ /* 0x020fe200000000ff */
[----:B------:R-:W-:Y:S02]  /*5c40*/  FADD.FTZ R42, R42, R47 ;  /* 0x0000002f2a2a7221 */ /* 0x000fe40000010000 */
[----:B------:R-:W-:Y:S02]  /*5c50*/  FADD.FTZ R39, R39, R44 ;  /* 0x0000002c27277221 */ /* 0x000fe40000010000 */
[----:B------:R-:W-:Y:S02]  /*5c60*/  FADD.FTZ R42, R38, R42 ;  /* 0x0000002a262a7221 */ /* 0x000fe40000010000 */
[----:B------:R-:W-:Y:S01]  /*5c70*/  HMMA.16816.F32 R160, R4, R12, R160 ;  /* 0x0000000c04a0723c */ /* 0x000fe200000018a0 */
[----:B------:R-:W-:-:S02]  /*5c80*/  FADD.FTZ R39, R36, R39 ;  /* 0x0000002724277221 */ /* 0x000fc40000010000 */
[----:B------:R-:W-:-:S04]  /*5c90*/  FADD.FTZ R37, R37, R42 ;  /* 0x0000002a25257221 */ /* 0x000fc80000010000 */
[----:B------:R-:W-:Y:S01]  /*5ca0*/  FADD.FTZ R37, R3, R37 ;  /* 0x0000002503257221 */ /* 0x000fe20000010000 */
[C---:B------:R-:W-:Y:S01]  /*5cb0*/  HMMA.16816.F32 R156, R4.reuse, R14, R156 ;  /* 0x0000000e049c723c */ /* 0x040fe2000000189c */
[----:B------:R-:W1:Y:S07]  /*5cc0*/  LDSM.16.MT88.4 R12, [R241+0x4100] ;  /* 0x00410000f10c783b */ /* 0x000e6e0000004200 */
[C---:B------:R-:W-:Y:S08]  /*5cd0*/  HMMA.16816.F32 R176, R4.reuse, R20, R176 ;  /* 0x0000001404b0723c */ /* 0x040ff000000018b0 */
[C---:B------:R-:W-:Y:S01]  /*5ce0*/  HMMA.16816.F32 R172, R4.reuse, R22, R172 ;  /* 0x0000001604ac723c */ /* 0x040fe200000018ac */
[----:B------:R-:W2:Y:S07]  /*5cf0*/  LDSM.16.MT88.4 R20, [R247+0x4100] ;  /* 0x00410000f714783b */ /* 0x000eae0000004200 */
[C---:B------:R-:W-:Y:S08]  /*5d00*/  HMMA.16816.F32 R168, R4.reuse, R16, R168 ;  /* 0x0000001004a8723c */ /* 0x040ff000000018a8 */
[C---:B------:R-:W-:Y:S01]  /*5d10*/  HMMA.16816.F32 R164, R4.reuse, R18, R164 ;  /* 0x0000001204a4723c */ /* 0x040fe200000018a4 */
[----:B------:R-:W3:Y:S07]  /*5d20*/  LDSM.16.MT88.4 R16, [R242+0x4100] ;  /* 0x00410000f210783b */ /* 0x000eee0000004200 */
[C---:B----4-:R-:W-:Y:S08]  /*5d30*/  HMMA.16816.F32 R152, R4.reuse, R8, R152 ;  /* 0x000000080498723c */ /* 0x050ff00000001898 */
        /* <DEDUP_REMOVED lines=36> */
[----:B------:R-:W-:Y:S01]  /*5f80*/  HMMA.16816.F32 R128, R4, R10, R128 ;  /* 0x0000000a0480723c */ /* 0x000fe20000001880 */
[----:B------:R-:W4:Y:S06]  /*5f90*/  LDSM.16.MT88.4 R8, [R240+0x1900] ;  /* 0x00190000f008783b */ /* 0x000f2c0000004200 */
[----:B------:R-:W-:Y:S01]  /*5fa0*/  F2FP.PACK_AB R4, R196, R198 ;  /* 0x000000c6c404723e */ /* 0x000fe200000000ff */
[----:B------:R-:W-:Y:S01]  /*5fb0*/  FADD.FTZ R198, R198, R39 ;  /* 0x00000027c6c67221 */ /* 0x000fe20000010000 */
[----:B------:R-:W-:-:S02]  /*5fc0*/  F2FP.PACK_AB R6, R193, R195 ;  /* 0x000000c3c106723e */ /* 0x000fc400000000ff */
[----:B------:R-:W-:Y:S01]  /*5fd0*/  F2FP.PACK_AB R5, R194, R197 ;  /* 0x000000c5c205723e */ /* 0x000fe200000000ff */
[----:B------:R-:W-:Y:S01]  /*5fe0*/  FADD.FTZ R198, R196, R198 ;  /* 0x000000c6c4c67221 */ /* 0x000fe20000010000 */
[----:B------:R-:W-:Y:S01]  /*5ff0*/  F2FP.PACK_AB R7, R199, R200 ;  /* 0x000000c8c707723e */ /* 0x000fe200000000ff */
[----:B------:R-:W-:Y:S02]  /*6000*/  FADD.FTZ R197, R197, R37 ;  /* 0x00000025c5c57221 */ /* 0x000fe40000010000 */
[----:B------:R-:W-:Y:S02]  /*6010*/  FADD.FTZ R195, R195, R198 ;  /* 0x000000c6c3c37221 */ /* 0x000fe40000010000 */
[----:B------:R-:W-:Y:S02]  /*6020*/  FADD.FTZ R197, R194, R197 ;  /* 0x000000c5c2c57221 */ /* 0x000fe40000010000 */
[----:B-1----:R-:W-:Y:S01]  /*6030*/  HMMA.16816.F32 R160, R4, R12, R160 ;  /* 0x0000000c04a0723c */ /* 0x002fe200000018a0 */
[----:B------:R-:W-:-:S02]  /*6040*/  FADD.FTZ R195, R193, R195 ;  /* 0x000000c3c1c37221 */ /* 0x000fc40000010000 */
[----:B------:R-:W-:-:S04]  /*6050*/  FADD.FTZ R200, R200, R197 ;  /* 0x000000c5c8c87221 */ /* 0x000fc80000010000 */
[----:B------:R-:W-:Y:S01]  /*6060*/  FADD.FTZ R200, R199, R200 ;  /* 0x000000c8c7c87221 */ /* 0x000fe20000010000 */
        /* <DEDUP_REMOVED lines=40> */
[----:B------:R-:W-:Y:S07]  /*62f0*/  LDSM.16.MT88.4 R20, [R240+0x2100] ;  /* 0x00210000f014783b */ /* 0x000fee0000004200 */
[C---:B---3--:R-:W-:Y:S08]  /*6300*/  HMMA.16816.F32 R108, R4.reuse, R16, R108 ;  /* 0x00000010046c723c */ /* 0x048ff0000000186c */
[C---:B------:R-:W-:Y:S01]  /*6310*/  HMMA.16816.F32 R112, R4.reuse, R18, R112 ;  /* 0x000000120470723c */ /* 0x040fe20000001870 */
[----:B------:R-:W2:Y:S07]  /*6320*/  LDSM.16.MT88.4 R16, [R247+0x2100] ;  /* 0x00210000f710783b */ /* 0x000eae0000004200 */
[C---:B----4-:R-:W-:Y:S08]  /*6330*/  HMMA.16816.F32 R124, R4.reuse, R8, R124 ;  /* 0x00000008047c723c */ /* 0x050ff0000000187c */
[----:B------:R-:W-:Y:S01]  /*6340*/  HMMA.16816.F32 R128, R4, R10, R128 ;  /* 0x0000000a0480723c */ /* 0x000fe20000001880 */
[----:B------:R-:W3:Y:S06]  /*6350*/  LDSM.16.MT88.4 R8, [R241+0x2100] ;  /* 0x00210000f108783b */ /* 0x000eec0000004200 */
        /* <DEDUP_REMOVED lines=11> */
[----:B------:R-:W-:Y:S02]  /*6410*/  FADD.FTZ R204, R204, R208 ;  /* 0x000000d0cccc7221 */ /* 0x000fe40000010000 */
[----:B------:R-:W-:Y:S02]  /*6420*/  FADD.FTZ R203, R191, R203 ;  /* 0x000000cbbfcb7221 */ /* 0x000fe40000010000 */
[----:B------:R-:W-:Y:S01]  /*6430*/  FADD.FTZ R204, R201, R204 ;  /* 0x000000ccc9cc7221 */ /* 0x000fe20000010000 */
[----:B------:R-:W-:Y:S01]  /*6440*/  HMMA.16816.F32 R164, R4, R14, R164 ;  /* 0x0000000e04a4723c */ /* 0x000fe200000018a4 */
[----:B------:R-:W1:Y:S01]  /*6450*/  LDSM.16.MT88.4 R12, [R242+0x5100] ;  /* 0x00510000f20c783b */ /* 0x000e620000004200 */
[----:B------:R-:W-:Y:S02]  /*6460*/  FADD.FTZ R203, R190, R203 ;  /* 0x000000cbbecb7221 */ /* 0x000fe40000010000 */
[----:B------:R-:W-:Y:S02]  /*6470*/  FADD.FTZ R204, R187, R204 ;  /* 0x000000ccbbcc7221 */ /* 0x000fe40000010000 */
[----:B------:R-:W-:-:S02]  /*6480*/  FADD.FTZ R203, R189, R203 ;  /* 0x000000cbbdcb7221 */ /* 0x000fc40000010000 */
[----:B--2---:R-:W-:Y:S01]  /*6490*/  HMMA.16816.F32 R176, R4, R16, R176 ;  /* 0x0000001004b0723c */ /* 0x004fe200000018b0 */
[----:B------:R-:W-:Y:S02]  /*64a0*/  FADD.FTZ R204, R186, R204 ;  /* 0x000000ccbacc7221 */ /* 0x000fe40000010000 */
[----:B------:R-:W-:Y:S02]  /*64b0*/  FADD.FTZ R3, R188, R203 ;  /* 0x000000cbbc037221 */ /* 0x000fe40000010000 */
[----:B------:R-:W-:-:S03]  /*64c0*/  FADD.FTZ R204, R192, R204 ;  /* 0x000000ccc0cc7221 */ /* 0x000fc60000010000 */
[----:B------:R-:W-:Y:S01]  /*64d0*/  HMMA.16816.F32 R172, R4, R18, R172 ;  /* 0x0000001204ac723c */ /* 0x000fe200000018ac */
[----:B------:R-:W2:Y:S01]  /*64e0*/  LDSM.16.MT88.4 R16, [R247+0x5100] ;  /* 0x00510000f710783b */ /* 0x000ea20000004200 */
[----:B------:R-:W-:-:S03]  /*64f0*/  FADD.FTZ R183, R209, R204 ;  /* 0x000000ccd1b77221 */ /* 0x000fc60000010000 */
[----:B------:R-:W-:Y:S03]  /*6500*/  STL [R1+0x2c], R3 ;  /* 0x00002c0301007387 */ /* 0x000fe60000100800 */
[C---:B---3--:R-:W-:Y:S08]  /*6510*/  HMMA.16816.F32 R160, R4.reuse, R8, R160 ;  /* 0x0000000804a0723c */ /* 0x048ff000000018a0 */
[C---:B------:R-:W-:Y:S01]  /*6520*/  HMMA.16816.F32 R156, R4.reuse, R10, R156 ;  /* 0x0000000a049c723c */ /* 0x040fe2000000189c */
[----:B------:R-:W3:Y:S07]  /*6530*/  LDSM.16.MT88.4 R8, [R241+0x5100] ;  /* 0x00510000f108783b */ /* 0x000eee0000004200 */
        /* <DEDUP_REMOVED lines=22> */
[C---:B-1----:R-:W-:Y:S08]  /*66a0*/  HMMA.16816.F32 R108, R4.reuse, R12, R108 ;  /* 0x0000000c046c723c */ /* 0x042ff0000000186c */
[C---:B------:R-:W-:Y:S01]  /*66b0*/  HMMA.16816.F32 R112, R4.reuse, R14, R112 ;  /* 0x0000000e0470723c */ /* 0x040fe20000001870 */
[----:B------:R-:W1:Y:S07]  /*66c0*/  LDSM.16.MT88.4 R12, [R240+0xb100] ;  /* 0x00b10000f00c783b */ /* 0x000e6e0000004200 */
[C---:B------:R-:W-:Y:S01]  /*66d0*/  HMMA.16816.F32 R64, R4.reuse, R22, R64 ;  /* 0x000000160440723c */ /* 0x040fe20000001840 */
[----:B------:R-:W4:Y:S07]  /*66e0*/  LDSM.16.MT88.4 R20, [R240+0x8100] ;  /* 0x00810000f014783b */ /* 0x000f2e0000004200 */
[C---:B--2---:R-:W-:Y:S08]  /*66f0*/  HMMA.16816.F32 R100, R4.reuse, R16, R100 ;  /* 0x000000100464723c */ /* 0x044ff00000001864 */
[C---:B------:R-:W-:Y:S01]  /*6700*/  HMMA.16816.F32 R104, R4.reuse, R18, R104 ;  /* 0x000000120468723c */ /* 0x040fe20000001868 */
[----:B------:R-:W-:Y:S07]  /*6710*/  LDSM.16.MT88.4 R16, [R247+0x5900] ;  /* 0x00590000f710783b */ /* 0x000fee0000004200 */
[C---:B---3--:R-:W-:Y:S08]  /*6720*/  HMMA.16816.F32 R116, R4.reuse, R8, R116 ;  /* 0x000000080474723c */ /* 0x048ff00000001874 */
[C---:B------:R-:W-:Y:S01]  /*6730*/  HMMA.16816.F32 R120, R4.reuse, R10, R120 ;  /* 0x0000000a0478723c */ /* 0x040fe20000001878 */
[----:B------:R-:W2:Y:S07]  /*6740*/  LDSM.16.MT88.4 R8, [R242+0x2900] ;  /* 0x00290000f208783b */ /* 0x000eae0000004200 */
[C---:B-1----:R-:W-:Y:S08]  /*6750*/  HMMA.16816.F32 R124, R4.reuse, R12, R124 ;  /* 0x0000000c047c723c */ /* 0x042ff0000000187c */
[C---:B------:R-:W-:Y:S01]  /*6760*/  HMMA.16816.F32 R128, R4.reuse, R14, R128 ;  /* 0x0000000e0480723c */ /* 0x040fe20000001880 */
[----:B------:R-:W1:Y:S07]  /*6770*/  LDSM.16.MT88.4 R12, [R247+0x2900] ;  /* 0x00290000f70c783b */ /* 0x000e6e0000004200 */
[C---:B----4-:R-:W-:Y:S08]  /*6780*/  HMMA.16816.F32 R92, R4.reuse, R20, R92 ;  /* 0x00000014045c723c */ /* 0x050ff0000000185c */
[----:B------:R-:W-:Y:S01]  /*6790*/  HMMA.16816.F32 R96, R4, R22, R96 ;  /* 0x000000160460723c */ /* 0x000fe20000001860 */
[----:B------:R-:W-:Y:S06]  /*67a0*/  LDSM.16.MT88.4 R20, [R240+0x2900] ;  /* 0x00290000f014783b */ /* 0x000fec0000004200 */
[----:B------:R-:W-:-:S02]  /*67b0*/  F2FP.PACK_AB R4, R190, R191 ;  /* 0x000000bfbe04723e */ /* 0x000fc400000000ff */
[----:B------:R-:W-:Y:S02]  /*67c0*/  F2FP.PACK_AB R6, R188, R189 ;  /* 0x000000bdbc06723e */ /* 0x000fe400000000ff */
[----:B------:R-:W-:Y:S02]  /*67d0*/  F2FP.PACK_AB R5, R186, R187 ;  /* 0x000000bbba05723e */ /* 0x000fe400000000ff */
[----:B------:R-:W-:-:S07]  /*67e0*/  F2FP.PACK_AB R7, R209, R192 ;  /* 0x000000c0d107723e */ /* 0x000fce00000000ff */
[C---:B--2---:R-:W-:Y:S08]  /*67f0*/  HMMA.16816.F32 R168, R4.reuse, R8, R168 ;  /* 0x0000000804a8723c */ /* 0x044ff000000018a8 */
[C---:B-1----:R-:W-:Y:S08]  /*6800*/  HMMA.16816.F32 R176, R4.reuse, R12, R176 ;  /* 0x0000000c04b0723c */ /* 0x042ff000000018b0 */
[C---:B------:R-:W-:Y:S01]  /*6810*/  HMMA.16816.F32 R172, R4.reuse, R14, R172 ;  /* 0x0000000e04ac723c */ /* 0x040fe200000018ac */
[----:B------:R-:W1:Y:S07]  /*6820*/  LDSM.16.MT88.4 R12, [R242+0x5900] ;  /* 0x00590000f20c783b */ /* 0x000e6e0000004200 */
[C---:B------:R-:W-:Y:S01]  /*6830*/  HMMA.16816.F32 R164, R4.reuse, R10, R164 ;  /* 0x0000000a04a4723c */ /* 0x040fe200000018a4 */
[----:B------:R-:W2:Y:S07]  /*6840*/  LDSM.16.MT88.4 R8, [R241+0x5900] ;  /* 0x00590000f108783b */ /* 0x000eae0000004200 */
[C---:B------:R-:W-:Y:S08]  /*6850*/  HMMA.16816.F32 R144, R4.reuse, R16, R144 ;  /* 0x000000100490723c */ /* 0x040ff00000001890 */
[C---:B------:R-:W-:Y:S01]  /*6860*/  HMMA.16816.F32 R140, R4.reuse, R18, R140 ;  /* 0x00000012048c723c */ /* 0x040fe2000000188c */
[----:B------:R-:W3:Y:S07]  /*6870*/  LDSM.16.MT88.4 R16, [R242+0x8900] ;  /* 0x00890000f210783b */ /* 0x000eee0000004200 */
[C---:B------:R-:W-:Y:S08]  /*6880*/  HMMA.16816.F32 R160, R4.reuse, R24, R160 ;  /* 0x0000001804a0723c */ /* 0x040ff000000018a0 */
[C---:B------:R-:W-:Y:S01]  /*6890*/  HMMA.16816.F32 R156, R4.reuse, R26, R156 ;  /* 0x0000001a049c723c */ /* 0x040fe2000000189c */
[----:B------:R-:W-:Y:S07]  /*68a0*/  LDSM.16.MT88.4 R24, [R240+0x5900] ;  /* 0x00590000f018783b */ /* 0x000fee0000004200 */
        /* <DEDUP_REMOVED lines=22> */
[C---:B------:R-:W-:Y:S08]  /*6a10*/  HMMA.16816.F32 R64, R4.reuse, R26, R64 ;  /* 0x0000001a0440723c */ /* 0x040ff00000001840 */
[C---:B----4-:R-:W-:Y:S08]  /*6a20*/  HMMA.16816.F32 R68, R4.reuse, R20, R68 ;  /* 0x000000140444723c */ /* 0x050ff00000001844 */
[C---:B------:R-:W-:Y:S08]  /*6a30*/  HMMA.16816.F32 R72, R4.reuse, R22, R72 ;  /* 0x000000160448723c */ /* 0x040ff00000001848 */
[C---:B-1----:R-:W-:Y:S08]  /*6a40*/  HMMA.16816.F32 R108, R4.reuse, R12, R108 ;  /* 0x0000000c046c723c */ /* 0x042ff0000000186c */
[C---:B------:R-:W-:Y:S08]  /*6a50*/  HMMA.16816.F32 R112, R4.reuse, R14, R112 ;  /* 0x0000000e0470723c */ /* 0x040ff00000001870 */
[C---:B--2---:R-:W-:Y:S08]  /*6a60*/  HMMA.16816.F32 R116, R4.reuse, R8, R116 ;  /* 0x000000080474723c */ /* 0x044ff00000001874 */
[C---:B------:R-:W-:Y:S08]  /*6a70*/  HMMA.16816.F32 R120, R4.reuse, R10, R120 ;  /* 0x0000000a0478723c */ /* 0x040ff00000001878 */
[C---:B---3--:R-:W-:Y:S08]  /*6a80*/  HMMA.16816.F32 R124, R4.reuse, R16, R124 ;  /* 0x00000010047c723c */ /* 0x048ff0000000187c */
[----:B------:R-:W-:Y:S01]  /*6a90*/  HMMA.16816.F32 R128, R4, R18, R128 ;  /* 0x000000120480723c */ /* 0x000fe20000001880 */
[----:B------:R-:W-:Y:S07]  /*6aa0*/  @!P0 BRA `(.L_x_1543) ;  /* 0x000051f000008947 */ /* 0x000fee0003800000 */
[C---:B------:R-:W-:Y:S01]  /*6ab0*/  SHF.L.U64.HI R4, R33.reuse, 0x1, R35 ;  /* 0x0000000121047819 */ /* 0x040fe20000010223 */
[----:B------:R-:W-:Y:S01]  /*6ac0*/  IMAD.SHL.U32 R3, R33, 0x2, RZ ;  /* 0x0000000221037824 */ /* 0x000fe200078e00ff */
[----:B------:R-:W-:-:S02]  /*6ad0*/  SHF.L.U64.HI R5, R31, 0x1, R34 ;  /* 0x000000011f057819 */ /* 0x000fc40000010222 */
[----:B------:R-:W-:Y:S01]  /*6ae0*/  MOV R180, R2 ;  /* 0x0000000200b47202 */ /* 0x000fe20000000f00 */
[----:B------:R1:W-:Y:S01]  /*6af0*/  STL [R1+0x28], R4 ;  /* 0x0000280401007387 */ /* 0x0003e20000100800 */
[----:B------:R-:W-:-:S03]  /*6b00*/  SHF.L.U64.HI R2, R28, 0x1, R30 ;  /* 0x000000011c027819 */ /* 0x000fc6000001021e */
[----:B------:R2:W-:Y:S04]  /*6b10*/  STL [R1+0x24], R3 ;  /* 0x0000240301007387 */ /* 0x0005e80000100800 */
[----:B------:R-:W-:Y:S01]  /*6b20*/  STL [R1+0x20], R5 ;  /* 0x0000200501007387 */ /* 0x000fe20000100800 */
[----:B-1----:R-:W-:Y:S02]  /*6b30*/  IMAD.SHL.U32 R4, R31, 0x2, RZ ;  /* 0x000000021f047824 */ /* 0x002fe400078e00ff */
[----:B--2---:R-:W-:Y:S01]  /*6b40*/  IMAD.MOV.U32 R3, RZ, RZ, R0 ;  /* 0x000000ffff037224 */ /* 0x004fe200078e0000 */
[C---:B------:R-:W-:Y:S02]  /*6b50*/  SHF.L.U64.HI R0, R29.reuse, 0x1, R32 ;  /* 0x000000011d007819 */ /* 0x040fe40000010220 */
[----:B------:R1:W-:Y:S04]  /*6b60*/  STL [R1+0x1c], R4 ;  /* 0x00001c0401007387 */ /* 0x0003e80000100800 */
[----:B------:R2:W-:Y:S01]  /*6b70*/  STL [R1+0x18], R0 ;  /* 0x0000180001007387 */ /* 0x0005e20000100800 */
[----:B-1----:R-:W-:Y:S01]  /*6b80*/  IMAD.SHL.U32 R4, R29, 0x2, RZ ;  /* 0x000000021d047824 */ /* 0x002fe200078e00ff */
[----:B--2---:R-:W-:-:S04]  /*6b90*/  SHF.L.U32 R0, R28, 0x1, RZ ;  /* 0x000000011c007819 */ /* 0x004fc800000006ff */
[----:B------:R1:W-:Y:S04]  /*6ba0*/  STL [R1+0x14], R4 ;  /* 0x0000140401007387 */ /* 0x0003e80000100800 */
[----:B------:R1:W-:Y:S04]  /*6bb0*/  STL [R1+0xc], R0 ;  /* 0x00000c0001007387 */ /* 0x0003e80000100800 */
[----:B------:R1:W-:Y:S01]  /*6bc0*/  STL [R1+0x10], R2 ;  /* 0x0000100201007387 */ /* 0x0003e20000100800 */
[----:B------:R-:W-:Y:S05]  /*6bd0*/  BRA `(.L_x_1544) ;  /* 0x0000052000007947 */ /* 0x000fea0003800000 */
.L_x_1546:
[----:B------:R-:W2:Y:S01]  /*6be0*/  LDL R2, [R1+0x8] ;  /* 0x0000080001027983 */ /* 0x000ea20000100800 */
[----:B------:R-:W-:Y:S01]  /*6bf0*/  UIMAD UR5, UR6, 0x60, UR9 ;  /* 0x00000060060578a4 */ /* 0x000fe2000f8e0209 */
[----:B------:R-:W-:Y:S01]  /*6c00*/  ISETP.NE.AND P6, PT, R252, 0x1, PT ;  /* 0x00000001fc00780c */ /* 0x000fe20003fc5270 */
[----:B------:R-:W-:Y:S01]  /*6c10*/  IMAD.MOV.U32 R7, RZ, RZ, RZ ;  /* 0x000000ffff077224 */ /* 0x000fe200078e00ff */
[----:B------:R-:W3:Y:S03]  /*6c20*/  LDL R20, [R1+0x24] ;  /* 0x0000240001147983 */ /* 0x000ee60000100800 */
[----:B------:R-:W-:Y:S01]  /*6c30*/  IMAD.U32 R0, RZ, RZ, UR5 ;  /* 0x00000005ff007e24 */ /* 0x000fe2000f8e00ff */
[----:B------:R-:W4:Y:S04]  /*6c40*/  LDL R36, [R1+0x28] ;  /* 0x0000280001247983 */ /* 0x000f280000100800 */
        /* <DEDUP_REMOVED lines=13> */
[----:B------:R-:W-:Y:S03]  /*6d20*/  @!P5 LEA R4, P0, R6, c[0x0][0x2a0], 0x2 ;  /* 0x0000a8000604da11 */ /* 0x000fe600078010ff */
        /* <DEDUP_REMOVED lines=9> */
[----:B--2---:R-:W-:Y:S01]  /*6dc0*/  STL [R1], R7 ;  /* 0x0000000701007387 */ /* 0x004fe20000100800 */
[----:B------:R-:W-:Y:S02]  /*6dd0*/  SHF.R.S32.HI R0, RZ, 0x1f, R7 ;  /* 0x0000001fff007819 */ /* 0x000fe40000011407 */
[C---:B------:R-:W-:Y:S04]  /*6de0*/  IMAD.WIDE.U32 R4, R7.reuse, c[0x0][0x1f0], R4 ;  /* 0x00007c0007047a25 */ /* 0x040fe800078e0004 */
        /* <DEDUP_REMOVED lines=9> */
[----:B------:R-:W2:Y:S04]  /*6e80*/  SHFL.IDX PT, R5, R0, 0x1, 0x181f ;  /* 0x00381f0000057f89 */ /* 0x000ea800000e0000 */
[----:B------:R-:W1:Y:S04]  /*6e90*/  SHFL.IDX PT, R2, R2, 0x2, 0x181f ;  /* 0x00581f0002027f89 */ /* 0x000e6800000e0000 */
[----:B------:R-:W1:Y:S01]  /*6ea0*/  SHFL.IDX PT, R0, R0, 0x2, 0x181f ;  /* 0x00581f0000007f89 */ /* 0x000e6200000e0000 */
[CC--:B---3--:R-:W-:Y:S05]  /*6eb0*/  IADD3 R12, P0, R6.reuse, R20.reuse, RZ ;  /* 0x00000014060c7210 */ /* 0x0c8fea0007f1e0ff */
[C---:B----4-:R-:W-:Y:S01]  /*6ec0*/  IMAD.X R13, R7.reuse, 0x1, R36, P0 ;  /* 0x00000001070d7824 */ /* 0x050fe200000e0624 */
[C---:B-----5:R-:W-:Y:S04]  /*6ed0*/  IADD3 R10, P0, R6.reuse, R35, RZ ;  /* 0x00000023060a7210 */ /* 0x060fe80007f1e0ff */
[----:B------:R3:W-:Y:S01]  /*6ee0*/  LDGSTS.E.BYPASS.LTC128B.128 [R251+0xc100], [R12.64], !P4 ;  /* 0x0c1000000cfb7fae */ /* 0x0007e2000e101d4c */
[C---:B------:R-:W-:Y:S01]  /*6ef0*/  IMAD.X R11, R7.reuse, 0x1, R34, P0 ;  /* 0x00000001070b7824 */ /* 0x040fe200000e0622 */
[C---:B------:R-:W-:Y:S04]  /*6f00*/  IADD3 R8, P0, R6.reuse, R31, RZ ;  /* 0x0000001f06087210 */ /* 0x040fe80007f1e0ff */
[----:B------:R4:W-:Y:S01]  /*6f10*/  LDGSTS.E.BYPASS.LTC128B.128 [R251+0xf100], [R10.64], !P3 ;  /* 0x0f1000000afb7fae */ /* 0x0009e2000d901d4c */
[C---:B------:R-:W-:Y:S01]  /*6f20*/  IMAD.X R9, R7.reuse, 0x1, R30, P0 ;  /* 0x0000000107097824 */ /* 0x040fe200000e061e */
[----:B------:R-:W-:Y:S04]  /*6f30*/  IADD3 R6, P0, R6, R29, RZ ;  /* 0x0000001d06067210 */ /* 0x000fe80007f1e0ff */
[----:B------:R5:W-:Y:S01]  /*6f40*/  LDGSTS.E.BYPASS.LTC128B.128 [R251+0x12100], [R8.64], !P2 ;  /* 0x1210000008fb7fae */ /* 0x000be2000d101d4c */
[----:B------:R-:W-:Y:S01]  /*6f50*/  IMAD.X R7, R7, 0x1, R28, P0 ;  /* 0x0000000107077824 */ /* 0x000fe200000e061c */
[CC--:B-1----:R-:W-:Y:S04]  /*6f60*/  IADD3 R14, P0, R4.reuse, R20.reuse, RZ ;  /* 0x00000014040e7210 */ /* 0x0c2fe80007f1e0ff */
[----:B------:R1:W-:Y:S01]  /*6f70*/  LDGSTS.E.BYPASS.LTC128B.128 [R251+0x15100], [R6.64], !P1 ;  /* 0x1510000006fb7fae */ /* 0x0003e2000c901d4c */
[C---:B--2---:R-:W-:Y:S01]  /*6f80*/  IMAD.X R15, R5.reuse, 0x1, R36, P0 ;  /* 0x00000001050f7824 */ /* 0x044fe200000e0624 */
[C---:B------:R-:W-:Y:S04]  /*6f90*/  IADD3 R18, P0, R4.reuse, R35, RZ ;  /* 0x0000002304127210 */ /* 0x040fe80007f1e0ff */
        /* <DEDUP_REMOVED lines=8> */
[----:B------:R-:W-:Y:S04]  /*7020*/  IADD3 R20, P0, R2, R20, RZ ;  /* 0x0000001402147210 */ /* 0x000fe80007f1e0ff */
[----:B------:R3:W-:Y:S01]  /*7030*/  LDGSTS.E.BYPASS.LTC128B.128 [R251+0x16100], [R4.64], !P1 ;  /* 0x1610000004fb7fae */ /* 0x0007e2000c901d4c */
[----:B------:R-:W-:Y:S01]  /*7040*/  IMAD.X R21, R0, 0x1, R36, P0 ;  /* 0x0000000100157824 */ /* 0x000fe200000e0624 */
[----:B----4-:R-:W-:Y:S04]  /*7050*/  IADD3 R10, P0, R2, R35, RZ ;  /* 0x00000023020a7210 */ /* 0x010fe80007f1e0ff */
[----:B------:R3:W-:Y:S01]  /*7060*/  LDGSTS.E.BYPASS.LTC128B.128 [R251+0xe100], [R20.64], !P4 ;  /* 0x0e10000014fb7fae */ /* 0x0007e2000e101d4c */
[----:B------:R-:W-:Y:S01]  /*7070*/  IMAD.X R11, R0, 0x1, R34, P0 ;  /* 0x00000001000b7824 */ /* 0x000fe200000e0622 */
[----:B-1----:R-:W-:Y:S04]  /*7080*/  IADD3 R6, P0, R2, R31, RZ ;  /* 0x0000001f02067210 */ /* 0x002fe80007f1e0ff */
[----:B------:R3:W-:Y:S01]  /*7090*/  LDGSTS.E.BYPASS.LTC128B.128 [R251+0x11100], [R10.64], !P3 ;  /* 0x111000000afb7fae */ /* 0x0007e2000d901d4c */
[----:B------:R-:W-:Y:S01]  /*70a0*/  IMAD.X R7, R0, 0x1, R30, P0 ;  /* 0x0000000100077824 */ /* 0x000fe200000e061e */
[----:B-----5:R-:W-:Y:S04]  /*70b0*/  IADD3 R8, P0, R2, R29, RZ ;  /* 0x0000001d02087210 */ /* 0x020fe80007f1e0ff */
[----:B------:R3:W-:Y:S01]  /*70c0*/  LDGSTS.E.BYPASS.LTC128B.128 [R251+0x14100], [R6.64], !P2 ;  /* 0x1410000006fb7fae */ /* 0x0007e2000d101d4c */
[----:B------:R-:W-:Y:S05]  /*70d0*/  IMAD.X R9, R0, 0x1, R28, P0 ;  /* 0x0000000100097824 */ /* 0x000fea00000e061c */
[----:B------:R3:W-:Y:S01]  /*70e0*/  LDGSTS.E.BYPASS.LTC128B.128 [R251+0x17100], [R8.64], !P1 ;  /* 0x1710000008fb7fae */ /* 0x0007e2000c901d4c */
[----:B------:R-:W-:-:S05]  /*70f0*/  BRA `(.L_x_1545) ;  /* 0x00001ec000007947 */ /* 0x000fca0003800000 */
.L_x_1544:
[----:B-1----:R-:W2:Y:S01]  /*7100*/  LDL R2, [R1+0x4] ;  /* 0x0000040001027983 */ /* 0x002ea20000100800 */
[----:B------:R-:W-:Y:S04]  /*7110*/  DEPBAR.LE SB0, 0x0 ;  /* 0x000080000000791a */ /* 0x000fe80000000000 */
[----:B------:R-:W3:Y:S01]  /*7120*/  LDL R6, [R1] ;  /* 0x0000000001067983 */ /* 0x000ee20000100800 */
[----:B------:R-:W-:Y:S01]  /*7130*/  IADD3 R181, R251, 0x100, RZ ;  /* 0x00000100fbb57810 */ /* 0x000fe20007ffe0ff */
[----:B------:R-:W-:Y:S03]  /*7140*/  UISETP.GT.AND UP0, UPT, UR6, UR8, UPT ;  /* 0x000000080600728c */ /* 0x000fe6000bf04270 */
[----:B------:R1:W-:Y:S05]  /*7150*/  STL [R1+0x58], R55 ;  /* 0x0000583701007387 */ /* 0x0003ea0000100800 */
[----:B------:R4:W-:Y:S05]  /*7160*/  STL [R1+0x54], R54 ;  /* 0x0000543601007387 */ /* 0x0009ea0000100800 */
[----:B------:R4:W-:Y:S05]  /*7170*/  STL [R1+0x50], R53 ;  /* 0x0000503501007387 */ /* 0x0009ea0000100800 */
[----:B------:R4:W-:Y:S05]  /*7180*/  STL [R1+0x4c], R52 ;  /* 0x00004c3401007387 */ /* 0x0009ea0000100800 */
[----:B------:R4:W-:Y:S05]  /*7190*/  STL [R1+0x48], R3 ;  /* 0x0000480301007387 */ /* 0x0009ea0000100800 */
[----:B-1----:R-:W3:Y:S05]  /*71a0*/  LDL R55, [R1+0x24] ;  /* 0x0000240001377983 */ /* 0x002eea0000100800 */
[----:B----4-:R-:W4:Y:S05]  /*71b0*/  LDL R54, [R1+0x28] ;  /* 0x0000280001367983 */ /* 0x010f2a0000100800 */
[----:B------:R-:W4:Y:S05]  /*71c0*/  LDL R29, [R1+0x1c] ;  /* 0x00001c00011d7983 */ /* 0x000f2a0000100800 */
[----:B------:R-:W4:Y:S05]  /*71d0*/  LDL R53, [R1+0x20] ;  /* 0x0000200001357983 */ /* 0x000f2a0000100800 */
[----:B------:R-:W4:Y:S05]  /*71e0*/  LDL R52, [R1+0x14] ;  /* 0x0000140001347983 */ /* 0x000f2a0000100800 */
[----:B------:R-:W4:Y:S05]  /*71f0*/  LDL R3, [R1+0x18] ;  /* 0x0000180001037983 */ /* 0x000f2a0000100800 */
[----:B------:R-:W4:Y:S05]  /*7200*/  LDL R252, [R1+0xc] ;  /* 0x00000c0001fc7983 */ /* 0x000f2a0000100800 */
[----:B------:R-:W4:Y:S05]  /*7210*/  LDL R182, [R1+0x10] ;  /* 0x0000100001b67983 */ /* 0x000f2a0000100800 */
[----:B------:R-:W-:Y:S06]  /*7220*/  BAR.SYNC.DEFER_BLOCKING 0x0 ;  /* 0x0000000000007b1d */ /* 0x000fec0000010000 */
[----:B------:R-:W-:Y:S05]  /*7230*/  LDSM.16.M88.4 R48, [R250+0x18100] ;  /* 0x01810000fa30783b */ /* 0x000fea0000000200 */
[----:B------:R-:W1:Y:S05]  /*7240*/  LDSM.16.M88.4 R8, [R249+0xc100] ;  /* 0x00c10000f908783b */ /* 0x000e6a0000000200 */
[----:B------:R-:W1:Y:S05]  /*7250*/  LDSM.16.M88.4 R16, [R249+0xc900] ;  /* 0x00c90000f910783b */ /* 0x000e6a0000000200 */
[----:B------:R-:W-:Y:S05]  /*7260*/  LDSM.16.M88.4 R24, [R249+0xd100] ;  /* 0x00d10000f918783b */ /* 0x000fea0000000200 */
[----:B------:R-:W-:Y:S05]  /*7270*/  LDSM.16.M88.4 R32, [R249+0xd900] ;  /* 0x00d90000f920783b */ /* 0x000fea0000000200 */
[----:B------:R-:W-:Y:S05]  /*7280*/  LDSM.16.M88.4 R40, [R249+0xe100] ;  /* 0x00e10000f928783b */ /* 0x000fea0000000200 */
[----:B------:R-:W-:Y:S05]  /*7290*/  LDSM.16.M88.4 R184, [R249+0xe900] ;  /* 0x00e90000f9b8783b */ /* 0x000fea0000000200 */
[----:B------:R-:W-:Y:S05]  /*72a0*/  LDSM.16.M88.4 R188, [R246+0x18100] ;  /* 0x01810000f6bc783b */ /* 0x000fea0000000200 */
[----:B------:R-:W-:Y:S05]  /*72b0*/  LDSM.16.M88.4 R192, [R248] ;  /* 0x00000000f8c0783b */ /* 0x000fea0000000200 */
[----:B------:R-:W-:Y:S05]  /*72c0*/  LDSM.16.M88.4 R196, [R239] ;  /* 0x00000000efc4783b */ /* 0x000fea0000000200 */
[----:B------:R-:W-:Y:S05]  /*72d0*/  LDSM.16.M88.4 R200, [R238] ;  /* 0x00000000eec8783b */ /* 0x000fea0000000200 */
[----:B------:R-:W-:Y:S05]  /*72e0*/  LDSM.16.M88.4 R204, [R237] ;  /* 0x00000000edcc783b */ /* 0x000fea0000000200 */
[----:B------:R-:W-:Y:S05]  /*72f0*/  LDSM.16.M88.4 R208, [R236] ;  /* 0x00000000ecd0783b */ /* 0x000fea0000000200 */
[----:B------:R-:W-:Y:S01]  /*7300*/  LDSM.16.M88.4 R212, [R235] ;  /* 0x00000000ebd4783b */ /* 0x000fe20000000200 */
[----:B--2---:R-:W-:Y:S01]  /*7310*/  SHF.R.S32.HI R0, RZ, 0x1f, R2 ;  /* 0x0000001fff007819 */ /* 0x004fe20000011402 */
[----:B------:R-:W-:Y:S04]  /*7320*/  IMAD.WIDE.U32 R4, R2, c[0x0][0x208], RZ ;  /* 0x0000820002047a25 */ /* 0x000fe800078e00ff */
[----:B------:R-:W-:Y:S04]  /*7330*/  IMAD R0, R0, c[0x0][0x208], RZ ;  /* 0x0000820000007a24 */ /* 0x000fe800078e02ff */
[----:B------:R-:W-:Y:S01]  /*7340*/  IMAD R0, R2, c[0x0][0x20c], R0 ;  /* 0x0000830002007a24 */ /* 0x000fe200078e0200 */
[----:B---3--:R-:W-:Y:S04]  /*7350*/  SHF.R.S32.HI R2, RZ, 0x1f, R6 ;  /* 0x0000001fff027819 */ /* 0x008fe80000011406 */
[----:B------:R-:W-:Y:S01]  /*7360*/  IADD3 R5, R5, R0, RZ ;  /* 0x0000000005057210 */ /* 0x000fe20007ffe0ff */
[----:B------:R-:W-:Y:S04]  /*7370*/  IMAD R2, R2, c[0x0][0x218], RZ ;  /* 0x0000860002027a24 */ /* 0x000fe800078e02ff */
[C---:B------:R-:W-:Y:S04]  /*7380*/  IMAD.WIDE.U32 R4, R6.reuse, c[0x0][0x218], R4 ;  /* 0x0000860006047a25 */ /* 0x040fe800078e0004 */
[----:B------:R-:W-:Y:S01]  /*7390*/  IMAD R2, R6, c[0x0][0x21c], R2 ;  /* 0x0000870006027a24 */ /* 0x000fe200078e0202 */
[----:B------:R-:W-:Y:S04]  /*73a0*/  IADD3 R0, P0, R4, UR22, RZ ;  /* 0x0000001604007c10 */ /* 0x000fe8000ff1e0ff */
[----:B------:R-:W-:Y:S02]  /*73b0*/  IADD3.X R4, R5, UR4, R2, P0, !PT ;  /* 0x0000000405047c10 */ /* 0x000fe400087fe402 */
[C---:B------:R-:W-:Y:S04]  /*73c0*/  LEA R2, P0, R0.reuse, c[0x0][0x1f8], 0x1 ;  /* 0x00007e0000027a11 */ /* 0x040fe800078008ff */
[----:B------:R-:W-:Y:S01]  /*73d0*/  LEA.HI.X R0, R0, c[0x0][0x1fc], R4, 0x1, P0 ;  /* 0x00007f0000007a11 */ /* 0x000fe200000f0c04 */
[----:B------:R-:W2:Y:S01]  /*73e0*/  SHFL.IDX PT, R44, R2, RZ, 0x181f ;  /* 0x00181fff022c7589 */ /* 0x000ea200000e0000 */
[C---:B-1----:R-:W-:Y:S04]  /*73f0*/  HMMA.16816.F32 R4, R48.reuse, R8, RZ ;  /* 0x000000083004723c */ /* 0x042fe800000018ff */
[----:B------:R-:W4:Y:S04]  /*7400*/  SHFL.IDX PT, R20, R0, RZ, 0x181f ;  /* 0x00181fff00147589 */ /* 0x000f2800000e0000 */
[C---:B------:R-:W-:Y:S01]  /*7410*/  HMMA.16816.F32 R8, R48.reuse, R10, RZ ;  /* 0x0000000a3008723c */ /* 0x040fe200000018ff */
[----:B------:R-:W1:Y:S05]  /*7420*/  SHFL.IDX PT, R38, R2, 0x1, 0x181f ;  /* 0x00381f0002267f89 */ /* 0x000e6a00000e0000 */
[----:B------:R-:W3:Y:S02]  /*7430*/  SHFL.IDX PT, R28, R0, 0x1, 0x181f ;  /* 0x00381f00001c7f89 */ /* 0x000ee400000e0000 */
[C---:B------:R-:W-:Y:S03]  /*7440*/  HMMA.16816.F32 R12, R48.reuse, R16, RZ ;  /* 0x00000010300c723c */ /* 0x040fe600000018ff */
[----:B------:R-:W1:Y:S01]  /*7450*/  SHFL.IDX PT, R2, R2, 0x2, 0x181f ;  /* 0x00581f0002027f89 */ /* 0x000e6200000e0000 */
[----:B--2---:R-:W-:Y:S04]  /*7460*/  IADD3 R30, P0, R44, R55, RZ ;  /* 0x000000372c1e7210 */ /* 0x004fe80007f1e0ff */
[C---:B------:R-:W-:Y:S01]  /*7470*/  HMMA.16816.F32 R16, R48.reuse, R18, RZ ;  /* 0x000000123010723c */ /* 0x040fe200000018ff */
[----:B------:R-:W2:Y:S03]  /*7480*/  SHFL.IDX PT, R0, R0, 0x2, 0x181f ;  /* 0x00581f0000007f89 */ /* 0x000ea600000e0000 */
[----:B----4-:R-:W-:Y:S02]  /*7490*/  IADD3.X R31, R20, R54, RZ, P0, !PT ;  /* 0x00000036141f7210 */ /* 0x010fe400007fe4ff */
[----:B------:R-:W-:Y:S03]  /*74a0*/  IADD3 R22, P0, R44, R29, RZ ;  /* 0x0000001d2c167210 */ /* 0x000fe60007f1e0ff */
[----:B------:R4:W-:Y:S03]  /*74b0*/  LDGSTS.E.BYPASS.LTC128B.128 [R181], [R30.64], !P4 ;  /* 0x000000001eb57fae */ /* 0x0009e6000e101d4c */
[----:B------:R-:W-:Y:S02]  /*74c0*/  IADD3.X R23, R20, R53, RZ, P0, !PT ;  /* 0x0000003514177210 */ /* 0x000fe400007fe4ff */
[----:B------:R-:W-:Y:S03]  /*74d0*/  IADD3 R36, P0, R44, R52, RZ ;  /* 0x000000342c247210 */ /* 0x000fe60007f1e0ff */
[----:B------:R2:W-:Y:S01]  /*74e0*/  LDGSTS.E.BYPASS.LTC128B.128 [R181+0x3000], [R22.64], !P3 ;  /* 0x0300000016b57fae */ /* 0x0005e2000d901d4c */
[----:B------:R-:W-:Y:S02]  /*74f0*/  IADD3.X R37, R20, R3, RZ, P0, !PT ;  /* 0x0000000314257210 */ /* 0x000fe400007fe4ff */
[----:B------:R-:W-:Y:S03]  /*7500*/  IADD3 R44, P0, R44, R252, RZ ;  /* 0x000000fc2c2c7210 */ /* 0x000fe60007f1e0ff */
[----:B------:R2:W-:Y:S01]  /*7510*/  LDGSTS.E.BYPASS.LTC128B.128 [R181+0x6000], [R36.64], !P2 ;  /* 0x0600000024b57fae */ /* 0x0005e2000d101d4c */
[----:B------:R-:W-:Y:S02]  /*7520*/  IADD3.X R45, R20, R182, RZ, P0, !PT ;  /* 0x000000b6142d7210 */ /* 0x000fe400007fe4ff */
[----:B-1----:R-:W-:Y:S03]  /*7530*/  IADD3 R46, P0, R38, R55, RZ ;  /* 0x00000037262e7210 */ /* 0x002fe60007f1e0ff */
[----:B------:R1:W-:Y:S01]  /*7540*/  LDGSTS.E.BYPASS.LTC128B.128 [R181+0x9000], [R44.64], !P1 ;  /* 0x090000002cb57fae */ /* 0x0003e2000c901d4c */
[----:B---3--:R-:W-:Y:S05]  /*7550*/  IADD3.X R47, R28, R54, RZ, P0, !PT ;  /* 0x000000361c2f7210 */ /* 0x008fea00007fe4ff */
[----:B------:R3:W-:Y:S01]  /*7560*/  LDGSTS.E.BYPASS.LTC128B.128 [R181+0x1000], [R46.64], !P4 ;  /* 0x010000002eb57fae */ /* 0x0007e2000e101d4c */
[----:B----4-:R-:W-:Y:S04]  /*7570*/  IADD3 R30, P0, R38, R29, RZ ;  /* 0x0000001d261e7210 */ /* 0x010fe80007f1e0ff */
[----:B------:R-:W-:Y:S01]  /*7580*/  IADD3.X R31, R28, R53, RZ, P0, !PT ;  /* 0x000000351c1f7210 */ /* 0x000fe200007fe4ff */
[C---:B--2---:R-:W-:Y:S04]  /*7590*/  HMMA.16816.F32 R20, R48.reuse, R24, RZ ;  /* 0x000000183014723c */ /* 0x044fe800000018ff */
[----:B------:R2:W-:Y:S01]  /*75a0*/  LDGSTS.E.BYPASS.LTC128B.128 [R181+0x4000], [R30.64], !P3 ;  /* 0x040000001eb57fae */ /* 0x0005e2000d901d4c */
[----:B------:R-:W-:Y:S03]  /*75b0*/  IADD3 R36, P0, R38, R52, RZ ;  /* 0x0000003426247210 */ /* 0x000fe60007f1e0ff */
[C---:B------:R-:W-:Y:S01]  /*75c0*/  HMMA.16816.F32 R24, R48.reuse, R26, RZ ;  /* 0x0000001a3018723c */ /* 0x040fe200000018ff */
[----:B------:R-:W-:Y:S03]  /*75d0*/  IADD3.X R37, R28, R3, RZ, P0, !PT ;  /* 0x000000031c257210 */ /* 0x000fe600007fe4ff */
[----:B------:R-:W-:Y:S02]  /*75e0*/  IADD3 R38, P0, R38, R252, RZ ;  /* 0x000000fc26267210 */ /* 0x000fe40007f1e0ff */
[----:B------:R4:W-:Y:S02]  /*75f0*/  LDGSTS.E.BYPASS.LTC128B.128 [R181+0x7000], [R36.64], !P2 ;  /* 0x0700000024b57fae */ /* 0x0009e4000d101d4c */
[----:B------:R-:W-:Y:S04]  /*7600*/  IADD3.X R39, R28, R182, RZ, P0, !PT ;  /* 0x000000b61c277210 */ /* 0x000fe800007fe4ff */
[----:B-1----:R-:W-:Y:S02]  /*7610*/  IADD3 R44, P0, R2, R55, RZ ;  /* 0x00000037022c7210 */ /* 0x002fe40007f1e0ff */
[----:B------:R1:W5:Y:S02]  /*7620*/  LDL.LU R55, [R1+0x58] ;  /* 0x0000580001377983 */ /* 0x0003640000300800 */
[----:B------:R-:W-:Y:S03]  /*7630*/  IADD3.X R45, R0, R54, RZ, P0, !PT ;  /* 0x00000036002d7210 */ /* 0x000fe600007fe4ff */
[----:B------:R1:W-:Y:S05]  /*7640*/  LDGSTS.E.BYPASS.LTC128B.128 [R181+0xa000], [R38.64], !P1 ;  /* 0x0a00000026b57fae */ /* 0x0003ea000c901d4c */
[----:B------:R3:W-:Y:S05]  /*7650*/  LDGSTS.E.BYPASS.LTC128B.128 [R181+0x2000], [R44.64], !P4 ;  /* 0x020000002cb57fae */ /* 0x0007ea000e101d4c */
[----:B------:R3:W5:Y:S01]  /*7660*/  LDL.LU R54, [R1+0x54] ;  /* 0x0000540001367983 */ /* 0x0007620000300800 */
[----:B----4-:R-:W-:Y:S02]  /*7670*/  IADD3 R36, P0, R2, R29, RZ ;  /* 0x0000001d02247210 */ /* 0x010fe40007f1e0ff */
[C---:B--2---:R-:W-:Y:S02]  /*7680*/  HMMA.16816.F32 R28, R48.reuse, R32, RZ ;  /* 0x00000020301c723c */ /* 0x044fe400000018ff */
[----:B------:R-:W-:Y:S02]  /*7690*/  IADD3.X R37, R0, R53, RZ, P0, !PT ;  /* 0x0000003500257210 */ /* 0x000fe400007fe4ff */
[----:B------:R2:W5:Y:S04]  /*76a0*/  LDL.LU R53, [R1+0x50] ;  /* 0x0000500001357983 */ /* 0x0005680000300800 */
[C---:B------:R-:W-:Y:S01]  /*76b0*/  HMMA.16816.F32 R32, R48.reuse, R34, RZ ;  /* 0x000000223020723c */ /* 0x040fe200000018ff */
[----:B------:R4:W-:Y:S03]  /*76c0*/  LDGSTS.E.BYPASS.LTC128B.128 [R181+0x5000], [R36.64], !P3 ;  /* 0x0500000024b57fae */ /* 0x0009e6000d901d4c */
[----:B-1----:R-:W-:Y:S02]  /*76d0*/  IADD3 R38, P0, R2, R52, RZ ;  /* 0x0000003402267210 */ /* 0x002fe40007f1e0ff */
[----:B------:R2:W5:Y:S02]  /*76e0*/  LDL.LU R52, [R1+0x4c] ;  /* 0x00004c0001347983 */ /* 0x0005640000300800 */
[----:B------:R-:W-:Y:S03]  /*76f0*/  IADD3.X R39, R0, R3, RZ, P0, !PT ;  /* 0x0000000300277210 */ /* 0x000fe600007fe4ff */
[----:B------:R2:W5:Y:S01]  /*7700*/  LDL.LU R3, [R1+0x48] ;  /* 0x0000480001037983 */ /* 0x0005620000300800 */
[----:B---3--:R-:W-:Y:S02]  /*7710*/  IADD3 R44, P0, R2, R252, RZ ;  /* 0x000000fc022c7210 */ /* 0x008fe40007f1e0ff */
[----:B------:R-:W-:Y:S02]  /*7720*/  MOV R252, c[0x0][0x2b8] ;  /* 0x0000ae0000fc7a02 */ /* 0x000fe40000000f00 */
[----:B------:R4:W-:Y:S01]  /*7730*/  LDGSTS.E.BYPASS.LTC128B.128 [R181+0x8000], [R38.64], !P2 ;  /* 0x0800000026b57fae */ /* 0x0009e2000d101d4c */
[----:B------:R-:W-:Y:S02]  /*7740*/  IADD3.X R45, R0, R182, RZ, P0, !PT ;  /* 0x000000b6002d7210 */ /* 0x000fe400007fe4ff */
[----:B------:R-:W-:Y:S03]  /*7750*/  PLOP3.LUT P0, PT, PT, PT, UP0, 0x80, 0x0 ;  /* 0x000000000000781c */ /* 0x000fe60003f0f008 */
[----:B------:R1:W-:Y:S05]  /*7760*/  LDGSTS.E.BYPASS.LTC128B.128 [R181+0xb000], [R44.64], !P1 ;  /* 0x0b0000002cb57fae */ /* 0x0003ea000c901d4c */
[----:B------:R-:W0:Y:S01]  /*7770*/  LDGDEPBAR ;  /* 0x00000000000079af */ /* 0x000e220000000000 */
[C---:B----4-:R-:W-:Y:S08]  /*7780*/  HMMA.16816.F32 R36, R48.reuse, R40, RZ ;  /* 0x000000283024723c */ /* 0x050ff000000018ff */
[C---:B------:R-:W-:Y:S08]  /*7790*/  HMMA.16816.F32 R40, R48.reuse, R42, RZ ;  /* 0x0000002a3028723c */ /* 0x040ff000000018ff */
[C---:B-1----:R-:W-:Y:S08]  /*77a0*/  HMMA.16816.F32 R44, R48.reuse, R184, RZ ;  /* 0x000000b8302c723c */ /* 0x042ff000000018ff */
[----:B------:R-:W-:Y:S01]  /*77b0*/  HMMA.16816.F32 R48, R48, R186, RZ ;  /* 0x000000ba3030723c */ /* 0x000fe200000018ff */
[----:B------:R-:W-:Y:S07]  /*77c0*/  LDSM.16.M88.4 R184, [R245+0x18100] ;  /* 0x01810000f5b8783b */ /* 0x000fee0000000200 */
[C---:B------:R-:W-:Y:S08]  /*77d0*/  HMMA.16816.F32 R4, R188.reuse, R192, R4 ;  /* 0x000000c0bc04723c */ /* 0x040ff00000001804 */
[C---:B------:R-:W-:Y:S01]  /*77e0*/  HMMA.16816.F32 R8, R188.reuse, R194, R8 ;  /* 0x000000c2bc08723c */ /* 0x040fe20000001808 */
[----:B------:R-:W1:Y:S07]  /*77f0*/  LDSM.16.M88.4 R192, [R244+0xc100] ;  /* 0x00c10000f4c0783b */ /* 0x000e6e0000000200 */
[C---:B------:R-:W-:Y:S08]  /*7800*/  HMMA.16816.F32 R12, R188.reuse, R196, R12 ;  /* 0x000000c4bc0c723c */ /* 0x040ff0000000180c */
[C---:B------:R-:W-:Y:S01]  /*7810*/  HMMA.16816.F32 R16, R188.reuse, R198, R16 ;  /* 0x000000c6bc10723c */ /* 0x040fe20000001810 */
[----:B------:R-:W3:Y:S07]  /*7820*/  LDSM.16.M88.4 R196, [R244+0xc900] ;  /* 0x00c90000f4c4783b */ /* 0x000eee0000000200 */
[C---:B------:R-:W-:Y:S08]  /*7830*/  HMMA.16816.F32 R20, R188.reuse, R200, R20 ;  /* 0x000000c8bc14723c */ /* 0x040ff00000001814 */
[C---:B------:R-:W-:Y:S01]  /*7840*/  HMMA.16816.F32 R24, R188.reuse, R202, R24 ;  /* 0x000000cabc18723c */ /* 0x040fe20000001818 */
[----:B------:R-:W4:Y:S07]  /*7850*/  LDSM.16.M88.4 R200, [R244+0xd100] ;  /* 0x00d10000f4c8783b */ /* 0x000f2e0000000200 */
[C---:B------:R-:W-:Y:S08]  /*7860*/  HMMA.16816.F32 R28, R188.reuse, R204, R28 ;  /* 0x000000ccbc1c723c */ /* 0x040ff0000000181c */
[C---:B------:R-:W-:Y:S01]  /*7870*/  HMMA.16816.F32 R32, R188.reuse, R206, R32 ;  /* 0x000000cebc20723c */ /* 0x040fe20000001820 */
[----:B------:R-:W2:Y:S07]  /*7880*/  LDSM.16.M88.4 R204, [R244+0xd900] ;  /* 0x00d90000f4cc783b */ /* 0x000eae0000000200 */
[C---:B------:R-:W-:Y:S08]  /*7890*/  HMMA.16816.F32 R36, R188.reuse, R208, R36 ;  /* 0x000000d0bc24723c */ /* 0x040ff00000001824 */
[C---:B------:R-:W-:Y:S01]  /*78a0*/  HMMA.16816.F32 R40, R188.reuse, R210, R40 ;  /* 0x000000d2bc28723c */ /* 0x040fe20000001828 */
[----:B------:R-:W-:Y:S07]  /*78b0*/  LDSM.16.M88.4 R208, [R244+0xe900] ;  /* 0x00e90000f4d0783b */ /* 0x000fee0000000200 */
[C---:B------:R-:W-:Y:S08]  /*78c0*/  HMMA.16816.F32 R44, R188.reuse, R212, R44 ;  /* 0x000000d4bc2c723c */ /* 0x040ff0000000182c */
[----:B------:R-:W-:Y:S01]  /*78d0*/  HMMA.16816.F32 R48, R188, R214, R48 ;  /* 0x000000d6bc30723c */ /* 0x000fe20000001830 */
[----:B------:R-:W2:Y:S07]  /*78e0*/  LDSM.16.M88.4 R188, [R244+0xe100] ;  /* 0x00e10000f4bc783b */ /* 0x000eae0000000200 */
[C---:B-1----:R-:W-:Y:S08]  /*78f0*/  HMMA.16816.F32 R4, R184.reuse, R192, R4 ;  /* 0x000000c0b804723c */ /* 0x042ff00000001804 */
[C---:B------:R-:W-:Y:S01]  /*7900*/  HMMA.16816.F32 R8, R184.reuse, R194, R8 ;  /* 0x000000c2b808723c */ /* 0x040fe20000001808 */
[----:B------:R-:W-:Y:S07]  /*7910*/  LDSM.16.M88.4 R192, [R234] ;  /* 0x00000000eac0783b */ /* 0x000fee0000000200 */
[C---:B---3--:R-:W-:Y:S08]  /*7920*/  HMMA.16816.F32 R12, R184.reuse, R196, R12 ;  /* 0x000000c4b80c723c */ /* 0x048ff0000000180c */
[C---:B------:R-:W-:Y:S01]  /*7930*/  HMMA.16816.F32 R16, R184.reuse, R198, R16 ;  /* 0x000000c6b810723c */ /* 0x040fe20000001810 */
[----:B------:R-:W-:Y:S07]  /*7940*/  LDSM.16.M88.4 R196, [R234+0x800] ;  /* 0x00080000eac4783b */ /* 0x000fee0000000200 */
[C---:B----4-:R-:W-:Y:S08]  /*7950*/  HMMA.16816.F32 R20, R184.reuse, R200, R20 ;  /* 0x000000c8b814723c */ /* 0x050ff00000001814 */
[C---:B------:R-:W-:Y:S01]  /*7960*/  HMMA.16816.F32 R24, R184.reuse, R202, R24 ;  /* 0x000000cab818723c */ /* 0x040fe20000001818 */
[----:B------:R-:W-:Y:S07]  /*7970*/  LDSM.16.M88.4 R200, [R234+0x1000] ;  /* 0x00100000eac8783b */ /* 0x000fee0000000200 */
[C---:B--2---:R-:W-:Y:S08]  /*7980*/  HMMA.16816.F32 R28, R184.reuse, R204, R28 ;  /* 0x000000ccb81c723c */ /* 0x044ff0000000181c */
[C---:B------:R-:W-:Y:S01]  /*7990*/  HMMA.16816.F32 R32, R184.reuse, R206, R32 ;  /* 0x000000ceb820723c */ /* 0x040fe20000001820 */
[----:B------:R-:W-:Y:S07]  /*79a0*/  LDSM.16.M88.4 R204, [R234+0x1800] ;  /* 0x00180000eacc783b */ /* 0x000fee0000000200 */
[C---:B------:R-:W-:Y:S08]  /*79b0*/  HMMA.16816.F32 R36, R184.reuse, R188, R36 ;  /* 0x000000bcb824723c */ /* 0x040ff00000001824 */
[C---:B------:R-:W-:Y:S01]  /*79c0*/  HMMA.16816.F32 R40, R184.reuse, R190, R40 ;  /* 0x000000beb828723c */ /* 0x040fe20000001828 */
[----:B------:R-:W1:Y:S07]  /*79d0*/  LDSM.16.M88.4 R188, [R243+0x18100] ;  /* 0x01810000f3bc783b */ /* 0x000e6e0000000200 */
[C---:B------:R-:W-:Y:S08]  /*79e0*/  HMMA.16816.F32 R44, R184.reuse, R208, R44 ;  /* 0x000000d0b82c723c */ /* 0x040ff0000000182c */
[----:B------:R-:W-:Y:S01]  /*79f0*/  HMMA.16816.F32 R48, R184, R210, R48 ;  /* 0x000000d2b830723c */ /* 0x000fe20000001830 */
[----:B------:R-:W2:Y:S05]  /*7a00*/  LDSM.16.M88.4 R184, [R234+0x2000] ;  /* 0x00200000eab8783b */ /* 0x000eaa0000000200 */
[----:B------:R-:W3:Y:S02]  /*7a10*/  LDSM.16.M88.4 R208, [R234+0x2800] ;  /* 0x00280000ead0783b */ /* 0x000ee40000000200 */
[C---:B-1----:R-:W-:Y:S08]  /*7a20*/  HMMA.16816.F32 R4, R188.reuse, R192, R4 ;  /* 0x000000c0bc04723c */ /* 0x042ff00000001804 */
        /* <DEDUP_REMOVED lines=11> */
[C---:B--2---:R-:W-:Y:S08]  /*7ae0*/  HMMA.16816.F32 R36, R188.reuse, R184, R36 ;  /* 0x000000b8bc24723c */ /* 0x044ff00000001824 */
[C---:B------:R-:W-:Y:S01]  /*7af0*/  HMMA.16816.F32 R40, R188.reuse, R186, R40 ;  /* 0x000000babc28723c */ /* 0x040fe20000001828 */
[----:B------:R-:W1:Y:S07]  /*7b00*/  LDSM.16.M88.4 R184, [R250+0x1c100] ;  /* 0x01c10000fab8783b */ /* 0x000e6e0000000200 */
[C---:B---3--:R-:W-:Y:S08]  /*7b10*/  HMMA.16816.F32 R44, R188.reuse, R208, R44 ;  /* 0x000000d0bc2c723c */ /* 0x048ff0000000182c */
[----:B------:R-:W-:Y:S01]  /*7b20*/  HMMA.16816.F32 R48, R188, R210, R48 ;  /* 0x000000d2bc30723c */ /* 0x000fe20000001830 */
[----:B------:R-:W2:Y:S05]  /*7b30*/  LDSM.16.M88.4 R188, [R249+0x11100] ;  /* 0x01110000f9bc783b */ /* 0x000eaa0000000200 */
[----:B------:R-:W3:Y:S02]  /*7b40*/  LDSM.16.M88.4 R208, [R249+0x11900] ;  /* 0x01190000f9d0783b */ /* 0x000ee40000000200 */
[C---:B-1----:R-:W-:Y:S08]  /*7b50*/  HMMA.16816.F32 R4, R184.reuse, R192, R4 ;  /* 0x000000c0b804723c */ /* 0x042ff00000001804 */
[C---:B------:R-:W-:Y:S01]  /*7b60*/  HMMA.16816.F32 R8, R184.reuse, R194, R8 ;  /* 0x000000c2b808723c */ /* 0x040fe20000001808 */
[----:B------:R-:W-:Y:S07]  /*7b70*/  LDSM.16.M88.4 R192, [R233] ;  /* 0x00000000e9c0783b */ /* 0x000fee0000000200 */
[C---:B------:R-:W-:Y:S08]  /*7b80*/  HMMA.16816.F32 R12, R184.reuse, R196, R12 ;  /* 0x000000c4b80c723c */ /* 0x040ff0000000180c */
        /* <DEDUP_REMOVED lines=8> */
[C---:B--2---:R-:W-:Y:S08]  /*7c10*/  HMMA.16816.F32 R36, R184.reuse, R188, R36 ;  /* 0x000000bcb824723c */ /* 0x044ff00000001824 */
[C---:B------:R-:W-:Y:S01]  /*7c20*/  HMMA.16816.F32 R40, R184.reuse, R190, R40 ;  /* 0x000000beb828723c */ /* 0x040fe20000001828 */
[----:B------:R-:W1:Y:S07]  /*7c30*/  LDSM.16.M88.4 R188, [R246+0x1c100] ;  /* 0x01c10000f6bc783b */ /* 0x000e6e0000000200 */
[C---:B---3--:R-:W-:Y:S08]  /*7c40*/  HMMA.16816.F32 R44, R184.reuse, R208, R44 ;  /* 0x000000d0b82c723c */ /* 0x048ff0000000182c */
[----:B------:R-:W-:Y:S01]  /*7c50*/  HMMA.16816.F32 R48, R184, R210, R48 ;  /* 0x000000d2b830723c */ /* 0x000fe20000001830 */
[----:B------:R-:W2:Y:S05]  /*7c60*/  LDSM.16.M88.4 R184, [R229] ;  /* 0x00000000e5b8783b */ /* 0x000eaa0000000200 */
[----:B------:R-:W3:Y:S02]  /*7c70*/  LDSM.16.M88.4 R208, [R228] ;  /* 0x00000000e4d0783b */ /* 0x000ee40000000200 */
        /* <DEDUP_REMOVED lines=113> */
[----:B------:R-:W-:Y:S02]  /*8390*/  LDSM.16.M88.4 R208, [R249+0x16100] ;  /* 0x01610000f9d0783b */ /* 0x000fe40000000200 */
        /* <DEDUP_REMOVED lines=8> */
[----:B------:R-:W3:Y:S07]  /*8420*/  LDSM.16.M88.4 R200, [R249+0x15100] ;  /* 0x01510000f9c8783b */ /* 0x000eee0000000200 */
[C---:B------:R-:W-:Y:S08]  /*8430*/  HMMA.16816.F32 R28, R188.reuse, R204, R28 ;  /* 0x000000ccbc1c723c */ /* 0x040ff0000000181c */
[C---:B------:R-:W-:Y:S01]  /*8440*/  HMMA.16816.F32 R32, R188.reuse, R206, R32 ;  /* 0x000000cebc20723c */ /* 0x040fe20000001820 */
[----:B------:R-:W4:Y:S07]  /*8450*/  LDSM.16.M88.4 R204, [R249+0x15900] ;  /* 0x01590000f9cc783b */ /* 0x000f2e0000000200 */
[C---:B--2---:R-:W-:Y:S08]  /*8460*/  HMMA.16816.F32 R36, R188.reuse, R184, R36 ;  /* 0x000000b8bc24723c */ /* 0x044ff00000001824 */
[C---:B------:R-:W-:Y:S01]  /*8470*/  HMMA.16816.F32 R40, R188.reuse, R186, R40 ;  /* 0x000000babc28723c */ /* 0x040fe20000001828 */
[----:B------:R-:W2:Y:S07]  /*8480*/  LDSM.16.M88.4 R184, [R249+0x16900] ;  /* 0x01690000f9b8783b */ /* 0x000eae0000000200 */
[C---:B-1----:R-:W-:Y:S08]  /*8490*/  HMMA.16816.F32 R44, R188.reuse, R192, R44 ;  /* 0x000000c0bc2c723c */ /* 0x042ff0000000182c */
[----:B------:R-:W-:Y:S01]  /*84a0*/  HMMA.16816.F32 R48, R188, R194, R48 ;  /* 0x000000c2bc30723c */ /* 0x000fe20000001830 */
[----:B------:R-:W1:Y:S05]  /*84b0*/  LDSM.16.M88.4 R188, [R249+0x17100] ;  /* 0x01710000f9bc783b */ /* 0x000e6a0000000200 */
[----:B------:R-:W1:Y:S02]  /*84c0*/  LDSM.16.M88.4 R192, [R249+0x17900] ;  /* 0x01790000f9c0783b */ /* 0x000e640000000200 */
[C---:B---3--:R-:W-:Y:S08]  /*84d0*/  HMMA.16816.F32 R4, R196.reuse, R200, R4 ;  /* 0x000000c8c404723c */ /* 0x048ff00000001804 */
[C---:B------:R-:W-:Y:S01]  /*84e0*/  HMMA.16816.F32 R8, R196.reuse, R202, R8 ;  /* 0x000000cac408723c */ /* 0x040fe20000001808 */
[----:B------:R-:W-:Y:S07]  /*84f0*/  LDSM.16.M88.4 R200, [R246+0x24100] ;  /* 0x02410000f6c8783b */ /* 0x000fee0000000200 */
[C---:B----4-:R-:W-:Y:S08]  /*8500*/  HMMA.16816.F32 R12, R196.reuse, R204, R12 ;  /* 0x000000ccc40c723c */ /* 0x050ff0000000180c */
[C---:B------:R-:W-:Y:S01]  /*8510*/  HMMA.16816.F32 R16, R196.reuse, R206, R16 ;  /* 0x000000cec410723c */ /* 0x040fe20000001810 */
[----:B------:R-:W3:Y:S07]  /*8520*/  LDSM.16.M88.4 R204, [R221] ;  /* 0x00000000ddcc783b */ /* 0x000eee0000000200 */
[C---:B------:R-:W-:Y:S08]  /*8530*/  HMMA.16816.F32 R20, R196.reuse, R208, R20 ;  /* 0x000000d0c414723c */ /* 0x040ff00000001814 */
[C---:B------:R-:W-:Y:S01]  /*8540*/  HMMA.16816.F32 R24, R196.reuse, R210, R24 ;  /* 0x000000d2c418723c */ /* 0x040fe20000001818 */
[----:B------:R-:W4:Y:S07]  /*8550*/  LDSM.16.M88.4 R208, [R220] ;  /* 0x00000000dcd0783b */ /* 0x000f2e0000000200 */
[C---:B--2---:R-:W-:Y:S08]  /*8560*/  HMMA.16816.F32 R28, R196.reuse, R184, R28 ;  /* 0x000000b8c41c723c */ /* 0x044ff0000000181c */
[C---:B------:R-:W-:Y:S01]  /*8570*/  HMMA.16816.F32 R32, R196.reuse, R186, R32 ;  /* 0x000000bac420723c */ /* 0x040fe20000001820 */
[----:B------:R-:W2:Y:S07]  /*8580*/  LDSM.16.M88.4 R184, [R219] ;  /* 0x00000000dbb8783b */ /* 0x000eae0000000200 */
[C---:B-1----:R-:W-:Y:S08]  /*8590*/  HMMA.16816.F32 R36, R196.reuse, R188, R36 ;  /* 0x000000bcc424723c */ /* 0x042ff00000001824 */
[C---:B------:R-:W-:Y:S01]  /*85a0*/  HMMA.16816.F32 R40, R196.reuse, R190, R40 ;  /* 0x000000bec428723c */ /* 0x040fe20000001828 */
[----:B------:R-:W1:Y:S07]  /*85b0*/  LDSM.16.M88.4 R188, [R218] ;  /* 0x00000000dabc783b */ /* 0x000e6e0000000200 */
[C---:B------:R-:W-:Y:S08]  /*85c0*/  HMMA.16816.F32 R44, R196.reuse, R192, R44 ;  /* 0x000000c0c42c723c */ /* 0x040ff0000000182c */
[----:B------:R-:W-:Y:S01]  /*85d0*/  HMMA.16816.F32 R48, R196, R194, R48 ;  /* 0x000000c2c430723c */ /* 0x000fe20000001830 */
[----:B------:R-:W1:Y:S05]  /*85e0*/  LDSM.16.M88.4 R192, [R217] ;  /* 0x00000000d9c0783b */ /* 0x000e6a0000000200 */
[----:B------:R-:W1:Y:S02]  /*85f0*/  LDSM.16.M88.4 R196, [R216] ;  /* 0x00000000d8c4783b */ /* 0x000e640000000200 */
[C---:B---3--:R-:W-:Y:S08]  /*8600*/  HMMA.16816.F32 R4, R200.reuse, R204, R4 ;  /* 0x000000ccc804723c */ /* 0x048ff00000001804 */
[C---:B------:R-:W-:Y:S01]  /*8610*/  HMMA.16816.F32 R8, R200.reuse, R206, R8 ;  /* 0x000000cec808723c */ /* 0x040fe20000001808 */
[----:B------:R-:W-:Y:S07]  /*8620*/  LDSM.16.M88.4 R204, [R245+0x24100] ;  /* 0x02410000f5cc783b */ /* 0x000fee0000000200 */
[C---:B----4-:R-:W-:Y:S08]  /*8630*/  HMMA.16816.F32 R12, R200.reuse, R208, R12 ;  /* 0x000000d0c80c723c */ /* 0x050ff0000000180c */
[C---:B------:R-:W-:Y:S01]  /*8640*/  HMMA.16816.F32 R16, R200.reuse, R210, R16 ;  /* 0x000000d2c810723c */ /* 0x040fe20000001810 */
[----:B------:R-:W3:Y:S07]  /*8650*/  LDSM.16.M88.4 R208, [R244+0x15100] ;  /* 0x01510000f4d0783b */ /* 0x000eee0000000200 */
[C---:B--2---:R-:W-:Y:S08]  /*8660*/  HMMA.16816.F32 R20, R200.reuse, R184, R20 ;  /* 0x000000b8c814723c */ /* 0x044ff00000001814 */
[C---:B------:R-:W-:Y:S01]  /*8670*/  HMMA.16816.F32 R24, R200.reuse, R186, R24 ;  /* 0x000000bac818723c */ /* 0x040fe20000001818 */
[----:B------:R-:W2:Y:S07]  /*8680*/  LDSM.16.M88.4 R184, [R244+0x15900] ;  /* 0x01590000f4b8783b */ /* 0x000eae0000000200 */
[C---:B-1----:R-:W-:Y:S08]  /*8690*/  HMMA.16816.F32 R28, R200.reuse, R188, R28 ;  /* 0x000000bcc81c723c */ /* 0x042ff0000000181c */
[C---:B------:R-:W-:Y:S01]  /*86a0*/  HMMA.16816.F32 R32, R200.reuse, R190, R32 ;  /* 0x000000bec820723c */ /* 0x040fe20000001820 */
[----:B------:R-:W1:Y:S07]  /*86b0*/  LDSM.16.M88.4 R188, [R244+0x16100] ;  /* 0x01610000f4bc783b */ /* 0x000e6e0000000200 */
[C---:B------:R-:W-:Y:S08]  /*86c0*/  HMMA.16816.F32 R36, R200.reuse, R192, R36 ;  /* 0x000000c0c824723c */ /* 0x040ff00000001824 */
[C---:B------:R-:W-:Y:S01]  /*86d0*/  HMMA.16816.F32 R40, R200.reuse, R194, R40 ;  /* 0x000000c2c828723c */ /* 0x040fe20000001828 */
[----:B------:R-:W4:Y:S07]  /*86e0*/  LDSM.16.M88.4 R192, [R244+0x16900] ;  /* 0x01690000f4c0783b */ /* 0x000f2e0000000200 */
[C---:B------:R-:W-:Y:S08]  /*86f0*/  HMMA.16816.F32 R44, R200.reuse, R196, R44 ;  /* 0x000000c4c82c723c */ /* 0x040ff0000000182c */
[----:B------:R-:W-:Y:S01]  /*8700*/  HMMA.16816.F32 R48, R200, R198, R48 ;  /* 0x000000c6c830723c */ /* 0x000fe20000001830 */
[----:B------:R-:W4:Y:S05]  /*8710*/  LDSM.16.M88.4 R196, [R244+0x17100] ;  /* 0x01710000f4c4783b */ /* 0x000f2a0000000200 */
[----:B------:R-:W-:Y:S02]  /*8720*/  LDSM.16.M88.4 R200, [R243+0x24100] ;  /* 0x02410000f3c8783b */ /* 0x000fe40000000200 */
[C---:B---3--:R-:W-:Y:S08]  /*8730*/  HMMA.16816.F32 R4, R204.reuse, R208, R4 ;  /* 0x000000d0cc04723c */ /* 0x048ff00000001804 */
[C---:B------:R-:W-:Y:S01]  /*8740*/  HMMA.16816.F32 R8, R204.reuse, R210, R8 ;  /* 0x000000d2cc08723c */ /* 0x040fe20000001808 */
[----:B------:R-:W-:Y:S07]  /*8750*/  LDSM.16.M88.4 R208, [R234+0x9000] ;  /* 0x00900000ead0783b */ /* 0x000fee0000000200 */
[C---:B--2---:R-:W-:Y:S08]  /*8760*/  HMMA.16816.F32 R12, R204.reuse, R184, R12 ;  /* 0x000000b8cc0c723c */ /* 0x044ff0000000180c */
[C---:B------:R-:W-:Y:S01]  /*8770*/  HMMA.16816.F32 R16, R204.reuse, R186, R16 ;  /* 0x000000bacc10723c */ /* 0x040fe20000001810 */
[----:B------:R-:W2:Y:S07]  /*8780*/  LDSM.16.M88.4 R184, [R244+0x17900] ;  /* 0x01790000f4b8783b */ /* 0x000eae0000000200 */
[C---:B-1----:R-:W-:Y:S08]  /*8790*/  HMMA.16816.F32 R20, R204.reuse, R188, R20 ;  /* 0x000000bccc14723c */ /* 0x042ff00000001814 */
[C---:B------:R-:W-:Y:S08]  /*87a0*/  HMMA.16816.F32 R24, R204.reuse, R190, R24 ;  /* 0x000000becc18723c */ /* 0x040ff00000001818 */
[C---:B----4-:R-:W-:Y:S08]  /*87b0*/  HMMA.16816.F32 R28, R204.reuse, R192, R28 ;  /* 0x000000c0cc1c723c */ /* 0x050ff0000000181c */
[C---:B------:R-:W-:Y:S08]  /*87c0*/  HMMA.16816.F32 R32, R204.reuse, R194, R32 ;  /* 0x000000c2cc20723c */ /* 0x040ff00000001820 */
[C---:B------:R-:W-:Y:S08]  /*87d0*/  HMMA.16816.F32 R36, R204.reuse, R196, R36 ;  /* 0x000000c4cc24723c */ /* 0x040ff00000001824 */
[C---:B------:R-:W-:Y:S08]  /*87e0*/  HMMA.16816.F32 R40, R204.reuse, R198, R40 ;  /* 0x000000c6cc28723c */ /* 0x040ff00000001828 */
[C---:B--2---:R-:W-:Y:S08]  /*87f0*/  HMMA.16816.F32 R44, R204.reuse, R184, R44 ;  /* 0x000000b8cc2c723c */ /* 0x044ff0000000182c */
[----:B------:R-:W-:Y:S01]  /*8800*/  HMMA.16816.F32 R48, R204, R186, R48 ;  /* 0x000000bacc30723c */ /* 0x000fe20000001830 */
[----:B------:R-:W1:Y:S07]  /*8810*/  LDSM.16.M88.4 R184, [R234+0x9800] ;  /* 0x00980000eab8783b */ /* 0x000e6e0000000200 */
[C---:B------:R-:W-:Y:S08]  /*8820*/  HMMA.16816.F32 R4, R200.reuse, R208, R4 ;  /* 0x000000d0c804723c */ /* 0x040ff00000001804 */
[C---:B------:R-:W-:Y:S11]  /*8830*/  HMMA.16816.F32 R8, R200.reuse, R210, R8 ;  /* 0x000000d2c808723c */ /* 0x040ff60000001808 */
[----:B------:R-:W-:Y:S05]  /*8840*/  @!UPT UIADD3 URZ, URZ, URZ, URZ ;  /* 0x0000003f3f3ff290 */ /* 0x000fea000fffe03f */
[----:B------:R-:W-:Y:S02]  /*8850*/  FMUL.FTZ R4, R4, c[0x0][0x320] ;  /* 0x0000c80004047a20 */ /* 0x000fe40000410000 */
[----:B------:R-:W-:Y:S02]  /*8860*/  FMUL.FTZ R5, R5, c[0x0][0x320] ;  /* 0x0000c80005057a20 */ /* 0x000fe40000410000 */
[----:B------:R-:W-:Y:S01]  /*8870*/  MUFU.TANH R213, R4 ;  /* 0x0000000400d57308 */ /* 0x000fe20000002400 */
        /* <DEDUP_REMOVED lines=9> */
[----:B------:R-:W-:Y:S10]  /*8910*/  MUFU.TANH R189, R5 ;  /* 0x0000000500bd7308 */ /* 0x000ff40000002400 */
[----:B------:R-:W-:Y:S01]  /*8920*/  MUFU.TANH R190, R6 ;  /* 0x0000000600be7308 */ /* 0x000fe20000002400 */
[----:B------:R-:W-:Y:S02]  /*8930*/  FMUL.FTZ R12, R12, c[0x0][0x320] ;  /* 0x0000c8000c0c7a20 */ /* 0x000fe40000410000 */
[----:B------:R-:W-:Y:S01]  /*8940*/  FMUL.FTZ R13, R13, c[0x0][0x320] ;  /* 0x0000c8000d0d7a20 */ /* 0x000fe20000410000 */
[----:B-1----:R1:W-:Y:S01]  /*8950*/  STL [R1+0x40], R0 ;  /* 0x0000400001007387 */ /* 0x0023e20000100800 */
[----:B------:R-:W-:Y:S02]  /*8960*/  FMUL.FTZ R14, R14, c[0x0][0x320] ;  /* 0x0000c8000e0e7a20 */ /* 0x000fe40000410000 */
[----:B------:R-:W-:Y:S02]  /*8970*/  FMUL.FTZ R15, R15, c[0x0][0x320] ;  /* 0x0000c8000f0f7a20 */ /* 0x000fe40000410000 */
[----:B------:R-:W-:Y:S01]  /*8980*/  FMUL.FTZ R16, R16, c[0x0][0x320] ;  /* 0x0000c80010107a20 */ /* 0x000fe20000410000 */
[----:B------:R2:W-:Y:S01]  /*8990*/  MUFU.TANH R188, R7 ;  /* 0x0000000700bc7308 */ /* 0x0005e20000002400 */
[----:B------:R-:W-:Y:S02]  /*89a0*/  FMUL.FTZ R17, R17, c[0x0][0x320] ;  /* 0x0000c80011117a20 */ /* 0x000fe40000410000 */
[----:B------:R-:W-:Y:S02]  /*89b0*/  FMUL.FTZ R18, R18, c[0x0][0x320] ;  /* 0x0000c80012127a20 */ /* 0x000fe40000410000 */
[----:B------:R-:W-:Y:S05]  /*89c0*/  FMUL.FTZ R19, R19, c[0x0][0x320] ;  /* 0x0000c80013137a20 */ /* 0x000fea0000410000 */
[----:B------:R-:W-:Y:S10]  /*89d0*/  MUFU.TANH R185, R10 ;  /* 0x0000000a00b97308 */ /* 0x000ff40000002400 */
[----:B-1----:R-:W1:Y:S01]  /*89e0*/  MUFU.TANH R0, R9 ;  /* 0x0000000900007308 */ /* 0x002e620000002400 */
[----:B--2---:R-:W2:Y:S09]  /*89f0*/  LDSM.16.M88.4 R4, [R234+0xa000] ;  /* 0x00a00000ea04783b */ /* 0x004eb20000000200 */
[----:B------:R3:W-:Y:S10]  /*8a00*/  MUFU.TANH R184, R11 ;  /* 0x0000000b00b87308 */ /* 0x0007f40000002400 */
[----:B------:R-:W-:Y:S01]  /*8a10*/  MUFU.TANH R191, R12 ;  /* 0x0000000c00bf7308 */ /* 0x000fe20000002400 */
[----:B-1----:R-:W-:Y:S09]  /*8a20*/  STL [R1+0x44], R0 ;  /* 0x0000440001007387 */ /* 0x002ff20000100800 */
[----:B------:R-:W-:Y:S01]  /*8a30*/  MUFU.TANH R192, R13 ;  /* 0x0000000d00c07308 */ /* 0x000fe20000002400 */
[----:B---3--:R-:W1:Y:S09]  /*8a40*/  LDSM.16.M88.4 R8, [R234+0xa800] ;  /* 0x00a80000ea08783b */ /* 0x008e720000000200 */
[----:B------:R-:W-:Y:S01]  /*8a50*/  MUFU.TANH R193, R14 ;  /* 0x0000000e00c17308 */ /* 0x000fe20000002400 */
[C---:B--2---:R-:W-:Y:S09]  /*8a60*/  HMMA.16816.F32 R20, R200.reuse, R4, R20 ;  /* 0x00000004c814723c */ /* 0x044ff20000001814 */
[----:B------:R-:W-:Y:S01]  /*8a70*/  MUFU.TANH R194, R15 ;  /* 0x0000000f00c27308 */ /* 0x000fe20000002400 */
[C---:B------:R-:W-:Y:S01]  /*8a80*/  HMMA.16816.F32 R24, R200.reuse, R6, R24 ;  /* 0x00000006c818723c */ /* 0x040fe20000001818 */
[----:B------:R-:W2:Y:S08]  /*8a90*/  LDSM.16.M88.4 R4, [R234+0xb000] ;  /* 0x00b00000ea04783b */ /* 0x000eb00000000200 */
[----:B------:R-:W-:Y:S05]  /*8aa0*/  MUFU.TANH R195, R16 ;  /* 0x0000001000c37308 */ /* 0x000fea0000002400 */
[----:B------:R-:W-:Y:S05]  /*8ab0*/  FMUL.FTZ R21, R21, c[0x0][0x320] ;  /* 0x0000c80015157a20 */ /* 0x000fea0000410000 */
[----:B------:R-:W-:Y:S01]  /*8ac0*/  MUFU.TANH R196, R17 ;  /* 0x0000001100c47308 */ /* 0x000fe20000002400 */
[----:B------:R-:W-:Y:S02]  /*8ad0*/  FMUL.FTZ R22, R22, c[0x0][0x320] ;  /* 0x0000c80016167a20 */ /* 0x000fe40000410000 */
[----:B------:R-:W-:Y:S01]  /*8ae0*/  FMUL.FTZ R23, R23, c[0x0][0x320] ;  /* 0x0000c80017177a20 */ /* 0x000fe20000410000 */
[C---:B-1----:R-:W-:Y:S03]  /*8af0*/  HMMA.16816.F32 R28, R200.reuse, R8, R28 ;  /* 0x00000008c81c723c */ /* 0x042fe6000000181c */
[----:B------:R-:W-:Y:S02]  /*8b00*/  FMUL.FTZ R24, R24, c[0x0][0x320] ;  /* 0x0000c80018187a20 */ /* 0x000fe40000410000 */
[----:B------:R-:W-:Y:S01]  /*8b10*/  FMUL.FTZ R25, R25, c[0x0][0x320] ;  /* 0x0000c80019197a20 */ /* 0x000fe20000410000 */
[----:B------:R-:W1:Y:S01]  /*8b20*/  MUFU.TANH R0, R21 ;  /* 0x0000001500007308 */ /* 0x000e620000002400 */
[----:B------:R-:W-:Y:S01]  /*8b30*/  FMUL.FTZ R26, R26, c[0x0][0x320] ;  /* 0x0000c8001a1a7a20 */ /* 0x000fe20000410000 */
[C---:B------:R-:W-:Y:S01]  /*8b40*/  HMMA.16816.F32 R32, R200.reuse, R10, R32 ;  /* 0x0000000ac820723c */ /* 0x040fe20000001820 */
[----:B------:R-:W3:Y:S01]  /*8b50*/  LDSM.16.M88.4 R8, [R234+0xb800] ;  /* 0x00b80000ea08783b */ /* 0x000ee20000000200 */
[----:B------:R-:W-:Y:S04]  /*8b60*/  DEPBAR.LE SB0, 0x0 ;  /* 0x000080000000791a */ /* 0x000fe80000000000 */
[----:B------:R-:W-:Y:S02]  /*8b70*/  FMUL.FTZ R27, R27, c[0x0][0x320] ;  /* 0x0000c8001b1b7a20 */ /* 0x000fe40000410000 */
[----:B------:R-:W-:Y:S01]  /*8b80*/  MUFU.TANH R197, R18 ;  /* 0x0000001200c57308 */ /* 0x000fe20000002400 */
[----:B------:R-:W-:Y:S01]  /*8b90*/  BAR.SYNC.DEFER_BLOCKING 0x0 ;  /* 0x0000000000007b1d */ /* 0x000fe20000010000 */
[C---:B--2---:R-:W-:Y:S05]  /*8ba0*/  HMMA.16816.F32 R36, R200.reuse, R4, R36 ;  /* 0x00000004c824723c */ /* 0x044fea0000001824 */
[----:B------:R-:W-:Y:S03]  /*8bb0*/  FMUL.FTZ R20, R20, c[0x0][0x320] ;  /* 0x0000c80014147a20 */ /* 0x000fe60000410000 */
[----:B------:R-:W-:Y:S01]  /*8bc0*/  MUFU.TANH R198, R19 ;  /* 0x0000001300c67308 */ /* 0x000fe20000002400 */
[C---:B------:R-:W-:Y:S01]  /*8bd0*/  HMMA.16816.F32 R40, R200.reuse, R6, R40 ;  /* 0x00000006c828723c */ /* 0x040fe20000001828 */
[----:B-1----:R1:W-:Y:S02]  /*8be0*/  STL [R1+0x30], R0 ;  /* 0x0000300001007387 */ /* 0x0023e40000100800 */
[----:B------:R-:W-:Y:S02]  /*8bf0*/  FMUL.FTZ R28, R28, c[0x0][0x320] ;  /* 0x0000c8001c1c7a20 */ /* 0x000fe40000410000 */
[----:B------:R-:W-:Y:S02]  /*8c00*/  FMUL.FTZ R32, R32, c[0x0][0x320] ;  /* 0x0000c80020207a20 */ /* 0x000fe40000410000 */
[----:B------:R-:W-:Y:S02]  /*8c10*/  FMUL.FTZ R33, R33, c[0x0][0x320] ;  /* 0x0000c80021217a20 */ /* 0x000fe40000410000 */
[----:B------:R-:W-:Y:S03]  /*8c20*/  MUFU.TANH R214, R20 ;  /* 0x0000001400d67308 */ /* 0x000fe60000002400 */
[----:B------:R-:W-:Y:S02]  /*8c30*/  FMUL.FTZ R29, R29, c[0x0][0x320] ;  /* 0x0000c8001d1d7a20 */ /* 0x000fe40000410000 */
[----:B------:R-:W-:Y:S02]  /*8c40*/  FMUL.FTZ R30, R30, c[0x0][0x320] ;  /* 0x0000c8001e1e7a20 */ /* 0x000fe40000410000 */
[----:B------:R-:W-:Y:S02]  /*8c50*/  FMUL.FTZ R31, R31, c[0x0][0x320] ;  /* 0x0000c8001f1f7a20 */ /* 0x000fe40000410000 */
[----:B------:R-:W-:Y:S01]  /*8c60*/  FMUL.FTZ R34, R34, c[0x0][0x320] ;  /* 0x0000c80022227a20 */ /* 0x000fe20000410000 */
[----:B------:R-:W-:Y:S01]  /*8c70*/  MUFU.TANH R23, R23 ;  /* 0x0000001700177308 */ /* 0x000fe20000002400 */
[----:B------:R-:W-:Y:S01]  /*8c80*/  FMUL.FTZ R35, R35, c[0x0][0x320] ;  /* 0x0000c80023237a20 */ /* 0x000fe20000410000 */
[C---:B---3--:R-:W-:Y:S03]  /*8c90*/  HMMA.16816.F32 R44, R200.reuse, R8, R44 ;  /* 0x00000008c82c723c */ /* 0x048fe6000000182c */
[----:B------:R-:W-:Y:S02]  /*8ca0*/  FMUL.FTZ R36, R36, c[0x0][0x320] ;  /* 0x0000c80024247a20 */ /* 0x000fe40000410000 */
[----:B------:R-:W-:Y:S03]  /*8cb0*/  FMUL.FTZ R37, R37, c[0x0][0x320] ;  /* 0x0000c80025257a20 */ /* 0x000fe60000410000 */
[----:B-1----:R-:W1:Y:S01]  /*8cc0*/  MUFU.TANH R0, R22 ;  /* 0x0000001600007308 */ /* 0x002e620000002400 */
[----:B------:R-:W-:Y:S03]  /*8cd0*/  HMMA.16816.F32 R48, R200, R10, R48 ;  /* 0x0000000ac830723c */ /* 0x000fe60000001830 */
        /* <DEDUP_REMOVED lines=16> */
[----:B------:R-:W-:Y:S02]  /*8de0*/  FMUL.FTZ R50, R50, c[0x0][0x320] ;  /* 0x0000c80032327a20 */ /* 0x000fe40000410000 */
[----:B------:R-:W-:Y:S07]  /*8df0*/  FMUL.FTZ R51, R51, c[0x0][0x320] ;  /* 0x0000c80033337a20 */ /* 0x000fee0000410000 */
[----:B------:R-:W-:Y:S10]  /*8e00*/  MUFU.TANH R215, R32 ;  /* 0x0000002000d77308 */ /* 0x000ff40000002400 */
[----:B-1----:R-:W1:Y:S10]  /*8e10*/  MUFU.TANH R0, R24 ;  /* 0x0000001800007308 */ /* 0x002e740000002400 */
[----:B------:R-:W-:Y:S10]  /*8e20*/  MUFU.TANH R24, R26 ;  /* 0x0000001a00187308 */ /* 0x000ff40000002400 */
[----:B------:R-:W-:Y:S01]  /*8e30*/  MUFU.TANH R26, R27 ;  /* 0x0000001b001a7308 */ /* 0x000fe20000002400 */
[----:B-1----:R1:W-:Y:S09]  /*8e40*/  STL [R1+0x38], R0 ;  /* 0x0000380001007387 */ /* 0x0023f20000100800 */
[----:B------:R-:W-:Y:S10]  /*8e50*/  MUFU.TANH R33, R33 ;  /* 0x0000002100217308 */ /* 0x000ff40000002400 */
[----:B------:R-:W-:Y:S10]  /*8e60*/  MUFU.TANH R32, R34 ;  /* 0x0000002200207308 */ /* 0x000ff40000002400 */
[----:B-1----:R-:W1:Y:S10]  /*8e70*/  MUFU.TANH R0, R25 ;  /* 0x0000001900007308 */ /* 0x002e740000002400 */
[----:B------:R2:W3:Y:S10]  /*8e80*/  MUFU.TANH R25, R28 ;  /* 0x0000001c00197308 */ /* 0x0004f40000002400 */
[----:B------:R2:W4:Y:S01]  /*8e90*/  MUFU.TANH R27, R35 ;  /* 0x00000023001b7308 */ /* 0x0005220000002400 */
[----:B-1----:R2:W-:Y:S09]  /*8ea0*/  STL [R1+0x3c], R0 ;  /* 0x00003c0001007387 */ /* 0x0025f20000100800 */
[----:B------:R2:W1:Y:S10]  /*8eb0*/  MUFU.TANH R210, R36 ;  /* 0x0000002400d27308 */ /* 0x0004740000002400 */
        /* <DEDUP_REMOVED lines=14> */
[----:B------:R2:W1:Y:S02]  /*8fa0*/  MUFU.TANH R181, R51 ;  /* 0x0000003300b57308 */ /* 0x0004640000002400 */
[----:B-12345:R-:W-:-:S05]  /*8fb0*/  @P0 BRA `(.L_x_1546) ;  /* 0xffffdc2000000947 */ /* 0x03efca000383ffff */
.L_x_1545:
[----:B---3--:R-:W2:Y:S01]  /*8fc0*/  LDL.LU R5, [R1+0x3c] ;  /* 0x00003c0001057983 */ /* 0x008ea20000300800 */
[----:B------:R-:W-:Y:S01]  /*8fd0*/  MOV R47, R24 ;  /* 0x00000018002f7202 */ /* 0x000fe20000000f00 */
[----:B------:R-:W-:Y:S01]  /*8fe0*/  UISETP.GT.AND UP0, UPT, UR6, UR8, UPT ;  /* 0x000000080600728c */ /* 0x000fe2000bf04270 */
[----:B------:R-:W-:Y:S01]  /*8ff0*/  MOV R24, R214 ;  /* 0x000000d600187202 */ /* 0x000fe20000000f00 */
[----:B------:R-:W3:Y:S01]  /*9000*/  LDL.LU R4, [R1+0x38] ;  /* 0x0000380001047983 */ /* 0x000ee20000300800 */
[----:B------:R-:W-:Y:S01]  /*9010*/  MOV R44, R23 ;  /* 0x00000017002c7202 */ /* 0x000fe20000000f00 */
[----:B------:R-:W-:Y:S01]  /*9020*/  UIADD3 UR6, UR6, -0x1, URZ ;  /* 0xffffffff06067890 */ /* 0x000fe2000fffe03f */
[----:B------:R-:W-:Y:S01]  /*9030*/  MOV R41, R22 ;  /* 0x0000001600297202 */ /* 0x000fe20000000f00 */
[----:B------:R-:W4:Y:S01]  /*9040*/  LDL.LU R2, [R1+0x34] ;  /* 0x0000340001027983 */ /* 0x000f220000300800 */
[----:B------:R-:W-:Y:S02]  /*9050*/  MOV R40, R186 ;  /* 0x000000ba00287202 */ /* 0x000fe40000000f00 */
[----:B------:R-:W-:Y:S01]  /*9060*/  MOV R35, R187 ;  /* 0x000000bb00237202 */ /* 0x000fe20000000f00 */
[----:B------:R-:W5:Y:S01]  /*9070*/  LDL.LU R0, [R1+0x30] ;  /* 0x0000300001007983 */ /* 0x000f620000300800 */
[----:B------:R-:W-:Y:S02]  /*9080*/  MOV R34, R215 ;  /* 0x000000d700227202 */ /* 0x000fe40000000f00 */
[----:B------:R-:W-:Y:S01]  /*9090*/  PLOP3.LUT P0, PT, PT, PT, UP0, 0x80, 0x0 ;  /* 0x000000000000781c */ /* 0x000fe20003f0f008 */
[----:B------:R-:W5:Y:S04]  /*90a0*/  LDL.LU R7, [R1+0x40] ;  /* 0x0000400001077983 */ /* 0x000f680000300800 */
[----:B------:R-:W5:Y:S04]  /*90b0*/  LDL.LU R6, [R1+0x44] ;  /* 0x0000440001067983 */ /* 0x000f680000300800 */
[----:B------:R-:W-:Y:S08]  /*90c0*/  LDSM.16.MT88.4 R12, [R247+0x100] ;  /* 0x00010000f70c783b */ /* 0x000ff00000004200 */
[----:B------:R-:W-:Y:S08]  /*90d0*/  LDSM.16.MT88.4 R20, [R242+0x100] ;  /* 0x00010000f214783b */ /* 0x000ff00000004200 */
[----:B------:R-:W-:Y:S08]  /*90e0*/  LDSM.16.MT88.4 R28, [R241+0x100] ;  /* 0x00010000f11c783b */ /* 0x000ff00000004200 */
[----:B------:R-:W-:Y:S08]  /*90f0*/  LDSM.16.MT88.4 R36, [R240+0x100] ;  /* 0x00010000f024783b */ /* 0x000ff00000004200 */
[----:B------:R-:W0:Y:S01]  /*9100*/  LDGDEPBAR ;  /* 0x00000000000079af */ /* 0x000e220000000000 */
[----:B--2---:R-:W-:Y:S02]  /*9110*/  MOV R46, R5 ;  /* 0x00000005002e7202 */ /* 0x004fe40000000f00 */
[----:B------:R-:W-:Y:S02]  /*9120*/  FMNMX.FTZ R5, R190, R3, !PT ;  /* 0x00000003be057209 */ /* 0x000fe40007810000 */
[----:B---3--:R-:W-:Y:S02]  /*9130*/  MOV R45, R4 ;  /* 0x00000004002d7202 */ /* 0x008fe40000000f00 */
[----:B------:R-:W-:Y:S02]  /*9140*/  FMNMX.FTZ R4, R213, R180, !PT ;  /* 0x000000b4d5047209 */ /* 0x000fe40007810000 */
[----:B------:R-:W-:Y:S02]  /*9150*/  FMNMX.FTZ R5, R188, R5, !PT ;  /* 0x00000005bc057209 */ /* 0x000fe40007810000 */
[----:B------:R-:W-:Y:S02]  /*9160*/  FMNMX.FTZ R4, R189, R4, !PT ;  /* 0x00000004bd047209 */ /* 0x000fe40007810000 */
[----:B------:R-:W-:Y:S02]  /*9170*/  FMNMX.FTZ R5, R185, R5, !PT ;  /* 0x00000005b9057209 */ /* 0x000fe40007810000 */
[----:B----4-:R-:W-:Y:S02]  /*9180*/  MOV R43, R2 ;  /* 0x00000002002b7202 */ /* 0x010fe40000000f00 */
[----:B-----5:R-:W-:Y:S02]  /*9190*/  FMNMX.FTZ R4, R7, R4, !PT ;  /* 0x0000000407047209 */ /* 0x020fe40007810000 */
        /* <DEDUP_REMOVED lines=8> */
[----:B------:R-:W-:Y:S02]  /*9220*/  MOV R42, R0 ;  /* 0x00000000002a7202 */ /* 0x000fe40000000f00 */
        /* <DEDUP_REMOVED lines=33> */
[----:B------:R-:W-:Y:S03]  /*9440*/  FMNMX.FTZ R5, R181, R5, !PT ;  /* 0x00000005b5057209 */ /* 0x000fe60007810000 */
[----:B------:R-:W1:Y:S08]  /*9450*/  SHFL.BFLY PT, R2, R4, 0x2, 0x1f ;  /* 0x0c401f0004027f89 */ /* 0x000e7000000e0000 */
[----:B------:R-:W2:Y:S01]  /*9460*/  SHFL.BFLY PT, R0, R5, 0x2, 0x1f ;  /* 0x0c401f0005007f89 */ /* 0x000ea200000e0000 */
[----:B-1----:R-:W-:Y:S07]  /*9470*/  FMNMX.FTZ R4, R4, R2, !PT ;  /* 0x0000000204047209 */ /* 0x002fee0007810000 */
[----:B------:R-:W1:Y:S01]  /*9480*/  SHFL.BFLY PT, R2, R4, 0x1, 0x1f ;  /* 0x0c201f0004027f89 */ /* 0x000e6200000e0000 */
[----:B--2---:R-:W-:Y:S07]  /*9490*/  FMNMX.FTZ R5, R5, R0, !PT ;  /* 0x0000000005057209 */ /* 0x004fee0007810000 */
[----:B------:R-:W2:Y:S01]  /*94a0*/  SHFL.BFLY PT, R0, R5, 0x1, 0x1f ;  /* 0x0c201f0005007f89 */ /* 0x000ea200000e0000 */
[----:B-1----:R-:W-:Y:S05]  /*94b0*/  FMNMX.FTZ R2, R4, R2, !PT ;  /* 0x0000000204027209 */ /* 0x002fea0007810000 */
[C---:B------:R-:W-:Y:S02]  /*94c0*/  FMUL.FTZ R215, R2.reuse, c[0x0][0x2d0] ;  /* 0x0000b40002d77a20 */ /* 0x040fe40000410000 */
[----:B------:R-:W-:Y:S01]  /*94d0*/  FADD.FTZ R4, -R2, R180 ;  /* 0x000000b402047221 */ /* 0x000fe20000010100 */
[----:B--2---:R-:W-:Y:S01]  /*94e0*/  FMNMX.FTZ R0, R0, R5, !PT ;  /* 0x0000000500007209 */ /* 0x004fe20007810000 */
[--C-:B------:R-:W-:Y:S02]  /*94f0*/  FFMA.FTZ R214, R213, c[0x0][0x2d0], -R215.reuse ;  /* 0x0000b400d5d67a23 */ /* 0x100fe400000108d7 */
[----:B------:R-:W-:Y:S02]  /*9500*/  FFMA.FTZ R189, R189, c[0x0][0x2d0], -R215 ;  /* 0x0000b400bdbd7a23 */ /* 0x000fe400000108d7 */
[C---:B------:R-:W-:Y:S02]  /*9510*/  FMUL.FTZ R213, R0.reuse, c[0x0][0x2d0] ;  /* 0x0000b40000d57a20 */ /* 0x040fe40000410000 */
[----:B------:R-:W-:Y:S01]  /*9520*/  FADD.FTZ R3, -R0, R3 ;  /* 0x0000000300037221 */ /* 0x000fe20000010100 */
[----:B------:R-:W-:Y:S01]  /*9530*/  MUFU.EX2 R214, R214 ;  /* 0x000000d600d67308 */ /* 0x000fe20000000800 */
[--C-:B------:R-:W-:Y:S02]  /*9540*/  FFMA.FTZ R187, R7, c[0x0][0x2d0], -R215.reuse ;  /* 0x0000b40007bb7a23 */ /* 0x100fe400000108d7 */
[----:B------:R-:W-:Y:S02]  /*9550*/  FMUL.FTZ R3, R3, c[0x0][0x2d0] ;  /* 0x0000b40003037a20 */ /* 0x000fe40000410000 */
[----:B------:R-:W-:Y:S02]  /*9560*/  FFMA.FTZ R186, R6, c[0x0][0x2d0], -R215 ;  /* 0x0000b40006ba7a23 */ /* 0x000fe400000108d7 */
[--C-:B------:R-:W-:Y:S02]  /*9570*/  FFMA.FTZ R190, R190, c[0x0][0x2d0], -R213.reuse ;  /* 0x0000b400bebe7a23 */ /* 0x100fe400000108d5 */
[--C-:B------:R-:W-:Y:S01]  /*9580*/  FFMA.FTZ R188, R188, c[0x0][0x2d0], -R213.reuse ;  /* 0x0000b400bcbc7a23 */ /* 0x100fe200000108d5 */
[----:B------:R-:W1:Y:S01]  /*9590*/  MUFU.EX2 R3, R3 ;  /* 0x0000000300037308 */ /* 0x000e620000000800 */
[--C-:B------:R-:W-:Y:S02]  /*95a0*/  FFMA.FTZ R185, R185, c[0x0][0x2d0], -R213.reuse ;  /* 0x0000b400b9b97a23 */ /* 0x100fe400000108d5 */
[----:B------:R-:W-:Y:S02]  /*95b0*/  FFMA.FTZ R184, R184, c[0x0][0x2d0], -R213 ;  /* 0x0000b400b8b87a23 */ /* 0x000fe400000108d5 */
[----:B------:R-:W-:Y:S02]  /*95c0*/  FMUL.FTZ R4, R4, c[0x0][0x2d0] ;  /* 0x0000b40004047a20 */ /* 0x000fe40000410000 */
[--C-:B------:R-:W-:Y:S02]  /*95d0*/  FFMA.FTZ R210, R210, c[0x0][0x2d0], -R215.reuse ;  /* 0x0000b400d2d27a23 */ /* 0x100fe400000108d7 */
[----:B------:R-:W-:Y:S01]  /*95e0*/  FFMA.FTZ R212, R212, c[0x0][0x2d0], -R215 ;  /* 0x0000b400d4d47a23 */ /* 0x000fe200000108d7 */
[----:B------:R-:W2:Y:S01]  /*95f0*/  MUFU.EX2 R180, R4 ;  /* 0x0000000400b47308 */ /* 0x000ea20000000800 */
[--C-:B------:R-:W-:Y:S02]  /*9600*/  FFMA.FTZ R206, R206, c[0x0][0x2d0], -R213.reuse ;  /* 0x0000b400cece7a23 */ /* 0x100fe400000108d5 */
[----:B------:R-:W-:Y:S02]  /*9610*/  FFMA.FTZ R208, R208, c[0x0][0x2d0], -R213 ;  /* 0x0000b400d0d07a23 */ /* 0x000fe400000108d5 */
[--C-:B------:R-:W-:Y:S02]  /*9620*/  FFMA.FTZ R209, R209, c[0x0][0x2d0], -R215.reuse ;  /* 0x0000b400d1d17a23 */ /* 0x100fe400000108d7 */
[----:B------:R-:W-:Y:S02]  /*9630*/  FFMA.FTZ R207, R207, c[0x0][0x2d0], -R215 ;  /* 0x0000b400cfcf7a23 */ /* 0x000fe400000108d7 */
[--C-:B------:R-:W-:Y:S01]  /*9640*/  FFMA.FTZ R205, R205, c[0x0][0x2d0], -R213.reuse ;  /* 0x0000b400cdcd7a23 */ /* 0x100fe200000108d5 */
[----:B------:R-:W3:Y:S01]  /*9650*/  MUFU.EX2 R189, R189 ;  /* 0x000000bd00bd7308 */ /* 0x000ee20000000800 */
[----:B------:R-:W-:Y:S02]  /*9660*/  FFMA.FTZ R199, R199, c[0x0][0x2d0], -R213 ;  /* 0x0000b400c7c77a23 */ /* 0x000fe400000108d5 */
[--C-:B------:R-:W-:Y:S02]  /*9670*/  FFMA.FTZ R191, R191, c[0x0][0x2d0], -R215.reuse ;  /* 0x0000b400bfbf7a23 */ /* 0x100fe400000108d7 */
[C---:B-1----:R-:W-:Y:S02]  /*9680*/  FMUL.FTZ R6, R3.reuse, R178 ;  /* 0x000000b203067220 */ /* 0x042fe40000410000 */
[C---:B------:R-:W-:Y:S02]  /*9690*/  FMUL.FTZ R7, R3.reuse, R179 ;  /* 0x000000b303077220 */ /* 0x040fe40000410000 */
[C---:B------:R-:W-:Y:S01]  /*96a0*/  FMUL.FTZ R10, R3.reuse, R174 ;  /* 0x000000ae030a7220 */ /* 0x040fe20000410000 */
[----:B------:R-:W-:Y:S01]  /*96b0*/  MUFU.EX2 R187, R187 ;  /* 0x000000bb00bb7308 */ /* 0x000fe20000000800 */
[C---:B------:R-:W-:Y:S01]  /*96c0*/  FMUL.FTZ R11, R3.reuse, R175 ;  /* 0x000000af030b7220 */ /* 0x040fe20000410000 */
[----:B------:R-:W-:Y:S01]  /*96d0*/  MOV R175, R34 ;  /* 0x0000002200af7202 */ /* 0x000fe20000000f00 */
[----:B------:R-:W-:Y:S01]  /*96e0*/  FMUL.FTZ R18, R3, R166 ;  /* 0x000000a603127220 */ /* 0x000fe20000410000 */
[----:B------:R-:W-:Y:S01]  /*96f0*/  MOV R174, R33 ;  /* 0x0000002100ae7202 */ /* 0x000fe20000000f00 */
[C---:B--2---:R-:W-:Y:S01]  /*9700*/  FMUL.FTZ R4, R180.reuse, R176 ;  /* 0x000000b0b4047220 */ /* 0x044fe20000410000 */
[----:B------:R-:W-:Y:S01]  /*9710*/  MOV R166, R41 ;  /* 0x0000002900a67202 */ /* 0x000fe20000000f00 */
[C---:B------:R-:W-:Y:S02]  /*9720*/  FMUL.FTZ R5, R180.reuse, R177 ;  /* 0x000000b1b4057220 */ /* 0x040fe40000410000 */
[C---:B------:R-:W-:Y:S01]  /*9730*/  FMUL.FTZ R8, R180.reuse, R172 ;  /* 0x000000acb4087220 */ /* 0x040fe20000410000 */
[----:B------:R-:W1:Y:S01]  /*9740*/  MUFU.EX2 R186, R186 ;  /* 0x000000ba00ba7308 */ /* 0x000e620000000800 */
[C---:B------:R-:W-:Y:S01]  /*9750*/  FMUL.FTZ R9, R180.reuse, R173 ;  /* 0x000000adb4097220 */ /* 0x040fe20000410000 */
[----:B------:R-:W-:Y:S01]  /*9760*/  MOV R172, R27 ;  /* 0x0000001b00ac7202 */ /* 0x000fe20000000f00 */
[C---:B------:R-:W-:Y:S01]  /*9770*/  FMUL.FTZ R16, R180.reuse, R164 ;  /* 0x000000a4b4107220 */ /* 0x040fe20000410000 */
[----:B---3--:R-:W-:Y:S01]  /*9780*/  F2FP.PACK_AB R176, R189, R214 ;  /* 0x000000d6bdb0723e */ /* 0x008fe200000000ff */
[C---:B------:R-:W-:Y:S01]  /*9790*/  FMUL.FTZ R17, R180.reuse, R165 ;  /* 0x000000a5b4117220 */ /* 0x040fe20000410000 */
[----:B------:R-:W-:Y:S01]  /*97a0*/  MOV R164, R35 ;  /* 0x0000002300a47202 */ /* 0x000fe20000000f00 */
[C---:B------:R-:W-:Y:S01]  /*97b0*/  FMUL.FTZ R19, R3.reuse, R167 ;  /* 0x000000a703137220 */ /* 0x040fe20000410000 */
        /* <DEDUP_REMOVED lines=10> */
[----:B------:R-:W2:Y:S01]  /*9860*/  MUFU.EX2 R188, R188 ;  /* 0x000000bc00bc7308 */ /* 0x000ea20000000800 */
        /* <DEDUP_REMOVED lines=8> */
[----:B------:R-:W-:Y:S01]  /*98f0*/  LDSM.16.MT88.4 R132, [R247+0x6100] ;  /* 0x00610000f784783b */ /* 0x000fe20000004200 */
[C---:B------:R-:W-:Y:S02]  /*9900*/  FMUL.FTZ R52, R180.reuse, R52 ;  /* 0x00000034b4347220 */ /* 0x040fe40000410000 */
[C---:B------:R-:W-:Y:S02]  /*9910*/  FMUL.FTZ R53, R180.reuse, R53 ;  /* 0x00000035b4357220 */ /* 0x040fe40000410000 */
[C---:B------:R-:W-:Y:S02]  /*9920*/  FMUL.FTZ R54, R3.reuse, R54 ;  /* 0x0000003603367220 */ /* 0x040fe40000410000 */
[----:B------:R-:W1:Y:S01]  /*9930*/  MUFU.EX2 R184, R184 ;  /* 0x000000b800b87308 */ /* 0x000e620000000800 */
[C---:B------:R-:W-:Y:S02]  /*9940*/  FMUL.FTZ R55, R3.reuse, R55 ;  /* 0x0000003703377220 */ /* 0x040fe40000410000 */
[----:B------:R-:W-:Y:S01]  /*9950*/  FMUL.FTZ R56, R180, R56 ;  /* 0x00000038b4387220 */ /* 0x000fe20000410000 */
[----:B--2---:R-:W-:Y:S01]  /*9960*/  F2FP.PACK_AB R177, R188, R190 ;  /* 0x000000bebcb1723e */ /* 0x004fe200000000ff */
        /* <DEDUP_REMOVED lines=10> */
[----:B------:R-:W-:Y:S02]  /*9a10*/  FMUL.FTZ R65, R180, R65 ;  /* 0x00000041b4417220 */ /* 0x000fe40000410000 */
[C---:B------:R-:W-:Y:S01]  /*9a20*/  FMUL.FTZ R66, R3.reuse, R66 ;  /* 0x0000004203427220 */ /* 0x040fe20000410000 */
[----:B-1----:R-:W-:Y:S01]  /*9a30*/  F2FP.PACK_AB R179, R184, R185 ;  /* 0x000000b9b8b3723e */ /* 0x002fe200000000ff */
[C---:B------:R-:W-:Y:S02]  /*9a40*/  FMUL.FTZ R67, R3.reuse, R67 ;  /* 0x0000004303437220 */ /* 0x040fe40000410000 */
[C---:B------:R-:W-:Y:S02]  /*9a50*/  FMUL.FTZ R68, R180.reuse, R68 ;  /* 0x00000044b4447220 */ /* 0x040fe40000410000 */
[C---:B------:R-:W-:Y:S01]  /*9a60*/  FMUL.FTZ R69, R180.reuse, R69 ;  /* 0x00000045b4457220 */ /* 0x040fe20000410000 */
[----:B------:R-:W-:Y:S01]  /*9a70*/  MUFU.EX2 R206, R206 ;  /* 0x000000ce00ce7308 */ /* 0x000fe20000000800 */
[C---:B------:R-:W-:Y:S05]  /*9a80*/  HMMA.16816.F32 R4, R176.reuse, R12, R4 ;  /* 0x0000000cb004723c */ /* 0x040fea0000001804 */
[C---:B------:R-:W-:Y:S02]  /*9a90*/  FMUL.FTZ R70, R3.reuse, R70 ;  /* 0x0000004603467220 */ /* 0x040fe40000410000 */
[C---:B------:R-:W-:Y:S01]  /*9aa0*/  FMUL.FTZ R71, R3.reuse, R71 ;  /* 0x0000004703477220 */ /* 0x040fe20000410000 */
[C---:B------:R-:W-:Y:S01]  /*9ab0*/  HMMA.16816.F32 R8, R176.reuse, R14, R8 ;  /* 0x0000000eb008723c */ /* 0x040fe20000001808 */
[----:B------:R-:W-:Y:S03]  /*9ac0*/  MUFU.EX2 R208, R208 ;  /* 0x000000d000d07308 */ /* 0x000fe60000000800 */
[C---:B------:R-:W-:Y:S01]  /*9ad0*/  FMUL.FTZ R12, R180.reuse, R168 ;  /* 0x000000a8b40c7220 */ /* 0x040fe20000410000 */
[----:B------:R-:W-:Y:S01]  /*9ae0*/  MOV R168, R42 ;  /* 0x0000002a00a87202 */ /* 0x000fe20000000f00 */
[C---:B------:R-:W-:Y:S01]  /*9af0*/  FMUL.FTZ R13, R180.reuse, R169 ;  /* 0x000000a9b40d7220 */ /* 0x040fe20000410000 */
[----:B------:R-:W-:Y:S01]  /*9b00*/  MOV R169, R43 ;  /* 0x0000002b00a97202 */ /* 0x000fe20000000f00 */
[C---:B------:R-:W-:Y:S01]  /*9b10*/  FMUL.FTZ R14, R3.reuse, R170 ;  /* 0x000000aa030e7220 */ /* 0x040fe20000410000 */
[----:B------:R-:W-:Y:S02]  /*9b20*/  MOV R170, R44 ;  /* 0x0000002c00aa7202 */ /* 0x000fe40000000f00 */
[----:B------:R-:W-:Y:S01]  /*9b30*/  MUFU.EX2 R209, R209 ;  /* 0x000000d100d17308 */ /* 0x000fe20000000800 */
[C---:B------:R-:W-:Y:S01]  /*9b40*/  FMUL.FTZ R15, R3.reuse, R171 ;  /* 0x000000ab030f7220 */ /* 0x040fe20000410000 */
[----:B------:R-:W-:Y:S01]  /*9b50*/  MOV R171, R45 ;  /* 0x0000002d00ab7202 */ /* 0x000fe20000000f00 */
[C---:B------:R-:W-:Y:S02]  /*9b60*/  FMUL.FTZ R42, R3.reuse, R142 ;  /* 0x0000008e032a7220 */ /* 0x040fe40000410000 */
[C---:B------:R-:W-:Y:S02]  /*9b70*/  FMUL.FTZ R43, R3.reuse, R143 ;  /* 0x0000008f032b7220 */ /* 0x040fe40000410000 */
[----:B------:R-:W-:Y:S01]  /*9b80*/  LDSM.16.MT88.4 R140, [R242+0x6100] ;  /* 0x00610000f28c783b */ /* 0x000fe20000004200 */
[C---:B------:R-:W-:Y:S02]  /*9b90*/  HMMA.16816.F32 R12, R176.reuse, R20, R12 ;  /* 0x00000014b00c723c */ /* 0x040fe4000000180c */
[----:B------:R-:W-:Y:S01]  /*9ba0*/  MUFU.EX2 R207, R207 ;  /* 0x000000cf00cf7308 */ /* 0x000fe20000000800 */
[C---:B------:R-:W-:Y:S02]  /*9bb0*/  FMUL.FTZ R72, R180.reuse, R72 ;  /* 0x00000048b4487220 */ /* 0x040fe40000410000 */
[C---:B------:R-:W-:Y:S02]  /*9bc0*/  FMUL.FTZ R73, R180.reuse, R73 ;  /* 0x00000049b4497220 */ /* 0x040fe40000410000 */
[C---:B------:R-:W-:Y:S01]  /*9bd0*/  FMUL.FTZ R21, R180.reuse, R161 ;  /* 0x000000a1b4157220 */ /* 0x040fe20000410000 */
[C---:B------:R-:W-:Y:S04]  /*9be0*/  HMMA.16816.F32 R16, R176.reuse, R22, R16 ;  /* 0x00000016b010723c */ /* 0x040fe80000001810 */
[C---:B------:R-:W-:Y:S01]  /*9bf0*/  FMUL.FTZ R20, R180.reuse, R160 ;  /* 0x000000a0b4147220 */ /* 0x040fe20000410000 */
[----:B------:R-:W-:Y:S01]  /*9c00*/  MOV R160, R26 ;  /* 0x0000001a00a07202 */ /* 0x000fe20000000f00 */
[C---:B------:R-:W-:Y:S01]  /*9c10*/  FMUL.FTZ R26, R3.reuse, R158 ;  /* 0x0000009e031a7220 */ /* 0x040fe20000410000 */
[----:B------:R-:W-:Y:S01]  /*9c20*/  MOV R161, R47 ;  /* 0x0000002f00a17202 */ /* 0x000fe20000000f00 */
[C---:B------:R-:W-:Y:S01]  /*9c30*/  FMUL.FTZ R22, R3.reuse, R162 ;  /* 0x000000a203167220 */ /* 0x040fe20000410000 */
[----:B------:R-:W-:Y:S01]  /*9c40*/  MOV R162, R46 ;  /* 0x0000002e00a27202 */ /* 0x000fe20000000f00 */
[----:B------:R-:W2:Y:S01]  /*9c50*/  LDL.LU R158, [R1+0x2c] ;  /* 0x00002c00019e7983 */ /* 0x000ea20000300800 */
[----:B------:R-:W-:Y:S01]  /*9c60*/  MUFU.EX2 R205, R205 ;  /* 0x000000cd00cd7308 */ /* 0x000fe20000000800 */
[C---:B------:R-:W-:Y:S01]  /*9c70*/  FMUL.FTZ R23, R3.reuse, R163 ;  /* 0x000000a303177220 */ /* 0x040fe20000410000 */
[----:B------:R-:W-:Y:S01]  /*9c80*/  MOV R163, R24 ;  /* 0x0000001800a37202 */ /* 0x000fe20000000f00 */
[----:B------:R-:W1:Y:S01]  /*9c90*/  LDSM.16.MT88.4 R44, [R247+0x3100] ;  /* 0x00310000f72c783b */ /* 0x000e620000004200 */
[C---:B------:R-:W-:Y:S02]  /*9ca0*/  FMUL.FTZ R24, R180.reuse, R156 ;  /* 0x0000009cb4187220 */ /* 0x040fe40000410000 */
[C---:B------:R-:W-:Y:S02]  /*9cb0*/  FMUL.FTZ R74, R3.reuse, R74 ;  /* 0x0000004a034a7220 */ /* 0x040fe40000410000 */
[C---:B------:R-:W-:Y:S02]  /*9cc0*/  HMMA.16816.F32 R20, R176.reuse, R28, R20 ;  /* 0x0000001cb014723c */ /* 0x040fe40000001814 */
[----:B------:R-:W-:Y:S01]  /*9cd0*/  MUFU.EX2 R199, R199 ;  /* 0x000000c700c77308 */ /* 0x000fe20000000800 */
[C---:B------:R-:W-:Y:S02]  /*9ce0*/  FMUL.FTZ R75, R3.reuse, R75 ;  /* 0x0000004b034b7220 */ /* 0x040fe40000410000 */
[C---:B------:R-:W-:Y:S02]  /*9cf0*/  FMUL.FTZ R76, R180.reuse, R76 ;  /* 0x0000004cb44c7220 */ /* 0x040fe40000410000 */
[C---:B------:R-:W-:Y:S01]  /*9d00*/  FMUL.FTZ R28, R180.reuse, R152 ;  /* 0x00000098b41c7220 */ /* 0x040fe20000410000 */
[C---:B------:R-:W-:Y:S04]  /*9d10*/  HMMA.16816.F32 R24, R176.reuse, R30, R24 ;  /* 0x0000001eb018723c */ /* 0x040fe80000001818 */
[C---:B------:R-:W-:Y:S01]  /*9d20*/  FMUL.FTZ R29, R180.reuse, R153 ;  /* 0x00000099b41d7220 */ /* 0x040fe20000410000 */
[----:B------:R-:W-:Y:S01]  /*9d30*/  MUFU.EX2 R191, R191 ;  /* 0x000000bf00bf7308 */ /* 0x000fe20000000800 */
[C---:B------:R-:W-:Y:S02]  /*9d40*/  FMUL.FTZ R77, R180.reuse, R77 ;  /* 0x0000004db44d7220 */ /* 0x040fe40000410000 */
[C---:B------:R-:W-:Y:S04]  /*9d50*/  FMUL.FTZ R30, R3.reuse, R154 ;  /* 0x0000009a031e7220 */ /* 0x040fe80000410000 */
[C---:B------:R-:W-:Y:S02]  /*9d60*/  FMUL.FTZ R31, R3.reuse, R155 ;  /* 0x0000009b031f7220 */ /* 0x040fe40000410000 */
[----:B------:R-:W3:Y:S01]  /*9d70*/  LDSM.16.MT88.4 R152, [R242+0x3100] ;  /* 0x00310000f298783b */ /* 0x000ee20000004200 */
[C---:B------:R-:W-:Y:S02]  /*9d80*/  FMUL.FTZ R78, R3.reuse, R78 ;  /* 0x0000004e034e7220 */ /* 0x040fe40000410000 */
[C---:B------:R-:W-:Y:S02]  /*9d90*/  FMUL.FTZ R79, R3.reuse, R79 ;  /* 0x0000004f034f7220 */ /* 0x040fe40000410000 */
[C---:B------:R-:W-:Y:S03]  /*9da0*/  HMMA.16816.F32 R28, R176.reuse, R36, R28 ;  /* 0x00000024b01c723c */ /* 0x040fe6000000181c */
[C---:B------:R-:W-:Y:S02]  /*9db0*/  FMUL.FTZ R80, R180.reuse, R80 ;  /* 0x00000050b4507220 */ /* 0x040fe40000410000 */
[C---:B------:R-:W-:Y:S02]  /*9dc0*/  FMUL.FTZ R81, R180.reuse, R81 ;  /* 0x00000051b4517220 */ /* 0x040fe40000410000 */
[C---:B------:R-:W-:Y:S01]  /*9dd0*/  FMUL.FTZ R36, R180.reuse, R144 ;  /* 0x00000090b4247220 */ /* 0x040fe20000410000 */
[C---:B------:R-:W-:Y:S04]  /*9de0*/  HMMA.16816.F32 R32, R176.reuse, R38, R32 ;  /* 0x00000026b020723c */ /* 0x040fe80000001820 */
[C---:B------:R-:W-:Y:S02]  /*9df0*/  FMUL.FTZ R37, R180.reuse, R145 ;  /* 0x00000091b4257220 */ /* 0x040fe40000410000 */
[C---:B------:R-:W-:Y:S02]  /*9e00*/  FMUL.FTZ R82, R3.reuse, R82 ;  /* 0x0000005203527220 */ /* 0x040fe40000410000 */
[C---:B------:R-:W-:Y:S04]  /*9e10*/  FMUL.FTZ R38, R3.reuse, R146 ;  /* 0x0000009203267220 */ /* 0x040fe80000410000 */
[C---:B------:R-:W-:Y:S02]  /*9e20*/  FMUL.FTZ R39, R3.reuse, R147 ;  /* 0x0000009303277220 */ /* 0x040fe40000410000 */
[----:B------:R-:W4:Y:S01]  /*9e30*/  LDSM.16.MT88.4 R144, [R241+0x3100] ;  /* 0x00310000f190783b */ /* 0x000f220000004200 */
[C---:B------:R-:W-:Y:S02]  /*9e40*/  FMUL.FTZ R83, R3.reuse, R83 ;  /* 0x0000005303537220 */ /* 0x040fe40000410000 */
[C---:B------:R-:W-:Y:S02]  /*9e50*/  FMUL.FTZ R84, R180.reuse, R84 ;  /* 0x00000054b4547220 */ /* 0x040fe40000410000 */
[C---:B-1----:R-:W-:Y:S03]  /*9e60*/  HMMA.16816.F32 R36, R176.reuse, R44, R36 ;  /* 0x0000002cb024723c */ /* 0x042fe60000001824 */
        /* <DEDUP_REMOVED lines=8> */
[----:B------:R-:W1:Y:S01]  /*9ef0*/  LDSM.16.MT88.4 R136, [R240+0x3100] ;  /* 0x00310000f088783b */ /* 0x000e620000004200 */
[C---:B------:R-:W-:Y:S02]  /*9f00*/  FMUL.FTZ R88, R180.reuse, R88 ;  /* 0x00000058b4587220 */ /* 0x040fe40000410000 */
[C---:B------:R-:W-:Y:S02]  /*9f10*/  FMUL.FTZ R89, R180.reuse, R89 ;  /* 0x00000059b4597220 */ /* 0x040fe40000410000 */
[C---:B---3--:R-:W-:Y:S03]  /*9f20*/  HMMA.16816.F32 R44, R176.reuse, R152, R44 ;  /* 0x00000098b02c723c */ /* 0x048fe6000000182c */
[C---:B------:R-:W-:Y:S02]  /*9f30*/  FMUL.FTZ R90, R3.reuse, R90 ;  /* 0x0000005a035a7220 */ /* 0x040fe40000410000 */
[C---:B------:R-:W-:Y:S02]  /*9f40*/  FMUL.FTZ R91, R3.reuse, R91 ;  /* 0x0000005b035b7220 */ /* 0x040fe40000410000 */
[C---:B------:R-:W-:Y:S01]  /*9f50*/  FMUL.FTZ R92, R180.reuse, R92 ;  /* 0x0000005cb45c7220 */ /* 0x040fe20000410000 */
[C---:B------:R-:W-:Y:S04]  /*9f60*/  HMMA.16816.F32 R48, R176.reuse, R154, R48 ;  /* 0x0000009ab030723c */ /* 0x040fe80000001830 */
[C---:B------:R-:W-:Y:S02]  /*9f70*/  FMUL.FTZ R93, R180.reuse, R93 ;  /* 0x0000005db45d7220 */ /* 0x040fe40000410000 */
[C---:B------:R-:W-:Y:S02]  /*9f80*/  FMUL.FTZ R94, R3.reuse, R94 ;  /* 0x0000005e035e7220 */ /* 0x040fe40000410000 */
[C---:B----4-:R-:W-:Y:S04]  /*9f90*/  HMMA.16816.F32 R52, R176.reuse, R144, R52 ;  /* 0x00000090b034723c */ /* 0x050fe80000001834 */
[C---:B------:R-:W-:Y:S02]  /*9fa0*/  FMUL.FTZ R95, R3.reuse, R95 ;  /* 0x0000005f035f7220 */ /* 0x040fe40000410000 */
[C---:B------:R-:W-:Y:S02]  /*9fb0*/  FMUL.FTZ R96, R180.reuse, R96 ;  /* 0x00000060b4607220 */ /* 0x040fe40000410000 */
[C---:B------:R-:W-:Y:S01]  /*9fc0*/  HMMA.16816.F32 R56, R176.reuse, R146, R56 ;  /* 0x00000092b038723c */ /* 0x040fe20000001838 */
[----:B------:R-:W-:Y:S03]  /*9fd0*/  LDSM.16.MT88.4 R144, [R242+0x900] ;  /* 0x00090000f290783b */ /* 0x000fe60000004200 */
[C---:B------:R-:W-:Y:S02]  /*9fe0*/  FMUL.FTZ R97, R180.reuse, R97 ;  /* 0x00000061b4617220 */ /* 0x040fe40000410000 */
[C---:B------:R-:W-:Y:S02]  /*9ff0*/  FMUL.FTZ R98, R3.reuse, R98 ;  /* 0x0000006203627220 */ /* 0x040fe40000410000 */
[C---:B------:R-:W-:Y:S01]  /*a000*/  FMUL.FTZ R99, R3.reuse, R99 ;  /* 0x0000006303637220 */ /* 0x040fe20000410000 */
        /* <DEDUP_REMOVED lines=8> */
[C---:B------:R-:W-:Y:S04]  /*a090*/  HMMA.16816.F32 R68, R176.reuse, R132, R68 ;  /* 0x00000084b044723c */ /* 0x040fe80000001844 */
[C---:B------:R-:W-:Y:S02]  /*a0a0*/  FMUL.FTZ R105, R180.reuse, R105 ;  /* 0x00000069b4697220 */ /* 0x040fe40000410000 */
[C---:B------:R-:W-:Y:S02]  /*a0b0*/  FMUL.FTZ R106, R3.reuse, R106 ;  /* 0x0000006a036a7220 */ /* 0x040fe40000410000 */
[C---:B------:R-:W-:Y:S01]  /*a0c0*/  HMMA.16816.F32 R72, R176.reuse, R134, R72 ;  /* 0x00000086b048723c */ /* 0x040fe20000001848 */
[----:B------:R-:W3:Y:S03]  /*a0d0*/  LDSM.16.MT88.4 R132, [R240+0x6100] ;  /* 0x00610000f084783b */ /* 0x000ee60000004200 */
[C---:B------:R-:W-:Y:S02]  /*a0e0*/  FMUL.FTZ R107, R3.reuse, R107 ;  /* 0x0000006b036b7220 */ /* 0x040fe40000410000 */
[C---:B------:R-:W-:Y:S02]  /*a0f0*/  FMUL.FTZ R108, R180.reuse, R108 ;  /* 0x0000006cb46c7220 */ /* 0x040fe40000410000 */
[C---:B------:R-:W-:Y:S04]  /*a100*/  HMMA.16816.F32 R76, R176.reuse, R140, R76 ;  /* 0x0000008cb04c723c */ /* 0x040fe8000000184c */
[C---:B------:R-:W-:Y:S02]  /*a110*/  FMUL.FTZ R109, R180.reuse, R109 ;  /* 0x0000006db46d7220 */ /* 0x040fe40000410000 */
[C---:B------:R-:W-:Y:S02]  /*a120*/  FMUL.FTZ R110, R3.reuse, R110 ;  /* 0x0000006e036e7220 */ /* 0x040fe40000410000 */
[C---:B------:R-:W-:Y:S01]  /*a130*/  HMMA.16816.F32 R80, R176.reuse, R142, R80 ;  /* 0x0000008eb050723c */ /* 0x040fe20000001850 */
[----:B------:R-:W4:Y:S03]  /*a140*/  LDSM.16.MT88.4 R140, [R247+0x9100] ;  /* 0x00910000f78c783b */ /* 0x000f260000004200 */
        /* <DEDUP_REMOVED lines=11> */
[C---:B---3--:R-:W-:Y:S04]  /*a200*/  HMMA.16816.F32 R92, R176.reuse, R132, R92 ;  /* 0x00000084b05c723c */ /* 0x048fe8000000185c */
[C---:B------:R-:W-:Y:S02]  /*a210*/  FMUL.FTZ R127, R3.reuse, R127 ;  /* 0x0000007f037f7220 */ /* 0x040fe40000410000 */
[C---:B------:R-:W-:Y:S02]  /*a220*/  FMUL.FTZ R128, R180.reuse, R128 ;  /* 0x00000080b4807220 */ /* 0x040fe40000410000 */
[C---:B------:R-:W-:Y:S01]  /*a230*/  HMMA.16816.F32 R96, R176.reuse, R134, R96 ;  /* 0x00000086b060723c */ /* 0x040fe20000001860 */
[----:B------:R-:W3:Y:S03]  /*a240*/  LDSM.16.MT88.4 R132, [R241+0x9100] ;  /* 0x00910000f184783b */ /* 0x000ee60000004200 */
[C---:B------:R-:W-:Y:S02]  /*a250*/  FMUL.FTZ R129, R180.reuse, R129 ;  /* 0x00000081b4817220 */ /* 0x040fe40000410000 */
[C---:B------:R-:W-:Y:S02]  /*a260*/  FMUL.FTZ R130, R3.reuse, R130 ;  /* 0x0000008203827220 */ /* 0x040fe40000410000 */
[C---:B----4-:R-:W-:Y:S04]  /*a270*/  HMMA.16816.F32 R100, R176.reuse, R140, R100 ;  /* 0x0000008cb064723c */ /* 0x050fe80000001864 */
        /* <DEDUP_REMOVED lines=9> */
[----:B------:R-:W-:Y:S02]  /*a310*/  FMUL.FTZ R121, R180, R121 ;  /* 0x00000079b4797220 */ /* 0x000fe40000410000 */
[----:B------:R-:W-:Y:S01]  /*a320*/  FMUL.FTZ R122, R3, R122 ;  /* 0x0000007a037a7220 */ /* 0x000fe20000410000 */
[C---:B------:R-:W-:Y:S01]  /*a330*/  HMMA.16816.F32 R112, R176.reuse, R138, R112 ;  /* 0x0000008ab070723c */ /* 0x040fe20000001870 */
[----:B------:R-:W1:Y:S03]  /*a340*/  LDSM.16.MT88.4 R136, [R247+0x900] ;  /* 0x00090000f788783b */ /* 0x000e660000004200 */
[----:B------:R-:W-:Y:S02]  /*a350*/  FFMA.FTZ R192, R192, c[0x0][0x2d0], -R215 ;  /* 0x0000b400c0c07a23 */ /* 0x000fe400000108d7 */
[--C-:B------:R-:W-:Y:S02]  /*a360*/  FFMA.FTZ R193, R193, c[0x0][0x2d0], -R213.reuse ;  /* 0x0000b400c1c17a23 */ /* 0x100fe400000108d5 */
[C---:B---3--:R-:W-:Y:S02]  /*a370*/  HMMA.16816.F32 R116, R176.reuse, R132, R116 ;  /* 0x00000084b074723c */ /* 0x048fe40000001874 */
[----:B------:R-:W3:Y:S02]  /*a380*/  MUFU.EX2 R192, R192 ;  /* 0x000000c000c07308 */ /* 0x000ee40000000800 */
[----:B------:R-:W-:Y:S02]  /*a390*/  FFMA.FTZ R194, R194, c[0x0][0x2d0], -R213 ;  /* 0x0000b400c2c27a23 */ /* 0x000fe400000108d5 */
[--C-:B------:R-:W-:Y:S02]  /*a3a0*/  FFMA.FTZ R195, R195, c[0x0][0x2d0], -R215.reuse ;  /* 0x0000b400c3c37a23 */ /* 0x100fe400000108d7 */
[----:B------:R-:W-:Y:S04]  /*a3b0*/  FFMA.FTZ R196, R196, c[0x0][0x2d0], -R215 ;  /* 0x0000b400c4c47a23 */ /* 0x000fe800000108d7 */
[--C-:B------:R-:W-:Y:S01]  /*a3c0*/  FFMA.FTZ R197, R197, c[0x0][0x2d0], -R213.reuse ;  /* 0x0000b400c5c57a23 */ /* 0x100fe200000108d5 */
[----:B------:R-:W-:Y:S01]  /*a3d0*/  MUFU.EX2 R193, R193 ;  /* 0x000000c100c17308 */ /* 0x000fe20000000800 */
[----:B------:R-:W-:Y:S02]  /*a3e0*/  FFMA.FTZ R198, R198, c[0x0][0x2d0], -R213 ;  /* 0x0000b400c6c67a23 */ /* 0x000fe400000108d5 */
[C---:B------:R-:W-:Y:S02]  /*a3f0*/  FMUL.FTZ R123, R3.reuse, R123 ;  /* 0x0000007b037b7220 */ /* 0x040fe40000410000 */
[--C-:B------:R-:W-:Y:S02]  /*a400*/  FFMA.FTZ R148, R168, c[0x0][0x2d0], -R215.reuse ;  /* 0x0000b400a8947a23 */ /* 0x100fe400000108d7 */
[----:B------:R-:W-:Y:S02]  /*a410*/  FFMA.FTZ R152, R204, c[0x0][0x2d0], -R215 ;  /* 0x0000b400cc987a23 */ /* 0x000fe400000108d7 */
[----:B------:R-:W-:Y:S01]  /*a420*/  FFMA.FTZ R153, R200, c[0x0][0x2d0], -R213 ;  /* 0x0000b400c8997a23 */ /* 0x000fe200000108d5 */
[C---:B------:R-:W-:Y:S01]  /*a430*/  HMMA.16816.F32 R120, R176.reuse, R134, R120 ;  /* 0x00000086b078723c */ /* 0x040fe20000001878 */
[----:B------:R-:W5:Y:S02]  /*a440*/  MUFU.EX2 R194, R194 ;  /* 0x000000c200c27308 */ /* 0x000f640000000800 */
[----:B---3--:R-:W-:Y:S01]  /*a450*/  F2FP.PACK_AB R132, R192, R191 ;  /* 0x000000bfc084723e */ /* 0x008fe200000000ff */
[----:B------:R-:W-:Y:S02]  /*a460*/  FFMA.FTZ R190, R3, R183, R190 ;  /* 0x000000b703be7223 */ /* 0x000fe400000100be */
[--C-:B------:R-:W-:Y:S02]  /*a470*/  FFMA.FTZ R202, R202, c[0x0][0x2d0], -R215.reuse ;  /* 0x0000b400caca7a23 */ /* 0x100fe400000108d7 */
[C---:B----4-:R-:W-:Y:S03]  /*a480*/  HMMA.16816.F32 R124, R176.reuse, R140, R124 ;  /* 0x0000008cb07c723c */ /* 0x050fe6000000187c */
[----:B------:R-:W-:Y:S01]  /*a490*/  MUFU.EX2 R195, R195 ;  /* 0x000000c300c37308 */ /* 0x000fe20000000800 */
[----:B------:R-:W-:Y:S02]  /*a4a0*/  FADD.FTZ R190, R188, R190 ;  /* 0x000000bebcbe7221 */ /* 0x000fe40000010000 */
[----:B------:R-:W-:Y:S02]  /*a4b0*/  FFMA.FTZ R204, R203, c[0x0][0x2d0], -R215 ;  /* 0x0000b400cbcc7a23 */ /* 0x000fe400000108d7 */
[----:B------:R-:W-:Y:S01]  /*a4c0*/  HMMA.16816.F32 R128, R176, R142, R128 ;  /* 0x0000008eb080723c */ /* 0x000fe20000001880 */
[----:B------:R-:W3:Y:S03]  /*a4d0*/  LDSM.16.MT88.4 R140, [R241+0x900] ;  /* 0x00090000f18c783b */ /* 0x000ee60000004200 */
[----:B------:R-:W-:Y:S01]  /*a4e0*/  FADD.FTZ R185, R185, R190 ;  /* 0x000000beb9b97221 */ /* 0x000fe20000010000 */
[----:B------:R-:W4:Y:S01]  /*a4f0*/  MUFU.EX2 R196, R196 ;  /* 0x000000c400c47308 */ /* 0x000f220000000800 */
[----:B------:R-:W-:Y:S02]  /*a500*/  FFMA.FTZ R200, R201, c[0x0][0x2d0], -R213 ;  /* 0x0000b400c9c87a23 */ /* 0x000fe400000108d5 */
[----:B------:R-:W-:Y:S01]  /*a510*/  FADD.FTZ R185, R184, R185 ;  /* 0x000000b9b8b97221 */ /* 0x000fe20000010000 */
[C---:B-----5:R-:W-:Y:S03]  /*a520*/  F2FP.PACK_AB R133, R194.reuse, R193 ;  /* 0x000000c1c285723e */ /* 0x060fe600000000ff */
[----:B------:R-:W-:Y:S03]  /*a530*/  FADD.FTZ R185, R193, R185 ;  /* 0x000000b9c1b97221 */ /* 0x000fe60000010000 */
[----:B------:R-:W5:Y:S01]  /*a540*/  MUFU.EX2 R197, R197 ;  /* 0x000000c500c57308 */ /* 0x000f620000000800 */
[----:B------:R-:W-:Y:S02]  /*a550*/  FADD.FTZ R194, R194, R185 ;  /* 0x000000b9c2c27221 */ /* 0x000fe40000010000 */
[----:B--2---:R-:W-:Y:S07]  /*a560*/  FFMA.FTZ R214, R180, R158, R214 ;  /* 0x0000009eb4d67223 */ /* 0x004fee00000100d6 */
[----:B------:R-:W2:Y:S01]  /*a570*/  MUFU.EX2 R198, R198 ;  /* 0x000000c600c67308 */ /* 0x000ea20000000800 */
[----:B------:R-:W-:Y:S01]  /*a580*/  FADD.FTZ R214, R189, R214 ;  /* 0x000000d6bdd67221 */ /* 0x000fe20000010000 */
[----:B----4-:R-:W-:Y:S03]  /*a590*/  F2FP.PACK_AB R134, R196, R195 ;  /* 0x000000c3c486723e */ /* 0x010fe600000000ff */
[----:B------:R-:W-:Y:S04]  /*a5a0*/  FADD.FTZ R187, R187, R214 ;  /* 0x000000d6bbbb7221 */ /* 0x000fe80000010000 */
[----:B------:R-:W-:Y:S01]  /*a5b0*/  FADD.FTZ R186, R186, R187 ;  /* 0x000000bbbaba7221 */ /* 0x000fe20000010000 */
[----:B------:R4:W-:Y:S03]  /*a5c0*/  MUFU.EX2 R168, R148 ;  /* 0x0000009400a87308 */ /* 0x0009e60000000800 */
[----:B------:R-:W-:Y:S02]  /*a5d0*/  FADD.FTZ R186, R191, R186 ;  /* 0x000000babfba7221 */ /* 0x000fe40000010000 */
[----:B-----5:R-:W-:Y:S02]  /*a5e0*/  FADD.FTZ R194, R197, R194 ;  /* 0x000000c2c5c27221 */ /* 0x020fe40000010000 */
[----:B------:R-:W-:Y:S03]  /*a5f0*/  FADD.FTZ R186, R192, R186 ;  /* 0x000000bac0ba7221 */ /* 0x000fe60000010000 */
[----:B------:R-:W-:Y:S01]  /*a600*/  MUFU.EX2 R203, R152 ;  /* 0x0000009800cb7308 */ /* 0x000fe20000000800 */
[----:B------:R-:W-:Y:S01]  /*a610*/  FADD.FTZ R195, R195, R186 ;  /* 0x000000bac3c37221 */ /* 0x000fe20000010000 */
[C---:B--2---:R-:W-:Y:S01]  /*a620*/  F2FP.PACK_AB R135, R198.reuse, R197 ;  /* 0x000000c5c687723e */ /* 0x044fe200000000ff */
[----:B------:R-:W-:Y:S07]  /*a630*/  FADD.FTZ R198, R198, R194 ;  /* 0x000000c2c6c67221 */ /* 0x000fee0000010000 */
[----:B------:R-:W2:Y:S01]  /*a640*/  MUFU.EX2 R202, R202 ;  /* 0x000000ca00ca7308 */ /* 0x000ea20000000800 */
[C---:B-1----:R-:W-:Y:S05]  /*a650*/  HMMA.16816.F32 R4, R132.reuse, R136, R4 ;  /* 0x000000888404723c */ /* 0x042fea0000001804 */
[----:B----4-:R-:W-:Y:S03]  /*a660*/  FFMA.FTZ R148, R170, c[0x0][0x2d0], -R213 ;  /* 0x0000b400aa947a23 */ /* 0x010fe600000108d5 */
[C---:B------:R-:W-:Y:S01]  /*a670*/  HMMA.16816.F32 R8, R132.reuse, R138, R8 ;  /* 0x0000008a8408723c */ /* 0x040fe20000001808 */
[----:B------:R-:W1:Y:S01]  /*a680*/  LDSM.16.MT88.4 R136, [R240+0x900] ;  /* 0x00090000f088783b */ /* 0x000e620000004200 */
[----:B------:R4:W-:Y:S06]  /*a690*/  MUFU.EX2 R170, R148 ;  /* 0x0000009400aa7308 */ /* 0x0009ec0000000800 */
[C---:B------:R-:W-:Y:S04]  /*a6a0*/  HMMA.16816.F32 R12, R132.reuse, R144, R12 ;  /* 0x00000090840c723c */ /* 0x040fe8000000180c */
[----:B------:R-:W-:Y:S01]  /*a6b0*/  MUFU.EX2 R201, R153 ;  /* 0x0000009900c97308 */ /* 0x000fe20000000800 */
[----:B--2---:R-:W-:Y:S03]  /*a6c0*/  F2FP.PACK_AB R180, R202, R203 ;  /* 0x000000cbcab4723e */ /* 0x004fe600000000ff */
[C---:B------:R-:W-:Y:S01]  /*a6d0*/  HMMA.16816.F32 R16, R132.reuse, R146, R16 ;  /* 0x000000928410723c */ /* 0x040fe20000001810 */
[----:B------:R-:W2:Y:S05]  /*a6e0*/  LDSM.16.MT88.4 R144, [R247+0x3900] ;  /* 0x00390000f790783b */ /* 0x000eaa0000004200 */
[----:B------:R-:W-:Y:S02]  /*a6f0*/  MUFU.EX2 R200, R200 ;  /* 0x000000c800c87308 */ /* 0x000fe40000000800 */
[C---:B---3--:R-:W-:Y:S04]  /*a700*/  HMMA.16816.F32 R20, R132.reuse, R140, R20 ;  /* 0x0000008c8414723c */ /* 0x048fe80000001814 */
[--C-:B----4-:R-:W-:Y:S04]  /*a710*/  FFMA.FTZ R148, R171, c[0x0][0x2d0], -R215.reuse ;  /* 0x0000b400ab947a23 */ /* 0x110fe800000108d7 */
[C---:B------:R-:W-:Y:S01]  /*a720*/  HMMA.16816.F32 R24, R132.reuse, R142, R24 ;  /* 0x0000008e8418723c */ /* 0x040fe20000001818 */
[----:B------:R-:W3:Y:S01]  /*a730*/  LDSM.16.MT88.4 R140, [R242+0x3900] ;  /* 0x00390000f28c783b */ /* 0x000ee20000004200 */
[----:B------:R4:W-:Y:S06]  /*a740*/  MUFU.EX2 R171, R148 ;  /* 0x0000009400ab7308 */ /* 0x0009ec0000000800 */
[C---:B-1----:R-:W-:Y:S04]  /*a750*/  HMMA.16816.F32 R28, R132.reuse, R136, R28 ;  /* 0x00000088841c723c */ /* 0x042fe8000000181c */
[----:B------:R-:W-:Y:S04]  /*a760*/  MUFU.EX2 R204, R204 ;  /* 0x000000cc00cc7308 */ /* 0x000fe80000000800 */
[C---:B------:R-:W-:Y:S01]  /*a770*/  HMMA.16816.F32 R32, R132.reuse, R138, R32 ;  /* 0x0000008a8420723c */ /* 0x040fe20000001820 */
[----:B------:R-:W1:Y:S07]  /*a780*/  LDSM.16.MT88.4 R136, [R241+0x3900] ;  /* 0x00390000f188783b */ /* 0x000e6e0000004200 */
[C---:B--2---:R-:W-:Y:S04]  /*a790*/  HMMA.16816.F32 R36, R132.reuse, R144, R36 ;  /* 0x000000908424723c */ /* 0x044fe80000001824 */
[--C-:B----4-:R-:W-:Y:S04]  /*a7a0*/  FFMA.FTZ R148, R167, c[0x0][0x2d0], -R215.reuse ;  /* 0x0000b400a7947a23 */ /* 0x110fe800000108d7 */
        /* <DEDUP_REMOVED lines=20> */
[C---:B---3--:R-:W-:Y:S07]  /*a8f0*/  HMMA.16816.F32 R92, R132.reuse, R140, R92 ;  /* 0x0000008c845c723c */ /* 0x048fee000000185c */
[----:B------:R-:W-:Y:S01]  /*a900*/  FFMA.FTZ R140, R163, c[0x0][0x2d0], -R215 ;  /* 0x0000b400a38c7a23 */ /* 0x000fe200000108d7 */
[C---:B------:R-:W-:Y:S01]  /*a910*/  HMMA.16816.F32 R96, R132.reuse, R142, R96 ;  /* 0x0000008e8460723c */ /* 0x040fe20000001860 */
[----:B------:R3:W-:Y:S07]  /*a920*/  MUFU.EX2 R163, R148 ;  /* 0x0000009400a37308 */ /* 0x0007ee0000000800 */
[C---:B-1----:R-:W-:Y:S03]  /*a930*/  HMMA.16816.F32 R100, R132.reuse, R136, R100 ;  /* 0x000000888464723c */ /* 0x042fe60000001864 */
[----:B------:R1:W4:Y:S04]  /*a940*/  MUFU.EX2 R178, R140 ;  /* 0x0000008c00b27308 */ /* 0x0003280000000800 */
[--C-:B------:R-:W-:Y:S01]  /*a950*/  FFMA.FTZ R136, R169, c[0x0][0x2d0], -R213.reuse ;  /* 0x0000b400a9887a23 */ /* 0x100fe200000108d5 */
[C---:B------:R-:W-:Y:S05]  /*a960*/  HMMA.16816.F32 R104, R132.reuse, R138, R104 ;  /* 0x0000008a8468723c */ /* 0x040fea0000001868 */
[----:B------:R5:W5:Y:S03]  /*a970*/  MUFU.EX2 R169, R136 ;  /* 0x0000008800a97308 */ /* 0x000b660000000800 */
[C---:B--2---:R-:W-:Y:S04]  /*a980*/  HMMA.16816.F32 R108, R132.reuse, R144, R108 ;  /* 0x00000090846c723c */ /* 0x044fe8000000186c */
[----:B---3--:R-:W-:Y:S03]  /*a990*/  FFMA.FTZ R148, R165, c[0x0][0x2d0], -R213 ;  /* 0x0000b400a5947a23 */ /* 0x008fe600000108d5 */
[----:B------:R-:W-:Y:S01]  /*a9a0*/  FFMA.FTZ R144, R162, c[0x0][0x2d0], -R215 ;  /* 0x0000b400a2907a23 */ /* 0x000fe200000108d7 */
[C---:B------:R-:W-:Y:S01]  /*a9b0*/  HMMA.16816.F32 R112, R132.reuse, R146, R112 ;  /* 0x000000928470723c */ /* 0x040fe20000001870 */
[----:B------:R2:W-:Y:S01]  /*a9c0*/  MUFU.EX2 R154, R148 ;  /* 0x00000094009a7308 */ /* 0x0005e20000000800 */
[----:B-1----:R-:W1:Y:S02]  /*a9d0*/  LDSM.16.MT88.4 R140, [R241+0x9900] ;  /* 0x00990000f18c783b */ /* 0x002e640000004200 */
[-C--:B----4-:R-:W-:Y:S07]  /*a9e0*/  MOV R3, R178.reuse ;  /* 0x000000b200037202 */ /* 0x090fee0000000f00 */
[----:B------:R3:W4:Y:S01]  /*a9f0*/  MUFU.EX2 R177, R144 ;  /* 0x0000009000b17308 */ /* 0x0007220000000800 */
[----:B-----5:R-:W5:Y:S01]  /*aa00*/  LDSM.16.MT88.4 R136, [R240+0x9900] ;  /* 0x00990000f088783b */ /* 0x020f620000004200 */
[--C-:B--2---:R-:W-:Y:S02]  /*aa10*/  FFMA.FTZ R148, R164, c[0x0][0x2d0], -R213.reuse ;  /* 0x0000b400a4947a23 */ /* 0x104fe400000108d5 */
[--C-:B---3--:R-:W-:Y:S06]  /*aa20*/  FFMA.FTZ R144, R161, c[0x0][0x2d0], -R213.reuse ;  /* 0x0000b400a1907a23 */ /* 0x108fec00000108d5 */
[----:B------:R2:W-:Y:S01]  /*aa30*/  MUFU.EX2 R176, R144 ;  /* 0x0000009000b07308 */ /* 0x0005e20000000800 */
[C---:B-1----:R-:W-:Y:S07]  /*aa40*/  HMMA.16816.F32 R116, R132.reuse, R140, R116 ;  /* 0x0000008c8474723c */ /* 0x042fee0000001874 */
[----:B------:R-:W-:Y:S01]  /*aa50*/  FFMA.FTZ R140, R160, c[0x0][0x2d0], -R213 ;  /* 0x0000b400a08c7a23 */ /* 0x000fe200000108d5 */
[C---:B------:R-:W-:Y:S01]  /*aa60*/  HMMA.16816.F32 R120, R132.reuse, R142, R120 ;  /* 0x0000008e8478723c */ /* 0x040fe20000001878 */
[----:B------:R1:W3:Y:S07]  /*aa70*/  MUFU.EX2 R160, R148 ;  /* 0x0000009400a07308 */ /* 0x0002ee0000000800 */
[C---:B-----5:R-:W-:Y:S03]  /*aa80*/  HMMA.16816.F32 R124, R132.reuse, R136, R124 ;  /* 0x00000088847c723c */ /* 0x060fe6000000187c */
[----:B------:R5:W5:Y:S01]  /*aa90*/  MUFU.EX2 R162, R140 ;  /* 0x0000008c00a27308 */ /* 0x000b620000000800 */
[----:B--2---:R-:W2:Y:S04]  /*aaa0*/  LDSM.16.MT88.4 R144, [R247+0x1100] ;  /* 0x00110000f790783b */ /* 0x004ea80000004200 */
[----:B------:R-:W-:Y:S04]  /*aab0*/  HMMA.16816.F32 R128, R132, R138, R128 ;  /* 0x0000008a8480723c */ /* 0x000fe80000001880 */
[----:B------:R-:W-:Y:S03]  /*aac0*/  LDSM.16.MT88.4 R136, [R241+0x1100] ;  /* 0x00110000f188783b */ /* 0x000fe60000004200 */
[----:B------:R-:W-:Y:S02]  /*aad0*/  F2FP.PACK_AB R132, R168, R178 ;  /* 0x000000b2a884723e */ /* 0x000fe400000000ff */
[----:B------:R-:W-:Y:S03]  /*aae0*/  F2FP.PACK_AB R133, R170, R169 ;  /* 0x000000a9aa85723e */ /* 0x000fe600000000ff */
[----:B----4-:R-:W-:Y:S01]  /*aaf0*/  F2FP.PACK_AB R134, R177, R171 ;  /* 0x000000abb186723e */ /* 0x010fe200000000ff */
[----:B-1----:R-:W-:Y:S01]  /*ab00*/  FFMA.FTZ R148, R174, c[0x0][0x2d0], -R215 ;  /* 0x0000b400ae947a23 */ /* 0x002fe200000108d7 */
[----:B---3--:R-:W-:Y:S03]  /*ab10*/  MOV R187, R160 ;  /* 0x000000a000bb7202 */ /* 0x008fe60000000f00 */
[----:B------:R1:W-:Y:S01]  /*ab20*/  MUFU.EX2 R157, R148 ;  /* 0x00000094009d7308 */ /* 0x0003e20000000800 */
[----:B-----5:R-:W3:Y:S01]  /*ab30*/  LDSM.16.MT88.4 R140, [R242+0x1100] ;  /* 0x00110000f28c783b */ /* 0x020ee20000004200 */
[----:B------:R-:W-:Y:S07]  /*ab40*/  F2FP.PACK_AB R135, R162, R176 ;  /* 0x000000b0a287723e */ /* 0x000fee00000000ff */
[C---:B--2---:R-:W-:Y:S03]  /*ab50*/  HMMA.16816.F32 R4, R132.reuse, R144, R4 ;  /* 0x000000908404723c */ /* 0x044fe60000001804 */
[----:B-1----:R-:W-:Y:S05]  /*ab60*/  FFMA.FTZ R148, R172, c[0x0][0x2d0], -R213 ;  /* 0x0000b400ac947a23 */ /* 0x002fea00000108d5 */
[C---:B------:R-:W-:Y:S01]  /*ab70*/  HMMA.16816.F32 R8, R132.reuse, R146, R8 ;  /* 0x000000928408723c */ /* 0x040fe20000001808 */
[----:B------:R-:W1:Y:S01]  /*ab80*/  LDSM.16.MT88.4 R144, [R240+0x1100] ;  /* 0x00110000f090783b */ /* 0x000e620000004200 */
[----:B------:R-:W2:Y:S06]  /*ab90*/  MUFU.EX2 R156, R148 ;  /* 0x00000094009c7308 */ /* 0x000eac0000000800 */
[C---:B---3--:R-:W-:Y:S08]  /*aba0*/  HMMA.16816.F32 R12, R132.reuse, R140, R12 ;  /* 0x0000008c840c723c */ /* 0x048ff0000000180c */
[C---:B------:R-:W-:Y:S01]  /*abb0*/  HMMA.16816.F32 R16, R132.reuse, R142, R16 ;  /* 0x0000008e8410723c */ /* 0x040fe20000001810 */
[----:B------:R-:W3:Y:S03]  /*abc0*/  LDSM.16.MT88.4 R140, [R247+0x4100] ;  /* 0x00410000f78c783b */ /* 0x000ee60000004200 */
[----:B--2---:R-:W-:Y:S04]  /*abd0*/  MOV R189, R156 ;  /* 0x0000009c00bd7202 */ /* 0x004fe80000000f00 */
[C---:B------:R-:W-:Y:S01]  /*abe0*/  HMMA.16816.F32 R20, R132.reuse, R136, R20 ;  /* 0x000000888414723c */ /* 0x040fe20000001814 */
[----:B------:R-:W-:Y:S07]  /*abf0*/  LDSM.16.MT88.4 R148, [R241+0x2100] ;  /* 0x00210000f194783b */ /* 0x000fee0000004200 */
        /* <DEDUP_REMOVED lines=26> */
[C---:B--2---:R-:W-:Y:S07]  /*ada0*/  HMMA.16816.F32 R92, R132.reuse, R136, R92 ;  /* 0x00000088845c723c */ /* 0x044fee000000185c */
[--C-:B------:R-:W-:Y:S01]  /*adb0*/  FFMA.FTZ R136, R166, c[0x0][0x2d0], -R215.reuse ;  /* 0x0000b400a6887a23 */ /* 0x100fe200000108d7 */
[C---:B------:R-:W-:Y:S01]  /*adc0*/  HMMA.16816.F32 R96, R132.reuse, R138, R96 ;  /* 0x0000008a8460723c */ /* 0x040fe20000001860 */
[----:B------:R-:W-:Y:S02]  /*add0*/  LDSM.16.MT88.4 R164, [R242+0x2900] ;  /* 0x00290000f2a4783b */ /* 0x000fe40000004200 */
[----:B------:R2:W-:Y:S05]  /*ade0*/  MUFU.EX2 R155, R136 ;  /* 0x00000088009b7308 */ /* 0x0005ea0000000800 */
[C---:B-1----:R-:W-:Y:S07]  /*adf0*/  HMMA.16816.F32 R100, R132.reuse, R144, R100 ;  /* 0x000000908464723c */ /* 0x042fee0000001864 */
[--C-:B------:R-:W-:Y:S01]  /*ae00*/  FFMA.FTZ R144, R175, c[0x0][0x2d0], -R215.reuse ;  /* 0x0000b400af907a23 */ /* 0x100fe200000108d7 */
[C---:B------:R-:W-:Y:S03]  /*ae10*/  HMMA.16816.F32 R104, R132.reuse, R146, R104 ;  /* 0x000000928468723c */ /* 0x040fe60000001868 */
[----:B------:R1:W4:Y:S01]  /*ae20*/  MUFU.EX2 R161, R144 ;  /* 0x0000009000a17308 */ /* 0x0003220000000800 */
[----:B------:R-:W-:Y:S02]  /*ae30*/  FFMA.FTZ R215, R211, c[0x0][0x2d0], -R215 ;  /* 0x0000b400d3d77a23 */ /* 0x000fe400000108d7 */
[--C-:B------:R-:W-:Y:S01]  /*ae40*/  FFMA.FTZ R211, R182, c[0x0][0x2d0], -R213.reuse ;  /* 0x0000b400b6d37a23 */ /* 0x100fe200000108d5 */
[----:B------:R-:W-:Y:S01]  /*ae50*/  MOV R182, R157 ;  /* 0x0000009d00b67202 */ /* 0x000fe20000000f00 */
[C---:B---3--:R-:W-:Y:S01]  /*ae60*/  HMMA.16816.F32 R108, R132.reuse, R140, R108 ;  /* 0x0000008c846c723c */ /* 0x048fe2000000186c */
[----:B--2---:R-:W2:Y:S03]  /*ae70*/  LDSM.16.MT88.4 R136, [R241+0xa100] ;  /* 0x00a10000f188783b */ /* 0x004ea60000004200 */
[----:B------:R-:W-:Y:S01]  /*ae80*/  MOV R188, R182 ;  /* 0x000000b600bc7202 */ /* 0x000fe20000000f00 */
[----:B------:R-:W3:Y:S02]  /*ae90*/  MUFU.EX2 R215, R215 ;  /* 0x000000d700d77308 */ /* 0x000ee40000000800 */
[--C-:B------:R-:W-:Y:S01]  /*aea0*/  FFMA.FTZ R140, R173, c[0x0][0x2d0], -R213.reuse ;  /* 0x0000b400ad8c7a23 */ /* 0x100fe200000108d5 */
[C---:B------:R-:W-:Y:S01]  /*aeb0*/  HMMA.16816.F32 R112, R132.reuse, R142, R112 ;  /* 0x0000008e8470723c */ /* 0x040fe20000001870 */
[----:B------:R-:W-:Y:S03]  /*aec0*/  LDSM.16.MT88.4 R172, [R247+0x2900] ;  /* 0x00290000f7ac783b */ /* 0x000fe60000004200 */
[----:B------:R-:W-:Y:S01]  /*aed0*/  FFMA.FTZ R213, R181, c[0x0][0x2d0], -R213 ;  /* 0x0000b400b5d57a23 */ /* 0x000fe200000108d5 */
[----:B------:R-:W-:Y:S02]  /*aee0*/  F2FP.PACK_AB R181, R200, R201 ;  /* 0x000000c9c8b5723e */ /* 0x000fe400000000ff */
[----:B------:R5:W5:Y:S02]  /*aef0*/  MUFU.EX2 R179, R140 ;  /* 0x0000008c00b37308 */ /* 0x000b640000000800 */
[----:B-1----:R-:W1:Y:S03]  /*af00*/  LDSM.16.MT88.4 R144, [R240+0xa100] ;  /* 0x00a10000f090783b */ /* 0x002e660000004200 */
[----:B----4-:R-:W-:Y:S05]  /*af10*/  MOV R190, R161 ;  /* 0x000000a100be7202 */ /* 0x010fea0000000f00 */
[----:B------:R-:W-:Y:S01]  /*af20*/  MUFU.EX2 R211, R211 ;  /* 0x000000d300d37308 */ /* 0x000fe20000000800 */
[----:B---3--:R-:W-:Y:S09]  /*af30*/  F2FP.PACK_AB R182, R215, R204 ;  /* 0x000000ccd7b6723e */ /* 0x008ff200000000ff */
[----:B------:R-:W3:Y:S01]  /*af40*/  MUFU.EX2 R213, R213 ;  /* 0x000000d500d57308 */ /* 0x000ee20000000800 */
[----:B-----5:R-:W4:Y:S01]  /*af50*/  LDSM.16.MT88.4 R140, [R247+0x1900] ;  /* 0x00190000f78c783b */ /* 0x020f220000004200 */
[----:B------:R-:W-:Y:S01]  /*af60*/  MOV R214, R179 ;  /* 0x000000b300d67202 */ /* 0x000fe20000000f00 */
[C---:B--2---:R-:W-:Y:S08]  /*af70*/  HMMA.16816.F32 R116, R132.reuse, R136, R116 ;  /* 0x000000888474723c */ /* 0x044ff00000001874 */
[C---:B------:R-:W-:Y:S01]  /*af80*/  HMMA.16816.F32 R120, R132.reuse, R138, R120 ;  /* 0x0000008a8478723c */ /* 0x040fe20000001878 */
[----:B------:R-:W2:Y:S07]  /*af90*/  LDSM.16.MT88.4 R136, [R242+0x1900] ;  /* 0x00190000f288783b */ /* 0x000eae0000004200 */
[C---:B-1----:R-:W-:Y:S04]  /*afa0*/  HMMA.16816.F32 R124, R132.reuse, R144, R124 ;  /* 0x00000090847c723c */ /* 0x042fe8000000187c */
[----:B---3--:R-:W-:Y:S04]  /*afb0*/  F2FP.PACK_AB R183, R213, R211 ;  /* 0x000000d3d5b7723e */ /* 0x008fe800000000ff */
[----:B------:R-:W-:Y:S01]  /*afc0*/  HMMA.16816.F32 R128, R132, R146, R128 ;  /* 0x000000928480723c */ /* 0x000fe20000001880 */
[----:B------:R-:W1:Y:S06]  /*afd0*/  LDSM.16.MT88.4 R144, [R241+0x1900] ;  /* 0x00190000f190783b */ /* 0x000e6c0000004200 */
[----:B------:R-:W-:Y:S02]  /*afe0*/  F2FP.PACK_AB R134, R157, R161 ;  /* 0x000000a19d86723e */ /* 0x000fe400000000ff */
[----:B------:R-:W-:Y:S02]  /*aff0*/  F2FP.PACK_AB R135, R156, R179 ;  /* 0x000000b39c87723e */ /* 0x000fe400000000ff */
[----:B------:R-:W-:Y:S01]  /*b000*/  LDSM.16.MT88.4 R156, [R241+0x2900] ;  /* 0x00290000f19c783b */ /* 0x000fe20000004200 */
[----:B------:R-:W-:Y:S02]  /*b010*/  F2FP.PACK_AB R132, R155, R163 ;  /* 0x000000a39b84723e */ /* 0x000fe400000000ff */
[----:B------:R-:W-:Y:S07]  /*b020*/  F2FP.PACK_AB R133, R160, R154 ;  /* 0x0000009aa085723e */ /* 0x000fee00000000ff */
[C---:B----4-:R-:W-:Y:S08]  /*b030*/  HMMA.16816.F32 R4, R132.reuse, R140, R4 ;  /* 0x0000008c8404723c */ /* 0x050ff00000001804 */
        /* <DEDUP_REMOVED lines=45> */
[----:B------:R-:W-:Y:S01]  /*b310*/  HMMA.16816.F32 R128, R132, R142, R128 ;  /* 0x0000008e8480723c */ /* 0x000fe20000001880 */
[----:B------:R-:W3:Y:S06]  /*b320*/  LDSM.16.MT88.4 R140, [R240+0x2100] ;  /* 0x00210000f08c783b */ /* 0x000eec0000004200 */
[----:B------:R-:W-:Y:S02]  /*b330*/  F2FP.PACK_AB R132, R212, R210 ;  /* 0x000000d2d484723e */ /* 0x000fe400000000ff */
[----:B------:R-:W-:Y:S03]  /*b340*/  F2FP.PACK_AB R133, R208, R206 ;  /* 0x000000ced085723e */ /* 0x000fe600000000ff */
[----:B------:R-:W-:Y:S02]  /*b350*/  F2FP.PACK_AB R134, R207, R209 ;  /* 0x000000d1cf86723e */ /* 0x000fe400000000ff */
[----:B------:R-:W-:Y:S07]  /*b360*/  F2FP.PACK_AB R135, R199, R205 ;  /* 0x000000cdc787723e */ /* 0x000fee00000000ff */
[C---:B--2---:R-:W-:Y:S08]  /*b370*/  HMMA.16816.F32 R4, R132.reuse, R136, R4 ;  /* 0x000000888404723c */ /* 0x044ff00000001804 */
[C---:B------:R-:W-:Y:S01]  /*b380*/  HMMA.16816.F32 R8, R132.reuse, R138, R8 ;  /* 0x0000008a8408723c */ /* 0x040fe20000001808 */
[----:B------:R-:W2:Y:S07]  /*b390*/  LDSM.16.MT88.4 R136, [R247+0x5100] ;  /* 0x00510000f788783b */ /* 0x000eae0000004200 */
[C---:B-1----:R-:W-:Y:S08]  /*b3a0*/  HMMA.16816.F32 R12, R132.reuse, R144, R12 ;  /* 0x00000090840c723c */ /* 0x042ff0000000180c */
[C---:B------:R-:W-:Y:S01]  /*b3b0*/  HMMA.16816.F32 R16, R132.reuse, R146, R16 ;  /* 0x000000928410723c */ /* 0x040fe20000001810 */
[----:B------:R-:W1:Y:S07]  /*b3c0*/  LDSM.16.MT88.4 R144, [R242+0x5100] ;  /* 0x00510000f290783b */ /* 0x000e6e0000004200 */
[C---:B------:R-:W-:Y:S08]  /*b3d0*/  HMMA.16816.F32 R20, R132.reuse, R148, R20 ;  /* 0x000000948414723c */ /* 0x040ff00000001814 */
[C---:B------:R-:W-:Y:S01]  /*b3e0*/  HMMA.16816.F32 R24, R132.reuse, R150, R24 ;  /* 0x000000968418723c */ /* 0x040fe20000001818 */
[----:B------:R-:W4:Y:S07]  /*b3f0*/  LDSM.16.MT88.4 R148, [R241+0x5100] ;  /* 0x00510000f194783b */ /* 0x000f2e0000004200 */
        /* <DEDUP_REMOVED lines=9> */
[C---:B----4-:R-:W-:Y:S08]  /*b490*/  HMMA.16816.F32 R52, R132.reuse, R148, R52 ;  /* 0x000000948434723c */ /* 0x050ff00000001834 */
        /* <DEDUP_REMOVED lines=19> */
[----:B------:R-:W-:Y:S07]  /*b5d0*/  LDSM.16.MT88.4 R136, [R247+0x5900] ;  /* 0x00590000f788783b */ /* 0x000fee0000004200 */
[C---:B-1----:R-:W-:Y:S07]  /*b5e0*/  HMMA.16816.F32 R108, R132.reuse, R144, R108 ;  /* 0x00000090846c723c */ /* 0x042fee000000186c */
[----:B------:R-:W-:Y:S01]  /*b5f0*/  MOV R144, R171 ;  /* 0x000000ab00907202 */ /* 0x000fe20000000f00 */
[C---:B------:R-:W-:Y:S04]  /*b600*/  HMMA.16816.F32 R112, R132.reuse, R146, R112 ;  /* 0x000000928470723c */ /* 0x040fe80000001870 */
[----:B------:R-:W-:Y:S03]  /*b610*/  MOV R145, R170 ;  /* 0x000000aa00917202 */ /* 0x000fe60000000f00 */
[----:B------:R-:W-:Y:S01]  /*b620*/  MOV R146, R177 ;  /* 0x000000b100927202 */ /* 0x000fe20000000f00 */
[C---:B----4-:R-:W-:Y:S04]  /*b630*/  HMMA.16816.F32 R116, R132.reuse, R148, R116 ;  /* 0x000000948474723c */ /* 0x050fe80000001874 */
[----:B------:R-:W-:Y:S04]  /*b640*/  MOV R147, R176 ;  /* 0x000000b000937202 */ /* 0x000fe80000000f00 */
[C---:B------:R-:W-:Y:S01]  /*b650*/  HMMA.16816.F32 R120, R132.reuse, R150, R120 ;  /* 0x000000968478723c */ /* 0x040fe20000001878 */
[----:B------:R-:W1:Y:S07]  /*b660*/  LDSM.16.MT88.4 R148, [R240+0x2900] ;  /* 0x00290000f094783b */ /* 0x000e6e0000004200 */
[C---:B---3--:R-:W-:Y:S07]  /*b670*/  HMMA.16816.F32 R124, R132.reuse, R140, R124 ;  /* 0x0000008c847c723c */ /* 0x048fee000000187c */
[----:B------:R-:W-:Y:S01]  /*b680*/  MOV R141, R169 ;  /* 0x000000a9008d7202 */ /* 0x000fe20000000f00 */
[----:B------:R-:W-:Y:S01]  /*b690*/  HMMA.16816.F32 R128, R132, R142, R128 ;  /* 0x0000008e8480723c */ /* 0x000fe20000001880 */
[----:B------:R-:W2:Y:S03]  /*b6a0*/  LDSM.16.MT88.4 R132, [R242+0x5900] ;  /* 0x00590000f284783b */ /* 0x000ea60000004200 */
[----:B------:R-:W-:Y:S03]  /*b6b0*/  MOV R140, R168 ;  /* 0x000000a8008c7202 */ /* 0x000fe60000000f00 */
[----:B------:R-:W-:Y:S01]  /*b6c0*/  MOV R142, R163 ;  /* 0x000000a3008e7202 */ /* 0x000fe20000000f00 */
[C---:B------:R-:W-:Y:S01]  /*b6d0*/  HMMA.16816.F32 R176, R180.reuse, R172, R4 ;  /* 0x000000acb4b0723c */ /* 0x040fe20000001804 */
[----:B------:R-:W3:Y:S04]  /*b6e0*/  LDSM.16.MT88.4 R4, [R241+0x5900] ;  /* 0x00590000f104783b */ /* 0x000ee80000004200 */
[----:B------:R-:W-:Y:S03]  /*b6f0*/  MOV R143, R162 ;  /* 0x000000a2008f7202 */ /* 0x000fe60000000f00 */
[C---:B------:R-:W-:Y:S07]  /*b700*/  HMMA.16816.F32 R172, R180.reuse, R174, R8 ;  /* 0x000000aeb4ac723c */ /* 0x040fee0000001808 */
[----:B------:R-:W-:Y:S01]  /*b710*/  MOV R10, R155 ;  /* 0x0000009b000a7202 */ /* 0x000fe20000000f00 */
[C---:B------:R-:W-:Y:S01]  /*b720*/  HMMA.16816.F32 R168, R180.reuse, R164, R12 ;  /* 0x000000a4b4a8723c */ /* 0x040fe2000000180c */
[----:B------:R-:W-:Y:S03]  /*b730*/  LDSM.16.MT88.4 R12, [R247+0x8900] ;  /* 0x00890000f70c783b */ /* 0x000fe60000004200 */
[----:B------:R-:W-:Y:S04]  /*b740*/  MOV R11, R154 ;  /* 0x0000009a000b7202 */ /* 0x000fe80000000f00 */
[C---:B------:R-:W-:Y:S01]  /*b750*/  HMMA.16816.F32 R164, R180.reuse, R166, R16 ;  /* 0x000000a6b4a4723c */ /* 0x040fe20000001810 */
[----:B------:R-:W-:Y:S07]  /*b760*/  LDSM.16.MT88.4 R16, [R242+0x8900] ;  /* 0x00890000f210783b */ /* 0x000fee0000004200 */
[C---:B------:R-:W-:Y:S01]  /*b770*/  HMMA.16816.F32 R160, R180.reuse, R156, R20 ;  /* 0x0000009cb4a0723c */ /* 0x040fe20000001814 */
[----:B------:R-:W-:Y:S07]  /*b780*/  LDSM.16.MT88.4 R20, [R241+0x8900] ;  /* 0x00890000f114783b */ /* 0x000fee0000004200 */
[C---:B------:R-:W-:Y:S01]  /*b790*/  HMMA.16816.F32 R156, R180.reuse, R158, R24 ;  /* 0x0000009eb49c723c */ /* 0x040fe20000001818 */
[----:B------:R-:W-:Y:S07]  /*b7a0*/  LDSM.16.MT88.4 R24, [R240+0x8900] ;  /* 0x00890000f018783b */ /* 0x000fee0000004200 */
[C---:B-1----:R-:W-:Y:S07]  /*b7b0*/  HMMA.16816.F32 R152, R180.reuse, R148, R28 ;  /* 0x00000094b498723c */ /* 0x042fee000000181c */
[----:B------:R-:W-:Y:S01]  /*b7c0*/  MOV R31, R10 ;  /* 0x0000000a001f7202 */ /* 0x000fe20000000f00 */
[C---:B------:R-:W-:Y:S04]  /*b7d0*/  HMMA.16816.F32 R148, R180.reuse, R150, R32 ;  /* 0x00000096b494723c */ /* 0x040fe80000001820 */
[----:B------:R-:W-:Y:S02]  /*b7e0*/  MOV R30, R11 ;  /* 0x0000000b001e7202 */ /* 0x000fe40000000f00 */
[----:B------:R-:W-:Y:S01]  /*b7f0*/  MOV R29, R142 ;  /* 0x0000008e001d7202 */ /* 0x000fe20000000f00 */
[----:B------:R-:W1:Y:S01]  /*b800*/  LDSM.16.MT88.4 R8, [R240+0x5900] ;  /* 0x00590000f008783b */ /* 0x000e620000004200 */
[----:B------:R-:W-:Y:S04]  /*b810*/  MOV R35, R146 ;  /* 0x0000009200237202 */ /* 0x000fe80000000f00 */
[----:B------:R-:W-:Y:S02]  /*b820*/  MOV R34, R147 ;  /* 0x0000009300227202 */ /* 0x000fe40000000f00 */
[----:B------:R-:W-:Y:S02]  /*b830*/  MOV R33, R144 ;  /* 0x0000009000217202 */ /* 0x000fe40000000f00 */
[----:B------:R-:W-:Y:S02]  /*b840*/  MOV R32, R145 ;  /* 0x0000009100207202 */ /* 0x000fe40000000f00 */
[C---:B------:R-:W-:Y:S03]  /*b850*/  HMMA.16816.F32 R144, R180.reuse, R136, R36 ;  /* 0x00000088b490723c */ /* 0x040fe60000001824 */
[----:B------:R-:W-:Y:S04]  /*b860*/  MOV R28, R143 ;  /* 0x0000008f001c7202 */ /* 0x000fe80000000f00 */
[----:B------:R-:W-:Y:S02]  /*b870*/  MOV R39, R140 ;  /* 0x0000008c00277202 */ /* 0x000fe40000000f00 */
[----:B------:R-:W-:Y:S02]  /*b880*/  MOV R38, R141 ;  /* 0x0000008d00267202 */ /* 0x000fe40000000f00 */
[C---:B------:R-:W-:Y:S03]  /*b890*/  HMMA.16816.F32 R140, R180.reuse, R138, R40 ;  /* 0x0000008ab48c723c */ /* 0x040fe60000001828 */
[----:B------:R-:W-:Y:S01]  /*b8a0*/  FADD.FTZ R198, R38, R198 ;  /* 0x000000c626c67221 */ /* 0x000fe20000010000 */
[----:B------:R-:W-:Y:S01]  /*b8b0*/  MOV R37, R3 ;  /* 0x0000000300257202 */ /* 0x000fe20000000f00 */
[----:B------:R-:W-:Y:S03]  /*b8c0*/  FADD.FTZ R3, R196, R195 ;  /* 0x000000c3c4037221 */ /* 0x000fe60000010000 */
[C---:B--2---:R-:W-:Y:S04]  /*b8d0*/  HMMA.16816.F32 R136, R180.reuse, R132, R44 ;  /* 0x00000084b488723c */ /* 0x044fe8000000182c */
[----:B------:R-:W-:Y:S04]  /*b8e0*/  FADD.FTZ R3, R37, R3 ;  /* 0x0000000325037221 */ /* 0x000fe80000010000 */
[C---:B------:R-:W-:Y:S08]  /*b8f0*/  HMMA.16816.F32 R132, R180.reuse, R134, R48 ;  /* 0x00000086b484723c */ /* 0x040ff00000001830 */
[C---:B---3--:R-:W-:Y:S08]  /*b900*/  HMMA.16816.F32 R52, R180.reuse, R4, R52 ;  /* 0x00000004b434723c */ /* 0x048ff00000001834 */
[C---:B------:R-:W-:Y:S01]  /*b910*/  HMMA.16816.F32 R56, R180.reuse, R6, R56 ;  /* 0x00000006b438723c */ /* 0x040fe20000001838 */
[----:B------:R-:W2:Y:S07]  /*b920*/  LDSM.16.MT88.4 R4, [R247+0xb900] ;  /* 0x00b90000f704783b */ /* 0x000eae0000004200 */
[C---:B-1----:R-:W-:Y:S08]  /*b930*/  HMMA.16816.F32 R60, R180.reuse, R8, R60 ;  /* 0x00000008b43c723c */ /* 0x042ff0000000183c */
[C---:B------:R-:W-:Y:S01]  /*b940*/  HMMA.16816.F32 R64, R180.reuse, R10, R64 ;  /* 0x0000000ab440723c */ /* 0x040fe20000001840 */
[----:B------:R-:W1:Y:S07]  /*b950*/  LDSM.16.MT88.4 R8, [R242+0xb900] ;  /* 0x00b90000f208783b */ /* 0x000e6e0000004200 */
[C---:B------:R-:W-:Y:S08]  /*b960*/  HMMA.16816.F32 R68, R180.reuse, R12, R68 ;  /* 0x0000000cb444723c */ /* 0x040ff00000001844 */
[C---:B------:R-:W-:Y:S01]  /*b970*/  HMMA.16816.F32 R72, R180.reuse, R14, R72 ;  /* 0x0000000eb448723c */ /* 0x040fe20000001848 */
[----:B------:R-:W3:Y:S07]  /*b980*/  LDSM.16.MT88.4 R12, [R241+0xb900] ;  /* 0x00b90000f10c783b */ /* 0x000eee0000004200 */
[C---:B------:R-:W-:Y:S07]  /*b990*/  HMMA.16816.F32 R76, R180.reuse, R16, R76 ;  /* 0x00000010b44c723c */ /* 0x040fee000000184c */
[----:B------:R-:W-:Y:S01]  /*b9a0*/  FADD.FTZ R16, R39, R3 ;  /* 0x0000000327107221 */ /* 0x000fe20000010000 */
[C---:B------:R-:W-:Y:S04]  /*b9b0*/  HMMA.16816.F32 R80, R180.reuse, R18, R80 ;  /* 0x00000012b450723c */ /* 0x040fe80000001850 */
[----:B------:R-:W-:Y:S02]  /*b9c0*/  FADD.FTZ R3, R32, R198 ;  /* 0x000000c620037221 */ /* 0x000fe40000010000 */
[----:B------:R-:W-:Y:S02]  /*b9d0*/  FADD.FTZ R16, R33, R16 ;  /* 0x0000001021107221 */ /* 0x000fe40000010000 */
[C---:B------:R-:W-:Y:S04]  /*b9e0*/  HMMA.16816.F32 R84, R180.reuse, R20, R84 ;  /* 0x00000014b454723c */ /* 0x040fe80000001854 */
[----:B------:R-:W-:Y:S04]  /*b9f0*/  FADD.FTZ R3, R34, R3 ;  /* 0x0000000322037221 */ /* 0x000fe80000010000 */
[C---:B------:R-:W-:Y:S04]  /*ba00*/  HMMA.16816.F32 R88, R180.reuse, R22, R88 ;  /* 0x00000016b458723c */ /* 0x040fe80000001858 */
[----:B------:R-:W-:Y:S04]  /*ba10*/  FADD.FTZ R3, R28, R3 ;  /* 0x000000031c037221 */ /* 0x000fe80000010000 */
[C---:B------:R-:W-:Y:S04]  /*ba20*/  HMMA.16816.F32 R92, R180.reuse, R24, R92 ;  /* 0x00000018b45c723c */ /* 0x040fe8000000185c */
[----:B------:R-:W-:Y:S04]  /*ba30*/  FADD.FTZ R3, R30, R3 ;  /* 0x000000031e037221 */ /* 0x000fe80000010000 */
[C---:B------:R-:W-:Y:S04]  /*ba40*/  HMMA.16816.F32 R96, R180.reuse, R26, R96 ;  /* 0x0000001ab460723c */ /* 0x040fe80000001860 */
[----:B------:R-:W-:Y:S04]  /*ba50*/  FADD.FTZ R3, R187, R3 ;  /* 0x00000003bb037221 */ /* 0x000fe80000010000 */
[C---:B--2---:R-:W-:Y:S04]  /*ba60*/  HMMA.16816.F32 R100, R180.reuse, R4, R100 ;  /* 0x00000004b464723c */ /* 0x044fe80000001864 */
[----:B------:R-:W-:Y:S04]  /*ba70*/  FADD.FTZ R3, R214, R3 ;  /* 0x00000003d6037221 */ /* 0x000fe80000010000 */
[C---:B------:R-:W-:Y:S01]  /*ba80*/  HMMA.16816.F32 R104, R180.reuse, R6, R104 ;  /* 0x00000006b468723c */ /* 0x040fe20000001868 */
[----:B------:R-:W2:Y:S03]  /*ba90*/  LDSM.16.MT88.4 R4, [R240+0xb900] ;  /* 0x00b90000f004783b */ /* 0x000ea60000004200 */
[----:B------:R-:W-:Y:S04]  /*baa0*/  FADD.FTZ R3, R189, R3 ;  /* 0x00000003bd037221 */ /* 0x000fe80000010000 */
[C---:B-1----:R-:W-:Y:S04]  /*bab0*/  HMMA.16816.F32 R108, R180.reuse, R8, R108 ;  /* 0x00000008b46c723c */ /* 0x042fe8000000186c */
[----:B------:R-:W-:Y:S03]  /*bac0*/  FADD.FTZ R3, R206, R3 ;  /* 0x00000003ce037221 */ /* 0x000fe60000010000 */
[----:B------:R-:W-:Y:S01]  /*bad0*/  FADD.FTZ R8, R35, R16 ;  /* 0x0000001023087221 */ /* 0x000fe20000010000 */
[C---:B------:R-:W-:Y:S04]  /*bae0*/  HMMA.16816.F32 R112, R180.reuse, R10, R112 ;  /* 0x0000000ab470723c */ /* 0x040fe80000001870 */
[----:B------:R-:W-:Y:S02]  /*baf0*/  FADD.FTZ R8, R29, R8 ;  /* 0x000000081d087221 */ /* 0x000fe40000010000 */
[----:B------:R-:W-:Y:S02]  /*bb00*/  FADD.FTZ R208, R208, R3 ;  /* 0x00000003d0d07221 */ /* 0x000fe40000010000 */
[----:B------:R-:W-:Y:S01]  /*bb10*/  FADD.FTZ R8, R31, R8 ;  /* 0x000000081f087221 */ /* 0x000fe20000010000 */
[C---:B---3--:R-:W-:Y:S03]  /*bb20*/  HMMA.16816.F32 R116, R180.reuse, R12, R116 ;  /* 0x0000000cb474723c */ /* 0x048fe60000001874 */
[----:B------:R-:W-:Y:S02]  /*bb30*/  FADD.FTZ R8, R190, R8 ;  /* 0x00000008be087221 */ /* 0x000fe40000010000 */
[----:B------:R-:W-:Y:S02]  /*bb40*/  FADD.FTZ R208, R205, R208 ;  /* 0x000000d0cdd07221 */ /* 0x000fe40000010000 */
[----:B------:R-:W-:Y:S01]  /*bb50*/  FADD.FTZ R8, R188, R8 ;  /* 0x00000008bc087221 */ /* 0x000fe20000010000 */
[C---:B------:R-:W-:Y:S04]  /*bb60*/  HMMA.16816.F32 R120, R180.reuse, R14, R120 ;  /* 0x0000000eb478723c */ /* 0x040fe80000001878 */
[----:B------:R-:W-:Y:S02]  /*bb70*/  FADD.FTZ R210, R210, R8 ;  /* 0x00000008d2d27221 */ /* 0x000fe40000010000 */
[----:B------:R-:W-:Y:S02]  /*bb80*/  FADD.FTZ R199, R199, R208 ;  /* 0x000000d0c7c77221 */ /* 0x000fe40000010000 */
[----:B------:R-:W-:Y:S01]  /*bb90*/  FADD.FTZ R210, R212, R210 ;  /* 0x000000d2d4d27221 */ /* 0x000fe20000010000 */
[C---:B--2---:R-:W-:Y:S03]  /*bba0*/  HMMA.16816.F32 R124, R180.reuse, R4, R124 ;  /* 0x00000004b47c723c */ /* 0x044fe6000000187c */
[----:B------:R-:W-:Y:S02]  /*bbb0*/  FADD.FTZ R209, R209, R210 ;  /* 0x000000d2d1d17221 */ /* 0x000fe40000010000 */
[----:B------:R-:W-:Y:S02]  /*bbc0*/  FADD.FTZ R199, R201, R199 ;  /* 0x000000c7c9c77221 */ /* 0x000fe40000010000 */
[----:B------:R-:W-:Y:S01]  /*bbd0*/  FADD.FTZ R209, R207, R209 ;  /* 0x000000d1cfd17221 */ /* 0x000fe20000010000 */
[----:B------:R-:W-:Y:S04]  /*bbe0*/  HMMA.16816.F32 R128, R180, R6, R128 ;  /* 0x00000006b480723c */ /* 0x000fe80000001880 */
[----:B------:R-:W-:Y:S02]  /*bbf0*/  FADD.FTZ R203, R203, R209 ;  /* 0x000000d1cbcb7221 */ /* 0x000fe40000010000 */
[----:B------:R-:W-:Y:S01]  /*bc00*/  FADD.FTZ R199, R200, R199 ;  /* 0x000000c7c8c77221 */ /* 0x000fe20000010000 */
[----:B------:R-:W-:Y:S01]  /*bc10*/  MOV R180, R2 ;  /* 0x0000000200b47202 */ /* 0x000fe20000000f00 */
[----:B------:R-:W-:Y:S04]  /*bc20*/  FADD.FTZ R203, R202, R203 ;  /* 0x000000cbcacb7221 */ /* 0x000fe80000010000 */
[----:B------:R-:W-:Y:S02]  /*bc30*/  FADD.FTZ R203, R204, R203 ;  /* 0x000000cbcccb7221 */ /* 0x000fe40000010000 */
[----:B------:R-:W-:Y:S02]  /*bc40*/  FADD.FTZ R199, R211, R199 ;  /* 0x000000c7d3c77221 */ /* 0x000fe40000010000 */
[----:B------:R-:W-:Y:S02]  /*bc50*/  FADD.FTZ R3, R215, R203 ;  /* 0x000000cbd7037221 */ /* 0x000fe40000010000 */
[----:B------:R-:W-:Y:S03]  /*bc60*/  FADD.FTZ R183, R213, R199 ;  /* 0x000000c7d5b77221 */ /* 0x000fe60000010000 */
[----:B------:R1:W-:Y:S02]  /*bc70*/  STL [R1+0x2c], R3 ;  /* 0x00002c0301007387 */ /* 0x0003e40000100800 */
[----:B-1----:R-:W-:Y:S01]  /*bc80*/  MOV R3, R0 ;  /* 0x0000000000037202 */ /* 0x002fe20000000f00 */
[----:B------:R-:W-:-:S05]  /*bc90*/  @P0 BRA `(.L_x_1544) ;  /* 0xffffb46000000947 */ /* 0x000fca000383ffff */
.L_x_1543:
[----:B------:R-:W2:Y:S01]  /*bca0*/  LDL.LU R6, [R1+0x2c] ;  /* 0x00002c0001067983 */ /* 0x000ea20000300800 */
[----:B------:R-:W-:-:S03]  /*bcb0*/  PLOP3.LUT P2, PT, PT, PT, PT, 0x8, 0x0 ;  /* 0x000000000000781c */ /* 0x000fc60003f4e170 */
[----:B------:R-:W1:Y:S02]  /*bcc0*/  SHFL.BFLY PT, R4, R183, 0x2, 0x1f ;  /* 0x0c401f00b7047f89 */ /* 0x000e6400000e0000 */
[----:B-1----:R-:W-:-:S05]  /*bcd0*/  FADD.FTZ R183, R4, R183 ;  /* 0x000000b704b77221 */ /* 0x002fca0000010000 */
[----:B------:R-:W1:Y:S02]  /*bce0*/  SHFL.BFLY PT, R4, R183, 0x1, 0x1f ;  /* 0x0c201f00b7047f89 */ /* 0x000e6400000e0000 */
[----:B-1----:R-:W-:-:S05]  /*bcf0*/  FADD.FTZ R4, R4, R183 ;  /* 0x000000b704047221 */ /* 0x002fca0000010000 */
[----:B------:R-:W-:-:S13]  /*bd00*/  FSETP.NE.FTZ.AND P0, PT, R4, RZ, PT ;  /* 0x000000ff0400720b */ /* 0x000fda0003f15000 */
[----:B------:R-:W1:Y:S01]  /*bd10*/  @P0 MUFU.LG2 R7, R4 ;  /* 0x0000000400070308 */ /* 0x000e620000000c00 */
[----:B------:R-:W-:Y:S01]  /*bd20*/  @P0 MOV R10, 0x3f317218 ;  /* 0x3f317218000a0802 */ /* 0x000fe20000000f00 */
[----:B-1----:R-:W-:-:S04]  /*bd30*/  @P0 FMUL.FTZ R9, R7, 0.69314718246459960938 ;  /* 0x3f31721807090820 */ /* 0x002fc80000410000 */
[----:B------:R-:W-:Y:S01]  /*bd40*/  @P0 FMUL.FTZ R7, R10, c[0x0][0x2d0] ;  /* 0x0000b4000a070a20 */ /* 0x000fe20000410000 */
[----:B--2---:R-:W1:Y:S02]  /*bd50*/  SHFL.BFLY PT, R5, R6, 0x2, 0x1f ;  /* 0x0c401f0006057f89 */ /* 0x004e6400000e0000 */
[----:B-1----:R-:W-:Y:S01]  /*bd60*/  FADD.FTZ R5, R5, R6 ;  /* 0x0000000605057221 */ /* 0x002fe20000010000 */
[----:B------:R-:W-:-:S04]  /*bd70*/  MOV R6, RZ ;  /* 0x000000ff00067202 */ /* 0x000fc80000000f00 */
[----:B------:R-:W1:Y:S02]  /*bd80*/  SHFL.BFLY PT, R3, R5, 0x1, 0x1f ;  /* 0x0c201f0005037f89 */ /* 0x000e6400000e0000 */
[----:B-1----:R-:W-:Y:S01]  /*bd90*/  FADD.FTZ R5, R5, R3 ;  /* 0x0000000305057221 */ /* 0x002fe20000010000 */
[----:B------:R-:W-:-:S04]  /*bda0*/  MOV R3, RZ ;  /* 0x000000ff00037202 */ /* 0x000fc80000000f00 */
[----:B------:R-:W-:Y:S02]  /*bdb0*/  FSETP.NE.FTZ.AND P1, PT, R5, RZ, PT ;  /* 0x000000ff0500720b */ /* 0x000fe40003f35000 */
[----:B------:R1:W2:Y:S11]  /*bdc0*/  @P0 MUFU.RCP R3, R4 ;  /* 0x0000000400030308 */ /* 0x0002b60000001000 */
[----:B------:R-:W3:Y:S01]  /*bdd0*/  @P1 MUFU.RCP R6, R5 ;  /* 0x0000000500061308 */ /* 0x000ee20000001000 */
[----:B------:R-:W-:-:S02]  /*bde0*/  @P1 MOV R8, 0x3f317218 ;  /* 0x3f31721800081802 */ /* 0x000fc40000000f00 */
[----:B-1----:R-:W-:-:S03]  /*bdf0*/  MOV R4, 0xff800000 ;  /* 0xff80000000047802 */ /* 0x002fc60000000f00 */
[----:B------:R-:W-:Y:S02]  /*be00*/  @P1 FMUL.FTZ R8, R8, c[0x0][0x2d0] ;  /* 0x0000b40008081a20 */ /* 0x000fe40000410000 */
[----:B------:R-:W1:Y:S01]  /*be10*/  @P1 MUFU.LG2 R5, R5 ;  /* 0x0000000500051308 */ /* 0x000e620000000c00 */
[C---:B--2---:R-:W-:Y:S02]  /*be20*/  FMUL.FTZ R178, R3.reuse, R178 ;  /* 0x000000b203b27220 */ /* 0x044fe40000410000 */
[C---:B------:R-:W-:Y:S02]  /*be30*/  FMUL.FTZ R179, R3.reuse, R179 ;  /* 0x000000b303b37220 */ /* 0x040fe40000410000 */
[C---:B------:R-:W-:Y:S02]  /*be40*/  FMUL.FTZ R174, R3.reuse, R174 ;  /* 0x000000ae03ae7220 */ /* 0x040fe40000410000 */
[----:B------:R-:W-:Y:S02]  /*be50*/  FMUL.FTZ R175, R3, R175 ;  /* 0x000000af03af7220 */ /* 0x000fe40000410000 */
[----:B---3--:R-:W-:-:S02]  /*be60*/  FMUL.FTZ R176, R6, R176 ;  /* 0x000000b006b07220 */ /* 0x008fc40000410000 */
[C---:B------:R-:W-:Y:S02]  /*be70*/  FMUL.FTZ R177, R6.reuse, R177 ;  /* 0x000000b106b17220 */ /* 0x040fe40000410000 */
[C---:B------:R-:W-:Y:S02]  /*be80*/  FMUL.FTZ R172, R6.reuse, R172 ;  /* 0x000000ac06ac7220 */ /* 0x040fe40000410000 */
[C---:B------:R-:W-:Y:S02]  /*be90*/  FMUL.FTZ R173, R6.reuse, R173 ;  /* 0x000000ad06ad7220 */ /* 0x040fe40000410000 */
[----:B-1----:R-:W-:Y:S02]  /*bea0*/  @P1 FMUL.FTZ R5, R5, 0.69314718246459960938 ;  /* 0x3f31721805051820 */ /* 0x002fe40000410000 */
        /* <DEDUP_REMOVED lines=123> */
.L_x_1535:
[----:B------:R-:W-:Y:S05]  /*c660*/  @P2 BRA `(.L_x_1547) ;  /* 0x00001f7000002947 */ /* 0x000fea0003800000 */
[----:B------:R-:W1:Y:S01]  /*c670*/  S2R R0, SR_CTAID.Y ;  /* 0x0000000000007919 */ /* 0x000e620000002600 */
[----:B------:R-:W-:Y:S01]  /*c680*/  IMAD R5, RZ, RZ, -UR11 ;  /* 0x8000000bff057e24 */ /* 0x000fe2000f8e02ff */
[----:B------:R-:W-:Y:S01]  /*c690*/  USHF.R.S32.HI UR6, URZ, 0x1f, UR11 ;  /* 0x0000001f3f067899 */ /* 0x000fe2000801140b */
[----:B------:R-:W-:Y:S01]  /*c6a0*/  IMAD.MOV.U32 R9, RZ, RZ, c[0x0][0x4e8] ;  /* 0x00013a00ff097624 */ /* 0x000fe200078e00ff */
[----:B------:R-:W3:Y:S01]  /*c6b0*/  S2R R11, SR_TID.X ;  /* 0x00000000000b7919 */ /* 0x000ee20000002100 */
[----:B------:R-:W-:Y:S01]  /*c6c0*/  ULDC.64 UR4, c[0x0][0x4d0] ;  /* 0x0001340000047ab9 */ /* 0x000fe20000000a00 */
[----:B------:R-:W-:Y:S01]  /*c6d0*/  BSSY B0, `(.L_x_1548) ;  /* 0x000012d000007945 */ /* 0x000fe20003800000 */
[----:B------:R-:W-:Y:S01]  /*c6e0*/  UIMAD UR7, UR6, UR4, URZ ;  /* 0x00000004060772a4 */ /* 0x000fe2000f8e023f */
[----:B------:R-:W4:Y:S01]  /*c6f0*/  S2R R8, SR_CTAID.Z ;  /* 0x0000000000087919 */ /* 0x000f220000002700 */
[----:B--2---:R-:W-:-:S03]  /*c700*/  UIMAD.WIDE.U32 UR8, UR11, UR4, URZ ;  /* 0x000000040b0872a5 */ /* 0x004fc6000f8e003f */
[----:B------:R-:W-:Y:S01]  /*c710*/  BAR.SYNC.DEFER_BLOCKING 0x1, 0x100 ;  /* 0x0044000000007b1d */ /* 0x000fe20000010000 */
[----:B------:R-:W-:Y:S01]  /*c720*/  UIMAD UR7, UR11, UR5, UR7 ;  /* 0x000000050b0772a4 */ /* 0x000fe2000f8e0207 */
[C---:B------:R-:W-:Y:S01]  /*c730*/  ISETP.NE.AND P1, PT, R9.reuse, 0x1, PT ;  /* 0x000000010900780c */ /* 0x040fe20003f25270 */
[----:B------:R-:W-:Y:S01]  /*c740*/  IMAD.U32 R16, RZ, RZ, UR8 ;  /* 0x00000008ff107e24 */ /* 0x000fe2000f8e00ff */
[----:B------:R-:W-:Y:S01]  /*c750*/  MOV R17, UR9 ;  /* 0x0000000900117c02 */ /* 0x000fe20008000f00 */
[----:B------:R-:W-:Y:S01]  /*c760*/  UIADD3 UR7, UR9, UR7, URZ ;  /* 0x0000000709077290 */ /* 0x000fe2000fffe03f */
[----:B------:R-:W-:Y:S01]  /*c770*/  IMAD R9, R9, c[0x0][0x388], RZ ;  /* 0x0000e20009097a24 */ /* 0x000fe200078e02ff */
[----:B------:R-:W-:Y:S02]  /*c780*/  ULDC.64 UR4, c[0x0][0x438] ;  /* 0x00010e0000047ab9 */ /* 0x000fe40000000a00 */
[----:B------:R-:W-:Y:S02]  /*c790*/  UIMAD.WIDE.U32 UR14, UR11, UR4, URZ ;  /* 0x000000040b0e72a5 */ /* 0x000fe4000f8e003f */
[----:B------:R-:W-:Y:S01]  /*c7a0*/  UIMAD UR4, UR6, UR4, URZ ;  /* 0x00000004060472a4 */ /* 0x000fe2000f8e023f */
[----:B-1----:R-:W-:-:S02]  /*c7b0*/  IMAD R5, R5, c[0x0][0x550], R0 ;  /* 0x0001540005057a24 */ /* 0x002fc400078e0200 */
[----:B------:R-:W-:Y:S01]  /*c7c0*/  IMAD.U32 R17, RZ, RZ, UR7 ;  /* 0x00000007ff117e24 */ /* 0x000fe2000f8e00ff */
[----:B------:R-:W-:Y:S01]  /*c7d0*/  UIMAD UR4, UR11, UR5, UR4 ;  /* 0x000000050b0472a4 */ /* 0x000fe2000f8e0204 */
[----:B---3--:R-:W-:Y:S01]  /*c7e0*/  SHF.R.S32.HI R0, RZ, 0x1f, R11 ;  /* 0x0000001fff007819 */ /* 0x008fe2000001140b */
[----:B------:R-:W-:Y:S01]  /*c7f0*/  IMAD.U32 R15, RZ, RZ, UR15 ;  /* 0x0000000fff0f7e24 */ /* 0x000fe2000f8e00ff */
[----:B------:R-:W-:Y:S01]  /*c800*/  MOV R14, UR14 ;  /* 0x0000000e000e7c02 */ /* 0x000fe20008000f00 */
[----:B------:R-:W-:Y:S01]  /*c810*/  UIADD3 UR4, UR15, UR4, URZ ;  /* 0x000000040f047290 */ /* 0x000fe2000fffe03f */
[-C--:B------:R-:W-:Y:S01]  /*c820*/  LEA.HI R13, R0, R11.reuse, RZ, 0x5 ;  /* 0x0000000b000d7211 */ /* 0x080fe200078f28ff */
[----:B----4-:R-:W-:Y:S01]  /*c830*/  IMAD.WIDE.U32 R16, R8, c[0x0][0x4d8], R16 ;  /* 0x0001360008107a25 */ /* 0x010fe200078e0010 */
[----:B------:R-:W-:Y:S02]  /*c840*/  LEA.HI R0, R0, R11, RZ, 0x2 ;  /* 0x0000000b00007211 */ /* 0x000fe400078f10ff */
[----:B------:R-:W-:Y:S01]  /*c850*/  LOP3.LUT R3, R13, 0xffffffe0, RZ, 0xc0, !PT ;  /* 0xffffffe00d037812 */ /* 0x000fe200078ec0ff */
[----:B------:R-:W-:Y:S01]  /*c860*/  IMAD.U32 R15, RZ, RZ, UR4 ;  /* 0x00000004ff0f7e24 */ /* 0x000fe2000f8e00ff */
[----:B------:R-:W-:-:S02]  /*c870*/  LOP3.LUT R0, R0, 0xfffffffc, RZ, 0xc0, !PT ;  /* 0xfffffffc00007812 */ /* 0x000fc400078ec0ff */
[----:B------:R-:W-:Y:S01]  /*c880*/  SHF.R.S32.HI R7, RZ, 0x5, R13 ;  /* 0x00000005ff077819 */ /* 0x000fe2000001140d */
[----:B------:R-:W-:Y:S01]  /*c890*/  IMAD.IADD R3, R11, 0x1, -R3 ;  /* 0x000000010b037824 */ /* 0x000fe200078e0a03 */
[----:B------:R-:W-:Y:S01]  /*c8a0*/  SHF.R.S32.HI R13, RZ, 0x1f, R13 ;  /* 0x0000001fff0d7819 */ /* 0x000fe2000001140d */
[----:B------:R-:W-:Y:S01]  /*c8b0*/  IMAD.WIDE.U32 R14, R8, c[0x0][0x440], R14 ;  /* 0x00011000080e7a25 */ /* 0x000fe200078e000e */
[----:B------:R-:W-:Y:S02]  /*c8c0*/  IADD3 R11, -R0, R11, RZ ;  /* 0x0000000b000b7210 */ /* 0x000fe40007ffe1ff */
[----:B------:R-:W1:Y:S01]  /*c8d0*/  S2R R0, SR_CTAID.X ;  /* 0x0000000000007919 */ /* 0x000e620000002500 */
[----:B------:R-:W-:Y:S02]  /*c8e0*/  LEA.HI R13, R13, R7, RZ, 0x3 ;  /* 0x000000070d0d7211 */ /* 0x000fe400078f18ff */
[----:B------:R-:W-:Y:S02]  /*c8f0*/  SHF.R.S32.HI R2, RZ, 0x1f, R3 ;  /* 0x0000001fff027819 */ /* 0x000fe40000011403 */
[----:B------:R-:W-:-:S02]  /*c900*/  LOP3.LUT R13, R13, 0xffffff8, RZ, 0xc0, !PT ;  /* 0x0ffffff80d0d7812 */ /* 0x000fc400078ec0ff */
[----:B------:R-:W-:Y:S02]  /*c910*/  LEA.HI R10, R11, R11, RZ, 0x1 ;  /* 0x0000000b0b0a7211 */ /* 0x000fe400078f08ff */
[----:B------:R-:W-:Y:S01]  /*c920*/  LEA.HI R2, R2, R3, RZ, 0x2 ;  /* 0x0000000302027211 */ /* 0x000fe200078f10ff */
[----:B------:R-:W-:Y:S01]  /*c930*/  IMAD.IADD R13, R7, 0x1, -R13 ;  /* 0x00000001070d7824 */ /* 0x000fe200078e0a0d */
[----:B------:R-:W-:Y:S02]  /*c940*/  LOP3.LUT R10, R10, 0x1ffffffe, RZ, 0xc0, !PT ;  /* 0x1ffffffe0a0a7812 */ /* 0x000fe400078ec0ff */
[----:B------:R-:W-:Y:S02]  /*c950*/  SHF.R.S32.HI R12, RZ, 0x2, R2 ;  /* 0x00000002ff0c7819 */ /* 0x000fe40000011402 */
[----:B------:R-:W-:Y:S02]  /*c960*/  SHF.R.S32.HI R7, RZ, 0x1f, R8 ;  /* 0x0000001fff077819 */ /* 0x000fe40000011408 */
[----:B------:R-:W-:Y:S01]  /*c970*/  IADD3 R10, R11, -R10, RZ ;  /* 0x8000000a0b0a7210 */ /* 0x000fe20007ffe0ff */
[----:B------:R-:W-:Y:S01]  /*c980*/  IMAD R12, R13, 0x10, R12 ;  /* 0x000000100d0c7824 */ /* 0x000fe200078e020c */
[----:B------:R-:W-:Y:S01]  /*c990*/  LOP3.LUT R2, R2, 0x7ffffffc, RZ, 0xc0, !PT ;  /* 0x7ffffffc02027812 */ /* 0x000fe200078ec0ff */
[----:B------:R-:W-:-:S02]  /*c9a0*/  IMAD R11, R7, c[0x0][0x4d8], RZ ;  /* 0x00013600070b7a24 */ /* 0x000fc400078e02ff */
[----:B------:R-:W-:Y:S02]  /*c9b0*/  IMAD R10, R10, 0x8, R12 ;  /* 0x000000080a0a7824 */ /* 0x000fe400078e020c */
[----:B------:R-:W-:Y:S02]  /*c9c0*/  IMAD R7, R7, c[0x0][0x440], RZ ;  /* 0x0001100007077a24 */ /* 0x000fe400078e02ff */
[----:B------:R-:W-:Y:S01]  /*c9d0*/  IMAD R11, R8, c[0x0][0x4dc], R11 ;  /* 0x00013700080b7a24 */ /* 0x000fe200078e020b */
[----:B-1----:R-:W-:Y:S01]  /*c9e0*/  LEA R10, R0, R10, 0x7 ;  /* 0x0000000a000a7211 */ /* 0x002fe200078e38ff */
[----:B------:R-:W-:Y:S01]  /*c9f0*/  IMAD R7, R8, c[0x0][0x444], R7 ;  /* 0x0001110008077a24 */ /* 0x000fe200078e0207 */
[----:B------:R-:W-:Y:S01]  /*ca00*/  SHF.R.S32.HI R8, RZ, 0x1f, R5 ;  /* 0x0000001fff087819 */ /* 0x000fe20000011405 */
[----:B------:R-:W-:Y:S01]  /*ca10*/  IMAD.IADD R17, R17, 0x1, R11 ;  /* 0x0000000111117824 */ /* 0x000fe200078e020b */
[----:B------:R-:W-:Y:S01]  /*ca20*/  MOV R11, R10 ;  /* 0x0000000a000b7202 */ /* 0x000fe20000000f00 */
[----:B------:R-:W-:Y:S01]  /*ca30*/  IMAD.IADD R15, R15, 0x1, R7 ;  /* 0x000000010f0f7824 */ /* 0x000fe200078e0207 */
[----:B------:R-:W-:Y:S01]  /*ca40*/  LEA R0, R0, R12, 0x7 ;  /* 0x0000000c00007211 */ /* 0x000fe200078e38ff */
[----:B------:R-:W-:-:S04]  /*ca50*/  @P1 IMAD.HI.U32 R7, R10, c[0x0][0x4ec], RZ ;  /* 0x00013b000a071a27 */ /* 0x000fc800078e00ff */
[C---:B------:R-:W-:Y:S01]  /*ca60*/  IMAD R13, R8.reuse, c[0x0][0x4e0], RZ ;  /* 0x00013800080d7a24 */ /* 0x040fe200078e02ff */
[----:B------:R-:W-:Y:S01]  /*ca70*/  @P1 SHF.R.U32.HI R11, RZ, c[0x0][0x4f0], R7 ;  /* 0x00013c00ff0b1a19 */ /* 0x000fe20000011607 */
[----:B------:R-:W-:Y:S02]  /*ca80*/  IMAD R8, R8, c[0x0][0x448], RZ ;  /* 0x0001120008087a24 */ /* 0x000fe400078e02ff */
[C---:B------:R-:W-:Y:S02]  /*ca90*/  IMAD R13, R5.reuse, c[0x0][0x4e4], R13 ;  /* 0x00013900050d7a24 */ /* 0x040fe400078e020d */
[----:B------:R-:W-:Y:S02]  /*caa0*/  IMAD.MOV R7, RZ, RZ, -R11 ;  /* 0x000000ffff077224 */ /* 0x000fe400078e0a0b */
[C---:B------:R-:W-:Y:S02]  /*cab0*/  IMAD R8, R5.reuse, c[0x0][0x44c], R8 ;  /* 0x0001130005087a24 */ /* 0x040fe400078e0208 */
[----:B------:R-:W-:-:S04]  /*cac0*/  IMAD.WIDE.U32 R14, R5, c[0x0][0x448], R14 ;  /* 0x00011200050e7a25 */ /* 0x000fc800078e000e */
[----:B------:R-:W-:Y:S01]  /*cad0*/  IMAD.WIDE.U32 R18, R5, c[0x0][0x4e0], R16 ;  /* 0x0001380005127a25 */ /* 0x000fe200078e0010 */
[----:B------:R-:W-:Y:S02]  /*cae0*/  IADD3 R15, R15, R8, RZ ;  /* 0x000000080f0f7210 */ /* 0x000fe40007ffe0ff */
[----:B------:R-:W-:Y:S01]  /*caf0*/  SHF.R.S32.HI R8, RZ, 0x1f, R11 ;  /* 0x0000001fff087819 */ /* 0x000fe2000001140b */
[----:B------:R-:W-:Y:S01]  /*cb00*/  @P1 IMAD.HI.U32 R5, R10, c[0x0][0x4ec], RZ ;  /* 0x00013b000a051a27 */ /* 0x000fe200078e00ff */
[----:B------:R-:W-:-:S03]  /*cb10*/  IADD3 R18, P0, R11, R18, RZ ;  /* 0x000000120b127210 */ /* 0x000fc60007f1e0ff */
[--C-:B------:R-:W-:Y:S01]  /*cb20*/  IMAD R7, R7, c[0x0][0x4e8], R10.reuse ;  /* 0x00013a0007077a24 */ /* 0x100fe200078e020a */
[----:B------:R-:W-:Y:S01]  /*cb30*/  IADD3.X R19, R8, R19, R13, P0, !PT ;  /* 0x0000001308137210 */ /* 0x000fe200007fe40d */
[----:B------:R-:W-:Y:S01]  /*cb40*/  IMAD.MOV.U32 R16, RZ, RZ, R10 ;  /* 0x000000ffff107224 */ /* 0x000fe200078e000a */
[----:B------:R-:W-:Y:S02]  /*cb50*/  @P1 SHF.R.U32.HI R16, RZ, c[0x0][0x4f0], R5 ;  /* 0x00013c00ff101a19 */ /* 0x000fe40000011605 */
[----:B------:R-:W-:Y:S01]  /*cb60*/  SHF.R.S32.HI R5, RZ, 0x1f, R7 ;  /* 0x0000001fff057819 */ /* 0x000fe20000011407 */
[----:B------:R-:W-:Y:S01]  /*cb70*/  IMAD.WIDE.U32 R18, R7, c[0x0][0x4c8], R18 ;  /* 0x0001320007127a25 */ /* 0x000fe200078e0012 */
[----:B------:R-:W-:-:S03]  /*cb80*/  SHF.R.S32.HI R11, RZ, 0x1f, R16 ;  /* 0x0000001fff0b7819 */ /* 0x000fc60000011410 */
[----:B------:R-:W-:Y:S02]  /*cb90*/  IMAD R5, R5, c[0x0][0x4c8], RZ ;  /* 0x0001320005057a24 */ /* 0x000fe400078e02ff */
[----:B------:R-:W-:Y:S02]  /*cba0*/  IMAD R11, R11, c[0x0][0x430], RZ ;  /* 0x00010c000b0b7a24 */ /* 0x000fe400078e02ff */
[----:B------:R-:W-:Y:S01]  /*cbb0*/  IMAD R5, R7, c[0x0][0x4cc], R5 ;  /* 0x0001330007057a24 */ /* 0x000fe200078e0205 */
[----:B------:R-:W-:Y:S01]  /*cbc0*/  LEA R7, P0, R18, c[0x0][0x4a8], 0x2 ;  /* 0x00012a0012077a11 */ /* 0x000fe200078010ff */
[----:B------:R-:W-:Y:S02]  /*cbd0*/  IMAD.MOV R8, RZ, RZ, -R16 ;  /* 0x000000ffff087224 */ /* 0x000fe400078e0a10 */
[----:B------:R-:W-:Y:S02]  /*cbe0*/  IMAD.IADD R5, R19, 0x1, R5 ;  /* 0x0000000113057824 */ /* 0x000fe400078e0205 */
[----:B------:R-:W-:Y:S01]  /*cbf0*/  IMAD.WIDE.U32 R14, R16, c[0x0][0x430], R14 ;  /* 0x00010c00100e7a25 */ /* 0x000fe200078e000e */
[----:B------:R-:W-:Y:S02]  /*cc00*/  SHFL.IDX PT, R12, R7, RZ, 0x1c1f ;  /* 0x001c1fff070c7589 */ /* 0x000fe400000e0000 */
[----:B------:R-:W-:Y:S01]  /*cc10*/  LEA.HI.X R5, R18, c[0x0][0x4ac], R5, 0x2, P0 ;  /* 0x00012b0012057a11 */ /* 0x000fe200000f1405 */
[----:B------:R-:W-:Y:S01]  /*cc20*/  IMAD R11, R16, c[0x0][0x434], R11 ;  /* 0x00010d00100b7a24 */ /* 0x000fe200078e020b */
[----:B------:R-:W-:Y:S01]  /*cc30*/  LOP3.LUT P0, RZ, R3, 0x3, RZ, 0xc0, !PT ;  /* 0x0000000303ff7812 */ /* 0x000fe2000780c0ff */
[----:B------:R1:W-:Y:S01]  /*cc40*/  SHFL.IDX PT, R16, R7, 0x1, 0x1c1f ;  /* 0x003c1f0007107f89 */ /* 0x0003e200000e0000 */
[----:B------:R-:W-:-:S02]  /*cc50*/  IMAD R8, R8, c[0x0][0x4e8], R10 ;  /* 0x00013a0008087a24 */ /* 0x000fc400078e020a */
[----:B------:R-:W-:Y:S01]  /*cc60*/  ISETP.GE.OR P2, PT, R0, R9, P0 ;  /* 0x000000090000720c */ /* 0x000fe20000746670 */
[----:B------:R-:W2:Y:S01]  /*cc70*/  SHFL.IDX PT, R13, R5, RZ, 0x1c1f ;  /* 0x001c1fff050d7589 */ /* 0x000ea200000e0000 */
[----:B------:R-:W-:Y:S01]  /*cc80*/  IMAD.IADD R15, R15, 0x1, R11 ;  /* 0x000000010f0f7824 */ /* 0x000fe200078e020b */
[----:B------:R-:W-:Y:S01]  /*cc90*/  SHF.R.S32.HI R10, RZ, 0x1f, R8 ;  /* 0x0000001fff0a7819 */ /* 0x000fe20000011408 */
[----:B------:R-:W-:Y:S01]  /*cca0*/  IMAD.IADD R3, R3, 0x1, -R2 ;  /* 0x0000000103037824 */ /* 0x000fe200078e0a02 */
[----:B------:R3:W4:Y:S01]  /*ccb0*/  SHFL.IDX PT, R17, R5, 0x1, 0x1c1f ;  /* 0x003c1f0005117f89 */ /* 0x00072200000e0000 */
[----:B------:R-:W-:-:S03]  /*ccc0*/  IMAD.WIDE.U32 R14, R8, c[0x0][0x428], R14 ;  /* 0x00010a00080e7a25 */ /* 0x000fc600078e000e */
[----:B------:R-:W-:Y:S01]  /*ccd0*/  SHF.L.U32 R3, R3, 0x1, RZ ;  /* 0x0000000103037819 */ /* 0x000fe200000006ff */
[----:B------:R-:W-:-:S04]  /*cce0*/  IMAD R10, R10, c[0x0][0x428], RZ ;  /* 0x00010a000a0a7a24 */ /* 0x000fc800078e02ff */
[----:B------:R-:W-:-:S05]  /*ccf0*/  IMAD R10, R8, c[0x0][0x42c], R10 ;  /* 0x00010b00080a7a24 */ /* 0x000fca00078e020a */
[----:B------:R-:W-:Y:S02]  /*cd00*/  IADD3 R10, R15, R10, RZ ;  /* 0x0000000a0f0a7210 */ /* 0x000fe40007ffe0ff */
[C---:B-1----:R-:W-:Y:S01]  /*cd10*/  LEA R7, P1, R14.reuse, c[0x0][0x400], 0x2 ;  /* 0x000100000e077a11 */ /* 0x042fe200078210ff */
[----:B--2---:R1:W-:Y:S03]  /*cd20*/  @!P2 ST.E [R12.64], R4 ;  /* 0x000000040c00a985 */ /* 0x0043e6000c10190c */
[----:B------:R-:W-:Y:S02]  /*cd30*/  LEA.HI.X R10, R14, c[0x0][0x404], R10, 0x2, P1 ;  /* 0x000101000e0a7a11 */ /* 0x000fe400008f140a */
[----:B---3--:R-:W-:Y:S01]  /*cd40*/  IADD3 R5, R0, 0x8, RZ ;  /* 0x0000000800057810 */ /* 0x008fe20007ffe0ff */
[----:B------:R2:W3:Y:S03]  /*cd50*/  SHFL.IDX PT, R14, R7, RZ, 0x1c1f ;  /* 0x001c1fff070e7589 */ /* 0x0004e600000e0000 */
[CC--:B------:R-:W-:Y:S01]  /*cd60*/  ISETP.GE.OR P0, PT, R5.reuse, R9.reuse, P0 ;  /* 0x000000090500720c */ /* 0x0c0fe20000706670 */
[----:B------:R2:W2:Y:S01]  /*cd70*/  SHFL.IDX PT, R15, R10, RZ, 0x1c1f ;  /* 0x001c1fff0a0f7589 */ /* 0x0004a200000e0000 */
[----:B------:R-:W-:-:S11]  /*cd80*/  ISETP.GE.AND P1, PT, R5, R9, PT ;  /* 0x000000090500720c */ /* 0x000fd60003f26270 */
[----:B----4-:R4:W-:Y:S01]  /*cd90*/  @!P0 ST.E [R16.64], R6 ;  /* 0x0000000610008985 */ /* 0x0109e2000c10190c */
[----:B------:R-:W-:Y:S02]  /*cda0*/  ISETP.GE.AND P0, PT, R0, R9, PT ;  /* 0x000000090000720c */ /* 0x000fe40003f06270 */
[----:B-1----:R-:W-:-:S11]  /*cdb0*/  P2R R4, PR, RZ, 0x2 ;  /* 0x00000002ff047803 */ /* 0x002fd60000000000 */
[----:B------:R-:W-:Y:S05]  /*cdc0*/  @P0 BRA `(.L_x_1549) ;  /* 0x00000bd000000947 */ /* 0x000fea0003800000 */
[C---:B--23--:R-:W-:Y:S02]  /*cdd0*/  ISETP.GE.AND P0, PT, R3.reuse, c[0x0][0x3c8], PT ;  /* 0x0000f20003007a0c */ /* 0x04cfe40003f06270 */
[C---:B------:R-:W-:Y:S02]  /*cde0*/  IADD3 R0, R3.reuse, 0x10, RZ ;  /* 0x0000001003007810 */ /* 0x040fe40007ffe0ff */
[C---:B------:R-:W-:Y:S02]  /*cdf0*/  IADD3 R2, R3.reuse, 0x8, RZ ;  /* 0x0000000803027810 */ /* 0x040fe40007ffe0ff */
[----:B------:R-:W-:Y:S02]  /*ce00*/  ISETP.GE.AND P4, PT, R0, c[0x0][0x3c8], PT ;  /* 0x0000f20000007a0c */ /* 0x000fe40003f86270 */
[----:B------:R-:W-:Y:S02]  /*ce10*/  ISETP.GE.AND P5, PT, R2, c[0x0][0x3c8], PT ;  /* 0x0000f20002007a0c */ /* 0x000fe40003fa6270 */
[----:B----4-:R-:W-:-:S02]  /*ce20*/  IADD3 R6, R3, 0x20, RZ ;  /* 0x0000002003067810 */ /* 0x010fc40007ffe0ff */
[C---:B------:R-:W-:Y:S01]  /*ce30*/  IADD3 R5, R3.reuse, 0x28, RZ ;  /* 0x0000002803057810 */ /* 0x040fe20007ffe0ff */
[----:B------:R-:W-:Y:S01]  /*ce40*/  @!P0 IMAD.WIDE R8, R3, 0x4, R14 ;  /* 0x0000000403088825 */ /* 0x000fe200078e020e */
[----:B------:R-:W-:Y:S02]  /*ce50*/  ISETP.GE.AND P2, PT, R6, c[0x0][0x3c8], PT ;  /* 0x0000f20006007a0c */ /* 0x000fe40003f46270 */
[----:B------:R-:W-:Y:S02]  /*ce60*/  ISETP.GE.AND P1, PT, R5, c[0x0][0x3c8], PT ;  /* 0x0000f20005007a0c */ /* 0x000fe40003f26270 */
[----:B------:R1:W-:Y:S03]  /*ce70*/  @!P0 ST.E.64 [R8.64], R176 ;  /* 0x000000b008008985 */ /* 0x0003e6000c101b0c */
[----:B------:R-:W-:-:S04]  /*ce80*/  @!P5 LEA.HI R2, R2, R2, RZ, 0x1 ;  /* 0x000000020202d211 */ /* 0x000fc800078f08ff */
[----:B------:R-:W-:Y:S02]  /*ce90*/  @!P5 LOP3.LUT R2, R2, 0xfffffffe, RZ, 0xc0, !PT ;  /* 0xfffffffe0202d812 */ /* 0x000fe400078ec0ff */
[----:B------:R-:W-:Y:S02]  /*cea0*/  @!P2 LEA.HI R6, R6, R6, RZ, 0x1 ;  /* 0x000000060606a211 */ /* 0x000fe400078f08ff */
[----:B------:R-:W-:Y:S01]  /*ceb0*/  @!P1 LEA.HI R5, R5, R5, RZ, 0x1 ;  /* 0x0000000505059211 */ /* 0x000fe200078f08ff */
[----:B------:R-:W-:Y:S01]  /*cec0*/  @!P5 IMAD.WIDE R12, R2, 0x4, R14 ;  /* 0x00000004020cd825 */ /* 0x000fe200078e020e */
[----:B------:R-:W-:Y:S02]  /*ced0*/  IADD3 R2, R3, 0x38, RZ ;  /* 0x0000003803027810 */ /* 0x000fe40007ffe0ff */
[----:B------:R-:W-:Y:S02]  /*cee0*/  @!P2 LOP3.LUT R6, R6, 0xfffffffe, RZ, 0xc0, !PT ;  /* 0xfffffffe0606a812 */ /* 0x000fe400078ec0ff */
[----:B------:R-:W-:Y:S01]  /*cef0*/  @!P1 LOP3.LUT R5, R5, 0xfffffffe, RZ, 0xc0, !PT ;  /* 0xfffffffe05059812 */ /* 0x000fe200078ec0ff */
[----:B------:R2:W-:Y:S01]  /*cf00*/  @!P5 ST.E.64 [R12.64], R172 ;  /* 0x000000ac0c00d985 */ /* 0x0005e2000c101b0c */
[----:B------:R-:W-:-:S03]  /*cf10*/  ISETP.GE.AND P5, PT, R2, c[0x0][0x3c8], PT ;  /* 0x0000f20002007a0c */ /* 0x000fc60003fa6270 */
[----:B------:R-:W-:Y:S01]  /*cf20*/  @!P1 IMAD.WIDE R18, R5, 0x4, R14 ;  /* 0x0000000405129825 */ /* 0x000fe200078e020e */
[C---:B------:R-:W-:Y:S02]  /*cf30*/  IADD3 R5, R3.reuse, 0x50, RZ ;  /* 0x0000005003057810 */ /* 0x040fe40007ffe0ff */
[C---:B-1----:R-:W-:Y:S02]  /*cf40*/  IADD3 R8, R3.reuse, 0x18, RZ ;  /* 0x0000001803087810 */ /* 0x042fe40007ffe0ff */
[----:B------:R-:W-:Y:S02]  /*cf50*/  @!P4 LEA.HI R9, R0, R0, RZ, 0x1 ;  /* 0x000000000009c211 */ /* 0x000fe400078f08ff */
[----:B------:R-:W-:Y:S02]  /*cf60*/  IADD3 R0, R3, 0x30, RZ ;  /* 0x0000003003007810 */ /* 0x000fe40007ffe0ff */
[----:B------:R-:W-:Y:S02]  /*cf70*/  ISETP.GE.AND P3, PT, R8, c[0x0][0x3c8], PT ;  /* 0x0000f20008007a0c */ /* 0x000fe40003f66270 */
[----:B------:R-:W-:-:S02]  /*cf80*/  ISETP.GE.AND P0, PT, R0, c[0x0][0x3c8], PT ;  /* 0x0000f20000007a0c */ /* 0x000fc40003f06270 */
[----:B------:R-:W-:Y:S02]  /*cf90*/  @!P4 LOP3.LUT R9, R9, 0xfffffffe, RZ, 0xc0, !PT ;  /* 0xfffffffe0909c812 */ /* 0x000fe400078ec0ff */
[----:B------:R-:W-:-:S03]  /*cfa0*/  @!P5 LEA.HI R2, R2, R2, RZ, 0x1 ;  /* 0x000000020202d211 */ /* 0x000fc600078f08ff */
[----:B------:R-:W-:Y:S01]  /*cfb0*/  @!P4 IMAD.WIDE R16, R9, 0x4, R14 ;  /* 0x000000040910c825 */ /* 0x000fe200078e020e */
[----:B------:R-:W-:Y:S02]  /*cfc0*/  IADD3 R9, R3, 0x40, RZ ;  /* 0x0000004003097810 */ /* 0x000fe40007ffe0ff */
[----:B------:R-:W-:Y:S02]  /*cfd0*/  @!P5 LOP3.LUT R2, R2, 0xfffffffe, RZ, 0xc0, !PT ;  /* 0xfffffffe0202d812 */ /* 0x000fe400078ec0ff */
[----:B------:R-:W-:Y:S01]  /*cfe0*/  @!P3 LEA.HI R8, R8, R8, RZ, 0x1 ;  /* 0x000000080808b211 */ /* 0x000fe200078f08ff */
[----:B------:R1:W-:Y:S01]  /*cff0*/  @!P4 ST.E.64 [R16.64], R168 ;  /* 0x000000a81000c985 */ /* 0x0003e2000c101b0c */
[----:B------:R-:W-:Y:S02]  /*d000*/  @!P0 LEA.HI R0, R0, R0, RZ, 0x1 ;  /* 0x0000000000008211 */ /* 0x000fe400078f08ff */
[----:B------:R-:W-:Y:S02]  /*d010*/  @!P3 LOP3.LUT R8, R8, 0xfffffffe, RZ, 0xc0, !PT ;  /* 0xfffffffe0808b812 */ /* 0x000fe400078ec0ff */
[----:B------:R-:W-:-:S02]  /*d020*/  @!P0 LOP3.LUT R0, R0, 0xfffffffe, RZ, 0xc0, !PT ;  /* 0xfffffffe00008812 */ /* 0x000fc400078ec0ff */
[----:B------:R-:W-:Y:S01]  /*d030*/  ISETP.GE.AND P4, PT, R9, c[0x0][0x3c8], PT ;  /* 0x0000f20009007a0c */ /* 0x000fe20003f86270 */
[----:B--2---:R-:W-:Y:S01]  /*d040*/  @!P3 IMAD.WIDE R12, R8, 0x4, R14 ;  /* 0x00000004080cb825 */ /* 0x004fe200078e020e */
[----:B------:R-:W-:-:S03]  /*d050*/  IADD3 R8, R3, 0x60, RZ ;  /* 0x0000006003087810 */ /* 0x000fc60007ffe0ff */
[----:B------:R-:W-:Y:S01]  /*d060*/  @!P0 IMAD.WIDE R20, R0, 0x4, R14 ;  /* 0x0000000400148825 */ /* 0x000fe200078e020e */
[----:B------:R2:W-:Y:S01]  /*d070*/  @!P3 ST.E.64 [R12.64], R164 ;  /* 0x000000a40c00b985 */ /* 0x0005e2000c101b0c */
[----:B------:R-:W-:-:S06]  /*d080*/  IADD3 R0, R3, 0x58, RZ ;  /* 0x0000005803007810 */ /* 0x000fcc0007ffe0ff */
[----:B------:R-:W-:-:S04]  /*d090*/  @!P4 LEA.HI R9, R9, R9, RZ, 0x1 ;  /* 0x000000090909c211 */ /* 0x000fc800078f08ff */
[----:B------:R-:W-:Y:S01]  /*d0a0*/  @!P4 LOP3.LUT R9, R9, 0xfffffffe, RZ, 0xc0, !PT ;  /* 0xfffffffe0909c812 */ /* 0x000fe200078ec0ff */
[----:B-1----:R-:W-:Y:S01]  /*d0b0*/  @!P2 IMAD.WIDE R16, R6, 0x4, R14 ;  /* 0x000000040610a825 */ /* 0x002fe200078e020e */
[----:B------:R-:W-:-:S04]  /*d0c0*/  IADD3 R6, R3, 0x48, RZ ;  /* 0x0000004803067810 */ /* 0x000fc80007ffe0ff */
[----:B------:R1:W-:Y:S01]  /*d0d0*/  @!P2 ST.E.64 [R16.64], R160 ;  /* 0x000000a01000a985 */ /* 0x0003e2000c101b0c */
[----:B------:R-:W-:Y:S02]  /*d0e0*/  ISETP.GE.AND P3, PT, R6, c[0x0][0x3c8], PT ;  /* 0x0000f20006007a0c */ /* 0x000fe40003f66270 */
[----:B------:R-:W-:Y:S01]  /*d0f0*/  ISETP.GE.AND P2, PT, R5, c[0x0][0x3c8], PT ;  /* 0x0000f20005007a0c */ /* 0x000fe20003f46270 */
[----:B------:R-:W-:Y:S01]  /*d100*/  @!P1 ST.E.64 [R18.64], R156 ;  /* 0x0000009c12009985 */ /* 0x000fe2000c101b0c */
[----:B------:R-:W-:-:S03]  /*d110*/  ISETP.GE.AND P1, PT, R0, c[0x0][0x3c8], PT ;  /* 0x0000f20000007a0c */ /* 0x000fc60003f26270 */
[----:B------:R3:W-:Y:S01]  /*d120*/  @!P0 ST.E.64 [R20.64], R152 ;  /* 0x0000009814008985 */ /* 0x0007e2000c101b0c */
[----:B------:R-:W-:Y:S01]  /*d130*/  ISETP.GE.AND P0, PT, R8, c[0x0][0x3c8], PT ;  /* 0x0000f20008007a0c */ /* 0x000fe20003f06270 */
[----:B--2---:R-:W-:Y:S01]  /*d140*/  @!P5 IMAD.WIDE R12, R2, 0x4, R14 ;  /* 0x00000004020cd825 */ /* 0x004fe200078e020e */
[----:B------:R-:W-:-:S03]  /*d150*/  IADD3 R2, R3, 0x68, RZ ;  /* 0x0000006803027810 */ /* 0x000fc60007ffe0ff */
[----:B------:R-:W-:Y:S01]  /*d160*/  @!P3 LEA.HI R6, R6, R6, RZ, 0x1 ;  /* 0x000000060606b211 */ /* 0x000fe200078f08ff */
[----:B------:R2:W-:Y:S01]  /*d170*/  @!P5 ST.E.64 [R12.64], R148 ;  /* 0x000000940c00d985 */ /* 0x0005e2000c101b0c */
[----:B------:R-:W-:Y:S02]  /*d180*/  @!P2 LEA.HI R5, R5, R5, RZ, 0x1 ;  /* 0x000000050505a211 */ /* 0x000fe400078f08ff */
[----:B------:R-:W-:Y:S02]  /*d190*/  @!P1 LEA.HI R0, R0, R0, RZ, 0x1 ;  /* 0x0000000000009211 */ /* 0x000fe400078f08ff */
[----:B------:R-:W-:Y:S02]  /*d1a0*/  @!P3 LOP3.LUT R6, R6, 0xfffffffe, RZ, 0xc0, !PT ;  /* 0xfffffffe0606b812 */ /* 0x000fe400078ec0ff */
[----:B------:R-:W-:Y:S02]  /*d1b0*/  @!P0 LEA.HI R8, R8, R8, RZ, 0x1 ;  /* 0x0000000808088211 */ /* 0x000fe400078f08ff */
[----:B------:R-:W-:-:S02]  /*d1c0*/  @!P2 LOP3.LUT R5, R5, 0xfffffffe, RZ, 0xc0, !PT ;  /* 0xfffffffe0505a812 */ /* 0x000fc400078ec0ff */
[----:B------:R-:W-:Y:S02]  /*d1d0*/  @!P0 LOP3.LUT R8, R8, 0xfffffffe, RZ, 0xc0, !PT ;  /* 0xfffffffe08088812 */ /* 0x000fe400078ec0ff */
[----:B------:R-:W-:Y:S01]  /*d1e0*/  ISETP.GE.AND P5, PT, R2, c[0x0][0x3c8], PT ;  /* 0x0000f20002007a0c */ /* 0x000fe20003fa6270 */
[--C-:B-1----:R-:W-:Y:S01]  /*d1f0*/  @!P4 IMAD.WIDE R16, R9, 0x4, R14.reuse ;  /* 0x000000040910c825 */ /* 0x102fe200078e020e */
[----:B------:R-:W-:Y:S02]  /*d200*/  IADD3 R9, R3, 0x70, RZ ;  /* 0x0000007003097810 */ /* 0x000fe40007ffe0ff */
[----:B------:R-:W-:Y:S02]  /*d210*/  @!P1 LOP3.LUT R0, R0, 0xfffffffe, RZ, 0xc0, !PT ;  /* 0xfffffffe00009812 */ /* 0x000fe400078ec0ff */
[----:B------:R1:W-:Y:S01]  /*d220*/  @!P4 ST.E.64 [R16.64], R144 ;  /* 0x000000901000c985 */ /* 0x0003e2000c101b0c */
[----:B------:R-:W-:Y:S01]  /*d230*/  ISETP.GE.AND P4, PT, R9, c[0x0][0x3c8], PT ;  /* 0x0000f20009007a0c */ /* 0x000fe20003f86270 */
[----:B---3--:R-:W-:Y:S01]  /*d240*/  @!P0 IMAD.WIDE R20, R8, 0x4, R14 ;  /* 0x0000000408148825 */ /* 0x008fe200078e020e */
[----:B------:R-:W-:-:S03]  /*d250*/  IADD3 R8, R3, 0x78, RZ ;  /* 0x0000007803087810 */ /* 0x000fc60007ffe0ff */
[--C-:B------:R-:W-:Y:S01]  /*d260*/  @!P1 IMAD.WIDE R18, R0, 0x4, R14.reuse ;  /* 0x0000000400129825 */ /* 0x100fe200078e020e */
[----:B------:R-:W-:Y:S02]  /*d270*/  @!P5 LEA.HI R2, R2, R2, RZ, 0x1 ;  /* 0x000000020202d211 */ /* 0x000fe400078f08ff */
[C---:B------:R-:W-:Y:S01]  /*d280*/  IADD3 R0, R3.reuse, 0x90, RZ ;  /* 0x0000009003007810 */ /* 0x040fe20007ffe0ff */
[----:B--2---:R-:W-:Y:S01]  /*d290*/  @!P3 IMAD.WIDE R12, R6, 0x4, R14 ;  /* 0x00000004060cb825 */ /* 0x004fe200078e020e */
[----:B------:R-:W-:-:S03]  /*d2a0*/  IADD3 R6, R3, 0x80, RZ ;  /* 0x0000008003067810 */ /* 0x000fc60007ffe0ff */
[----:B------:R-:W-:Y:S01]  /*d2b0*/  @!P4 LEA.HI R9, R9, R9, RZ, 0x1 ;  /* 0x000000090909c211 */ /* 0x000fe200078f08ff */
[----:B------:R2:W-:Y:S01]  /*d2c0*/  @!P3 ST.E.64 [R12.64], R140 ;  /* 0x0000008c0c00b985 */ /* 0x0005e2000c101b0c */
[----:B------:R-:W-:Y:S02]  /*d2d0*/  ISETP.GE.AND P3, PT, R8, c[0x0][0x3c8], PT ;  /* 0x0000f20008007a0c */ /* 0x000fe40003f66270 */
[----:B------:R-:W-:Y:S02]  /*d2e0*/  @!P5 LOP3.LUT R2, R2, 0xfffffffe, RZ, 0xc0, !PT ;  /* 0xfffffffe0202d812 */ /* 0x000fe400078ec0ff */
[----:B------:R-:W-:Y:S01]  /*d2f0*/  @!P4 LOP3.LUT R9, R9, 0xfffffffe, RZ, 0xc0, !PT ;  /* 0xfffffffe0909c812 */ /* 0x000fe200078ec0ff */
[----:B-1----:R-:W-:Y:S01]  /*d300*/  @!P2 IMAD.WIDE R16, R5, 0x4, R14 ;  /* 0x000000040510a825 */ /* 0x002fe200078e020e */
[----:B------:R-:W-:-:S07]  /*d310*/  IADD3 R5, R3, 0x88, RZ ;  /* 0x0000008803057810 */ /* 0x000fce0007ffe0ff */
[----:B------:R-:W-:Y:S01]  /*d320*/  @!P3 LEA.HI R8, R8, R8, RZ, 0x1 ;  /* 0x000000080808b211 */ /* 0x000fe200078f08ff */
[----:B------:R1:W-:Y:S01]  /*d330*/  @!P2 ST.E.64 [R16.64], R136 ;  /* 0x000000881000a985 */ /* 0x0003e2000c101b0c */
[----:B------:R-:W-:Y:S02]  /*d340*/  ISETP.GE.AND P2, PT, R6, c[0x0][0x3c8], PT ;  /* 0x0000f20006007a0c */ /* 0x000fe40003f46270 */
[----:B------:R-:W-:Y:S01]  /*d350*/  @!P3 LOP3.LUT R8, R8, 0xfffffffe, RZ, 0xc0, !PT ;  /* 0xfffffffe0808b812 */ /* 0x000fe200078ec0ff */
[----:B------:R3:W-:Y:S01]  /*d360*/  @!P1 ST.E.64 [R18.64], R132 ;  /* 0x0000008412009985 */ /* 0x0007e2000c101b0c */
[----:B------:R-:W-:-:S03]  /*d370*/  ISETP.GE.AND P1, PT, R5, c[0x0][0x3c8], PT ;  /* 0x0000f20005007a0c */ /* 0x000fc60003f26270 */
[----:B------:R-:W-:Y:S01]  /*d380*/  @!P0 ST.E.64 [R20.64], R52 ;  /* 0x0000003414008985 */ /* 0x000fe2000c101b0c */
[----:B------:R-:W-:Y:S01]  /*d390*/  ISETP.GE.AND P0, PT, R0, c[0x0][0x3c8], PT ;  /* 0x0000f20000007a0c */ /* 0x000fe20003f06270 */
[----:B--2---:R-:W-:Y:S01]  /*d3a0*/  @!P5 IMAD.WIDE R12, R2, 0x4, R14 ;  /* 0x00000004020cd825 */ /* 0x004fe200078e020e */
[----:B------:R-:W-:-:S03]  /*d3b0*/  IADD3 R2, R3, 0x98, RZ ;  /* 0x0000009803027810 */ /* 0x000fc60007ffe0ff */
[----:B------:R-:W-:Y:S01]  /*d3c0*/  @!P2 LEA.HI R6, R6, R6, RZ, 0x1 ;  /* 0x000000060606a211 */ /* 0x000fe200078f08ff */
[----:B------:R2:W-:Y:S01]  /*d3d0*/  @!P5 ST.E.64 [R12.64], R56 ;  /* 0x000000380c00d985 */ /* 0x0005e2000c101b0c */
[----:B------:R-:W-:Y:S02]  /*d3e0*/  ISETP.GE.AND P5, PT, R2, c[0x0][0x3c8], PT ;  /* 0x0000f20002007a0c */ /* 0x000fe40003fa6270 */
[----:B------:R-:W-:Y:S02]  /*d3f0*/  @!P1 LEA.HI R5, R5, R5, RZ, 0x1 ;  /* 0x0000000505059211 */ /* 0x000fe400078f08ff */
[----:B------:R-:W-:Y:S02]  /*d400*/  @!P2 LOP3.LUT R6, R6, 0xfffffffe, RZ, 0xc0, !PT ;  /* 0xfffffffe0606a812 */ /* 0x000fe400078ec0ff */
[----:B------:R-:W-:-:S04]  /*d410*/  @!P0 LEA.HI R0, R0, R0, RZ, 0x1 ;  /* 0x0000000000008211 */ /* 0x000fc800078f08ff */
[----:B------:R-:W-:Y:S01]  /*d420*/  @!P0 LOP3.LUT R0, R0, 0xfffffffe, RZ, 0xc0, !PT ;  /* 0xfffffffe00008812 */ /* 0x000fe200078ec0ff */
[--C-:B-1----:R-:W-:Y:S01]  /*d430*/  @!P4 IMAD.WIDE R16, R9, 0x4, R14.reuse ;  /* 0x000000040910c825 */ /* 0x102fe200078e020e */
[----:B------:R-:W-:Y:S02]  /*d440*/  @!P1 LOP3.LUT R9, R5, 0xfffffffe, RZ, 0xc0, !PT ;  /* 0xfffffffe05099812 */ /* 0x000fe400078ec0ff */
[----:B------:R-:W-:Y:S01]  /*d450*/  IADD3 R5, R3, 0xa0, RZ ;  /* 0x000000a003057810 */ /* 0x000fe20007ffe0ff */
[----:B---3--:R-:W-:Y:S01]  /*d460*/  @!P0 IMAD.WIDE R18, R0, 0x4, R14 ;  /* 0x0000000400128825 */ /* 0x008fe200078e020e */
[----:B------:R1:W-:Y:S01]  /*d470*/  @!P4 ST.E.64 [R16.64], R60 ;  /* 0x0000003c1000c985 */ /* 0x0003e2000c101b0c */
[----:B------:R-:W-:Y:S02]  /*d480*/  @!P5 LEA.HI R2, R2, R2, RZ, 0x1 ;  /* 0x000000020202d211 */ /* 0x000fe400078f08ff */
[----:B------:R-:W-:Y:S02]  /*d490*/  ISETP.GE.AND P6, PT, R5, c[0x0][0x3c8], PT ;  /* 0x0000f20005007a0c */ /* 0x000fe40003fc6270 */
[----:B------:R-:W-:-:S02]  /*d4a0*/  IADD3 R0, R3, 0xb8, RZ ;  /* 0x000000b803007810 */ /* 0x000fc40007ffe0ff */
[----:B------:R-:W-:Y:S02]  /*d4b0*/  @!P5 LOP3.LUT R11, R2, 0xfffffffe, RZ, 0xc0, !PT ;  /* 0xfffffffe020bd812 */ /* 0x000fe400078ec0ff */
[----:B------:R-:W-:Y:S01]  /*d4c0*/  IADD3 R2, R3, 0xc8, RZ ;  /* 0x000000c803027810 */ /* 0x000fe20007ffe0ff */
[----:B--2---:R-:W-:-:S04]  /*d4d0*/  @!P3 IMAD.WIDE R12, R8, 0x4, R14 ;  /* 0x00000004080cb825 */ /* 0x004fc800078e020e */
[----:B------:R-:W-:Y:S01]  /*d4e0*/  @!P1 IMAD.WIDE R8, R9, 0x4, R14 ;  /* 0x0000000409089825 */ /* 0x000fe200078e020e */
[----:B------:R2:W-:Y:S01]  /*d4f0*/  @!P3 ST.E.64 [R12.64], R64 ;  /* 0x000000400c00b985 */ /* 0x0005e2000c101b0c */
[----:B------:R-:W-:-:S04]  /*d500*/  @!P6 LEA.HI R5, R5, R5, RZ, 0x1 ;  /* 0x000000050505e211 */ /* 0x000fc800078f08ff */
[----:B------:R-:W-:Y:S01]  /*d510*/  @!P6 LOP3.LUT R5, R5, 0xfffffffe, RZ, 0xc0, !PT ;  /* 0xfffffffe0505e812 */ /* 0x000fe200078ec0ff */
[----:B-1----:R-:W-:Y:S01]  /*d520*/  @!P2 IMAD.WIDE R16, R6, 0x4, R14 ;  /* 0x000000040610a825 */ /* 0x002fe200078e020e */
[----:B------:R-:W-:-:S04]  /*d530*/  IADD3 R6, R3, 0xb0, RZ ;  /* 0x000000b003067810 */ /* 0x000fc80007ffe0ff */
[----:B------:R1:W-:Y:S01]  /*d540*/  @!P2 ST.E.64 [R16.64], R68 ;  /* 0x000000441000a985 */ /* 0x0003e2000c101b0c */
[----:B------:R-:W-:Y:S02]  /*d550*/  ISETP.GE.AND P3, PT, R6, c[0x0][0x3c8], PT ;  /* 0x0000f20006007a0c */ /* 0x000fe40003f66270 */
[----:B------:R-:W-:Y:S01]  /*d560*/  ISETP.GE.AND P2, PT, R0, c[0x0][0x3c8], PT ;  /* 0x0000f20000007a0c */ /* 0x000fe20003f46270 */
[----:B------:R3:W-:Y:S04]  /*d570*/  @!P1 ST.E.64 [R8.64], R72 ;  /* 0x0000004808009985 */ /* 0x0007e8000c101b0c */
[----:B------:R4:W-:Y:S01]  /*d580*/  @!P0 ST.E.64 [R18.64], R76 ;  /* 0x0000004c12008985 */ /* 0x0009e2000c101b0c */
[----:B------:R-:W-:Y:S01]  /*d590*/  ISETP.GE.AND P0, PT, R2, c[0x0][0x3c8], PT ;  /* 0x0000f20002007a0c */ /* 0x000fe20003f06270 */
[----:B--2---:R-:W-:-:S04]  /*d5a0*/  @!P5 IMAD.WIDE R12, R11, 0x4, R14 ;  /* 0x000000040b0cd825 */ /* 0x004fc800078e020e */
[----:B------:R-:W-:Y:S01]  /*d5b0*/  @!P3 LEA.HI R6, R6, R6, RZ, 0x1 ;  /* 0x000000060606b211 */ /* 0x000fe200078f08ff */
[----:B------:R2:W-:Y:S01]  /*d5c0*/  @!P5 ST.E.64 [R12.64], R80 ;  /* 0x000000500c00d985 */ /* 0x0005e2000c101b0c */
[----:B------:R-:W-:Y:S02]  /*d5d0*/  @!P2 LEA.HI R0, R0, R0, RZ, 0x1 ;  /* 0x000000000000a211 */ /* 0x000fe400078f08ff */
[----:B------:R-:W-:Y:S02]  /*d5e0*/  @!P3 LOP3.LUT R6, R6, 0xfffffffe, RZ, 0xc0, !PT ;  /* 0xfffffffe0606b812 */ /* 0x000fe400078ec0ff */
[----:B------:R-:W-:Y:S02]  /*d5f0*/  @!P2 LOP3.LUT R0, R0, 0xfffffffe, RZ, 0xc0, !PT ;  /* 0xfffffffe0000a812 */ /* 0x000fe400078ec0ff */
[----:B------:R-:W-:-:S04]  /*d600*/  @!P0 LEA.HI R2, R2, R2, RZ, 0x1 ;  /* 0x0000000202028211 */ /* 0x000fc800078f08ff */
[----:B------:R-:W-:Y:S01]  /*d610*/  @!P0 LOP3.LUT R2, R2, 0xfffffffe, RZ, 0xc0, !PT ;  /* 0xfffffffe02028812 */ /* 0x000fe200078ec0ff */
[--C-:B-1----:R-:W-:Y:S01]  /*d620*/  @!P3 IMAD.WIDE R16, R6, 0x4, R14.reuse ;  /* 0x000000040610b825 */ /* 0x102fe200078e020e */
[C---:B------:R-:W-:Y:S02]  /*d630*/  IADD3 R6, R3.reuse, 0xf0, RZ ;  /* 0x000000f003067810 */ /* 0x040fe40007ffe0ff */
[C---:B---3--:R-:W-:Y:S02]  /*d640*/  IADD3 R8, R3.reuse, 0xa8, RZ ;  /* 0x000000a803087810 */ /* 0x048fe40007ffe0ff */
[----:B------:R-:W-:Y:S02]  /*d650*/  IADD3 R9, R3, 0xc0, RZ ;  /* 0x000000c003097810 */ /* 0x000fe40007ffe0ff */
[----:B------:R-:W-:Y:S01]  /*d660*/  ISETP.GE.AND P4, PT, R8, c[0x0][0x3c8], PT ;  /* 0x0000f20008007a0c */ /* 0x000fe20003f86270 */
[----:B----4-:R-:W-:Y:S01]  /*d670*/  @!P2 IMAD.WIDE R18, R0, 0x4, R14 ;  /* 0x000000040012a825 */ /* 0x010fe200078e020e */
[----:B------:R-:W-:-:S02]  /*d680*/  ISETP.GE.AND P1, PT, R9, c[0x0][0x3c8], PT ;  /* 0x0000f20009007a0c */ /* 0x000fc40003f26270 */
[----:B------:R-:W-:Y:S01]  /*d690*/  IADD3 R0, R3, 0xd0, RZ ;  /* 0x000000d003007810 */ /* 0x000fe20007ffe0ff */
[----:B--2---:R-:W-:-:S03]  /*d6a0*/  @!P6 IMAD.WIDE R12, R5, 0x4, R14 ;  /* 0x00000004050ce825 */ /* 0x004fc600078e020e */
[----:B------:R-:W-:Y:S02]  /*d6b0*/  ISETP.GE.AND P5, PT, R0, c[0x0][0x3c8], PT ;  /* 0x0000f20000007a0c */ /* 0x000fe40003fa6270 */
[----:B------:R-:W-:-:S03]  /*d6c0*/  IADD3 R5, R3, 0xf8, RZ ;  /* 0x000000f803057810 */ /* 0x000fc60007ffe0ff */
[----:B------:R-:W-:Y:S01]  /*d6d0*/  @!P4 LEA.HI R8, R8, R8, RZ, 0x1 ;  /* 0x000000080808c211 */ /* 0x000fe200078f08ff */
[----:B------:R1:W-:Y:S01]  /*d6e0*/  @!P6 ST.E.64 [R12.64], R84 ;  /* 0x000000540c00e985 */ /* 0x0003e2000c101b0c */
[----:B------:R-:W-:Y:S02]  /*d6f0*/  @!P1 LEA.HI R9, R9, R9, RZ, 0x1 ;  /* 0x0000000909099211 */ /* 0x000fe400078f08ff */
[----:B------:R-:W-:Y:S02]  /*d700*/  @!P4 LOP3.LUT R8, R8, 0xfffffffe, RZ, 0xc0, !PT ;  /* 0xfffffffe0808c812 */ /* 0x000fe400078ec0ff */
[----:B------:R-:W-:Y:S02]  /*d710*/  @!P1 LOP3.LUT R9, R9, 0xfffffffe, RZ, 0xc0, !PT ;  /* 0xfffffffe09099812 */ /* 0x000fe400078ec0ff */
[----:B------:R-:W-:-:S04]  /*d720*/  @!P5 LEA.HI R0, R0, R0, RZ, 0x1 ;  /* 0x000000000000d211 */ /* 0x000fc800078f08ff */
[----:B------:R-:W-:Y:S01]  /*d730*/  @!P5 LOP3.LUT R0, R0, 0xfffffffe, RZ, 0xc0, !PT ;  /* 0xfffffffe0000d812 */ /* 0x000fe200078ec0ff */
[----:B-1----:R-:W-:-:S04]  /*d740*/  @!P4 IMAD.WIDE R12, R8, 0x4, R14 ;  /* 0x00000004080cc825 */ /* 0x002fc800078e020e */
[----:B------:R-:W-:Y:S01]  /*d750*/  @!P1 IMAD.WIDE R8, R9, 0x4, R14 ;  /* 0x0000000409089825 */ /* 0x000fe200078e020e */
[----:B------:R1:W-:Y:S04]  /*d760*/  @!P4 ST.E.64 [R12.64], R88 ;  /* 0x000000580c00c985 */ /* 0x0003e8000c101b0c */
[----:B------:R-:W-:Y:S04]  /*d770*/  @!P3 ST.E.64 [R16.64], R92 ;  /* 0x0000005c1000b985 */ /* 0x000fe8000c101b0c */
[----:B------:R-:W-:Y:S04]  /*d780*/  @!P2 ST.E.64 [R18.64], R96 ;  /* 0x000000601200a985 */ /* 0x000fe8000c101b0c */
[----:B------:R2:W-:Y:S01]  /*d790*/  @!P1 ST.E.64 [R8.64], R100 ;  /* 0x0000006408009985 */ /* 0x0005e2000c101b0c */
[----:B------:R-:W-:-:S13]  /*d7a0*/  ISETP.GE.AND P1, PT, R6, c[0x0][0x3c8], PT ;  /* 0x0000f20006007a0c */ /* 0x000fda0003f26270 */
[----:B------:R-:W-:Y:S01]  /*d7b0*/  @!P1 LEA.HI R6, R6, R6, RZ, 0x1 ;  /* 0x0000000606069211 */ /* 0x000fe200078f08ff */
[--C-:B-1----:R-:W-:Y:S01]  /*d7c0*/  @!P0 IMAD.WIDE R12, R2, 0x4, R14.reuse ;  /* 0x00000004020c8825 */ /* 0x102fe200078e020e */
[----:B------:R-:W-:Y:S02]  /*d7d0*/  IADD3 R2, R3, 0xd8, RZ ;  /* 0x000000d803027810 */ /* 0x000fe40007ffe0ff */
[----:B------:R-:W-:Y:S02]  /*d7e0*/  @!P1 LOP3.LUT R6, R6, 0xfffffffe, RZ, 0xc0, !PT ;  /* 0xfffffffe06069812 */ /* 0x000fe400078ec0ff */
[----:B------:R-:W-:Y:S01]  /*d7f0*/  ISETP.GE.AND P4, PT, R2, c[0x0][0x3c8], PT ;  /* 0x0000f20002007a0c */ /* 0x000fe20003f86270 */
[----:B------:R1:W-:Y:S01]  /*d800*/  @!P0 ST.E.64 [R12.64], R104 ;  /* 0x000000680c008985 */ /* 0x0003e2000c101b0c */
[----:B------:R-:W-:Y:S01]  /*d810*/  ISETP.GE.AND P0, PT, R5, c[0x0][0x3c8], PT ;  /* 0x0000f20005007a0c */ /* 0x000fe20003f06270 */
[----:B------:R-:W-:Y:S01]  /*d820*/  @!P1 IMAD.WIDE R20, R6, 0x4, R14 ;  /* 0x0000000406149825 */ /* 0x000fe200078e020e */
[----:B--2---:R-:W-:-:S02]  /*d830*/  IADD3 R9, R3, 0xe0, RZ ;  /* 0x000000e003097810 */ /* 0x004fc40007ffe0ff */
[----:B------:R-:W-:Y:S02]  /*d840*/  IADD3 R8, R3, 0xe8, RZ ;  /* 0x000000e803087810 */ /* 0x000fe40007ffe0ff */
[----:B------:R-:W-:Y:S02]  /*d850*/  ISETP.GE.AND P3, PT, R9, c[0x0][0x3c8], PT ;  /* 0x0000f20009007a0c */ /* 0x000fe40003f66270 */
[----:B------:R-:W-:-:S03]  /*d860*/  ISETP.GE.AND P2, PT, R8, c[0x0][0x3c8], PT ;  /* 0x0000f20008007a0c */ /* 0x000fc60003f46270 */
[----:B------:R-:W-:Y:S02]  /*d870*/  @!P4 LEA.HI R2, R2, R2, RZ, 0x1 ;  /* 0x000000020202c211 */ /* 0x000fe400078f08ff */
[----:B------:R-:W-:Y:S02]  /*d880*/  @!P0 LEA.HI R5, R5, R5, RZ, 0x1 ;  /* 0x0000000505058211 */ /* 0x000fe400078f08ff */
[----:B------:R-:W-:Y:S02]  /*d890*/  @!P4 LOP3.LUT R2, R2, 0xfffffffe, RZ, 0xc0, !PT ;  /* 0xfffffffe0202c812 */ /* 0x000fe400078ec0ff */
[----:B------:R-:W-:Y:S02]  /*d8a0*/  @!P0 LOP3.LUT R5, R5, 0xfffffffe, RZ, 0xc0, !PT ;  /* 0xfffffffe05058812 */ /* 0x000fe400078ec0ff */
[----:B------:R-:W-:Y:S01]  /*d8b0*/  @!P3 LEA.HI R9, R9, R9, RZ, 0x1 ;  /* 0x000000090909b211 */ /* 0x000fe200078f08ff */
[----:B------:R-:W-:Y:S01]  /*d8c0*/  @!P4 IMAD.WIDE R16, R2, 0x4, R14 ;  /* 0x000000040210c825 */ /* 0x000fe200078e020e */
[----:B------:R-:W-:-:S02]  /*d8d0*/  @!P2 LEA.HI R8, R8, R8, RZ, 0x1 ;  /* 0x000000080808a211 */ /* 0x000fc400078f08ff */
[----:B------:R-:W-:Y:S02]  /*d8e0*/  @!P3 LOP3.LUT R9, R9, 0xfffffffe, RZ, 0xc0, !PT ;  /* 0xfffffffe0909b812 */ /* 0x000fe400078ec0ff */
[----:B------:R-:W-:Y:S01]  /*d8f0*/  @!P2 LOP3.LUT R8, R8, 0xfffffffe, RZ, 0xc0, !PT ;  /* 0xfffffffe0808a812 */ /* 0x000fe200078ec0ff */
[----:B-1----:R-:W-:-:S04]  /*d900*/  @!P5 IMAD.WIDE R12, R0, 0x4, R14 ;  /* 0x00000004000cd825 */ /* 0x002fc800078e020e */
        /* <DEDUP_REMOVED lines=9> */
.L_x_1549:
[----:B--23--:R-:W-:Y:S05]  /*d9a0*/  BSYNC B0 ;  /* 0x0000000000007941 */ /* 0x00cfea0003800000 */
.L_x_1548:
[----:B------:R-:W-:Y:S01]  /*d9b0*/  ISETP.NE.AND P0, PT, R4, RZ, PT ;  /* 0x000000ff0400720c */ /* 0x000fe20003f05270 */
[----:B------:R2:W3:Y:S04]  /*d9c0*/  SHFL.IDX PT, R11, R10, 0x1, 0x1c1f ;  /* 0x003c1f000a0b7f89 */ /* 0x0004e800000e0000 */
[----:B------:R2:W1:Y:S08]  /*d9d0*/  SHFL.IDX PT, R10, R7, 0x1, 0x1c1f ;  /* 0x003c1f00070a7f89 */ /* 0x00047000000e0000 */
        /* <DEDUP_REMOVED lines=12> */
[--C-:B-1234-:R-:W-:Y:S01]  /*daa0*/  @!P2 IMAD.WIDE R6, R3, 0x4, R10.reuse ;  /* 0x000000040306a825 */ /* 0x11efe200078e020a */
        /* <DEDUP_REMOVED lines=15> */
[C---:B------:R-:W-:Y:S02]  /*dba0*/  IADD3 R0, R3.reuse, 0x58, RZ ;  /* 0x0000005803007810 */ /* 0x040fe40007ffe0ff */
[----:B------:R-:W-:Y:S01]  /*dbb0*/  ISETP.GE.AND P6, PT, R2, c[0x0][0x3c8], PT ;  /* 0x0000f20002007a0c */ /* 0x000fe20003fc6270 */
[----:B------:R5:W-:Y:S01]  /*dbc0*/  @!P5 ST.E.64 [R14.64], R162 ;  /* 0x000000a20e00d985 */ /* 0x000be2000c101b0c */
[----:B------:R-:W-:Y:S02]  /*dbd0*/  ISETP.GE.AND P5, PT, R0, c[0x0][0x3c8], PT ;  /* 0x0000f20000007a0c */ /* 0x000fe40003fa6270 */
[C---:B-1----:R-:W-:Y:S02]  /*dbe0*/  IADD3 R7, R3.reuse, 0x30, RZ ;  /* 0x0000003003077810 */ /* 0x042fe40007ffe0ff */
[----:B------:R-:W-:-:S02]  /*dbf0*/  IADD3 R6, R3, 0x38, RZ ;  /* 0x0000003803067810 */ /* 0x000fc40007ffe0ff */
[----:B------:R-:W-:Y:S02]  /*dc00*/  ISETP.GE.AND P3, PT, R7, c[0x0][0x3c8], PT ;  /* 0x0000f20007007a0c */ /* 0x000fe40003f66270 */
[C---:B--2---:R-:W-:Y:S02]  /*dc10*/  IADD3 R8, R3.reuse, 0x28, RZ ;  /* 0x0000002803087810 */ /* 0x044fe40007ffe0ff */
[----:B------:R-:W-:Y:S02]  /*dc20*/  ISETP.GE.AND P2, PT, R6, c[0x0][0x3c8], PT ;  /* 0x0000f20006007a0c */ /* 0x000fe40003f46270 */
[C---:B---3--:R-:W-:Y:S02]  /*dc30*/  IADD3 R5, R3.reuse, 0x40, RZ ;  /* 0x0000004003057810 */ /* 0x048fe40007ffe0ff */
        /* <DEDUP_REMOVED lines=9> */
[--C-:B----4-:R-:W-:Y:S01]  /*dcd0*/  @!P3 IMAD.WIDE R12, R7, 0x4, R10.reuse ;  /* 0x00000004070cb825 */ /* 0x110fe200078e020a */
        /* <DEDUP_REMOVED lines=9> */
[--C-:B-----5:R-:W-:Y:S01]  /*dd70*/  @!P1 IMAD.WIDE R14, R5, 0x4, R10.reuse ;  /* 0x00000004050e9825 */ /* 0x120fe200078e020a */
        /* <DEDUP_REMOVED lines=95> */
[C---:B--2---:R-:W-:Y:S02]  /*e370*/  IADD3 R7, R3.reuse, 0xd8, RZ ;  /* 0x000000d803077810 */ /* 0x044fe40007ffe0ff */
[----:B------:R-:W-:Y:S02]  /*e380*/  IADD3 R6, R3, 0xe0, RZ ;  /* 0x000000e003067810 */ /* 0x000fe40007ffe0ff */
[----:B------:R1:W-:Y:S01]  /*e390*/  @!P6 ST.E.64 [R12.64], R102 ;  /* 0x000000660c00e985 */ /* 0x0003e2000c101b0c */
[----:B------:R-:W-:Y:S01]  /*e3a0*/  ISETP.GE.AND P3, PT, R7, c[0x0][0x3c8], PT ;  /* 0x0000f20007007a0c */ /* 0x000fe20003f66270 */
[----:B----4-:R-:W-:Y:S01]  /*e3b0*/  @!P5 IMAD.WIDE R14, R0, 0x4, R10 ;  /* 0x00000004000ed825 */ /* 0x010fe200078e020a */
[----:B------:R-:W-:Y:S02]  /*e3c0*/  ISETP.GE.AND P2, PT, R6, c[0x0][0x3c8], PT ;  /* 0x0000f20006007a0c */ /* 0x000fe40003f46270 */
[----:B-----5:R-:W-:-:S02]  /*e3d0*/  IADD3 R5, R3, 0xe8, RZ ;  /* 0x000000e803057810 */ /* 0x020fc40007ffe0ff */
[----:B------:R-:W-:Y:S01]  /*e3e0*/  IADD3 R4, R3, 0xf0, RZ ;  /* 0x000000f003047810 */ /* 0x000fe20007ffe0ff */
[----:B------:R2:W-:Y:S01]  /*e3f0*/  @!P5 ST.E.64 [R14.64], R106 ;  /* 0x0000006a0e00d985 */ /* 0x0005e2000c101b0c */
[----:B------:R-:W-:Y:S02]  /*e400*/  ISETP.GE.AND P1, PT, R5, c[0x0][0x3c8], PT ;  /* 0x0000f20005007a0c */ /* 0x000fe40003f26270 */
[----:B------:R-:W-:Y:S02]  /*e410*/  ISETP.GE.AND P0, PT, R4, c[0x0][0x3c8], PT ;  /* 0x0000f20004007a0c */ /* 0x000fe40003f06270 */
[----:B------:R-:W-:Y:S02]  /*e420*/  @!P4 LEA.HI R8, R8, R8, RZ, 0x1 ;  /* 0x000000080808c211 */ /* 0x000fe400078f08ff */
[----:B------:R-:W-:Y:S02]  /*e430*/  @!P3 LEA.HI R7, R7, R7, RZ, 0x1 ;  /* 0x000000070707b211 */ /* 0x000fe400078f08ff */
[----:B------:R-:W-:-:S02]  /*e440*/  @!P2 LEA.HI R6, R6, R6, RZ, 0x1 ;  /* 0x000000060606a211 */ /* 0x000fc400078f08ff */
[----:B------:R-:W-:Y:S02]  /*e450*/  @!P4 LOP3.LUT R8, R8, 0xfffffffe, RZ, 0xc0, !PT ;  /* 0xfffffffe0808c812 */ /* 0x000fe400078ec0ff */
[----:B------:R-:W-:Y:S02]  /*e460*/  @!P3 LOP3.LUT R7, R7, 0xfffffffe, RZ, 0xc0, !PT ;  /* 0xfffffffe0707b812 */ /* 0x000fe400078ec0ff */
[----:B------:R-:W-:Y:S01]  /*e470*/  @!P1 LEA.HI R5, R5, R5, RZ, 0x1 ;  /* 0x0000000505059211 */ /* 0x000fe200078f08ff */
[--C-:B------:R-:W-:Y:S01]  /*e480*/  @!P4 IMAD.WIDE R8, R8, 0x4, R10.reuse ;  /* 0x000000040808c825 */ /* 0x100fe200078e020a */
[----:B------:R-:W-:Y:S02]  /*e490*/  @!P0 LEA.HI R4, R4, R4, RZ, 0x1 ;  /* 0x0000000404048211 */ /* 0x000fe400078f08ff */
[----:B------:R-:W-:Y:S02]  /*e4a0*/  @!P2 LOP3.LUT R6, R6, 0xfffffffe, RZ, 0xc0, !PT ;  /* 0xfffffffe0606a812 */ /* 0x000fe400078ec0ff */
[----:B------:R-:W-:Y:S01]  /*e4b0*/  @!P1 LOP3.LUT R5, R5, 0xfffffffe, RZ, 0xc0, !PT ;  /* 0xfffffffe05059812 */ /* 0x000fe200078ec0ff */
[--C-:B-1----:R-:W-:Y:S01]  /*e4c0*/  @!P3 IMAD.WIDE R12, R7, 0x4, R10.reuse ;  /* 0x00000004070cb825 */ /* 0x102fe200078e020a */
[----:B------:R-:W-:Y:S01]  /*e4d0*/  @!P0 LOP3.LUT R4, R4, 0xfffffffe, RZ, 0xc0, !PT ;  /* 0xfffffffe04048812 */ /* 0x000fe200078ec0ff */
[----:B------:R1:W-:Y:S01]  /*e4e0*/  @!P4 ST.E.64 [R8.64], R110 ;  /* 0x0000006e0800c985 */ /* 0x0003e2000c101b0c */
[----:B------:R-:W-:Y:S01]  /*e4f0*/  IADD3 R0, R3, 0xf8, RZ ;  /* 0x000000f803007810 */ /* 0x000fe20007ffe0ff */
[----:B------:R-:W-:-:S02]  /*e500*/  @!P2 IMAD.WIDE R6, R6, 0x4, R10 ;  /* 0x000000040606a825 */ /* 0x000fc400078e020a */
[----:B------:R1:W-:Y:S02]  /*e510*/  @!P3 ST.E.64 [R12.64], R114 ;  /* 0x000000720c00b985 */ /* 0x0003e4000c101b0c */
[--C-:B--2---:R-:W-:Y:S02]  /*e520*/  @!P1 IMAD.WIDE R14, R5, 0x4, R10.reuse ;  /* 0x00000004050e9825 */ /* 0x104fe400078e020a */
[----:B------:R1:W-:Y:S02]  /*e530*/  @!P2 ST.E.64 [R6.64], R118 ;  /* 0x000000760600a985 */ /* 0x0003e4000c101b0c */
[----:B------:R-:W-:Y:S02]  /*e540*/  @!P0 IMAD.WIDE R4, R4, 0x4, R10 ;  /* 0x0000000404048825 */ /* 0x000fe400078e020a */
        /* <DEDUP_REMOVED lines=9> */
.L_x_1547:
        /* <DEDUP_REMOVED lines=16> */
[----:B--2---:R-:W-:Y:S01]  /*e6e0*/  UIMAD.WIDE.U32 UR8, UR11, UR4, URZ ;  /* 0x000000040b0872a5 */ /* 0x004fe2000f8e003f */
        /* <DEDUP_REMOVED lines=33> */
.L_x_1550:
        /* <DEDUP_REMOVED lines=16> */
.L_x_3264:


//--------------------- .text._ZN7cutlass13device_kernelIN5flash19enable_sm80_to_sm89INS1_16FlashAttnFwdSm80INS1_25CollectiveMainloopFwdSm80ILi8ELi1ELb0EN4cute5tupleIJNS5_1CILi128EEENS7_ILi64EEENS7_ILi256EEEEEELi256ENS_6half_tEfNS_4arch4Sm80ELb0ELb0ELb1ELb1ELb1ELb0ELb1ELb1EEENS1_21CollectiveEpilogueFwdINS6_IJS8_SA_S9_EEENS6_IJNS7_ILi1EEESI_SI_EEESC_SE_Li256ELb1ELb1ELb1ELb0EEENS1_36VarlenDynamicPersistentTileSchedulerILi128ELi64ELi256ELi256ELb1ELb1ELb0ELb0ELb1ELb1EEEEEEEEEvNT_6ParamsE --------------------------
	.section	.text._ZN7cutlass13device_kernelIN5flash19enable_sm80_to_sm89INS1_16FlashAttnFwdSm80INS1_25CollectiveMainloopFwdSm80ILi8ELi1ELb0EN4cute5tupleIJNS5_1CILi128EEENS7_ILi64EEENS7_ILi256EEEEEELi256ENS_6half_tEfNS_4arch4Sm80ELb0ELb0ELb1ELb1ELb1ELb0ELb1ELb1EEENS1_21CollectiveEpilogueFwdINS6_IJS8_SA_S9_EEENS6_IJNS7_ILi1EEESI_SI_EEESC_SE_Li256ELb1ELb1ELb1ELb0EEENS1_36VarlenDynamicPersistentTileSchedulerILi128ELi64ELi256ELi256ELb1ELb1ELb0ELb0ELb1ELb1EEEEEEEEEvNT_6ParamsE,"ax",@progbits
	.sectioninfo	@"SHI_REGISTERS=255"
	.align	128
.text._ZN7cutlass13device_kernelIN5flash19enable_sm80_to_sm89INS1_16FlashAttnFwdSm80INS1_25CollectiveMainloopFwdSm80ILi8ELi1ELb0EN4cute5tupleIJNS5_1CILi128EEENS7_ILi64EEENS7_ILi256EEEEEELi256ENS_6half_tEfNS_4arch4Sm80ELb0ELb0ELb1ELb1ELb1ELb0ELb1ELb1EEENS1_21CollectiveEpilogueFwdINS6_IJS8_SA_S9_EEENS6_IJNS7_ILi1EEESI_SI_EEESC_SE_Li256ELb1ELb1ELb1ELb0EEENS1_36VarlenDynamicPersistentTileSchedulerILi128ELi64ELi256ELi256ELb1ELb1ELb0ELb0ELb1ELb1EEEEEEEEEvNT_6ParamsE:
        .type           _ZN7cutlass13device_kernelIN5flash19enable_sm80_to_sm89INS1_16FlashAttnFwdSm80INS1_25CollectiveMainloopFwdSm80ILi8ELi1ELb0EN4cute5tupleIJNS5_1CILi128EEENS7_ILi64EEENS7_ILi256EEEEEELi256ENS_6half_tEfNS_4arch4Sm80ELb0ELb0ELb1ELb1ELb1ELb0ELb1ELb1EEENS1_21CollectiveEpilogueFwdINS6_IJS8_SA_S9_EEENS6_IJNS7_ILi1EEESI_SI_EEESC_SE_Li256ELb1ELb1ELb1ELb0EEENS1_36VarlenDynamicPersistentTileSchedulerILi128ELi64ELi256ELi256ELb1ELb1ELb0ELb0ELb1ELb1EEEEEEEEEvNT_6ParamsE,@function
        .size           _ZN7cutlass13device_kernelIN5flash19enable_sm80_to_sm89INS1_16FlashAttnFwdSm80INS1_25CollectiveMainloopFwdSm80ILi8ELi1ELb0EN4cute5tupleIJNS5_1CILi128EEENS7_ILi64EEENS7_ILi256EEEEEELi256ENS_6half_tEfNS_4arch4Sm80ELb0ELb0ELb1ELb1ELb1ELb0ELb1ELb1EEENS1_21CollectiveEpilogueFwdINS6_IJS8_SA_S9_EEENS6_IJNS7_ILi1EEESI_SI_EEESC_SE_Li256ELb1ELb1ELb1ELb0EEENS1_36VarlenDynamicPersistentTileSchedulerILi128ELi64ELi256ELi256ELb1ELb1ELb0ELb0ELb1ELb1EEEEEEEEEvNT_6ParamsE,(.L_x_3265 - _ZN7cutlass13device_kernelIN5flash19enable_sm80_to_sm89INS1_16FlashAttnFwdSm80INS1_25CollectiveMainloopFwdSm80ILi8ELi1ELb0EN4cute5tupleIJNS5_1CILi128EEENS7_ILi64EEENS7_ILi256EEEEEELi256ENS_6half_tEfNS_4arch4Sm80ELb0ELb0ELb1ELb1ELb1ELb0ELb1ELb1EEENS1_21CollectiveEpilogueFwdINS6_IJS8_SA_S9_EEENS6_IJNS7_ILi1EEESI_SI_EEESC_SE_Li256ELb1ELb1ELb1ELb0EEENS1_36VarlenDynamicPersistentTileSchedulerILi128ELi64ELi256ELi256ELb1ELb1ELb0ELb0ELb1ELb1EEEEEEEEEvNT_6ParamsE)
        .other          _ZN7cutlass13device_kernelIN5flash19enable_sm80_to_sm89INS1_16FlashAttnFwdSm80INS1_25CollectiveMainloopFwdSm80ILi8ELi1ELb0EN4cute5tupleIJNS5_1CILi128EEENS7_ILi64EEENS7_ILi256EEEEEELi256ENS_6half_tEfNS_4arch4Sm80ELb0ELb0ELb1ELb1ELb1ELb0ELb1ELb1EEENS1_21CollectiveEpilogueFwdINS6_IJS8_SA_S9_EEENS6_IJNS7_ILi1EEESI_SI_EEESC_SE_Li256ELb1ELb1ELb1ELb0EEENS1_36VarlenDynamicPersistentTileSchedulerILi128ELi64ELi256ELi256ELb1ELb1ELb0ELb0ELb1ELb1EEEEEEEEEvNT_6ParamsE,@"STO_CUDA_ENTRY STV_DEFAULT"
_ZN7cutlass13device_kernelIN5flash19enable_sm80_to_sm89INS1_16FlashAttnFwdSm80INS1_25CollectiveMainloopFwdSm80ILi8ELi1ELb0EN4cute5tupleIJNS5_1CILi128EEENS7_ILi64EEENS7_ILi256EEEEEELi256ENS_6half_tEfNS_4arch4Sm80ELb0ELb0ELb1ELb1ELb1ELb0ELb1ELb1EEENS1_21CollectiveEpilogueFwdINS6_IJS8_SA_S9_EEENS6_IJNS7_ILi1EEESI_SI_EEESC_SE_Li256ELb1ELb1ELb1ELb0EEENS1_36VarlenDynamicPersistentTileSchedulerILi128ELi64ELi256ELi256ELb1ELb1ELb0ELb0ELb1ELb1EEEEEEEEEvNT_6ParamsE:
        /* <DEDUP_REMOVED lines=10> */
[----:B-1----:R1:W-:Y:S04]  /*00a0*/  @P0 STL.64 [R1], R4 ;  /* 0x0000000401000387 */ /* 0x0023e80000100a00 */
        /* <DEDUP_REMOVED lines=43> */
.L_x_1556:
        /* <DEDUP_REMOVED lines=17> */
.L_x_1654:
        /* <DEDUP_REMOVED lines=16> */
.L_x_1655:
[----:B--2---:R-:W-:-:S05]  /*0570*/  IMAD R0, R0, c[0x0][0x538], RZ ;  /* 0x00014e0000007a24 */ /* 0x004fca00078e02ff */
[----:B------:R-:W-:-:S04]  /*0580*/  IADD3 R6, R0, R6, RZ ;  /* 0x0000000600067210 */ /* 0x000fc80007ffe0ff */
[----:B------:R-:W-:-:S13]  /*0590*/  ISETP.GT.AND P0, PT, R6, UR4, PT ;  /* 0x0000000406007c0c */ /* 0x000fda000bf04270 */
[----:B-1----:R-:W-:Y:S05]  /*05a0*/  @!P0 BRA `(.L_x_1556) ;  /* 0xfffffdb000008947 */ /* 0x002fea000383ffff */
.L_x_1552:
[----:B------:R-:W-:-:S05]  /*05b0*/  IADD3 R12, -R0, R6, RZ ;  /* 0x00000006000c7210 */ /* 0x000fca0007ffe1ff */
[----:B------:R-:W-:-:S05]  /*05c0*/  IMAD R0, R4, c[0x0][0x538], R12 ;  /* 0x00014e0004007a24 */ /* 0x000fca00078e020c */
[----:B------:R-:W-:Y:S01]  /*05d0*/  ISETP.GT.AND P0, PT, R0, UR4, PT ;  /* 0x0000000400007c0c */ /* 0x000fe2000bf04270 */
[----:B------:R-:W-:-:S12]  /*05e0*/  BRA.DIV ~URZ, `(.L_x_1557) ;  /* 0x0000fe327f007947 */ /* 0x000fd8000b800000 */
[----:B------:R-:W-:-:S04]  /*05f0*/  VOTE.ANY R0, PT, !P0 ;  /* 0x0000000000007806 */ /* 0x000fc800040e0100 */
.L_x_1656:
[----:B------:R1:W2:Y:S01]  /*0600*/  POPC R13, R0 ;  /* 0x00000000000d7309 */ /* 0x0002a20000000000 */
[----:B------:R-:W-:Y:S05]  /*0610*/  BRA.DIV ~URZ, `(.L_x_1558) ;  /* 0x0000fe427f007947 */ /* 0x000fea000b800000 */
[----:B--2---:R2:W3:Y:S01]  /*0620*/  SHFL.IDX PT, R11, R8, R13, 0x1f ;  /* 0x00001f0d080b7589 */ /* 0x0044e200000e0000 */
[----:B------:R-:W-:-:S03]  /*0630*/  MOV R6, RZ ;  /* 0x000000ff00067202 */ /* 0x000fc60000000f00 */
[----:B------:R2:W4:Y:S04]  /*0640*/  SHFL.IDX PT, R10, R7, R13, 0x1f ;  /* 0x00001f0d070a7589 */ /* 0x00052800000e0000 */
.L_x_1657:
[----:B------:R-:W-:Y:S01]  /*0650*/  ISETP.NE.AND P0, PT, R0, RZ, PT ;  /* 0x000000ff0000720c */ /* 0x000fe20003f05270 */
[----:B------:R-:W-:-:S12]  /*0660*/  BSSY B0, `(.L_x_1559) ;  /* 0x0000005000007945 */ /* 0x000fd80003800000 */
[----:B------:R-:W-:Y:S05]  /*0670*/  @!P0 BRA `(.L_x_1560) ;  /* 0x0000003000008947 */ /* 0x000fea0003800000 */
[----:B------:R-:W-:Y:S01]  /*0680*/  IADD3 R31, R13, -0x1, RZ ;  /* 0xffffffff0d1f7810 */ /* 0x000fe20007ffe0ff */
[----:B------:R-:W-:Y:S05]  /*0690*/  BRA.DIV ~URZ, `(.L_x_1561) ;  /* 0x0000fea27f007947 */ /* 0x000fea000b800000 */
[----:B------:R1:W2:Y:S02]  /*06a0*/  SHFL.IDX PT, R6, R4, R31, 0x1f ;  /* 0x00001f1f04067589 */ /* 0x0002a400000e0000 */
.L_x_1560:
[----:B------:R-:W-:Y:S05]  /*06b0*/  BSYNC B0 ;  /* 0x0000000000007941 */ /* 0x000fea0003800000 */
.L_x_1559:
[----:B-1-3--:R-:W-:Y:S01]  /*06c0*/  IABS R0, R11 ;  /* 0x0000000b00007213 */ /* 0x00afe20000000000 */
[----:B--2---:R-:W-:-:S04]  /*06d0*/  IMAD R4, R6, c[0x0][0x538], R12 ;  /* 0x00014e0006047a24 */ /* 0x004fc800078e020c */
[----:B------:R-:W-:Y:S01]  /*06e0*/  IMAD.MOV.U32 R5, RZ, RZ, R0 ;  /* 0x000000ffff057224 */ /* 0x000fe200078e0000 */
[----:B----4-:R-:W-:Y:S01]  /*06f0*/  IABS R0, R10 ;  /* 0x0000000a00007213 */ /* 0x010fe20000000000 */
[----:B------:R1:W-:Y:S01]  /*0700*/  STL [R1], R4 ;  /* 0x0000000401007387 */ /* 0x0003e20000100800 */
        /* <DEDUP_REMOVED lines=64> */
.L_x_1553:
[----:B------:R-:W-:Y:S01]  /*0b10*/  MOV R0, UR4 ;  /* 0x0000000400007c02 */ /* 0x000fe20008000f00 */
[----:B------:R-:W-:Y:S04]  /*0b20*/  STL [R1+0x4], RZ ;  /* 0x000004ff01007387 */ /* 0x000fe80000100800 */
[----:B------:R1:W-:Y:S04]  /*0b30*/  STL [R1], R0 ;  /* 0x0000000001007387 */ /* 0x0003e80000100800 */
[----:B------:R2:W-:Y:S01]  /*0b40*/  STL [R1+0x8], RZ ;  /* 0x000008ff01007387 */ /* 0x0005e20000100800 */
[----:B-1----:R-:W-:-:S05]  /*0b50*/  MOV R0, c[0x0][0x53c] ;  /* 0x00014f0000007a02 */ /* 0x002fca0000000f00 */
[----:B------:R2:W-:Y:S02]  /*0b60*/  STL [R1+0xc], R0 ;  /* 0x00000c0001007387 */ /* 0x0005e40000100800 */
.L_x_1562:
[----:B-1----:R-:W3:Y:S04]  /*0b70*/  LDL R4, [R1] ;  /* 0x0000000001047983 */ /* 0x002ee80000100800 */
[----:B------:R-:W3:Y:S04]  /*0b80*/  LDL R5, [R1+0x4] ;  /* 0x0000040001057983 */ /* 0x000ee80000100800 */
[----:B------:R-:W3:Y:S04]  /*0b90*/  LDL R6, [R1+0x8] ;  /* 0x0000080001067983 */ /* 0x000ee80000100800 */
[----:B------:R-:W3:Y:S01]  /*0ba0*/  LDL R7, [R1+0xc] ;  /* 0x00000c0001077983 */ /* 0x000ee20000100800 */
[----:B------:R-:W-:Y:S01]  /*0bb0*/  ISETP.NE.AND P0, PT, R14, RZ, PT ;  /* 0x000000ff0e00720c */ /* 0x000fe20003f05270 */
[----:B------:R-:W-:-:S12]  /*0bc0*/  WARPSYNC 0xffffffff ;  /* 0xffffffff00007948 */ /* 0x000fd80003800000 */
[----:B---3--:R1:W-:Y:S04]  /*0bd0*/  @!P0 STS.128 [0x20100], R4 ;  /* 0x02010004ff008388 */ /* 0x0083e80000000c00 */
[----:B------:R-:W-:Y:S06]  /*0be0*/  BAR.ARV 0x5, 0x100 ;  /* 0x0144000000007b1d */ /* 0x000fec0000002000 */
.L_x_1551:
[----:B--2---:R-:W2:Y:S02]  /*0bf0*/  LDL R0, [R1+0xc] ;  /* 0x00000c0001007983 */ /* 0x004ea40000100800 */
[----:B--2---:R-:W-:-:S13]  /*0c00*/  ISETP.GE.AND P0, PT, R0, c[0x0][0x53c], PT ;  /* 0x00014f0000007a0c */ /* 0x004fda0003f06270 */
[----:B------:R-:W-:Y:S05]  /*0c10*/  @P0 EXIT ;  /* 0x000000000000094d */ /* 0x000fea0003800000 */
[----:B------:R-:W2:Y:S01]  /*0c20*/  S2R R17, SR_TID.X ;  /* 0x0000000000117919 */ /* 0x000ea20000002100 */
[----:B------:R-:W-:Y:S02]  /*0c30*/  ULDC UR5, c[0x0][0x2ac] ;  /* 0x0000ab0000057ab9 */ /* 0x000fe40000000800 */
[----:B------:R-:W-:Y:S02]  /*0c40*/  ULDC UR4, c[0x0][0x1d0] ;  /* 0x0000740000047ab9 */ /* 0x000fe40000000800 */
[----:B------:R-:W-:Y:S01]  /*0c50*/  UIMAD UR5, UR5, UR4, URZ ;  /* 0x00000004050572a4 */ /* 0x000fe2000f8e023f */
[----:B--2---:R-:W-:-:S04]  /*0c60*/  SHF.R.S32.HI R9, RZ, 0x1f, R17 ;  /* 0x0000001fff097819 */ /* 0x004fc80000011411 */
[CC--:B------:R-:W-:Y:S02]  /*0c70*/  LEA.HI R2, R9.reuse, R17.reuse, RZ, 0x4 ;  /* 0x0000001109027211 */ /* 0x0c0fe400078f20ff */
[CC--:B------:R-:W-:Y:S02]  /*0c80*/  LEA.HI R15, R9.reuse, R17.reuse, RZ, 0x3 ;  /* 0x00000011090f7211 */ /* 0x0c0fe400078f18ff */
[----:B------:R-:W-:Y:S02]  /*0c90*/  SHF.R.S32.HI R3, RZ, 0x4, R2 ;  /* 0x00000004ff037819 */ /* 0x000fe40000011402 */
[----:B------:R-:W-:Y:S02]  /*0ca0*/  LEA.HI R13, R9, R17, RZ, 0x2 ;  /* 0x00000011090d7211 */ /* 0x000fe400078f10ff */
[----:B------:R-:W-:Y:S02]  /*0cb0*/  LEA.HI R0, R2, R3, RZ, 0x1 ;  /* 0x0000000302007211 */ /* 0x000fe400078f08ff */
[----:B------:R-:W-:-:S02]  /*0cc0*/  SHF.R.S32.HI R241, RZ, 0x3, R15 ;  /* 0x00000003fff17819 */ /* 0x000fc4000001140f */
[----:B------:R-:W-:Y:S02]  /*0cd0*/  LOP3.LUT R0, R0, 0xfffffffe, RZ, 0xc0, !PT ;  /* 0xfffffffe00007812 */ /* 0x000fe400078ec0ff */
[--C-:B------:R-:W-:Y:S02]  /*0ce0*/  SHF.R.S32.HI R8, RZ, 0x2, R13.reuse ;  /* 0x00000002ff087819 */ /* 0x100fe4000001140d */
[----:B-1----:R-:W-:Y:S01]  /*0cf0*/  LOP3.LUT R4, R15, 0xfffffff8, RZ, 0xc0, !PT ;  /* 0xfffffff80f047812 */ /* 0x002fe200078ec0ff */
[----:B------:R-:W-:Y:S01]  /*0d00*/  IMAD.IADD R14, R3, 0x1, -R0 ;  /* 0x00000001030e7824 */ /* 0x000fe200078e0a00 */
[----:B------:R-:W-:Y:S01]  /*0d10*/  LOP3.LUT R0, R2, 0xfffffff0, RZ, 0xc0, !PT ;  /* 0xfffffff002007812 */ /* 0x000fe200078ec0ff */
[----:B------:R-:W-:Y:S01]  /*0d20*/  IMAD.SHL.U32 R3, R241, 0x40, RZ ;  /* 0x00000040f1037824 */ /* 0x000fe200078e00ff */
[----:B------:R-:W-:Y:S01]  /*0d30*/  SHF.R.S32.HI R2, RZ, 0x1f, R13 ;  /* 0x0000001fff027819 */ /* 0x000fe2000001140d */
[----:B------:R-:W-:Y:S01]  /*0d40*/  IMAD.IADD R236, R17, 0x1, -R4 ;  /* 0x0000000111ec7824 */ /* 0x000fe200078e0a04 */
[-C--:B------:R-:W-:Y:S01]  /*0d50*/  LEA.HI R7, R9, R17.reuse, RZ, 0x5 ;  /* 0x0000001109077211 */ /* 0x080fe200078f28ff */
[----:B------:R-:W-:Y:S01]  /*0d60*/  IMAD.IADD R0, R17, 0x1, -R0 ;  /* 0x0000000111007824 */ /* 0x000fe200078e0a00 */
[----:B------:R-:W-:Y:S01]  /*0d70*/  LEA.HI R2, R2, R8, RZ, 0x3 ;  /* 0x0000000802027211 */ /* 0x000fe200078f18ff */
[----:B------:R-:W-:Y:S01]  /*0d80*/  IMAD.SHL.U32 R232, R236, 0x8, RZ ;  /* 0x00000008ece87824 */ /* 0x000fe200078e00ff */
[----:B------:R-:W-:-:S02]  /*0d90*/  LEA.HI R9, R9, R17, RZ, 0x6 ;  /* 0x0000001109097211 */ /* 0x000fc400078f30ff */
[----:B------:R-:W-:Y:S02]  /*0da0*/  SHF.R.S32.HI R5, RZ, 0x1f, R0 ;  /* 0x0000001fff057819 */ /* 0x000fe40000011400 */
[----:B------:R-:W-:Y:S01]  /*0db0*/  LOP3.LUT R4, R2, 0xfffffff8, RZ, 0xc0, !PT ;  /* 0xfffffff802047812 */ /* 0x000fe200078ec0ff */
[----:B------:R-:W-:Y:S01]  /*0dc0*/  IMAD.SHL.U32 R9, R9, 0x8, RZ ;  /* 0x0000000809097824 */ /* 0x000fe200078e00ff */
[----:B------:R-:W-:Y:S02]  /*0dd0*/  LEA.HI R10, R5, R0, RZ, 0x3 ;  /* 0x00000000050a7211 */ /* 0x000fe400078f18ff */
[----:B------:R-:W-:Y:S01]  /*0de0*/  LOP3.LUT R2, R3, 0x1c0, RZ, 0xc0, !PT ;  /* 0x000001c003027812 */ /* 0x000fe200078ec0ff */
[----:B------:R-:W-:Y:S01]  /*0df0*/  IMAD.IADD R8, R8, 0x1, -R4 ;  /* 0x0000000108087824 */ /* 0x000fe200078e0a04 */
[----:B------:R-:W-:Y:S02]  /*0e00*/  LOP3.LUT R3, R10, 0xfffffff8, RZ, 0xc0, !PT ;  /* 0xfffffff80a037812 */ /* 0x000fe400078ec0ff */
[----:B------:R-:W-:-:S02]  /*0e10*/  SHF.R.U32.HI R4, RZ, 0x3, R2 ;  /* 0x00000003ff047819 */ /* 0x000fc40000011602 */
[----:B------:R-:W-:Y:S01]  /*0e20*/  LOP3.LUT R2, R2, 0x38, R232, 0xf8, !PT ;  /* 0x0000003802027812 */ /* 0x000fe200078ef8e8 */
[----:B------:R-:W-:Y:S01]  /*0e30*/  IMAD.IADD R5, R0, 0x1, -R3 ;  /* 0x0000000100057824 */ /* 0x000fe200078e0a03 */
[----:B------:R-:W-:Y:S02]  /*0e40*/  LOP3.LUT R0, R7, 0xffffffe0, RZ, 0xc0, !PT ;  /* 0xffffffe007007812 */ /* 0x000fe400078ec0ff */
[----:B------:R-:W-:Y:S02]  /*0e50*/  LOP3.LUT R11, R2, R4, RZ, 0x3c, !PT ;  /* 0x00000004020b7212 */ /* 0x000fe400078e3cff */
[--C-:B------:R-:W-:Y:S01]  /*0e60*/  SHF.R.S32.HI R4, RZ, 0x5, R7.reuse ;  /* 0x00000005ff047819 */ /* 0x100fe20000011407 */
[----:B------:R-:W-:Y:S01]  /*0e70*/  IMAD.IADD R16, R17, 0x1, -R0 ;  /* 0x0000000111107824 */ /* 0x000fe200078e0a00 */
[----:B------:R-:W-:Y:S01]  /*0e80*/  SHF.R.S32.HI R2, RZ, 0x1f, R7 ;  /* 0x0000001fff027819 */ /* 0x000fe20000011407 */
[----:B------:R-:W-:Y:S01]  /*0e90*/  IMAD.SHL.U32 R0, R236, 0x40, RZ ;  /* 0x00000040ec007824 */ /* 0x000fe200078e00ff */
[----:B------:R-:W-:-:S02]  /*0ea0*/  LOP3.LUT R6, R8, 0x1, RZ, 0xc0, !PT ;  /* 0x0000000108067812 */ /* 0x000fc400078ec0ff */
[----:B------:R-:W-:Y:S02]  /*0eb0*/  LEA.HI R2, R2, R4, RZ, 0x3 ;  /* 0x0000000402027211 */ /* 0x000fe400078f18ff */
[----:B------:R-:W-:Y:S02]  /*0ec0*/  SHF.R.S32.HI R12, RZ, 0x1f, R16 ;  /* 0x0000001fff0c7819 */ /* 0x000fe40000011410 */
[----:B------:R-:W-:Y:S02]  /*0ed0*/  LOP3.LUT R0, R0, 0x1c0, RZ, 0xc0, !PT ;  /* 0x000001c000007812 */ /* 0x000fe400078ec0ff */
[----:B------:R-:W-:Y:S02]  /*0ee0*/  LOP3.LUT R2, R2, 0xffffff8, RZ, 0xc0, !PT ;  /* 0x0ffffff802027812 */ /* 0x000fe400078ec0ff */
[----:B------:R-:W-:Y:S02]  /*0ef0*/  ISETP.NE.U32.AND P0, PT, R6, 0x1, PT ;  /* 0x000000010600780c */ /* 0x000fe40003f05070 */
[----:B------:R-:W-:Y:S01]  /*0f00*/  LEA.HI R12, R12, R16, RZ, 0x2 ;  /* 0x000000100c0c7211 */ /* 0x000fe200078f10ff */
[----:B------:R-:W-:Y:S01]  /*0f10*/  IMAD.IADD R3, R4, 0x1, -R2 ;  /* 0x0000000104037824 */ /* 0x000fe200078e0a02 */
[----:B------:R-:W-:-:S02]  /*0f20*/  LOP3.LUT R7, R0, 0x8, R15, 0xf8, !PT ;  /* 0x0000000800077812 */ /* 0x000fc400078ef80f */
[----:B------:R-:W-:Y:S02]  /*0f30*/  SHF.R.U32.HI R6, RZ, 0x3, R0 ;  /* 0x00000003ff067819 */ /* 0x000fe40000011600 */
[----:B------:R-:W-:Y:S02]  /*0f40*/  LOP3.LUT R0, R13, 0xfffffffc, RZ, 0xc0, !PT ;  /* 0xfffffffc0d007812 */ /* 0x000fe400078ec0ff */
[----:B------:R-:W-:Y:S02]  /*0f50*/  SHF.R.S32.HI R2, RZ, 0x2, R12 ;  /* 0x00000002ff027819 */ /* 0x000fe4000001140c */
[----:B------:R-:W-:Y:S01]  /*0f60*/  LOP3.LUT R13, R7, R6, RZ, 0x3c, !PT ;  /* 0x00000006070d7212 */ /* 0x000fe200078e3cff */
[----:B------:R-:W-:Y:S01]  /*0f70*/  IMAD.IADD R0, R17, 0x1, -R0 ;  /* 0x0000000111007824 */ /* 0x000fe200078e0a00 */
[----:B------:R-:W-:Y:S01]  /*0f80*/  LOP3.LUT P4, RZ, R5, 0x2, RZ, 0xc0, !PT ;  /* 0x0000000205ff7812 */ /* 0x000fe2000788c0ff */
[----:B------:R-:W-:Y:S01]  /*0f90*/  IMAD R15, R3, 0x10, R2 ;  /* 0x00000010030f7824 */ /* 0x000fe200078e0202 */
[C---:B------:R-:W-:Y:S01]  /*0fa0*/  LOP3.LUT P3, RZ, R5.reuse, 0x4, RZ, 0xc0, !PT ;  /* 0x0000000405ff7812 */ /* 0x040fe2000786c0ff */
[----:B------:R-:W-:Y:S01]  /*0fb0*/  IMAD.SHL.U32 R2, R5, 0x40, RZ ;  /* 0x0000004005027824 */ /* 0x000fe200078e00ff */
[----:B------:R-:W-:Y:S01]  /*0fc0*/  LEA.HI R3, R0, R0, RZ, 0x1 ;  /* 0x0000000000037211 */ /* 0x000fe200078f08ff */
[----:B------:R-:W-:Y:S01]  /*0fd0*/  IMAD.SHL.U32 R7, R4, 0x400, RZ ;  /* 0x0000040004077824 */ /* 0x000fe200078e00ff */
[C---:B------:R-:W-:Y:S01]  /*0fe0*/  R2P PR, R8.reuse, 0x6 ;  /* 0x0000000608007804 */ /* 0x040fe20000000000 */
[----:B------:R-:W-:Y:S01]  /*0ff0*/  IMAD.SHL.U32 R4, R8, 0x40, RZ ;  /* 0x0000004008047824 */ /* 0x000fe200078e00ff */
[----:B------:R-:W-:Y:S01]  /*1000*/  LOP3.LUT R2, R2, 0x1c0, RZ, 0xc0, !PT ;  /* 0x000001c002027812 */ /* 0x000fe200078ec0ff */
[----:B------:R-:W-:Y:S01]  /*1010*/  IMAD.SHL.U32 R6, R14, 0x8, RZ ;  /* 0x000000080e067824 */ /* 0x000fe200078e00ff */
[----:B------:R-:W-:Y:S01]  /*1020*/  LOP3.LUT R3, R3, 0x1ffffffe, RZ, 0xc0, !PT ;  /* 0x1ffffffe03037812 */ /* 0x000fe200078ec0ff */
[----:B------:R-:W-:Y:S01]  /*1030*/  IMAD.SHL.U32 R8, R10, 0x40, RZ ;  /* 0x000000400a087824 */ /* 0x000fe200078e00ff */
[----:B------:R-:W-:Y:S01]  /*1040*/  LOP3.LUT R4, R4, 0x1c0, RZ, 0xc0, !PT ;  /* 0x000001c004047812 */ /* 0x000fe200078ec0ff */
[----:B------:R-:W-:Y:S01]  /*1050*/  IMAD R5, R0, 0x2, R7 ;  /* 0x0000000200057824 */ /* 0x000fe200078e0207 */
[----:B------:R-:W-:Y:S01]  /*1060*/  LOP3.LUT R6, R2, 0x8, R6, 0xf8, !PT ;  /* 0x0000000802067812 */ /* 0x000fe200078ef806 */
[----:B------:R1:W-:Y:S01]  /*1070*/  STL [R1+0x148], R15 ;  /* 0x0001480f01007387 */ /* 0x0003e20000100800 */
[----:B------:R-:W-:Y:S01]  /*1080*/  LOP3.LUT R11, R11, 0x7ffffe00, R9, 0xf8, !PT ;  /* 0x7ffffe000b0b7812 */ /* 0x000fe200078ef809 */
[----:B------:R-:W-:Y:S01]  /*1090*/  IMAD.IADD R9, R0, 0x1, -R3 ;  /* 0x0000000100097824 */ /* 0x000fe200078e0a03 */
[----:B------:R-:W-:Y:S01]  /*10a0*/  SHF.R.U32.HI R2, RZ, 0x3, R2 ;  /* 0x00000003ff027819 */ /* 0x000fe20000011602 */
[----:B------:R-:W-:Y:S01]  /*10b0*/  IMAD R0, R14, 0x200, R13 ;  /* 0x000002000e007824 */ /* 0x000fe200078e020d */
[----:B------:R-:W-:Y:S01]  /*10c0*/  LEA.HI R3, R4, R4, RZ, 0x1d ;  /* 0x0000000404037211 */ /* 0x000fe200078fe8ff */
[----:B------:R-:W-:Y:S01]  /*10d0*/  IMAD R9, R9, 0x8, R15 ;  /* 0x0000000809097824 */ /* 0x000fe200078e020f */
[----:B------:R-:W-:Y:S01]  /*10e0*/  LOP3.LUT R2, R6, R2, RZ, 0x3c, !PT ;  /* 0x0000000206027212 */ /* 0x000fe200078e3cff */
[----:B------:R-:W-:Y:S01]  /*10f0*/  IMAD.MOV.U32 R10, RZ, RZ, 0x40 ;  /* 0x00000040ff0a7424 */ /* 0x000fe200078e00ff */
[----:B------:R-:W-:Y:S01]  /*1100*/  LOP3.LUT R4, R8, 0xfffffe00, RZ, 0xc0, !PT ;  /* 0xfffffe0008047812 */ /* 0x000fe200078ec0ff */
[----:B------:R-:W-:Y:S01]  /*1110*/  IMAD.IADD R8, R5, 0x1, R3 ;  /* 0x0000000105087824 */ /* 0x000fe200078e0203 */
[----:B------:R2:W-:Y:S01]  /*1120*/  STL [R1+0x14c], R9 ;  /* 0x00014c0901007387 */ /* 0x0005e20000100800 */
[----:B------:R-:W-:Y:S01]  /*1130*/  IADD3 R238, R232, 0x40, RZ ;  /* 0x00000040e8ee7810 */ /* 0x000fe20007ffe0ff */
[----:B------:R-:W-:Y:S01]  /*1140*/  IMAD.SHL.U32 R229, R11, 0x2, RZ ;  /* 0x000000020be57824 */ /* 0x000fe200078e00ff */
[CC--:B------:R-:W-:Y:S01]  /*1150*/  IADD3 R3, R2.reuse, R4.reuse, R7 ;  /* 0x0000000402037210 */ /* 0x0c0fe20007ffe007 */
[----:B------:R-:W-:Y:S01]  /*1160*/  IMAD.MOV.U32 R7, RZ, RZ, 0x20 ;  /* 0x00000020ff077424 */ /* 0x000fe200078e00ff */
[----:B------:R-:W-:-:S02]  /*1170*/  LOP3.LUT R4, R2, R4, RZ, 0xfc, !PT ;  /* 0x0000000402047212 */ /* 0x000fc400078efcff */
[----:B------:R-:W-:Y:S02]  /*1180*/  LOP3.LUT R2, R12, 0x7ffffffc, RZ, 0xc0, !PT ;  /* 0x7ffffffc0c027812 */ /* 0x000fe400078ec0ff */
[----:B------:R-:W-:Y:S02]  /*1190*/  IADD3 R239, R232, 0xc0, RZ ;  /* 0x000000c0e8ef7810 */ /* 0x000fe40007ffe0ff */
[----:B------:R-:W-:Y:S01]  /*11a0*/  SHF.R.S32.HI R12, RZ, 0x1f, R238 ;  /* 0x0000001fff0c7819 */ /* 0x000fe200000114ee */
[----:B------:R-:W-:Y:S01]  /*11b0*/  IMAD.IADD R2, R16, 0x1, -R2 ;  /* 0x0000000110027824 */ /* 0x000fe200078e0a02 */
[----:B------:R-:W-:Y:S02]  /*11c0*/  IADD3 R237, R232, 0x80, RZ ;  /* 0x00000080e8ed7810 */ /* 0x000fe40007ffe0ff */
[----:B------:R-:W-:Y:S01]  /*11d0*/  SHF.R.S32.HI R5, RZ, 0x1f, R232 ;  /* 0x0000001fff057819 */ /* 0x000fe200000114e8 */
[----:B------:R-:W-:Y:S01]  /*11e0*/  IMAD.SHL.U32 R41, R2, 0x2, RZ ;  /* 0x0000000202297824 */ /* 0x000fe200078e00ff */
[----:B------:R-:W-:-:S02]  /*11f0*/  SHF.R.S32.HI R6, RZ, 0x1f, R239 ;  /* 0x0000001fff067819 */ /* 0x000fc400000114ef */
[----:B------:R-:W-:Y:S02]  /*1200*/  LEA R135, R0, 0x8100, 0x1 ;  /* 0x0000810000877811 */ /* 0x000fe400078e08ff */
        /* <DEDUP_REMOVED lines=19> */
[----:B------:R3:W-:Y:S01]  /*1340*/  STL [R1+0xb8], R35 ;  /* 0x0000b82301007387 */ /* 0x0007e20000100800 */
        /* <DEDUP_REMOVED lines=18> */
[C---:B-1----:R-:W-:Y:S02]  /*1470*/  IADD3 R15, R41.reuse, 0xd0, RZ ;  /* 0x000000d0290f7810 */ /* 0x042fe40007ffe0ff */
[C---:B------:R-:W-:Y:S01]  /*1480*/  IADD3 R14, R41.reuse, 0xd8, RZ ;  /* 0x000000d8290e7810 */ /* 0x040fe20007ffe0ff */
[----:B------:R-:W-:Y:S01]  /*1490*/  STL [R1+0x9c], R28 ;  /* 0x00009c1c01007387 */ /* 0x000fe20000100800 */
[C---:B------:R-:W-:Y:S02]  /*14a0*/  IADD3 R13, R41.reuse, 0xe0, RZ ;  /* 0x000000e0290d7810 */ /* 0x040fe40007ffe0ff */
[C---:B------:R-:W-:Y:S01]  /*14b0*/  IADD3 R12, R41.reuse, 0xe8, RZ ;  /* 0x000000e8290c7810 */ /* 0x040fe20007ffe0ff */
[----:B------:R-:W-:Y:S01]  /*14c0*/  STL [R1+0x98], R27 ;  /* 0x0000981b01007387 */ /* 0x000fe20000100800 */
[----:B------:R-:W-:-:S02]  /*14d0*/  IADD3 R11, R41, 0xf0, RZ ;  /* 0x000000f0290b7810 */ /* 0x000fc40007ffe0ff */
[----:B--2---:R-:W-:Y:S01]  /*14e0*/  LEA R9, R8, 0x80, 0x1 ;  /* 0x0000008008097811 */ /* 0x004fe200078e08ff */
[----:B------:R1:W-:Y:S01]  /*14f0*/  STL [R1+0x94], R26 ;  /* 0x0000941a01007387 */ /* 0x0003e20000100800 */
[----:B------:R-:W-:Y:S02]  /*1500*/  SHF.R.S32.HI R8, RZ, 0x1f, R40 ;  /* 0x0000001fff087819 */ /* 0x000fe40000011428 */
[----:B------:R-:W-:Y:S01]  /*1510*/  SHF.R.S32.HI R5, RZ, 0x1f, R237 ;  /* 0x0000001fff057819 */ /* 0x000fe200000114ed */
[----:B------:R-:W-:Y:S01]  /*1520*/  STL [R1+0x90], R25 ;  /* 0x0000901901007387 */ /* 0x000fe20000100800 */
[C---:B------:R-:W-:Y:S02]  /*1530*/  SEL R6, R10.reuse, 0xffffffc0, !P2 ;  /* 0xffffffc00a067807 */ /* 0x040fe40005000000 */
[----:B------:R-:W-:Y:S01]  /*1540*/  SEL R0, R10, 0xffffffc0, !P3 ;  /* 0xffffffc00a007807 */ /* 0x000fe20005800000 */
[----:B------:R-:W-:Y:S01]  /*1550*/  STL [R1+0x8c], R24 ;  /* 0x00008c1801007387 */ /* 0x000fe20000100800 */
[----:B------:R-:W-:-:S02]  /*1560*/  SEL R5, R7, 0xffffffe0, !P1 ;  /* 0xffffffe007057807 */ /* 0x000fc40004800000 */
[----:B------:R-:W-:Y:S01]  /*1570*/  SEL R2, R7, 0xffffffe0, !P4 ;  /* 0xffffffe007027807 */ /* 0x000fe20006000000 */
[----:B------:R2:W-:Y:S01]  /*1580*/  STL [R1+0x88], R23 ;  /* 0x0000881701007387 */ /* 0x0005e20000100800 */
[----:B------:R-:W-:Y:S02]  /*1590*/  IADD3 R10, R41, 0xf8, RZ ;  /* 0x000000f8290a7810 */ /* 0x000fe40007ffe0ff */
[----:B------:R-:W-:Y:S01]  /*15a0*/  SHF.R.S32.HI R7, RZ, 0x1f, R39 ;  /* 0x0000001fff077819 */ /* 0x000fe20000011427 */
[----:B------:R-:W-:Y:S01]  /*15b0*/  STL [R1+0x84], R22 ;  /* 0x0000841601007387 */ /* 0x000fe20000100800 */
[----:B---3--:R-:W-:Y:S02]  /*15c0*/  SHF.R.S32.HI R35, RZ, 0x1f, R35 ;  /* 0x0000001fff237819 */ /* 0x008fe40000011423 */
[----:B----4-:R-:W-:Y:S01]  /*15d0*/  SHF.R.S32.HI R32, RZ, 0x1f, R32 ;  /* 0x0000001fff207819 */ /* 0x010fe20000011420 */
[----:B------:R-:W-:Y:S01]  /*15e0*/  STL [R1+0x80], R21 ;  /* 0x0000801501007387 */ /* 0x000fe20000100800 */
[----:B-----5:R-:W-:-:S02]  /*15f0*/  SHF.R.S32.HI R29, RZ, 0x1f, R29 ;  /* 0x0000001fff1d7819 */ /* 0x020fc4000001141d */
[----:B------:R-:W-:Y:S01]  /*1600*/  LEA R221, R3, 0x10100, 0x1 ;  /* 0x0001010003dd7811 */ /* 0x000fe200078e08ff */
[----:B------:R3:W-:Y:S01]  /*1610*/  STL [R1+0x7c], R20 ;  /* 0x00007c1401007387 */ /* 0x0007e20000100800 */
[----:B-1----:R-:W-:Y:S02]  /*1620*/  SHF.R.S32.HI R26, RZ, 0x1f, R26 ;  /* 0x0000001fff1a7819 */ /* 0x002fe4000001141a */
[----:B------:R-:W-:Y:S01]  /*1630*/  LEA R217, R4, 0x100, 0x1 ;  /* 0x0000010004d97811 */ /* 0x000fe200078e08ff */
[----:B------:R-:W-:Y:S01]  /*1640*/  STL [R1+0x78], R19 ;  /* 0x0000781301007387 */ /* 0x000fe20000100800 */
[C---:B------:R-:W-:Y:S02]  /*1650*/  IMAD.IADD R222, R221.reuse, 0x1, R2 ;  /* 0x00000001ddde7824 */ /* 0x040fe400078e0202 */
[----:B------:R-:W-:Y:S01]  /*1660*/  IMAD.IADD R224, R221, 0x1, R0 ;  /* 0x00000001dde07824 */ /* 0x000fe200078e0200 */
[----:B------:R-:W-:Y:S01]  /*1670*/  STL [R1+0x74], R18 ;  /* 0x0000741201007387 */ /* 0x000fe20000100800 */
[----:B------:R-:W-:-:S02]  /*1680*/  IMAD.IADD R218, R2, 0x1, R217 ;  /* 0x0000000102da7824 */ /* 0x000fc400078e02d9 */
[----:B------:R-:W-:Y:S01]  /*1690*/  IMAD.IADD R220, R0, 0x1, R217 ;  /* 0x0000000100dc7824 */ /* 0x000fe200078e02d9 */
[----:B------:R1:W-:Y:S01]  /*16a0*/  STL [R1+0x70], R17 ;  /* 0x0000701101007387 */ /* 0x0003e20000100800 */
[----:B--2---:R-:W-:Y:S01]  /*16b0*/  SHF.R.S32.HI R23, RZ, 0x1f, R23 ;  /* 0x0000001fff177819 */ /* 0x004fe20000011417 */
[----:B------:R-:W-:Y:S02]  /*16c0*/  IMAD.IADD R223, R222, 0x1, R0 ;  /* 0x00000001dedf7824 */ /* 0x000fe400078e0200 */
[----:B------:R-:W-:Y:S01]  /*16d0*/  STL [R1+0x6c], R16 ;  /* 0x00006c1001007387 */ /* 0x000fe20000100800 */
[----:B------:R-:W-:-:S03]  /*16e0*/  IMAD.IADD R219, R0, 0x1, R218 ;  /* 0x0000000100db7824 */ /* 0x000fc600078e02da */
[----:B------:R-:W-:Y:S04]  /*16f0*/  STL [R1+0x68], R15 ;  /* 0x0000680f01007387 */ /* 0x000fe80000100800 */
[----:B------:R2:W-:Y:S01]  /*1700*/  STL [R1+0x64], R14 ;  /* 0x0000640e01007387 */ /* 0x0005e20000100800 */
[----:B---3--:R-:W-:-:S03]  /*1710*/  SHF.R.S32.HI R20, RZ, 0x1f, R20 ;  /* 0x0000001fff147819 */ /* 0x008fc60000011414 */
[----:B------:R-:W-:Y:S04]  /*1720*/  STL [R1+0x60], R13 ;  /* 0x0000600d01007387 */ /* 0x000fe80000100800 */
[----:B------:R-:W-:Y:S04]  /*1730*/  STL [R1+0x5c], R12 ;  /* 0x00005c0c01007387 */ /* 0x000fe80000100800 */
[----:B------:R3:W-:Y:S01]  /*1740*/  STL [R1+0x58], R11 ;  /* 0x0000580b01007387 */ /* 0x0007e20000100800 */
[----:B-1----:R-:W-:-:S03]  /*1750*/  SHF.R.S32.HI R17, RZ, 0x1f, R17 ;  /* 0x0000001fff117819 */ /* 0x002fc60000011411 */
[----:B------:R1:W-:Y:S04]  /*1760*/  STL [R1+0x140], R8 ;  /* 0x0001400801007387 */ /* 0x0003e80000100800 */
[----:B------:R-:W-:Y:S04]  /*1770*/  STL [R1+0x54], R10 ;  /* 0x0000540a01007387 */ /* 0x000fe80000100800 */
[----:B------:R4:W-:Y:S01]  /*1780*/  STL [R1+0x13c], R7 ;  /* 0x00013c0701007387 */ /* 0x0009e20000100800 */
[----:B--2---:R-:W-:-:S03]  /*1790*/  SHF.R.S32.HI R14, RZ, 0x1f, R14 ;  /* 0x0000001fff0e7819 */ /* 0x004fc6000001140e */
[----:B------:R-:W-:Y:S01]  /*17a0*/  STL [R1+0x1c], R9 ;  /* 0x00001c0901007387 */ /* 0x000fe20000100800 */
[----:B---3--:R-:W-:Y:S02]  /*17b0*/  SHF.R.S32.HI R11, RZ, 0x1f, R11 ;  /* 0x0000001fff0b7819 */ /* 0x008fe4000001140b */
[----:B-1----:R-:W-:-:S05]  /*17c0*/  SHF.R.S32.HI R8, RZ, 0x1f, R38 ;  /* 0x0000001fff087819 */ /* 0x002fca0000011426 */
[----:B------:R1:W-:Y:S01]  /*17d0*/  STL [R1+0x138], R8 ;  /* 0x0001380801007387 */ /* 0x0003e20000100800 */
[----:B----4-:R-:W-:-:S05]  /*17e0*/  SHF.R.S32.HI R7, RZ, 0x1f, R37 ;  /* 0x0000001fff077819 */ /* 0x010fca0000011425 */
        /* <DEDUP_REMOVED lines=43> */
[----:B--2---:R-:W-:-:S03]  /*1aa0*/  IADD3 R7, R9, -0x10, RZ ;  /* 0xfffffff009077810 */ /* 0x004fc60007ffe0ff */
[----:B------:R2:W-:Y:S01]  /*1ab0*/  STL [R1+0xcc], R11 ;  /* 0x0000cc0b01007387 */ /* 0x0005e20000100800 */
[----:B------:R-:W-:-:S05]  /*1ac0*/  @P0 IADD3 R7, R9, 0x10, RZ ;  /* 0x0000001009070810 */ /* 0x000fca0007ffe0ff */
[----:B------:R-:W-:Y:S02]  /*1ad0*/  IMAD.IADD R3, R6, 0x1, R7 ;  /* 0x0000000106037824 */ /* 0x000fe400078e0207 */
[----:B-1----:R-:W-:Y:S02]  /*1ae0*/  IMAD.IADD R8, R9, 0x1, R5 ;  /* 0x0000000109087824 */ /* 0x002fe400078e0205 */
[----:B------:R-:W-:Y:S01]  /*1af0*/  IMAD.IADD R5, R5, 0x1, R7 ;  /* 0x0000000105057824 */ /* 0x000fe200078e0207 */
[----:B--2---:R-:W-:Y:S01]  /*1b00*/  SHF.R.S32.HI R11, RZ, 0x1f, R10 ;  /* 0x0000001fff0b7819 */ /* 0x004fe2000001140a */
[--C-:B------:R-:W-:Y:S02]  /*1b10*/  IMAD.IADD R10, R9, 0x1, R6.reuse ;  /* 0x00000001090a7824 */ /* 0x100fe400078e0206 */
[--C-:B------:R-:W-:Y:S02]  /*1b20*/  IMAD.IADD R2, R5, 0x1, R6.reuse ;  /* 0x0000000105027824 */ /* 0x100fe400078e0206 */
[----:B------:R-:W-:Y:S04]  /*1b30*/  STL [R1+0xc8], R11 ;  /* 0x0000c80b01007387 */ /* 0x000fe80000100800 */
[----:B------:R1:W-:Y:S04]  /*1b40*/  STL [R1+0x2c], R8 ;  /* 0x00002c0801007387 */ /* 0x0003e80000100800 */
[----:B------:R2:W-:Y:S01]  /*1b50*/  STL [R1+0x3c], R10 ;  /* 0x00003c0a01007387 */ /* 0x0005e20000100800 */
[----:B-1----:R-:W-:-:S05]  /*1b60*/  IMAD.IADD R8, R8, 0x1, R6 ;  /* 0x0000000108087824 */ /* 0x002fca00078e0206 */
[----:B------:R2:W-:Y:S04]  /*1b70*/  STL [R1+0x38], R8 ;  /* 0x0000380801007387 */ /* 0x0005e80000100800 */
[----:B------:R2:W-:Y:S04]  /*1b80*/  STL [R1+0x24], R7 ;  /* 0x0000240701007387 */ /* 0x0005e80000100800 */
[----:B------:R2:W-:Y:S04]  /*1b90*/  STL [R1+0x34], R3 ;  /* 0x0000340301007387 */ /* 0x0005e80000100800 */
[----:B------:R2:W-:Y:S04]  /*1ba0*/  STL [R1+0x28], R5 ;  /* 0x0000280501007387 */ /* 0x0005e80000100800 */
[----:B------:R2:W-:Y:S02]  /*1bb0*/  STL [R1+0x30], R2 ;  /* 0x0000300201007387 */ /* 0x0005e40000100800 */
.L_x_1653:
[----:B------:R-:W3:Y:S01]  /*1bc0*/  LDL R0, [R1+0xc] ;  /* 0x00000c0001007983 */ /* 0x000ee20000100800 */
[----:B--2---:R-:W-:Y:S01]  /*1bd0*/  IMAD.MOV.U32 R8, RZ, RZ, 0x4 ;  /* 0x00000004ff087424 */ /* 0x004fe200078e00ff */
[----:B------:R-:W-:-:S02]  /*1be0*/  ISETP.NE.U32.AND P0, PT, RZ, c[0x0][0x370], PT ;  /* 0x0000dc00ff007a0c */ /* 0x000fc40003f05070 */
[----:B------:R-:W-:Y:S02]  /*1bf0*/  ISETP.NE.U32.AND P1, PT, RZ, c[0x0][0x360], PT ;  /* 0x0000d800ff007a0c */ /* 0x000fe40003f25070 */
[----:B------:R-:W-:Y:S01]  /*1c00*/  ISETP.NE.AND.EX P3, PT, RZ, c[0x0][0x374], PT, P0 ;  /* 0x0000dd00ff007a0c */ /* 0x000fe20003f65300 */
[----:B---3--:R-:W-:-:S05]  /*1c10*/  IMAD.WIDE R2, R0, R8, c[0x0][0x588] ;  /* 0x0001620000027625 */ /* 0x008fca00078e0208 */
[----:B------:R-:W2:Y:S01]  /*1c20*/  LDG.E R252, [R2.64] ;  /* 0x0000000602fc7981 */ /* 0x000ea2000c1e1900 */
[----:B------:R-:W-:Y:S01]  /*1c30*/  ISETP.NE.AND.EX P1, PT, RZ, c[0x0][0x364], PT, P1 ;  /* 0x0000d900ff007a0c */ /* 0x000fe20003f25310 */
[----:B------:R-:W-:Y:S01]  /*1c40*/  IMAD.MOV.U32 R242, RZ, RZ, RZ ;  /* 0x000000fffff27224 */ /* 0x000fe200078e00ff */
[----:B------:R-:W-:Y:S01]  /*1c50*/  ISETP.NE.U32.AND P4, PT, RZ, c[0x0][0x348], PT ;  /* 0x0000d200ff007a0c */ /* 0x000fe20003f85070 */
[----:B------:R-:W-:-:S03]  /*1c60*/  IMAD.MOV.U32 R11, RZ, RZ, RZ ;  /* 0x000000ffff0b7224 */ /* 0x000fc600078e00ff */
[----:B------:R-:W-:Y:S02]  /*1c70*/  ISETP.NE.AND.EX P4, PT, RZ, c[0x0][0x34c], PT, P4 ;  /* 0x0000d300ff007a0c */ /* 0x000fe40003f85340 */
[----:B--2---:R-:W-:Y:S01]  /*1c80*/  SHF.R.S32.HI R12, RZ, 0x1f, R252 ;  /* 0x0000001fff0c7819 */ /* 0x004fe200000114fc */
[C---:B------:R-:W-:Y:S01]  /*1c90*/  IMAD.SHL.U32 R18, R252.reuse, 0x4, RZ ;  /* 0x00000004fc127824 */ /* 0x040fe200078e00ff */
[C---:B------:R-:W-:Y:S02]  /*1ca0*/  @P3 LEA R6, P0, R252.reuse, c[0x0][0x370], 0x2 ;  /* 0x0000dc00fc063a11 */ /* 0x040fe400078010ff */
[C-C-:B------:R-:W-:Y:S01]  /*1cb0*/  SHF.L.U64.HI R16, R252.reuse, 0x2, R12.reuse ;  /* 0x00000002fc107819 */ /* 0x140fe2000001020c */
[----:B------:R1:W-:Y:S01]  /*1cc0*/  STL [R1+0x50], R12 ;  /* 0x0000500c01007387 */ /* 0x0003e20000100800 */
[----:B------:R-:W-:Y:S02]  /*1cd0*/  @P3 LEA.HI.X R7, R252, c[0x0][0x374], R12, 0x2, P0 ;  /* 0x0000dd00fc073a11 */ /* 0x000fe400000f140c */
[C---:B------:R-:W-:Y:S01]  /*1ce0*/  @P1 IADD3 R4, P2, R18.reuse, c[0x0][0x360], RZ ;  /* 0x0000d80012041a10 */ /* 0x040fe20007f5e0ff */
[----:B------:R1:W-:Y:S01]  /*1cf0*/  STL [R1+0x14], R18 ;  /* 0x0000141201007387 */ /* 0x0003e20000100800 */
[----:B------:R-:W-:-:S02]  /*1d00*/  IADD3 R2, P0, R18, c[0x0][0x348], RZ ;  /* 0x0000d20012027a10 */ /* 0x000fc40007f1e0ff */
[C---:B------:R-:W-:Y:S01]  /*1d10*/  @P1 IADD3.X R5, R16.reuse, c[0x0][0x364], RZ, P2, !PT ;  /* 0x0000d90010051a10 */ /* 0x040fe200017fe4ff */
[----:B------:R1:W5:Y:S01]  /*1d20*/  @P3 LDG.E R242, [R6.64] ;  /* 0x0000000606f23981 */ /* 0x000362000c1e1900 */
[----:B------:R-:W-:-:S03]  /*1d30*/  IADD3.X R3, R16, c[0x0][0x34c], RZ, P0, !PT ;  /* 0x0000d30010037a10 */ /* 0x000fc600007fe4ff */
[----:B------:R1:W5:Y:S04]  /*1d40*/  @P1 LDG.E R13, [R4.64] ;  /* 0x00000006040d1981 */ /* 0x000368000c1e1900 */
[----:B------:R1:W5:Y:S04]  /*1d50*/  @P4 LDG.E R11, [R2.64] ;  /* 0x00000006020b4981 */ /* 0x000368000c1e1900 */
[----:B------:R1:W-:Y:S01]  /*1d60*/  STL [R1+0x18], R16 ;  /* 0x0000181001007387 */ /* 0x0003e20000100800 */
[----:B------:R-:W-:Y:S01]  /*1d70*/  YIELD ;  /* 0x0000000000007946 */ /* 0x000fe20003800000 */
[----:B------:R-:W-:Y:S05]  /*1d80*/  @P1 BRA `(.L_x_1563) ;  /* 0x0000005000001947 */ /* 0x000fea0003800000 */
[----:B-----5:R-:W-:Y:S01]  /*1d90*/  MOV R13, c[0x0][0x168] ;  /* 0x00005a00000d7a02 */ /* 0x020fe20000000f00 */
[----:B------:R-:W-:Y:S05]  /*1da0*/  @!P4 BRA `(.L_x_1563) ;  /* 0x000000300000c947 */ /* 0x000fea0003800000 */
[----:B------:R2:W3:Y:S04]  /*1db0*/  LDG.E R0, [R2.64] ;  /* 0x0000000602007981 */ /* 0x0004e8000c1e1900 */
[----:B-12---:R-:W3:Y:S02]  /*1dc0*/  LDG.E R2, [R2.64+0x4] ;  /* 0x0000040602027981 */ /* 0x006ee4000c1e1900 */
[----:B---3--:R-:W-:-:S02]  /*1dd0*/  IADD3 R13, -R0, R2, RZ ;  /* 0x00000002000d7210 */ /* 0x008fc40007ffe1ff */
.L_x_1563:
[----:B------:R-:W-:-:S04]  /*1de0*/  ISETP.NE.U32.AND P0, PT, RZ, c[0x0][0x368], PT ;  /* 0x0000da00ff007a0c */ /* 0x000fc80003f05070 */
[----:B------:R-:W-:-:S13]  /*1df0*/  ISETP.NE.AND.EX P0, PT, RZ, c[0x0][0x36c], PT, P0 ;  /* 0x0000db00ff007a0c */ /* 0x000fda0003f05300 */
[----:B------:R-:W-:Y:S05]  /*1e00*/  @!P0 BRA `(.L_x_1564) ;  /* 0x0000004000008947 */ /* 0x000fea0003800000 */
[----:B-1----:R-:W-:-:S04]  /*1e10*/  IADD3 R2, P0, R18, c[0x0][0x368], RZ ;  /* 0x0000da0012027a10 */ /* 0x002fc80007f1e0ff */
[----:B------:R-:W-:-:S05]  /*1e20*/  IADD3.X R3, R16, c[0x0][0x36c], RZ, P0, !PT ;  /* 0x0000db0010037a10 */ /* 0x000fca00007fe4ff */
[----:B------:R1:W5:Y:S01]  /*1e30*/  LDG.E R0, [R2.64] ;  /* 0x0000000602007981 */ /* 0x000362000c1e1900 */
[----:B------:R-:W-:Y:S05]  /*1e40*/  BRA `(.L_x_1565) ;  /* 0x0000008000007947 */ /* 0x000fea0003800000 */
.L_x_1564:
        /* <DEDUP_REMOVED lines=8> */
.L_x_1565:
[----:B------:R-:W2:Y:S01]  /*1ed0*/  LDL R14, [R1+0x8] ;  /* 0x00000800010e7983 */ /* 0x000ea20000100800 */
[----:B-----5:R-:W-:Y:S01]  /*1ee0*/  IMAD.IADD R17, R0, 0x1, -R242 ;  /* 0x0000000100117824 */ /* 0x020fe200078e0af2 */
[----:B------:R-:W-:Y:S04]  /*1ef0*/  BSSY B0, `(.L_x_1566) ;  /* 0x000002e000007945 */ /* 0x000fe80003800000 */
[----:B------:R-:W-:-:S02]  /*1f00*/  ISETP.GE.AND P0, PT, R17, 0x1, PT ;  /* 0x000000011100780c */ /* 0x000fc40003f06270 */
[----:B------:R-:W-:-:S04]  /*1f10*/  IADD3 R0, R17, 0x3f, RZ ;  /* 0x0000003f11007810 */ /* 0x000fc80007ffe0ff */
[----:B-1----:R-:W-:-:S04]  /*1f20*/  SHF.R.S32.HI R2, RZ, 0x1f, R0 ;  /* 0x0000001fff027819 */ /* 0x002fc80000011400 */
[----:B------:R-:W-:Y:S01]  /*1f30*/  LEA.HI R0, R2, R0, RZ, 0x6 ;  /* 0x0000000002007211 */ /* 0x000fe200078f30ff */
[----:B------:R-:W-:-:S03]  /*1f40*/  IMAD.MOV.U32 R2, RZ, RZ, RZ ;  /* 0x000000ffff027224 */ /* 0x000fc600078e00ff */
[----:B------:R-:W-:Y:S02]  /*1f50*/  SHF.R.S32.HI R10, RZ, 0x6, R0 ;  /* 0x00000006ff0a7819 */ /* 0x000fe40000011400 */
        /* <DEDUP_REMOVED lines=39> */
.L_x_1567:
[----:B------:R-:W-:Y:S05]  /*21d0*/  BSYNC B0 ;  /* 0x0000000000007941 */ /* 0x000fea0003800000 */
.L_x_1566:
[----:B------:R-:W-:Y:S01]  /*21e0*/  IMAD R240, R15, R2, RZ ;  /* 0x000000020ff07224 */ /* 0x000fe200078e02ff */
[----:B------:R-:W-:Y:S01]  /*21f0*/  PRMT R0, RZ, 0x7610, R0 ;  /* 0x00007610ff007816 */ /* 0x000fe20000000000 */
[----:B-1----:R-:W-:Y:S01]  /*2200*/  IMAD.MOV.U32 R15, RZ, RZ, RZ ;  /* 0x000000ffff0f7224 */ /* 0x002fe200078e00ff */
[----:B------:R-:W-:Y:S01]  /*2210*/  MOV R20, RZ ;  /* 0x000000ff00147202 */ /* 0x000fe20000000f00 */
[----:B------:R-:W-:Y:S01]  /*2220*/  IMAD.IADD R2, R240, 0x1, R2 ;  /* 0x00000001f0027824 */ /* 0x000fe200078e0202 */
[----:B------:R-:W-:Y:S01]  /*2230*/  CS2R R74, SRZ ;  /* 0x00000000004a7805 */ /* 0x000fe2000001ff00 */
        /* <DEDUP_REMOVED lines=66> */
[----:B------:R-:W2:Y:S01]  /*2660*/  LDL R6, [R1+0x4] ;  /* 0x0000040001067983 */ /* 0x000ea20000100800 */
[----:B------:R-:W-:-:S04]  /*2670*/  ISETP.NE.U32.AND P0, PT, RZ, c[0x0][0x340], PT ;  /* 0x0000d000ff007a0c */ /* 0x000fc80003f05070 */
[----:B------:R-:W-:-:S13]  /*2680*/  ISETP.NE.AND.EX P1, PT, RZ, c[0x0][0x344], PT, P0 ;  /* 0x0000d100ff007a0c */ /* 0x000fda0003f25300 */
[----:B------:R-:W-:-:S04]  /*2690*/  @P1 IADD3 R2, P0, R18, c[0x0][0x340], RZ ;  /* 0x0000d00012021a10 */ /* 0x000fc80007f1e0ff */
[----:B------:R-:W-:-:S05]  /*26a0*/  @P1 IADD3.X R3, R16, c[0x0][0x344], RZ, P0, !PT ;  /* 0x0000d10010031a10 */ /* 0x000fca00007fe4ff */
[----:B------:R1:W5:Y:S01]  /*26b0*/  @P1 LDG.E R15, [R2.64] ;  /* 0x00000006020f1981 */ /* 0x000362000c1e1900 */
[----:B------:R-:W-:Y:S01]  /*26c0*/  SHF.R.S32.HI R0, RZ, 0x1f, R11 ;  /* 0x0000001fff007819 */ /* 0x000fe2000001140b */
[----:B------:R-:W-:Y:S01]  /*26d0*/  IMAD.MOV.U32 R4, RZ, RZ, c[0x0][0x2c4] ;  /* 0x0000b100ff047624 */ /* 0x000fe200078e00ff */
[----:B------:R-:W-:Y:S01]  /*26e0*/  LOP3.LUT R16, R14, 0xffff, RZ, 0xc0, !PT ;  /* 0x0000ffff0e107812 */ /* 0x000fe200078ec0ff */
[----:B------:R-:W-:Y:S01]  /*26f0*/  IMAD R5, R236, 0x20, R241 ;  /* 0x00000020ec057824 */ /* 0x000fe200078e02f1 */
[----:B------:R-:W-:Y:S01]  /*2700*/  ISETP.GE.AND P6, PT, R238, c[0x0][0x198], PT ;  /* 0x00006600ee007a0c */ /* 0x000fe20003fc6270 */
[----:B------:R-:W-:Y:S01]  /*2710*/  IMAD R0, R0, c[0x0][0x178], RZ ;  /* 0x00005e0000007a24 */ /* 0x000fe200078e02ff */
[----:B------:R-:W-:Y:S02]  /*2720*/  ISETP.NE.AND P0, PT, R4, 0x1, PT ;  /* 0x000000010400780c */ /* 0x000fe40003f05270 */
[----:B------:R-:W-:Y:S01]  /*2730*/  SEL R4, R252, RZ, !P4 ;  /* 0x000000fffc047207 */ /* 0x000fe20006000000 */
[----:B------:R-:W-:Y:S01]  /*2740*/  IMAD R0, R11, c[0x0][0x17c], R0 ;  /* 0x00005f000b007a24 */ /* 0x000fe200078e0200 */
[----:B------:R-:W-:-:S02]  /*2750*/  ISETP.GE.AND P5, PT, R237, c[0x0][0x198], PT ;  /* 0x00006600ed007a0c */ /* 0x000fc40003fa6270 */
[----:B------:R-:W-:Y:S01]  /*2760*/  IADD3 R104, R206, -0x1, RZ ;  /* 0xffffffffce687810 */ /* 0x000fe20007ffe0ff */
[----:B-1----:R-:W-:-:S05]  /*2770*/  IMAD.WIDE.U32 R2, R11, c[0x0][0x178], RZ ;  /* 0x00005e000b027a25 */ /* 0x002fca00078e00ff */
[----:B------:R-:W-:-:S05]  /*2780*/  IADD3 R3, R3, R0, RZ ;  /* 0x0000000003037210 */ /* 0x000fca0007ffe0ff */
[----:B------:R-:W-:-:S04]  /*2790*/  IMAD.WIDE.U32 R2, R16, c[0x0][0x1b8], R2 ;  /* 0x00006e0010027a25 */ /* 0x000fc800078e0002 */
[----:B------:R-:W-:-:S04]  /*27a0*/  IMAD R3, R16, c[0x0][0x1bc], R3 ;  /* 0x00006f0010037a24 */ /* 0x000fc800078e0203 */
[----:B------:R-:W-:-:S04]  /*27b0*/  IMAD.WIDE.U32 R2, R4, c[0x0][0x1c0], R2 ;  /* 0x0000700004027a25 */ /* 0x000fc800078e0002 */
[----:B--2---:R-:W-:Y:S01]  /*27c0*/  IMAD R5, R6, 0x80, R5 ;  /* 0x0000008006057824 */ /* 0x004fe200078e0205 */
[----:B------:R-:W-:Y:S02]  /*27d0*/  SEL R6, R12, RZ, !P4 ;  /* 0x000000ff0c067207 */ /* 0x000fe40006000000 */
[----:B------:R-:W-:Y:S01]  /*27e0*/  ISETP.GE.AND P4, PT, R239, c[0x0][0x198], PT ;  /* 0x00006600ef007a0c */ /* 0x000fe20003f86270 */
[----:B------:R-:W-:Y:S01]  /*27f0*/  @P0 IMAD.HI.U32 R7, R5, c[0x0][0x2c8], RZ ;  /* 0x0000b20005070a27 */ /* 0x000fe200078e00ff */
[----:B------:R-:W-:-:S03]  /*2800*/  MOV R0, R5 ;  /* 0x0000000500007202 */ /* 0x000fc60000000f00 */
[----:B------:R-:W-:Y:S01]  /*2810*/  IMAD R6, R6, c[0x0][0x1c0], RZ ;  /* 0x0000700006067a24 */ /* 0x000fe200078e02ff */
[----:B------:R-:W-:Y:S02]  /*2820*/  @P0 SHF.R.U32.HI R0, RZ, c[0x0][0x2cc], R7 ;  /* 0x0000b300ff000a19 */ /* 0x000fe40000011607 */
[----:B------:R-:W-:Y:S01]  /*2830*/  ISETP.GE.AND P0, PT, R232, c[0x0][0x198], PT ;  /* 0x00006600e8007a0c */ /* 0x000fe20003f06270 */
[----:B------:R-:W-:Y:S01]  /*2840*/  IMAD R6, R4, c[0x0][0x1c4], R6 ;  /* 0x0000710004067a24 */ /* 0x000fe200078e0206 */
[--C-:B------:R-:W-:Y:S01]  /*2850*/  SHF.R.S32.HI R7, RZ, 0x1f, R0.reuse ;  /* 0x0000001fff077819 */ /* 0x100fe20000011400 */
[----:B------:R-:W-:-:S03]  /*2860*/  IMAD.MOV R4, RZ, RZ, -R0 ;  /* 0x000000ffff047224 */ /* 0x000fc600078e0a00 */
[----:B------:R-:W-:Y:S01]  /*2870*/  IADD3 R3, R3, R6, RZ ;  /* 0x0000000603037210 */ /* 0x000fe20007ffe0ff */
[----:B------:R-:W-:Y:S02]  /*2880*/  IMAD R4, R4, c[0x0][0x2c4], R5 ;  /* 0x0000b10004047a24 */ /* 0x000fe400078e0205 */
[----:B------:R-:W-:Y:S02]  /*2890*/  IMAD R5, R7, c[0x0][0x1b0], RZ ;  /* 0x00006c0007057a24 */ /* 0x000fe400078e02ff */
[----:B------:R-:W-:-:S04]  /*28a0*/  IMAD.WIDE.U32 R2, R0, c[0x0][0x1b0], R2 ;  /* 0x00006c0000027a25 */ /* 0x000fc800078e0002 */
[----:B------:R-:W-:Y:S01]  /*28b0*/  IMAD R6, R0, c[0x0][0x1b4], R5 ;  /* 0x00006d0000067a24 */ /* 0x000fe200078e0205 */
[----:B------:R-:W-:Y:S01]  /*28c0*/  SHF.R.S32.HI R5, RZ, 0x1f, R4 ;  /* 0x0000001fff057819 */ /* 0x000fe20000011404 */
[----:B------:R-:W-:Y:S02]  /*28d0*/  @!P1 IMAD.MOV.U32 R15, RZ, RZ, R252 ;  /* 0x000000ffff0f9224 */ /* 0x000fe400078e00fc */
[----:B------:R-:W-:Y:S02]  /*28e0*/  IMAD.IADD R3, R3, 0x1, R6 ;  /* 0x0000000103037824 */ /* 0x000fe400078e0206 */
[----:B------:R-:W-:Y:S02]  /*28f0*/  IMAD R0, R5, c[0x0][0x1a8], RZ ;  /* 0x00006a0005007a24 */ /* 0x000fe400078e02ff */
[----:B------:R-:W-:-:S04]  /*2900*/  IMAD.WIDE.U32 R2, R4, c[0x0][0x1a8], R2 ;  /* 0x00006a0004027a25 */ /* 0x000fc800078e0002 */
[----:B------:R-:W-:Y:S01]  /*2910*/  IMAD R0, R4, c[0x0][0x1ac], R0 ;  /* 0x00006b0004007a24 */ /* 0x000fe200078e0200 */
[----:B------:R-:W-:-:S04]  /*2920*/  LEA R14, P0, R2, c[0x0][0x160], 0x1 ;  /* 0x00005800020e7a11 */ /* 0x000fc800078008ff */
[----:B------:R-:W-:-:S04]  /*2930*/  IADD3 R0, R3, R0, RZ ;  /* 0x0000000003007210 */ /* 0x000fc80007ffe0ff */
[----:B------:R-:W-:Y:S01]  /*2940*/  LEA.HI.X R5, R2, c[0x0][0x164], R0, 0x1, P0 ;  /* 0x0000590002057a11 */ /* 0x000fe200000f0c00 */
[----:B------:R-:W-:Y:S05]  /*2950*/  BRA.DIV ~URZ, `(.L_x_1569) ;  /* 0x0000dc427f007947 */ /* 0x000fea000b800000 */
[----:B------:R1:W2:Y:S02]  /*2960*/  SHFL.IDX PT, R4, R5, RZ, 0x181f ;  /* 0x00181fff05047589 */ /* 0x0002a400000e0000 */
.L_x_1658:
[----:B------:R-:W-:Y:S05]  /*2970*/  BRA.DIV ~URZ, `(.L_x_1570) ;  /* 0x0000dc927f007947 */ /* 0x000fea000b800000 */
[----:B------:R3:W4:Y:S02]  /*2980*/  SHFL.IDX PT, R0, R14, RZ, 0x181f ;  /* 0x00181fff0e007589 */ /* 0x00072400000e0000 */
.L_x_1659:
[----:B---3--:R-:W3:Y:S01]  /*2990*/  LDL R2, [R1+0x4] ;  /* 0x0000040001027983 */ /* 0x008ee20000100800 */
[----:B------:R-:W-:Y:S01]  /*29a0*/  IMAD R13, R13, c[0x0][0x2c4], RZ ;  /* 0x0000b1000d0d7a24 */ /* 0x000fe200078e02ff */
[----:B------:R-:W-:Y:S01]  /*29b0*/  BSSY B0, `(.L_x_1571) ;  /* 0x0000018000007945 */ /* 0x000fe20003800000 */
[----:B---3--:R-:W-:-:S04]  /*29c0*/  LEA R12, R2, R241, 0x7 ;  /* 0x000000f1020c7211 */ /* 0x008fc800078e38ff */
[----:B------:R-:W-:-:S13]  /*29d0*/  ISETP.GE.AND P0, PT, R12, R13, PT ;  /* 0x0000000d0c00720c */ /* 0x000fda0003f06270 */
[----:B------:R-:W-:Y:S05]  /*29e0*/  @P0 BRA `(.L_x_1572) ;  /* 0x0000014000000947 */ /* 0x000fea0003800000 */
[C---:B------:R-:W-:Y:S02]  /*29f0*/  ISETP.GE.AND P3, PT, R232.reuse, c[0x0][0x198], PT ;  /* 0x00006600e8007a0c */ /* 0x040fe40003f66270 */
[----:B------:R-:W-:Y:S02]  /*2a00*/  SHF.R.S32.HI R2, RZ, 0x1f, R232 ;  /* 0x0000001fff027819 */ /* 0x000fe400000114e8 */
[-C--:B----4-:R-:W-:Y:S02]  /*2a10*/  LEA R10, P0, R232, R0.reuse, 0x1 ;  /* 0x00000000e80a7211 */ /* 0x090fe400078008ff */
[-C--:B------:R-:W-:Y:S02]  /*2a20*/  LEA R8, P2, R238, R0.reuse, 0x1 ;  /* 0x00000000ee087211 */ /* 0x080fe400078408ff */
[----:B------:R-:W-:Y:S02]  /*2a30*/  SHF.R.S32.HI R20, RZ, 0x1f, R238 ;  /* 0x0000001fff147819 */ /* 0x000fe400000114ee */
[----:B------:R-:W-:-:S02]  /*2a40*/  LEA R6, P1, R237, R0, 0x1 ;  /* 0x00000000ed067211 */ /* 0x000fc400078208ff */
[----:B--2---:R-:W-:Y:S02]  /*2a50*/  LEA.HI.X R11, R232, R4, R2, 0x1, P0 ;  /* 0x00000004e80b7211 */ /* 0x004fe400000f0c02 */
[----:B------:R-:W-:Y:S02]  /*2a60*/  SHF.R.S32.HI R19, RZ, 0x1f, R237 ;  /* 0x0000001fff137819 */ /* 0x000fe400000114ed */
[----:B------:R-:W-:Y:S01]  /*2a70*/  LEA R2, P0, R239, R0, 0x1 ;  /* 0x00000000ef027211 */ /* 0x000fe200078008ff */
[----:B------:R-:W-:Y:S01]  /*2a80*/  @!PT LDS RZ, [RZ] ;  /* 0x00000000fffff984 */ /* 0x000fe20000000800 */
[----:B------:R-:W-:Y:S01]  /*2a90*/  @!PT LDS RZ, [RZ] ;  /* 0x00000000fffff984 */ /* 0x000fe20000000800 */
[----:B------:R-:W-:Y:S01]  /*2aa0*/  @!PT LDS RZ, [RZ] ;  /* 0x00000000fffff984 */ /* 0x000fe20000000800 */
[----:B------:R2:W-:Y:S01]  /*2ab0*/  LDGSTS.E.BYPASS.LTC128B.128 [R229+0x10100], [R10.64], !P3 ;  /* 0x101000000ae57fae */ /* 0x0005e2000d901d46 */
[----:B------:R-:W-:Y:S02]  /*2ac0*/  SHF.R.S32.HI R18, RZ, 0x1f, R239 ;  /* 0x0000001fff127819 */ /* 0x000fe400000114ef */
[-C--:B------:R-:W-:Y:S02]  /*2ad0*/  LEA.HI.X R9, R238, R4.reuse, R20, 0x1, P2 ;  /* 0x00000004ee097211 */ /* 0x080fe400010f0c14 */
[----:B------:R-:W-:-:S02]  /*2ae0*/  LEA.HI.X R7, R237, R4, R19, 0x1, P1 ;  /* 0x00000004ed077211 */ /* 0x000fc400008f0c13 */
[----:B------:R-:W-:Y:S01]  /*2af0*/  LEA.HI.X R3, R239, R4, R18, 0x1, P0 ;  /* 0x00000004ef037211 */ /* 0x000fe200000f0c12 */
[----:B------:R2:W-:Y:S04]  /*2b00*/  LDGSTS.E.BYPASS.LTC128B.128 [R229+0x14100], [R8.64], !P6 ;  /* 0x1410000008e57fae */ /* 0x0005e8000f101d46 */
[----:B------:R2:W-:Y:S04]  /*2b10*/  LDGSTS.E.BYPASS.LTC128B.128 [R229+0x18100], [R6.64], !P5 ;  /* 0x1810000006e57fae */ /* 0x0005e8000e901d46 */
[----:B------:R2:W-:Y:S02]  /*2b20*/  LDGSTS.E.BYPASS.LTC128B.128 [R229+0x1c100], [R2.64], !P4 ;  /* 0x1c10000002e57fae */ /* 0x0005e4000e101d46 */
.L_x_1572:
[----:B------:R-:W-:Y:S05]  /*2b30*/  BSYNC B0 ;  /* 0x0000000000007941 */ /* 0x000fea0003800000 */
.L_x_1571:
[----:B------:R-:W-:Y:S05]  /*2b40*/  BRA.DIV ~URZ, `(.L_x_1573) ;  /* 0x0000db327f007947 */ /* 0x000fea000b800000 */
[----:B--2---:R2:W3:Y:S04]  /*2b50*/  SHFL.IDX PT, R4, R5, 0x1, 0x181f ;  /* 0x00381f0005047f89 */ /* 0x0044e800000e0000 */
[----:B----4-:R2:W4:Y:S02]  /*2b60*/  SHFL.IDX PT, R0, R14, 0x1, 0x181f ;  /* 0x00381f000e007f89 */ /* 0x01052400000e0000 */
.L_x_1660:
[----:B------:R-:W-:Y:S01]  /*2b70*/  IADD3 R2, R12, 0x20, RZ ;  /* 0x000000200c027810 */ /* 0x000fe20007ffe0ff */
[----:B------:R-:W-:Y:S03]  /*2b80*/  BSSY B0, `(.L_x_1574) ;  /* 0x0000017000007945 */ /* 0x000fe60003800000 */
        /* <DEDUP_REMOVED lines=8> */
[----:B---3--:R-:W-:Y:S02]  /*2c10*/  LEA.HI.X R11, R232, R4, R3, 0x1, P0 ;  /* 0x00000004e80b7211 */ /* 0x008fe400000f0c03 */
        /* <DEDUP_REMOVED lines=13> */
.L_x_1575:
[----:B------:R-:W-:Y:S05]  /*2cf0*/  BSYNC B0 ;  /* 0x0000000000007941 */ /* 0x000fea0003800000 */
.L_x_1574:
[----:B------:R-:W-:Y:S05]  /*2d00*/  BRA.DIV ~URZ, `(.L_x_1576) ;  /* 0x0000da427f007947 */ /* 0x000fea000b800000 */
[----:B---3--:R3:W1:Y:S02]  /*2d10*/  SHFL.IDX PT, R4, R5, 0x2, 0x181f ;  /* 0x00581f0005047f89 */ /* 0x00866400000e0000 */
.L_x_1661:
[----:B------:R-:W-:Y:S05]  /*2d20*/  BRA.DIV ~URZ, `(.L_x_1577) ;  /* 0x0000da927f007947 */ /* 0x000fea000b800000 */
[----:B----4-:R4:W2:Y:S02]  /*2d30*/  SHFL.IDX PT, R0, R14, 0x2, 0x181f ;  /* 0x00581f000e007f89 */ /* 0x0108a400000e0000 */
.L_x_1662:
[----:B------:R-:W-:Y:S01]  /*2d40*/  IADD3 R2, R12, 0x40, RZ ;  /* 0x000000400c027810 */ /* 0x000fe20007ffe0ff */
[----:B------:R-:W-:Y:S03]  /*2d50*/  BSSY B0, `(.L_x_1578) ;  /* 0x0000017000007945 */ /* 0x000fe60003800000 */
[----:B------:R-:W-:-:S13]  /*2d60*/  ISETP.GE.AND P0, PT, R2, R13, PT ;  /* 0x0000000d0200720c */ /* 0x000fda0003f06270 */
[----:B------:R-:W-:Y:S05]  /*2d70*/  @P0 BRA `(.L_x_1579) ;  /* 0x0000014000000947 */ /* 0x000fea0003800000 */
[C---:B------:R-:W-:Y:S02]  /*2d80*/  ISETP.GE.AND P3, PT, R232.reuse, c[0x0][0x198], PT ;  /* 0x00006600e8007a0c */ /* 0x040fe40003f66270 */
[----:B------:R-:W-:Y:S02]  /*2d90*/  SHF.R.S32.HI R3, RZ, 0x1f, R232 ;  /* 0x0000001fff037819 */ /* 0x000fe400000114e8 */
[-C--:B--2---:R-:W-:Y:S02]  /*2da0*/  LEA R10, P0, R232, R0.reuse, 0x1 ;  /* 0x00000000e80a7211 */ /* 0x084fe400078008ff */
[-C--:B------:R-:W-:Y:S02]  /*2db0*/  LEA R8, P2, R238, R0.reuse, 0x1 ;  /* 0x00000000ee087211 */ /* 0x080fe400078408ff */
[----:B------:R-:W-:Y:S02]  /*2dc0*/  SHF.R.S32.HI R20, RZ, 0x1f, R238 ;  /* 0x0000001fff147819 */ /* 0x000fe400000114ee */
[----:B------:R-:W-:-:S02]  /*2dd0*/  LEA R6, P1, R237, R0, 0x1 ;  /* 0x00000000ed067211 */ /* 0x000fc400078208ff */
[----:B-1----:R-:W-:Y:S02]  /*2de0*/  LEA.HI.X R11, R232, R4, R3, 0x1, P0 ;  /* 0x00000004e80b7211 */ /* 0x002fe400000f0c03 */
        /* <DEDUP_REMOVED lines=13> */
.L_x_1579:
[----:B------:R-:W-:Y:S05]  /*2ec0*/  BSYNC B0 ;  /* 0x0000000000007941 */ /* 0x000fea0003800000 */
.L_x_1578:
[----:B------:R-:W-:Y:S05]  /*2ed0*/  BRA.DIV ~URZ, `(.L_x_1580) ;  /* 0x0000d9527f007947 */ /* 0x000fea000b800000 */
[----:B-1----:R1:W3:Y:S04]  /*2ee0*/  SHFL.IDX PT, R4, R5, 0x3, 0x181f ;  /* 0x00781f0005047f89 */ /* 0x0022e800000e0000 */
[----:B--2---:R1:W2:Y:S02]  /*2ef0*/  SHFL.IDX PT, R0, R14, 0x3, 0x181f ;  /* 0x00781f000e007f89 */ /* 0x0042a400000e0000 */
.L_x_1663:
[----:B-1-3--:R-:W3:Y:S01]  /*2f00*/  LDL.LU R5, [R1+0x10] ;  /* 0x0000100001057983 */ /* 0x00aee20000300800 */
[----:B------:R-:W-:Y:S01]  /*2f10*/  IADD3 R2, R12, 0x60, RZ ;  /* 0x000000600c027810 */ /* 0x000fe20007ffe0ff */
[----:B-----5:R-:W-:Y:S01]  /*2f20*/  IMAD.WIDE.U32 R246, R15, c[0x0][0x2b0], RZ ;  /* 0x0000ac000ff67a25 */ /* 0x020fe200078e00ff */
[----:B------:R-:W-:-:S02]  /*2f30*/  SHF.R.S32.HI R19, RZ, 0x1f, R238 ;  /* 0x0000001fff137819 */ /* 0x000fc400000114ee */
[----:B------:R-:W-:Y:S01]  /*2f40*/  ISETP.GE.AND P0, PT, R2, R13, PT ;  /* 0x0000000d0200720c */ /* 0x000fe20003f06270 */
[----:B------:R-:W-:Y:S01]  /*2f50*/  IMAD R105, R236, 0x20, R241 ;  /* 0x00000020ec697824 */ /* 0x000fe200078e02f1 */
[----:B------:R-:W-:Y:S02]  /*2f60*/  SHF.R.S32.HI R24, RZ, 0x1f, R232 ;  /* 0x0000001fff187819 */ /* 0x000fe400000114e8 */
[----:B------:R-:W-:Y:S02]  /*2f70*/  SHF.R.S32.HI R18, RZ, 0x1f, R237 ;  /* 0x0000001fff127819 */ /* 0x000fe400000114ed */
[----:B------:R-:W-:-:S07]  /*2f80*/  SHF.R.S32.HI R23, RZ, 0x1f, R239 ;  /* 0x0000001fff177819 */ /* 0x000fce00000114ef */
[-C--:B--2---:R-:W-:Y:S02]  /*2f90*/  @!P0 LEA R8, P3, R238, R0.reuse, 0x1 ;  /* 0x00000000ee088211 */ /* 0x084fe400078608ff */
[----:B------:R-:W-:Y:S02]  /*2fa0*/  @!P0 LEA R10, P1, R232, R0, 0x1 ;  /* 0x00000000e80a8211 */ /* 0x000fe400078208ff */
[-C--:B------:R-:W-:Y:S02]  /*2fb0*/  @!P0 LEA.HI.X R9, R238, R4.reuse, R19, 0x1, P3 ;  /* 0x00000004ee098211 */ /* 0x080fe400018f0c13 */
[C---:B------:R-:W-:Y:S02]  /*2fc0*/  ISETP.GE.AND P3, PT, R232.reuse, c[0x0][0x198], PT ;  /* 0x00006600e8007a0c */ /* 0x040fe40003f66270 */
[----:B------:R-:W-:Y:S02]  /*2fd0*/  @!P0 LEA.HI.X R11, R232, R4, R24, 0x1, P1 ;  /* 0x00000004e80b8211 */ /* 0x000fe400008f0c18 */
[----:B------:R-:W-:-:S02]  /*2fe0*/  @!P0 LEA R6, P2, R237, R0, 0x1 ;  /* 0x00000000ed068211 */ /* 0x000fc400078408ff */
[----:B------:R-:W-:Y:S02]  /*2ff0*/  @!P0 LEA R2, P1, R239, R0, 0x1 ;  /* 0x00000000ef028211 */ /* 0x000fe400078208ff */
[-C--:B------:R-:W-:Y:S02]  /*3000*/  @!P0 LEA.HI.X R7, R237, R4.reuse, R18, 0x1, P2 ;  /* 0x00000004ed078211 */ /* 0x080fe400010f0c12 */
[C---:B------:R-:W-:Y:S02]  /*3010*/  ISETP.GE.AND P2, PT, R239.reuse, c[0x0][0x1d4], PT ;  /* 0x00007500ef007a0c */ /* 0x040fe40003f46270 */
[----:B------:R-:W-:Y:S01]  /*3020*/  SHF.R.S32.HI R0, RZ, 0x1f, R15 ;  /* 0x0000001fff007819 */ /* 0x000fe2000001140f */
[----:B------:R-:W-:Y:S01]  /*3030*/  @!PT LDS RZ, [RZ] ;  /* 0x00000000fffff984 */ /* 0x000fe20000000800 */
[----:B------:R-:W-:Y:S01]  /*3040*/  @!PT LDS RZ, [RZ] ;  /* 0x00000000fffff984 */ /* 0x000fe20000000800 */
[----:B------:R-:W-:Y:S01]  /*3050*/  @!PT LDS RZ, [RZ] ;  /* 0x00000000fffff984 */ /* 0x000fe20000000800 */
[----:B------:R1:W-:Y:S01]  /*3060*/  @!P0 LDGSTS.E.BYPASS.LTC128B.128 [R229+0x13100], [R10.64], !P3 ;  /* 0x131000000ae58fae */ /* 0x0003e2000d901d46 */
[----:B------:R-:W-:Y:S02]  /*3070*/  ISETP.GE.AND P3, PT, R238, c[0x0][0x1d4], PT ;  /* 0x00007500ee007a0c */ /* 0x000fe40003f66270 */
[----:B------:R-:W-:Y:S01]  /*3080*/  @!P0 LEA.HI.X R3, R239, R4, R23, 0x1, P1 ;  /* 0x00000004ef038211 */ /* 0x000fe200008f0c17 */
[----:B------:R1:W-:Y:S01]  /*3090*/  @!P0 LDGSTS.E.BYPASS.LTC128B.128 [R229+0x17100], [R8.64], !P6 ;  /* 0x1710000008e58fae */ /* 0x0003e2000f101d46 */
[----:B------:R-:W-:Y:S01]  /*30a0*/  ISETP.GE.AND P6, PT, R232, c[0x0][0x1d4], PT ;  /* 0x00007500e8007a0c */ /* 0x000fe20003fc6270 */
[----:B------:R-:W-:-:S02]  /*30b0*/  IMAD R0, R0, c[0x0][0x2b0], RZ ;  /* 0x0000ac0000007a24 */ /* 0x000fc400078e02ff */
[----:B------:R1:W-:Y:S01]  /*30c0*/  @!P0 LDGSTS.E.BYPASS.LTC128B.128 [R229+0x1b100], [R6.64], !P5 ;  /* 0x1b10000006e58fae */ /* 0x0003e2000e901d46 */
[----:B------:R-:W-:Y:S01]  /*30d0*/  ISETP.GE.AND P5, PT, R237, c[0x0][0x1d4], PT ;  /* 0x00007500ed007a0c */ /* 0x000fe20003fa6270 */
[----:B------:R-:W-:Y:S02]  /*30e0*/  IMAD R0, R15, c[0x0][0x2b4], R0 ;  /* 0x0000ad000f007a24 */ /* 0x000fe400078e0200 */
[----:B------:R1:W-:Y:S02]  /*30f0*/  @!P0 LDGSTS.E.BYPASS.LTC128B.128 [R229+0x1f100], [R2.64], !P4 ;  /* 0x1f10000002e58fae */ /* 0x0003e4000e101d46 */
[----:B------:R-:W-:Y:S02]  /*3100*/  IMAD.IADD R250, R247, 0x1, R0 ;  /* 0x00000001f7fa7824 */ /* 0x000fe400078e0200 */
[----:B------:R-:W0:Y:S01]  /*3110*/  LDGDEPBAR ;  /* 0x00000000000079af */ /* 0x000e220000000000 */
[----:B------:R-:W-:Y:S01]  /*3120*/  WARPSYNC 0xffffffff ;  /* 0xffffffff00007948 */ /* 0x000fe20003800000 */
[----:B---3--:R-:W-:-:S04]  /*3130*/  LOP3.LUT R5, R5, 0xfffffffe, RZ, 0xc0, !PT ;  /* 0xfffffffe05057812 */ /* 0x008fc800078ec0ff */
[----:B------:R-:W-:-:S04]  /*3140*/  @P6 LOP3.LUT R5, R5, 0x1, RZ, 0xfc, !PT ;  /* 0x0000000105056812 */ /* 0x000fc800078efcff */
[----:B------:R-:W-:-:S04]  /*3150*/  LOP3.LUT R5, R5, 0xfffffffd, RZ, 0xc0, !PT ;  /* 0xfffffffd05057812 */ /* 0x000fc800078ec0ff */
[----:B------:R-:W-:-:S04]  /*3160*/  @P3 LOP3.LUT R5, R5, 0x2, RZ, 0xfc, !PT ;  /* 0x0000000205053812 */ /* 0x000fc800078efcff */
[----:B------:R-:W-:-:S04]  /*3170*/  LOP3.LUT R5, R5, 0xfffffffb, RZ, 0xc0, !PT ;  /* 0xfffffffb05057812 */ /* 0x000fc800078ec0ff */
[----:B------:R-:W-:-:S05]  /*3180*/  @P2 LOP3.LUT R5, R5, 0x4, RZ, 0xfc, !PT ;  /* 0x0000000405052812 */ /* 0x000fca00078efcff */
[----:B------:R1:W-:Y:S02]  /*3190*/  STL [R1+0x10], R5 ;  /* 0x0000100501007387 */ /* 0x0003e40000100800 */
[----:B------:R-:W-:Y:S01]  /*31a0*/  IMAD.MOV.U32 R111, RZ, RZ, c[0x0][0x2b8] ;  /* 0x0000ae00ff6f7624 */ /* 0x000fe200078e00ff */
[----:B------:R-:W-:Y:S01]  /*31b0*/  BAR.SYNC.DEFER_BLOCKING 0x0 ;  /* 0x0000000000007b1d */ /* 0x000fe20000010000 */
[----:B-1----:R-:W-:Y:S01]  /*31c0*/  IMAD R2, R104, 0x40, R105 ;  /* 0x0000004068027824 */ /* 0x002fe200078e0269 */
[----:B------:R-:W-:Y:S02]  /*31d0*/  MOV R228, RZ ;  /* 0x000000ff00e47202 */ /* 0x000fe40000000f00 */
        /* <DEDUP_REMOVED lines=8> */
[----:B------:R-:W-:Y:S02]  /*3260*/  @!P0 LEA.HI.X.SX32 R5, R0, R250, 0x1, P1 ;  /* 0x000000fa00058211 */ /* 0x000fe400008f0eff */
[----:B------:R-:W-:-:S04]  /*3270*/  @!P0 LEA R4, P1, R3, c[0x0][0x2a0], 0x2 ;  /* 0x0000a80003048a11 */ /* 0x000fc800078210ff */
[----:B------:R-:W-:-:S05]  /*3280*/  @!P0 LEA.HI.X R5, R3, c[0x0][0x2a4], R5, 0x2, P1 ;  /* 0x0000a90003058a11 */ /* 0x000fca00008f1405 */
[----:B------:R1:W2:Y:S01]  /*3290*/  @!P0 LDG.E R228, [R4.64] ;  /* 0x0000000604e48981 */ /* 0x0002a2000c1e1900 */
[----:B------:R-:W-:Y:S01]  /*32a0*/  IMAD.MOV R0, RZ, RZ, -R0 ;  /* 0x000000ffff007224 */ /* 0x000fe200078e0a00 */
[----:B------:R-:W-:Y:S01]  /*32b0*/  SHF.L.U32 R107, R232, 0x1, RZ ;  /* 0x00000001e86b7819 */ /* 0x000fe200000006ff */
[----:B------:R-:W-:Y:S01]  /*32c0*/  IMAD.WIDE.U32 R244, R16, c[0x0][0x1e8], RZ ;  /* 0x00007a0010f47a25 */ /* 0x000fe200078e00ff */
[----:B------:R-:W-:Y:S01]  /*32d0*/  SHF.L.U64.HI R100, R232, 0x1, R24 ;  /* 0x00000001e8647819 */ /* 0x000fe20000010218 */
[----:B------:R-:W-:Y:S01]  /*32e0*/  BSSY B0, `(.L_x_1581) ;  /* 0x00001e6000007945 */ /* 0x000fe20003800000 */
[----:B------:R-:W-:Y:S01]  /*32f0*/  SHF.L.U64.HI R102, R238, 0x1, R19 ;  /* 0x00000001ee667819 */ /* 0x000fe20000010213 */
[----:B------:R-:W-:Y:S01]  /*3300*/  IMAD R231, R0, c[0x0][0x2b8], R2 ;  /* 0x0000ae0000e77a24 */ /* 0x000fe200078e0202 */
[----:B------:R-:W-:Y:S01]  /*3310*/  SHF.L.U64.HI R103, R237, 0x1, R18 ;  /* 0x00000001ed677819 */ /* 0x000fe20000010212 */
[----:B------:R-:W-:Y:S01]  /*3320*/  IMAD R243, R16, c[0x0][0x1ec], R245 ;  /* 0x00007b0010f37a24 */ /* 0x000fe200078e02f5 */
[----:B------:R-:W-:Y:S01]  /*3330*/  SHF.L.U64.HI R101, R239, 0x1, R23 ;  /* 0x00000001ef657819 */ /* 0x000fe20000010217 */
[----:B------:R-:W-:-:S04]  /*3340*/  IMAD.WIDE.U32 R2, R231, c[0x0][0x1e0], RZ ;  /* 0x00007800e7027a25 */ /* 0x000fc800078e00ff */
[----:B------:R-:W-:Y:S02]  /*3350*/  IMAD R106, R104, -0x40, R17 ;  /* 0xffffffc0686a7824 */ /* 0x000fe400078e0211 */
[----:B------:R-:W-:-:S04]  /*3360*/  IMAD.WIDE.U32 R248, R16, c[0x0][0x210], RZ ;  /* 0x0000840010f87a25 */ /* 0x000fc800078e00ff */
[----:B------:R-:W-:Y:S02]  /*3370*/  IMAD.IADD R20, R106, 0x1, -R241 ;  /* 0x000000016a147824 */ /* 0x000fe400078e0af1 */
[----:B------:R-:W-:Y:S01]  /*3380*/  IMAD R251, R16, c[0x0][0x214], R249 ;  /* 0x0000850010fb7a24 */ /* 0x000fe200078e02f9 */
[----:B-1----:R-:W-:Y:S01]  /*3390*/  SHF.R.S32.HI R5, RZ, 0x1f, R231 ;  /* 0x0000001fff057819 */ /* 0x002fe200000114e7 */
[----:B------:R-:W-:Y:S02]  /*33a0*/  IMAD.SHL.U32 R108, R238, 0x2, RZ ;  /* 0x00000002ee6c7824 */ /* 0x000fe400078e00ff */
[----:B------:R-:W-:Y:S02]  /*33b0*/  IMAD.SHL.U32 R110, R237, 0x2, RZ ;  /* 0x00000002ed6e7824 */ /* 0x000fe400078e00ff */
[----:B------:R-:W-:Y:S02]  /*33c0*/  IMAD R0, R5, c[0x0][0x1e0], RZ ;  /* 0x0000780005007a24 */ /* 0x000fe400078e02ff */
[----:B------:R-:W-:-:S02]  /*33d0*/  IMAD.SHL.U32 R109, R239, 0x2, RZ ;  /* 0x00000002ef6d7824 */ /* 0x000fc400078e00ff */
[----:B------:R-:W-:-:S04]  /*33e0*/  IMAD R0, R231, c[0x0][0x1e4], R0 ;  /* 0x00007900e7007a24 */ /* 0x000fc800078e0200 */
[----:B------:R-:W-:Y:S01]  /*33f0*/  IMAD.IADD R3, R3, 0x1, R0 ;  /* 0x0000000103037824 */ /* 0x000fe200078e0200 */
[----:B--2---:R-:W-:-:S03]  /*3400*/  SHF.R.S32.HI R13, RZ, 0x1f, R228 ;  /* 0x0000001fff0d7819 */ /* 0x004fc600000114e4 */
[----:B------:R-:W-:-:S04]  /*3410*/  IMAD.WIDE.U32 R2, R228, c[0x0][0x1f0], R2 ;  /* 0x00007c00e4027a25 */ /* 0x000fc800078e0002 */
[----:B------:R-:W-:-:S04]  /*3420*/  IMAD R0, R13, c[0x0][0x1f0], RZ ;  /* 0x00007c000d007a24 */ /* 0x000fc800078e02ff */
[----:B------:R-:W-:Y:S01]  /*3430*/  IMAD R4, R228, c[0x0][0x1f4], R0 ;  /* 0x00007d00e4047a24 */ /* 0x000fe200078e0200 */
[----:B------:R-:W-:-:S04]  /*3440*/  IADD3 R0, P0, R2, R244, RZ ;  /* 0x000000f402007210 */ /* 0x000fc80007f1e0ff */
[----:B------:R-:W-:Y:S01]  /*3450*/  IADD3.X R2, R243, R3, R4, P0, !PT ;  /* 0x00000003f3027210 */ /* 0x000fe200007fe404 */
[----:B------:R-:W-:Y:S01]  /*3460*/  IMAD R3, R5, c[0x0][0x208], RZ ;  /* 0x0000820005037a24 */ /* 0x000fe200078e02ff */
[----:B------:R-:W-:Y:S01]  /*3470*/  LEA R9, P0, R0, c[0x0][0x1c8], 0x1 ;  /* 0x0000720000097a11 */ /* 0x000fe200078008ff */
[----:B------:R-:W-:-:S03]  /*3480*/  IMAD.WIDE.U32 R4, R231, c[0x0][0x208], RZ ;  /* 0x00008200e7047a25 */ /* 0x000fc600078e00ff */
[----:B----4-:R-:W-:Y:S01]  /*3490*/  LEA.HI.X R14, R0, c[0x0][0x1cc], R2, 0x1, P0 ;  /* 0x00007300000e7a11 */ /* 0x010fe200000f0c02 */
[----:B------:R-:W-:Y:S01]  /*34a0*/  SHFL.IDX PT, R12, R9, 0x1, 0x181f ;  /* 0x00381f00090c7f89 */ /* 0x000fe200000e0000 */
[----:B------:R-:W-:Y:S01]  /*34b0*/  ISETP.GE.AND P0, PT, R20, 0x1, PT ;  /* 0x000000011400780c */ /* 0x000fe20003f06270 */
[----:B------:R-:W-:Y:S02]  /*34c0*/  IMAD R3, R231, c[0x0][0x20c], R3 ;  /* 0x00008300e7037a24 */ /* 0x000fe400078e0203 */
[----:B------:R-:W1:Y:S02]  /*34d0*/  SHFL.IDX PT, R0, R9, RZ, 0x181f ;  /* 0x00181fff09007589 */ /* 0x000e6400000e0000 */
[----:B------:R-:W-:Y:S02]  /*34e0*/  IMAD.IADD R5, R5, 0x1, R3 ;  /* 0x0000000105057824 */ /* 0x000fe400078e0203 */
[----:B------:R-:W2:Y:S04]  /*34f0*/  SHFL.IDX PT, R2, R14, RZ, 0x181f ;  /* 0x00181fff0e027589 */ /* 0x000ea800000e0000 */
[----:B------:R-:W3:Y:S02]  /*3500*/  SHFL.IDX PT, R14, R14, 0x1, 0x181f ;  /* 0x00381f000e0e7f89 */ /* 0x000ee400000e0000 */
[----:B-1----:R-:W-:-:S04]  /*3510*/  @P0 LEA R6, P1, R232, R0, 0x1 ;  /* 0x00000000e8060211 */ /* 0x002fc800078208ff */
[----:B--2---:R-:W-:Y:S02]  /*3520*/  @P0 LEA.HI.X R7, R232, R2, R24, 0x1, P1 ;  /* 0x00000002e8070211 */ /* 0x004fe400008f0c18 */
[----:B------:R-:W-:-:S03]  /*3530*/  @P0 LEA R10, P1, R238, R0, 0x1 ;  /* 0x00000000ee0a0211 */ /* 0x000fc600078208ff */
[----:B------:R1:W-:Y:S01]  /*3540*/  @P0 LDGSTS.E.BYPASS.LTC128B.128 [R229+0x8100], [R6.64], !P6 ;  /* 0x0810000006e50fae */ /* 0x0003e2000f101d46 */
[----:B------:R-:W-:Y:S02]  /*3550*/  @P0 LEA.HI.X R11, R238, R2, R19, 0x1, P1 ;  /* 0x00000002ee0b0211 */ /* 0x000fe400008f0c13 */
[----:B------:R-:W-:-:S03]  /*3560*/  @P0 LEA R8, P1, R237, R0, 0x1 ;  /* 0x00000000ed080211 */ /* 0x000fc600078208ff */
[----:B------:R2:W-:Y:S01]  /*3570*/  @P0 LDGSTS.E.BYPASS.LTC128B.128 [R229+0xa100], [R10.64], !P3 ;  /* 0x0a1000000ae50fae */ /* 0x0005e2000d901d46 */
[----:B------:R-:W-:-:S05]  /*3580*/  @P0 LEA.HI.X R9, R237, R2, R18, 0x1, P1 ;  /* 0x00000002ed090211 */ /* 0x000fca00008f0c12 */
[----:B------:R4:W-:Y:S01]  /*3590*/  @P0 LDGSTS.E.BYPASS.LTC128B.128 [R229+0xc100], [R8.64], !P5 ;  /* 0x0c10000008e50fae */ /* 0x0009e2000e901d46 */
[----:B-1----:R-:W-:Y:S01]  /*35a0*/  @P0 LEA R6, P1, R239, R0, 0x1 ;  /* 0x00000000ef060211 */ /* 0x002fe200078208ff */
[----:B------:R-:W-:-:S03]  /*35b0*/  IMAD R0, R13, c[0x0][0x218], RZ ;  /* 0x000086000d007a24 */ /* 0x000fc600078e02ff */
[----:B------:R-:W-:Y:S01]  /*35c0*/  @P0 LEA.HI.X R7, R239, R2, R23, 0x1, P1 ;  /* 0x00000002ef070211 */ /* 0x000fe200008f0c17 */
[----:B------:R-:W-:Y:S01]  /*35d0*/  IMAD.WIDE.U32 R2, R228, c[0x0][0x218], R4 ;  /* 0x00008600e4027a25 */ /* 0x000fe200078e0004 */
[----:B------:R-:W-:-:S03]  /*35e0*/  ISETP.GE.AND P1, PT, R20, 0x21, PT ;  /* 0x000000211400780c */ /* 0x000fc60003f26270 */
[----:B------:R1:W-:Y:S01]  /*35f0*/  @P0 LDGSTS.E.BYPASS.LTC128B.128 [R229+0xe100], [R6.64], !P2 ;  /* 0x0e10000006e50fae */ /* 0x0003e2000d101d46 */
[----:B------:R-:W-:Y:S01]  /*3600*/  IMAD R4, R228, c[0x0][0x21c], R0 ;  /* 0x00008700e4047a24 */ /* 0x000fe200078e0200 */
[----:B------:R-:W-:-:S04]  /*3610*/  IADD3 R0, P0, R2, R248, RZ ;  /* 0x000000f802007210 */ /* 0x000fc80007f1e0ff */
[----:B------:R-:W-:-:S04]  /*3620*/  IADD3.X R2, R251, R3, R4, P0, !PT ;  /* 0x00000003fb027210 */ /* 0x000fc800007fe404 */
[----:B----4-:R-:W-:-:S04]  /*3630*/  @P1 LEA R8, P0, R232, R12, 0x1 ;  /* 0x0000000ce8081211 */ /* 0x010fc800078008ff */
[----:B---3--:R-:W-:-:S05]  /*3640*/  @P1 LEA.HI.X R9, R232, R14, R24, 0x1, P0 ;  /* 0x0000000ee8091211 */ /* 0x008fca00000f0c18 */
[----:B------:R2:W-:Y:S01]  /*3650*/  @P1 LDGSTS.E.BYPASS.LTC128B.128 [R229+0x9100], [R8.64], !P6 ;  /* 0x0910000008e51fae */ /* 0x0005e2000f101d46 */
[----:B-1----:R-:W-:-:S04]  /*3660*/  @P1 LEA R6, P0, R238, R12, 0x1 ;  /* 0x0000000cee061211 */ /* 0x002fc800078008ff */
[----:B------:R-:W-:Y:S02]  /*3670*/  @P1 LEA.HI.X R7, R238, R14, R19, 0x1, P0 ;  /* 0x0000000eee071211 */ /* 0x000fe400000f0c13 */
[----:B------:R-:W-:-:S03]  /*3680*/  @P1 LEA R4, P0, R237, R12, 0x1 ;  /* 0x0000000ced041211 */ /* 0x000fc600078008ff */
[----:B------:R1:W-:Y:S01]  /*3690*/  @P1 LDGSTS.E.BYPASS.LTC128B.128 [R229+0xb100], [R6.64], !P3 ;  /* 0x0b10000006e51fae */ /* 0x0003e2000d901d46 */
[----:B------:R-:W-:Y:S02]  /*36a0*/  @P1 LEA.HI.X R5, R237, R14, R18, 0x1, P0 ;  /* 0x0000000eed051211 */ /* 0x000fe400000f0c12 */
[----:B------:R-:W-:-:S03]  /*36b0*/  LEA R21, P0, R0, c[0x0][0x1f8], 0x1 ;  /* 0x00007e0000157a11 */ /* 0x000fc600078008ff */
[----:B------:R1:W-:Y:S01]  /*36c0*/  @P1 LDGSTS.E.BYPASS.LTC128B.128 [R229+0xd100], [R4.64], !P5 ;  /* 0x0d10000004e51fae */ /* 0x0003e2000e901d46 */
[----:B------:R-:W-:Y:S01]  /*36d0*/  LEA.HI.X R22, R0, c[0x0][0x1fc], R2, 0x1, P0 ;  /* 0x00007f0000167a11 */ /* 0x000fe200000f0c02 */
[----:B------:R-:W-:Y:S01]  /*36e0*/  IMAD.MOV.U32 R0, RZ, RZ, 0x40 ;  /* 0x00000040ff007424 */ /* 0x000fe200078e00ff */
[C---:B------:R-:W-:Y:S01]  /*36f0*/  @P1 LEA R2, P0, R239.reuse, R12, 0x1 ;  /* 0x0000000cef021211 */ /* 0x040fe200078008ff */
[----:B------:R-:W3:Y:S03]  /*3700*/  SHFL.IDX PT, R13, R21, RZ, 0x181f ;  /* 0x00181fff150d7589 */ /* 0x000ee600000e0000 */
[----:B------:R-:W-:Y:S01]  /*3710*/  @P1 LEA.HI.X R3, R239, R14, R23, 0x1, P0 ;  /* 0x0000000eef031211 */ /* 0x000fe200000f0c17 */
[----:B------:R-:W4:Y:S04]  /*3720*/  SHFL.IDX PT, R12, R22, RZ, 0x181f ;  /* 0x00181fff160c7589 */ /* 0x000f2800000e0000 */
[----:B------:R5:W-:Y:S04]  /*3730*/  @P1 LDGSTS.E.BYPASS.LTC128B.128 [R229+0xf100], [R2.64], !P2 ;  /* 0x0f10000002e51fae */ /* 0x000be8000d101d46 */
[----:B------:R-:W0:Y:S01]  /*3740*/  LDGDEPBAR ;  /* 0x00000000000079af */ /* 0x000e220000000000 */
[----:B------:R-:W-:-:S02]  /*3750*/  R2P PR, R236, 0x6 ;  /* 0x00000006ec007804 */ /* 0x000fc40000000000 */
[----:B------:R-:W-:Y:S02]  /*3760*/  ISETP.GE.AND P4, PT, R232, c[0x0][0x1d4], PT ;  /* 0x00007500e8007a0c */ /* 0x000fe40003f86270 */
[----:B------:R-:W-:Y:S02]  /*3770*/  ISETP.GE.AND P3, PT, R238, c[0x0][0x1d4], PT ;  /* 0x00007500ee007a0c */ /* 0x000fe40003f66270 */
[----:B------:R-:W-:Y:S02]  /*3780*/  SEL R0, R0, 0xffffffc0, !P2 ;  /* 0xffffffc000007807 */ /* 0x000fe40005000000 */
[----:B------:R-:W-:Y:S02]  /*3790*/  ISETP.GE.AND P2, PT, R239, c[0x0][0x1d4], PT ;  /* 0x00007500ef007a0c */ /* 0x000fe40003f46270 */
[----:B------:R-:W-:Y:S02]  /*37a0*/  ISETP.GT.AND P6, PT, R105, 0x3f, PT ;  /* 0x0000003f6900780c */ /* 0x000fe40003fc4270 */
[----:B---3--:R-:W-:-:S05]  /*37b0*/  IADD3 R14, P0, R13, R107, RZ ;  /* 0x0000006b0d0e7210 */ /* 0x008fca0007f1e0ff */
[----:B----4-:R-:W-:Y:S01]  /*37c0*/  IMAD.X R15, R12, 0x1, R100, P0 ;  /* 0x000000010c0f7824 */ /* 0x010fe200000e0664 */
[----:B------:R-:W-:-:S04]  /*37d0*/  IADD3 R16, P0, R13, R108, RZ ;  /* 0x0000006c0d107210 */ /* 0x000fc80007f1e0ff */
[----:B------:R-:W-:Y:S01]  /*37e0*/  IADD3.X R17, R12, R102, RZ, P0, !PT ;  /* 0x000000660c117210 */ /* 0x000fe200007fe4ff */
[----:B------:R-:W-:-:S04]  /*37f0*/  DEPBAR.LE SB0, 0x1 ;  /* 0x000080400000791a */ /* 0x000fc80000000000 */
[----:B------:R-:W-:-:S04]  /*3800*/  DEPBAR.LE SB0, 0x0 ;  /* 0x000080000000791a */ /* 0x000fc80000000000 */
[----:B------:R-:W-:Y:S01]  /*3810*/  BAR.SYNC.DEFER_BLOCKING 0x0 ;  /* 0x0000000000007b1d */ /* 0x000fe20000010000 */
[----:B------:R-:W-:Y:S02]  /*3820*/  IADD3 R18, P0, R13, R110, RZ ;  /* 0x0000006e0d127210 */ /* 0x000fe40007f1e0ff */
[C---:B-----5:R-:W-:Y:S02]  /*3830*/  IADD3 R3, R135.reuse, 0x20, RZ ;  /* 0x0000002087037810 */ /* 0x060fe40007ffe0ff */
[----:B------:R-:W-:Y:S01]  /*3840*/  @P1 IADD3 R3, R135, -0x20, RZ ;  /* 0xffffffe087031810 */ /* 0x000fe20007ffe0ff */
[----:B------:R-:W-:Y:S01]  /*3850*/  IMAD.X R19, R12, 0x1, R103, P0 ;  /* 0x000000010c137824 */ /* 0x000fe200000e0667 */
[----:B------:R-:W-:Y:S01]  /*3860*/  ISETP.LT.OR P0, PT, R20, 0x1, P4 ;  /* 0x000000011400780c */ /* 0x000fe20002701670 */
[----:B------:R-:W-:Y:S01]  /*3870*/  SHFL.IDX PT, R2, R21, 0x1, 0x181f ;  /* 0x00381f0015027f89 */ /* 0x000fe200000e0000 */
[----:B------:R-:W-:-:S03]  /*3880*/  ISETP.GE.AND P1, PT, R237, c[0x0][0x1d4], PT ;  /* 0x00007500ed007a0c */ /* 0x000fc60003f26270 */
[----:B-1----:R-:W-:Y:S04]  /*3890*/  LDSM.16.M88.4 R4, [R221] ;  /* 0x00000000dd04783b */ /* 0x002fe80000000200 */
[----:B------:R-:W1:Y:S04]  /*38a0*/  LDSM.16.M88.4 R28, [R135] ;  /* 0x00000000871c783b */ /* 0x000e680000000200 */
[----:B------:R-:W-:Y:S04]  /*38b0*/  LDSM.16.M88.4 R36, [R135+0x800] ;  /* 0x000800008724783b */ /* 0x000fe80000000200 */
[----:B------:R-:W3:Y:S04]  /*38c0*/  LDSM.16.M88.4 R44, [R135+0x1000] ;  /* 0x00100000872c783b */ /* 0x000ee80000000200 */
[----:B------:R-:W-:Y:S04]  /*38d0*/  LDSM.16.M88.4 R40, [R135+0x1800] ;  /* 0x001800008728783b */ /* 0x000fe80000000200 */
[----:B--2---:R-:W-:Y:S04]  /*38e0*/  LDSM.16.M88.4 R8, [R222] ;  /* 0x00000000de08783b */ /* 0x004fe80000000200 */
[----:B------:R-:W2:Y:S04]  /*38f0*/  LDSM.16.M88.4 R60, [R3] ;  /* 0x00000000033c783b */ /* 0x000ea80000000200 */
[----:B------:R-:W-:Y:S04]  /*3900*/  LDSM.16.M88.4 R72, [R3+0x800] ;  /* 0x000800000348783b */ /* 0x000fe80000000200 */
[----:B------:R-:W-:Y:S04]  /*3910*/  LDSM.16.M88.4 R84, [R3+0x1000] ;  /* 0x001000000354783b */ /* 0x000fe80000000200 */
[----:B------:R-:W-:Y:S04]  /*3920*/  LDSM.16.M88.4 R92, [R3+0x1800] ;  /* 0x00180000035c783b */ /* 0x000fe80000000200 */
[----:B------:R-:W-:Y:S01]  /*3930*/  @!PT LDS RZ, [RZ] ;  /* 0x00000000fffff984 */ /* 0x000fe20000000800 */
[----:B------:R-:W-:Y:S01]  /*3940*/  @!PT LDS RZ, [RZ] ;  /* 0x00000000fffff984 */ /* 0x000fe20000000800 */
[----:B------:R-:W-:Y:S01]  /*3950*/  @!PT LDS RZ, [RZ] ;  /* 0x00000000fffff984 */ /* 0x000fe20000000800 */
[----:B------:R4:W-:Y:S01]  /*3960*/  LDGSTS.E.BYPASS.LTC128B.128 [R229+0x100], [R14.64], !P0 ;  /* 0x001000000ee57fae */ /* 0x0009e2000c101d46 */
[----:B------:R-:W-:Y:S01]  /*3970*/  ISETP.LT.OR P0, PT, R20, 0x1, P3 ;  /* 0x000000011400780c */ /* 0x000fe20001f01670 */
[C---:B-1----:R-:W-:Y:S08]  /*3980*/  HMMA.16816.F32 R24, R4.reuse, R28, RZ ;  /* 0x0000001c0418723c */ /* 0x042ff000000018ff */
[C---:B---3--:R-:W-:Y:S04]  /*3990*/  HMMA.16816.F32 R52, R4.reuse, R44, RZ ;  /* 0x0000002c0434723c */ /* 0x048fe800000018ff */
[----:B------:R1:W-:Y:S04]  /*39a0*/  LDGSTS.E.BYPASS.LTC128B.128 [R229+0x2100], [R16.64], !P0 ;  /* 0x0210000010e57fae */ /* 0x0003e8000c101d46 */
[----:B------:R-:W-:Y:S01]  /*39b0*/  HMMA.16816.F32 R56, R4, R46, RZ ;  /* 0x0000002e0438723c */ /* 0x000fe200000018ff */
[----:B----4-:R-:W-:-:S07]  /*39c0*/  IADD3 R14, P0, R13, R109, RZ ;  /* 0x0000006d0d0e7210 */ /* 0x010fce0007f1e0ff */
[----:B--2---:R-:W-:Y:S01]  /*39d0*/  HMMA.16816.F32 R44, R8, R60, R24 ;  /* 0x0000003c082c723c */ /* 0x004fe20000001818 */
[----:B------:R-:W-:Y:S02]  /*39e0*/  IADD3.X R15, R12, R101, RZ, P0, !PT ;  /* 0x000000650c0f7210 */ /* 0x000fe400007fe4ff */
[----:B------:R-:W2:Y:S01]  /*39f0*/  SHFL.IDX PT, R12, R22, 0x1, 0x181f ;  /* 0x00381f00160c7f89 */ /* 0x000ea200000e0000 */
[----:B------:R-:W-:-:S03]  /*3a00*/  ISETP.LT.OR P0, PT, R20, 0x1, P1 ;  /* 0x000000011400780c */ /* 0x000fc60000f01670 */
[----:B------:R-:W-:Y:S01]  /*3a10*/  IMAD.IADD R24, R135, 0x1, R0 ;  /* 0x0000000187187824 */ /* 0x000fe200078e0200 */
[----:B------:R-:W-:Y:S01]  /*3a20*/  ISETP.LT.OR P1, PT, R20, 0x21, P1 ;  /* 0x000000211400780c */ /* 0x000fe20000f21670 */
[C---:B------:R-:W-:Y:S08]  /*3a30*/  HMMA.16816.F32 R32, R4.reuse, R36, RZ ;  /* 0x000000240420723c */ /* 0x040ff000000018ff */
[----:B------:R-:W-:Y:S01]  /*3a40*/  HMMA.16816.F32 R28, R4, R30, RZ ;  /* 0x0000001e041c723c */ /* 0x000fe200000018ff */
[----:B------:R3:W-:Y:S01]  /*3a50*/  LDGSTS.E.BYPASS.LTC128B.128 [R229+0x4100], [R18.64], !P0 ;  /* 0x0410000012e57fae */ /* 0x0007e2000c101d46 */
[----:B-1----:R-:W-:-:S06]  /*3a60*/  IADD3 R16, P0, R2, R107, RZ ;  /* 0x0000006b02107210 */ /* 0x002fcc0007f1e0ff */
[----:B------:R-:W-:Y:S01]  /*3a70*/  HMMA.16816.F32 R36, R4, R38, RZ ;  /* 0x000000260424723c */ /* 0x000fe200000018ff */
[----:B--2---:R-:W-:Y:S01]  /*3a80*/  IMAD.X R17, R12, 0x1, R100, P0 ;  /* 0x000000010c117824 */ /* 0x004fe200000e0664 */
[----:B------:R-:W-:-:S06]  /*3a90*/  ISETP.LT.OR P0, PT, R20, 0x1, P2 ;  /* 0x000000011400780c */ /* 0x000fcc0001701670 */
[C---:B------:R-:W-:Y:S08]  /*3aa0*/  HMMA.16816.F32 R64, R4.reuse, R40, RZ ;  /* 0x000000280440723c */ /* 0x040ff000000018ff */
[----:B------:R-:W-:Y:S01]  /*3ab0*/  HMMA.16816.F32 R48, R4, R42, RZ ;  /* 0x0000002a0430723c */ /* 0x000fe200000018ff */
[----:B------:R1:W-:Y:S11]  /*3ac0*/  LDGSTS.E.BYPASS.LTC128B.128 [R229+0x6100], [R14.64], !P0 ;  /* 0x061000000ee57fae */ /* 0x0003f6000c101d46 */
[----:B------:R-:W-:Y:S11]  /*3ad0*/  @!UPT UIADD3 URZ, URZ, URZ, URZ ;  /* 0x0000003f3f3ff290 */ /* 0x000ff6000fffe03f */
[----:B------:R-:W-:Y:S01]  /*3ae0*/  @!UPT UIADD3 URZ, URZ, URZ, URZ ;  /* 0x0000003f3f3ff290 */ /* 0x000fe2000fffe03f */
[----:B------:R-:W-:Y:S01]  /*3af0*/  HMMA.16816.F32 R48, R8, R94, R48 ;  /* 0x0000005e0830723c */ /* 0x000fe20000001830 */
[----:B-1----:R-:W-:-:S05]  /*3b00*/  IADD3 R14, P0, R2, R108, RZ ;  /* 0x0000006c020e7210 */ /* 0x002fca0007f1e0ff */
[----:B------:R-:W-:Y:S01]  /*3b10*/  IMAD.X R15, R12, 0x1, R102, P0 ;  /* 0x000000010c0f7824 */ /* 0x000fe200000e0666 */
[----:B------:R-:W-:Y:S11]  /*3b20*/  ISETP.LT.OR P0, PT, R20, 0x21, P4 ;  /* 0x000000211400780c */ /* 0x000ff60002701670 */
[----:B------:R-:W-:Y:S02]  /*3b30*/  @!UPT UIADD3 URZ, URZ, URZ, URZ ;  /* 0x0000003f3f3ff290 */ /* 0x000fe4000fffe03f */
[----:B------:R1:W-:Y:S02]  /*3b40*/  LDGSTS.E.BYPASS.LTC128B.128 [R229+0x1100], [R16.64], !P0 ;  /* 0x0110000010e57fae */ /* 0x0003e4000c101d46 */
[----:B-1----:R-:W-:-:S05]  /*3b50*/  IADD3 R16, P0, R2, R110, RZ ;  /* 0x0000006e02107210 */ /* 0x002fca0007f1e0ff */
[----:B------:R-:W-:Y:S01]  /*3b60*/  IMAD.X R17, R12, 0x1, R103, P0 ;  /* 0x000000010c117824 */ /* 0x000fe200000e0667 */
[----:B------:R-:W-:Y:S11]  /*3b70*/  ISETP.LT.OR P0, PT, R20, 0x21, P3 ;  /* 0x000000211400780c */ /* 0x000ff60001f01670 */
[----:B------:R-:W-:Y:S02]  /*3b80*/  @!UPT UIADD3 URZ, URZ, URZ, URZ ;  /* 0x0000003f3f3ff290 */ /* 0x000fe4000fffe03f */
[----:B------:R1:W-:Y:S04]  /*3b90*/  LDGSTS.E.BYPASS.LTC128B.128 [R229+0x3100], [R14.64], !P0 ;  /* 0x031000000ee57fae */ /* 0x0003e8000c101d46 */
[----:B------:R3:W-:Y:S01]  /*3ba0*/  LDGSTS.E.BYPASS.LTC128B.128 [R229+0x5100], [R16.64], !P1 ;  /* 0x0510000010e57fae */ /* 0x0007e2000c901d46 */
[----:B-1----:R-:W-:Y:S02]  /*3bb0*/  IADD3 R14, P0, R2, R109, RZ ;  /* 0x0000006d020e7210 */ /* 0x002fe40007f1e0ff */
[----:B------:R-:W-:Y:S02]  /*3bc0*/  IADD3 R2, R3, 0x6000, RZ ;  /* 0x0000600003027810 */ /* 0x000fe40007ffe0ff */
[----:B------:R-:W-:Y:S01]  /*3bd0*/  IADD3.X R15, R12, R101, RZ, P0, !PT ;  /* 0x000000650c0f7210 */ /* 0x000fe200007fe4ff */
[----:B---3--:R-:W-:Y:S01]  /*3be0*/  HMMA.16816.F32 R16, R8, R62, R28 ;  /* 0x0000003e0810723c */ /* 0x008fe2000000181c */
[----:B------:R-:W-:Y:S01]  /*3bf0*/  ISETP.LT.OR P0, PT, R20, 0x21, P2 ;  /* 0x000000211400780c */ /* 0x000fe20001701670 */
[----:B------:R-:W-:-:S06]  /*3c00*/  IMAD.IADD R216, R2, 0x1, R0 ;  /* 0x0000000102d87824 */ /* 0x000fcc00078e0200 */
[C---:B------:R-:W-:Y:S06]  /*3c10*/  HMMA.16816.F32 R20, R8.reuse, R72, R32 ;  /* 0x000000480814723c */ /* 0x040fec0000001820 */
[----:B------:R1:W-:Y:S01]  /*3c20*/  LDGSTS.E.BYPASS.LTC128B.128 [R229+0x7100], [R14.64], !P0 ;  /* 0x071000000ee57fae */ /* 0x0003e2000c101d46 */
[----:B------:R-:W-:Y:S01]  /*3c30*/  ISETP.GT.AND P0, PT, R104, R240, PT ;  /* 0x000000f06800720c */ /* 0x000fe20003f04270 */
[C---:B------:R-:W-:Y:S02]  /*3c40*/  HMMA.16816.F32 R32, R8.reuse, R74, R36 ;  /* 0x0000004a0820723c */ /* 0x040fe40000001824 */
[----:B------:R-:W-:Y:S04]  /*3c50*/  LDSM.16.M88.4 R4, [R224] ;  /* 0x00000000e004783b */ /* 0x000fe80000000200 */
[----:B------:R-:W2:Y:S02]  /*3c60*/  LDSM.16.M88.4 R40, [R24] ;  /* 0x000000001828783b */ /* 0x000ea40000000200 */
[C---:B------:R-:W-:Y:S02]  /*3c70*/  HMMA.16816.F32 R36, R8.reuse, R84, R52 ;  /* 0x000000540824723c */ /* 0x040fe40000001834 */
[----:B------:R-:W3:Y:S04]  /*3c80*/  LDSM.16.M88.4 R68, [R24+0x800] ;  /* 0x000800001844783b */ /* 0x000ee80000000200 */
[----:B------:R-:W4:Y:S02]  /*3c90*/  LDSM.16.M88.4 R76, [R24+0x1000] ;  /* 0x00100000184c783b */ /* 0x000f240000000200 */
[C---:B------:R-:W-:Y:S02]  /*3ca0*/  HMMA.16816.F32 R52, R8.reuse, R86, R56 ;  /* 0x000000560834723c */ /* 0x040fe40000001838 */
[----:B------:R-:W5:Y:S04]  /*3cb0*/  LDSM.16.M88.4 R72, [R24+0x1800] ;  /* 0x001800001848783b */ /* 0x000f680000000200 */
[----:B------:R-:W-:Y:S02]  /*3cc0*/  LDSM.16.M88.4 R80, [R216+-0x6000] ;  /* 0xffa00000d850783b */ /* 0x000fe40000000200 */
[----:B------:R-:W-:Y:S02]  /*3cd0*/  HMMA.16816.F32 R56, R8, R92, R64 ;  /* 0x0000005c0838723c */ /* 0x000fe40000001840 */
[----:B-1----:R-:W1:Y:S04]  /*3ce0*/  LDSM.16.M88.4 R12, [R223] ;  /* 0x00000000df0c783b */ /* 0x002e680000000200 */
[----:B------:R-:W1:Y:S04]  /*3cf0*/  LDSM.16.M88.4 R88, [R216+-0x5800] ;  /* 0xffa80000d858783b */ /* 0x000e680000000200 */
[----:B------:R-:W1:Y:S04]  /*3d00*/  LDSM.16.M88.4 R96, [R216+-0x5000] ;  /* 0xffb00000d860783b */ /* 0x000e680000000200 */
[----:B------:R-:W1:Y:S04]  /*3d10*/  LDSM.16.M88.4 R60, [R216+-0x4800] ;  /* 0xffb80000d83c783b */ /* 0x000e680000000200 */
[----:B------:R-:W-:Y:S01]  /*3d20*/  LDSM.16.M88.4 R8, [R221+0x4000] ;  /* 0x00400000dd08783b */ /* 0x000fe20000000200 */
[C---:B--2---:R-:W-:Y:S03]  /*3d30*/  HMMA.16816.F32 R28, R4.reuse, R40, R44 ;  /* 0x00000028041c723c */ /* 0x044fe6000000182c */
[----:B------:R-:W-:Y:S04]  /*3d40*/  LDSM.16.M88.4 R84, [R135+0x2800] ;  /* 0x002800008754783b */ /* 0x000fe80000000200 */
[----:B------:R-:W-:Y:S01]  /*3d50*/  LDSM.16.M88.4 R92, [R135+0x3000] ;  /* 0x00300000875c783b */ /* 0x000fe20000000200 */
[C---:B------:R-:W-:Y:S03]  /*3d60*/  HMMA.16816.F32 R16, R4.reuse, R42, R16 ;  /* 0x0000002a0410723c */ /* 0x040fe60000001810 */
[----:B------:R-:W-:Y:S04]  /*3d70*/  LDSM.16.M88.4 R64, [R135+0x3800] ;  /* 0x003800008740783b */ /* 0x000fe80000000200 */
[----:B------:R-:W0:Y:S01]  /*3d80*/  LDGDEPBAR ;  /* 0x00000000000079af */ /* 0x000e220000000000 */
[C---:B---3--:R-:W-:Y:S08]  /*3d90*/  HMMA.16816.F32 R20, R4.reuse, R68, R20 ;  /* 0x000000440414723c */ /* 0x048ff00000001814 */
[C---:B------:R-:W-:Y:S01]  /*3da0*/  HMMA.16816.F32 R32, R4.reuse, R70, R32 ;  /* 0x000000460420723c */ /* 0x040fe20000001820 */
[----:B------:R-:W2:Y:S07]  /*3db0*/  LDSM.16.M88.4 R68, [R135+0x2000] ;  /* 0x002000008744783b */ /* 0x000eae0000000200 */
[C---:B----4-:R-:W-:Y:S08]  /*3dc0*/  HMMA.16816.F32 R36, R4.reuse, R76, R36 ;  /* 0x0000004c0424723c */ /* 0x050ff00000001824 */
[C---:B------:R-:W-:Y:S01]  /*3dd0*/  HMMA.16816.F32 R52, R4.reuse, R78, R52 ;  /* 0x0000004e0434723c */ /* 0x040fe20000001834 */
[----:B------:R-:W-:Y:S07]  /*3de0*/  LDSM.16.M88.4 R76, [R24+0x2800] ;  /* 0x00280000184c783b */ /* 0x000fee0000000200 */
[C---:B-----5:R-:W-:Y:S08]  /*3df0*/  HMMA.16816.F32 R56, R4.reuse, R72, R56 ;  /* 0x000000480438723c */ /* 0x060ff00000001838 */
[----:B------:R-:W-:Y:S01]  /*3e00*/  HMMA.16816.F32 R44, R4, R74, R48 ;  /* 0x0000004a042c723c */ /* 0x000fe20000001830 */
[----:B------:R-:W-:Y:S04]  /*3e10*/  LDSM.16.M88.4 R4, [R222+0x4000] ;  /* 0x00400000de04783b */ /* 0x000fe80000000200 */
[----:B------:R-:W3:Y:S03]  /*3e20*/  LDSM.16.M88.4 R72, [R3+0x2000] ;  /* 0x002000000348783b */ /* 0x000ee60000000200 */
[C---:B-1----:R-:W-:Y:S01]  /*3e30*/  HMMA.16816.F32 R40, R12.reuse, R80, R28 ;  /* 0x000000500c28723c */ /* 0x042fe2000000181c */
[----:B------:R-:W-:Y:S07]  /*3e40*/  LDSM.16.M88.4 R28, [R3+0x3800] ;  /* 0x00380000031c783b */ /* 0x000fee0000000200 */
[C---:B------:R-:W-:Y:S01]  /*3e50*/  HMMA.16816.F32 R16, R12.reuse, R82, R16 ;  /* 0x000000520c10723c */ /* 0x040fe20000001810 */
[----:B------:R-:W1:Y:S07]  /*3e60*/  LDSM.16.M88.4 R80, [R3+0x2800] ;  /* 0x002800000350783b */ /* 0x000e6e0000000200 */
[C---:B------:R-:W-:Y:S08]  /*3e70*/  HMMA.16816.F32 R20, R12.reuse, R88, R20 ;  /* 0x000000580c14723c */ /* 0x040ff00000001814 */
[C---:B------:R-:W-:Y:S01]  /*3e80*/  HMMA.16816.F32 R32, R12.reuse, R90, R32 ;  /* 0x0000005a0c20723c */ /* 0x040fe20000001820 */
[----:B------:R-:W4:Y:S07]  /*3e90*/  LDSM.16.M88.4 R88, [R3+0x3000] ;  /* 0x003000000358783b */ /* 0x000f2e0000000200 */
        /* <DEDUP_REMOVED lines=8> */
[----:B------:R-:W-:Y:S07]  /*3f20*/  LDSM.16.M88.4 R68, [R216+-0x4000] ;  /* 0xffc00000d844783b */ /* 0x000fee0000000200 */
[C---:B------:R-:W-:Y:S01]  /*3f30*/  HMMA.16816.F32 R16, R8.reuse, R84, R20 ;  /* 0x000000540810723c */ /* 0x040fe20000001814 */
[----:B------:R-:W2:Y:S07]  /*3f40*/  LDSM.16.M88.4 R20, [R224+0x4000] ;  /* 0x00400000e014783b */ /* 0x000eae0000000200 */
[C---:B------:R-:W-:Y:S01]  /*3f50*/  HMMA.16816.F32 R32, R8.reuse, R86, R32 ;  /* 0x000000560820723c */ /* 0x040fe20000001820 */
[----:B------:R-:W5:Y:S07]  /*3f60*/  LDSM.16.M88.4 R84, [R24+0x3000] ;  /* 0x003000001854783b */ /* 0x000f6e0000000200 */
[C---:B------:R-:W-:Y:S08]  /*3f70*/  HMMA.16816.F32 R36, R8.reuse, R92, R36 ;  /* 0x0000005c0824723c */ /* 0x040ff00000001824 */
[C---:B------:R-:W-:Y:S01]  /*3f80*/  HMMA.16816.F32 R48, R8.reuse, R94, R48 ;  /* 0x0000005e0830723c */ /* 0x040fe20000001830 */
[----:B------:R-:W-:Y:S07]  /*3f90*/  LDSM.16.M88.4 R92, [R216+-0x3000] ;  /* 0xffd00000d85c783b */ /* 0x000fee0000000200 */
[C---:B------:R-:W-:Y:S08]  /*3fa0*/  HMMA.16816.F32 R56, R8.reuse, R64, R56 ;  /* 0x000000400838723c */ /* 0x040ff00000001838 */
[----:B------:R-:W-:Y:S01]  /*3fb0*/  HMMA.16816.F32 R44, R8, R66, R44 ;  /* 0x00000042082c723c */ /* 0x000fe2000000182c */
[----:B------:R-:W-:Y:S07]  /*3fc0*/  LDSM.16.M88.4 R64, [R135+0x4000] ;  /* 0x004000008740783b */ /* 0x000fee0000000200 */
[C---:B---3--:R-:W-:Y:S08]  /*3fd0*/  HMMA.16816.F32 R40, R4.reuse, R72, R40 ;  /* 0x000000480428723c */ /* 0x048ff00000001828 */
[C---:B------:R-:W-:Y:S01]  /*3fe0*/  HMMA.16816.F32 R8, R4.reuse, R74, R12 ;  /* 0x0000004a0408723c */ /* 0x040fe2000000180c */
[----:B------:R-:W-:Y:S07]  /*3ff0*/  LDSM.16.M88.4 R72, [R135+0x4800] ;  /* 0x004800008748783b */ /* 0x000fee0000000200 */
[C---:B-1----:R-:W-:Y:S01]  /*4000*/  HMMA.16816.F32 R12, R4.reuse, R80, R16 ;  /* 0x00000050040c723c */ /* 0x042fe20000001810 */
[----:B------:R-:W1:Y:S07]  /*4010*/  LDSM.16.M88.4 R16, [R223+0x4000] ;  /* 0x00400000df10783b */ /* 0x000e6e0000000200 */
[C---:B------:R-:W-:Y:S01]  /*4020*/  HMMA.16816.F32 R32, R4.reuse, R82, R32 ;  /* 0x000000520420723c */ /* 0x040fe20000001820 */
[----:B------:R-:W3:Y:S07]  /*4030*/  LDSM.16.M88.4 R80, [R216+-0x3800] ;  /* 0xffc80000d850783b */ /* 0x000eee0000000200 */
[C---:B----4-:R-:W-:Y:S08]  /*4040*/  HMMA.16816.F32 R36, R4.reuse, R88, R36 ;  /* 0x000000580424723c */ /* 0x050ff00000001824 */
[C---:B------:R-:W-:Y:S01]  /*4050*/  HMMA.16816.F32 R48, R4.reuse, R90, R48 ;  /* 0x0000005a0430723c */ /* 0x040fe20000001830 */
[----:B------:R-:W-:Y:S07]  /*4060*/  LDSM.16.M88.4 R88, [R135+0x5000] ;  /* 0x005000008758783b */ /* 0x000fee0000000200 */
[C---:B------:R-:W-:Y:S08]  /*4070*/  HMMA.16816.F32 R56, R4.reuse, R28, R56 ;  /* 0x0000001c0438723c */ /* 0x040ff00000001838 */
[----:B------:R-:W-:Y:S01]  /*4080*/  HMMA.16816.F32 R44, R4, R30, R44 ;  /* 0x0000001e042c723c */ /* 0x000fe2000000182c */
[----:B------:R-:W4:Y:S07]  /*4090*/  LDSM.16.M88.4 R28, [R216+-0x2800] ;  /* 0xffd80000d81c783b */ /* 0x000f2e0000000200 */
[C---:B--2---:R-:W-:Y:S08]  /*40a0*/  HMMA.16816.F32 R40, R20.reuse, R60, R40 ;  /* 0x0000003c1428723c */ /* 0x044ff00000001828 */
[C---:B------:R-:W-:Y:S01]  /*40b0*/  HMMA.16816.F32 R4, R20.reuse, R62, R8 ;  /* 0x0000003e1404723c */ /* 0x040fe20000001808 */
[----:B------:R-:W-:Y:S07]  /*40c0*/  LDSM.16.M88.4 R60, [R135+0x5800] ;  /* 0x00580000873c783b */ /* 0x000fee0000000200 */
[C---:B------:R-:W-:Y:S01]  /*40d0*/  HMMA.16816.F32 R8, R20.reuse, R76, R12 ;  /* 0x0000004c1408723c */ /* 0x040fe2000000180c */
[----:B------:R-:W2:Y:S07]  /*40e0*/  LDSM.16.M88.4 R12, [R221+0x8000] ;  /* 0x00800000dd0c783b */ /* 0x000eae0000000200 */
[C---:B------:R-:W-:Y:S01]  /*40f0*/  HMMA.16816.F32 R32, R20.reuse, R78, R32 ;  /* 0x0000004e1420723c */ /* 0x040fe20000001820 */
[----:B------:R-:W-:Y:S07]  /*4100*/  LDSM.16.M88.4 R76, [R24+0x4000] ;  /* 0x00400000184c783b */ /* 0x000fee0000000200 */
[C---:B-----5:R-:W-:Y:S08]  /*4110*/  HMMA.16816.F32 R36, R20.reuse, R84, R36 ;  /* 0x000000541424723c */ /* 0x060ff00000001824 */
[C---:B------:R-:W-:Y:S01]  /*4120*/  HMMA.16816.F32 R48, R20.reuse, R86, R48 ;  /* 0x000000561430723c */ /* 0x040fe20000001830 */
[----:B------:R-:W-:Y:S07]  /*4130*/  LDSM.16.M88.4 R84, [R24+0x4800] ;  /* 0x004800001854783b */ /* 0x000fee0000000200 */
[C---:B------:R-:W-:Y:S08]  /*4140*/  HMMA.16816.F32 R56, R20.reuse, R52, R56 ;  /* 0x000000341438723c */ /* 0x040ff00000001838 */
[----:B------:R-:W-:Y:S08]  /*4150*/  HMMA.16816.F32 R44, R20, R54, R44 ;  /* 0x00000036142c723c */ /* 0x000ff0000000182c */
[C---:B-1----:R-:W-:Y:S08]  /*4160*/  HMMA.16816.F32 R40, R16.reuse, R68, R40 ;  /* 0x000000441028723c */ /* 0x042ff00000001828 */
[C---:B------:R-:W-:Y:S01]  /*4170*/  HMMA.16816.F32 R20, R16.reuse, R70, R4 ;  /* 0x000000461014723c */ /* 0x040fe20000001804 */
[----:B------:R-:W-:Y:S07]  /*4180*/  LDSM.16.M88.4 R68, [R3+0x4000] ;  /* 0x004000000344783b */ /* 0x000fee0000000200 */
[C---:B---3--:R-:W-:Y:S01]  /*4190*/  HMMA.16816.F32 R4, R16.reuse, R80, R8 ;  /* 0x000000501004723c */ /* 0x048fe20000001808 */
[----:B------:R-:W1:Y:S07]  /*41a0*/  LDSM.16.M88.4 R8, [R222+0x8000] ;  /* 0x00800000de08783b */ /* 0x000e6e0000000200 */
[C---:B------:R-:W-:Y:S01]  /*41b0*/  HMMA.16816.F32 R32, R16.reuse, R82, R32 ;  /* 0x000000521020723c */ /* 0x040fe20000001820 */
[----:B------:R-:W3:Y:S07]  /*41c0*/  LDSM.16.M88.4 R80, [R3+0x4800] ;  /* 0x004800000350783b */ /* 0x000eee0000000200 */
[C---:B------:R-:W-:Y:S08]  /*41d0*/  HMMA.16816.F32 R36, R16.reuse, R92, R36 ;  /* 0x0000005c1024723c */ /* 0x040ff00000001824 */
[C---:B------:R-:W-:Y:S01]  /*41e0*/  HMMA.16816.F32 R48, R16.reuse, R94, R48 ;  /* 0x0000005e1030723c */ /* 0x040fe20000001830 */
[----:B------:R-:W5:Y:S07]  /*41f0*/  LDSM.16.M88.4 R92, [R3+0x5000] ;  /* 0x00500000035c783b */ /* 0x000f6e0000000200 */
[C---:B----4-:R-:W-:Y:S08]  /*4200*/  HMMA.16816.F32 R56, R16.reuse, R28, R56 ;  /* 0x0000001c1038723c */ /* 0x050ff00000001838 */
[----:B------:R-:W-:Y:S08]  /*4210*/  HMMA.16816.F32 R44, R16, R30, R44 ;  /* 0x0000001e102c723c */ /* 0x000ff0000000182c */
[C---:B--2---:R-:W-:Y:S08]  /*4220*/  HMMA.16816.F32 R40, R12.reuse, R64, R40 ;  /* 0x000000400c28723c */ /* 0x044ff00000001828 */
[C---:B------:R-:W-:Y:S01]  /*4230*/  HMMA.16816.F32 R28, R12.reuse, R66, R20 ;  /* 0x000000420c1c723c */ /* 0x040fe20000001814 */
[----:B------:R-:W2:Y:S07]  /*4240*/  LDSM.16.M88.4 R64, [R3+0x5800] ;  /* 0x005800000340783b */ /* 0x000eae0000000200 */
[C---:B------:R-:W-:Y:S01]  /*4250*/  HMMA.16816.F32 R20, R12.reuse, R72, R4 ;  /* 0x000000480c14723c */ /* 0x040fe20000001804 */
[----:B------:R-:W4:Y:S07]  /*4260*/  LDSM.16.M88.4 R4, [R224+0x8000] ;  /* 0x00800000e004783b */ /* 0x000f2e0000000200 */
[C---:B------:R-:W-:Y:S01]  /*4270*/  HMMA.16816.F32 R16, R12.reuse, R74, R32 ;  /* 0x0000004a0c10723c */ /* 0x040fe20000001820 */
[----:B------:R-:W-:Y:S07]  /*4280*/  LDSM.16.M88.4 R72, [R216+-0x2000] ;  /* 0xffe00000d848783b */ /* 0x000fee0000000200 */
[C---:B------:R-:W-:Y:S08]  /*4290*/  HMMA.16816.F32 R36, R12.reuse, R88, R36 ;  /* 0x000000580c24723c */ /* 0x040ff00000001824 */
[C---:B------:R-:W-:Y:S01]  /*42a0*/  HMMA.16816.F32 R52, R12.reuse, R90, R48 ;  /* 0x0000005a0c34723c */ /* 0x040fe20000001830 */
[----:B------:R-:W2:Y:S07]  /*42b0*/  LDSM.16.M88.4 R88, [R24+0x5000] ;  /* 0x005000001858783b */ /* 0x000eae0000000200 */
[C---:B------:R-:W-:Y:S08]  /*42c0*/  HMMA.16816.F32 R48, R12.reuse, R60, R56 ;  /* 0x0000003c0c30723c */ /* 0x040ff00000001838 */
[----:B------:R-:W-:Y:S08]  /*42d0*/  HMMA.16816.F32 R44, R12, R62, R44 ;  /* 0x0000003e0c2c723c */ /* 0x000ff0000000182c */
[C---:B-1----:R-:W-:Y:S08]  /*42e0*/  HMMA.16816.F32 R40, R8.reuse, R68, R40 ;  /* 0x000000440828723c */ /* 0x042ff00000001828 */
[C---:B------:R-:W-:Y:S01]  /*42f0*/  HMMA.16816.F32 R32, R8.reuse, R70, R28 ;  /* 0x000000460820723c */ /* 0x040fe2000000181c */
[----:B------:R-:W1:Y:S07]  /*4300*/  LDSM.16.M88.4 R68, [R24+0x5800] ;  /* 0x005800001844783b */ /* 0x000e6e0000000200 */
[C---:B---3--:R-:W-:Y:S01]  /*4310*/  HMMA.16816.F32 R28, R8.reuse, R80, R20 ;  /* 0x00000050081c723c */ /* 0x048fe20000001814 */
[----:B------:R-:W3:Y:S07]  /*4320*/  LDSM.16.M88.4 R20, [R223+0x8000] ;  /* 0x00800000df14783b */ /* 0x000eee0000000200 */
[C---:B------:R-:W-:Y:S01]  /*4330*/  HMMA.16816.F32 R16, R8.reuse, R82, R16 ;  /* 0x000000520810723c */ /* 0x040fe20000001810 */
[----:B------:R-:W1:Y:S07]  /*4340*/  LDSM.16.M88.4 R80, [R216+-0x1800] ;  /* 0xffe80000d850783b */ /* 0x000e6e0000000200 */
[C---:B-----5:R-:W-:Y:S08]  /*4350*/  HMMA.16816.F32 R12, R8.reuse, R92, R36 ;  /* 0x0000005c080c723c */ /* 0x060ff00000001824 */
[C---:B------:R-:W-:Y:S08]  /*4360*/  HMMA.16816.F32 R60, R8.reuse, R94, R52 ;  /* 0x0000005e083c723c */ /* 0x040ff00000001834 */
[C---:B--2---:R-:W-:Y:S08]  /*4370*/  HMMA.16816.F32 R52, R8.reuse, R64, R48 ;  /* 0x000000400834723c */ /* 0x044ff00000001830 */
[----:B------:R-:W-:Y:S01]  /*4380*/  HMMA.16816.F32 R48, R8, R66, R44 ;  /* 0x000000420830723c */ /* 0x000fe2000000182c */
[----:B------:R-:W-:Y:S04]  /*4390*/  LDSM.16.M88.4 R64, [R135+0x6000] ;  /* 0x006000008740783b */ /* 0x000fe80000000200 */
[----:B------:R-:W-:Y:S03]  /*43a0*/  LDSM.16.M88.4 R44, [R216+-0x1000] ;  /* 0xfff00000d82c783b */ /* 0x000fe60000000200 */
[C---:B----4-:R-:W-:Y:S08]  /*43b0*/  HMMA.16816.F32 R40, R4.reuse, R76, R40 ;  /* 0x0000004c0428723c */ /* 0x050ff00000001828 */
[C---:B------:R-:W-:Y:S01]  /*43c0*/  HMMA.16816.F32 R56, R4.reuse, R86, R16 ;  /* 0x000000560438723c */ /* 0x040fe20000001810 */
[----:B------:R-:W2:Y:S07]  /*43d0*/  LDSM.16.M88.4 R16, [R221+0xc000] ;  /* 0x00c00000dd10783b */ /* 0x000eae0000000200 */
[C---:B------:R-:W-:Y:S08]  /*43e0*/  HMMA.16816.F32 R36, R4.reuse, R84, R28 ;  /* 0x000000540424723c */ /* 0x040ff0000000181c */
[C---:B------:R-:W-:Y:S01]  /*43f0*/  HMMA.16816.F32 R28, R4.reuse, R88, R12 ;  /* 0x00000058041c723c */ /* 0x040fe2000000180c */
[----:B------:R-:W-:Y:S07]  /*4400*/  LDSM.16.M88.4 R12, [R222+0xc000] ;  /* 0x00c00000de0c783b */ /* 0x000fee0000000200 */
[C---:B------:R-:W-:Y:S01]  /*4410*/  HMMA.16816.F32 R8, R4.reuse, R90, R60 ;  /* 0x0000005a0408723c */ /* 0x040fe2000000183c */
[----:B------:R-:W4:Y:S04]  /*4420*/  LDSM.16.M88.4 R88, [R216+-0x800] ;  /* 0xfff80000d858783b */ /* 0x000f280000000200 */
[----:B------:R-:W-:Y:S03]  /*4430*/  LDSM.16.M88.4 R60, [R216] ;  /* 0x00000000d83c783b */ /* 0x000fe60000000200 */
[C---:B------:R-:W-:Y:S01]  /*4440*/  HMMA.16816.F32 R32, R4.reuse, R78, R32 ;  /* 0x0000004e0420723c */ /* 0x040fe20000001820 */
[----:B------:R-:W-:Y:S07]  /*4450*/  LDSM.16.M88.4 R76, [R135+0x7800] ;  /* 0x00780000874c783b */ /* 0x000fee0000000200 */
[C---:B-1----:R-:W-:Y:S08]  /*4460*/  HMMA.16816.F32 R52, R4.reuse, R68, R52 ;  /* 0x000000440434723c */ /* 0x042ff00000001834 */
[----:B------:R-:W-:Y:S01]  /*4470*/  HMMA.16816.F32 R96, R4, R70, R48 ;  /* 0x000000460460723c */ /* 0x000fe20000001830 */
[----:B------:R-:W-:Y:S07]  /*4480*/  LDSM.16.M88.4 R48, [R135+0x7000] ;  /* 0x007000008730783b */ /* 0x000fee0000000200 */
[C---:B---3--:R-:W-:Y:S01]  /*4490*/  HMMA.16816.F32 R4, R20.reuse, R72, R40 ;  /* 0x000000481404723c */ /* 0x048fe20000001828 */
[----:B------:R-:W1:Y:S07]  /*44a0*/  LDSM.16.M88.4 R40, [R3+0x6000] ;  /* 0x006000000328783b */ /* 0x000e6e0000000200 */
[C---:B------:R-:W-:Y:S01]  /*44b0*/  HMMA.16816.F32 R32, R20.reuse, R74, R32 ;  /* 0x0000004a1420723c */ /* 0x040fe20000001820 */
[----:B------:R-:W-:Y:S07]  /*44c0*/  LDSM.16.M88.4 R72, [R3+0x6800] ;  /* 0x006800000348783b */ /* 0x000fee0000000200 */
[----:B------:R-:W-:Y:S01]  /*44d0*/  HMMA.16816.F32 R68, R20, R82, R56 ;  /* 0x000000521444723c */ /* 0x000fe20000001838 */
[----:B------:R-:W3:Y:S07]  /*44e0*/  LDSM.16.M88.4 R56, [R135+0x6800] ;  /* 0x006800008738783b */ /* 0x000eee0000000200 */
[----:B--2---:R-:W-:Y:S08]  /*44f0*/  HMMA.16816.F32 R4, R16, R64, R4 ;  /* 0x000000401004723c */ /* 0x004ff00000001804 */
[C---:B------:R-:W-:Y:S08]  /*4500*/  HMMA.16816.F32 R36, R20.reuse, R80, R36 ;  /* 0x000000501424723c */ /* 0x040ff00000001824 */
[C---:B------:R-:W-:Y:S01]  /*4510*/  HMMA.16816.F32 R80, R20.reuse, R46, R8 ;  /* 0x0000002e1450723c */ /* 0x040fe20000001808 */
[----:B------:R-:W-:Y:S07]  /*4520*/  LDSM.16.M88.4 R8, [R224+0xc000] ;  /* 0x00c00000e008783b */ /* 0x000fee0000000200 */
[----:B----4-:R-:W-:Y:S01]  /*4530*/  HMMA.16816.F32 R92, R20, R88, R52 ;  /* 0x00000058145c723c */ /* 0x010fe20000001834 */
[----:B------:R-:W2:Y:S07]  /*4540*/  LDSM.16.M88.4 R52, [R24+0x6000] ;  /* 0x006000001834783b */ /* 0x000eae0000000200 */
[----:B------:R-:W-:Y:S01]  /*4550*/  HMMA.16816.F32 R32, R16, R66, R32 ;  /* 0x000000421020723c */ /* 0x000fe20000001820 */
[----:B------:R-:W-:Y:S07]  /*4560*/  LDSM.16.M88.4 R64, [R24+0x6800] ;  /* 0x006800001840783b */ /* 0x000fee0000000200 */
[----:B------:R-:W-:Y:S08]  /*4570*/  HMMA.16816.F32 R84, R20, R44, R28 ;  /* 0x0000002c1454723c */ /* 0x000ff0000000181c */
[----:B-1----:R-:W-:Y:S01]  /*4580*/  HMMA.16816.F32 R28, R12, R40, R4 ;  /* 0x000000280c1c723c */ /* 0x002fe20000001804 */
[----:B------:R-:W1:Y:S07]  /*4590*/  LDSM.16.M88.4 R4, [R223+0xc000] ;  /* 0x00c00000df04783b */ /* 0x000e6e0000000200 */
[----:B---3--:R-:W-:Y:S08]  /*45a0*/  HMMA.16816.F32 R36, R16, R56, R36 ;  /* 0x000000381024723c */ /* 0x008ff00000001824 */
[----:B------:R-:W-:Y:S08]  /*45b0*/  HMMA.16816.F32 R32, R12, R42, R32 ;  /* 0x0000002a0c20723c */ /* 0x000ff00000001820 */
[----:B--2---:R-:W-:Y:S08]  /*45c0*/  HMMA.16816.F32 R28, R8, R52, R28 ;  /* 0x00000034081c723c */ /* 0x004ff0000000181c */
[----:B------:R-:W-:Y:S01]  /*45d0*/  HMMA.16816.F32 R44, R16, R58, R68 ;  /* 0x0000003a102c723c */ /* 0x000fe20000001844 */
[----:B------:R-:W2:Y:S04]  /*45e0*/  LDSM.16.M88.4 R68, [R3+0x7000] ;  /* 0x007000000344783b */ /* 0x000ea80000000200 */
[----:B------:R-:W3:Y:S03]  /*45f0*/  LDSM.16.M88.4 R56, [R216+0x800] ;  /* 0x00080000d838783b */ /* 0x000ee60000000200 */
[----:B------:R-:W-:Y:S08]  /*4600*/  HMMA.16816.F32 R40, R12, R72, R36 ;  /* 0x000000480c28723c */ /* 0x000ff00000001824 */
[----:B------:R-:W-:Y:S08]  /*4610*/  HMMA.16816.F32 R36, R8, R54, R32 ;  /* 0x000000360824723c */ /* 0x000ff00000001820 */
[----:B-1----:R-:W-:Y:S08]  /*4620*/  HMMA.16816.F32 R52, R4, R60, R28 ;  /* 0x0000003c0434723c */ /* 0x002ff0000000181c */
[----:B------:R-:W-:Y:S08]  /*4630*/  HMMA.16816.F32 R28, R16, R48, R84 ;  /* 0x00000030101c723c */ /* 0x000ff00000001854 */
[----:B------:R-:W-:Y:S08]  /*4640*/  HMMA.16816.F32 R88, R20, R90, R96 ;  /* 0x0000005a1458723c */ /* 0x000ff00000001860 */
[----:B------:R-:W-:Y:S01]  /*4650*/  HMMA.16816.F32 R20, R12, R74, R44 ;  /* 0x0000004a0c14723c */ /* 0x000fe2000000182c */
[----:B------:R-:W-:-:S07]  /*4660*/  FMUL.FTZ R0, R52, c[0x0][0x320] ;  /* 0x0000c80034007a20 */ /* 0x000fce0000410000 */
[----:B------:R-:W-:Y:S08]  /*4670*/  HMMA.16816.F32 R32, R8, R64, R40 ;  /* 0x000000400820723c */ /* 0x000ff00000001828 */
[----:B------:R-:W-:Y:S01]  /*4680*/  HMMA.16816.F32 R48, R16, R50, R80 ;  /* 0x000000321030723c */ /* 0x000fe20000001850 */
[----:B------:R1:W4:Y:S07]  /*4690*/  MUFU.TANH R80, R0 ;  /* 0x0000000000507308 */ /* 0x00032e0000002400 */
[----:B------:R-:W-:Y:S01]  /*46a0*/  HMMA.16816.F32 R40, R4, R62, R36 ;  /* 0x0000003e0428723c */ /* 0x000fe20000001824 */
[----:B------:R-:W5:Y:S07]  /*46b0*/  LDSM.16.M88.4 R60, [R24+0x7000] ;  /* 0x00700000183c783b */ /* 0x000f6e0000000200 */
[----:B------:R-:W-:Y:S01]  /*46c0*/  HMMA.16816.F32 R72, R16, R76, R92 ;  /* 0x0000004c1048723c */ /* 0x000fe2000000185c */
[----:B-1----:R-:W-:-:S04]  /*46d0*/  FMUL.FTZ R0, R53, c[0x0][0x320] ;  /* 0x0000c80035007a20 */ /* 0x002fc80000410000 */
[----:B------:R1:W1:Y:S03]  /*46e0*/  MUFU.TANH R76, R0 ;  /* 0x00000000004c7308 */ /* 0x0002660000002400 */
[----:B--2---:R-:W-:Y:S08]  /*46f0*/  HMMA.16816.F32 R36, R12, R68, R28 ;  /* 0x000000440c24723c */ /* 0x004ff0000000181c */
[----:B------:R-:W-:Y:S01]  /*4700*/  HMMA.16816.F32 R20, R8, R66, R20 ;  /* 0x000000420814723c */ /* 0x000fe20000001814 */
[----:B-1----:R-:W-:-:S07]  /*4710*/  FMUL.FTZ R0, R54, c[0x0][0x320] ;  /* 0x0000c80036007a20 */ /* 0x002fce0000410000 */
[----:B------:R-:W-:Y:S01]  /*4720*/  HMMA.16816.F32 R44, R12, R70, R48 ;  /* 0x000000460c2c723c */ /* 0x000fe20000001830 */
[----:B------:R1:W2:Y:S01]  /*4730*/  MUFU.TANH R68, R0 ;  /* 0x0000000000447308 */ /* 0x0002a20000002400 */
[----:B------:R-:W-:Y:S06]  /*4740*/  LDSM.16.M88.4 R48, [R216+0x1000] ;  /* 0x00100000d830783b */ /* 0x000fec0000000200 */
[----:B---3--:R-:W-:Y:S08]  /*4750*/  HMMA.16816.F32 R28, R4, R56, R32 ;  /* 0x00000038041c723c */ /* 0x008ff00000001820 */
[----:B-----5:R-:W-:Y:S01]  /*4760*/  HMMA.16816.F32 R36, R8, R60, R36 ;  /* 0x0000003c0824723c */ /* 0x020fe20000001824 */
[----:B-1----:R-:W-:-:S02]  /*4770*/  FMUL.FTZ R0, R55, c[0x0][0x320] ;  /* 0x0000c80037007a20 */ /* 0x002fc40000410000 */
[----:B------:R-:W1:Y:S02]  /*4780*/  LDSM.16.M88.4 R52, [R3+0x7800] ;  /* 0x007800000334783b */ /* 0x000e640000000200 */
[----:B------:R3:W1:Y:S03]  /*4790*/  MUFU.TANH R67, R0 ;  /* 0x0000000000437308 */ /* 0x0006660000002400 */
[----:B------:R-:W-:Y:S08]  /*47a0*/  HMMA.16816.F32 R32, R4, R58, R20 ;  /* 0x0000003a0420723c */ /* 0x000ff00000001814 */
[----:B------:R-:W-:Y:S01]  /*47b0*/  HMMA.16816.F32 R16, R16, R78, R88 ;  /* 0x0000004e1010723c */ /* 0x000fe20000001858 */
[----:B---3--:R-:W-:-:S04]  /*47c0*/  FMUL.FTZ R0, R40, c[0x0][0x320] ;  /* 0x0000c80028007a20 */ /* 0x008fc80000410000 */
[----:B------:R3:W1:Y:S02]  /*47d0*/  MUFU.TANH R66, R0 ;  /* 0x0000000000427308 */ /* 0x0006640000002400 */
[----:B---3--:R-:W-:Y:S01]  /*47e0*/  FMUL.FTZ R0, R41, c[0x0][0x320] ;  /* 0x0000c80029007a20 */ /* 0x008fe20000410000 */
[C---:B-1----:R-:W-:Y:S05]  /*47f0*/  HMMA.16816.F32 R20, R12.reuse, R52, R72 ;  /* 0x000000340c14723c */ /* 0x042fea0000001848 */
[----:B------:R1:W3:Y:S11]  /*4800*/  MUFU.TANH R65, R0 ;  /* 0x0000000000417308 */ /* 0x0002f60000002400 */
[----:B------:R-:W-:Y:S01]  /*4810*/  HMMA.16816.F32 R12, R12, R54, R16 ;  /* 0x000000360c0c723c */ /* 0x000fe20000001810 */
[----:B-1----:R-:W-:-:S04]  /*4820*/  FMUL.FTZ R0, R42, c[0x0][0x320] ;  /* 0x0000c8002a007a20 */ /* 0x002fc80000410000 */
[----:B------:R1:W1:Y:S02]  /*4830*/  MUFU.TANH R64, R0 ;  /* 0x0000000000407308 */ /* 0x0002640000002400 */
[----:B-1----:R-:W-:Y:S02]  /*4840*/  FMUL.FTZ R0, R43, c[0x0][0x320] ;  /* 0x0000c8002b007a20 */ /* 0x002fe40000410000 */
[----:B------:R1:W5:Y:S04]  /*4850*/  LDSM.16.M88.4 R40, [R24+0x7800] ;  /* 0x007800001828783b */ /* 0x0003680000000200 */
[----:B------:R2:W1:Y:S02]  /*4860*/  MUFU.TANH R60, R0 ;  /* 0x00000000003c7308 */ /* 0x0004640000002400 */
[----:B--2---:R-:W-:-:S06]  /*4870*/  FMUL.FTZ R0, R28, c[0x0][0x320] ;  /* 0x0000c8001c007a20 */ /* 0x004fcc0000410000 */
[----:B------:R2:W2:Y:S01]  /*4880*/  MUFU.TANH R57, R0 ;  /* 0x0000000000397308 */ /* 0x0004a20000002400 */
[----:B-1----:R-:W-:Y:S01]  /*4890*/  HMMA.16816.F32 R24, R8, R62, R44 ;  /* 0x0000003e0818723c */ /* 0x002fe2000000182c */
[----:B--2---:R-:W-:-:S07]  /*48a0*/  FMUL.FTZ R0, R29, c[0x0][0x320] ;  /* 0x0000c8001d007a20 */ /* 0x004fce0000410000 */
[----:B-----5:R-:W-:Y:S01]  /*48b0*/  HMMA.16816.F32 R16, R8, R40, R20 ;  /* 0x000000280810723c */ /* 0x020fe20000001814 */
[----:B------:R1:W2:Y:S11]  /*48c0*/  MUFU.TANH R56, R0 ;  /* 0x0000000000387308 */ /* 0x0002b60000002400 */
[----:B------:R-:W-:Y:S04]  /*48d0*/  @!UPT UIADD3 URZ, URZ, URZ, URZ ;  /* 0x0000003f3f3ff290 */ /* 0x000fe8000fffe03f */
[----:B------:R-:W-:Y:S08]  /*48e0*/  HMMA.16816.F32 R20, R4, R50, R24 ;  /* 0x000000320414723c */ /* 0x000ff00000001818 */
        /* <DEDUP_REMOVED lines=8> */
[----:B-----5:R-:W-:-:S04]  /*4970*/  FMUL.FTZ R0, R32, c[0x0][0x320] ;  /* 0x0000c80020007a20 */ /* 0x020fc80000410000 */
[----:B------:R5:W1:Y:S02]  /*4980*/  MUFU.TANH R47, R0 ;  /* 0x00000000002f7308 */ /* 0x000a640000002400 */
[----:B-----5:R-:W-:Y:S01]  /*4990*/  FMUL.FTZ R0, R33, c[0x0][0x320] ;  /* 0x0000c80021007a20 */ /* 0x020fe20000410000 */
[C---:B-1----:R-:W-:Y:S05]  /*49a0*/  HMMA.16816.F32 R12, R4.reuse, R36, R16 ;  /* 0x00000024040c723c */ /* 0x042fea0000001810 */
[----:B------:R1:W1:Y:S03]  /*49b0*/  MUFU.TANH R48, R0 ;  /* 0x0000000000307308 */ /* 0x0002660000002400 */
[----:B------:R-:W-:Y:S01]  /*49c0*/  HMMA.16816.F32 R4, R4, R38, R8 ;  /* 0x000000260404723c */ /* 0x000fe20000001808 */
[----:B-1----:R-:W-:-:S04]  /*49d0*/  FMUL.FTZ R0, R34, c[0x0][0x320] ;  /* 0x0000c80022007a20 */ /* 0x002fc80000410000 */
        /* <DEDUP_REMOVED lines=49> */
[----:B------:R-:W-:Y:S01]  /*4cf0*/  IMAD.MOV R0, RZ, RZ, -R0 ;  /* 0x000000ffff007224 */ /* 0x000fe200078e0a00 */
[----:B------:R-:W-:-:S03]  /*4d00*/  ISETP.GE.AND P4, PT, R239, c[0x0][0x1d4], PT ;  /* 0x00007500ef007a0c */ /* 0x000fc60003f86270 */
[----:B------:R-:W-:Y:S01]  /*4d10*/  IMAD R231, R0, c[0x0][0x2b8], R2 ;  /* 0x0000ae0000e77a24 */ /* 0x000fe200078e0202 */
[----:B------:R-:W-:-:S03]  /*4d20*/  SEL R14, RZ, 0x10, P4 ;  /* 0x00000010ff0e7807 */ /* 0x000fc60002000000 */
        /* <DEDUP_REMOVED lines=15> */
.L_x_1664:
[----:B------:R-:W-:Y:S05]  /*4e20*/  BRA.DIV ~URZ, `(.L_x_1584) ;  /* 0x0000bb427f007947 */ /* 0x000fea000b800000 */
[----:B------:R-:W3:Y:S01]  /*4e30*/  SHFL.IDX PT, R0, R15, RZ, 0x181f ;  /* 0x00181fff0f007589 */ /* 0x000ee200000e0000 */
[----:B------:R-:W-:Y:S02]  /*4e40*/  ISETP.GE.AND P3, PT, R232, c[0x0][0x1d4], PT ;  /* 0x00007500e8007a0c */ /* 0x000fe40003f66270 */
[----:B------:R-:W-:Y:S02]  /*4e50*/  ISETP.GE.AND P4, PT, R238, c[0x0][0x1d4], PT ;  /* 0x00007500ee007a0c */ /* 0x000fe40003f86270 */
[----:B------:R-:W-:Y:S02]  /*4e60*/  SEL R12, RZ, 0x10, P5 ;  /* 0x00000010ff0c7807 */ /* 0x000fe40002800000 */
[----:B------:R-:W-:Y:S02]  /*4e70*/  SEL R13, RZ, 0x10, P4 ;  /* 0x00000010ff0d7807 */ /* 0x000fe40002000000 */
[----:B---3--:R-:W-:-:S02]  /*4e80*/  IADD3 R2, P2, R0, R108, RZ ;  /* 0x0000006c00027210 */ /* 0x008fc40007f5e0ff */
[C---:B------:R-:W-:Y:S02]  /*4e90*/  IADD3 R6, P0, R0.reuse, R107, RZ ;  /* 0x0000006b00067210 */ /* 0x040fe40007f1e0ff */
[----:B------:R-:W-:Y:S01]  /*4ea0*/  IADD3 R10, P1, R0, R110, RZ ;  /* 0x0000006e000a7210 */ /* 0x000fe20007f3e0ff */
[C---:B--2---:R-:W-:Y:S01]  /*4eb0*/  IMAD.X R3, R4.reuse, 0x1, R102, P2 ;  /* 0x0000000104037824 */ /* 0x044fe200010e0666 */
[----:B------:R-:W-:Y:S01]  /*4ec0*/  ISETP.GE.AND P2, PT, R239, c[0x0][0x1d4], PT ;  /* 0x00007500ef007a0c */ /* 0x000fe20003f46270 */
[----:B------:R-:W-:Y:S01]  /*4ed0*/  IMAD.X R7, R4, 0x1, R100, P0 ;  /* 0x0000000104077824 */ /* 0x000fe200000e0664 */
[----:B------:R-:W-:Y:S01]  /*4ee0*/  IADD3 R8, P0, R0, R109, RZ ;  /* 0x0000006d00087210 */ /* 0x000fe20007f1e0ff */
[C---:B------:R-:W-:Y:S01]  /*4ef0*/  IMAD.X R11, R4.reuse, 0x1, R103, P1 ;  /* 0x00000001040b7824 */ /* 0x040fe200008e0667 */
[----:B------:R2:W3:Y:S03]  /*4f00*/  SHFL.IDX PT, R0, R15, 0x1, 0x181f ;  /* 0x00381f000f007f89 */ /* 0x0004e600000e0000 */
[----:B------:R-:W-:Y:S01]  /*4f10*/  IMAD.X R9, R4, 0x1, R101, P0 ;  /* 0x0000000104097824 */ /* 0x000fe200000e0665 */
[----:B------:R-:W-:Y:S01]  /*4f20*/  @!PT LDS RZ, [RZ] ;  /* 0x00000000fffff984 */ /* 0x000fe20000000800 */
[----:B------:R4:W-:Y:S04]  /*4f30*/  LDGSTS.E.BYPASS.LTC128B.128 [R229+0x8100], [R6.64], !P3 ;  /* 0x0810000006e57fae */ /* 0x0009e8000d901d46 */
[----:B------:R2:W-:Y:S04]  /*4f40*/  LDGSTS.E.BYPASS.LTC128B.128 [R229+0xa100], [R2.64], !P4 ;  /* 0x0a10000002e57fae */ /* 0x0005e8000e101d46 */
[----:B------:R2:W-:Y:S04]  /*4f50*/  LDGSTS.E.BYPASS.LTC128B.128 [R229+0xc100], [R10.64], !P5 ;  /* 0x0c1000000ae57fae */ /* 0x0005e8000e901d46 */
[----:B------:R2:W1:Y:S04]  /*4f60*/  SHFL.IDX PT, R4, R5, 0x1, 0x181f ;  /* 0x00381f0005047f89 */ /* 0x00046800000e0000 */
[----:B------:R2:W-:Y:S01]  /*4f70*/  LDGSTS.E.BYPASS.LTC128B.128 [R229+0xe100], [R8.64], !P2 ;  /* 0x0e10000008e57fae */ /* 0x0005e2000d101d46 */
[----:B----4-:R-:W-:-:S04]  /*4f80*/  SEL R7, RZ, 0x10, P3 ;  /* 0x00000010ff077807 */ /* 0x010fc80001800000 */
.L_x_1665:
[----:B--23--:R-:W-:Y:S02]  /*4f90*/  IADD3 R2, -R7, 0x10, RZ ;  /* 0x0000001007027810 */ /* 0x00cfe40007ffe1ff */
[----:B------:R-:W-:-:S02]  /*4fa0*/  IADD3 R3, -R13, 0x10, RZ ;  /* 0x000000100d037810 */ /* 0x000fc40007ffe1ff */
[----:B------:R-:W-:Y:S02]  /*4fb0*/  LOP3.LUT R2, R2, 0xf, RZ, 0xc0, !PT ;  /* 0x0000000f02027812 */ /* 0x000fe400078ec0ff */
[----:B-1----:R-:W-:Y:S02]  /*4fc0*/  IADD3 R5, -R12, 0x10, RZ ;  /* 0x000000100c057810 */ /* 0x002fe40007ffe1ff */
[----:B------:R-:W-:Y:S02]  /*4fd0*/  LOP3.LUT R3, R3, 0xf, RZ, 0xc0, !PT ;  /* 0x0000000f03037812 */ /* 0x000fe400078ec0ff */
[----:B------:R-:W-:Y:S02]  /*4fe0*/  IADD3 R6, -R14, 0x10, RZ ;  /* 0x000000100e067810 */ /* 0x000fe40007ffe1ff */
[----:B------:R-:W-:Y:S02]  /*4ff0*/  IADD3 R10, P1, P0, R2, R0, R107 ;  /* 0x00000000020a7210 */ /* 0x000fe4000783e06b */
[----:B------:R-:W-:-:S02]  /*5000*/  LOP3.LUT R2, R5, 0xf, RZ, 0xc0, !PT ;  /* 0x0000000f05027812 */ /* 0x000fc400078ec0ff */
[----:B------:R-:W-:Y:S02]  /*5010*/  IADD3 R8, P3, P2, R3, R0, R108 ;  /* 0x0000000003087210 */ /* 0x000fe40007a7e06c */
[----:B------:R-:W-:Y:S02]  /*5020*/  LOP3.LUT R3, R6, 0xf, RZ, 0xc0, !PT ;  /* 0x0000000f06037812 */ /* 0x000fe400078ec0ff */
[----:B------:R-:W-:Y:S02]  /*5030*/  IADD3.X R11, RZ, R4, R100, P1, P0 ;  /* 0x00000004ff0b7210 */ /* 0x000fe40000fe0464 */
[----:B------:R-:W-:Y:S02]  /*5040*/  IADD3 R6, P1, P0, R2, R0, R110 ;  /* 0x0000000002067210 */ /* 0x000fe4000783e06e */
[----:B------:R-:W-:Y:S02]  /*5050*/  ISETP.NE.U32.AND P5, PT, R7, RZ, PT ;  /* 0x000000ff0700720c */ /* 0x000fe40003fa5070 */
[----:B------:R-:W-:-:S02]  /*5060*/  IADD3.X R9, RZ, R4, R102, P3, P2 ;  /* 0x00000004ff097210 */ /* 0x000fc40001fe4466 */
[----:B------:R-:W-:Y:S02]  /*5070*/  IADD3.X R7, RZ, R4, R103, P1, P0 ;  /* 0x00000004ff077210 */ /* 0x000fe40000fe0467 */
[----:B------:R-:W-:Y:S02]  /*5080*/  ISETP.NE.U32.AND P2, PT, R13, RZ, PT ;  /* 0x000000ff0d00720c */ /* 0x000fe40003f45070 */
[----:B------:R-:W-:Y:S02]  /*5090*/  ISETP.NE.U32.AND P1, PT, R12, RZ, PT ;  /* 0x000000ff0c00720c */ /* 0x000fe40003f25070 */
[----:B------:R-:W-:Y:S02]  /*50a0*/  ISETP.NE.U32.AND P0, PT, R14, RZ, PT ;  /* 0x000000ff0e00720c */ /* 0x000fe40003f05070 */
[----:B------:R-:W-:Y:S01]  /*50b0*/  IADD3 R2, P4, P3, R3, R0, R109 ;  /* 0x0000000003027210 */ /* 0x000fe20007b9e06d */
[----:B------:R-:W-:Y:S01]  /*50c0*/  @!PT LDS RZ, [RZ] ;  /* 0x00000000fffff984 */ /* 0x000fe20000000800 */
[----:B------:R-:W-:Y:S01]  /*50d0*/  @!PT LDS RZ, [RZ] ;  /* 0x00000000fffff984 */ /* 0x000fe20000000800 */
[----:B------:R-:W-:Y:S01]  /*50e0*/  @!PT LDS RZ, [RZ] ;  /* 0x00000000fffff984 */ /* 0x000fe20000000800 */
[----:B------:R1:W-:Y:S03]  /*50f0*/  LDGSTS.E.BYPASS.LTC128B.128.ZFILL [R229+0x9100], [R10.64], P5 ;  /* 0x091000000ae57fae */ /* 0x0003e6000a941d46 */
[----:B------:R-:W-:-:S03]  /*5100*/  IADD3.X R3, RZ, R4, R101, P4, P3 ;  /* 0x00000004ff037210 */ /* 0x000fc600027e6465 */
[----:B------:R1:W-:Y:S04]  /*5110*/  LDGSTS.E.BYPASS.LTC128B.128.ZFILL [R229+0xb100], [R8.64], P2 ;  /* 0x0b10000008e57fae */ /* 0x0003e80009141d46 */
[----:B------:R1:W-:Y:S04]  /*5120*/  LDGSTS.E.BYPASS.LTC128B.128.ZFILL [R229+0xd100], [R6.64], P1 ;  /* 0x0d10000006e57fae */ /* 0x0003e80008941d46 */
[----:B------:R1:W-:Y:S02]  /*5130*/  LDGSTS.E.BYPASS.LTC128B.128.ZFILL [R229+0xf100], [R2.64], P0 ;  /* 0x0f10000002e57fae */ /* 0x0003e40008141d46 */
.L_x_1582:
[----:B--234-:R-:W-:Y:S05]  /*5140*/  BSYNC B0 ;  /* 0x0000000000007941 */ /* 0x01cfea0003800000 */
.L_x_1581:
        /* <DEDUP_REMOVED lines=12> */
[----:B------:R-:W-:Y:S02]  /*5210*/  FMNMX.FTZ R2, R6, R7, !PT ;  /* 0x0000000706027209 */ /* 0x000fe40007810000 */
[----:B------:R-:W-:Y:S02]  /*5220*/  FSEL R16, R64, -INF , P3 ;  /* 0xff80000040107808 */ /* 0x000fe40001800000 */
[----:B------:R-:W-:-:S02]  /*5230*/  FMNMX.FTZ R3, R14, R15, !PT ;  /* 0x0000000f0e037209 */ /* 0x000fc40007810000 */
[----:B------:R-:W-:Y:S02]  /*5240*/  ISETP.GT.AND P3, PT, R0, 0x10, PT ;  /* 0x000000100000780c */ /* 0x000fe40003f64270 */
[----:B------:R-:W-:Y:S02]  /*5250*/  FSEL R9, R65, -INF , P5 ;  /* 0xff80000041097808 */ /* 0x000fe40002800000 */
[----:B------:R-:W-:Y:S02]  /*5260*/  FMNMX.FTZ R2, R8, R2, !PT ;  /* 0x0000000208027209 */ /* 0x000fe40007810000 */
[----:B------:R-:W-:Y:S02]  /*5270*/  FSEL R17, R60, -INF , P5 ;  /* 0xff8000003c117808 */ /* 0x000fe40002800000 */
[----:B------:R-:W-:Y:S02]  /*5280*/  FMNMX.FTZ R3, R16, R3, !PT ;  /* 0x0000000310037209 */ /* 0x000fe40007810000 */
[----:B------:R-:W-:-:S02]  /*5290*/  ISETP.GT.AND P4, PT, R0, 0x11, PT ;  /* 0x000000110000780c */ /* 0x000fc40003f84270 */
[----:B------:R-:W-:Y:S02]  /*52a0*/  FSEL R10, R57, -INF , P3 ;  /* 0xff800000390a7808 */ /* 0x000fe40001800000 */
[----:B------:R-:W-:Y:S02]  /*52b0*/  FMNMX.FTZ R2, R9, R2, !PT ;  /* 0x0000000209027209 */ /* 0x000fe40007810000 */
[----:B------:R-:W-:Y:S02]  /*52c0*/  FSEL R18, R53, -INF , P3 ;  /* 0xff80000035127808 */ /* 0x000fe40001800000 */
[----:B------:R-:W-:Y:S02]  /*52d0*/  FMNMX.FTZ R3, R17, R3, !PT ;  /* 0x0000000311037209 */ /* 0x000fe40007810000 */
[----:B------:R-:W-:Y:S02]  /*52e0*/  ISETP.GT.AND P2, PT, R0, 0x18, PT ;  /* 0x000000180000780c */ /* 0x000fe40003f44270 */
[----:B------:R-:W-:-:S02]  /*52f0*/  FSEL R12, R56, -INF , P4 ;  /* 0xff800000380c7808 */ /* 0x000fc40002000000 */
[----:B------:R-:W-:Y:S02]  /*5300*/  FMNMX.FTZ R2, R10, R2, !PT ;  /* 0x000000020a027209 */ /* 0x000fe40007810000 */
[----:B------:R-:W-:Y:S02]  /*5310*/  FSEL R20, R52, -INF , P4 ;  /* 0xff80000034147808 */ /* 0x000fe40002000000 */
[----:B------:R-:W-:Y:S02]  /*5320*/  FMNMX.FTZ R3, R18, R3, !PT ;  /* 0x0000000312037209 */ /* 0x000fe40007810000 */
[----:B------:R-:W-:Y:S02]  /*5330*/  ISETP.GT.AND P1, PT, R0, 0x19, PT ;  /* 0x000000190000780c */ /* 0x000fe40003f24270 */
[----:B------:R-:W-:Y:S02]  /*5340*/  FSEL R13, R47, -INF , P2 ;  /* 0xff8000002f0d7808 */ /* 0x000fe40001000000 */
[----:B------:R-:W-:-:S02]  /*5350*/  FMNMX.FTZ R2, R12, R2, !PT ;  /* 0x000000020c027209 */ /* 0x000fc40007810000 */
[----:B------:R-:W-:Y:S02]  /*5360*/  FSEL R21, R46, -INF , P2 ;  /* 0xff8000002e157808 */ /* 0x000fe40001000000 */
[----:B------:R-:W-:Y:S02]  /*5370*/  FMNMX.FTZ R3, R20, R3, !PT ;  /* 0x0000000314037209 */ /* 0x000fe40007810000 */
[----:B------:R-:W-:Y:S02]  /*5380*/  ISETP.GT.AND P0, PT, R0, 0x20, PT ;  /* 0x000000200000780c */ /* 0x000fe40003f04270 */
[----:B------:R-:W-:Y:S02]  /*5390*/  FSEL R11, R48, -INF , P1 ;  /* 0xff800000300b7808 */ /* 0x000fe40000800000 */
[----:B------:R-:W-:Y:S02]  /*53a0*/  FMNMX.FTZ R2, R13, R2, !PT ;  /* 0x000000020d027209 */ /* 0x000fe40007810000 */
[----:B------:R-:W-:-:S02]  /*53b0*/  FSEL R22, R45, -INF , P1 ;  /* 0xff8000002d167808 */ /* 0x000fc40000800000 */
[----:B------:R-:W-:Y:S02]  /*53c0*/  FMNMX.FTZ R3, R21, R3, !PT ;  /* 0x0000000315037209 */ /* 0x000fe40007810000 */
[----:B------:R-:W-:Y:S02]  /*53d0*/  FSEL R89, R41, -INF , P0 ;  /* 0xff80000029597808 */ /* 0x000fe40000000000 */
[----:B------:R-:W-:Y:S02]  /*53e0*/  ISETP.GT.AND P1, PT, R0, 0x21, PT ;  /* 0x000000210000780c */ /* 0x000fe40003f24270 */
[----:B------:R-:W-:Y:S02]  /*53f0*/  FMNMX.FTZ R2, R11, R2, !PT ;  /* 0x000000020b027209 */ /* 0x000fe40007810000 */
[----:B------:R-:W-:Y:S02]  /*5400*/  FSEL R97, R40, -INF , P0 ;  /* 0xff80000028617808 */ /* 0x000fe40000000000 */
[----:B------:R-:W-:-:S02]  /*5410*/  FMNMX.FTZ R3, R22, R3, !PT ;  /* 0x0000000316037209 */ /* 0x000fc40007810000 */
[----:B------:R-:W-:Y:S02]  /*5420*/  FSEL R88, R44, -INF , P1 ;  /* 0xff8000002c587808 */ /* 0x000fe40000800000 */
[----:B------:R-:W-:Y:S02]  /*5430*/  FMNMX.FTZ R2, R89, R2, !PT ;  /* 0x0000000259027209 */ /* 0x000fe40007810000 */
[C---:B------:R-:W-:Y:S02]  /*5440*/  ISETP.GT.AND P5, PT, R0.reuse, 0x28, PT ;  /* 0x000000280000780c */ /* 0x040fe40003fa4270 */
[----:B------:R-:W-:Y:S02]  /*5450*/  FSEL R96, R35, -INF , P1 ;  /* 0xff80000023607808 */ /* 0x000fe40000800000 */
[----:B------:R-:W-:Y:S02]  /*5460*/  FMNMX.FTZ R3, R97, R3, !PT ;  /* 0x0000000361037209 */ /* 0x000fe40007810000 */
[----:B------:R-:W-:-:S02]  /*5470*/  ISETP.GT.AND P4, PT, R0, 0x29, PT ;  /* 0x000000290000780c */ /* 0x000fc40003f84270 */
[C---:B------:R-:W-:Y:S02]  /*5480*/  ISETP.GT.AND P3, PT, R0.reuse, 0x30, PT ;  /* 0x000000300000780c */ /* 0x040fe40003f64270 */
[C---:B------:R-:W-:Y:S02]  /*5490*/  ISETP.GT.AND P2, PT, R0.reuse, 0x31, PT ;  /* 0x000000310000780c */ /* 0x040fe40003f44270 */
[C---:B------:R-:W-:Y:S02]  /*54a0*/  ISETP.GT.AND P1, PT, R0.reuse, 0x38, PT ;  /* 0x000000380000780c */ /* 0x040fe40003f24270 */
[----:B------:R-:W-:Y:S02]  /*54b0*/  ISETP.GT.AND P0, PT, R0, 0x39, PT ;  /* 0x000000390000780c */ /* 0x000fe40003f04270 */
[----:B------:R-:W-:Y:S02]  /*54c0*/  FMNMX.FTZ R0, R88, R2, !PT ;  /* 0x0000000258007209 */ /* 0x000fe40007810000 */
[----:B------:R-:W-:-:S02]  /*54d0*/  FSEL R95, R30, -INF , P5 ;  /* 0xff8000001e5f7808 */ /* 0x000fc40002800000 */
[----:B------:R-:W-:Y:S02]  /*54e0*/  FSEL R87, R33, -INF , P5 ;  /* 0xff80000021577808 */ /* 0x000fe40002800000 */
        /* <DEDUP_REMOVED lines=21> */
[----:B------:R-:W-:Y:S02]  /*5640*/  FMNMX.FTZ R4, R31, R0, !PT ;  /* 0x000000001f047209 */ /* 0x000fe40007810000 */
[----:B------:R-:W-:Y:S01]  /*5650*/  FMNMX.FTZ R5, R90, R2, !PT ;  /* 0x000000025a057209 */ /* 0x000fe20007810000 */
[----:B------:R-:W-:Y:S05]  /*5660*/  BRA.DIV ~URZ, `(.L_x_1585) ;  /* 0x0000b5727f007947 */ /* 0x000fea000b800000 */
[----:B------:R-:W1:Y:S04]  /*5670*/  SHFL.BFLY PT, R0, R4, 0x2, 0x1f ;  /* 0x0c401f0004007f89 */ /* 0x000e6800000e0000 */
[----:B------:R-:W2:Y:S01]  /*5680*/  SHFL.BFLY PT, R3, R5, 0x2, 0x1f ;  /* 0x0c401f0005037f89 */ /* 0x000ea200000e0000 */
[----:B-1----:R-:W-:-:S02]  /*5690*/  FMNMX.FTZ R0, R4, R0, !PT ;  /* 0x0000000004007209 */ /* 0x002fc40007810000 */
[----:B--2---:R-:W-:-:S03]  /*56a0*/  FMNMX.FTZ R5, R5, R3, !PT ;  /* 0x0000000305057209 */ /* 0x004fc60007810000 */
[----:B------:R-:W1:Y:S04]  /*56b0*/  SHFL.BFLY PT, R2, R0, 0x1, 0x1f ;  /* 0x0c201f0000027f89 */ /* 0x000e6800000e0000 */
[----:B------:R2:W3:Y:S01]  /*56c0*/  SHFL.BFLY PT, R3, R5, 0x1, 0x1f ;  /* 0x0c201f0005037f89 */ /* 0x0004e200000e0000 */
[----:B-1----:R-:W-:-:S05]  /*56d0*/  FMNMX.FTZ R132, R0, R2, !PT ;  /* 0x0000000200847209 */ /* 0x002fca0007810000 */
.L_x_1666:
[C---:B------:R-:W-:Y:S01]  /*56e0*/  FMUL.FTZ R2, R132.reuse, c[0x0][0x2d0] ;  /* 0x0000b40084027a20 */ /* 0x040fe20000410000 */
[----:B------:R-:W-:Y:S01]  /*56f0*/  FSETP.NEU.FTZ.AND P0, PT, R132, -INF , PT ;  /* 0xff8000008400780b */ /* 0x000fe20003f1d000 */
[----:B------:R-:W-:Y:S01]  /*5700*/  WARPSYNC 0xffffffff ;  /* 0xffffffff00007948 */ /* 0x000fe20003800000 */
[----:B---3--:R-:W-:Y:S01]  /*5710*/  FMNMX.FTZ R28, R3, R5, !PT ;  /* 0x00000005031c7209 */ /* 0x008fe20007810000 */
[----:B------:R-:W-:Y:S01]  /*5720*/  LDSM.16.MT88.4 R36, [R217+0x800] ;  /* 0x00080000d924783b */ /* 0x000fe20000004200 */
[----:B------:R-:W-:-:S02]  /*5730*/  FSEL R2, R2, RZ, P0 ;  /* 0x000000ff02027208 */ /* 0x000fc40000000000 */
[----:B------:R-:W-:Y:S01]  /*5740*/  FSETP.NEU.FTZ.AND P0, PT, R28, -INF , PT ;  /* 0xff8000001c00780b */ /* 0x000fe20003f1d000 */
[----:B------:R-:W-:Y:S02]  /*5750*/  LDSM.16.MT88.4 R44, [R220] ;  /* 0x00000000dc2c783b */ /* 0x000fe40000004200 */
[--C-:B------:R-:W-:Y:S02]  /*5760*/  FFMA.FTZ R0, R6, c[0x0][0x2d0], -R2.reuse ;  /* 0x0000b40006007a23 */ /* 0x100fe40000010802 */
[--C-:B------:R-:W-:Y:S01]  /*5770*/  FFMA.FTZ R3, R13, c[0x0][0x2d0], -R2.reuse ;  /* 0x0000b4000d037a23 */ /* 0x100fe20000010802 */
[----:B------:R-:W-:Y:S01]  /*5780*/  LDSM.16.MT88.4 R40, [R218+0x800] ;  /* 0x00080000da28783b */ /* 0x000fe20000004200 */
[----:B------:R1:W-:Y:S01]  /*5790*/  MUFU.EX2 R112, R0 ;  /* 0x0000000000707308 */ /* 0x0003e20000000800 */
[--C-:B------:R-:W-:Y:S02]  /*57a0*/  FFMA.FTZ R30, R30, c[0x0][0x2d0], -R2.reuse ;  /* 0x0000b4001e1e7a23 */ /* 0x100fe40000010802 */
[----:B------:R-:W-:Y:S04]  /*57b0*/  LDSM.16.MT88.4 R24, [R219] ;  /* 0x00000000db18783b */ /* 0x000fe80000004200 */
[----:B------:R-:W-:Y:S01]  /*57c0*/  LDSM.16.MT88.4 R68, [R218+0x2000] ;  /* 0x00200000da44783b */ /* 0x000fe20000004200 */
[----:B------:R3:W-:Y:S03]  /*57d0*/  MUFU.EX2 R131, R3 ;  /* 0x0000000300837308 */ /* 0x0007e60000000800 */
[----:B------:R-:W-:Y:S04]  /*57e0*/  LDSM.16.MT88.4 R60, [R220+0x800] ;  /* 0x00080000dc3c783b */ /* 0x000fe80000004200 */
[----:B------:R-:W-:Y:S01]  /*57f0*/  LDSM.16.MT88.4 R64, [R219+0x800] ;  /* 0x00080000db40783b */ /* 0x000fe20000004200 */
[----:B-1----:R-:W-:-:S03]  /*5800*/  FFMA.FTZ R0, R7, c[0x0][0x2d0], -R2 ;  /* 0x0000b40007007a23 */ /* 0x002fc60000010802 */
[----:B------:R-:W-:Y:S01]  /*5810*/  LDSM.16.MT88.4 R72, [R220+0x2000] ;  /* 0x00200000dc48783b */ /* 0x000fe20000004200 */
[----:B------:R1:W4:Y:S03]  /*5820*/  MUFU.EX2 R99, R0 ;  /* 0x0000000000637308 */ /* 0x0003260000000800 */
[----:B------:R-:W-:Y:S01]  /*5830*/  LDSM.16.MT88.4 R48, [R217+0x2800] ;  /* 0x00280000d930783b */ /* 0x000fe20000004200 */
[----:B---3--:R-:W-:-:S03]  /*5840*/  FFMA.FTZ R3, R11, c[0x0][0x2d0], -R2 ;  /* 0x0000b4000b037a23 */ /* 0x008fc60000010802 */
[----:B------:R-:W-:Y:S01]  /*5850*/  LDSM.16.MT88.4 R56, [R219+0x2000] ;  /* 0x00200000db38783b */ /* 0x000fe20000004200 */
[----:B------:R-:W-:Y:S03]  /*5860*/  MUFU.EX2 R204, R3 ;  /* 0x0000000300cc7308 */ /* 0x000fe60000000800 */
[----:B------:R-:W-:Y:S04]  /*5870*/  LDSM.16.MT88.4 R76, [R220+0x2800] ;  /* 0x00280000dc4c783b */ /* 0x000fe80000004200 */
[----:B------:R-:W-:Y:S01]  /*5880*/  LDSM.16.MT88.4 R80, [R217+0x4000] ;  /* 0x00400000d950783b */ /* 0x000fe20000004200 */
[----:B-1----:R-:W-:-:S04]  /*5890*/  FFMA.FTZ R0, R8, c[0x0][0x2d0], -R2 ;  /* 0x0000b40008007a23 */ /* 0x002fc80000010802 */
[----:B------:R1:W-:Y:S02]  /*58a0*/  MUFU.EX2 R117, R0 ;  /* 0x0000000000757308 */ /* 0x0003e40000000800 */
[----:B-1----:R-:W-:-:S06]  /*58b0*/  FFMA.FTZ R0, R9, c[0x0][0x2d0], -R2 ;  /* 0x0000b40009007a23 */ /* 0x002fcc0000010802 */
[----:B------:R1:W3:Y:S02]  /*58c0*/  MUFU.EX2 R119, R0 ;  /* 0x0000000000777308 */ /* 0x0002e40000000800 */
[--C-:B-1----:R-:W-:Y:S02]  /*58d0*/  FFMA.FTZ R0, R10, c[0x0][0x2d0], -R2.reuse ;  /* 0x0000b4000a007a23 */ /* 0x102fe40000010802 */
[----:B------:R-:W1:Y:S04]  /*58e0*/  LDSM.16.MT88.4 R8, [R217] ;  /* 0x00000000d908783b */ /* 0x000e680000004200 */
[----:B------:R5:W-:Y:S02]  /*58f0*/  MUFU.EX2 R129, R0 ;  /* 0x0000000000817308 */ /* 0x000be40000000800 */
[----:B-----5:R-:W-:Y:S01]  /*5900*/  FFMA.FTZ R0, R12, c[0x0][0x2d0], -R2 ;  /* 0x0000b4000c007a23 */ /* 0x020fe20000010802 */
[----:B----4-:R-:W-:-:S05]  /*5910*/  F2FP.PACK_AB R12, R99, R112 ;  /* 0x00000070630c723e */ /* 0x010fca00000000ff */
[----:B------:R4:W-:Y:S02]  /*5920*/  MUFU.EX2 R130, R0 ;  /* 0x0000000000827308 */ /* 0x0009e40000000800 */
[----:B----4-:R-:W-:-:S05]  /*5930*/  FMUL.FTZ R0, R28, c[0x0][0x2d0] ;  /* 0x0000b4001c007a20 */ /* 0x010fca0000410000 */
[----:B------:R-:W-:-:S05]  /*5940*/  FSEL R0, R0, RZ, P0 ;  /* 0x000000ff00007208 */ /* 0x000fca0000000000 */
[----:B------:R-:W-:Y:S01]  /*5950*/  FFMA.FTZ R3, R14, c[0x0][0x2d0], -R0 ;  /* 0x0000b4000e037a23 */ /* 0x000fe20000010800 */
[----:B---3--:R-:W-:-:S03]  /*5960*/  F2FP.PACK_AB R14, R119, R117 ;  /* 0x00000075770e723e */ /* 0x008fc600000000ff */
[----:B------:R3:W-:Y:S02]  /*5970*/  MUFU.EX2 R98, R3 ;  /* 0x0000000300627308 */ /* 0x0007e40000000800 */
[----:B---3--:R-:W-:-:S06]  /*5980*/  FFMA.FTZ R3, R15, c[0x0][0x2d0], -R0 ;  /* 0x0000b4000f037a23 */ /* 0x008fcc0000010800 */
[----:B------:R3:W4:Y:S02]  /*5990*/  MUFU.EX2 R29, R3 ;  /* 0x00000003001d7308 */ /* 0x0007240000000800 */
[----:B---3--:R-:W-:Y:S01]  /*59a0*/  FFMA.FTZ R3, R16, c[0x0][0x2d0], -R0 ;  /* 0x0000b40010037a23 */ /* 0x008fe20000010800 */
[----:B----4-:R-:W-:-:S05]  /*59b0*/  F2FP.PACK_AB R13, R29, R98 ;  /* 0x000000621d0d723e */ /* 0x010fca00000000ff */
[----:B------:R3:W-:Y:S02]  /*59c0*/  MUFU.EX2 R116, R3 ;  /* 0x0000000300747308 */ /* 0x0007e40000000800 */
[----:B---3--:R-:W-:-:S06]  /*59d0*/  FFMA.FTZ R3, R17, c[0x0][0x2d0], -R0 ;  /* 0x0000b40011037a23 */ /* 0x008fcc0000010800 */
[----:B------:R3:W4:Y:S02]  /*59e0*/  MUFU.EX2 R118, R3 ;  /* 0x0000000300767308 */ /* 0x0007240000000800 */
[--C-:B---3--:R-:W-:Y:S01]  /*59f0*/  FFMA.FTZ R3, R18, c[0x0][0x2d0], -R0.reuse ;  /* 0x0000b40012037a23 */ /* 0x108fe20000010800 */
[----:B----4-:R-:W-:Y:S01]  /*5a00*/  F2FP.PACK_AB R15, R118, R116 ;  /* 0x00000074760f723e */ /* 0x010fe200000000ff */
[----:B------:R-:W3:Y:S04]  /*5a10*/  LDSM.16.MT88.4 R16, [R218] ;  /* 0x00000000da10783b */ /* 0x000ee80000004200 */
[----:B------:R4:W-:Y:S02]  /*5a20*/  MUFU.EX2 R128, R3 ;  /* 0x0000000300807308 */ /* 0x0009e40000000800 */
[C---:B-12---:R-:W-:Y:S07]  /*5a30*/  HMMA.16816.F32 R4, R12.reuse, R8, RZ ;  /* 0x000000080c04723c */ /* 0x046fee00000018ff */
[----:B------:R-:W-:Y:S01]  /*5a40*/  F2FP.PACK_AB R8, R130, R129 ;  /* 0x000000818208723e */ /* 0x000fe200000000ff */
[----:B------:R-:W-:Y:S01]  /*5a50*/  HMMA.16816.F32 R52, R12, R46, RZ ;  /* 0x0000002e0c34723c */ /* 0x000fe200000018ff */
[----:B----4-:R-:W-:-:S04]  /*5a60*/  FFMA.FTZ R3, R20, c[0x0][0x2d0], -R0 ;  /* 0x0000b40014037a23 */ /* 0x010fc80000010800 */
[----:B------:R1:W2:Y:S02]  /*5a70*/  MUFU.EX2 R133, R3 ;  /* 0x0000000300857308 */ /* 0x0002a40000000800 */
[--C-:B-1----:R-:W-:Y:S01]  /*5a80*/  FFMA.FTZ R3, R21, c[0x0][0x2d0], -R0.reuse ;  /* 0x0000b40015037a23 */ /* 0x102fe20000010800 */
[----:B--2---:R-:W-:Y:S01]  /*5a90*/  F2FP.PACK_AB R9, R133, R128 ;  /* 0x000000808509723e */ /* 0x004fe200000000ff */
[C---:B---3--:R-:W-:Y:S04]  /*5aa0*/  HMMA.16816.F32 R32, R12.reuse, R16, RZ ;  /* 0x000000100c20723c */ /* 0x048fe800000018ff */
[----:B------:R1:W-:Y:S04]  /*5ab0*/  MUFU.EX2 R134, R3 ;  /* 0x0000000300867308 */ /* 0x0003e80000000800 */
[----:B------:R-:W-:Y:S01]  /*5ac0*/  HMMA.16816.F32 R16, R12, R18, RZ ;  /* 0x000000120c10723c */ /* 0x000fe200000018ff */
[----:B-1----:R-:W-:-:S07]  /*5ad0*/  FFMA.FTZ R3, R22, c[0x0][0x2d0], -R0 ;  /* 0x0000b40016037a23 */ /* 0x002fce0000010800 */
[----:B------:R-:W-:Y:S01]  /*5ae0*/  HMMA.16816.F32 R20, R12, R10, RZ ;  /* 0x0000000a0c14723c */ /* 0x000fe200000018ff */
[----:B------:R-:W1:Y:S06]  /*5af0*/  MUFU.EX2 R205, R3 ;  /* 0x0000000300cd7308 */ /* 0x000e6c0000000800 */
[----:B------:R-:W-:Y:S02]  /*5b00*/  F2FP.PACK_AB R10, R204, R131 ;  /* 0x00000083cc0a723e */ /* 0x000fe400000000ff */
[----:B-1----:R-:W-:Y:S01]  /*5b10*/  F2FP.PACK_AB R11, R205, R134 ;  /* 0x00000086cd0b723e */ /* 0x002fe200000000ff */
[----:B------:R-:W-:-:S04]  /*5b20*/  FADD.FTZ R3, R112, R99 ;  /* 0x0000006370037221 */ /* 0x000fc80000010000 */
[----:B------:R-:W-:-:S10]  /*5b30*/  FADD.FTZ R3, R117, R3 ;  /* 0x0000000375037221 */ /* 0x000fd40000010000 */
[----:B------:R-:W-:Y:S01]  /*5b40*/  HMMA.16816.F32 R200, R8, R38, R20 ;  /* 0x0000002608c8723c */ /* 0x000fe20000001814 */
[----:B------:R-:W1:Y:S01]  /*5b50*/  LDSM.16.MT88.4 R20, [R217+0x2000] ;  /* 0x00200000d914783b */ /* 0x000e620000004200 */
[----:B------:R-:W-:-:S04]  /*5b60*/  FADD.FTZ R3, R119, R3 ;  /* 0x0000000377037221 */ /* 0x000fc80000010000 */
[----:B------:R-:W-:Y:S02]  /*5b70*/  FADD.FTZ R3, R129, R3 ;  /* 0x0000000381037221 */ /* 0x000fe40000010000 */
[----:B------:R-:W-:Y:S02]  /*5b80*/  HMMA.16816.F32 R164, R8, R36, R4 ;  /* 0x0000002408a4723c */ /* 0x000fe40000001804 */
[----:B------:R-:W-:-:S06]  /*5b90*/  FADD.FTZ R3, R130, R3 ;  /* 0x0000000382037221 */ /* 0x000fcc0000010000 */
[----:B------:R-:W-:Y:S01]  /*5ba0*/  HMMA.16816.F32 R4, R12, R44, RZ ;  /* 0x0000002c0c04723c */ /* 0x000fe200000018ff */
[----:B------:R-:W2:Y:S07]  /*5bb0*/  LDSM.16.MT88.4 R44, [R218+0x2800] ;  /* 0x00280000da2c783b */ /* 0x000eae0000004200 */
[C---:B------:R-:W-:Y:S08]  /*5bc0*/  HMMA.16816.F32 R156, R8.reuse, R40, R32 ;  /* 0x00000028089c723c */ /* 0x040ff00000001820 */
[----:B------:R-:W-:Y:S08]  /*5bd0*/  HMMA.16816.F32 R148, R8, R42, R16 ;  /* 0x0000002a0894723c */ /* 0x000ff00000001810 */
[C---:B------:R-:W-:Y:S08]  /*5be0*/  HMMA.16816.F32 R40, R12.reuse, R24, RZ ;  /* 0x000000180c28723c */ /* 0x040ff000000018ff */
[C---:B------:R-:W-:Y:S08]  /*5bf0*/  HMMA.16816.F32 R36, R12.reuse, R26, RZ ;  /* 0x0000001a0c24723c */ /* 0x040ff000000018ff */
[C---:B-1----:R-:W-:Y:S08]  /*5c00*/  HMMA.16816.F32 R32, R12.reuse, R20, RZ ;  /* 0x000000140c20723c */ /* 0x042ff000000018ff */
[C---:B------:R-:W-:Y:S08]  /*5c10*/  HMMA.16816.F32 R24, R12.reuse, R22, RZ ;  /* 0x000000160c18723c */ /* 0x040ff000000018ff */
[C---:B------:R-:W-:Y:S08]  /*5c20*/  HMMA.16816.F32 R20, R12.reuse, R68, RZ ;  /* 0x000000440c14723c */ /* 0x040ff000000018ff */
[----:B------:R-:W-:Y:S08]  /*5c30*/  HMMA.16816.F32 R16, R12, R70, RZ ;  /* 0x000000460c10723c */ /* 0x000ff000000018ff */
[C---:B------:R-:W-:Y:S01]  /*5c40*/  HMMA.16816.F32 R140, R8.reuse, R62, R52 ;  /* 0x0000003e088c723c */ /* 0x040fe20000001834 */
[----:B------:R-:W1:Y:S07]  /*5c50*/  LDSM.16.MT88.4 R52, [R219+0x2800] ;  /* 0x00280000db34783b */ /* 0x000e6e0000004200 */
[C---:B------:R-:W-:Y:S01]  /*5c60*/  HMMA.16816.F32 R192, R8.reuse, R64, R40 ;  /* 0x0000004008c0723c */ /* 0x040fe20000001828 */
[----:B------:R-:W3:Y:S07]  /*5c70*/  LDSM.16.MT88.4 R40, [R218+0x4000] ;  /* 0x00400000da28783b */ /* 0x000eee0000004200 */
[----:B------:R-:W-:Y:S01]  /*5c80*/  HMMA.16816.F32 R196, R8, R60, R4 ;  /* 0x0000003c08c4723c */ /* 0x000fe20000001804 */
[----:B------:R-:W4:Y:S07]  /*5c90*/  LDSM.16.MT88.4 R60, [R217+0x4800] ;  /* 0x00480000d93c783b */ /* 0x000f2e0000004200 */
[----:B------:R-:W-:Y:S08]  /*5ca0*/  HMMA.16816.F32 R4, R12, R72, RZ ;  /* 0x000000480c04723c */ /* 0x000ff000000018ff */
[C---:B------:R-:W-:Y:S08]  /*5cb0*/  HMMA.16816.F32 R172, R8.reuse, R50, R24 ;  /* 0x0000003208ac723c */ /* 0x040ff00000001818 */
[C---:B--2---:R-:W-:Y:S08]  /*5cc0*/  HMMA.16816.F32 R184, R8.reuse, R44, R20 ;  /* 0x0000002c08b8723c */ /* 0x044ff00000001814 */
[----:B------:R-:W-:Y:S01]  /*5cd0*/  HMMA.16816.F32 R68, R8, R46, R16 ;  /* 0x0000002e0844723c */ /* 0x000fe20000001810 */
[----:B------:R-:W2:Y:S07]  /*5ce0*/  LDSM.16.MT88.4 R44, [R220+0x4000] ;  /* 0x00400000dc2c783b */ /* 0x000eae0000004200 */
[C---:B------:R-:W-:Y:S08]  /*5cf0*/  HMMA.16816.F32 R24, R12.reuse, R74, RZ ;  /* 0x0000004a0c18723c */ /* 0x040ff000000018ff */
[C---:B------:R-:W-:Y:S08]  /*5d00*/  HMMA.16816.F32 R20, R12.reuse, R56, RZ ;  /* 0x000000380c14723c */ /* 0x040ff000000018ff */
[----:B------:R-:W-:Y:S08]  /*5d10*/  HMMA.16816.F32 R16, R12, R58, RZ ;  /* 0x0000003a0c10723c */ /* 0x000ff000000018ff */
[C---:B------:R-:W-:Y:S01]  /*5d20*/  HMMA.16816.F32 R188, R8.reuse, R48, R32 ;  /* 0x0000003008bc723c */ /* 0x040fe20000001820 */
[----:B------:R-:W5:Y:S07]  /*5d30*/  LDSM.16.MT88.4 R32, [R218+0x4800] ;  /* 0x00480000da20783b */ /* 0x000f6e0000004200 */
[----:B------:R-:W-:Y:S08]  /*5d40*/  HMMA.16816.F32 R180, R8, R76, R4 ;  /* 0x0000004c08b4723c */ /* 0x000ff00000001804 */
[----:B------:R-:W-:Y:S08]  /*5d50*/  HMMA.16816.F32 R4, R12, R80, RZ ;  /* 0x000000500c04723c */ /* 0x000ff000000018ff */
[C---:B------:R-:W-:Y:S08]  /*5d60*/  HMMA.16816.F32 R72, R8.reuse, R78, R24 ;  /* 0x0000004e0848723c */ /* 0x040ff00000001818 */
[C---:B------:R-:W-:Y:S01]  /*5d70*/  HMMA.16816.F32 R176, R8.reuse, R66, R36 ;  /* 0x0000004208b0723c */ /* 0x040fe20000001824 */
[----:B------:R-:W2:Y:S07]  /*5d80*/  LDSM.16.MT88.4 R36, [R220+0x4800] ;  /* 0x00480000dc24783b */ /* 0x000eae0000004200 */
[C---:B-1----:R-:W-:Y:S08]  /*5d90*/  HMMA.16816.F32 R76, R8.reuse, R52, R20 ;  /* 0x00000034084c723c */ /* 0x042ff00000001814 */
[----:B------:R-:W-:Y:S08]  /*5da0*/  HMMA.16816.F32 R160, R8, R54, R16 ;  /* 0x0000003608a0723c */ /* 0x000ff00000001810 */
[C---:B---3--:R-:W-:Y:S08]  /*5db0*/  HMMA.16816.F32 R20, R12.reuse, R40, RZ ;  /* 0x000000280c14723c */ /* 0x048ff000000018ff */
[----:B------:R-:W-:Y:S01]  /*5dc0*/  HMMA.16816.F32 R16, R12, R42, RZ ;  /* 0x0000002a0c10723c */ /* 0x000fe200000018ff */
[----:B------:R-:W1:Y:S07]  /*5dd0*/  LDSM.16.MT88.4 R40, [R219+0x4000] ;  /* 0x00400000db28783b */ /* 0x000e6e0000004200 */
[----:B----4-:R-:W-:Y:S08]  /*5de0*/  HMMA.16816.F32 R168, R8, R60, R4 ;  /* 0x0000003c08a8723c */ /* 0x010ff00000001804 */
[----:B--2---:R-:W-:Y:S08]  /*5df0*/  HMMA.16816.F32 R4, R12, R44, RZ ;  /* 0x0000002c0c04723c */ /* 0x004ff000000018ff */
[----:B-----5:R-:W-:Y:S01]  /*5e00*/  HMMA.16816.F32 R152, R8, R32, R20 ;  /* 0x000000200898723c */ /* 0x020fe20000001814 */
[----:B------:R-:W2:Y:S06]  /*5e10*/  LDSM.16.MT88.4 R20, [R219+0x4800] ;  /* 0x00480000db14783b */ /* 0x000eac0000004200 */
[----:B------:R-:W-:Y:S01]  /*5e20*/  FFMA.FTZ R33, R85, c[0x0][0x2d0], -R2 ;  /* 0x0000b40055217a23 */ /* 0x000fe20000010802 */
[----:B------:R-:W-:Y:S01]  /*5e30*/  HMMA.16816.F32 R24, R12, R82, RZ ;  /* 0x000000520c18723c */ /* 0x000fe200000018ff */
[----:B------:R-:W-:-:S07]  /*5e40*/  FFMA.FTZ R32, R92, c[0x0][0x2d0], -R0 ;  /* 0x0000b4005c207a23 */ /* 0x000fce0000010800 */
[----:B------:R-:W-:Y:S07]  /*5e50*/  HMMA.16816.F32 R144, R8, R36, R4 ;  /* 0x000000240890723c */ /* 0x000fee0000001804 */
[--C-:B------:R-:W-:Y:S01]  /*5e60*/  FFMA.FTZ R37, R84, c[0x0][0x2d0], -R2.reuse ;  /* 0x0000b40054257a23 */ /* 0x100fe20000010802 */
[----:B-1----:R-:W-:Y:S01]  /*5e70*/  HMMA.16816.F32 R4, R12, R40, RZ ;  /* 0x000000280c04723c */ /* 0x002fe200000018ff */
[----:B------:R-:W-:Y:S02]  /*5e80*/  FFMA.FTZ R36, R31, c[0x0][0x2d0], -R2 ;  /* 0x0000b4001f247a23 */ /* 0x000fe40000010802 */
[----:B------:R-:W-:-:S02]  /*5e90*/  FFMA.FTZ R31, R97, c[0x0][0x2d0], -R0 ;  /* 0x0000b400611f7a23 */ /* 0x000fc40000010800 */
[----:B------:R-:W-:Y:S03]  /*5ea0*/  MUFU.EX2 R37, R37 ;  /* 0x0000002500257308 */ /* 0x000fe60000000800 */
[C---:B------:R-:W-:Y:S07]  /*5eb0*/  HMMA.16816.F32 R100, R8.reuse, R34, R16 ;  /* 0x000000220864723c */ /* 0x040fee0000001810 */
[--C-:B------:R-:W-:Y:S01]  /*5ec0*/  FFMA.FTZ R35, R91, c[0x0][0x2d0], -R0.reuse ;  /* 0x0000b4005b237a23 */ /* 0x100fe20000010800 */
[----:B------:R-:W-:Y:S01]  /*5ed0*/  HMMA.16816.F32 R136, R8, R62, R24 ;  /* 0x0000003e0888723c */ /* 0x000fe20000001818 */
[----:B------:R-:W1:Y:S01]  /*5ee0*/  LDSM.16.MT88.4 R24, [R217+0x6000] ;  /* 0x00600000d918783b */ /* 0x000e620000004200 */
[----:B------:R-:W-:-:S06]  /*5ef0*/  FFMA.FTZ R34, R90, c[0x0][0x2d0], -R0 ;  /* 0x0000b4005a227a23 */ /* 0x000fcc0000010800 */
[----:B------:R-:W-:Y:S08]  /*5f00*/  HMMA.16816.F32 R16, R12, R46, RZ ;  /* 0x0000002e0c10723c */ /* 0x000ff000000018ff */
[----:B--2---:R-:W-:Y:S07]  /*5f10*/  HMMA.16816.F32 R108, R8, R20, R4 ;  /* 0x00000014086c723c */ /* 0x004fee0000001804 */
[----:B------:R-:W-:Y:S01]  /*5f20*/  FADD.FTZ R20, R98, R29 ;  /* 0x0000001d62147221 */ /* 0x000fe20000010000 */
[----:B------:R-:W-:Y:S01]  /*5f30*/  HMMA.16816.F32 R4, R12, R42, RZ ;  /* 0x0000002a0c04723c */ /* 0x000fe200000018ff */
[----:B------:R-:W-:-:S07]  /*5f40*/  FFMA.FTZ R29, R89, c[0x0][0x2d0], -R2 ;  /* 0x0000b400591d7a23 */ /* 0x000fce0000010802 */
[C---:B------:R-:W-:Y:S01]  /*5f50*/  HMMA.16816.F32 R104, R8.reuse, R38, R16 ;  /* 0x000000260868723c */ /* 0x040fe20000001810 */
[----:B------:R-:W2:Y:S11]  /*5f60*/  LDSM.16.MT88.4 R16, [R217+0x6800] ;  /* 0x00680000d910783b */ /* 0x000eb60000004200 */
[----:B------:R-:W-:Y:S04]  /*5f70*/  @!UPT UIADD3 URZ, URZ, URZ, URZ ;  /* 0x0000003f3f3ff290 */ /* 0x000fe8000fffe03f */
[----:B------:R-:W-:Y:S08]  /*5f80*/  HMMA.16816.F32 R112, R8, R22, R4 ;  /* 0x000000160870723c */ /* 0x000ff00000001804 */
[----:B-1----:R-:W-:Y:S07]  /*5f90*/  HMMA.16816.F32 R4, R12, R24, RZ ;  /* 0x000000180c04723c */ /* 0x002fee00000018ff */
[----:B------:R-:W-:Y:S11]  /*5fa0*/  FFMA.FTZ R25, R86, c[0x0][0x2d0], -R2 ;  /* 0x0000b40056197a23 */ /* 0x000ff60000010802 */
[----:B------:R-:W-:Y:S06]  /*5fb0*/  @!UPT UIADD3 URZ, URZ, URZ, URZ ;  /* 0x0000003f3f3ff290 */ /* 0x000fec000fffe03f */
[----:B--2---:R-:W-:Y:S07]  /*5fc0*/  HMMA.16816.F32 R124, R8, R16, R4 ;  /* 0x00000010087c723c */ /* 0x004fee0000001804 */
[----:B------:R-:W-:Y:S01]  /*5fd0*/  FADD.FTZ R16, R116, R20 ;  /* 0x0000001474107221 */ /* 0x000fe20000010000 */
[----:B------:R-:W-:Y:S01]  /*5fe0*/  HMMA.16816.F32 R4, R12, R26, RZ ;  /* 0x0000001a0c04723c */ /* 0x000fe200000018ff */
[----:B------:R-:W1:Y:S06]  /*5ff0*/  LDSM.16.MT88.4 R20, [R218+0x6000] ;  /* 0x00600000da14783b */ /* 0x000e6c0000004200 */
[----:B------:R-:W-:-:S02]  /*6000*/  FFMA.FTZ R27, R88, c[0x0][0x2d0], -R2 ;  /* 0x0000b400581b7a23 */ /* 0x000fc40000010802 */
[----:B------:R-:W-:Y:S02]  /*6010*/  FFMA.FTZ R26, R87, c[0x0][0x2d0], -R2 ;  /* 0x0000b400571a7a23 */ /* 0x000fe40000010802 */
[----:B------:R-:W-:-:S04]  /*6020*/  FADD.FTZ R2, R131, R3 ;  /* 0x0000000383027221 */ /* 0x000fc80000010000 */
[----:B------:R-:W-:-:S09]  /*6030*/  FADD.FTZ R2, R204, R2 ;  /* 0x00000002cc027221 */ /* 0x000fd20000010000 */
[----:B------:R-:W-:Y:S07]  /*6040*/  HMMA.16816.F32 R120, R8, R18, R4 ;  /* 0x000000120878723c */ /* 0x000fee0000001804 */
[----:B------:R-:W-:Y:S02]  /*6050*/  FADD.FTZ R4, R118, R16 ;  /* 0x0000001076047221 */ /* 0x000fe40000010000 */
[----:B------:R-:W2:Y:S02]  /*6060*/  LDSM.16.MT88.4 R16, [R218+0x6800] ;  /* 0x00680000da10783b */ /* 0x000ea40000004200 */
[----:B------:R-:W-:-:S04]  /*6070*/  FADD.FTZ R24, R128, R4 ;  /* 0x0000000480187221 */ /* 0x000fc80000010000 */
[----:B------:R-:W-:Y:S01]  /*6080*/  FADD.FTZ R3, R133, R24 ;  /* 0x0000001885037221 */ /* 0x000fe20000010000 */
[----:B-1----:R-:W-:Y:S01]  /*6090*/  HMMA.16816.F32 R4, R12, R20, RZ ;  /* 0x000000140c04723c */ /* 0x002fe200000018ff */
[----:B------:R-:W-:Y:S02]  /*60a0*/  MUFU.EX2 R21, R27 ;  /* 0x0000001b00157308 */ /* 0x000fe40000000800 */
[----:B------:R-:W-:-:S06]  /*60b0*/  FADD.FTZ R3, R134, R3 ;  /* 0x0000000386037221 */ /* 0x000fcc0000010000 */
[----:B------:R-:W-:Y:S11]  /*60c0*/  MUFU.EX2 R20, R25 ;  /* 0x0000001900147308 */ /* 0x000ff60000000800 */
[----:B------:R-:W-:Y:S04]  /*60d0*/  @!UPT UIADD3 URZ, URZ, URZ, URZ ;  /* 0x0000003f3f3ff290 */ /* 0x000fe8000fffe03f */
[----:B--2---:R-:W-:Y:S01]  /*60e0*/  HMMA.16816.F32 R116, R8, R16, R4 ;  /* 0x000000100874723c */ /* 0x004fe20000001804 */
[----:B------:R1:W-:Y:S07]  /*60f0*/  MUFU.EX2 R17, R30 ;  /* 0x0000001e00117308 */ /* 0x0003ee0000000800 */
[----:B------:R-:W-:Y:S01]  /*6100*/  HMMA.16816.F32 R4, R12, R22, RZ ;  /* 0x000000160c04723c */ /* 0x000fe200000018ff */
[----:B------:R2:W3:Y:S08]  /*6110*/  MUFU.EX2 R23, R29 ;  /* 0x0000001d00177308 */ /* 0x0004f00000000800 */
[----:B------:R4:W5:Y:S01]  /*6120*/  MUFU.EX2 R22, R26 ;  /* 0x0000001a00167308 */ /* 0x0009620000000800 */
[----:B-1----:R-:W-:-:S02]  /*6130*/  FFMA.FTZ R30, R96, c[0x0][0x2d0], -R0 ;  /* 0x0000b400601e7a23 */ /* 0x002fc40000010800 */
[----:B--2---:R-:W-:-:S05]  /*6140*/  FFMA.FTZ R29, R95, c[0x0][0x2d0], -R0 ;  /* 0x0000b4005f1d7a23 */ /* 0x004fca0000010800 */
[----:B------:R-:W1:Y:S07]  /*6150*/  MUFU.EX2 R16, R33 ;  /* 0x0000002100107308 */ /* 0x000e6e0000000800 */
[----:B------:R-:W-:Y:S01]  /*6160*/  HMMA.16816.F32 R64, R8, R18, R4 ;  /* 0x000000120840723c */ /* 0x000fe20000001804 */
[----:B----4-:R-:W2:Y:S01]  /*6170*/  LDSM.16.MT88.4 R24, [R220+0x6000] ;  /* 0x00600000dc18783b */ /* 0x010ea20000004200 */
[----:B------:R-:W4:Y:S05]  /*6180*/  MUFU.EX2 R33, R36 ;  /* 0x0000002400217308 */ /* 0x000f2a0000000800 */
[--C-:B------:R-:W-:Y:S01]  /*6190*/  FFMA.FTZ R7, R94, c[0x0][0x2d0], -R0.reuse ;  /* 0x0000b4005e077a23 */ /* 0x100fe20000010800 */
[----:B---3--:R-:W-:Y:S01]  /*61a0*/  F2FP.PACK_AB R4, R21, R23 ;  /* 0x000000171504723e */ /* 0x008fe200000000ff */
[----:B------:R-:W-:Y:S01]  /*61b0*/  FFMA.FTZ R5, R93, c[0x0][0x2d0], -R0 ;  /* 0x0000b4005d057a23 */ /* 0x000fe20000010800 */
[----:B-----5:R-:W-:Y:S01]  /*61c0*/  F2FP.PACK_AB R6, R20, R22 ;  /* 0x000000161406723e */ /* 0x020fe200000000ff */
[----:B------:R-:W-:Y:S01]  /*61d0*/  FADD.FTZ R0, R23, R2 ;  /* 0x0000000217007221 */ /* 0x000fe20000010000 */
[----:B-1----:R-:W-:Y:S01]  /*61e0*/  F2FP.PACK_AB R128, R16, R17 ;  /* 0x000000111080723e */ /* 0x002fe200000000ff */
[----:B------:R-:W-:Y:S01]  /*61f0*/  FADD.FTZ R2, R205, R3 ;  /* 0x00000003cd027221 */ /* 0x000fe20000010000 */
[----:B------:R-:W-:Y:S01]  /*6200*/  MUFU.EX2 R7, R7 ;  /* 0x0000000700077308 */ /* 0x000fe20000000800 */
[----:B------:R-:W-:Y:S01]  /*6210*/  FADD.FTZ R0, R21, R0 ;  /* 0x0000000015007221 */ /* 0x000fe20000010000 */
[----:B----4-:R-:W-:-:S03]  /*6220*/  F2FP.PACK_AB R130, R33, R37 ;  /* 0x000000252182723e */ /* 0x010fc600000000ff */
[----:B------:R-:W-:-:S04]  /*6230*/  FADD.FTZ R0, R22, R0 ;  /* 0x0000000016007221 */ /* 0x000fc80000010000 */
[----:B------:R-:W-:Y:S02]  /*6240*/  FADD.FTZ R0, R20, R0 ;  /* 0x0000000014007221 */ /* 0x000fe40000010000 */
[----:B------:R-:W1:Y:S02]  /*6250*/  LDSM.16.MT88.4 R20, [R220+0x6800] ;  /* 0x00680000dc14783b */ /* 0x000e640000004200 */
[----:B------:R-:W-:-:S04]  /*6260*/  FADD.FTZ R0, R17, R0 ;  /* 0x0000000011007221 */ /* 0x000fc80000010000 */
[----:B------:R-:W-:Y:S02]  /*6270*/  FADD.FTZ R3, R16, R0 ;  /* 0x0000000010037221 */ /* 0x000fe40000010000 */
[----:B--2---:R-:W-:Y:S01]  /*6280*/  HMMA.16816.F32 R16, R12, R24, RZ ;  /* 0x000000180c10723c */ /* 0x004fe200000018ff */
[----:B------:R-:W2:Y:S08]  /*6290*/  MUFU.EX2 R25, R31 ;  /* 0x0000001f00197308 */ /* 0x000eb00000000800 */
[----:B------:R-:W-:Y:S01]  /*62a0*/  MUFU.EX2 R24, R29 ;  /* 0x0000001d00187308 */ /* 0x000fe20000000800 */
[----:B--2---:R-:W-:Y:S11]  /*62b0*/  FADD.FTZ R0, R25, R2 ;  /* 0x0000000219007221 */ /* 0x004ff60000010000 */
[----:B------:R-:W-:Y:S03]  /*62c0*/  @!UPT UIADD3 URZ, URZ, URZ, URZ ;  /* 0x0000003f3f3ff290 */ /* 0x000fe6000fffe03f */
[----:B-1----:R-:W-:Y:S01]  /*62d0*/  HMMA.16816.F32 R48, R8, R20, R16 ;  /* 0x000000140830723c */ /* 0x002fe20000001810 */
[----:B------:R-:W1:Y:S07]  /*62e0*/  MUFU.EX2 R20, R30 ;  /* 0x0000001e00147308 */ /* 0x000e6e0000000800 */
[----:B------:R-:W-:Y:S01]  /*62f0*/  HMMA.16816.F32 R16, R12, R26, RZ ;  /* 0x0000001a0c10723c */ /* 0x000fe200000018ff */
[----:B------:R2:W3:Y:S01]  /*6300*/  MUFU.EX2 R21, R5 ;  /* 0x0000000500157308 */ /* 0x0004e20000000800 */
[----:B-1----:R-:W-:-:S02]  /*6310*/  FADD.FTZ R2, R20, R0 ;  /* 0x0000000014027221 */ /* 0x002fc40000010000 */
[----:B------:R-:W-:Y:S02]  /*6320*/  FADD.FTZ R0, R37, R3 ;  /* 0x0000000325007221 */ /* 0x000fe40000010000 */
[----:B------:R-:W-:-:S03]  /*6330*/  FADD.FTZ R2, R24, R2 ;  /* 0x0000000218027221 */ /* 0x000fc60000010000 */
[----:B------:R-:W-:Y:S01]  /*6340*/  MUFU.EX2 R3, R35 ;  /* 0x0000002300037308 */ /* 0x000fe20000000800 */
[----:B------:R-:W-:Y:S02]  /*6350*/  FADD.FTZ R235, R33, R0 ;  /* 0x0000000021eb7221 */ /* 0x000fe40000010000 */
[C---:B------:R-:W-:Y:S01]  /*6360*/  FADD.FTZ R0, R7.reuse, R2 ;  /* 0x0000000207007221 */ /* 0x040fe20000010000 */
[----:B--2---:R-:W-:Y:S02]  /*6370*/  F2FP.PACK_AB R5, R20, R25 ;  /* 0x000000191405723e */ /* 0x004fe400000000ff */
[----:B------:R-:W-:Y:S01]  /*6380*/  F2FP.PACK_AB R7, R7, R24 ;  /* 0x000000180707723e */ /* 0x000fe200000000ff */
[----:B---3--:R-:W-:Y:S01]  /*6390*/  FADD.FTZ R0, R21, R0 ;  /* 0x0000000015007221 */ /* 0x008fe20000010000 */
[----:B------:R-:W1:Y:S07]  /*63a0*/  MUFU.EX2 R2, R34 ;  /* 0x0000002200027308 */ /* 0x000e6e0000000800 */
[----:B------:R-:W-:Y:S01]  /*63b0*/  HMMA.16816.F32 R40, R8, R22, R16 ;  /* 0x000000160828723c */ /* 0x000fe20000001810 */
[----:B------:R-:W2:Y:S01]  /*63c0*/  MUFU.EX2 R16, R32 ;  /* 0x0000002000107308 */ /* 0x000ea20000000800 */
[----:B-1----:R-:W-:Y:S01]  /*63d0*/  F2FP.PACK_AB R131, R2, R3 ;  /* 0x000000030283723e */ /* 0x002fe200000000ff */
[C---:B--2---:R-:W-:Y:S01]  /*63e0*/  FADD.FTZ R0, R16.reuse, R0 ;  /* 0x0000000010007221 */ /* 0x044fe20000010000 */
[----:B------:R-:W-:-:S02]  /*63f0*/  F2FP.PACK_AB R129, R16, R21 ;  /* 0x000000151081723e */ /* 0x000fc400000000ff */
[----:B------:R-:W1:Y:S01]  /*6400*/  LDSM.16.MT88.4 R16, [R219+0x6000] ;  /* 0x00600000db10783b */ /* 0x000e620000004200 */
[----:B------:R-:W-:-:S04]  /*6410*/  FADD.FTZ R0, R3, R0 ;  /* 0x0000000003007221 */ /* 0x000fc80000010000 */
[----:B------:R-:W-:Y:S01]  /*6420*/  FADD.FTZ R234, R2, R0 ;  /* 0x0000000002ea7221 */ /* 0x000fe20000010000 */
[----:B------:R-:W-:-:S04]  /*6430*/  IADD3 R0, R206, -0x2, RZ ;  /* 0xfffffffece007810 */ /* 0x000fc80007ffe0ff */
[----:B------:R-:W-:Y:S01]  /*6440*/  ISETP.GE.AND P0, PT, R0, R240, PT ;  /* 0x000000f00000720c */ /* 0x000fe20003f06270 */
[C---:B-1----:R-:W-:Y:S08]  /*6450*/  HMMA.16816.F32 R20, R12.reuse, R16, RZ ;  /* 0x000000100c14723c */ /* 0x042ff000000018ff */
[----:B------:R-:W-:Y:S01]  /*6460*/  HMMA.16816.F32 R12, R12, R18, RZ ;  /* 0x000000120c0c723c */ /* 0x000fe200000018ff */
[----:B------:R-:W1:Y:S11]  /*6470*/  LDSM.16.MT88.4 R16, [R219+0x6800] ;  /* 0x00680000db10783b */ /* 0x000e760000004200 */
[----:B------:R-:W-:Y:S04]  /*6480*/  @!UPT UIADD3 URZ, URZ, URZ, URZ ;  /* 0x0000003f3f3ff290 */ /* 0x000fe8000fffe03f */
[C---:B-1----:R-:W-:Y:S08]  /*6490*/  HMMA.16816.F32 R20, R8.reuse, R16, R20 ;  /* 0x000000100814723c */ /* 0x042ff00000001814 */
[----:B------:R-:W-:Y:S01]  /*64a0*/  HMMA.16816.F32 R12, R8, R18, R12 ;  /* 0x00000012080c723c */ /* 0x000fe2000000180c */
        /* <DEDUP_REMOVED lines=24> */
[----:B------:R-:W1:Y:S04]  /*6630*/  LDSM.16.MT88.4 R8, [R217+0x5000] ;  /* 0x00500000d908783b */ /* 0x000e680000004200 */
[----:B------:R-:W2:Y:S03]  /*6640*/  LDSM.16.MT88.4 R160, [R217+0x1800] ;  /* 0x00180000d9a0783b */ /* 0x000ea60000004200 */
[C---:B-1----:R-:W-:Y:S08]  /*6650*/  HMMA.16816.F32 R84, R4.reuse, R8, R168 ;  /* 0x000000080454723c */ /* 0x042ff000000018a8 */
[----:B------:R-:W-:Y:S01]  /*6660*/  HMMA.16816.F32 R88, R4, R10, R136 ;  /* 0x0000000a0458723c */ /* 0x000fe20000001888 */
[----:B------:R-:W1:Y:S04]  /*6670*/  LDSM.16.MT88.4 R8, [R218+0x5000] ;  /* 0x00500000da08783b */ /* 0x000e680000004200 */
[----:B------:R-:W3:Y:S03]  /*6680*/  LDSM.16.MT88.4 R136, [R219+0x1800] ;  /* 0x00180000db88783b */ /* 0x000ee60000004200 */
[C---:B--2---:R-:W-:Y:S08]  /*6690*/  HMMA.16816.F32 R164, R128.reuse, R160, R164 ;  /* 0x000000a080a4723c */ /* 0x044ff000000018a4 */
[----:B------:R-:W-:Y:S08]  /*66a0*/  HMMA.16816.F32 R160, R128, R162, R16 ;  /* 0x000000a280a0723c */ /* 0x000ff00000001810 */
[C---:B-1----:R-:W-:Y:S01]  /*66b0*/  HMMA.16816.F32 R92, R4.reuse, R8, R152 ;  /* 0x00000008045c723c */ /* 0x042fe20000001898 */
[----:B------:R-:W1:Y:S07]  /*66c0*/  LDSM.16.MT88.4 R152, [R218+0x1800] ;  /* 0x00180000da98783b */ /* 0x000e6e0000004200 */
[----:B------:R-:W-:Y:S01]  /*66d0*/  HMMA.16816.F32 R96, R4, R10, R100 ;  /* 0x0000000a0460723c */ /* 0x000fe20000001864 */
[----:B------:R-:W2:Y:S07]  /*66e0*/  LDSM.16.MT88.4 R8, [R220+0x5000] ;  /* 0x00500000dc08783b */ /* 0x000eae0000004200 */
[C---:B---3--:R-:W-:Y:S08]  /*66f0*/  HMMA.16816.F32 R140, R128.reuse, R136, R140 ;  /* 0x00000088808c723c */ /* 0x048ff0000000188c */
[C---:B------:R-:W-:Y:S08]  /*6700*/  HMMA.16816.F32 R136, R128.reuse, R138, R36 ;  /* 0x0000008a8088723c */ /* 0x040ff00000001824 */
[----:B-1----:R-:W-:Y:S08]  /*6710*/  HMMA.16816.F32 R156, R128, R152, R156 ;  /* 0x00000098809c723c */ /* 0x002ff0000000189c */
[C---:B--2---:R-:W-:Y:S01]  /*6720*/  HMMA.16816.F32 R100, R4.reuse, R8, R144 ;  /* 0x000000080464723c */ /* 0x044fe20000001890 */
[----:B------:R-:W1:Y:S07]  /*6730*/  LDSM.16.MT88.4 R144, [R220+0x1800] ;  /* 0x00180000dc90783b */ /* 0x000e6e0000004200 */
[----:B------:R-:W-:Y:S01]  /*6740*/  HMMA.16816.F32 R104, R4, R10, R104 ;  /* 0x0000000a0468723c */ /* 0x000fe20000001868 */
[----:B------:R-:W2:Y:S07]  /*6750*/  LDSM.16.MT88.4 R8, [R219+0x5000] ;  /* 0x00500000db08783b */ /* 0x000eae0000004200 */
[C---:B------:R-:W-:Y:S08]  /*6760*/  HMMA.16816.F32 R152, R128.reuse, R154, R24 ;  /* 0x0000009a8098723c */ /* 0x040ff00000001818 */
[----:B-1----:R-:W-:Y:S08]  /*6770*/  HMMA.16816.F32 R148, R128, R144, R148 ;  /* 0x000000908094723c */ /* 0x002ff00000001894 */
[C---:B--2---:R-:W-:Y:S08]  /*6780*/  HMMA.16816.F32 R108, R4.reuse, R8, R108 ;  /* 0x00000008046c723c */ /* 0x044ff0000000186c */
[----:B------:R-:W-:Y:S01]  /*6790*/  HMMA.16816.F32 R112, R4, R10, R112 ;  /* 0x0000000a0470723c */ /* 0x000fe20000001870 */
[----:B------:R-:W1:Y:S07]  /*67a0*/  LDSM.16.MT88.4 R8, [R217+0x7000] ;  /* 0x00700000d908783b */ /* 0x000e6e0000004200 */
[----:B------:R-:W-:Y:S08]  /*67b0*/  HMMA.16816.F32 R144, R128, R146, R32 ;  /* 0x000000928090723c */ /* 0x000ff00000001820 */
[C---:B-1----:R-:W-:Y:S08]  /*67c0*/  HMMA.16816.F32 R176, R4.reuse, R8, R124 ;  /* 0x0000000804b0723c */ /* 0x042ff0000000187c */
[C---:B------:R-:W-:Y:S01]  /*67d0*/  HMMA.16816.F32 R168, R4.reuse, R10, R120 ;  /* 0x0000000a04a8723c */ /* 0x040fe20000001878 */
[----:B------:R-:W1:Y:S07]  /*67e0*/  LDSM.16.MT88.4 R8, [R218+0x7000] ;  /* 0x00700000da08783b */ /* 0x000e6e0000004200 */
[C---:B-1----:R-:W-:Y:S08]  /*67f0*/  HMMA.16816.F32 R120, R4.reuse, R8, R116 ;  /* 0x000000080478723c */ /* 0x042ff00000001874 */
[C---:B------:R-:W-:Y:S01]  /*6800*/  HMMA.16816.F32 R116, R4.reuse, R10, R64 ;  /* 0x0000000a0474723c */ /* 0x040fe20000001840 */
[----:B------:R-:W1:Y:S04]  /*6810*/  LDSM.16.MT88.4 R8, [R220+0x7000] ;  /* 0x00700000dc08783b */ /* 0x000e680000004200 */
[----:B------:R-:W-:Y:S03]  /*6820*/  LDSM.16.MT88.4 R64, [R219+0x3800] ;  /* 0x00380000db40783b */ /* 0x000fe60000004200 */
[C---:B-1----:R-:W-:Y:S01]  /*6830*/  HMMA.16816.F32 R124, R4.reuse, R10, R40 ;  /* 0x0000000a047c723c */ /* 0x042fe20000001828 */
[----:B------:R-:W1:Y:S07]  /*6840*/  LDSM.16.MT88.4 R40, [R217+0x3800] ;  /* 0x00380000d928783b */ /* 0x000e6e0000004200 */
[----:B------:R-:W-:Y:S01]  /*6850*/  HMMA.16816.F32 R172, R4, R8, R48 ;  /* 0x0000000804ac723c */ /* 0x000fe20000001830 */
[----:B------:R-:W2:Y:S04]  /*6860*/  LDSM.16.MT88.4 R48, [R218+0x3800] ;  /* 0x00380000da30783b */ /* 0x000ea80000004200 */
[----:B------:R-:W3:Y:S03]  /*6870*/  LDSM.16.MT88.4 R8, [R219+0x7000] ;  /* 0x00700000db08783b */ /* 0x000ee60000004200 */
[C---:B-1----:R-:W-:Y:S08]  /*6880*/  HMMA.16816.F32 R36, R128.reuse, R40, R44 ;  /* 0x000000288024723c */ /* 0x042ff0000000182c */
[C---:B--2---:R-:W-:Y:S01]  /*6890*/  HMMA.16816.F32 R44, R128.reuse, R48, R56 ;  /* 0x00000030802c723c */ /* 0x044fe20000001838 */
[----:B------:R-:W1:Y:S07]  /*68a0*/  LDSM.16.MT88.4 R56, [R220+0x3800] ;  /* 0x00380000dc38783b */ /* 0x000e6e0000004200 */
[C---:B------:R-:W-:Y:S08]  /*68b0*/  HMMA.16816.F32 R48, R128.reuse, R50, R60 ;  /* 0x000000328030723c */ /* 0x040ff0000000183c */
[C---:B------:R-:W-:Y:S08]  /*68c0*/  HMMA.16816.F32 R60, R128.reuse, R64, R76 ;  /* 0x00000040803c723c */ /* 0x040ff0000000184c */
[C---:B------:R-:W-:Y:S01]  /*68d0*/  HMMA.16816.F32 R64, R128.reuse, R66, R80 ;  /* 0x000000428040723c */ /* 0x040fe20000001850 */
[----:B------:R-:W2:Y:S07]  /*68e0*/  LDSM.16.MT88.4 R80, [R218+0x5800] ;  /* 0x00580000da50783b */ /* 0x000eae0000004200 */
[----:B------:R-:W-:Y:S08]  /*68f0*/  HMMA.16816.F32 R40, R128, R42, R52 ;  /* 0x0000002a8028723c */ /* 0x000ff00000001834 */
[----:B---3--:R-:W-:Y:S08]  /*6900*/  HMMA.16816.F32 R20, R4, R8, R20 ;  /* 0x000000080414723c */ /* 0x008ff00000001814 */
[C---:B-1----:R-:W-:Y:S08]  /*6910*/  HMMA.16816.F32 R52, R128.reuse, R56, R68 ;  /* 0x000000388034723c */ /* 0x042ff00000001844 */
[----:B------:R-:W-:Y:S01]  /*6920*/  HMMA.16816.F32 R56, R128, R58, R72 ;  /* 0x0000003a8038723c */ /* 0x000fe20000001848 */
[----:B------:R-:W1:Y:S07]  /*6930*/  LDSM.16.MT88.4 R72, [R217+0x5800] ;  /* 0x00580000d948783b */ /* 0x000e6e0000004200 */
[----:B------:R-:W-:Y:S01]  /*6940*/  HMMA.16816.F32 R12, R4, R10, R12 ;  /* 0x0000000a040c723c */ /* 0x000fe2000000180c */
[----:B------:R-:W-:Y:S07]  /*6950*/  LDSM.16.MT88.4 R4, [R219+0x7800] ;  /* 0x00780000db04783b */ /* 0x000fee0000004200 */
        /* <DEDUP_REMOVED lines=12> */
[C---:B--2---:R-:W-:Y:S01]  /*6a20*/  HMMA.16816.F32 R108, R128.reuse, R112, R120 ;  /* 0x00000070806c723c */ /* 0x044fe20000001878 */
[----:B------:R-:W2:Y:S07]  /*6a30*/  LDSM.16.MT88.4 R120, [R220+0x7800] ;  /* 0x00780000dc78783b */ /* 0x000eae0000004200 */
[C---:B------:R-:W-:Y:S08]  /*6a40*/  HMMA.16816.F32 R112, R128.reuse, R114, R116 ;  /* 0x000000728070723c */ /* 0x040ff00000001874 */
[C---:B-1----:R-:W-:Y:S08]  /*6a50*/  HMMA.16816.F32 R100, R128.reuse, R104, R176 ;  /* 0x000000688064723c */ /* 0x042ff000000018b0 */
[C---:B------:R-:W-:Y:S08]  /*6a60*/  HMMA.16816.F32 R104, R128.reuse, R106, R168 ;  /* 0x0000006a8068723c */ /* 0x040ff000000018a8 */
[C---:B--2---:R-:W-:Y:S08]  /*6a70*/  HMMA.16816.F32 R116, R128.reuse, R120, R172 ;  /* 0x000000788074723c */ /* 0x044ff000000018ac */
[C---:B------:R-:W-:Y:S08]  /*6a80*/  HMMA.16816.F32 R120, R128.reuse, R122, R124 ;  /* 0x0000007a8078723c */ /* 0x040ff0000000187c */
[C---:B------:R-:W-:Y:S08]  /*6a90*/  HMMA.16816.F32 R124, R128.reuse, R4, R20 ;  /* 0x00000004807c723c */ /* 0x040ff00000001814 */
[----:B------:R-:W-:Y:S01]  /*6aa0*/  HMMA.16816.F32 R128, R128, R6, R12 ;  /* 0x000000068080723c */ /* 0x000fe2000000180c */
[----:B------:R-:W-:Y:S07]  /*6ab0*/  @!UPT UIADD3 URZ, URZ, URZ, URZ ;  /* 0x0000003f3f3ff290 */ /* 0x000fee000fffe03f */
[----:B------:R-:W-:Y:S11]  /*6ac0*/  @!P0 BRA `(.L_x_1586) ;  /* 0x00003c5000008947 */ /* 0x000ff60003800000 */
[----:B------:R-:W-:Y:S02]  /*6ad0*/  MOV R233, R0 ;  /* 0x0000000000e97202 */ /* 0x000fe40000000f00 */
[----:B------:R-:W-:-:S02]  /*6ae0*/  MOV R134, R28 ;  /* 0x0000001c00867202 */ /* 0x000fc40000000f00 */
[----:B------:R-:W-:Y:S02]  /*6af0*/  MOV R133, R132 ;  /* 0x0000008400857202 */ /* 0x000fe40000000f00 */
.L_x_1593:
[----:B------:R-:W-:Y:S01]  /*6b00*/  SHF.R.S32.HI R0, RZ, 0x1f, R231 ;  /* 0x0000001fff007819 */ /* 0x000fe200000114e7 */
[----:B------:R-:W-:Y:S04]  /*6b10*/  DEPBAR.LE SB0, 0x0 ;  /* 0x000080000000791a */ /* 0x000fe80000000000 */
[----:B------:R-:W-:Y:S01]  /*6b20*/  SHF.R.S32.HI R6, RZ, 0x1f, R239 ;  /* 0x0000001fff067819 */ /* 0x000fe200000114ef */
[----:B------:R-:W-:Y:S01]  /*6b30*/  WARPSYNC 0xffffffff ;  /* 0xffffffff00007948 */ /* 0x000fe20003800000 */
[----:B------:R-:W-:Y:S01]  /*6b40*/  SHF.R.S32.HI R4, RZ, 0x1f, R228 ;  /* 0x0000001fff047819 */ /* 0x000fe200000114e4 */
[----:B------:R-:W-:Y:S01]  /*6b50*/  BAR.SYNC.DEFER_BLOCKING 0x0 ;  /* 0x0000000000007b1d */ /* 0x000fe20000010000 */
[----:B------:R-:W-:Y:S01]  /*6b60*/  SHF.R.S32.HI R5, RZ, 0x1f, R237 ;  /* 0x0000001fff057819 */ /* 0x000fe200000114ed */
[----:B------:R-:W-:Y:S01]  /*6b70*/  IMAD R0, R0, c[0x0][0x208], RZ ;  /* 0x0000820000007a24 */ /* 0x000fe200078e02ff */
[----:B------:R-:W-:Y:S01]  /*6b80*/  IADD3 R132, R135, 0x40, RZ ;  /* 0x0000004087847810 */ /* 0x000fe20007ffe0ff */
[----:B------:R-:W-:Y:S01]  /*6b90*/  IMAD.WIDE.U32 R2, R231, c[0x0][0x208], RZ ;  /* 0x00008200e7027a25 */ /* 0x000fe200078e00ff */
[----:B------:R-:W-:Y:S02]  /*6ba0*/  SHF.L.U64.HI R22, R239, 0x1, R6 ;  /* 0x00000001ef167819 */ /* 0x000fe40000010206 */
[----:B------:R-:W-:Y:S01]  /*6bb0*/  SHF.L.U64.HI R21, R237, 0x1, R5 ;  /* 0x00000001ed157819 */ /* 0x000fe20000010205 */
[----:B------:R-:W-:Y:S01]  /*6bc0*/  IMAD R0, R231, c[0x0][0x20c], R0 ;  /* 0x00008300e7007a24 */ /* 0x000fe200078e0200 */
[----:B------:R-:W-:Y:S01]  /*6bd0*/  SHF.R.S32.HI R6, RZ, 0x1f, R238 ;  /* 0x0000001fff067819 */ /* 0x000fe200000114ee */
[----:B------:R-:W-:Y:S01]  /*6be0*/  IMAD R4, R4, c[0x0][0x218], RZ ;  /* 0x0000860004047a24 */ /* 0x000fe200078e02ff */
[----:B------:R-:W-:Y:S01]  /*6bf0*/  SHF.R.S32.HI R5, RZ, 0x1f, R232 ;  /* 0x0000001fff057819 */ /* 0x000fe200000114e8 */
[----:B------:R-:W-:Y:S01]  /*6c00*/  IMAD.IADD R3, R3, 0x1, R0 ;  /* 0x0000000103037824 */ /* 0x000fe200078e0200 */
[----:B------:R-:W-:Y:S01]  /*6c10*/  SHF.L.U64.HI R20, R238, 0x1, R6 ;  /* 0x00000001ee147819 */ /* 0x000fe20000010206 */
[----:B------:R-:W-:Y:S01]  /*6c20*/  IMAD R4, R228, c[0x0][0x21c], R4 ;  /* 0x00008700e4047a24 */ /* 0x000fe200078e0204 */
[----:B------:R-:W-:Y:S01]  /*6c30*/  SHF.L.U64.HI R15, R232, 0x1, R5 ;  /* 0x00000001e80f7819 */ /* 0x000fe20000010205 */
[----:B------:R-:W-:Y:S04]  /*6c40*/  IMAD.WIDE.U32 R2, R228, c[0x0][0x218], R2 ;  /* 0x00008600e4027a25 */ /* 0x000fe800078e0002 */
[----:B------:R-:W-:Y:S01]  /*6c50*/  IMAD.SHL.U32 R30, R239, 0x2, RZ ;  /* 0x00000002ef1e7824 */ /* 0x000fe200078e00ff */
[----:B------:R-:W-:Y:S01]  /*6c60*/  IADD3 R0, P0, R248, R2, RZ ;  /* 0x00000002f8007210 */ /* 0x000fe20007f1e0ff */
[----:B------:R-:W-:Y:S01]  /*6c70*/  IMAD.SHL.U32 R29, R237, 0x2, RZ ;  /* 0x00000002ed1d7824 */ /* 0x000fe200078e00ff */
[----:B------:R-:W1:Y:S02]  /*6c80*/  LDSM.16.M88.4 R32, [R221] ;  /* 0x00000000dd20783b */ /* 0x000e640000000200 */
[----:B------:R-:W-:Y:S01]  /*6c90*/  IADD3.X R2, R251, R3, R4, P0, !PT ;  /* 0x00000003fb027210 */ /* 0x000fe200007fe404 */
[----:B------:R-:W-:Y:S01]  /*6ca0*/  IMAD.SHL.U32 R28, R238, 0x2, RZ ;  /* 0x00000002ee1c7824 */ /* 0x000fe200078e00ff */
[----:B------:R-:W-:Y:S01]  /*6cb0*/  LEA R14, P0, R0, c[0x0][0x1f8], 0x1 ;  /* 0x00007e00000e7a11 */ /* 0x000fe200078008ff */
[----:B------:R-:W-:Y:S01]  /*6cc0*/  IMAD.SHL.U32 R23, R232, 0x2, RZ ;  /* 0x00000002e8177824 */ /* 0x000fe200078e00ff */
[----:B------:R-:W2:Y:S02]  /*6cd0*/  LDSM.16.M88.4 R8, [R135] ;  /* 0x000000008708783b */ /* 0x000ea40000000200 */
[----:B------:R-:W-:Y:S02]  /*6ce0*/  R2P PR, R236, 0x6 ;  /* 0x00000006ec007804 */ /* 0x000fe40000000000 */
[----:B------:R-:W-:Y:S01]  /*6cf0*/  ISETP.GE.AND P5, PT, R239, c[0x0][0x1d4], PT ;  /* 0x00007500ef007a0c */ /* 0x000fe20003fa6270 */
[----:B------:R-:W3:Y:S01]  /*6d00*/  LDSM.16.M88.4 R16, [R135+0x800] ;  /* 0x000800008710783b */ /* 0x000ee20000000200 */
[----:B------:R-:W-:Y:S02]  /*6d10*/  LEA.HI.X R4, R0, c[0x0][0x1fc], R2, 0x1, P0 ;  /* 0x00007f0000047a11 */ /* 0x000fe400000f0c02 */
[----:B------:R-:W-:Y:S02]  /*6d20*/  ISETP.GE.AND P4, PT, R237, c[0x0][0x1d4], PT ;  /* 0x00007500ed007a0c */ /* 0x000fe40003f86270 */
[C---:B------:R-:W-:Y:S01]  /*6d30*/  IADD3 R0, R135.reuse, 0x20, RZ ;  /* 0x0000002087007810 */ /* 0x040fe20007ffe0ff */
[----:B------:R-:W4:Y:S01]  /*6d40*/  LDSM.16.M88.4 R24, [R135+0x1000] ;  /* 0x001000008718783b */ /* 0x000f220000000200 */
[----:B------:R-:W-:Y:S03]  /*6d50*/  ISETP.GE.AND P3, PT, R238, c[0x0][0x1d4], PT ;  /* 0x00007500ee007a0c */ /* 0x000fe60003f66270 */
[C---:B------:R-:W-:Y:S01]  /*6d60*/  @P1 IADD3 R0, R135.reuse, -0x20, RZ ;  /* 0xffffffe087001810 */ /* 0x040fe20007ffe0ff */
[----:B------:R-:W1:Y:S01]  /*6d70*/  LDSM.16.M88.4 R168, [R135+0x1800] ;  /* 0x0018000087a8783b */ /* 0x000e620000000200 */
[----:B------:R-:W-:Y:S02]  /*6d80*/  @P2 IADD3 R132, R135, -0x40, RZ ;  /* 0xffffffc087842810 */ /* 0x000fe40007ffe0ff */
[C---:B------:R-:W-:Y:S02]  /*6d90*/  IADD3 R213, R0.reuse, 0x7800, RZ ;  /* 0x0000780000d57810 */ /* 0x040fe40007ffe0ff */
[C---:B------:R-:W-:Y:S01]  /*6da0*/  IADD3 R212, R0.reuse, 0x7000, RZ ;  /* 0x0000700000d47810 */ /* 0x040fe20007ffe0ff */
[----:B------:R-:W1:Y:S01]  /*6db0*/  LDSM.16.M88.4 R172, [R222] ;  /* 0x00000000deac783b */ /* 0x000e620000000200 */
[C---:B------:R-:W-:Y:S02]  /*6dc0*/  IADD3 R211, R0.reuse, 0x6800, RZ ;  /* 0x0000680000d37810 */ /* 0x040fe40007ffe0ff */
[C---:B------:R-:W-:Y:S02]  /*6dd0*/  IADD3 R210, R0.reuse, 0x6000, RZ ;  /* 0x0000600000d27810 */ /* 0x040fe40007ffe0ff */
[C---:B------:R-:W-:Y:S01]  /*6de0*/  IADD3 R205, R0.reuse, 0x5800, RZ ;  /* 0x0000580000cd7810 */ /* 0x040fe20007ffe0ff */
[----:B------:R-:W1:Y:S01]  /*6df0*/  LDSM.16.M88.4 R176, [R0] ;  /* 0x0000000000b0783b */ /* 0x000e620000000200 */
[C---:B------:R-:W-:Y:S02]  /*6e00*/  IADD3 R204, R0.reuse, 0x5000, RZ ;  /* 0x0000500000cc7810 */ /* 0x040fe40007ffe0ff */
[C---:B------:R-:W-:Y:S02]  /*6e10*/  IADD3 R203, R0.reuse, 0x4800, RZ ;  /* 0x0000480000cb7810 */ /* 0x040fe40007ffe0ff */
[C---:B------:R-:W-:Y:S01]  /*6e20*/  IADD3 R202, R0.reuse, 0x4000, RZ ;  /* 0x0000400000ca7810 */ /* 0x040fe20007ffe0ff */
[----:B------:R-:W1:Y:S01]  /*6e30*/  LDSM.16.M88.4 R180, [R0+0x800] ;  /* 0x0008000000b4783b */ /* 0x000e620000000200 */
[C---:B------:R-:W-:Y:S02]  /*6e40*/  IADD3 R197, R0.reuse, 0x3800, RZ ;  /* 0x0000380000c57810 */ /* 0x040fe40007ffe0ff */
[C---:B------:R-:W-:Y:S02]  /*6e50*/  IADD3 R196, R0.reuse, 0x3000, RZ ;  /* 0x0000300000c47810 */ /* 0x040fe40007ffe0ff */
[C---:B------:R-:W-:Y:S01]  /*6e60*/  IADD3 R195, R0.reuse, 0x2800, RZ ;  /* 0x0000280000c37810 */ /* 0x040fe20007ffe0ff */
[----:B------:R-:W1:Y:S01]  /*6e70*/  LDSM.16.M88.4 R184, [R0+0x1000] ;  /* 0x0010000000b8783b */ /* 0x000e620000000200 */
[----:B------:R-:W-:Y:S02]  /*6e80*/  IADD3 R194, R0, 0x2000, RZ ;  /* 0x0000200000c27810 */ /* 0x000fe40007ffe0ff */
[C---:B------:R-:W-:Y:S02]  /*6e90*/  IADD3 R226, R132.reuse, 0x7800, RZ ;  /* 0x0000780084e27810 */ /* 0x040fe40007ffe0ff */
[C---:B------:R-:W-:Y:S01]  /*6ea0*/  IADD3 R225, R132.reuse, 0x7000, RZ ;  /* 0x0000700084e17810 */ /* 0x040fe20007ffe0ff */
[----:B------:R5:W1:Y:S01]  /*6eb0*/  LDSM.16.M88.4 R188, [R0+0x1800] ;  /* 0x0018000000bc783b */ /* 0x000a620000000200 */
[C---:B------:R-:W-:Y:S02]  /*6ec0*/  IADD3 R215, R132.reuse, 0x6800, RZ ;  /* 0x0000680084d77810 */ /* 0x040fe40007ffe0ff */
        /* <DEDUP_REMOVED lines=11> */
[----:B-----5:R-:W-:Y:S01]  /*6f80*/  IADD3 R0, R132, 0x800, RZ ;  /* 0x0000080084007810 */ /* 0x020fe20007ffe0ff */
[----:B------:R-:W-:-:S05]  /*6f90*/  BRA.DIV ~URZ, `(.L_x_1587) ;  /* 0x00009d727f007947 */ /* 0x000fca000b800000 */
[----:B--234-:R2:W3:Y:S02]  /*6fa0*/  SHFL.IDX PT, R2, R4, RZ, 0x181f ;  /* 0x00181fff04027589 */ /* 0x01c4e400000e0000 */
.L_x_1667:
[----:B------:R-:W4:Y:S01]  /*6fb0*/  SHFL.IDX PT, R5, R14, RZ, 0x181f ;  /* 0x00181fff0e057589 */ /* 0x000f2200000e0000 */
[----:B------:R-:W-:Y:S01]  /*6fc0*/  ISETP.GE.AND P1, PT, R232, c[0x0][0x1d4], PT ;  /* 0x00007500e8007a0c */ /* 0x000fe20003f26270 */
[----:B------:R-:W-:Y:S03]  /*6fd0*/  BSSY B0, `(.L_x_1588) ;  /* 0x0000189000007945 */ /* 0x000fe60003800000 */
[----:B------:R-:W-:Y:S02]  /*6fe0*/  SEL R227, RZ, 0x10, P1 ;  /* 0x00000010ffe37807 */ /* 0x000fe40000800000 */
[----:B------:R5:W2:Y:S07]  /*6ff0*/  SHFL.IDX PT, R3, R14, 0x1, 0x181f ;  /* 0x00381f000e037f89 */ /* 0x000aae00000e0000 */
[----:B--2---:R-:W2:Y:S01]  /*7000*/  SHFL.IDX PT, R4, R4, 0x1, 0x181f ;  /* 0x00381f0004047f89 */ /* 0x004ea200000e0000 */
[----:B-----5:R-:W-:Y:S02]  /*7010*/  SEL R14, RZ, 0x10, P4 ;  /* 0x00000010ff0e7807 */ /* 0x020fe40002000000 */
[C---:B----4-:R-:W-:Y:S04]  /*7020*/  IADD3 R6, P0, R5.reuse, R23, RZ ;  /* 0x0000001705067210 */ /* 0x050fe80007f1e0ff */
[C---:B---3--:R-:W-:Y:S05]  /*7030*/  IADD3.X R7, R2.reuse, R15, RZ, P0, !PT ;  /* 0x0000000f02077210 */ /* 0x048fea00007fe4ff */
[----:B------:R3:W-:Y:S02]  /*7040*/  LDGSTS.E.BYPASS.LTC128B.128 [R229+0x100], [R6.64], !P1 ;  /* 0x0010000006e57fae */ /* 0x0007e4000c901d46 */
[C---:B---3--:R-:W-:Y:S04]  /*7050*/  IADD3 R6, P0, R5.reuse, R28, RZ ;  /* 0x0000001c05067210 */ /* 0x048fe80007f1e0ff */
[C---:B------:R-:W-:Y:S02]  /*7060*/  IADD3.X R7, R2.reuse, R20, RZ, P0, !PT ;  /* 0x0000001402077210 */ /* 0x040fe400007fe4ff */
[C---:B------:R-:W-:Y:S03]  /*7070*/  IADD3 R12, P0, R5.reuse, R29, RZ ;  /* 0x0000001d050c7210 */ /* 0x040fe60007f1e0ff */
[----:B------:R3:W-:Y:S01]  /*7080*/  LDGSTS.E.BYPASS.LTC128B.128 [R229+0x2100], [R6.64], !P3 ;  /* 0x0210000006e57fae */ /* 0x0007e2000d901d46 */
[C---:B------:R-:W-:Y:S06]  /*7090*/  IADD3.X R13, R2.reuse, R21, RZ, P0, !PT ;  /* 0x00000015020d7210 */ /* 0x040fec00007fe4ff */
[----:B------:R4:W-:Y:S01]  /*70a0*/  LDGSTS.E.BYPASS.LTC128B.128 [R229+0x4100], [R12.64], !P4 ;  /* 0x041000000ce57fae */ /* 0x0009e2000e101d46 */
[----:B---3--:R-:W-:Y:S02]  /*70b0*/  IADD3 R6, P0, R5, R30, RZ ;  /* 0x0000001e05067210 */ /* 0x008fe40007f1e0ff */
[----:B------:R-:W-:Y:S02]  /*70c0*/  SEL R5, RZ, 0x10, P3 ;  /* 0x00000010ff057807 */ /* 0x000fe40001800000 */
[----:B------:R-:W-:Y:S02]  /*70d0*/  IADD3.X R7, R2, R22, RZ, P0, !PT ;  /* 0x0000001602077210 */ /* 0x000fe400007fe4ff */
[----:B------:R-:W-:Y:S03]  /*70e0*/  IADD3 R2, -R227, 0x10, RZ ;  /* 0x00000010e3027810 */ /* 0x000fe60007ffe1ff */
[----:B------:R3:W-:Y:S01]  /*70f0*/  LDGSTS.E.BYPASS.LTC128B.128 [R229+0x6100], [R6.64], !P5 ;  /* 0x0610000006e57fae */ /* 0x0007e2000e901d46 */
[----:B------:R-:W-:Y:S04]  /*7100*/  LOP3.LUT R2, R2, 0xf, RZ, 0xc0, !PT ;  /* 0x0000000f02027812 */ /* 0x000fe800078ec0ff */
[-C--:B---3--:R-:W-:Y:S02]  /*7110*/  IADD3 R6, P1, P0, R2, R3.reuse, R23 ;  /* 0x0000000302067210 */ /* 0x088fe4000783e017 */
[----:B------:R-:W-:Y:S02]  /*7120*/  IADD3 R2, -R5, 0x10, RZ ;  /* 0x0000001005027810 */ /* 0x000fe40007ffe1ff */
[-C--:B--2---:R-:W-:Y:S02]  /*7130*/  IADD3.X R7, RZ, R4.reuse, R15, P1, P0 ;  /* 0x00000004ff077210 */ /* 0x084fe40000fe040f */
[----:B------:R-:W-:Y:S02]  /*7140*/  ISETP.NE.U32.AND P0, PT, R227, RZ, PT ;  /* 0x000000ffe300720c */ /* 0x000fe40003f05070 */
[----:B------:R-:W-:Y:S02]  /*7150*/  LOP3.LUT R2, R2, 0xf, RZ, 0xc0, !PT ;  /* 0x0000000f02027812 */ /* 0x000fe400078ec0ff */
[----:B------:R-:W-:Y:S09]  /*7160*/  SEL R15, RZ, 0x10, P5 ;  /* 0x00000010ff0f7807 */ /* 0x000ff20002800000 */
[----:B------:R2:W-:Y:S01]  /*7170*/  LDGSTS.E.BYPASS.LTC128B.128.ZFILL [R229+0x1100], [R6.64], P0 ;  /* 0x0110000006e57fae */ /* 0x0005e20008141d46 */
[-C--:B----4-:R-:W-:Y:S04]  /*7180*/  IADD3 R12, P1, P0, R2, R3.reuse, R28 ;  /* 0x00000003020c7210 */ /* 0x090fe8000783e01c */
[-C--:B------:R-:W-:Y:S02]  /*7190*/  IADD3.X R13, RZ, R4.reuse, R20, P1, P0 ;  /* 0x00000004ff0d7210 */ /* 0x080fe40000fe0414 */
[----:B--2---:R-:W-:Y:S04]  /*71a0*/  IADD3 R6, -R14, 0x10, RZ ;  /* 0x000000100e067810 */ /* 0x004fe80007ffe1ff */
[----:B------:R-:W-:Y:S04]  /*71b0*/  LOP3.LUT R2, R6, 0xf, RZ, 0xc0, !PT ;  /* 0x0000000f06027812 */ /* 0x000fe800078ec0ff */
[-C--:B------:R-:W-:Y:S02]  /*71c0*/  IADD3 R20, P1, P0, R2, R3.reuse, R29 ;  /* 0x0000000302147210 */ /* 0x080fe4000783e01d */
[----:B------:R-:W-:Y:S02]  /*71d0*/  IADD3 R2, -R15, 0x10, RZ ;  /* 0x000000100f027810 */ /* 0x000fe40007ffe1ff */
[-C--:B------:R-:W-:Y:S02]  /*71e0*/  IADD3.X R21, RZ, R4.reuse, R21, P1, P0 ;  /* 0x00000004ff157210 */ /* 0x080fe40000fe0415 */
[----:B------:R-:W-:Y:S04]  /*71f0*/  LOP3.LUT R2, R2, 0xf, RZ, 0xc0, !PT ;  /* 0x0000000f02027812 */ /* 0x000fe800078ec0ff */
[----:B------:R-:W-:Y:S04]  /*7200*/  IADD3 R2, P1, P0, R2, R3, R30 ;  /* 0x0000000302027210 */ /* 0x000fe8000783e01e */
[----:B------:R-:W-:Y:S02]  /*7210*/  IADD3.X R3, RZ, R4, R22, P1, P0 ;  /* 0x00000004ff037210 */ /* 0x000fe40000fe0416 */
[----:B------:R-:W-:Y:S02]  /*7220*/  ISETP.NE.U32.AND P0, PT, R5, RZ, PT ;  /* 0x000000ff0500720c */ /* 0x000fe40003f05070 */
[C---:B-1----:R-:W-:Y:S03]  /*7230*/  HMMA.16816.F32 R4, R32.reuse, R8, RZ ;  /* 0x000000082004723c */ /* 0x042fe600000018ff */
[----:B------:R-:W-:Y:S05]  /*7240*/  ISETP.NE.U32.AND P1, PT, R14, RZ, PT ;  /* 0x000000ff0e00720c */ /* 0x000fea0003f25070 */
[C---:B------:R-:W-:Y:S03]  /*7250*/  HMMA.16816.F32 R8, R32.reuse, R10, RZ ;  /* 0x0000000a2008723c */ /* 0x040fe600000018ff */
[----:B------:R1:W-:Y:S01]  /*7260*/  LDGSTS.E.BYPASS.LTC128B.128.ZFILL [R229+0x3100], [R12.64], P0 ;  /* 0x031000000ce57fae */ /* 0x0003e20008141d46 */
[----:B------:R-:W-:Y:S06]  /*7270*/  ISETP.NE.U32.AND P0, PT, R15, RZ, PT ;  /* 0x000000ff0f00720c */ /* 0x000fec0003f05070 */
[----:B------:R2:W-:Y:S07]  /*7280*/  LDGSTS.E.BYPASS.LTC128B.128.ZFILL [R229+0x5100], [R20.64], P1 ;  /* 0x0510000014e57fae */ /* 0x0005ee0008941d46 */
[----:B------:R3:W-:Y:S01]  /*7290*/  LDGSTS.E.BYPASS.LTC128B.128.ZFILL [R229+0x7100], [R2.64], P0 ;  /* 0x0710000002e57fae */ /* 0x0007e20008141d46 */
[----:B------:R-:W-:Y:S06]  /*72a0*/  ISETP.GT.AND P0, PT, R233, R240, PT ;  /* 0x000000f0e900720c */ /* 0x000fec0003f04270 */
[----:B------:R-:W0:Y:S01]  /*72b0*/  LDGDEPBAR ;  /* 0x00000000000079af */ /* 0x000e220000000000 */
[C---:B-1----:R-:W-:Y:S08]  /*72c0*/  HMMA.16816.F32 R12, R32.reuse, R16, RZ ;  /* 0x00000010200c723c */ /* 0x042ff000000018ff */
[C---:B------:R-:W-:Y:S08]  /*72d0*/  HMMA.16816.F32 R16, R32.reuse, R18, RZ ;  /* 0x000000122010723c */ /* 0x040ff000000018ff */
[C---:B--2---:R-:W-:Y:S08]  /*72e0*/  HMMA.16816.F32 R20, R32.reuse, R24, RZ ;  /* 0x000000182014723c */ /* 0x044ff000000018ff */
[C---:B------:R-:W-:Y:S08]  /*72f0*/  HMMA.16816.F32 R24, R32.reuse, R26, RZ ;  /* 0x0000001a2018723c */ /* 0x040ff000000018ff */
[C---:B------:R-:W-:Y:S08]  /*7300*/  HMMA.16816.F32 R28, R32.reuse, R168, RZ ;  /* 0x000000a8201c723c */ /* 0x040ff000000018ff */
[----:B------:R-:W-:Y:S01]  /*7310*/  HMMA.16816.F32 R32, R32, R170, RZ ;  /* 0x000000aa2020723c */ /* 0x000fe200000018ff */
[----:B------:R-:W-:Y:S07]  /*7320*/  LDSM.16.M88.4 R168, [R224] ;  /* 0x00000000e0a8783b */ /* 0x000fee0000000200 */
[C---:B------:R-:W-:Y:S08]  /*7330*/  HMMA.16816.F32 R4, R172.reuse, R176, R4 ;  /* 0x000000b0ac04723c */ /* 0x040ff00000001804 */
[C---:B------:R-:W-:Y:S01]  /*7340*/  HMMA.16816.F32 R8, R172.reuse, R178, R8 ;  /* 0x000000b2ac08723c */ /* 0x040fe20000001808 */
[----:B------:R-:W1:Y:S07]  /*7350*/  LDSM.16.M88.4 R176, [R132] ;  /* 0x0000000084b0783b */ /* 0x000e6e0000000200 */
[C---:B------:R-:W-:Y:S08]  /*7360*/  HMMA.16816.F32 R12, R172.reuse, R180, R12 ;  /* 0x000000b4ac0c723c */ /* 0x040ff0000000180c */
[C---:B------:R-:W-:Y:S01]  /*7370*/  HMMA.16816.F32 R16, R172.reuse, R182, R16 ;  /* 0x000000b6ac10723c */ /* 0x040fe20000001810 */
[----:B------:R-:W2:Y:S07]  /*7380*/  LDSM.16.M88.4 R180, [R0] ;  /* 0x0000000000b4783b */ /* 0x000eae0000000200 */
[C---:B------:R-:W-:Y:S08]  /*7390*/  HMMA.16816.F32 R20, R172.reuse, R184, R20 ;  /* 0x000000b8ac14723c */ /* 0x040ff00000001814 */
[C---:B------:R-:W-:Y:S01]  /*73a0*/  HMMA.16816.F32 R24, R172.reuse, R186, R24 ;  /* 0x000000baac18723c */ /* 0x040fe20000001818 */
[----:B------:R-:W4:Y:S07]  /*73b0*/  LDSM.16.M88.4 R184, [R192] ;  /* 0x00000000c0b8783b */ /* 0x000f2e0000000200 */
[C---:B------:R-:W-:Y:S08]  /*73c0*/  HMMA.16816.F32 R28, R172.reuse, R188, R28 ;  /* 0x000000bcac1c723c */ /* 0x040ff0000000181c */
[----:B------:R-:W-:Y:S01]  /*73d0*/  HMMA.16816.F32 R32, R172, R190, R32 ;  /* 0x000000beac20723c */ /* 0x000fe20000001820 */
[----:B------:R-:W5:Y:S07]  /*73e0*/  LDSM.16.M88.4 R172, [R193] ;  /* 0x00000000c1ac783b */ /* 0x000f6e0000000200 */
[C---:B-1----:R-:W-:Y:S01]  /*73f0*/  HMMA.16816.F32 R4, R168.reuse, R176, R4 ;  /* 0x000000b0a804723c */ /* 0x042fe20000001804 */
[----:B------:R-:W-:Y:S07]  /*7400*/  LDSM.16.M88.4 R188, [R216+-0x5800] ;  /* 0xffa80000d8bc783b */ /* 0x000fee0000000200 */
[C---:B------:R-:W-:Y:S01]  /*7410*/  HMMA.16816.F32 R8, R168.reuse, R178, R8 ;  /* 0x000000b2a808723c */ /* 0x040fe20000001808 */
[----:B------:R-:W-:Y:S07]  /*7420*/  LDSM.16.M88.4 R176, [R223] ;  /* 0x00000000dfb0783b */ /* 0x000fee0000000200 */
[C---:B--2---:R-:W-:Y:S08]  /*7430*/  HMMA.16816.F32 R12, R168.reuse, R180, R12 ;  /* 0x000000b4a80c723c */ /* 0x044ff0000000180c */
[C---:B------:R-:W-:Y:S01]  /*7440*/  HMMA.16816.F32 R16, R168.reuse, R182, R16 ;  /* 0x000000b6a810723c */ /* 0x040fe20000001810 */
[----:B------:R-:W1:Y:S07]  /*7450*/  LDSM.16.M88.4 R180, [R216+-0x6000] ;  /* 0xffa00000d8b4783b */ /* 0x000e6e0000000200 */
[C---:B----4-:R-:W-:Y:S08]  /*7460*/  HMMA.16816.F32 R20, R168.reuse, R184, R20 ;  /* 0x000000b8a814723c */ /* 0x050ff00000001814 */
[C---:B------:R-:W-:Y:S01]  /*7470*/  HMMA.16816.F32 R24, R168.reuse, R186, R24 ;  /* 0x000000baa818723c */ /* 0x040fe20000001818 */
[----:B------:R-:W2:Y:S07]  /*7480*/  LDSM.16.M88.4 R184, [R216+-0x5000] ;  /* 0xffb00000d8b8783b */ /* 0x000eae0000000200 */
[C---:B-----5:R-:W-:Y:S08]  /*7490*/  HMMA.16816.F32 R28, R168.reuse, R172, R28 ;  /* 0x000000aca81c723c */ /* 0x060ff0000000181c */
[----:B------:R-:W-:Y:S01]  /*74a0*/  HMMA.16816.F32 R32, R168, R174, R32 ;  /* 0x000000aea820723c */ /* 0x000fe20000001820 */
[----:B------:R-:W4:Y:S07]  /*74b0*/  LDSM.16.M88.4 R168, [R216+-0x4800] ;  /* 0xffb80000d8a8783b */ /* 0x000f2e0000000200 */
[----:B------:R-:W-:Y:S01]  /*74c0*/  LDSM.16.M88.4 R172, [R221+0x4000] ;  /* 0x00400000ddac783b */ /* 0x000fe20000000200 */
[C---:B-1----:R-:W-:Y:S08]  /*74d0*/  HMMA.16816.F32 R4, R176.reuse, R180, R4 ;  /* 0x000000b4b004723c */ /* 0x042ff00000001804 */
[C---:B------:R-:W-:Y:S01]  /*74e0*/  HMMA.16816.F32 R8, R176.reuse, R182, R8 ;  /* 0x000000b6b008723c */ /* 0x040fe20000001808 */
[----:B------:R-:W1:Y:S07]  /*74f0*/  LDSM.16.M88.4 R180, [R135+0x2000] ;  /* 0x0020000087b4783b */ /* 0x000e6e0000000200 */
[C---:B------:R-:W-:Y:S08]  /*7500*/  HMMA.16816.F32 R12, R176.reuse, R188, R12 ;  /* 0x000000bcb00c723c */ /* 0x040ff0000000180c */
[C---:B------:R-:W-:Y:S01]  /*7510*/  HMMA.16816.F32 R16, R176.reuse, R190, R16 ;  /* 0x000000beb010723c */ /* 0x040fe20000001810 */
[----:B------:R-:W5:Y:S07]  /*7520*/  LDSM.16.M88.4 R188, [R135+0x2800] ;  /* 0x0028000087bc783b */ /* 0x000f6e0000000200 */
[C---:B--2---:R-:W-:Y:S08]  /*7530*/  HMMA.16816.F32 R20, R176.reuse, R184, R20 ;  /* 0x000000b8b014723c */ /* 0x044ff00000001814 */
[C---:B------:R-:W-:Y:S01]  /*7540*/  HMMA.16816.F32 R24, R176.reuse, R186, R24 ;  /* 0x000000bab018723c */ /* 0x040fe20000001818 */
[----:B------:R-:W2:Y:S07]  /*7550*/  LDSM.16.M88.4 R184, [R135+0x3000] ;  /* 0x0030000087b8783b */ /* 0x000eae0000000200 */
[C---:B----4-:R-:W-:Y:S08]  /*7560*/  HMMA.16816.F32 R28, R176.reuse, R168, R28 ;  /* 0x000000a8b01c723c */ /* 0x050ff0000000181c */
[----:B------:R-:W-:Y:S01]  /*7570*/  HMMA.16816.F32 R32, R176, R170, R32 ;  /* 0x000000aab020723c */ /* 0x000fe20000001820 */
[----:B------:R-:W4:Y:S07]  /*7580*/  LDSM.16.M88.4 R168, [R135+0x3800] ;  /* 0x0038000087a8783b */ /* 0x000f2e0000000200 */
[C---:B-1----:R-:W-:Y:S01]  /*7590*/  HMMA.16816.F32 R4, R172.reuse, R180, R4 ;  /* 0x000000b4ac04723c */ /* 0x042fe20000001804 */
[----:B------:R-:W-:Y:S07]  /*75a0*/  LDSM.16.M88.4 R176, [R222+0x4000] ;  /* 0x00400000deb0783b */ /* 0x000fee0000000200 */
[C---:B------:R-:W-:Y:S01]  /*75b0*/  HMMA.16816.F32 R8, R172.reuse, R182, R8 ;  /* 0x000000b6ac08723c */ /* 0x040fe20000001808 */
[----:B------:R-:W1:Y:S07]  /*75c0*/  LDSM.16.M88.4 R180, [R194] ;  /* 0x00000000c2b4783b */ /* 0x000e6e0000000200 */
[C---:B-----5:R-:W-:Y:S08]  /*75d0*/  HMMA.16816.F32 R12, R172.reuse, R188, R12 ;  /* 0x000000bcac0c723c */ /* 0x060ff0000000180c */
[C---:B------:R-:W-:Y:S01]  /*75e0*/  HMMA.16816.F32 R16, R172.reuse, R190, R16 ;  /* 0x000000beac10723c */ /* 0x040fe20000001810 */
[----:B------:R-:W5:Y:S07]  /*75f0*/  LDSM.16.M88.4 R188, [R195] ;  /* 0x00000000c3bc783b */ /* 0x000f6e0000000200 */
[C---:B--2---:R-:W-:Y:S01]  /*7600*/  HMMA.16816.F32 R20, R172.reuse, R184, R20 ;  /* 0x000000b8ac14723c */ /* 0x044fe20000001814 */
[----:B------:R-:W2:Y:S07]  /*7610*/  LDSM.16.M88.4 R192, [R196] ;  /* 0x00000000c4c0783b */ /* 0x000eae0000000200 */
[C---:B------:R-:W-:Y:S01]  /*7620*/  HMMA.16816.F32 R24, R172.reuse, R186, R24 ;  /* 0x000000baac18723c */ /* 0x040fe20000001818 */
[----:B------:R-:W2:Y:S07]  /*7630*/  LDSM.16.M88.4 R184, [R197] ;  /* 0x00000000c5b8783b */ /* 0x000eae0000000200 */
[C---:B----4-:R-:W-:Y:S08]  /*7640*/  HMMA.16816.F32 R28, R172.reuse, R168, R28 ;  /* 0x000000a8ac1c723c */ /* 0x050ff0000000181c */
[----:B------:R-:W-:Y:S01]  /*7650*/  HMMA.16816.F32 R32, R172, R170, R32 ;  /* 0x000000aaac20723c */ /* 0x000fe20000001820 */
[----:B------:R-:W-:Y:S07]  /*7660*/  LDSM.16.M88.4 R172, [R198] ;  /* 0x00000000c6ac783b */ /* 0x000fee0000000200 */
[C---:B-1----:R-:W-:Y:S01]  /*7670*/  HMMA.16816.F32 R4, R176.reuse, R180, R4 ;  /* 0x000000b4b004723c */ /* 0x042fe20000001804 */
[----:B------:R-:W1:Y:S07]  /*7680*/  LDSM.16.M88.4 R168, [R224+0x4000] ;  /* 0x00400000e0a8783b */ /* 0x000e6e0000000200 */
[C---:B------:R-:W-:Y:S01]  /*7690*/  HMMA.16816.F32 R8, R176.reuse, R182, R8 ;  /* 0x000000b6b008723c */ /* 0x040fe20000001808 */
[----:B------:R-:W4:Y:S07]  /*76a0*/  LDSM.16.M88.4 R196, [R199] ;  /* 0x00000000c7c4783b */ /* 0x000f2e0000000200 */
[C---:B-----5:R-:W-:Y:S01]  /*76b0*/  HMMA.16816.F32 R12, R176.reuse, R188, R12 ;  /* 0x000000bcb00c723c */ /* 0x060fe2000000180c */
[----:B------:R-:W5:Y:S07]  /*76c0*/  LDSM.16.M88.4 R180, [R200] ;  /* 0x00000000c8b4783b */ /* 0x000f6e0000000200 */
[C---:B------:R-:W-:Y:S01]  /*76d0*/  HMMA.16816.F32 R16, R176.reuse, R190, R16 ;  /* 0x000000beb010723c */ /* 0x040fe20000001810 */
[----:B------:R-:W-:Y:S07]  /*76e0*/  LDSM.16.M88.4 R188, [R216+-0x4000] ;  /* 0xffc00000d8bc783b */ /* 0x000fee0000000200 */
[C---:B--2---:R-:W-:Y:S08]  /*76f0*/  HMMA.16816.F32 R20, R176.reuse, R192, R20 ;  /* 0x000000c0b014723c */ /* 0x044ff00000001814 */
[C---:B------:R-:W-:Y:S01]  /*7700*/  HMMA.16816.F32 R24, R176.reuse, R194, R24 ;  /* 0x000000c2b018723c */ /* 0x040fe20000001818 */
[----:B------:R-:W-:Y:S07]  /*7710*/  LDSM.16.M88.4 R192, [R216+-0x3800] ;  /* 0xffc80000d8c0783b */ /* 0x000fee0000000200 */
[C---:B------:R-:W-:Y:S08]  /*7720*/  HMMA.16816.F32 R28, R176.reuse, R184, R28 ;  /* 0x000000b8b01c723c */ /* 0x040ff0000000181c */
[----:B------:R-:W-:Y:S01]  /*7730*/  HMMA.16816.F32 R32, R176, R186, R32 ;  /* 0x000000bab020723c */ /* 0x000fe20000001820 */
[----:B------:R-:W2:Y:S07]  /*7740*/  LDSM.16.M88.4 R176, [R201] ;  /* 0x00000000c9b0783b */ /* 0x000eae0000000200 */
[C---:B-1----:R-:W-:Y:S01]  /*7750*/  HMMA.16816.F32 R4, R168.reuse, R172, R4 ;  /* 0x000000aca804723c */ /* 0x042fe20000001804 */
[----:B------:R-:W1:Y:S07]  /*7760*/  LDSM.16.M88.4 R184, [R223+0x4000] ;  /* 0x00400000dfb8783b */ /* 0x000e6e0000000200 */
[C---:B------:R-:W-:Y:S01]  /*7770*/  HMMA.16816.F32 R8, R168.reuse, R174, R8 ;  /* 0x000000aea808723c */ /* 0x040fe20000001808 */
[----:B------:R-:W1:Y:S07]  /*7780*/  LDSM.16.M88.4 R172, [R216+-0x3000] ;  /* 0xffd00000d8ac783b */ /* 0x000e6e0000000200 */
[C---:B----4-:R-:W-:Y:S08]  /*7790*/  HMMA.16816.F32 R12, R168.reuse, R196, R12 ;  /* 0x000000c4a80c723c */ /* 0x050ff0000000180c */
[C---:B------:R-:W-:Y:S01]  /*77a0*/  HMMA.16816.F32 R16, R168.reuse, R198, R16 ;  /* 0x000000c6a810723c */ /* 0x040fe20000001810 */
[----:B------:R-:W4:Y:S07]  /*77b0*/  LDSM.16.M88.4 R196, [R216+-0x2800] ;  /* 0xffd80000d8c4783b */ /* 0x000f2e0000000200 */
[C---:B-----5:R-:W-:Y:S08]  /*77c0*/  HMMA.16816.F32 R20, R168.reuse, R180, R20 ;  /* 0x000000b4a814723c */ /* 0x060ff00000001814 */
[C---:B------:R-:W-:Y:S01]  /*77d0*/  HMMA.16816.F32 R24, R168.reuse, R182, R24 ;  /* 0x000000b6a818723c */ /* 0x040fe20000001818 */
[----:B------:R-:W-:Y:S07]  /*77e0*/  LDSM.16.M88.4 R180, [R135+0x4800] ;  /* 0x0048000087b4783b */ /* 0x000fee0000000200 */
[C---:B--2---:R-:W-:Y:S08]  /*77f0*/  HMMA.16816.F32 R28, R168.reuse, R176, R28 ;  /* 0x000000b0a81c723c */ /* 0x044ff0000000181c */
[----:B------:R-:W-:Y:S01]  /*7800*/  HMMA.16816.F32 R32, R168, R178, R32 ;  /* 0x000000b2a820723c */ /* 0x000fe20000001820 */
[----:B------:R-:W-:Y:S07]  /*7810*/  LDSM.16.M88.4 R168, [R221+0x8000] ;  /* 0x00800000dda8783b */ /* 0x000fee0000000200 */
[C---:B-1----:R-:W-:Y:S01]  /*7820*/  HMMA.16816.F32 R4, R184.reuse, R188, R4 ;  /* 0x000000bcb804723c */ /* 0x042fe20000001804 */
[----:B------:R-:W1:Y:S07]  /*7830*/  LDSM.16.M88.4 R176, [R135+0x4000] ;  /* 0x0040000087b0783b */ /* 0x000e6e0000000200 */
[C---:B------:R-:W-:Y:S01]  /*7840*/  HMMA.16816.F32 R8, R184.reuse, R190, R8 ;  /* 0x000000beb808723c */ /* 0x040fe20000001808 */
[----:B------:R-:W2:Y:S07]  /*7850*/  LDSM.16.M88.4 R188, [R135+0x5000] ;  /* 0x0050000087bc783b */ /* 0x000eae0000000200 */
[C---:B------:R-:W-:Y:S08]  /*7860*/  HMMA.16816.F32 R12, R184.reuse, R192, R12 ;  /* 0x000000c0b80c723c */ /* 0x040ff0000000180c */
[C---:B------:R-:W-:Y:S01]  /*7870*/  HMMA.16816.F32 R16, R184.reuse, R194, R16 ;  /* 0x000000c2b810723c */ /* 0x040fe20000001810 */
[----:B------:R-:W5:Y:S07]  /*7880*/  LDSM.16.M88.4 R192, [R135+0x5800] ;  /* 0x0058000087c0783b */ /* 0x000f6e0000000200 */
[C---:B------:R-:W-:Y:S08]  /*7890*/  HMMA.16816.F32 R20, R184.reuse, R172, R20 ;  /* 0x000000acb814723c */ /* 0x040ff00000001814 */
[C---:B------:R-:W-:Y:S01]  /*78a0*/  HMMA.16816.F32 R24, R184.reuse, R174, R24 ;  /* 0x000000aeb818723c */ /* 0x040fe20000001818 */
[----:B------:R-:W-:Y:S07]  /*78b0*/  LDSM.16.M88.4 R172, [R222+0x8000] ;  /* 0x00800000deac783b */ /* 0x000fee0000000200 */
[C---:B----4-:R-:W-:Y:S08]  /*78c0*/  HMMA.16816.F32 R28, R184.reuse, R196, R28 ;  /* 0x000000c4b81c723c */ /* 0x050ff0000000181c */
[----:B------:R-:W-:Y:S01]  /*78d0*/  HMMA.16816.F32 R32, R184, R198, R32 ;  /* 0x000000c6b820723c */ /* 0x000fe20000001820 */
[----:B------:R-:W4:Y:S07]  /*78e0*/  LDSM.16.M88.4 R184, [R202] ;  /* 0x00000000cab8783b */ /* 0x000f2e0000000200 */
[C---:B-1----:R-:W-:Y:S01]  /*78f0*/  HMMA.16816.F32 R4, R168.reuse, R176, R4 ;  /* 0x000000b0a804723c */ /* 0x042fe20000001804 */
[----:B------:R-:W1:Y:S07]  /*7900*/  LDSM.16.M88.4 R196, [R203] ;  /* 0x00000000cbc4783b */ /* 0x000e6e0000000200 */
[C---:B------:R-:W-:Y:S01]  /*7910*/  HMMA.16816.F32 R8, R168.reuse, R178, R8 ;  /* 0x000000b2a808723c */ /* 0x040fe20000001808 */
[----:B------:R-:W1:Y:S07]  /*7920*/  LDSM.16.M88.4 R200, [R204] ;  /* 0x00000000ccc8783b */ /* 0x000e6e0000000200 */
[C---:B------:R-:W-:Y:S01]  /*7930*/  HMMA.16816.F32 R12, R168.reuse, R180, R12 ;  /* 0x000000b4a80c723c */ /* 0x040fe2000000180c */
[----:B------:R-:W1:Y:S07]  /*7940*/  LDSM.16.M88.4 R176, [R205] ;  /* 0x00000000cdb0783b */ /* 0x000e6e0000000200 */
[C---:B------:R-:W-:Y:S01]  /*7950*/  HMMA.16816.F32 R16, R168.reuse, R182, R16 ;  /* 0x000000b6a810723c */ /* 0x040fe20000001810 */
[----:B------:R-:W-:Y:S07]  /*7960*/  LDSM.16.M88.4 R180, [R224+0x8000] ;  /* 0x00800000e0b4783b */ /* 0x000fee0000000200 */
[C---:B--2---:R-:W-:Y:S08]  /*7970*/  HMMA.16816.F32 R20, R168.reuse, R188, R20 ;  /* 0x000000bca814723c */ /* 0x044ff00000001814 */
[C---:B------:R-:W-:Y:S01]  /*7980*/  HMMA.16816.F32 R24, R168.reuse, R190, R24 ;  /* 0x000000bea818723c */ /* 0x040fe20000001818 */
[----:B------:R-:W2:Y:S07]  /*7990*/  LDSM.16.M88.4 R188, [R206] ;  /* 0x00000000cebc783b */ /* 0x000eae0000000200 */
[C---:B-----5:R-:W-:Y:S01]  /*79a0*/  HMMA.16816.F32 R28, R168.reuse, R192, R28 ;  /* 0x000000c0a81c723c */ /* 0x060fe2000000181c */
[----:B------:R-:W5:Y:S07]  /*79b0*/  LDSM.16.M88.4 R204, [R207] ;  /* 0x00000000cfcc783b */ /* 0x000f6e0000000200 */
[----:B------:R-:W-:Y:S01]  /*79c0*/  HMMA.16816.F32 R32, R168, R194, R32 ;  /* 0x000000c2a820723c */ /* 0x000fe20000001820 */
[----:B------:R-:W2:Y:S07]  /*79d0*/  LDSM.16.M88.4 R168, [R208] ;  /* 0x00000000d0a8783b */ /* 0x000eae0000000200 */
[C---:B----4-:R-:W-:Y:S01]  /*79e0*/  HMMA.16816.F32 R4, R172.reuse, R184, R4 ;  /* 0x000000b8ac04723c */ /* 0x050fe20000001804 */
[----:B------:R-:W-:Y:S07]  /*79f0*/  LDSM.16.M88.4 R192, [R223+0x8000] ;  /* 0x00800000dfc0783b */ /* 0x000fee0000000200 */
[C---:B------:R-:W-:Y:S01]  /*7a00*/  HMMA.16816.F32 R8, R172.reuse, R186, R8 ;  /* 0x000000baac08723c */ /* 0x040fe20000001808 */
[----:B------:R-:W4:Y:S07]  /*7a10*/  LDSM.16.M88.4 R184, [R209] ;  /* 0x00000000d1b8783b */ /* 0x000f2e0000000200 */
[C---:B-1----:R-:W-:Y:S08]  /*7a20*/  HMMA.16816.F32 R12, R172.reuse, R196, R12 ;  /* 0x000000c4ac0c723c */ /* 0x042ff0000000180c */
        /* <DEDUP_REMOVED lines=8> */
[C---:B--2---:R-:W-:Y:S01]  /*7ab0*/  HMMA.16816.F32 R4, R180.reuse, R188, R4 ;  /* 0x000000bcb404723c */ /* 0x044fe20000001804 */
[----:B------:R-:W2:Y:S07]  /*7ac0*/  LDSM.16.M88.4 R176, [R216+-0x800] ;  /* 0xfff80000d8b0783b */ /* 0x000eae0000000200 */
[C---:B------:R-:W-:Y:S01]  /*7ad0*/  HMMA.16816.F32 R8, R180.reuse, R190, R8 ;  /* 0x000000beb408723c */ /* 0x040fe20000001808 */
[----:B------:R-:W-:Y:S07]  /*7ae0*/  LDSM.16.M88.4 R188, [R221+0xc000] ;  /* 0x00c00000ddbc783b */ /* 0x000fee0000000200 */
[C---:B-----5:R-:W-:Y:S08]  /*7af0*/  HMMA.16816.F32 R12, R180.reuse, R204, R12 ;  /* 0x000000ccb40c723c */ /* 0x060ff0000000180c */
[C---:B------:R-:W-:Y:S01]  /*7b00*/  HMMA.16816.F32 R16, R180.reuse, R206, R16 ;  /* 0x000000ceb410723c */ /* 0x040fe20000001810 */
[----:B------:R-:W5:Y:S07]  /*7b10*/  LDSM.16.M88.4 R204, [R135+0x6000] ;  /* 0x0060000087cc783b */ /* 0x000f6e0000000200 */
[C---:B------:R-:W-:Y:S08]  /*7b20*/  HMMA.16816.F32 R20, R180.reuse, R168, R20 ;  /* 0x000000a8b414723c */ /* 0x040ff00000001814 */
[C---:B------:R-:W-:Y:S01]  /*7b30*/  HMMA.16816.F32 R24, R180.reuse, R170, R24 ;  /* 0x000000aab418723c */ /* 0x040fe20000001818 */
[----:B------:R-:W2:Y:S07]  /*7b40*/  LDSM.16.M88.4 R168, [R135+0x6800] ;  /* 0x0068000087a8783b */ /* 0x000eae0000000200 */
[C---:B----4-:R-:W-:Y:S08]  /*7b50*/  HMMA.16816.F32 R28, R180.reuse, R184, R28 ;  /* 0x000000b8b41c723c */ /* 0x050ff0000000181c */
[----:B------:R-:W-:Y:S01]  /*7b60*/  HMMA.16816.F32 R32, R180, R186, R32 ;  /* 0x000000bab420723c */ /* 0x000fe20000001820 */
[----:B------:R-:W4:Y:S07]  /*7b70*/  LDSM.16.M88.4 R180, [R135+0x7000] ;  /* 0x0070000087b4783b */ /* 0x000f2e0000000200 */
[C---:B-1----:R-:W-:Y:S01]  /*7b80*/  HMMA.16816.F32 R4, R192.reuse, R196, R4 ;  /* 0x000000c4c004723c */ /* 0x042fe20000001804 */
[----:B------:R-:W1:Y:S07]  /*7b90*/  LDSM.16.M88.4 R184, [R135+0x7800] ;  /* 0x0078000087b8783b */ /* 0x000e6e0000000200 */
[C---:B------:R-:W-:Y:S01]  /*7ba0*/  HMMA.16816.F32 R8, R192.reuse, R198, R8 ;  /* 0x000000c6c008723c */ /* 0x040fe20000001808 */
[----:B------:R-:W-:Y:S07]  /*7bb0*/  LDSM.16.M88.4 R196, [R222+0xc000] ;  /* 0x00c00000dec4783b */ /* 0x000fee0000000200 */
[C---:B------:R-:W-:Y:S08]  /*7bc0*/  HMMA.16816.F32 R12, R192.reuse, R200, R12 ;  /* 0x000000c8c00c723c */ /* 0x040ff0000000180c */
[C---:B------:R-:W-:Y:S01]  /*7bd0*/  HMMA.16816.F32 R16, R192.reuse, R202, R16 ;  /* 0x000000cac010723c */ /* 0x040fe20000001810 */
[----:B------:R-:W1:Y:S07]  /*7be0*/  LDSM.16.M88.4 R200, [R210] ;  /* 0x00000000d2c8783b */ /* 0x000e6e0000000200 */
[C---:B------:R-:W-:Y:S08]  /*7bf0*/  HMMA.16816.F32 R20, R192.reuse, R172, R20 ;  /* 0x000000acc014723c */ /* 0x040ff00000001814 */
[C---:B------:R-:W-:Y:S01]  /*7c00*/  HMMA.16816.F32 R24, R192.reuse, R174, R24 ;  /* 0x000000aec018723c */ /* 0x040fe20000001818 */
[----:B------:R-:W1:Y:S07]  /*7c10*/  LDSM.16.M88.4 R172, [R211] ;  /* 0x00000000d3ac783b */ /* 0x000e6e0000000200 */
[C---:B--2---:R-:W-:Y:S01]  /*7c20*/  HMMA.16816.F32 R28, R192.reuse, R176, R28 ;  /* 0x000000b0c01c723c */ /* 0x044fe2000000181c */
[----:B------:R-:W-:Y:S07]  /*7c30*/  LDSM.16.M88.4 R208, [R214] ;  /* 0x00000000d6d0783b */ /* 0x000fee0000000200 */
[----:B------:R-:W-:Y:S01]  /*7c40*/  HMMA.16816.F32 R32, R192, R178, R32 ;  /* 0x000000b2c020723c */ /* 0x000fe20000001820 */
[----:B------:R-:W2:Y:S07]  /*7c50*/  LDSM.16.M88.4 R176, [R212] ;  /* 0x00000000d4b0783b */ /* 0x000eae0000000200 */
[C---:B-----5:R-:W-:Y:S01]  /*7c60*/  HMMA.16816.F32 R4, R188.reuse, R204, R4 ;  /* 0x000000ccbc04723c */ /* 0x060fe20000001804 */
[----:B------:R-:W5:Y:S07]  /*7c70*/  LDSM.16.M88.4 R192, [R213] ;  /* 0x00000000d5c0783b */ /* 0x000f6e0000000200 */
[C---:B------:R-:W-:Y:S01]  /*7c80*/  HMMA.16816.F32 R8, R188.reuse, R206, R8 ;  /* 0x000000cebc08723c */ /* 0x040fe20000001808 */
[----:B------:R-:W2:Y:S07]  /*7c90*/  LDSM.16.M88.4 R204, [R224+0xc000] ;  /* 0x00c00000e0cc783b */ /* 0x000eae0000000200 */
[C---:B------:R-:W-:Y:S08]  /*7ca0*/  HMMA.16816.F32 R12, R188.reuse, R168, R12 ;  /* 0x000000a8bc0c723c */ /* 0x040ff0000000180c */
[C---:B------:R-:W-:Y:S01]  /*7cb0*/  HMMA.16816.F32 R16, R188.reuse, R170, R16 ;  /* 0x000000aabc10723c */ /* 0x040fe20000001810 */
[----:B------:R-:W2:Y:S07]  /*7cc0*/  LDSM.16.M88.4 R168, [R215] ;  /* 0x00000000d7a8783b */ /* 0x000eae0000000200 */
[C---:B----4-:R-:W-:Y:S01]  /*7cd0*/  HMMA.16816.F32 R20, R188.reuse, R180, R20 ;  /* 0x000000b4bc14723c */ /* 0x050fe20000001814 */
[----:B------:R-:W-:Y:S07]  /*7ce0*/  LDSM.16.M88.4 R212, [R216] ;  /* 0x00000000d8d4783b */ /* 0x000fee0000000200 */
[C---:B------:R-:W-:Y:S01]  /*7cf0*/  HMMA.16816.F32 R24, R188.reuse, R182, R24 ;  /* 0x000000b6bc18723c */ /* 0x040fe20000001818 */
[----:B------:R-:W4:Y:S07]  /*7d00*/  LDSM.16.M88.4 R180, [R225] ;  /* 0x00000000e1b4783b */ /* 0x000f2e0000000200 */
[C---:B-1----:R-:W-:Y:S08]  /*7d10*/  HMMA.16816.F32 R28, R188.reuse, R184, R28 ;  /* 0x000000b8bc1c723c */ /* 0x042ff0000000181c */
[----:B------:R-:W-:Y:S01]  /*7d20*/  HMMA.16816.F32 R32, R188, R186, R32 ;  /* 0x000000babc20723c */ /* 0x000fe20000001820 */
[----:B------:R-:W1:Y:S07]  /*7d30*/  LDSM.16.M88.4 R184, [R226] ;  /* 0x00000000e2b8783b */ /* 0x000e6e0000000200 */
[C---:B------:R-:W-:Y:S01]  /*7d40*/  HMMA.16816.F32 R4, R196.reuse, R200, R4 ;  /* 0x000000c8c404723c */ /* 0x040fe20000001804 */
[----:B------:R-:W1:Y:S07]  /*7d50*/  LDSM.16.M88.4 R188, [R223+0xc000] ;  /* 0x00c00000dfbc783b */ /* 0x000e6e0000000200 */
[C---:B------:R-:W-:Y:S08]  /*7d60*/  HMMA.16816.F32 R8, R196.reuse, R202, R8 ;  /* 0x000000cac408723c */ /* 0x040ff00000001808 */
[C---:B------:R-:W-:Y:S08]  /*7d70*/  HMMA.16816.F32 R12, R196.reuse, R172, R12 ;  /* 0x000000acc40c723c */ /* 0x040ff0000000180c */
[C---:B------:R-:W-:Y:S08]  /*7d80*/  HMMA.16816.F32 R16, R196.reuse, R174, R16 ;  /* 0x000000aec410723c */ /* 0x040ff00000001810 */
[C---:B--2---:R-:W-:Y:S08]  /*7d90*/  HMMA.16816.F32 R20, R196.reuse, R176, R20 ;  /* 0x000000b0c414723c */ /* 0x044ff00000001814 */
[C---:B------:R-:W-:Y:S08]  /*7da0*/  HMMA.16816.F32 R24, R196.reuse, R178, R24 ;  /* 0x000000b2c418723c */ /* 0x040ff00000001818 */
[C---:B-----5:R-:W-:Y:S08]  /*7db0*/  HMMA.16816.F32 R28, R196.reuse, R192, R28 ;  /* 0x000000c0c41c723c */ /* 0x060ff0000000181c */
[----:B------:R-:W-:Y:S08]  /*7dc0*/  HMMA.16816.F32 R32, R196, R194, R32 ;  /* 0x000000c2c420723c */ /* 0x000ff00000001820 */
[C---:B------:R-:W-:Y:S08]  /*7dd0*/  HMMA.16816.F32 R4, R204.reuse, R208, R4 ;  /* 0x000000d0cc04723c */ /* 0x040ff00000001804 */
[C---:B------:R-:W-:Y:S08]  /*7de0*/  HMMA.16816.F32 R8, R204.reuse, R210, R8 ;  /* 0x000000d2cc08723c */ /* 0x040ff00000001808 */
[C---:B------:R-:W-:Y:S08]  /*7df0*/  HMMA.16816.F32 R12, R204.reuse, R168, R12 ;  /* 0x000000a8cc0c723c */ /* 0x040ff0000000180c */
[C---:B------:R-:W-:Y:S01]  /*7e00*/  HMMA.16816.F32 R16, R204.reuse, R170, R16 ;  /* 0x000000aacc10723c */ /* 0x040fe20000001810 */
[----:B------:R-:W2:Y:S07]  /*7e10*/  LDSM.16.M88.4 R168, [R216+0x800] ;  /* 0x00080000d8a8783b */ /* 0x000eae0000000200 */
[C---:B----4-:R-:W-:Y:S08]  /*7e20*/  HMMA.16816.F32 R20, R204.reuse, R180, R20 ;  /* 0x000000b4cc14723c */ /* 0x050ff00000001814 */
[C---:B------:R-:W-:Y:S08]  /*7e30*/  HMMA.16816.F32 R24, R204.reuse, R182, R24 ;  /* 0x000000b6cc18723c */ /* 0x040ff00000001818 */
[C---:B-1----:R-:W-:Y:S08]  /*7e40*/  HMMA.16816.F32 R28, R204.reuse, R184, R28 ;  /* 0x000000b8cc1c723c */ /* 0x042ff0000000181c */
[----:B------:R-:W-:Y:S08]  /*7e50*/  HMMA.16816.F32 R32, R204, R186, R32 ;  /* 0x000000bacc20723c */ /* 0x000ff00000001820 */
[C---:B------:R-:W-:Y:S08]  /*7e60*/  HMMA.16816.F32 R4, R188.reuse, R212, R4 ;  /* 0x000000d4bc04723c */ /* 0x040ff00000001804 */
[C---:B------:R-:W-:Y:S08]  /*7e70*/  HMMA.16816.F32 R8, R188.reuse, R214, R8 ;  /* 0x000000d6bc08723c */ /* 0x040ff00000001808 */
[C---:B--2---:R-:W-:Y:S08]  /*7e80*/  HMMA.16816.F32 R12, R188.reuse, R168, R12 ;  /* 0x000000a8bc0c723c */ /* 0x044ff0000000180c */
[----:B------:R-:W-:Y:S01]  /*7e90*/  FMUL.FTZ R0, R4, c[0x0][0x320] ;  /* 0x0000c80004007a20 */ /* 0x000fe20000410000 */
[C---:B------:R-:W-:Y:S03]  /*7ea0*/  HMMA.16816.F32 R16, R188.reuse, R170, R16 ;  /* 0x000000aabc10723c */ /* 0x040fe60000001810 */
[----:B------:R1:W2:Y:S04]  /*7eb0*/  MUFU.TANH R181, R0 ;  /* 0x0000000000b57308 */ /* 0x0002a80000002400 */
[----:B------:R-:W-:Y:S02]  /*7ec0*/  FMUL.FTZ R10, R10, c[0x0][0x320] ;  /* 0x0000c8000a0a7a20 */ /* 0x000fe40000410000 */
[----:B---3--:R-:W-:Y:S04]  /*7ed0*/  FMUL.FTZ R3, R11, c[0x0][0x320] ;  /* 0x0000c8000b037a20 */ /* 0x008fe80000410000 */
[----:B------:R-:W3:Y:S02]  /*7ee0*/  MUFU.TANH R185, R10 ;  /* 0x0000000a00b97308 */ /* 0x000ee40000002400 */
[----:B------:R-:W-:Y:S08]  /*7ef0*/  FMUL.FTZ R2, R12, c[0x0][0x320] ;  /* 0x0000c8000c027a20 */ /* 0x000ff00000410000 */
[----:B------:R-:W4:Y:S01]  /*7f00*/  MUFU.TANH R177, R2 ;  /* 0x0000000200b17308 */ /* 0x000f220000002400 */
[----:B-1----:R-:W-:Y:S09]  /*7f10*/  FMUL.FTZ R0, R5, c[0x0][0x320] ;  /* 0x0000c80005007a20 */ /* 0x002ff20000410000 */
[----:B------:R1:W1:Y:S10]  /*7f20*/  MUFU.TANH R184, R0 ;  /* 0x0000000000b87308 */ /* 0x0002740000002400 */
[----:B------:R5:W2:Y:S01]  /*7f30*/  MUFU.TANH R183, R3 ;  /* 0x0000000300b77308 */ /* 0x000aa20000002400 */
[----:B-1----:R-:W-:Y:S09]  /*7f40*/  FMUL.FTZ R0, R6, c[0x0][0x320] ;  /* 0x0000c80006007a20 */ /* 0x002ff20000410000 */
[----:B------:R1:W1:Y:S01]  /*7f50*/  MUFU.TANH R186, R0 ;  /* 0x0000000000ba7308 */ /* 0x0002620000002400 */
[----:B-----5:R-:W-:Y:S09]  /*7f60*/  FMUL.FTZ R3, R19, c[0x0][0x320] ;  /* 0x0000c80013037a20 */ /* 0x020ff20000410000 */
[----:B------:R-:W2:Y:S01]  /*7f70*/  MUFU.TANH R173, R3 ;  /* 0x0000000300ad7308 */ /* 0x000ea20000002400 */
[----:B-1----:R-:W-:Y:S02]  /*7f80*/  FMUL.FTZ R0, R7, c[0x0][0x320] ;  /* 0x0000c80007007a20 */ /* 0x002fe40000410000 */
[----:B------:R-:W1:Y:S07]  /*7f90*/  LDSM.16.M88.4 R4, [R216+0x1000] ;  /* 0x00100000d804783b */ /* 0x000e6e0000000200 */
[----:B------:R5:W1:Y:S02]  /*7fa0*/  MUFU.TANH R187, R0 ;  /* 0x0000000000bb7308 */ /* 0x000a640000002400 */
[----:B-----5:R-:W-:Y:S08]  /*7fb0*/  FMUL.FTZ R0, R8, c[0x0][0x320] ;  /* 0x0000c80008007a20 */ /* 0x020ff00000410000 */
[----:B------:R5:W2:Y:S01]  /*7fc0*/  MUFU.TANH R182, R0 ;  /* 0x0000000000b67308 */ /* 0x000aa20000002400 */
[C---:B-1----:R-:W-:Y:S07]  /*7fd0*/  HMMA.16816.F32 R20, R188.reuse, R4, R20 ;  /* 0x00000004bc14723c */ /* 0x042fee0000001814 */
[----:B------:R-:W-:Y:S01]  /*7fe0*/  FMUL.FTZ R4, R18, c[0x0][0x320] ;  /* 0x0000c80012047a20 */ /* 0x000fe20000410000 */
[C---:B------:R-:W-:Y:S03]  /*7ff0*/  HMMA.16816.F32 R24, R188.reuse, R6, R24 ;  /* 0x00000006bc18723c */ /* 0x040fe60000001818 */
[----:B------:R-:W1:Y:S01]  /*8000*/  MUFU.TANH R174, R4 ;  /* 0x0000000400ae7308 */ /* 0x000e620000002400 */
[----:B-----5:R-:W-:Y:S02]  /*8010*/  FMUL.FTZ R0, R9, c[0x0][0x320] ;  /* 0x0000c80009007a20 */ /* 0x020fe40000410000 */
[----:B------:R-:W5:Y:S02]  /*8020*/  LDSM.16.M88.4 R8, [R216+0x1800] ;  /* 0x00180000d808783b */ /* 0x000f640000000200 */
[----:B------:R-:W-:Y:S05]  /*8030*/  DEPBAR.LE SB0, 0x0 ;  /* 0x000080000000791a */ /* 0x000fea0000000000 */
[----:B------:R1:W1:Y:S01]  /*8040*/  MUFU.TANH R180, R0 ;  /* 0x0000000000b47308 */ /* 0x0002620000002400 */
[----:B------:R-:W-:Y:S02]  /*8050*/  BAR.SYNC.DEFER_BLOCKING 0x0 ;  /* 0x0000000000007b1d */ /* 0x000fe40000010000 */
[----:B------:R-:W-:Y:S07]  /*8060*/  FMUL.FTZ R2, R21, c[0x0][0x320] ;  /* 0x0000c80015027a20 */ /* 0x000fee0000410000 */
[----:B------:R-:W2:Y:S01]  /*8070*/  MUFU.TANH R168, R2 ;  /* 0x0000000200a87308 */ /* 0x000ea20000002400 */
[----:B-1----:R-:W-:Y:S09]  /*8080*/  FMUL.FTZ R0, R13, c[0x0][0x320] ;  /* 0x0000c8000d007a20 */ /* 0x002ff20000410000 */
[----:B------:R1:W1:Y:S01]  /*8090*/  MUFU.TANH R176, R0 ;  /* 0x0000000000b07308 */ /* 0x0002620000002400 */
[C---:B-----5:R-:W-:Y:S08]  /*80a0*/  HMMA.16816.F32 R28, R188.reuse, R8, R28 ;  /* 0x00000008bc1c723c */ /* 0x060ff0000000181c */
[----:B------:R-:W-:Y:S04]  /*80b0*/  HMMA.16816.F32 R32, R188, R10, R32 ;  /* 0x0000000abc20723c */ /* 0x000fe80000001820 */
[----:B-1----:R-:W-:Y:S04]  /*80c0*/  FMUL.FTZ R0, R14, c[0x0][0x320] ;  /* 0x0000c8000e007a20 */ /* 0x002fe80000410000 */
[----:B------:R1:W1:Y:S04]  /*80d0*/  MUFU.TANH R179, R0 ;  /* 0x0000000000b37308 */ /* 0x0002680000002400 */
[----:B-1----:R-:W-:Y:S06]  /*80e0*/  FMUL.FTZ R0, R15, c[0x0][0x320] ;  /* 0x0000c8000f007a20 */ /* 0x002fec0000410000 */
        /* <DEDUP_REMOVED lines=37> */
[----:B------:R-:W-:Y:S01]  /*8340*/  SHF.R.S32.HI R230, RZ, 0x1f, R239 ;  /* 0x0000001fffe67819 */ /* 0x000fe200000114ef */
[----:B------:R-:W-:Y:S01]  /*8350*/  IMAD R2, R233, 0x40, R242 ;  /* 0x00000040e9027824 */ /* 0x000fe200078e02f2 */
[----:B------:R-:W-:Y:S01]  /*8360*/  SHF.R.S32.HI R132, RZ, 0x1f, R238 ;  /* 0x0000001fff847819 */ /* 0x000fe200000114ee */
[----:B------:R-:W-:Y:S01]  /*8370*/  IMAD.MOV.U32 R228, RZ, RZ, RZ ;  /* 0x000000ffffe47224 */ /* 0x000fe200078e00ff */
[----:B------:R-:W-:Y:S01]  /*8380*/  ISETP.NE.AND P0, PT, R0, c[0x0][0x2b8], PT ;  /* 0x0000ae0000007a0c */ /* 0x000fe20003f05270 */
[----:B------:R-:W-:Y:S01]  /*8390*/  IMAD R0, R236, 0x20, R241 ;  /* 0x00000020ec007824 */ /* 0x000fe200078e02f1 */
[C---:B------:R-:W-:Y:S01]  /*83a0*/  SHF.L.U64.HI R12, R239.reuse, 0x1, R230 ;  /* 0x00000001ef0c7819 */ /* 0x040fe200000102e6 */
[----:B------:R-:W-:Y:S01]  /*83b0*/  IMAD.SHL.U32 R28, R239, 0x2, RZ ;  /* 0x00000002ef1c7824 */ /* 0x000fe200078e00ff */
[----:B------:R-:W-:Y:S01]  /*83c0*/  SHF.R.S32.HI R230, RZ, 0x1f, R237 ;  /* 0x0000001fffe67819 */ /* 0x000fe200000114ed */
[C---:B------:R-:W-:Y:S01]  /*83d0*/  IMAD.SHL.U32 R27, R237.reuse, 0x2, RZ ;  /* 0x00000002ed1b7824 */ /* 0x040fe200078e00ff */
[----:B------:R-:W-:Y:S01]  /*83e0*/  IADD3 R2, R2, -0x40, R0 ;  /* 0xffffffc002027810 */ /* 0x000fe20007ffe000 */
[----:B------:R-:W-:Y:S01]  /*83f0*/  IMAD.SHL.U32 R26, R238, 0x2, RZ ;  /* 0x00000002ee1a7824 */ /* 0x000fe200078e00ff */
[----:B------:R-:W-:Y:S01]  /*8400*/  SHF.L.U64.HI R11, R237, 0x1, R230 ;  /* 0x00000001ed0b7819 */ /* 0x000fe200000102e6 */
[----:B------:R-:W-:Y:S01]  /*8410*/  IMAD.SHL.U32 R25, R232, 0x2, RZ ;  /* 0x00000002e8197824 */ /* 0x000fe200078e00ff */
[----:B------:R-:W-:Y:S01]  /*8420*/  SHF.R.S32.HI R230, RZ, 0x1f, R232 ;  /* 0x0000001fffe67819 */ /* 0x000fe200000114e8 */
[----:B------:R-:W-:Y:S01]  /*8430*/  IMAD.MOV.U32 R0, RZ, RZ, R2 ;  /* 0x000000ffff007224 */ /* 0x000fe200078e0002 */
[----:B------:R-:W-:Y:S01]  /*8440*/  SHF.L.U64.HI R10, R238, 0x1, R132 ;  /* 0x00000001ee0a7819 */ /* 0x000fe20000010284 */
[----:B------:R-:W-:Y:S01]  /*8450*/  @P0 IMAD.HI.U32 R3, R2, c[0x0][0x2bc], RZ ;  /* 0x0000af0002030a27 */ /* 0x000fe200078e00ff */
[----:B------:R-:W-:Y:S04]  /*8460*/  SHF.L.U64.HI R9, R232, 0x1, R230 ;  /* 0x00000001e8097819 */ /* 0x000fe800000102e6 */
[----:B------:R-:W-:Y:S04]  /*8470*/  @P0 SHF.R.U32.HI R0, RZ, c[0x0][0x2c0], R3 ;  /* 0x0000b000ff000a19 */ /* 0x000fe80000011603 */
[C---:B------:R-:W-:Y:S04]  /*8480*/  @!P6 IADD3 R3, P0, R0.reuse, R246, RZ ;  /* 0x000000f60003e210 */ /* 0x040fe80007f1e0ff */
[----:B------:R-:W-:Y:S01]  /*8490*/  @!P6 LEA.HI.X.SX32 R5, R0, R250, 0x1, P0 ;  /* 0x000000fa0005e211 */ /* 0x000fe200000f0eff */
[----:B------:R-:W-:Y:S01]  /*84a0*/  IMAD.MOV R0, RZ, RZ, -R0 ;  /* 0x000000ffff007224 */ /* 0x000fe200078e0a00 */
[C---:B------:R-:W-:Y:S03]  /*84b0*/  @!P6 LEA R4, P0, R3.reuse, c[0x0][0x2a0], 0x2 ;  /* 0x0000a8000304ea11 */ /* 0x040fe600078010ff */
[----:B------:R-:W-:Y:S01]  /*84c0*/  IMAD R231, R0, c[0x0][0x2b8], R2 ;  /* 0x0000ae0000e77a24 */ /* 0x000fe200078e0202 */
[----:B------:R-:W-:Y:S03]  /*84d0*/  @!P6 LEA.HI.X R5, R3, c[0x0][0x2a4], R5, 0x2, P0 ;  /* 0x0000a9000305ea11 */ /* 0x000fe600000f1405 */
[C---:B------:R-:W-:Y:S01]  /*84e0*/  IMAD.WIDE.U32 R2, R231.reuse, c[0x0][0x1e0], RZ ;  /* 0x00007800e7027a25 */ /* 0x040fe200078e00ff */
[----:B------:R-:W-:Y:S01]  /*84f0*/  SHF.R.S32.HI R0, RZ, 0x1f, R231 ;  /* 0x0000001fff007819 */ /* 0x000fe200000114e7 */
[----:B------:R-:W2:Y:S04]  /*8500*/  @!P6 LDG.E R228, [R4.64] ;  /* 0x0000000604e4e981 */ /* 0x000ea8000c1e1900 */
[----:B------:R-:W-:Y:S04]  /*8510*/  IMAD R0, R0, c[0x0][0x1e0], RZ ;  /* 0x0000780000007a24 */ /* 0x000fe800078e02ff */
[----:B------:R-:W-:Y:S04]  /*8520*/  IMAD R0, R231, c[0x0][0x1e4], R0 ;  /* 0x00007900e7007a24 */ /* 0x000fe800078e0200 */
        /* <DEDUP_REMOVED lines=11> */
.L_x_1668:
[----:B------:R-:W-:-:S05]  /*85e0*/  BRA.DIV ~URZ, `(.L_x_1591) ;  /* 0x000088027f007947 */ /* 0x000fca000b800000 */
[----:B------:R-:W3:Y:S01]  /*85f0*/  SHFL.IDX PT, R0, R8, RZ, 0x181f ;  /* 0x00181fff08007589 */ /* 0x000ee200000e0000 */
[C---:B------:R-:W-:Y:S04]  /*8600*/  IADD3 R2, -R227.reuse, 0x10, RZ ;  /* 0x00000010e3027810 */ /* 0x040fe80007ffe1ff */
[----:B------:R-:W-:Y:S04]  /*8610*/  LOP3.LUT R2, R2, 0xf, RZ, 0xc0, !PT ;  /* 0x0000000f02027812 */ /* 0x000fe800078ec0ff */
[----:B---3--:R-:W-:Y:S04]  /*8620*/  IADD3 R2, P1, P0, R2, R0, R25 ;  /* 0x0000000002027210 */ /* 0x008fe8000783e019 */
[----:B--2---:R-:W-:Y:S02]  /*8630*/  IADD3.X R3, RZ, R4, R9, P1, P0 ;  /* 0x00000004ff037210 */ /* 0x004fe40000fe0409 */
[----:B------:R-:W-:Y:S11]  /*8640*/  ISETP.NE.U32.AND P0, PT, R227, RZ, PT ;  /* 0x000000ffe300720c */ /* 0x000ff60003f05070 */
[----:B------:R-:W-:Y:S02]  /*8650*/  @!UPT UIADD3 URZ, URZ, URZ, URZ ;  /* 0x0000003f3f3ff290 */ /* 0x000fe4000fffe03f */
[----:B------:R-:W-:Y:S01]  /*8660*/  @!PT LDS RZ, [RZ] ;  /* 0x00000000fffff984 */ /* 0x000fe20000000800 */
[----:B------:R-:W-:Y:S01]  /*8670*/  @!PT LDS RZ, [RZ] ;  /* 0x00000000fffff984 */ /* 0x000fe20000000800 */
[----:B------:R2:W-:Y:S02]  /*8680*/  LDGSTS.E.BYPASS.LTC128B.128.ZFILL [R229+0x8100], [R2.64], P0 ;  /* 0x0810000002e57fae */ /* 0x0005e40008141d46 */
[----:B--2---:R-:W-:Y:S05]  /*8690*/  IADD3 R2, P0, R0, R26, RZ ;  /* 0x0000001a00027210 */ /* 0x004fea0007f1e0ff */
[----:B------:R-:W-:Y:S01]  /*86a0*/  IMAD.X R3, R4, 0x1, R10, P0 ;  /* 0x0000000104037824 */ /* 0x000fe200000e060a */
[----:B------:R-:W-:Y:S04]  /*86b0*/  IADD3 R6, P0, R0, R27, RZ ;  /* 0x0000001b00067210 */ /* 0x000fe80007f1e0ff */
[----:B------:R2:W-:Y:S01]  /*86c0*/  LDGSTS.E.BYPASS.LTC128B.128 [R229+0xa100], [R2.64], !P3 ;  /* 0x0a10000002e57fae */ /* 0x0005e2000d901d46 */
[----:B------:R-:W-:Y:S05]  /*86d0*/  IMAD.X R7, R4, 0x1, R11, P0 ;  /* 0x0000000104077824 */ /* 0x000fea00000e060b */
[----:B------:R3:W-:Y:S01]  /*86e0*/  LDGSTS.E.BYPASS.LTC128B.128 [R229+0xc100], [R6.64], !P4 ;  /* 0x0c10000006e57fae */ /* 0x0007e2000e101d46 */
[----:B--2---:R-:W-:Y:S03]  /*86f0*/  IADD3 R2, P0, R0, R28, RZ ;  /* 0x0000001c00027210 */ /* 0x004fe60007f1e0ff */
[----:B------:R3:W2:Y:S02]  /*8700*/  SHFL.IDX PT, R0, R8, 0x1, 0x181f ;  /* 0x00381f0008007f89 */ /* 0x0006a400000e0000 */
[----:B------:R-:W-:Y:S02]  /*8710*/  IMAD.X R3, R4, 0x1, R12, P0 ;  /* 0x0000000104037824 */ /* 0x000fe400000e060c */
[----:B------:R3:W4:Y:S04]  /*8720*/  SHFL.IDX PT, R4, R5, 0x1, 0x181f ;  /* 0x00381f0005047f89 */ /* 0x00072800000e0000 */
[----:B------:R3:W-:Y:S02]  /*8730*/  LDGSTS.E.BYPASS.LTC128B.128 [R229+0xe100], [R2.64], !P5 ;  /* 0x0e10000002e57fae */ /* 0x0007e4000e901d46 */
.L_x_1669:
[C---:B---3--:R-:W-:Y:S02]  /*8740*/  IADD3 R2, -R227.reuse, 0x10, RZ ;  /* 0x00000010e3027810 */ /* 0x048fe40007ffe1ff */
[----:B------:R-:W-:Y:S02]  /*8750*/  ISETP.NE.U32.AND P0, PT, R227, RZ, PT ;  /* 0x000000ffe300720c */ /* 0x000fe40003f05070 */
[----:B------:R-:W-:Y:S04]  /*8760*/  LOP3.LUT R2, R2, 0xf, RZ, 0xc0, !PT ;  /* 0x0000000f02027812 */ /* 0x000fe800078ec0ff */
[----:B--2---:R-:W-:Y:S04]  /*8770*/  IADD3 R2, P2, P1, R2, R0, R25 ;  /* 0x0000000002027210 */ /* 0x004fe8000795e019 */
[----:B----4-:R-:W-:Y:S02]  /*8780*/  IADD3.X R3, RZ, R4, R9, P2, P1 ;  /* 0x00000004ff037210 */ /* 0x010fe400017e2409 */
[C---:B------:R-:W-:Y:S03]  /*8790*/  IADD3 R6, P1, R0.reuse, R27, RZ ;  /* 0x0000001b00067210 */ /* 0x040fe60007f3e0ff */
[----:B------:R-:W-:Y:S01]  /*87a0*/  @!PT LDS RZ, [RZ] ;  /* 0x00000000fffff984 */ /* 0x000fe20000000800 */
[----:B------:R-:W-:Y:S01]  /*87b0*/  @!PT LDS RZ, [RZ] ;  /* 0x00000000fffff984 */ /* 0x000fe20000000800 */
[----:B------:R-:W-:Y:S01]  /*87c0*/  @!PT LDS RZ, [RZ] ;  /* 0x00000000fffff984 */ /* 0x000fe20000000800 */
[----:B------:R2:W-:Y:S01]  /*87d0*/  LDGSTS.E.BYPASS.LTC128B.128.ZFILL [R229+0x9100], [R2.64], P0 ;  /* 0x0910000002e57fae */ /* 0x0005e20008141d46 */
[----:B------:R-:W-:Y:S01]  /*87e0*/  IADD3 R8, P0, R0, R26, RZ ;  /* 0x0000001a00087210 */ /* 0x000fe20007f1e0ff */
[C---:B------:R-:W-:Y:S04]  /*87f0*/  IMAD.X R7, R4.reuse, 0x1, R11, P1 ;  /* 0x0000000104077824 */ /* 0x040fe800008e060b */
[----:B------:R-:W-:Y:S05]  /*8800*/  IMAD.X R9, R4, 0x1, R10, P0 ;  /* 0x0000000104097824 */ /* 0x000fea00000e060a */
[----:B------:R3:W-:Y:S04]  /*8810*/  LDGSTS.E.BYPASS.LTC128B.128 [R229+0xb100], [R8.64], !P3 ;  /* 0x0b10000008e57fae */ /* 0x0007e8000d901d46 */
[----:B------:R3:W-:Y:S01]  /*8820*/  LDGSTS.E.BYPASS.LTC128B.128 [R229+0xd100], [R6.64], !P4 ;  /* 0x0d10000006e57fae */ /* 0x0007e2000e101d46 */
[----:B--2---:R-:W-:Y:S05]  /*8830*/  IADD3 R2, P0, R0, R28, RZ ;  /* 0x0000001c00027210 */ /* 0x004fea0007f1e0ff */
[----:B------:R-:W-:Y:S05]  /*8840*/  IMAD.X R3, R4, 0x1, R12, P0 ;  /* 0x0000000104037824 */ /* 0x000fea00000e060c */
[----:B------:R3:W-:Y:S03]  /*8850*/  LDGSTS.E.BYPASS.LTC128B.128 [R229+0xf100], [R2.64], !P5 ;  /* 0x0f10000002e57fae */ /* 0x0007e6000e901d46 */
.L_x_1589:
[----:B--234-:R-:W-:Y:S05]  /*8860*/  BSYNC B0 ;  /* 0x0000000000007941 */ /* 0x01cfea0003800000 */
.L_x_1588:
        /* <DEDUP_REMOVED lines=41> */
.L_x_1670:
[----:B--2---:R-:W-:Y:S01]  /*8b00*/  FMNMX.FTZ R3, R0, R4, !PT ;  /* 0x0000000400037209 */ /* 0x004fe20007810000 */
[C---:B------:R-:W-:Y:S01]  /*8b10*/  FADD.FTZ R0, -R132.reuse, R133 ;  /* 0x0000008584007221 */ /* 0x040fe20000010100 */
[----:B------:R-:W-:Y:S01]  /*8b20*/  WARPSYNC 0xffffffff ;  /* 0xffffffff00007948 */ /* 0x000fe20003800000 */
[----:B-1----:R-:W-:Y:S01]  /*8b30*/  FMUL.FTZ R4, R132, c[0x0][0x2d0] ;  /* 0x0000b40084047a20 */ /* 0x002fe20000410000 */
[----:B------:R-:W-:Y:S01]  /*8b40*/  ISETP.GT.AND P0, PT, R233, R240, PT ;  /* 0x000000f0e900720c */ /* 0x000fe20003f04270 */
        /* <DEDUP_REMOVED lines=18> */
[--C-:B------:R-:W-:Y:S02]  /*8c70*/  FFMA.FTZ R180, R176, c[0x0][0x2d0], -R4.reuse ;  /* 0x0000b400b0b47a23 */ /* 0x100fe40000010804 */
[----:B------:R-:W-:Y:S07]  /*8c80*/  FFMA.FTZ R176, R172, c[0x0][0x2d0], -R4 ;  /* 0x0000b400acb07a23 */ /* 0x000fee0000010804 */
[----:B------:R-:W2:Y:S10]  /*8c90*/  MUFU.EX2 R4, R7 ;  /* 0x0000000700047308 */ /* 0x000eb40000000800 */
[----:B------:R-:W3:Y:S01]  /*8ca0*/  MUFU.EX2 R8, R8 ;  /* 0x0000000800087308 */ /* 0x000ee20000000800 */
[C---:B-1----:R-:W-:Y:S02]  /*8cb0*/  FMUL.FTZ R32, R2.reuse, R136 ;  /* 0x0000008802207220 */ /* 0x042fe40000410000 */
[C---:B------:R-:W-:Y:S02]  /*8cc0*/  FMUL.FTZ R33, R2.reuse, R137 ;  /* 0x0000008902217220 */ /* 0x040fe40000410000 */
[C---:B------:R-:W-:Y:S02]  /*8cd0*/  FMUL.FTZ R12, R2.reuse, R156 ;  /* 0x0000009c020c7220 */ /* 0x040fe40000410000 */
[C---:B------:R-:W-:Y:S02]  /*8ce0*/  FMUL.FTZ R13, R2.reuse, R157 ;  /* 0x0000009d020d7220 */ /* 0x040fe40000410000 */
[C---:B------:R-:W-:Y:S02]  /*8cf0*/  FMUL.FTZ R21, R2.reuse, R149 ;  /* 0x0000009502157220 */ /* 0x040fe40000410000 */
[C---:B------:R-:W-:Y:S02]  /*8d00*/  FMUL.FTZ R20, R2.reuse, R148 ;  /* 0x0000009402147220 */ /* 0x040fe40000410000 */
[----:B------:R-:W-:Y:S01]  /*8d10*/  FMUL.FTZ R25, R2, R145 ;  /* 0x0000009102197220 */ /* 0x000fe20000410000 */
[----:B--2---:R-:W-:Y:S01]  /*8d20*/  F2FP.PACK_AB R168, R6, R4 ;  /* 0x0000000406a8723e */ /* 0x004fe200000000ff */
[----:B------:R-:W-:Y:S01]  /*8d30*/  FFMA.FTZ R0, R2, R235, R4 ;  /* 0x000000eb02007223 */ /* 0x000fe20000010004 */
[----:B------:R-:W-:Y:S01]  /*8d40*/  MUFU.EX2 R148, R189 ;  /* 0x000000bd00947308 */ /* 0x000fe20000000800 */
[C---:B------:R-:W-:Y:S02]  /*8d50*/  FMUL.FTZ R4, R3.reuse, c[0x0][0x2d0] ;  /* 0x0000b40003047a20 */ /* 0x040fe40000410000 */
[----:B------:R-:W-:Y:S02]  /*8d60*/  FADD.FTZ R7, R6, R0 ;  /* 0x0000000006077221 */ /* 0x000fe40000010000 */
        /* <DEDUP_REMOVED lines=15> */
[--C-:B------:R-:W-:Y:S01]  /*8e60*/  FFMA.FTZ R182, R170, c[0x0][0x2d0], -R4.reuse ;  /* 0x0000b400aab67a23 */ /* 0x100fe20000010804 */
[----:B------:R-:W-:Y:S01]  /*8e70*/  MUFU.EX2 R156, R134 ;  /* 0x00000086009c7308 */ /* 0x000fe20000000800 */
[--C-:B------:R-:W-:Y:S01]  /*8e80*/  FFMA.FTZ R179, R169, c[0x0][0x2d0], -R4.reuse ;  /* 0x0000b400a9b37a23 */ /* 0x100fe20000010804 */
[----:B---3--:R-:W-:Y:S01]  /*8e90*/  F2FP.PACK_AB R170, R8, R9 ;  /* 0x0000000908aa723e */ /* 0x008fe200000000ff */
[--C-:B------:R-:W-:Y:S02]  /*8ea0*/  FFMA.FTZ R183, R24, c[0x0][0x2d0], -R4.reuse ;  /* 0x0000b40018b77a23 */ /* 0x100fe40000010804 */
[--C-:B------:R-:W-:Y:S02]  /*8eb0*/  FFMA.FTZ R187, R17, c[0x0][0x2d0], -R4.reuse ;  /* 0x0000b40011bb7a23 */ /* 0x100fe40000010804 */
[----:B------:R-:W-:Y:S02]  /*8ec0*/  FFMA.FTZ R196, R16, c[0x0][0x2d0], -R4 ;  /* 0x0000b40010c47a23 */ /* 0x000fe40000010804 */
[----:B------:R-:W-:Y:S01]  /*8ed0*/  FADD.FTZ R4, R9, R7 ;  /* 0x0000000709047221 */ /* 0x000fe20000010000 */
[----:B------:R-:W-:Y:S01]  /*8ee0*/  MUFU.EX2 R134, R176 ;  /* 0x000000b000867308 */ /* 0x000fe20000000800 */
[----:B------:R-:W-:Y:S02]  /*8ef0*/  FMUL.FTZ R17, R2, R153 ;  /* 0x0000009902117220 */ /* 0x000fe40000410000 */
[----:B------:R-:W-:Y:S02]  /*8f00*/  FADD.FTZ R178, R8, R4 ;  /* 0x0000000408b27221 */ /* 0x000fe40000010000 */
[C---:B-1----:R-:W-:Y:S02]  /*8f10*/  FMUL.FTZ R34, R0.reuse, R138 ;  /* 0x0000008a00227220 */ /* 0x042fe40000410000 */
[----:B------:R-:W-:Y:S02]  /*8f20*/  FMUL.FTZ R35, R0, R139 ;  /* 0x0000008b00237220 */ /* 0x000fe40000410000 */
[----:B------:R-:W1:Y:S01]  /*8f30*/  LDSM.16.MT88.4 R136, [R217] ;  /* 0x00000000d988783b */ /* 0x000e620000004200 */
[----:B------:R-:W2:Y:S01]  /*8f40*/  MUFU.EX2 R7, R6 ;  /* 0x0000000600077308 */ /* 0x000ea20000000800 */
[C---:B------:R-:W-:Y:S02]  /*8f50*/  FMUL.FTZ R4, R2.reuse, R164 ;  /* 0x000000a402047220 */ /* 0x040fe40000410000 */
[C---:B------:R-:W-:Y:S02]  /*8f60*/  FMUL.FTZ R5, R2.reuse, R165 ;  /* 0x000000a502057220 */ /* 0x040fe40000410000 */
[C---:B------:R-:W-:Y:S02]  /*8f70*/  FMUL.FTZ R16, R2.reuse, R152 ;  /* 0x0000009802107220 */ /* 0x040fe40000410000 */
[C---:B------:R-:W-:Y:S02]  /*8f80*/  FMUL.FTZ R8, R2.reuse, R160 ;  /* 0x000000a002087220 */ /* 0x040fe40000410000 */
[----:B------:R-:W-:Y:S01]  /*8f90*/  FMUL.FTZ R9, R2, R161 ;  /* 0x000000a102097220 */ /* 0x000fe20000410000 */
        /* <DEDUP_REMOVED lines=9> */
[C---:B--2---:R-:W-:Y:S01]  /*9030*/  F2FP.PACK_AB R169, R7.reuse, R10 ;  /* 0x0000000a07a9723e */ /* 0x044fe200000000ff */
[C---:B------:R-:W-:Y:S02]  /*9040*/  FFMA.FTZ R6, R0.reuse, R234, R10 ;  /* 0x000000ea00067223 */ /* 0x040fe4000001000a */
[C---:B------:R-:W-:Y:S02]  /*9050*/  FMUL.FTZ R10, R0.reuse, R162 ;  /* 0x000000a2000a7220 */ /* 0x040fe40000410000 */
[----:B------:R-:W-:Y:S01]  /*9060*/  FADD.FTZ R152, R7, R6 ;  /* 0x0000000607987221 */ /* 0x000fe20000010000 */
[----:B------:R-:W-:Y:S01]  /*9070*/  LDSM.16.MT88.4 R160, [R217+0x1800] ;  /* 0x00180000d9a0783b */ /* 0x000fe20000004200 */
[C---:B------:R-:W-:Y:S01]  /*9080*/  FMUL.FTZ R6, R0.reuse, R166 ;  /* 0x000000a600067220 */ /* 0x040fe20000410000 */
[----:B------:R-:W-:Y:S01]  /*9090*/  MUFU.EX2 R176, R183 ;  /* 0x000000b700b07308 */ /* 0x000fe20000000800 */
[----:B------:R-:W-:Y:S01]  /*90a0*/  FMUL.FTZ R7, R0, R167 ;  /* 0x000000a700077220 */ /* 0x000fe20000410000 */
[----:B---3--:R-:W-:Y:S01]  /*90b0*/  F2FP.PACK_AB R171, R156, R153 ;  /* 0x000000999cab723e */ /* 0x008fe200000000ff */
[C---:B------:R-:W-:Y:S02]  /*90c0*/  FMUL.FTZ R26, R0.reuse, R146 ;  /* 0x00000092001a7220 */ /* 0x040fe40000410000 */
[----:B------:R-:W-:Y:S02]  /*90d0*/  FMUL.FTZ R27, R0, R147 ;  /* 0x00000093001b7220 */ /* 0x000fe40000410000 */
[C---:B------:R-:W-:Y:S02]  /*90e0*/  FMUL.FTZ R28, R2.reuse, R140 ;  /* 0x0000008c021c7220 */ /* 0x040fe40000410000 */
[C---:B-1----:R-:W-:Y:S01]  /*90f0*/  HMMA.16816.F32 R4, R168.reuse, R136, R4 ;  /* 0x00000088a804723c */ /* 0x042fe20000001804 */
[----:B------:R-:W1:Y:S04]  /*9100*/  MUFU.EX2 R133, R181 ;  /* 0x000000b500857308 */ /* 0x000e680000000800 */
[----:B------:R-:W-:Y:S02]  /*9110*/  FMUL.FTZ R29, R2, R141 ;  /* 0x0000008d021d7220 */ /* 0x000fe40000410000 */
[C---:B------:R-:W-:Y:S01]  /*9120*/  FMUL.FTZ R30, R0.reuse, R142 ;  /* 0x0000008e001e7220 */ /* 0x040fe20000410000 */
[C---:B------:R-:W-:Y:S01]  /*9130*/  HMMA.16816.F32 R8, R168.reuse, R138, R8 ;  /* 0x0000008aa808723c */ /* 0x040fe20000001808 */
[----:B------:R-:W2:Y:S02]  /*9140*/  LDSM.16.MT88.4 R136, [R218] ;  /* 0x00000000da88783b */ /* 0x000ea40000004200 */
[----:B------:R-:W-:Y:S01]  /*9150*/  MUFU.EX2 R198, R175 ;  /* 0x000000af00c67308 */ /* 0x000fe20000000800 */
[----:B------:R-:W-:Y:S02]  /*9160*/  FMUL.FTZ R31, R0, R143 ;  /* 0x0000008f001f7220 */ /* 0x000fe40000410000 */
[C---:B------:R-:W-:Y:S02]  /*9170*/  FMUL.FTZ R24, R2.reuse, R144 ;  /* 0x0000009002187220 */ /* 0x040fe40000410000 */
[C---:B------:R-:W-:Y:S01]  /*9180*/  FMUL.FTZ R36, R2.reuse, R36 ;  /* 0x0000002402247220 */ /* 0x040fe20000410000 */
[----:B------:R-:W-:Y:S03]  /*9190*/  LDSM.16.MT88.4 R140, [R217+0x800] ;  /* 0x00080000d98c783b */ /* 0x000fe60000004200 */
        /* <DEDUP_REMOVED lines=17> */
[----:B------:R-:W-:Y:S01]  /*92b0*/  FMUL.FTZ R51, R0, R51 ;  /* 0x0000003300337220 */ /* 0x000fe20000410000 */
[C---:B--2---:R-:W-:Y:S02]  /*92c0*/  HMMA.16816.F32 R12, R168.reuse, R136, R12 ;  /* 0x00000088a80c723c */ /* 0x044fe4000000180c */
[----:B------:R-:W-:Y:S01]  /*92d0*/  MUFU.EX2 R197, R172 ;  /* 0x000000ac00c57308 */ /* 0x000fe20000000800 */
[C---:B------:R-:W-:Y:S02]  /*92e0*/  FMUL.FTZ R52, R2.reuse, R52 ;  /* 0x0000003402347220 */ /* 0x040fe40000410000 */
[----:B------:R-:W-:Y:S02]  /*92f0*/  FMUL.FTZ R53, R2, R53 ;  /* 0x0000003502357220 */ /* 0x000fe40000410000 */
[C---:B------:R-:W-:Y:S01]  /*9300*/  FMUL.FTZ R54, R0.reuse, R54 ;  /* 0x0000003600367220 */ /* 0x040fe20000410000 */
[C---:B------:R-:W-:Y:S01]  /*9310*/  HMMA.16816.F32 R16, R168.reuse, R138, R16 ;  /* 0x0000008aa810723c */ /* 0x040fe20000001810 */
[----:B------:R-:W2:Y:S03]  /*9320*/  LDSM.16.MT88.4 R136, [R220] ;  /* 0x00000000dc88783b */ /* 0x000ea60000004200 */
[----:B------:R-:W-:Y:S01]  /*9330*/  FMUL.FTZ R55, R0, R55 ;  /* 0x0000003700377220 */ /* 0x000fe20000410000 */
[----:B------:R-:W-:Y:S01]  /*9340*/  MUFU.EX2 R181, R174 ;  /* 0x000000ae00b57308 */ /* 0x000fe20000000800 */
[C---:B------:R-:W-:Y:S02]  /*9350*/  FMUL.FTZ R56, R2.reuse, R56 ;  /* 0x0000003802387220 */ /* 0x040fe40000410000 */
[----:B------:R-:W-:Y:S04]  /*9360*/  FMUL.FTZ R57, R2, R57 ;  /* 0x0000003902397220 */ /* 0x000fe80000410000 */
        /* <DEDUP_REMOVED lines=22> */
[----:B------:R-:W2:Y:S03]  /*94d0*/  LDSM.16.MT88.4 R136, [R219] ;  /* 0x00000000db88783b */ /* 0x000ea60000004200 */
        /* <DEDUP_REMOVED lines=18> */
[C---:B--2---:R-:W-:Y:S03]  /*9600*/  HMMA.16816.F32 R28, R168.reuse, R136, R28 ;  /* 0x00000088a81c723c */ /* 0x044fe6000000181c */
[C---:B------:R-:W-:Y:S02]  /*9610*/  FMUL.FTZ R94, R0.reuse, R94 ;  /* 0x0000005e005e7220 */ /* 0x040fe40000410000 */
[----:B------:R-:W-:Y:S02]  /*9620*/  FMUL.FTZ R95, R0, R95 ;  /* 0x0000005f005f7220 */ /* 0x000fe40000410000 */
[C---:B------:R-:W-:Y:S01]  /*9630*/  FMUL.FTZ R96, R2.reuse, R96 ;  /* 0x0000006002607220 */ /* 0x040fe20000410000 */
[C---:B------:R-:W-:Y:S01]  /*9640*/  HMMA.16816.F32 R32, R168.reuse, R138, R32 ;  /* 0x0000008aa820723c */ /* 0x040fe20000001820 */
[----:B------:R-:W2:Y:S03]  /*9650*/  LDSM.16.MT88.4 R136, [R217+0x2000] ;  /* 0x00200000d988783b */ /* 0x000ea60000004200 */
        /* <DEDUP_REMOVED lines=23> */
[----:B------:R-:W2:Y:S03]  /*97d0*/  LDSM.16.MT88.4 R136, [R218+0x2000] ;  /* 0x00200000da88783b */ /* 0x000ea60000004200 */
[C---:B------:R-:W-:Y:S02]  /*97e0*/  FMUL.FTZ R118, R0.reuse, R118 ;  /* 0x0000007600767220 */ /* 0x040fe40000410000 */
[----:B------:R-:W-:Y:S02]  /*97f0*/  FMUL.FTZ R119, R0, R119 ;  /* 0x0000007700777220 */ /* 0x000fe40000410000 */
[C---:B------:R-:W-:Y:S04]  /*9800*/  FMUL.FTZ R120, R2.reuse, R120 ;  /* 0x0000007802787220 */ /* 0x040fe80000410000 */
[----:B------:R-:W-:Y:S02]  /*9810*/  FMUL.FTZ R121, R2, R121 ;  /* 0x0000007902797220 */ /* 0x000fe40000410000 */
[C---:B------:R-:W-:Y:S02]  /*9820*/  FMUL.FTZ R122, R0.reuse, R122 ;  /* 0x0000007a007a7220 */ /* 0x040fe40000410000 */
[----:B------:R-:W-:Y:S02]  /*9830*/  FMUL.FTZ R123, R0, R123 ;  /* 0x0000007b007b7220 */ /* 0x000fe40000410000 */
[C---:B------:R-:W-:Y:S02]  /*9840*/  FMUL.FTZ R124, R2.reuse, R124 ;  /* 0x0000007c027c7220 */ /* 0x040fe40000410000 */
[C---:B------:R-:W-:Y:S02]  /*9850*/  FMUL.FTZ R125, R2.reuse, R125 ;  /* 0x0000007d027d7220 */ /* 0x040fe40000410000 */
[C---:B------:R-:W-:Y:S02]  /*9860*/  FMUL.FTZ R128, R2.reuse, R128 ;  /* 0x0000008002807220 */ /* 0x040fe40000410000 */
[----:B------:R-:W-:Y:S02]  /*9870*/  FMUL.FTZ R129, R2, R129 ;  /* 0x0000008102817220 */ /* 0x000fe40000410000 */
[----:B------:R-:W3:Y:S01]  /*9880*/  MUFU.EX2 R2, R180 ;  /* 0x000000b400027308 */ /* 0x000ee20000000800 */
[C---:B------:R-:W-:Y:S02]  /*9890*/  FMUL.FTZ R126, R0.reuse, R126 ;  /* 0x0000007e007e7220 */ /* 0x040fe40000410000 */
[C---:B------:R-:W-:Y:S02]  /*98a0*/  FMUL.FTZ R127, R0.reuse, R127 ;  /* 0x0000007f007f7220 */ /* 0x040fe40000410000 */
[C---:B------:R-:W-:Y:S02]  /*98b0*/  FMUL.FTZ R130, R0.reuse, R130 ;  /* 0x0000008200827220 */ /* 0x040fe40000410000 */
[----:B------:R-:W-:Y:S02]  /*98c0*/  FMUL.FTZ R131, R0, R131 ;  /* 0x0000008300837220 */ /* 0x000fe40000410000 */
[----:B-1----:R-:W-:Y:S01]  /*98d0*/  FADD.FTZ R0, R133, R178 ;  /* 0x000000b285007221 */ /* 0x002fe20000010000 */
[----:B------:R-:W1:Y:S01]  /*98e0*/  MUFU.EX2 R180, R173 ;  /* 0x000000ad00b47308 */ /* 0x000e620000000800 */
[C---:B--2---:R-:W-:Y:S09]  /*98f0*/  HMMA.16816.F32 R44, R168.reuse, R136, R44 ;  /* 0x00000088a82c723c */ /* 0x044ff2000000182c */
[----:B------:R-:W2:Y:S01]  /*9900*/  MUFU.EX2 R173, R186 ;  /* 0x000000ba00ad7308 */ /* 0x000ea20000000800 */
[C---:B------:R-:W-:Y:S01]  /*9910*/  HMMA.16816.F32 R48, R168.reuse, R138, R48 ;  /* 0x0000008aa830723c */ /* 0x040fe20000001830 */
[----:B------:R-:W4:Y:S02]  /*9920*/  LDSM.16.MT88.4 R136, [R220+0x2000] ;  /* 0x00200000dc88783b */ /* 0x000f240000004200 */
[----:B---3--:R-:W-:Y:S04]  /*9930*/  FADD.FTZ R0, R2, R0 ;  /* 0x0000000002007221 */ /* 0x008fe80000010000 */
[----:B------:R-:W-:Y:S05]  /*9940*/  FADD.FTZ R0, R144, R0 ;  /* 0x0000000090007221 */ /* 0x000fea0000010000 */
[----:B------:R-:W-:Y:S01]  /*9950*/  FADD.FTZ R0, R134, R0 ;  /* 0x0000000086007221 */ /* 0x000fe20000010000 */
[C---:B----4-:R-:W-:Y:S08]  /*9960*/  HMMA.16816.F32 R52, R168.reuse, R136, R52 ;  /* 0x00000088a834723c */ /* 0x050ff00000001834 */
[C---:B------:R-:W-:Y:S01]  /*9970*/  HMMA.16816.F32 R56, R168.reuse, R138, R56 ;  /* 0x0000008aa838723c */ /* 0x040fe20000001838 */
[----:B------:R-:W3:Y:S07]  /*9980*/  LDSM.16.MT88.4 R136, [R219+0x2000] ;  /* 0x00200000db88783b */ /* 0x000eee0000004200 */
[C---:B---3--:R-:W-:Y:S08]  /*9990*/  HMMA.16816.F32 R60, R168.reuse, R136, R60 ;  /* 0x00000088a83c723c */ /* 0x048ff0000000183c */
        /* <DEDUP_REMOVED lines=23> */
[C---:B---3--:R-:W-:Y:S07]  /*9b10*/  HMMA.16816.F32 R124, R168.reuse, R136, R124 ;  /* 0x00000088a87c723c */ /* 0x048fee000000187c */
[----:B------:R-:W-:Y:S01]  /*9b20*/  F2FP.PACK_AB R136, R2, R133 ;  /* 0x000000850288723e */ /* 0x000fe200000000ff */
[----:B------:R-:W-:Y:S01]  /*9b30*/  HMMA.16816.F32 R128, R168, R138, R128 ;  /* 0x0000008aa880723c */ /* 0x000fe20000001880 */
[----:B------:R-:W3:Y:S03]  /*9b40*/  MUFU.EX2 R133, R191 ;  /* 0x000000bf00857308 */ /* 0x000ee60000000800 */
[----:B------:R-:W-:Y:S03]  /*9b50*/  F2FP.PACK_AB R137, R197, R198 ;  /* 0x000000c6c589723e */ /* 0x000fe600000000ff */
[----:B------:R-:W-:Y:S02]  /*9b60*/  F2FP.PACK_AB R138, R134, R144 ;  /* 0x00000090868a723e */ /* 0x000fe400000000ff */
[----:B------:R-:W4:Y:S02]  /*9b70*/  LDSM.16.MT88.4 R144, [R218+0x800] ;  /* 0x00080000da90783b */ /* 0x000f240000004200 */
[----:B------:R-:W5:Y:S01]  /*9b80*/  MUFU.EX2 R2, R190 ;  /* 0x000000be00027308 */ /* 0x000f620000000800 */
[----:B-1----:R-:W-:Y:S02]  /*9b90*/  F2FP.PACK_AB R139, R180, R181 ;  /* 0x000000b5b48b723e */ /* 0x002fe400000000ff */
[----:B--2---:R-:W-:Y:S05]  /*9ba0*/  F2FP.PACK_AB R169, R173, R174 ;  /* 0x000000aeada9723e */ /* 0x004fea00000000ff */
[C---:B------:R-:W-:Y:S02]  /*9bb0*/  HMMA.16816.F32 R4, R136.reuse, R140, R4 ;  /* 0x0000008c8804723c */ /* 0x040fe40000001804 */
[----:B------:R-:W1:Y:S03]  /*9bc0*/  MUFU.EX2 R134, R188 ;  /* 0x000000bc00867308 */ /* 0x000e660000000800 */
[----:B---3--:R-:W-:Y:S03]  /*9bd0*/  FADD.FTZ R0, R133, R0 ;  /* 0x0000000085007221 */ /* 0x008fe60000010000 */
[C---:B------:R-:W-:Y:S01]  /*9be0*/  HMMA.16816.F32 R8, R136.reuse, R142, R8 ;  /* 0x0000008e8808723c */ /* 0x040fe20000001808 */
[----:B------:R-:W2:Y:S03]  /*9bf0*/  LDSM.16.MT88.4 R140, [R220+0x800] ;  /* 0x00080000dc8c783b */ /* 0x000ea60000004200 */
[----:B-----5:R-:W-:Y:S04]  /*9c00*/  FADD.FTZ R0, R2, R0 ;  /* 0x0000000002007221 */ /* 0x020fe80000010000 */
[----:B------:R-:W-:Y:S04]  /*9c10*/  FADD.FTZ R0, R148, R0 ;  /* 0x0000000094007221 */ /* 0x000fe80000010000 */
[C---:B-1----:R-:W-:Y:S01]  /*9c20*/  FADD.FTZ R0, R134.reuse, R0 ;  /* 0x0000000086007221 */ /* 0x042fe20000010000 */
[C---:B----4-:R-:W-:Y:S08]  /*9c30*/  HMMA.16816.F32 R12, R136.reuse, R144, R12 ;  /* 0x00000090880c723c */ /* 0x050ff0000000180c */
        /* <DEDUP_REMOVED lines=42> */
[----:B------:R-:W-:Y:S01]  /*9ee0*/  HMMA.16816.F32 R128, R136, R146, R128 ;  /* 0x000000928880723c */ /* 0x000fe20000001880 */
[----:B------:R-:W1:Y:S06]  /*9ef0*/  LDSM.16.MT88.4 R144, [R218+0x1000] ;  /* 0x00100000da90783b */ /* 0x000e6c0000004200 */
[----:B------:R-:W-:Y:S02]  /*9f00*/  F2FP.PACK_AB R138, R134, R148 ;  /* 0x00000094868a723e */ /* 0x000fe400000000ff */
[----:B------:R-:W3:Y:S01]  /*9f10*/  LDSM.16.MT88.4 R148, [R220+0x1000] ;  /* 0x00100000dc94783b */ /* 0x000ee20000004200 */
[----:B------:R-:W-:Y:S02]  /*9f20*/  MUFU.EX2 R134, R194 ;  /* 0x000000c200867308 */ /* 0x000fe40000000800 */
[----:B------:R-:W-:Y:S02]  /*9f30*/  F2FP.PACK_AB R136, R2, R133 ;  /* 0x000000850288723e */ /* 0x000fe400000000ff */
[----:B------:R-:W-:Y:S02]  /*9f40*/  F2FP.PACK_AB R137, R179, R177 ;  /* 0x000000b1b389723e */ /* 0x000fe400000000ff */
[----:B------:R-:W-:Y:S04]  /*9f50*/  F2FP.PACK_AB R139, R175, R176 ;  /* 0x000000b0af8b723e */ /* 0x000fe800000000ff */
[----:B------:R-:W-:Y:S03]  /*9f60*/  MUFU.EX2 R2, R193 ;  /* 0x000000c100027308 */ /* 0x000fe60000000800 */
[C---:B--2---:R-:W-:Y:S07]  /*9f70*/  HMMA.16816.F32 R4, R136.reuse, R140, R4 ;  /* 0x0000008c8804723c */ /* 0x044fee0000001804 */
[----:B------:R-:W2:Y:S01]  /*9f80*/  MUFU.EX2 R133, R192 ;  /* 0x000000c000857308 */ /* 0x000ea20000000800 */
[C---:B------:R-:W-:Y:S01]  /*9f90*/  HMMA.16816.F32 R8, R136.reuse, R142, R8 ;  /* 0x0000008e8808723c */ /* 0x040fe20000001808 */
[----:B------:R-:W4:Y:S07]  /*9fa0*/  LDSM.16.MT88.4 R140, [R219+0x1000] ;  /* 0x00100000db8c783b */ /* 0x000f2e0000004200 */
[C---:B-1----:R-:W-:Y:S08]  /*9fb0*/  HMMA.16816.F32 R12, R136.reuse, R144, R12 ;  /* 0x00000090880c723c */ /* 0x042ff0000000180c */
[C---:B------:R-:W-:Y:S01]  /*9fc0*/  HMMA.16816.F32 R16, R136.reuse, R146, R16 ;  /* 0x000000928810723c */ /* 0x040fe20000001810 */
[----:B------:R-:W1:Y:S03]  /*9fd0*/  LDSM.16.MT88.4 R144, [R217+0x3000] ;  /* 0x00300000d990783b */ /* 0x000e660000004200 */
[C---:B--2---:R-:W-:Y:S01]  /*9fe0*/  F2FP.PACK_AB R168, R2.reuse, R133 ;  /* 0x0000008502a8723e */ /* 0x044fe200000000ff */
[----:B------:R-:W-:Y:S03]  /*9ff0*/  FADD.FTZ R0, R133, R0 ;  /* 0x0000000085007221 */ /* 0x000fe60000010000 */
[C---:B---3--:R-:W-:Y:S01]  /*a000*/  HMMA.16816.F32 R20, R136.reuse, R148, R20 ;  /* 0x000000948814723c */ /* 0x048fe20000001814 */
[----:B------:R-:W2:Y:S03]  /*a010*/  MUFU.EX2 R133, R196 ;  /* 0x000000c400857308 */ /* 0x000ea60000000800 */
[----:B------:R-:W-:Y:S02]  /*a020*/  FADD.FTZ R0, R2, R0 ;  /* 0x0000000002007221 */ /* 0x000fe40000010000 */
[----:B------:R-:W-:Y:S02]  /*a030*/  FADD.FTZ R2, R153, R152 ;  /* 0x0000009899027221 */ /* 0x000fe40000010000 */
[C---:B------:R-:W-:Y:S01]  /*a040*/  HMMA.16816.F32 R24, R136.reuse, R150, R24 ;  /* 0x000000968818723c */ /* 0x040fe20000001818 */
[----:B------:R-:W3:Y:S07]  /*a050*/  LDSM.16.MT88.4 R148, [R218+0x3000] ;  /* 0x00300000da94783b */ /* 0x000eee0000004200 */
[C---:B----4-:R-:W-:Y:S01]  /*a060*/  HMMA.16816.F32 R28, R136.reuse, R140, R28 ;  /* 0x0000008c881c723c */ /* 0x050fe2000000181c */
[----:B------:R-:W-:Y:S07]  /*a070*/  LDSM.16.MT88.4 R152, [R218+0x1800] ;  /* 0x00180000da98783b */ /* 0x000fee0000004200 */
[C---:B------:R-:W-:Y:S01]  /*a080*/  HMMA.16816.F32 R32, R136.reuse, R142, R32 ;  /* 0x0000008e8820723c */ /* 0x040fe20000001820 */
[----:B------:R-:W4:Y:S03]  /*a090*/  LDSM.16.MT88.4 R140, [R220+0x3000] ;  /* 0x00300000dc8c783b */ /* 0x000f260000004200 */
[----:B--2---:R-:W-:Y:S04]  /*a0a0*/  F2FP.PACK_AB R171, R133, R172 ;  /* 0x000000ac85ab723e */ /* 0x004fe800000000ff */
[C---:B-1----:R-:W-:Y:S08]  /*a0b0*/  HMMA.16816.F32 R36, R136.reuse, R144, R36 ;  /* 0x000000908824723c */ /* 0x042ff00000001824 */
[C---:B------:R-:W-:Y:S01]  /*a0c0*/  HMMA.16816.F32 R40, R136.reuse, R146, R40 ;  /* 0x000000928828723c */ /* 0x040fe20000001828 */
[----:B------:R-:W1:Y:S07]  /*a0d0*/  LDSM.16.MT88.4 R144, [R219+0x3000] ;  /* 0x00300000db90783b */ /* 0x000e6e0000004200 */
        /* <DEDUP_REMOVED lines=24> */
[C---:B-1----:R-:W-:Y:S01]  /*a260*/  HMMA.16816.F32 R108, R136.reuse, R144, R108 ;  /* 0x00000090886c723c */ /* 0x042fe2000000186c */
[----:B------:R-:W1:Y:S07]  /*a270*/  MUFU.EX2 R144, R195 ;  /* 0x000000c300907308 */ /* 0x000e6e0000000800 */
[C---:B------:R-:W-:Y:S08]  /*a280*/  HMMA.16816.F32 R112, R136.reuse, R146, R112 ;  /* 0x000000928870723c */ /* 0x040ff00000001870 */
[C---:B--2---:R-:W-:Y:S08]  /*a290*/  HMMA.16816.F32 R116, R136.reuse, R148, R116 ;  /* 0x000000948874723c */ /* 0x044ff00000001874 */
[C---:B------:R-:W-:Y:S04]  /*a2a0*/  HMMA.16816.F32 R120, R136.reuse, R150, R120 ;  /* 0x000000968878723c */ /* 0x040fe80000001878 */
[----:B-1----:R-:W-:Y:S01]  /*a2b0*/  FADD.FTZ R0, R144, R0 ;  /* 0x0000000090007221 */ /* 0x002fe20000010000 */
[C---:B------:R-:W-:Y:S02]  /*a2c0*/  F2FP.PACK_AB R170, R134.reuse, R144 ;  /* 0x0000009086aa723e */ /* 0x040fe400000000ff */
[----:B------:R-:W1:Y:S01]  /*a2d0*/  LDSM.16.MT88.4 R144, [R220+0x1800] ;  /* 0x00180000dc90783b */ /* 0x000e620000004200 */
[C---:B---3--:R-:W-:Y:S04]  /*a2e0*/  HMMA.16816.F32 R124, R136.reuse, R140, R124 ;  /* 0x0000008c887c723c */ /* 0x048fe8000000187c */
[----:B------:R-:W-:Y:S01]  /*a2f0*/  FADD.FTZ R235, R134, R0 ;  /* 0x0000000086eb7221 */ /* 0x000fe20000010000 */
[-C--:B------:R-:W-:Y:S01]  /*a300*/  MOV R134, R3.reuse ;  /* 0x0000000300867202 */ /* 0x080fe20000000f00 */
[----:B------:R-:W-:Y:S02]  /*a310*/  FADD.FTZ R0, R156, R2 ;  /* 0x000000029c007221 */ /* 0x000fe40000010000 */
[----:B------:R-:W-:Y:S01]  /*a320*/  HMMA.16816.F32 R128, R136, R142, R128 ;  /* 0x0000008e8880723c */ /* 0x000fe20000001880 */
[----:B------:R-:W2:Y:S03]  /*a330*/  LDSM.16.MT88.4 R136, [R219+0x1800] ;  /* 0x00180000db88783b */ /* 0x000ea60000004200 */
[----:B------:R-:W-:Y:S04]  /*a340*/  FADD.FTZ R0, R198, R0 ;  /* 0x00000000c6007221 */ /* 0x000fe80000010000 */
[C---:B------:R-:W-:Y:S01]  /*a350*/  HMMA.16816.F32 R164, R168.reuse, R160, R4 ;  /* 0x000000a0a8a4723c */ /* 0x040fe20000001804 */
[----:B------:R-:W3:Y:S04]  /*a360*/  LDSM.16.MT88.4 R4, [R217+0x3800] ;  /* 0x00380000d904783b */ /* 0x000ee80000004200 */
[----:B------:R-:W-:Y:S03]  /*a370*/  FADD.FTZ R0, R197, R0 ;  /* 0x00000000c5007221 */ /* 0x000fe60000010000 */
[C---:B------:R-:W-:Y:S01]  /*a380*/  HMMA.16816.F32 R160, R168.reuse, R162, R8 ;  /* 0x000000a2a8a0723c */ /* 0x040fe20000001808 */
[----:B------:R-:W4:Y:S03]  /*a390*/  LDSM.16.MT88.4 R8, [R218+0x3800] ;  /* 0x00380000da08783b */ /* 0x000f260000004200 */
[----:B------:R-:W-:Y:S04]  /*a3a0*/  FADD.FTZ R0, R181, R0 ;  /* 0x00000000b5007221 */ /* 0x000fe80000010000 */
[C---:B------:R-:W-:Y:S01]  /*a3b0*/  HMMA.16816.F32 R156, R168.reuse, R152, R12 ;  /* 0x00000098a89c723c */ /* 0x040fe2000000180c */
[----:B------:R-:W5:Y:S03]  /*a3c0*/  LDSM.16.MT88.4 R12, [R220+0x3800] ;  /* 0x00380000dc0c783b */ /* 0x000f660000004200 */
[----:B------:R-:W-:Y:S04]  /*a3d0*/  FADD.FTZ R0, R180, R0 ;  /* 0x00000000b4007221 */ /* 0x000fe80000010000 */
[C---:B------:R-:W-:Y:S01]  /*a3e0*/  HMMA.16816.F32 R152, R168.reuse, R154, R16 ;  /* 0x0000009aa898723c */ /* 0x040fe20000001810 */
[----:B------:R-:W4:Y:S03]  /*a3f0*/  LDSM.16.MT88.4 R16, [R219+0x3800] ;  /* 0x00380000db10783b */ /* 0x000f260000004200 */
[----:B------:R-:W-:Y:S04]  /*a400*/  FADD.FTZ R0, R177, R0 ;  /* 0x00000000b1007221 */ /* 0x000fe80000010000 */
[C---:B-1----:R-:W-:Y:S04]  /*a410*/  HMMA.16816.F32 R148, R168.reuse, R144, R20 ;  /* 0x00000090a894723c */ /* 0x042fe80000001814 */
[----:B------:R-:W-:Y:S04]  /*a420*/  FADD.FTZ R0, R179, R0 ;  /* 0x00000000b3007221 */ /* 0x000fe80000010000 */
[C---:B------:R-:W-:Y:S04]  /*a430*/  HMMA.16816.F32 R144, R168.reuse, R146, R24 ;  /* 0x00000092a890723c */ /* 0x040fe80000001818 */
[----:B------:R-:W-:Y:S04]  /*a440*/  FADD.FTZ R0, R176, R0 ;  /* 0x00000000b0007221 */ /* 0x000fe80000010000 */
[C---:B--2---:R-:W-:Y:S04]  /*a450*/  HMMA.16816.F32 R140, R168.reuse, R136, R28 ;  /* 0x00000088a88c723c */ /* 0x044fe8000000181c */
[----:B------:R-:W-:Y:S03]  /*a460*/  FADD.FTZ R0, R175, R0 ;  /* 0x00000000af007221 */ /* 0x000fe60000010000 */
[----:B------:R-:W-:Y:S01]  /*a470*/  MOV R28, R3 ;  /* 0x00000003001c7202 */ /* 0x000fe20000000f00 */
[C---:B------:R-:W-:Y:S04]  /*a480*/  HMMA.16816.F32 R136, R168.reuse, R138, R32 ;  /* 0x0000008aa888723c */ /* 0x040fe80000001820 */
[----:B------:R-:W-:Y:S04]  /*a490*/  FADD.FTZ R0, R174, R0 ;  /* 0x00000000ae007221 */ /* 0x000fe80000010000 */
[C---:B---3--:R-:W-:Y:S04]  /*a4a0*/  HMMA.16816.F32 R36, R168.reuse, R4, R36 ;  /* 0x00000004a824723c */ /* 0x048fe80000001824 */
[----:B------:R-:W-:Y:S04]  /*a4b0*/  FADD.FTZ R0, R173, R0 ;  /* 0x00000000ad007221 */ /* 0x000fe80000010000 */
[C---:B------:R-:W-:Y:S01]  /*a4c0*/  HMMA.16816.F32 R40, R168.reuse, R6, R40 ;  /* 0x00000006a828723c */ /* 0x040fe20000001828 */
[----:B------:R-:W1:Y:S03]  /*a4d0*/  LDSM.16.MT88.4 R4, [R217+0x5800] ;  /* 0x00580000d904783b */ /* 0x000e660000004200 */
[----:B------:R-:W-:Y:S01]  /*a4e0*/  FADD.FTZ R2, R172, R0 ;  /* 0x00000000ac027221 */ /* 0x000fe20000010000 */
[----:B------:R-:W-:Y:S03]  /*a4f0*/  IADD3 R0, R233, -0x1, RZ ;  /* 0xffffffffe9007810 */ /* 0x000fe60007ffe0ff */
[C---:B----4-:R-:W-:Y:S04]  /*a500*/  HMMA.16816.F32 R44, R168.reuse, R8, R44 ;  /* 0x00000008a82c723c */ /* 0x050fe8000000182c */
[----:B------:R-:W-:Y:S01]  /*a510*/  FADD.FTZ R234, R133, R2 ;  /* 0x0000000285ea7221 */ /* 0x000fe20000010000 */
[----:B------:R-:W-:Y:S02]  /*a520*/  MOV R233, R0 ;  /* 0x0000000000e97202 */ /* 0x000fe40000000f00 */
[----:B------:R-:W-:Y:S01]  /*a530*/  MOV R133, R132 ;  /* 0x0000008400857202 */ /* 0x000fe20000000f00 */
        /* <DEDUP_REMOVED lines=28> */
[----:B------:R-:W-:Y:S07]  /*a700*/  @!UPT UIADD3 URZ, URZ, URZ, URZ ;  /* 0x0000003f3f3ff290 */ /* 0x000fee000fffe03f */
[----:B------:R-:W-:-:S11]  /*a710*/  @P0 BRA `(.L_x_1593) ;  /* 0xffffc3e000000947 */ /* 0x000fd6000383ffff */
.L_x_1586:
[----:B------:R-:W-:Y:S05]  /*a720*/  BRA.DIV ~URZ, `(.L_x_1594) ;  /* 0x00006a227f007947 */ /* 0x000fea000b800000 */
[----:B------:R1:W2:Y:S02]  /*a730*/  SHFL.BFLY PT, R0, R235, 0x2, 0x1f ;  /* 0x0c401f00eb007f89 */ /* 0x0002a400000e0000 */
.L_x_1671:
[----:B--2---:R-:W-:Y:S01]  /*a740*/  FADD.FTZ R5, R0, R235 ;  /* 0x000000eb00057221 */ /* 0x004fe20000010000 */
[----:B------:R-:W-:Y:S05]  /*a750*/  BRA.DIV ~URZ, `(.L_x_1595) ;  /* 0x00006a427f007947 */ /* 0x000fea000b800000 */
[----:B------:R-:W2:Y:S02]  /*a760*/  SHFL.BFLY PT, R0, R234, 0x2, 0x1f ;  /* 0x0c401f00ea007f89 */ /* 0x000ea400000e0000 */
[----:B--2---:R-:W-:-:S02]  /*a770*/  FADD.FTZ R4, R0, R234 ;  /* 0x000000ea00047221 */ /* 0x004fc40000010000 */
[----:B------:R-:W2:Y:S04]  /*a780*/  SHFL.BFLY PT, R0, R5, 0x1, 0x1f ;  /* 0x0c201f0005007f89 */ /* 0x000ea800000e0000 */
[----:B------:R3:W4:Y:S01]  /*a790*/  SHFL.BFLY PT, R3, R4, 0x1, 0x1f ;  /* 0x0c201f0004037f89 */ /* 0x00072200000e0000 */
[----:B--2---:R-:W-:-:S05]  /*a7a0*/  FADD.FTZ R5, R5, R0 ;  /* 0x0000000005057221 */ /* 0x004fca0000010000 */
.L_x_1672:
[----:B------:R-:W-:Y:S01]  /*a7b0*/  FSETP.NE.FTZ.AND P1, PT, R5, RZ, PT ;  /* 0x000000ff0500720b */ /* 0x000fe20003f35000 */
[----:B----4-:R-:W-:Y:S01]  /*a7c0*/  FADD.FTZ R3, R3, R4 ;  /* 0x0000000403037221 */ /* 0x010fe20000010000 */
[----:B------:R-:W-:Y:S02]  /*a7d0*/  MOV R15, 0xff800000 ;  /* 0xff800000000f7802 */ /* 0x000fe40000000f00 */
[----:B------:R-:W-:Y:S02]  /*a7e0*/  MOV R20, 0xff800000 ;  /* 0xff80000000147802 */ /* 0x000fe40000000f00 */
[----:B------:R-:W-:-:S07]  /*a7f0*/  FSETP.NE.FTZ.AND P0, PT, R3, RZ, PT ;  /* 0x000000ff0300720b */ /* 0x000fce0003f15000 */
[----:B------:R-:W2:Y:S01]  /*a800*/  @P1 MUFU.LG2 R0, R5 ;  /* 0x0000000500001308 */ /* 0x000ea20000000c00 */
[----:B------:R-:W-:-:S05]  /*a810*/  @P1 MOV R2, 0x3f317218 ;  /* 0x3f31721800021802 */ /* 0x000fca0000000f00 */
[----:B------:R-:W-:Y:S01]  /*a820*/  @P1 FMUL.FTZ R2, R2, c[0x0][0x2d0] ;  /* 0x0000b40002021a20 */ /* 0x000fe20000410000 */
[----:B---3--:R-:W-:-:S05]  /*a830*/  @P0 MOV R4, 0x3f317218 ;  /* 0x3f31721800040802 */ /* 0x008fca0000000f00 */
[----:B------:R-:W-:Y:S02]  /*a840*/  @P0 FMUL.FTZ R4, R4, c[0x0][0x2d0] ;  /* 0x0000b40004040a20 */ /* 0x000fe40000410000 */
[----:B--2---:R-:W-:-:S04]  /*a850*/  @P1 FMUL.FTZ R0, R0, 0.69314718246459960938 ;  /* 0x3f31721800001820 */ /* 0x004fc80000410000 */
[----:B------:R-:W-:Y:S01]  /*a860*/  @P1 FFMA.FTZ R15, R2, R132, R0 ;  /* 0x00000084020f1223 */ /* 0x000fe20000010000 */
[----:B------:R-:W-:Y:S01]  /*a870*/  MOV R2, RZ ;  /* 0x000000ff00027202 */ /* 0x000fe20000000f00 */
[----:B------:R-:W2:Y:S08]  /*a880*/  @P0 MUFU.LG2 R0, R3 ;  /* 0x0000000300000308 */ /* 0x000eb00000000c00 */
[----:B------:R-:W3:Y:S01]  /*a890*/  @P1 MUFU.RCP R2, R5 ;  /* 0x0000000500021308 */ /* 0x000ee20000001000 */
[----:B--2---:R-:W-:-:S04]  /*a8a0*/  @P0 FMUL.FTZ R0, R0, 0.69314718246459960938 ;  /* 0x3f31721800000820 */ /* 0x004fc80000410000 */
[----:B------:R-:W-:Y:S01]  /*a8b0*/  @P0 FFMA.FTZ R20, R4, R28, R0 ;  /* 0x0000001c04140223 */ /* 0x000fe20000010000 */
[----:B------:R-:W-:Y:S01]  /*a8c0*/  MOV R0, RZ ;  /* 0x000000ff00007202 */ /* 0x000fe20000000f00 */
[C---:B---3--:R-:W-:Y:S02]  /*a8d0*/  FMUL.FTZ R132, R2.reuse, R144 ;  /* 0x0000009002847220 */ /* 0x048fe40000410000 */
[----:B------:R-:W-:-:S03]  /*a8e0*/  FMUL.FTZ R133, R2, R145 ;  /* 0x0000009102857220 */ /* 0x000fc60000410000 */
        /* <DEDUP_REMOVED lines=11> */
[C---:B--2---:R-:W-:Y:S02]  /*a9a0*/  FMUL.FTZ R124, R0.reuse, R142 ;  /* 0x0000008e007c7220 */ /* 0x044fe40000410000 */
        /* <DEDUP_REMOVED lines=115> */
[----:B------:R-:W-:Y:S02]  /*b0e0*/  FMUL.FTZ R97, R2, R97 ;  /* 0x0000006102617220 */ /* 0x000fe40000410000 */
.L_x_1568:
[----:B------:R2:W5:Y:S04]  /*b0f0*/  LDL R6, [R1] ;  /* 0x0000000001067983 */ /* 0x0005680000100800 */
[----:B------:R-:W3:Y:S01]  /*b100*/  S2R R2, SR_TID.X ;  /* 0x0000000000027919 */ /* 0x000ee20000002100 */
[----:B------:R-:W-:Y:S01]  /*b110*/  BSSY B0, `(.L_x_1596) ;  /* 0x0000011000007945 */ /* 0x000fe20003800000 */
[----:B---3--:R-:W-:-:S13]  /*b120*/  LOP3.LUT P0, RZ, R2, 0xff, RZ, 0xc0, !PT ;  /* 0x000000ff02ff7812 */ /* 0x008fda000780c0ff */
[----:B------:R-:W-:Y:S05]  /*b130*/  @P0 BRA `(.L_x_1597) ;  /* 0x000000e000000947 */ /* 0x000fea0003800000 */
[----:B--2---:R-:W2:Y:S01]  /*b140*/  S2R R2, SR_LANEID ;  /* 0x0000000000027919 */ /* 0x004ea20000000000 */
[----:B------:R-:W-:Y:S01]  /*b150*/  VOTEU.ANY UR4, UPT, PT ;  /* 0x0000000000047886 */ /* 0x000fe200038e0100 */
[----:B------:R-:W-:Y:S01]  /*b160*/  IMAD.MOV.U32 R4, RZ, RZ, c[0x0][0x560] ;  /* 0x00015800ff047624 */ /* 0x000fe200078e00ff */
[----:B------:R-:W2:Y:S01]  /*b170*/  FLO.U32 R3, UR4 ;  /* 0x0000000400037d00 */ /* 0x000ea200080e0000 */
[----:B------:R-:W-:Y:S01]  /*b180*/  IMAD.MOV.U32 R5, RZ, RZ, c[0x0][0x564] ;  /* 0x00015900ff057624 */ /* 0x000fe200078e00ff */
[----:B--2---:R-:W-:-:S06]  /*b190*/  ISETP.EQ.U32.AND P0, PT, R3, R2, PT ;  /* 0x000000020300720c */ /* 0x004fcc0003f02070 */
[----:B------:R-:W2:Y:S07]  /*b1a0*/  POPC R2, UR4 ;  /* 0x0000000400027d09 */ /* 0x000eae0008000000 */
[----:B--2---:R2:W3:Y:S04]  /*b1b0*/  @P0 ATOMG.E.ADD.STRONG.GPU PT, R2, [R4.64], R2 ;  /* 0x00000002040209a8 */ /* 0x0044e800081ee1c6 */
[----:B--2---:R-:W2:Y:S04]  /*b1c0*/  S2R R4, SR_LTMASK ;  /* 0x0000000000047919 */ /* 0x004ea80000003900 */
[----:B---3--:R2:W3:Y:S02]  /*b1d0*/  SHFL.IDX PT, R3, R2, R3, 0x1f ;  /* 0x00001f0302037589 */ /* 0x0084e400000e0000 */
[----:B--2---:R-:W-:-:S06]  /*b1e0*/  LOP3.LUT R2, R4, UR4, RZ, 0xc0, !PT ;  /* 0x0000000404027c12 */ /* 0x004fcc000f8ec0ff */
[----:B------:R-:W3:Y:S02]  /*b1f0*/  POPC R2, R2 ;  /* 0x0000000200027309 */ /* 0x000ee40000000000 */
[----:B---3-5:R-:W-:-:S05]  /*b200*/  IADD3 R6, R3, c[0x0][0xc], R2 ;  /* 0x0000030003067a10 */ /* 0x028fca0007ffe002 */
[----:B------:R2:W-:Y:S02]  /*b210*/  STL [R1], R6 ;  /* 0x0000000601007387 */ /* 0x0005e40000100800 */
.L_x_1597:
[----:B--2---:R-:W-:Y:S05]  /*b220*/  BSYNC B0 ;  /* 0x0000000000007941 */ /* 0x004fea0003800000 */
.L_x_1596:
        /* <DEDUP_REMOVED lines=20> */
[----:B--2---:R-:W-:Y:S02]  /*b370*/  F2FP.PACK_AB R2, R27, R26 ;  /* 0x0000001a1b02723e */ /* 0x004fe400000000ff */
[----:B-1----:R-:W-:-:S03]  /*b380*/  F2FP.PACK_AB R0, R157, R156 ;  /* 0x0000009c9d00723e */ /* 0x002fc600000000ff */
        /* <DEDUP_REMOVED lines=144> */
.L_x_1600:
[----:B-1----:R-:W2:Y:S04]  /*bc90*/  LDL.LU R3, [R1+0x8] ;  /* 0x0000080001037983 */ /* 0x002ea80000300800 */
[----:B------:R-:W3:Y:S04]  /*bca0*/  LDL.LU R2, [R1+0x50] ;  /* 0x0000500001027983 */ /* 0x000ee80000300800 */
[----:B------:R-:W4:Y:S01]  /*bcb0*/  LDL R110, [R1+0x4c] ;  /* 0x00004c00016e7983 */ /* 0x000f220000100800 */
[----:B------:R-:W-:Y:S01]  /*bcc0*/  IMAD.MOV.U32 R10, RZ, RZ, 0x368 ;  /* 0x00000368ff0a7424 */ /* 0x000fe200078e00ff */
[----:B------:R-:W-:-:S02]  /*bcd0*/  ISETP.GT.AND P2, PT, R5, 0x1, PT ;  /* 0x000000010500780c */ /* 0x000fc40003f44270 */
[----:B------:R-:W4:Y:S02]  /*bce0*/  LDL R31, [R1+0x14c] ;  /* 0x00014c00011f7983 */ /* 0x000f240000100800 */
[----:B------:R-:W-:Y:S02]  /*bcf0*/  SEL R10, R10, 0x328, P2 ;  /* 0x000003280a0a7807 */ /* 0x000fe40001000000 */
[----:B------:R-:W4:Y:S01]  /*bd00*/  LDL R21, [R1+0x4] ;  /* 0x0000040001157983 */ /* 0x000f220000100800 */
[----:B------:R-:W-:Y:S01]  /*bd10*/  ISETP.NE.U32.AND P0, PT, RZ, c[0x0][0x500], PT ;  /* 0x00014000ff007a0c */ /* 0x000fe20003f05070 */
[----:B------:R-:W1:Y:S03]  /*bd20*/  LDC.64 R4, c[0x0][R10+0x170] ;  /* 0x00005c000a047b82 */ /* 0x000e660000000a00 */
[----:B------:R-:W-:-:S04]  /*bd30*/  ISETP.NE.AND.EX P0, PT, RZ, c[0x0][0x504], PT, P0 ;  /* 0x00014100ff007a0c */ /* 0x000fc80003f05300 */
[----:B------:R-:W-:Y:S01]  /*bd40*/  SEL R8, R252, RZ, !P0 ;  /* 0x000000fffc087207 */ /* 0x000fe20004000000 */
[----:B------:R-:W1:Y:S08]  /*bd50*/  LDC.64 R12, c[0x0][R10+0x168] ;  /* 0x00005a000a0c7b82 */ /* 0x000e700000000a00 */
[----:B------:R4:W1:Y:S08]  /*bd60*/  LDC.64 R18, c[0x0][R10+0x178] ;  /* 0x00005e000a127b82 */ /* 0x0008700000000a00 */
[----:B------:R4:W1:Y:S01]  /*bd70*/  LDC.64 R16, c[0x0][R10+0x160] ;  /* 0x000058000a107b82 */ /* 0x0008620000000a00 */
[----:B--2---:R-:W-:-:S02]  /*bd80*/  LOP3.LUT R11, R3, 0xffff, RZ, 0xc0, !PT ;  /* 0x0000ffff030b7812 */ /* 0x004fc400078ec0ff */
[----:B---3--:R-:W-:Y:S01]  /*bd90*/  SEL R3, R2, RZ, !P0 ;  /* 0x000000ff02037207 */ /* 0x008fe20004000000 */
[-C--:B-1----:R-:W-:Y:S02]  /*bda0*/  IMAD R2, R5, R8.reuse, RZ ;  /* 0x0000000805027224 */ /* 0x082fe400078e02ff */
        /* <DEDUP_REMOVED lines=8> */
[----:B----4-:R-:W-:Y:S01]  /*be30*/  IMAD R10, R21, 0x80, R31 ;  /* 0x00000080150a7824 */ /* 0x010fe200078e021f */
[----:B------:R-:W-:Y:S02]  /*be40*/  ISETP.NE.AND P5, PT, R2, 0x1, PT ;  /* 0x000000010200780c */ /* 0x000fe40003fa5270 */
[----:B------:R-:W-:-:S05]  /*be50*/  SEL R2, R110, RZ, P2 ;  /* 0x000000ff6e027207 */ /* 0x000fca0001000000 */
[-C--:B------:R-:W-:Y:S02]  /*be60*/  IMAD.WIDE.U32 R4, R18, R2.reuse, RZ ;  /* 0x0000000212047225 */ /* 0x080fe400078e00ff */
[----:B------:R-:W2:Y:S02]  /*be70*/  LDL R18, [R1+0x148] ;  /* 0x0001480001127983 */ /* 0x000ea40000100800 */
[----:B------:R-:W-:Y:S02]  /*be80*/  IMAD R6, R19, R2, RZ ;  /* 0x0000000213067224 */ /* 0x000fe400078e02ff */
[----:B------:R-:W-:-:S04]  /*be90*/  @P5 IMAD.HI.U32 R3, R10, c[0x0][0x4ec], RZ ;  /* 0x00013b000a035a27 */ /* 0x000fc800078e00ff */
[----:B------:R-:W-:Y:S01]  /*bea0*/  IMAD.MOV.U32 R2, RZ, RZ, R10 ;  /* 0x000000ffff027224 */ /* 0x000fe200078e000a */
[----:B------:R-:W-:Y:S01]  /*beb0*/  @P5 SHF.R.U32.HI R2, RZ, c[0x0][0x4f0], R3 ;  /* 0x00013c00ff025a19 */ /* 0x000fe20000011603 */
[----:B------:R-:W-:Y:S01]  /*bec0*/  IMAD.IADD R6, R5, 0x1, R6 ;  /* 0x0000000105067824 */ /* 0x000fe200078e0206 */
[----:B------:R-:W1:Y:S02]  /*bed0*/  S2R R13, SR_TID.X ;  /* 0x00000000000d7919 */ /* 0x000e640000002100 */
[----:B------:R-:W-:Y:S02]  /*bee0*/  IADD3 R4, P1, P0, R2, R9, R4 ;  /* 0x0000000902047210 */ /* 0x000fe4000783e004 */
[--C-:B------:R-:W-:Y:S01]  /*bef0*/  SHF.R.S32.HI R5, RZ, 0x1f, R2.reuse ;  /* 0x0000001fff057819 */ /* 0x100fe20000011402 */
[----:B------:R-:W-:Y:S01]  /*bf00*/  IMAD.MOV R2, RZ, RZ, -R2 ;  /* 0x000000ffff027224 */ /* 0x000fe200078e0a02 */
[----:B------:R-:W-:-:S03]  /*bf10*/  SHF.R.S32.HI R9, RZ, 0x1f, R0 ;  /* 0x0000001fff097819 */ /* 0x000fc60000011400 */
[----:B------:R-:W-:Y:S01]  /*bf20*/  IMAD R2, R2, c[0x0][0x4e8], R10 ;  /* 0x00013a0002027a24 */ /* 0x000fe200078e020a */
[----:B------:R-:W-:-:S04]  /*bf30*/  IADD3.X R3, R12, R7, R9, P4, P3 ;  /* 0x000000070c037210 */ /* 0x000fc800027e6409 */
[----:B------:R-:W-:Y:S01]  /*bf40*/  IADD3.X R5, R5, R3, R6, P1, P0 ;  /* 0x0000000305057210 */ /* 0x000fe20000fe0406 */
[----:B------:R-:W-:Y:S01]  /*bf50*/  IMAD R3, R17, R2, RZ ;  /* 0x0000000211037224 */ /* 0x000fe200078e02ff */
[----:B------:R-:W-:-:S05]  /*bf60*/  SHF.R.S32.HI R6, RZ, 0x1f, R2 ;  /* 0x0000001fff067819 */ /* 0x000fca0000011402 */
[C---:B------:R-:W-:Y:S02]  /*bf70*/  IMAD R6, R16.reuse, R6, R3 ;  /* 0x0000000610067224 */ /* 0x040fe400078e0203 */
[----:B------:R-:W-:-:S04]  /*bf80*/  IMAD.WIDE.U32 R2, R16, R2, R4 ;  /* 0x0000000210027225 */ /* 0x000fc800078e0004 */
[----:B------:R-:W-:Y:S02]  /*bf90*/  IMAD.MOV.U32 R4, RZ, RZ, c[0x0][0x4a8] ;  /* 0x00012a00ff047624 */ /* 0x000fe400078e00ff */
[----:B------:R-:W-:Y:S01]  /*bfa0*/  IMAD.MOV.U32 R5, RZ, RZ, c[0x0][0x4ac] ;  /* 0x00012b00ff057624 */ /* 0x000fe200078e00ff */
[----:B-1----:R-:W-:Y:S02]  /*bfb0*/  SHF.R.S32.HI R31, RZ, 0x1f, R13 ;  /* 0x0000001fff1f7819 */ /* 0x002fe4000001140d */
[----:B------:R-:W-:Y:S01]  /*bfc0*/  SEL R4, R4, c[0x0][0x450], P2 ;  /* 0x0001140004047a07 */ /* 0x000fe20001000000 */
[----:B------:R-:W-:Y:S01]  /*bfd0*/  IMAD.IADD R3, R3, 0x1, R6 ;  /* 0x0000000103037824 */ /* 0x000fe200078e0206 */
[----:B------:R-:W-:Y:S02]  /*bfe0*/  SEL R5, R5, c[0x0][0x454], P2 ;  /* 0x0001150005057a07 */ /* 0x000fe40001000000 */
[----:B------:R-:W-:Y:S02]  /*bff0*/  LEA R4, P0, R2, R4, 0x2 ;  /* 0x0000000402047211 */ /* 0x000fe400078010ff */
[----:B------:R-:W-:-:S02]  /*c000*/  LEA.HI R31, R31, R13, RZ, 0x5 ;  /* 0x0000000d1f1f7211 */ /* 0x000fc400078f28ff */
[----:B------:R-:W-:Y:S02]  /*c010*/  LEA.HI.X R2, R2, R5, R3, 0x2, P0 ;  /* 0x0000000502027211 */ /* 0x000fe400000f1403 */
[----:B------:R-:W-:Y:S01]  /*c020*/  LOP3.LUT R31, R31, 0xffffffe0, RZ, 0xc0, !PT ;  /* 0xffffffe01f1f7812 */ /* 0x000fe200078ec0ff */
[----:B------:R-:W-:Y:S04]  /*c030*/  SHFL.IDX PT, R6, R4, RZ, 0x1c1f ;  /* 0x001c1fff04067589 */ /* 0x000fe800000e0000 */
[----:B------:R-:W1:Y:S01]  /*c040*/  SHFL.IDX PT, R7, R2, RZ, 0x1c1f ;  /* 0x001c1fff02077589 */ /* 0x000e6200000e0000 */
[----:B------:R-:W-:-:S03]  /*c050*/  IMAD.IADD R31, R13, 0x1, -R31 ;  /* 0x000000010d1f7824 */ /* 0x000fc600078e0a1f */
[----:B------:R-:W-:Y:S01]  /*c060*/  SHFL.IDX PT, R4, R4, 0x1, 0x1c1f ;  /* 0x003c1f0004047f89 */ /* 0x000fe200000e0000 */
[----:B------:R-:W-:-:S03]  /*c070*/  IMAD R13, R14, c[0x0][0x4e8], RZ ;  /* 0x00013a000e0d7a24 */ /* 0x000fc600078e02ff */
[----:B------:R2:W3:Y:S01]  /*c080*/  SHFL.IDX PT, R5, R2, 0x1, 0x1c1f ;  /* 0x003c1f0002057f89 */ /* 0x0004e200000e0000 */
        /* <DEDUP_REMOVED lines=12> */
[----:B-1----:R-:W-:Y:S01]  /*c150*/  LEA R4, R236, R241, 0x5 ;  /* 0x000000f1ec047211 */ /* 0x002fe200078e28ff */
[C---:B------:R-:W-:Y:S01]  /*c160*/  IMAD.WIDE.U32 R2, R0.reuse, c[0x0][0x3a0], RZ ;  /* 0x0000e80000027a25 */ /* 0x040fe200078e00ff */
[----:B------:R-:W-:Y:S01]  /*c170*/  SHF.R.S32.HI R5, RZ, 0x1f, R8 ;  /* 0x0000001fff057819 */ /* 0x000fe20000011408 */
[----:B------:R1:W2:Y:S01]  /*c180*/  LDS.128 R32, [R229+0x80] ;  /* 0x00008000e5207984 */ /* 0x0002a20000000c00 */
[----:B------:R-:W-:Y:S01]  /*c190*/  LEA R4, R21, R4, 0x7 ;  /* 0x0000000415047211 */ /* 0x000fe200078e38ff */
[----:B------:R-:W-:-:S02]  /*c1a0*/  IMAD R0, R0, c[0x0][0x3a4], R9 ;  /* 0x0000e90000007a24 */ /* 0x000fc400078e0209 */
[----:B------:R1:W3:Y:S01]  /*c1b0*/  LDS.128 R48, [R229+0x1080] ;  /* 0x00108000e5307984 */ /* 0x0002e20000000c00 */
[----:B------:R-:W-:Y:S02]  /*c1c0*/  IMAD R5, R5, c[0x0][0x3f0], RZ ;  /* 0x0000fc0005057a24 */ /* 0x000fe400078e02ff */
[----:B------:R-:W-:Y:S01]  /*c1d0*/  IADD3 R3, R3, R0, RZ ;  /* 0x0000000003037210 */ /* 0x000fe20007ffe0ff */
[----:B------:R-:W-:Y:S01]  /*c1e0*/  @P5 IMAD.HI.U32 R6, R4, c[0x0][0x4ec], RZ ;  /* 0x00013b0004065a27 */ /* 0x000fe200078e00ff */
[----:B------:R1:W4:Y:S01]  /*c1f0*/  LDS.128 R64, [R229+0x2080] ;  /* 0x00208000e5407984 */ /* 0x0003220000000c00 */
[----:B------:R-:W-:Y:S02]  /*c200*/  MOV R0, R4 ;  /* 0x0000000400007202 */ /* 0x000fe40000000f00 */
[----:B------:R-:W-:Y:S01]  /*c210*/  IMAD.WIDE.U32 R2, R11, c[0x0][0x3e8], R2 ;  /* 0x0000fa000b027a25 */ /* 0x000fe200078e0002 */
[----:B------:R1:W1:Y:S01]  /*c220*/  LDS.128 R76, [R229+0x3080] ;  /* 0x00308000e54c7984 */ /* 0x0002620000000c00 */
[----:B------:R-:W-:-:S02]  /*c230*/  @P5 SHF.R.U32.HI R0, RZ, c[0x0][0x4f0], R6 ;  /* 0x00013c00ff005a19 */ /* 0x000fc40000011606 */
[----:B------:R-:W-:Y:S01]  /*c240*/  IMAD R3, R11, c[0x0][0x3ec], R3 ;  /* 0x0000fb000b037a24 */ /* 0x000fe200078e0203 */
[----:B------:R1:W1:Y:S01]  /*c250*/  LDS.128 R24, [R229+0x4080] ;  /* 0x00408000e5187984 */ /* 0x0002620000000c00 */
[C---:B------:R-:W-:Y:S01]  /*c260*/  IMAD R7, R8.reuse, c[0x0][0x3f4], R5 ;  /* 0x0000fd0008077a24 */ /* 0x040fe200078e0205 */
[----:B------:R-:W-:Y:S01]  /*c270*/  SHF.R.S32.HI R6, RZ, 0x1f, R0 ;  /* 0x0000001fff067819 */ /* 0x000fe20000011400 */
[----:B------:R-:W-:Y:S01]  /*c280*/  IMAD.WIDE.U32 R2, R8, c[0x0][0x3f0], R2 ;  /* 0x0000fc0008027a25 */ /* 0x000fe200078e0002 */
[----:B------:R1:W1:Y:S01]  /*c290*/  LDS.128 R44, [R229+0x5080] ;  /* 0x00508000e52c7984 */ /* 0x0002620000000c00 */
[----:B------:R-:W-:Y:S02]  /*c2a0*/  IADD3 R5, -R0, RZ, RZ ;  /* 0x000000ff00057210 */ /* 0x000fe40007ffe1ff */
[----:B------:R-:W-:Y:S01]  /*c2b0*/  IMAD R6, R6, c[0x0][0x3e0], RZ ;  /* 0x0000f80006067a24 */ /* 0x000fe200078e02ff */
[----:B------:R1:W1:Y:S01]  /*c2c0*/  LDS.128 R60, [R229+0x6080] ;  /* 0x00608000e53c7984 */ /* 0x0002620000000c00 */
[----:B------:R-:W-:Y:S01]  /*c2d0*/  IADD3 R3, R3, R7, RZ ;  /* 0x0000000703037210 */ /* 0x000fe20007ffe0ff */
[----:B------:R-:W-:-:S02]  /*c2e0*/  IMAD R4, R5, c[0x0][0x4e8], R4 ;  /* 0x00013a0005047a24 */ /* 0x000fc400078e0204 */
        /* <DEDUP_REMOVED lines=18> */
[----:B------:R1:W1:Y:S01]  /*c410*/  LDS.128 R80, [R229+0xf080] ;  /* 0x00f08000e5507984 */ /* 0x0002620000000c00 */
[----:B------:R-:W-:Y:S05]  /*c420*/  BRA.DIV ~URZ, `(.L_x_1602) ;  /* 0x00004e627f007947 */ /* 0x000fea000b800000 */
[----:B--234-:R2:W3:Y:S02]  /*c430*/  SHFL.IDX PT, R4, R5, RZ, 0x181f ;  /* 0x00181fff05047589 */ /* 0x01c4e400000e0000 */
.L_x_1673:
[----:B------:R-:W-:Y:S05]  /*c440*/  BRA.DIV ~URZ, `(.L_x_1603) ;  /* 0x00004eb27f007947 */ /* 0x000fea000b800000 */
[----:B------:R4:W2:Y:S02]  /*c450*/  SHFL.IDX PT, R0, R14, RZ, 0x181f ;  /* 0x00181fff0e007589 */ /* 0x0008a400000e0000 */
.L_x_1674:
[----:B------:R-:W5:Y:S01]  /*c460*/  LDL.LU R2, [R1+0x4] ;  /* 0x0000040001027983 */ /* 0x000f620000300800 */
[----:B------:R-:W-:Y:S01]  /*c470*/  BSSY B0, `(.L_x_1604) ;  /* 0x0000018000007945 */ /* 0x000fe20003800000 */
[----:B-----5:R-:W-:-:S04]  /*c480*/  LEA R12, R2, R241, 0x7 ;  /* 0x000000f1020c7211 */ /* 0x020fc800078e38ff */
[----:B------:R-:W-:-:S13]  /*c490*/  ISETP.GE.AND P0, PT, R12, R13, PT ;  /* 0x0000000d0c00720c */ /* 0x000fda0003f06270 */
[----:B------:R-:W-:Y:S05]  /*c4a0*/  @P0 BRA `(.L_x_1605) ;  /* 0x0000014000000947 */ /* 0x000fea0003800000 */
[----:B------:R-:W-:Y:S02]  /*c4b0*/  ISETP.GE.AND P3, PT, R232, c[0x0][0x3c8], PT ;  /* 0x0000f200e8007a0c */ /* 0x000fe40003f66270 */
[----:B------:R-:W-:Y:S02]  /*c4c0*/  ISETP.GE.AND P2, PT, R238, c[0x0][0x3c8], PT ;  /* 0x0000f200ee007a0c */ /* 0x000fe40003f46270 */
[----:B------:R-:W-:Y:S02]  /*c4d0*/  ISETP.GE.AND P1, PT, R237, c[0x0][0x3c8], PT ;  /* 0x0000f200ed007a0c */ /* 0x000fe40003f26270 */
[----:B------:R-:W-:Y:S02]  /*c4e0*/  ISETP.GE.AND P0, PT, R239, c[0x0][0x3c8], PT ;  /* 0x0000f200ef007a0c */ /* 0x000fe40003f06270 */
[----:B------:R-:W-:Y:S02]  /*c4f0*/  SHF.R.S32.HI R2, RZ, 0x1f, R232 ;  /* 0x0000001fff027819 */ /* 0x000fe400000114e8 */
[----:B------:R-:W-:-:S02]  /*c500*/  SHF.R.S32.HI R29, RZ, 0x1f, R238 ;  /* 0x0000001fff1d7819 */ /* 0x000fc400000114ee */
[----:B------:R-:W-:Y:S02]  /*c510*/  SHF.R.S32.HI R28, RZ, 0x1f, R237 ;  /* 0x0000001fff1c7819 */ /* 0x000fe400000114ed */
[-C--:B--2---:R-:W-:Y:S02]  /*c520*/  @!P3 LEA R10, P4, R232, R0.reuse, 0x1 ;  /* 0x00000000e80ab211 */ /* 0x084fe400078808ff */
[-C--:B------:R-:W-:Y:S02]  /*c530*/  @!P2 LEA R8, P6, R238, R0.reuse, 0x1 ;  /* 0x00000000ee08a211 */ /* 0x080fe400078c08ff */
[----:B------:R-:W-:Y:S02]  /*c540*/  @!P1 LEA R6, P5, R237, R0, 0x1 ;  /* 0x00000000ed069211 */ /* 0x000fe400078a08ff */
[----:B---3--:R-:W-:Y:S02]  /*c550*/  @!P3 LEA.HI.X R11, R232, R4, R2, 0x1, P4 ;  /* 0x00000004e80bb211 */ /* 0x008fe400020f0c02 */
[----:B------:R-:W-:-:S02]  /*c560*/  SHF.R.S32.HI R15, RZ, 0x1f, R239 ;  /* 0x0000001fff0f7819 */ /* 0x000fc400000114ef */
[----:B------:R-:W-:Y:S01]  /*c570*/  @!P0 LEA R2, P4, R239, R0, 0x1 ;  /* 0x00000000ef028211 */ /* 0x000fe200078808ff */
[----:B------:R2:W-:Y:S01]  /*c580*/  @!P3 ST.E.128 [R10.64], R32 ;  /* 0x000000200a00b985 */ /* 0x0005e2000c101d06 */
[-C--:B------:R-:W-:Y:S02]  /*c590*/  @!P2 LEA.HI.X R9, R238, R4.reuse, R29, 0x1, P6 ;  /* 0x00000004ee09a211 */ /* 0x080fe400030f0c1d */
[-C--:B------:R-:W-:Y:S02]  /*c5a0*/  @!P1 LEA.HI.X R7, R237, R4.reuse, R28, 0x1, P5 ;  /* 0x00000004ed079211 */ /* 0x080fe400028f0c1c */
[----:B------:R-:W-:Y:S01]  /*c5b0*/  @!P0 LEA.HI.X R3, R239, R4, R15, 0x1, P4 ;  /* 0x00000004ef038211 */ /* 0x000fe200020f0c0f */
[----:B-1----:R2:W-:Y:S04]  /*c5c0*/  @!P2 ST.E.128 [R8.64], R24 ;  /* 0x000000180800a985 */ /* 0x0025e8000c101d06 */
[----:B------:R2:W-:Y:S04]  /*c5d0*/  @!P1 ST.E.128 [R6.64], R20 ;  /* 0x0000001406009985 */ /* 0x0005e8000c101d06 */
[----:B------:R2:W-:Y:S02]  /*c5e0*/  @!P0 ST.E.128 [R2.64], R16 ;  /* 0x0000001002008985 */ /* 0x0005e4000c101d06 */
.L_x_1605:
[----:B------:R-:W-:Y:S05]  /*c5f0*/  BSYNC B0 ;  /* 0x0000000000007941 */ /* 0x000fea0003800000 */
.L_x_1604:
[----:B------:R-:W-:Y:S05]  /*c600*/  BRA.DIV ~URZ, `(.L_x_1606) ;  /* 0x00004d627f007947 */ /* 0x000fea000b800000 */
[----:B---3--:R3:W4:Y:S04]  /*c610*/  SHFL.IDX PT, R4, R5, 0x1, 0x181f ;  /* 0x00381f0005047f89 */ /* 0x00872800000e0000 */
[----:B--2---:R3:W2:Y:S02]  /*c620*/  SHFL.IDX PT, R0, R14, 0x1, 0x181f ;  /* 0x00381f000e007f89 */ /* 0x0046a400000e0000 */
.L_x_1675:
[----:B------:R-:W-:Y:S01]  /*c630*/  IADD3 R2, R12, 0x20, RZ ;  /* 0x000000200c027810 */ /* 0x000fe20007ffe0ff */
[----:B------:R-:W-:Y:S03]  /*c640*/  BSSY B0, `(.L_x_1607) ;  /* 0x0000017000007945 */ /* 0x000fe60003800000 */
[----:B------:R-:W-:-:S13]  /*c650*/  ISETP.GE.AND P0, PT, R2, R13, PT ;  /* 0x0000000d0200720c */ /* 0x000fda0003f06270 */
[----:B------:R-:W-:Y:S05]  /*c660*/  @P0 BRA `(.L_x_1608) ;  /* 0x0000014000000947 */ /* 0x000fea0003800000 */
[----:B------:R-:W-:Y:S02]  /*c670*/  ISETP.GE.AND P3, PT, R232, c[0x0][0x3c8], PT ;  /* 0x0000f200e8007a0c */ /* 0x000fe40003f66270 */
[----:B------:R-:W-:Y:S02]  /*c680*/  ISETP.GE.AND P2, PT, R238, c[0x0][0x3c8], PT ;  /* 0x0000f200ee007a0c */ /* 0x000fe40003f46270 */
[----:B------:R-:W-:Y:S02]  /*c690*/  ISETP.GE.AND P1, PT, R237, c[0x0][0x3c8], PT ;  /* 0x0000f200ed007a0c */ /* 0x000fe40003f26270 */
[----:B------:R-:W-:Y:S02]  /*c6a0*/  ISETP.GE.AND P0, PT, R239, c[0x0][0x3c8], PT ;  /* 0x0000f200ef007a0c */ /* 0x000fe40003f06270 */
[----:B------:R-:W-:Y:S02]  /*c6b0*/  SHF.R.S32.HI R3, RZ, 0x1f, R232 ;  /* 0x0000001fff037819 */ /* 0x000fe400000114e8 */
[----:B-1----:R-:W-:-:S02]  /*c6c0*/  SHF.R.S32.HI R17, RZ, 0x1f, R238 ;  /* 0x0000001fff117819 */ /* 0x002fc400000114ee */
[----:B------:R-:W-:Y:S02]  /*c6d0*/  SHF.R.S32.HI R16, RZ, 0x1f, R237 ;  /* 0x0000001fff107819 */ /* 0x000fe400000114ed */
[-C--:B--2---:R-:W-:Y:S02]  /*c6e0*/  @!P3 LEA R10, P4, R232, R0.reuse, 0x1 ;  /* 0x00000000e80ab211 */ /* 0x084fe400078808ff */
[-C--:B------:R-:W-:Y:S02]  /*c6f0*/  @!P2 LEA R8, P6, R238, R0.reuse, 0x1 ;  /* 0x00000000ee08a211 */ /* 0x080fe400078c08ff */
[----:B------:R-:W-:Y:S02]  /*c700*/  @!P1 LEA R6, P5, R237, R0, 0x1 ;  /* 0x00000000ed069211 */ /* 0x000fe400078a08ff */
[----:B----4-:R-:W-:Y:S02]  /*c710*/  @!P3 LEA.HI.X R11, R232, R4, R3, 0x1, P4 ;  /* 0x00000004e80bb211 */ /* 0x010fe400020f0c03 */
[----:B------:R-:W-:-:S02]  /*c720*/  SHF.R.S32.HI R15, RZ, 0x1f, R239 ;  /* 0x0000001fff0f7819 */ /* 0x000fc400000114ef */
[----:B------:R-:W-:Y:S01]  /*c730*/  @!P0 LEA R2, P4, R239, R0, 0x1 ;  /* 0x00000000ef028211 */ /* 0x000fe200078808ff */
[----:B------:R1:W-:Y:S01]  /*c740*/  @!P3 ST.E.128 [R10.64], R48 ;  /* 0x000000300a00b985 */ /* 0x0003e2000c101d06 */
[-C--:B------:R-:W-:Y:S02]  /*c750*/  @!P2 LEA.HI.X R9, R238, R4.reuse, R17, 0x1, P6 ;  /* 0x00000004ee09a211 */ /* 0x080fe400030f0c11 */
[-C--:B------:R-:W-:Y:S02]  /*c760*/  @!P1 LEA.HI.X R7, R237, R4.reuse, R16, 0x1, P5 ;  /* 0x00000004ed079211 */ /* 0x080fe400028f0c10 */
[----:B------:R-:W-:Y:S01]  /*c770*/  @!P0 LEA.HI.X R3, R239, R4, R15, 0x1, P4 ;  /* 0x00000004ef038211 */ /* 0x000fe200020f0c0f */
[----:B------:R1:W-:Y:S04]  /*c780*/  @!P2 ST.E.128 [R8.64], R44 ;  /* 0x0000002c0800a985 */ /* 0x0003e8000c101d06 */
[----:B------:R1:W-:Y:S04]  /*c790*/  @!P1 ST.E.128 [R6.64], R40 ;  /* 0x0000002806009985 */ /* 0x0003e8000c101d06 */
[----:B------:R1:W-:Y:S02]  /*c7a0*/  @!P0 ST.E.128 [R2.64], R36 ;  /* 0x0000002402008985 */ /* 0x0003e4000c101d06 */
.L_x_1608:
[----:B------:R-:W-:Y:S05]  /*c7b0*/  BSYNC B0 ;  /* 0x0000000000007941 */ /* 0x000fea0003800000 */
.L_x_1607:
[----:B------:R-:W-:Y:S05]  /*c7c0*/  BRA.DIV ~URZ, `(.L_x_1609) ;  /* 0x00004c727f007947 */ /* 0x000fea000b800000 */
[----:B----4-:R4:W3:Y:S02]  /*c7d0*/  SHFL.IDX PT, R4, R5, 0x2, 0x181f ;  /* 0x00581f0005047f89 */ /* 0x0108e400000e0000 */
.L_x_1676:
[----:B------:R-:W-:Y:S05]  /*c7e0*/  BRA.DIV ~URZ, `(.L_x_1610) ;  /* 0x00004cc27f007947 */ /* 0x000fea000b800000 */
[----:B--2---:R2:W4:Y:S02]  /*c7f0*/  SHFL.IDX PT, R0, R14, 0x2, 0x181f ;  /* 0x00581f000e007f89 */ /* 0x00452400000e0000 */
.L_x_1677:
[----:B-1----:R-:W-:Y:S01]  /*c800*/  IADD3 R2, R12, 0x40, RZ ;  /* 0x000000400c027810 */ /* 0x002fe20007ffe0ff */
        /* <DEDUP_REMOVED lines=10> */
[-C--:B----4-:R-:W-:Y:S02]  /*c8b0*/  @!P3 LEA R10, P4, R232, R0.reuse, 0x1 ;  /* 0x00000000e80ab211 */ /* 0x090fe400078808ff */
        /* <DEDUP_REMOVED lines=12> */
.L_x_1612:
[----:B------:R-:W-:Y:S05]  /*c980*/  BSYNC B0 ;  /* 0x0000000000007941 */ /* 0x000fea0003800000 */
.L_x_1611:
[----:B------:R-:W-:Y:S05]  /*c990*/  BRA.DIV ~URZ, `(.L_x_1613) ;  /* 0x00004b827f007947 */ /* 0x000fea000b800000 */
[----:B---3--:R3:W1:Y:S04]  /*c9a0*/  SHFL.IDX PT, R4, R5, 0x3, 0x181f ;  /* 0x00781f0005047f89 */ /* 0x00866800000e0000 */
[----:B----4-:R3:W4:Y:S02]  /*c9b0*/  SHFL.IDX PT, R0, R14, 0x3, 0x181f ;  /* 0x00781f000e007f89 */ /* 0x01072400000e0000 */
.L_x_1678:
[----:B-1----:R-:W-:-:S04]  /*c9c0*/  IADD3 R2, R12, 0x60, RZ ;  /* 0x000000600c027810 */ /* 0x002fc80007ffe0ff */
[----:B------:R-:W-:-:S13]  /*c9d0*/  ISETP.GE.AND P0, PT, R2, R13, PT ;  /* 0x0000000d0200720c */ /* 0x000fda0003f06270 */
[----:B------:R-:W-:Y:S05]  /*c9e0*/  @P0 BRA `(.L_x_1614) ;  /* 0x00002b9000000947 */ /* 0x000fea0003800000 */
[----:B------:R-:W-:Y:S02]  /*c9f0*/  ISETP.GE.AND P2, PT, R232, c[0x0][0x3c8], PT ;  /* 0x0000f200e8007a0c */ /* 0x000fe40003f46270 */
[----:B------:R-:W-:Y:S02]  /*ca00*/  ISETP.GE.AND P1, PT, R238, c[0x0][0x3c8], PT ;  /* 0x0000f200ee007a0c */ /* 0x000fe40003f26270 */
[----:B------:R-:W-:Y:S02]  /*ca10*/  ISETP.GE.AND P0, PT, R237, c[0x0][0x3c8], PT ;  /* 0x0000f200ed007a0c */ /* 0x000fe40003f06270 */
[----:B------:R-:W-:Y:S02]  /*ca20*/  SHF.R.S32.HI R11, RZ, 0x1f, R232 ;  /* 0x0000001fff0b7819 */ /* 0x000fe400000114e8 */
[----:B------:R-:W-:Y:S02]  /*ca30*/  SHF.R.S32.HI R10, RZ, 0x1f, R238 ;  /* 0x0000001fff0a7819 */ /* 0x000fe400000114ee */
[----:B---3--:R-:W-:-:S03]  /*ca40*/  SHF.R.S32.HI R5, RZ, 0x1f, R237 ;  /* 0x0000001fff057819 */ /* 0x008fc600000114ed */
[-C--:B----4-:R-:W-:Y:S02]  /*ca50*/  @!P2 LEA R8, P5, R232, R0.reuse, 0x1 ;  /* 0x00000000e808a211 */ /* 0x090fe400078a08ff */
[-C--:B------:R-:W-:Y:S02]  /*ca60*/  @!P1 LEA R6, P4, R238, R0.reuse, 0x1 ;  /* 0x00000000ee069211 */ /* 0x080fe400078808ff */
[C---:B------:R-:W-:Y:S02]  /*ca70*/  @!P0 LEA R2, P3, R237.reuse, R0, 0x1 ;  /* 0x00000000ed028211 */ /* 0x040fe400078608ff */
[-C--:B------:R-:W-:Y:S02]  /*ca80*/  @!P2 LEA.HI.X R9, R232, R4.reuse, R11, 0x1, P5 ;  /* 0x00000004e809a211 */ /* 0x080fe400028f0c0b */
[-C--:B------:R-:W-:Y:S02]  /*ca90*/  @!P1 LEA.HI.X R7, R238, R4.reuse, R10, 0x1, P4 ;  /* 0x00000004ee079211 */ /* 0x080fe400020f0c0a */
[----:B------:R-:W-:Y:S01]  /*caa0*/  @!P0 LEA.HI.X R3, R237, R4, R5, 0x1, P3 ;  /* 0x00000004ed038211 */ /* 0x000fe200018f0c05 */
[----:B------:R1:W-:Y:S04]  /*cab0*/  @!P2 ST.E.128 [R8.64], R76 ;  /* 0x0000004c0800a985 */ /* 0x0003e8000c101d06 */
[----:B------:R1:W-:Y:S04]  /*cac0*/  @!P1 ST.E.128 [R6.64], R72 ;  /* 0x0000004806009985 */ /* 0x0003e8000c101d06 */
[----:B------:R1:W-:Y:S01]  /*cad0*/  @!P0 ST.E.128 [R2.64], R68 ;  /* 0x0000004402008985 */ /* 0x0003e2000c101d06 */
[----:B------:R-:W-:-:S13]  /*cae0*/  ISETP.GE.AND P0, PT, R239, c[0x0][0x3c8], PT ;  /* 0x0000f200ef007a0c */ /* 0x000fda0003f06270 */
[----:B------:R-:W-:Y:S05]  /*caf0*/  @P0 BRA `(.L_x_1614) ;  /* 0x00002a8000000947 */ /* 0x000fea0003800000 */
[----:B------:R-:W-:Y:S02]  /*cb00*/  SHF.R.S32.HI R5, RZ, 0x1f, R239 ;  /* 0x0000001fff057819 */ /* 0x000fe400000114ef */
[----:B-1----:R-:W-:-:S04]  /*cb10*/  LEA R2, P0, R239, R0, 0x1 ;  /* 0x00000000ef027211 */ /* 0x002fc800078008ff */
[----:B------:R-:W-:-:S05]  /*cb20*/  LEA.HI.X R3, R239, R4, R5, 0x1, P0 ;  /* 0x00000004ef037211 */ /* 0x000fca00000f0c05 */
[----:B------:R1:W-:Y:S01]  /*cb30*/  ST.E.128 [R2.64], R80 ;  /* 0x0000005002007985 */ /* 0x0003e2000c101d06 */
[----:B------:R-:W-:Y:S05]  /*cb40*/  BRA `(.L_x_1614) ;  /* 0x00002a3000007947 */ /* 0x000fea0003800000 */
.L_x_1601:
        /* <DEDUP_REMOVED lines=19> */
[----:B------:R-:W-:Y:S01]  /*cc80*/  IMAD R3, R5, c[0x0][0x44c], R3 ;  /* 0x0001130005037a24 */ /* 0x000fe200078e0203 */
[----:B------:R-:W-:-:S03]  /*cc90*/  IADD3 R5, -R0, RZ, RZ ;  /* 0x000000ff00057210 */ /* 0x000fc60007ffe1ff */
[----:B------:R-:W-:-:S04]  /*cca0*/  IMAD.WIDE.U32 R2, R0, c[0x0][0x430], R2 ;  /* 0x00010c0000027a25 */ /* 0x000fc800078e0002 */
[----:B------:R-:W-:Y:S01]  /*ccb0*/  IMAD R0, R5, c[0x0][0x4e8], R10 ;  /* 0x00013a0005007a24 */ /* 0x000fe200078e020a */
[----:B------:R-:W-:-:S04]  /*ccc0*/  IADD3 R3, R3, R4, RZ ;  /* 0x0000000403037210 */ /* 0x000fc80007ffe0ff */
[----:B------:R-:W-:Y:S01]  /*ccd0*/  SHF.R.S32.HI R4, RZ, 0x1f, R0 ;  /* 0x0000001fff047819 */ /* 0x000fe20000011400 */
        /* <DEDUP_REMOVED lines=8> */
.L_x_1679:
[----:B------:R-:W-:Y:S05]  /*cd60*/  BRA.DIV ~URZ, `(.L_x_1616) ;  /* 0x000048f27f007947 */ /* 0x000fea000b800000 */
[----:B------:R3:W4:Y:S02]  /*cd70*/  SHFL.IDX PT, R0, R12, RZ, 0x1c1f ;  /* 0x001c1fff0c007589 */ /* 0x00072400000e0000 */
.L_x_1680:
        /* <DEDUP_REMOVED lines=19> */
[----:B-----5:R-:W-:-:S13]  /*ceb0*/  ISETP.GE.AND P0, PT, R8, c[0x0][0x3c8], PT ;  /* 0x0000f20008007a0c */ /* 0x020fda0003f06270 */
[----:B------:R-:W-:Y:S02]  /*cec0*/  @!P0 IMAD.MOV.U32 R2, RZ, RZ, R0 ;  /* 0x000000ffff028224 */ /* 0x000fe400078e0000 */
[----:B------:R-:W-:-:S04]  /*ced0*/  @!P0 IMAD.MOV.U32 R3, RZ, RZ, R4 ;  /* 0x000000ffff038224 */ /* 0x000fc800078e0004 */
[----:B------:R-:W-:Y:S01]  /*cee0*/  @!P0 IMAD.WIDE R2, R8, 0x4, R2 ;  /* 0x0000000408028825 */ /* 0x000fe200078e0202 */
[----:B---3--:R-:W-:Y:S01]  /*cef0*/  ISETP.GE.AND P1, PT, R6, c[0x0][0x3c8], PT ;  /* 0x0000f20006007a0c */ /* 0x008fe20003f26270 */
[----:B------:R-:W3:Y:S04]  /*cf00*/  LDL R8, [R1+0xac] ;  /* 0x0000ac0001087983 */ /* 0x000ee80000100800 */
[----:B------:R5:W-:Y:S04]  /*cf10*/  @!P0 ST.E.64 [R2.64], R24 ;  /* 0x0000001802008985 */ /* 0x000be8000c101b06 */
[----:B-----5:R-:W5:Y:S01]  /*cf20*/  LDL R25, [R1+0x124] ;  /* 0x0001240001197983 */ /* 0x020f620000100800 */
[----:B----4-:R-:W-:-:S03]  /*cf30*/  ISETP.GE.AND P2, PT, R11, c[0x0][0x3c8], PT ;  /* 0x0000f2000b007a0c */ /* 0x010fc60003f46270 */
[----:B------:R-:W-:Y:S01]  /*cf40*/  @!P1 LEA R2, P0, R6, R0, 0x2 ;  /* 0x0000000006029211 */ /* 0x000fe200078010ff */
[----:B------:R-:W4:Y:S01]  /*cf50*/  LDL R24, [R1+0x98] ;  /* 0x0000980001187983 */ /* 0x000f220000100800 */
[----:B--2---:R-:W-:Y:S02]  /*cf60*/  ISETP.GE.AND P3, PT, R10, c[0x0][0x3c8], PT ;  /* 0x0000f2000a007a0c */ /* 0x004fe40003f66270 */
[----:B------:R-:W-:-:S05]  /*cf70*/  @!P1 LEA.HI.X R3, R6, R4, R7, 0x2, P0 ;  /* 0x0000000406039211 */ /* 0x000fca00000f1407 */
[----:B------:R2:W-:Y:S01]  /*cf80*/  @!P1 ST.E.64 [R2.64], R26 ;  /* 0x0000001a02009985 */ /* 0x0005e2000c101b06 */
[----:B------:R-:W-:Y:S02]  /*cf90*/  ISETP.GE.AND P1, PT, R9, c[0x0][0x3c8], PT ;  /* 0x0000f20009007a0c */ /* 0x000fe40003f26270 */
[----:B------:R-:W-:-:S03]  /*cfa0*/  ISETP.GE.AND P4, PT, R17, c[0x0][0x3c8], PT ;  /* 0x0000f20011007a0c */ /* 0x000fc60003f86270 */
[----:B------:R-:W-:-:S04]  /*cfb0*/  @!P3 LEA R6, P0, R10, R0, 0x2 ;  /* 0x000000000a06b211 */ /* 0x000fc800078010ff */
[----:B------:R-:W-:Y:S02]  /*cfc0*/  @!P3 LEA.HI.X R7, R10, R4, R110, 0x2, P0 ;  /* 0x000000040a07b211 */ /* 0x000fe400000f146e */
[----:B------:R-:W4:Y:S01]  /*cfd0*/  LDL R10, [R1+0x120] ;  /* 0x00012000010a7983 */ /* 0x000f220000100800 */
[----:B--2---:R-:W-:-:S03]  /*cfe0*/  @!P2 LEA R2, P5, R11, R0, 0x2 ;  /* 0x000000000b02a211 */ /* 0x004fc600078a10ff */
[----:B------:R-:W2:Y:S01]  /*cff0*/  LDL R26, [R1+0xa0] ;  /* 0x0000a000011a7983 */ /* 0x000ea20000100800 */
[----:B------:R-:W-:-:S03]  /*d000*/  @!P2 LEA.HI.X R3, R11, R4, R111, 0x2, P5 ;  /* 0x000000040b03a211 */ /* 0x000fc600028f146f */
[----:B------:R-:W2:Y:S04]  /*d010*/  LDL R27, [R1+0x114] ;  /* 0x00011400011b7983 */ /* 0x000ea80000100800 */
[----:B------:R-:W2:Y:S04]  /*d020*/  LDL R11, [R1+0xa4] ;  /* 0x0000a400010b7983 */ /* 0x000ea80000100800 */
[----:B------:R1:W-:Y:S01]  /*d030*/  @!P2 ST.E.64 [R2.64], R28 ;  /* 0x0000001c0200a985 */ /* 0x0003e2000c101b06 */
[----:B------:R-:W-:-:S03]  /*d040*/  ISETP.GE.AND P2, PT, R15, c[0x0][0x3c8], PT ;  /* 0x0000f2000f007a0c */ /* 0x000fc60003f46270 */
[----:B------:R1:W-:Y:S01]  /*d050*/  @!P3 ST.E.64 [R6.64], R32 ;  /* 0x000000200600b985 */ /* 0x0003e2000c101b06 */
[----:B------:R-:W-:Y:S02]  /*d060*/  ISETP.GE.AND P3, PT, R13, c[0x0][0x3c8], PT ;  /* 0x0000f2000d007a0c */ /* 0x000fe40003f66270 */
[C---:B-1----:R-:W-:Y:S01]  /*d070*/  @!P1 LEA R2, P5, R9.reuse, R0, 0x2 ;  /* 0x0000000009029211 */ /* 0x042fe200078a10ff */
[----:B------:R-:W2:Y:S03]  /*d080*/  LDL R28, [R1+0x70] ;  /* 0x00007000011c7983 */ /* 0x000ea60000100800 */
[----:B------:R-:W-:Y:S01]  /*d090*/  @!P1 LEA.HI.X R3, R9, R4, R31, 0x2, P5 ;  /* 0x0000000409039211 */ /* 0x000fe200028f141f */
[----:B------:R-:W2:Y:S01]  /*d0a0*/  LDL R33, [R1+0x78] ;  /* 0x0000780001217983 */ /* 0x000ea20000100800 */
[----:B------:R-:W-:-:S03]  /*d0b0*/  @!P4 LEA R6, P0, R17, R0, 0x2 ;  /* 0x000000001106c211 */ /* 0x000fc600078010ff */
[----:B------:R-:W2:Y:S01]  /*d0c0*/  LDL R9, [R1+0x9c] ;  /* 0x00009c0001097983 */ /* 0x000ea20000100800 */
[----:B------:R-:W-:-:S03]  /*d0d0*/  @!P4 LEA.HI.X R7, R17, R4, R21, 0x2, P0 ;  /* 0x000000041107c211 */ /* 0x000fc600000f1415 */
[----:B------:R-:W2:Y:S04]  /*d0e0*/  LDL R21, [R1+0x11c] ;  /* 0x00011c0001157983 */ /* 0x000ea80000100800 */
[----:B------:R-:W2:Y:S04]  /*d0f0*/  LDL R17, [R1+0x118] ;  /* 0x0001180001117983 */ /* 0x000ea80000100800 */
[----:B------:R1:W-:Y:S04]  /*d100*/  @!P1 ST.E.64 [R2.64], R34 ;  /* 0x0000002202009985 */ /* 0x0003e8000c101b06 */
[----:B------:R1:W-:Y:S01]  /*d110*/  @!P4 ST.E.64 [R6.64], R132 ;  /* 0x000000840600c985 */ /* 0x0003e2000c101b06 */
[----:B------:R-:W-:-:S03]  /*d120*/  ISETP.GE.AND P1, PT, R19, c[0x0][0x3c8], PT ;  /* 0x0000f20013007a0c */ /* 0x000fc60003f26270 */
[----:B------:R-:W2:Y:S04]  /*d130*/  LDL R31, [R1+0x74] ;  /* 0x00007400011f7983 */ /* 0x000ea80000100800 */
[----:B------:R-:W2:Y:S04]  /*d140*/  LDL R32, [R1+0xe8] ;  /* 0x0000e80001207983 */ /* 0x000ea80000100800 */
[----:B------:R-:W2:Y:S01]  /*d150*/  LDL R29, [R1+0xe4] ;  /* 0x0000e400011d7983 */ /* 0x000ea20000100800 */
[----:B-1----:R-:W-:-:S03]  /*d160*/  @!P2 LEA R2, P5, R15, R0, 0x2 ;  /* 0x000000000f02a211 */ /* 0x002fc600078a10ff */
[----:B------:R-:W2:Y:S01]  /*d170*/  LDL R34, [R1+0xec] ;  /* 0x0000ec0001227983 */ /* 0x000ea20000100800 */
[----:B------:R-:W-:Y:S02]  /*d180*/  @!P3 LEA R6, P0, R13, R0, 0x2 ;  /* 0x000000000d06b211 */ /* 0x000fe400078010ff */
[-C--:B------:R-:W-:Y:S02]  /*d190*/  @!P2 LEA.HI.X R3, R15, R4.reuse, R20, 0x2, P5 ;  /* 0x000000040f03a211 */ /* 0x080fe400028f1414 */
[----:B------:R-:W-:Y:S01]  /*d1a0*/  @!P3 LEA.HI.X R7, R13, R4, R16, 0x2, P0 ;  /* 0x000000040d07b211 */ /* 0x000fe200000f1410 */
[----:B------:R-:W2:Y:S04]  /*d1b0*/  LDL R15, [R1+0x94] ;  /* 0x00009400010f7983 */ /* 0x000ea80000100800 */
[----:B------:R-:W2:Y:S04]  /*d1c0*/  LDL R13, [R1+0x110] ;  /* 0x00011000010d7983 */ /* 0x000ea80000100800 */
[----:B------:R1:W-:Y:S04]  /*d1d0*/  @!P2 ST.E.64 [R2.64], R140 ;  /* 0x0000008c0200a985 */ /* 0x0003e8000c101b06 */
[----:B------:R-:W2:Y:S04]  /*d1e0*/  LDL R20, [R1+0x90] ;  /* 0x0000900001147983 */ /* 0x000ea80000100800 */
[----:B------:R-:W2:Y:S01]  /*d1f0*/  LDL R16, [R1+0x8c] ;  /* 0x00008c0001107983 */ /* 0x000ea20000100800 */
[----:B-1----:R-:W-:-:S04]  /*d200*/  @!P1 LEA R2, P5, R19, R0, 0x2 ;  /* 0x0000000013029211 */ /* 0x002fc800078a10ff */
[----:B-----5:R-:W-:Y:S02]  /*d210*/  @!P1 LEA.HI.X R3, R19, R4, R25, 0x2, P5 ;  /* 0x0000000413039211 */ /* 0x020fe400028f1419 */
[----:B------:R-:W5:Y:S01]  /*d220*/  LDL R19, [R1+0x108] ;  /* 0x0001080001137983 */ /* 0x000f620000100800 */
[----:B---3--:R-:W-:Y:S02]  /*d230*/  ISETP.GE.AND P4, PT, R8, c[0x0][0x3c8], PT ;  /* 0x0000f20008007a0c */ /* 0x008fe40003f86270 */
[----:B------:R-:W-:Y:S01]  /*d240*/  ISETP.GE.AND P2, PT, R18, c[0x0][0x3c8], PT ;  /* 0x0000f20012007a0c */ /* 0x000fe20003f46270 */
[----:B------:R1:W-:Y:S04]  /*d250*/  @!P3 ST.E.64 [R6.64], R136 ;  /* 0x000000880600b985 */ /* 0x0003e8000c101b06 */
[----:B------:R-:W3:Y:S04]  /*d260*/  LDL R25, [R1+0x10c] ;  /* 0x00010c0001197983 */ /* 0x000ee80000100800 */
[----:B------:R2:W-:Y:S02]  /*d270*/  @!P1 ST.E.64 [R2.64], R36 ;  /* 0x0000002402009985 */ /* 0x0005e4000c101b06 */
[----:B-1----:R-:W-:-:S04]  /*d280*/  @!P4 LEA R6, P0, R8, R0, 0x2 ;  /* 0x000000000806c211 */ /* 0x002fc800078010ff */
[----:B----4-:R-:W-:Y:S02]  /*d290*/  @!P4 LEA.HI.X R7, R8, R4, R10, 0x2, P0 ;  /* 0x000000040807c211 */ /* 0x010fe400000f140a */
[----:B------:R-:W4:Y:S01]  /*d2a0*/  LDL R10, [R1+0x88] ;  /* 0x00008800010a7983 */ /* 0x000f220000100800 */
[----:B--2---:R-:W-:-:S03]  /*d2b0*/  ISETP.GE.AND P3, PT, R11, c[0x0][0x3c8], PT ;  /* 0x0000f2000b007a0c */ /* 0x004fc60003f66270 */
[----:B------:R1:W-:Y:S01]  /*d2c0*/  @!P4 ST.E.64 [R6.64], R40 ;  /* 0x000000280600c985 */ /* 0x0003e2000c101b06 */
[-C--:B------:R-:W-:Y:S02]  /*d2d0*/  @!P2 LEA R2, P5, R18, R0.reuse, 0x2 ;  /* 0x000000001202a211 */ /* 0x080fe400078a10ff */
[----:B------:R-:W-:Y:S01]  /*d2e0*/  ISETP.GE.AND P1, PT, R26, c[0x0][0x3c8], PT ;  /* 0x0000f2001a007a0c */ /* 0x000fe20003f26270 */
[----:B------:R-:W2:Y:S06]  /*d2f0*/  LDL R8, [R1+0x84] ;  /* 0x0000840001087983 */ /* 0x000eac0000100800 */
[----:B-1----:R-:W-:-:S02]  /*d300*/  @!P3 LEA R6, P0, R11, R0, 0x2 ;  /* 0x000000000b06b211 */ /* 0x002fc400078010ff */
[----:B------:R-:W-:Y:S02]  /*d310*/  ISETP.GE.AND P4, PT, R9, c[0x0][0x3c8], PT ;  /* 0x0000f20009007a0c */ /* 0x000fe40003f86270 */
[-C--:B------:R-:W-:Y:S02]  /*d320*/  @!P2 LEA.HI.X R3, R18, R4.reuse, R21, 0x2, P5 ;  /* 0x000000041203a211 */ /* 0x080fe400028f1415 */
[----:B------:R-:W2:Y:S01]  /*d330*/  LDL R21, [R1+0x104] ;  /* 0x0001040001157983 */ /* 0x000ea20000100800 */
[----:B------:R-:W-:-:S03]  /*d340*/  @!P3 LEA.HI.X R7, R11, R4, R17, 0x2, P0 ;  /* 0x000000040b07b211 */ /* 0x000fc600000f1411 */
[----:B------:R1:W-:Y:S04]  /*d350*/  @!P2 ST.E.64 [R2.64], R44 ;  /* 0x0000002c0200a985 */ /* 0x0003e8000c101b06 */
[----:B------:R-:W2:Y:S04]  /*d360*/  LDL R18, [R1+0x100] ;  /* 0x0001000001127983 */ /* 0x000ea80000100800 */
[----:B------:R1:W-:Y:S04]  /*d370*/  @!P3 ST.E.64 [R6.64], R48 ;  /* 0x000000300600b985 */ /* 0x0003e8000c101b06 */
[----:B------:R-:W2:Y:S04]  /*d380*/  LDL R11, [R1+0x7c] ;  /* 0x00007c00010b7983 */ /* 0x000ea80000100800 */
[----:B------:R-:W2:Y:S01]  /*d390*/  LDL R17, [R1+0x80] ;  /* 0x0000800001117983 */ /* 0x000ea20000100800 */
[----:B-1----:R-:W-:-:S02]  /*d3a0*/  @!P1 LEA R2, P5, R26, R0, 0x2 ;  /* 0x000000001a029211 */ /* 0x002fc400078a10ff */
[----:B------:R-:W-:Y:S02]  /*d3b0*/  @!P4 LEA R6, P0, R9, R0, 0x2 ;  /* 0x000000000906c211 */ /* 0x000fe400078010ff */
[----:B------:R-:W-:Y:S02]  /*d3c0*/  ISETP.GE.AND P3, PT, R15, c[0x0][0x3c8], PT ;  /* 0x0000f2000f007a0c */ /* 0x000fe40003f66270 */
[-C--:B------:R-:W-:Y:S02]  /*d3d0*/  @!P4 LEA.HI.X R7, R9, R4.reuse, R13, 0x2, P0 ;  /* 0x000000040907c211 */ /* 0x080fe400000f140d */
[----:B------:R-:W2:Y:S01]  /*d3e0*/  LDL R13, [R1+0xfc] ;  /* 0x0000fc00010d7983 */ /* 0x000ea20000100800 */
[----:B------:R-:W-:-:S03]  /*d3f0*/  @!P1 LEA.HI.X R3, R26, R4, R27, 0x2, P5 ;  /* 0x000000041a039211 */ /* 0x000fc600028f141b */
[----:B------:R-:W2:Y:S04]  /*d400*/  LDL R9, [R1+0xf8] ;  /* 0x0000f80001097983 */ /* 0x000ea80000100800 */
[----:B------:R-:W-:Y:S04]  /*d410*/  @!P1 ST.E.64 [R2.64], R52 ;  /* 0x0000003402009985 */ /* 0x000fe8000c101b06 */
[----:B------:R1:W-:Y:S01]  /*d420*/  @!P4 ST.E.64 [R6.64], R56 ;  /* 0x000000380600c985 */ /* 0x0003e2000c101b06 */
[----:B------:R-:W-:-:S03]  /*d430*/  ISETP.GE.AND P2, PT, R24, c[0x0][0x3c8], PT ;  /* 0x0000f20018007a0c */ /* 0x000fc60003f46270 */
[----:B------:R-:W2:Y:S04]  /*d440*/  LDL R26, [R1+0x6c] ;  /* 0x00006c00011a7983 */ /* 0x000ea80000100800 */
[----:B------:R-:W2:Y:S01]  /*d450*/  LDL R27, [R1+0xe0] ;  /* 0x0000e000011b7983 */ /* 0x000ea20000100800 */
[----:B-1----:R-:W-:-:S04]  /*d460*/  @!P3 LEA R6, P0, R15, R0, 0x2 ;  /* 0x000000000f06b211 */ /* 0x002fc800078010ff */
[----:B-----5:R-:W-:Y:S02]  /*d470*/  @!P3 LEA.HI.X R7, R15, R4, R19, 0x2, P0 ;  /* 0x000000040f07b211 */ /* 0x020fe400000f1413 */
[----:B------:R-:W5:Y:S04]  /*d480*/  LDL R15, [R1+0xf0] ;  /* 0x0000f000010f7983 */ /* 0x000f680000100800 */
[----:B------:R-:W5:Y:S01]  /*d490*/  LDL R19, [R1+0xf4] ;  /* 0x0000f40001137983 */ /* 0x000f620000100800 */
        /* <DEDUP_REMOVED lines=10> */
[----:B--2---:R-:W-:Y:S02]  /*d540*/  @!P4 LEA R6, P0, R16, R0, 0x2 ;  /* 0x000000001006c211 */ /* 0x004fe400078010ff */
[----:B------:R-:W-:Y:S02]  /*d550*/  ISETP.GE.AND P3, PT, R8, c[0x0][0x3c8], PT ;  /* 0x0000f20008007a0c */ /* 0x000fe40003f66270 */
[-C--:B------:R-:W-:Y:S02]  /*d560*/  @!P1 LEA.HI.X R3, R20, R4.reuse, R21, 0x2, P5 ;  /* 0x0000000414039211 */ /* 0x080fe400028f1415 */
[----:B------:R-:W2:Y:S04]  /*d570*/  LDL R20, [R1+0x60] ;  /* 0x0000600001147983 */ /* 0x000ea80000100800 */
[----:B------:R1:W-:Y:S01]  /*d580*/  @!P1 ST.E.64 [R2.64], R68 ;  /* 0x0000004402009985 */ /* 0x0003e2000c101b06 */
[----:B------:R-:W-:-:S03]  /*d590*/  @!P4 LEA.HI.X R7, R16, R4, R18, 0x2, P0 ;  /* 0x000000041007c211 */ /* 0x000fc600000f1412 */
[----:B------:R-:W4:Y:S04]  /*d5a0*/  LDL R18, [R1+0x5c] ;  /* 0x00005c0001127983 */ /* 0x000f280000100800 */
[----:B------:R1:W-:Y:S01]  /*d5b0*/  @!P4 ST.E.64 [R6.64], R72 ;  /* 0x000000480600c985 */ /* 0x0003e2000c101b06 */
[----:B------:R-:W-:-:S03]  /*d5c0*/  ISETP.GE.AND P4, PT, R11, c[0x0][0x3c8], PT ;  /* 0x0000f2000b007a0c */ /* 0x000fc60003f86270 */
[----:B------:R-:W4:Y:S01]  /*d5d0*/  LDL R16, [R1+0x58] ;  /* 0x0000580001107983 */ /* 0x000f220000100800 */
[----:B------:R-:W-:-:S03]  /*d5e0*/  ISETP.GE.AND P1, PT, R17, c[0x0][0x3c8], PT ;  /* 0x0000f20011007a0c */ /* 0x000fc60003f26270 */
[----:B------:R-:W4:Y:S01]  /*d5f0*/  LDL R21, [R1+0xd4] ;  /* 0x0000d40001157983 */ /* 0x000f220000100800 */
[----:B-1----:R-:W-:-:S04]  /*d600*/  @!P2 LEA R2, P5, R10, R0, 0x2 ;  /* 0x000000000a02a211 */ /* 0x002fc800078a10ff */
[----:B------:R-:W-:Y:S02]  /*d610*/  @!P2 LEA.HI.X R3, R10, R4, R13, 0x2, P5 ;  /* 0x000000040a03a211 */ /* 0x000fe400028f140d */
[----:B------:R-:W4:Y:S01]  /*d620*/  LDL R10, [R1+0x64] ;  /* 0x00006400010a7983 */ /* 0x000f220000100800 */
[----:B------:R-:W-:-:S03]  /*d630*/  @!P3 LEA R6, P0, R8, R0, 0x2 ;  /* 0x000000000806b211 */ /* 0x000fc600078010ff */
[----:B------:R-:W4:Y:S01]  /*d640*/  LDL R13, [R1+0x54] ;  /* 0x00005400010d7983 */ /* 0x000f220000100800 */
[----:B------:R-:W-:Y:S02]  /*d650*/  @!P3 LEA.HI.X R7, R8, R4, R9, 0x2, P0 ;  /* 0x000000040807b211 */ /* 0x000fe400000f1409 */
[-C--:B------:R-:W-:Y:S01]  /*d660*/  @!P4 LEA R8, P0, R11, R0.reuse, 0x2 ;  /* 0x000000000b08c211 */ /* 0x080fe200078010ff */
[----:B------:R1:W-:Y:S02]  /*d670*/  @!P2 ST.E.64 [R2.64], R76 ;  /* 0x0000004c0200a985 */ /* 0x0003e4000c101b06 */
[----:B-1----:R-:W-:Y:S02]  /*d680*/  @!P1 LEA R2, P5, R17, R0, 0x2 ;  /* 0x0000000011029211 */ /* 0x002fe400078a10ff */
[-C--:B-----5:R-:W-:Y:S02]  /*d690*/  @!P4 LEA.HI.X R9, R11, R4.reuse, R15, 0x2, P0 ;  /* 0x000000040b09c211 */ /* 0x0a0fe400000f140f */
[----:B------:R-:W5:Y:S01]  /*d6a0*/  LDL R11, [R1+0xd8] ;  /* 0x0000d800010b7983 */ /* 0x000f620000100800 */
[----:B------:R-:W-:-:S03]  /*d6b0*/  @!P1 LEA.HI.X R3, R17, R4, R19, 0x2, P5 ;  /* 0x0000000411039211 */ /* 0x000fc600028f1413 */
[----:B------:R-:W5:Y:S04]  /*d6c0*/  LDL R19, [R1+0xd0] ;  /* 0x0000d00001137983 */ /* 0x000f680000100800 */
[----:B------:R-:W5:Y:S04]  /*d6d0*/  LDL R17, [R1+0xcc] ;  /* 0x0000cc0001117983 */ /* 0x000f680000100800 */
[----:B------:R-:W5:Y:S01]  /*d6e0*/  LDL R15, [R1+0xc8] ;  /* 0x0000c800010f7983 */ /* 0x000f620000100800 */
[----:B------:R-:W-:-:S03]  /*d6f0*/  ISETP.GE.AND P2, PT, R33, c[0x0][0x3c8], PT ;  /* 0x0000f20021007a0c */ /* 0x000fc60003f46270 */
[----:B------:R1:W-:Y:S01]  /*d700*/  @!P3 ST.E.64 [R6.64], R80 ;  /* 0x000000500600b985 */ /* 0x0003e2000c101b06 */
[----:B------:R-:W-:-:S03]  /*d710*/  ISETP.GE.AND P3, PT, R31, c[0x0][0x3c8], PT ;  /* 0x0000f2001f007a0c */ /* 0x000fc60003f66270 */
[----:B------:R1:W-:Y:S01]  /*d720*/  @!P1 ST.E.64 [R2.64], R84 ;  /* 0x0000005402009985 */ /* 0x0003e2000c101b06 */
[----:B------:R-:W-:-:S03]  /*d730*/  ISETP.GE.AND P1, PT, R28, c[0x0][0x3c8], PT ;  /* 0x0000f2001c007a0c */ /* 0x000fc60003f26270 */
[----:B------:R1:W-:Y:S01]  /*d740*/  @!P4 ST.E.64 [R8.64], R88 ;  /* 0x000000580800c985 */ /* 0x0003e2000c101b06 */
[----:B------:R-:W-:Y:S02]  /*d750*/  ISETP.GE.AND P4, PT, R26, c[0x0][0x3c8], PT ;  /* 0x0000f2001a007a0c */ /* 0x000fe40003f86270 */
[----:B---3--:R-:W-:Y:S02]  /*d760*/  ISETP.GE.AND P6, PT, R24, c[0x0][0x3c8], PT ;  /* 0x0000f20018007a0c */ /* 0x008fe40003fc6270 */
[-C--:B-1----:R-:W-:Y:S02]  /*d770*/  @!P2 LEA R6, P5, R33, R0.reuse, 0x2 ;  /* 0x000000002106a211 */ /* 0x082fe400078a10ff */
[----:B------:R-:W-:Y:S02]  /*d780*/  @!P3 LEA R2, P0, R31, R0, 0x2 ;  /* 0x000000001f02b211 */ /* 0x000fe400078010ff */
[-C--:B------:R-:W-:Y:S02]  /*d790*/  @!P2 LEA.HI.X R7, R33, R4.reuse, R34, 0x2, P5 ;  /* 0x000000042107a211 */ /* 0x080fe400028f1422 */
[----:B------:R-:W-:-:S02]  /*d7a0*/  @!P3 LEA.HI.X R3, R31, R4, R32, 0x2, P0 ;  /* 0x000000041f03b211 */ /* 0x000fc400000f1420 */
[C---:B------:R-:W-:Y:S01]  /*d7b0*/  @!P1 LEA R8, P0, R28.reuse, R0, 0x2 ;  /* 0x000000001c089211 */ /* 0x040fe200078010ff */
[----:B------:R-:W-:Y:S04]  /*d7c0*/  @!P2 ST.E.64 [R6.64], R92 ;  /* 0x0000005c0600a985 */ /* 0x000fe8000c101b06 */
[----:B------:R1:W-:Y:S01]  /*d7d0*/  @!P3 ST.E.64 [R2.64], R96 ;  /* 0x000000600200b985 */ /* 0x0003e2000c101b06 */
[----:B------:R-:W-:-:S05]  /*d7e0*/  @!P1 LEA.HI.X R9, R28, R4, R29, 0x2, P0 ;  /* 0x000000041c099211 */ /* 0x000fca00000f141d */
[----:B------:R-:W-:Y:S01]  /*d7f0*/  @!P1 ST.E.64 [R8.64], R144 ;  /* 0x0000009008009985 */ /* 0x000fe2000c101b06 */
[-C--:B-1----:R-:W-:Y:S02]  /*d800*/  @!P4 LEA R2, P2, R26, R0.reuse, 0x2 ;  /* 0x000000001a02c211 */ /* 0x082fe400078410ff */
[----:B------:R-:W-:Y:S02]  /*d810*/  @!P6 LEA R6, P0, R24, R0, 0x2 ;  /* 0x000000001806e211 */ /* 0x000fe400078010ff */
[-C--:B------:R-:W-:Y:S02]  /*d820*/  @!P4 LEA.HI.X R3, R26, R4.reuse, R27, 0x2, P2 ;  /* 0x000000041a03c211 */ /* 0x080fe400010f141b */
[----:B--2---:R-:W-:Y:S02]  /*d830*/  ISETP.GE.AND P3, PT, R20, c[0x0][0x3c8], PT ;  /* 0x0000f20014007a0c */ /* 0x004fe40003f66270 */
[----:B------:R-:W-:Y:S02]  /*d840*/  @!P6 LEA.HI.X R7, R24, R4, R25, 0x2, P0 ;  /* 0x000000041807e211 */ /* 0x000fe400000f1419 */
[----:B----4-:R-:W-:Y:S01]  /*d850*/  ISETP.GE.AND P2, PT, R18, c[0x0][0x3c8], PT ;  /* 0x0000f20012007a0c */ /* 0x010fe20003f46270 */
[----:B------:R1:W-:Y:S01]  /*d860*/  @!P4 ST.E.64 [R2.64], R100 ;  /* 0x000000640200c985 */ /* 0x0003e2000c101b06 */
[----:B------:R-:W-:-:S03]  /*d870*/  ISETP.GE.AND P1, PT, R16, c[0x0][0x3c8], PT ;  /* 0x0000f20010007a0c */ /* 0x000fc60003f26270 */
[----:B------:R2:W-:Y:S01]  /*d880*/  @!P6 ST.E.64 [R6.64], R104 ;  /* 0x000000680600e985 */ /* 0x0005e2000c101b06 */
[----:B------:R-:W-:Y:S02]  /*d890*/  ISETP.GE.AND P5, PT, R10, c[0x0][0x3c8], PT ;  /* 0x0000f2000a007a0c */ /* 0x000fe40003fa6270 */
[----:B------:R-:W-:-:S11]  /*d8a0*/  ISETP.GE.AND P0, PT, R13, c[0x0][0x3c8], PT ;  /* 0x0000f2000d007a0c */ /* 0x000fd60003f06270 */
[----:B-1----:R-:W-:-:S04]  /*d8b0*/  @!P5 LEA R2, P4, R10, R0, 0x2 ;  /* 0x000000000a02d211 */ /* 0x002fc800078810ff */
[----:B-----5:R-:W-:Y:S02]  /*d8c0*/  @!P5 LEA.HI.X R3, R10, R4, R11, 0x2, P4 ;  /* 0x000000040a03d211 */ /* 0x020fe400020f140b */
[-C--:B------:R-:W-:Y:S02]  /*d8d0*/  @!P2 LEA R8, P4, R18, R0.reuse, 0x2 ;  /* 0x000000001208a211 */ /* 0x080fe400078810ff */
[-C--:B------:R-:W-:Y:S01]  /*d8e0*/  @!P3 LEA R10, P6, R20, R0.reuse, 0x2 ;  /* 0x00000000140ab211 */ /* 0x080fe200078c10ff */
[----:B------:R1:W-:Y:S01]  /*d8f0*/  @!P5 ST.E.64 [R2.64], R108 ;  /* 0x0000006c0200d985 */ /* 0x0003e2000c101b06 */
[----:B--2---:R-:W-:Y:S02]  /*d900*/  @!P1 LEA R6, P5, R16, R0, 0x2 ;  /* 0x0000000010069211 */ /* 0x004fe400078a10ff */
[-C--:B------:R-:W-:Y:S02]  /*d910*/  @!P2 LEA.HI.X R9, R18, R4.reuse, R19, 0x2, P4 ;  /* 0x000000041209a211 */ /* 0x080fe400020f1413 */
[----:B------:R-:W-:-:S02]  /*d920*/  @!P3 LEA.HI.X R11, R20, R4, R21, 0x2, P6 ;  /* 0x00000004140bb211 */ /* 0x000fc400030f1415 */
[----:B------:R-:W-:-:S03]  /*d930*/  @!P1 LEA.HI.X R7, R16, R4, R17, 0x2, P5 ;  /* 0x0000000410079211 */ /* 0x000fc600028f1411 */
[----:B------:R2:W-:Y:S04]  /*d940*/  @!P3 ST.E.64 [R10.64], R152 ;  /* 0x000000980a00b985 */ /* 0x0005e8000c101b06 */
[----:B------:R2:W-:Y:S04]  /*d950*/  @!P2 ST.E.64 [R8.64], R148 ;  /* 0x000000940800a985 */ /* 0x0005e8000c101b06 */
[----:B------:R2:W-:Y:S01]  /*d960*/  @!P1 ST.E.64 [R6.64], R112 ;  /* 0x0000007006009985 */ /* 0x0005e2000c101b06 */
[----:B-1----:R-:W-:-:S04]  /*d970*/  @!P0 LEA R2, P4, R13, R0, 0x2 ;  /* 0x000000000d028211 */ /* 0x002fc800078810ff */
[----:B------:R-:W-:-:S05]  /*d980*/  @!P0 LEA.HI.X R3, R13, R4, R15, 0x2, P4 ;  /* 0x000000040d038211 */ /* 0x000fca00020f140f */
[----:B------:R2:W-:Y:S04]  /*d990*/  @!P0 ST.E.64 [R2.64], R22 ;  /* 0x0000001602008985 */ /* 0x0005e8000c101b06 */
.L_x_1618:
[----:B------:R-:W-:Y:S05]  /*d9a0*/  BSYNC B0 ;  /* 0x0000000000007941 */ /* 0x000fea0003800000 */
.L_x_1617:
[----:B------:R-:W-:Y:S05]  /*d9b0*/  BRA.DIV ~URZ, `(.L_x_1619) ;  /* 0x00003d127f007947 */ /* 0x000fea000b800000 */
[----:B--2---:R2:W1:Y:S04]  /*d9c0*/  SHFL.IDX PT, R4, R5, 0x1, 0x1c1f ;  /* 0x003c1f0005047f89 */ /* 0x00446800000e0000 */
[----:B----4-:R2:W4:Y:S02]  /*d9d0*/  SHFL.IDX PT, R0, R12, 0x1, 0x1c1f ;  /* 0x003c1f000c007f89 */ /* 0x01052400000e0000 */
.L_x_1681:
        /* <DEDUP_REMOVED lines=212> */
.L_x_1599:
        /* <DEDUP_REMOVED lines=19> */
[----:B------:R3:W4:Y:S04]  /*e850*/  LDG.E R0, [R2.64] ;  /* 0x0000000602007981 */ /* 0x000728000c1e1900 */
[----:B--23--:R-:W4:Y:S02]  /*e860*/  LDG.E R2, [R2.64+0x4] ;  /* 0x0000040602027981 */ /* 0x00cf24000c1e1900 */
[----:B----45:R-:W-:Y:S02]  /*e870*/  IADD3 R20, -R0, R2, RZ ;  /* 0x0000000200147210 */ /* 0x030fe40007ffe1ff */
.L_x_1620:
[----:B--2---:R-:W2:Y:S04]  /*e880*/  LDL.LU R2, [R1+0x8] ;  /* 0x0000080001027983 */ /* 0x004ea80000300800 */
[----:B------:R-:W3:Y:S01]  /*e890*/  LDL.LU R0, [R1+0x50] ;  /* 0x0000500001007983 */ /* 0x000ee20000300800 */
[----:B------:R-:W-:Y:S01]  /*e8a0*/  BSSY B0, `(.L_x_1621) ;  /* 0x0000039000007945 */ /* 0x000fe20003800000 */
[----:B------:R-:W-:-:S02]  /*e8b0*/  SEL R15, R252, RZ, !P3 ;  /* 0x000000fffc0f7207 */ /* 0x000fc40005800000 */
[----:B------:R-:W4:Y:S01]  /*e8c0*/  S2R R3, SR_TID.X ;  /* 0x0000000000037919 */ /* 0x000f220000002100 */
[----:B-----5:R-:W-:Y:S02]  /*e8d0*/  SHF.R.S32.HI R18, RZ, 0x1f, R8 ;  /* 0x0000001fff127819 */ /* 0x020fe40000011408 */
[----:B----4-:R-:W-:Y:S02]  /*e8e0*/  ISETP.GT.AND P0, PT, R3, 0x7f, PT ;  /* 0x0000007f0300780c */ /* 0x010fe40003f04270 */
[----:B--2---:R-:W-:Y:S02]  /*e8f0*/  LOP3.LUT R14, R2, 0xffff, RZ, 0xc0, !PT ;  /* 0x0000ffff020e7812 */ /* 0x004fe400078ec0ff */
[----:B---3--:R-:W-:-:S09]  /*e900*/  SEL R21, R0, RZ, !P3 ;  /* 0x000000ff00157207 */ /* 0x008fd20005800000 */
        /* <DEDUP_REMOVED lines=10> */
[----:B------:R3:W4:Y:S08]  /*e9b0*/  LDC.64 R6, c[0x0][R0+0x170] ;  /* 0x00005c0000067b82 */ /* 0x0007300000000a00 */
[----:B------:R3:W5:Y:S08]  /*e9c0*/  LDC.64 R4, c[0x0][R0+0x168] ;  /* 0x00005a0000047b82 */ /* 0x0007700000000a00 */
[----:B------:R3:W1:Y:S08]  /*e9d0*/  LDC.64 R12, c[0x0][R0+0x178] ;  /* 0x00005e00000c7b82 */ /* 0x0006700000000a00 */
[----:B------:R3:W1:Y:S02]  /*e9e0*/  LDC.64 R10, c[0x0][R0+0x160] ;  /* 0x00005800000a7b82 */ /* 0x0006640000000a00 */
[----:B---3--:R-:W-:-:S02]  /*e9f0*/  IMAD.MOV.U32 R0, RZ, RZ, c[0x0][0x4e8] ;  /* 0x00013a00ff007624 */ /* 0x008fc400078e00ff */
[-C--:B----4-:R-:W-:Y:S02]  /*ea00*/  IMAD R7, R7, R15.reuse, RZ ;  /* 0x0000000f07077224 */ /* 0x090fe400078e02ff */
[----:B------:R-:W-:Y:S01]  /*ea10*/  IMAD.WIDE.U32 R2, R6, R15, RZ ;  /* 0x0000000f06027225 */ /* 0x000fe200078e00ff */
[----:B------:R-:W-:Y:S02]  /*ea20*/  ISETP.NE.AND P0, PT, R0, 0x1, PT ;  /* 0x000000010000780c */ /* 0x000fe40003f05270 */
[----:B------:R-:W-:Y:S01]  /*ea30*/  MOV R0, R9 ;  /* 0x0000000900007202 */ /* 0x000fe20000000f00 */
[----:B------:R-:W-:Y:S02]  /*ea40*/  IMAD R7, R6, R21, R7 ;  /* 0x0000001506077224 */ /* 0x000fe400078e0207 */
[-C--:B-----5:R-:W-:Y:S02]  /*ea50*/  IMAD R16, R5, R14.reuse, RZ ;  /* 0x0000000e05107224 */ /* 0x0a0fe400078e02ff */
        /* <DEDUP_REMOVED lines=8> */
[----:B------:R-:W-:Y:S02]  /*eae0*/  IADD3.X R9, R3, R16, R18, P1, P0 ;  /* 0x0000001003097210 */ /* 0x000fe40000fe0412 */
[----:B------:R-:W-:Y:S02]  /*eaf0*/  SHF.R.S32.HI R3, RZ, 0x1f, R0 ;  /* 0x0000001fff037819 */ /* 0x000fe40000011400 */
[----:B--2---:R-:W-:-:S05]  /*eb00*/  SEL R6, R22, RZ, P2 ;  /* 0x000000ff16067207 */ /* 0x004fca0001000000 */
[-C--:B-1----:R-:W-:Y:S02]  /*eb10*/  IMAD R7, R13, R6.reuse, RZ ;  /* 0x000000060d077224 */ /* 0x082fe400078e02ff */
        /* <DEDUP_REMOVED lines=17> */
.L_x_1622:
[----:B------:R-:W-:Y:S05]  /*ec30*/  BSYNC B0 ;  /* 0x0000000000007941 */ /* 0x000fea0003800000 */
.L_x_1621:
[----:B------:R-:W-:-:S13]  /*ec40*/  ISETP.GT.AND P0, PT, R19, 0x1, PT ;  /* 0x000000011300780c */ /* 0x000fda0003f04270 */
[----:B------:R-:W-:Y:S05]  /*ec50*/  @P0 BRA `(.L_x_1614) ;  /* 0x0000092000000947 */ /* 0x000fea0003800000 */
[----:B-1----:R-:W2:Y:S01]  /*ec60*/  LDL R5, [R1+0x4] ;  /* 0x0000040001057983 */ /* 0x002ea20000100800 */
[----:B------:R-:W-:Y:S01]  /*ec70*/  MOV R2, c[0x0][0x4e8] ;  /* 0x00013a0000027a02 */ /* 0x000fe20000000f00 */
[----:B------:R-:W-:Y:S01]  /*ec80*/  IMAD R0, R18, c[0x0][0x3a0], RZ ;  /* 0x0000e80012007a24 */ /* 0x000fe200078e02ff */
[----:B------:R-:W-:Y:S02]  /*ec90*/  LEA R4, R236, R241, 0x5 ;  /* 0x000000f1ec047211 */ /* 0x000fe400078e28ff */
[----:B------:R-:W-:Y:S01]  /*eca0*/  ISETP.NE.AND P0, PT, R2, 0x1, PT ;  /* 0x000000010200780c */ /* 0x000fe20003f05270 */
[----:B------:R-:W-:-:S04]  /*ecb0*/  IMAD.WIDE.U32 R2, R8, c[0x0][0x3a0], RZ ;  /* 0x0000e80008027a25 */ /* 0x000fc800078e00ff */
[----:B------:R-:W-:-:S05]  /*ecc0*/  IMAD R0, R8, c[0x0][0x3a4], R0 ;  /* 0x0000e90008007a24 */ /* 0x000fca00078e0200 */
[----:B------:R-:W-:-:S05]  /*ecd0*/  IADD3 R3, R3, R0, RZ ;  /* 0x0000000003037210 */ /* 0x000fca0007ffe0ff */
[----:B------:R-:W-:-:S04]  /*ece0*/  IMAD.WIDE.U32 R2, R14, c[0x0][0x3e8], R2 ;  /* 0x0000fa000e027a25 */ /* 0x000fc800078e0002 */
[----:B------:R-:W-:-:S04]  /*ecf0*/  IMAD R3, R14, c[0x0][0x3ec], R3 ;  /* 0x0000fb000e037a24 */ /* 0x000fc800078e0203 */
[----:B------:R-:W-:Y:S01]  /*ed00*/  IMAD.WIDE.U32 R2, R15, c[0x0][0x3f0], R2 ;  /* 0x0000fc000f027a25 */ /* 0x000fe200078e0002 */
[----:B--2---:R-:W-:-:S03]  /*ed10*/  LEA R4, R5, R4, 0x7 ;  /* 0x0000000405047211 */ /* 0x004fc600078e38ff */
        /* <DEDUP_REMOVED lines=22> */
.L_x_1682:
[----:B------:R-:W-:Y:S05]  /*ee80*/  BRA.DIV ~URZ, `(.L_x_1624) ;  /* 0x000029827f007947 */ /* 0x000fea000b800000 */
[----:B------:R3:W4:Y:S02]  /*ee90*/  SHFL.IDX PT, R0, R14, RZ, 0x181f ;  /* 0x00181fff0e007589 */ /* 0x00072400000e0000 */
.L_x_1683:
[----:B------:R-:W5:Y:S01]  /*eea0*/  LDL.LU R2, [R1+0x4] ;  /* 0x0000040001027983 */ /* 0x000f620000300800 */
[----:B------:R-:W-:Y:S01]  /*eeb0*/  IMAD R13, R20, c[0x0][0x4e8], RZ ;  /* 0x00013a00140d7a24 */ /* 0x000fe200078e02ff */
        /* <DEDUP_REMOVED lines=14> */
[----:B--2---:R-:W-:Y:S02]  /*efa0*/  @!P3 LEA.HI.X R11, R232, R4, R2, 0x1, P4 ;  /* 0x00000004e80bb211 */ /* 0x004fe400020f0c02 */
[----:B------:R-:W-:-:S02]  /*efb0*/  SHF.R.S32.HI R15, RZ, 0x1f, R239 ;  /* 0x0000001fff0f7819 */ /* 0x000fc400000114ef */
[----:B------:R-:W-:Y:S01]  /*efc0*/  @!P0 LEA R2, P4, R239, R0, 0x1 ;  /* 0x00000000ef028211 */ /* 0x000fe200078808ff */
[----:B------:R2:W-:Y:S01]  /*efd0*/  @!P3 ST.E.128 [R10.64], RZ ;  /* 0x000000ff0a00b985 */ /* 0x0005e2000c101d06 */
[-C--:B------:R-:W-:Y:S02]  /*efe0*/  @!P2 LEA.HI.X R9, R238, R4.reuse, R17, 0x1, P6 ;  /* 0x00000004ee09a211 */ /* 0x080fe400030f0c11 */
[-C--:B------:R-:W-:Y:S02]  /*eff0*/  @!P1 LEA.HI.X R7, R237, R4.reuse, R16, 0x1, P5 ;  /* 0x00000004ed079211 */ /* 0x080fe400028f0c10 */
[----:B------:R-:W-:Y:S01]  /*f000*/  @!P0 LEA.HI.X R3, R239, R4, R15, 0x1, P4 ;  /* 0x00000004ef038211 */ /* 0x000fe200020f0c0f */
[----:B------:R2:W-:Y:S04]  /*f010*/  @!P2 ST.E.128 [R8.64], RZ ;  /* 0x000000ff0800a985 */ /* 0x0005e8000c101d06 */
[----:B------:R2:W-:Y:S04]  /*f020*/  @!P1 ST.E.128 [R6.64], RZ ;  /* 0x000000ff06009985 */ /* 0x0005e8000c101d06 */
[----:B------:R2:W-:Y:S02]  /*f030*/  @!P0 ST.E.128 [R2.64], RZ ;  /* 0x000000ff02008985 */ /* 0x0005e4000c101d06 */
.L_x_1626:
[----:B------:R-:W-:Y:S05]  /*f040*/  BSYNC B0 ;  /* 0x0000000000007941 */ /* 0x000fea0003800000 */
.L_x_1625:
[----:B------:R-:W-:Y:S05]  /*f050*/  BRA.DIV ~URZ, `(.L_x_1627) ;  /* 0x000028227f007947 */ /* 0x000fea000b800000 */
[----:B--2---:R2:W1:Y:S04]  /*f060*/  SHFL.IDX PT, R4, R5, 0x1, 0x181f ;  /* 0x00381f0005047f89 */ /* 0x00446800000e0000 */
[----:B----4-:R2:W4:Y:S02]  /*f070*/  SHFL.IDX PT, R0, R14, 0x1, 0x181f ;  /* 0x00381f000e007f89 */ /* 0x01052400000e0000 */
.L_x_1684:
        /* <DEDUP_REMOVED lines=14> */
[----:B-1----:R-:W-:Y:S02]  /*f160*/  @!P3 LEA.HI.X R11, R232, R4, R3, 0x1, P4 ;  /* 0x00000004e80bb211 */ /* 0x002fe400020f0c03 */
        /* <DEDUP_REMOVED lines=9> */
.L_x_1629:
[----:B------:R-:W-:Y:S05]  /*f200*/  BSYNC B0 ;  /* 0x0000000000007941 */ /* 0x000fea0003800000 */
.L_x_1628:
[----:B------:R-:W-:Y:S05]  /*f210*/  BRA.DIV ~URZ, `(.L_x_1630) ;  /* 0x000027327f007947 */ /* 0x000fea000b800000 */
[----:B-1----:R1:W2:Y:S02]  /*f220*/  SHFL.IDX PT, R4, R5, 0x2, 0x181f ;  /* 0x00581f0005047f89 */ /* 0x0022a400000e0000 */
.L_x_1685:
[----:B------:R-:W-:Y:S05]  /*f230*/  BRA.DIV ~URZ, `(.L_x_1631) ;  /* 0x000027827f007947 */ /* 0x000fea000b800000 */
[----:B----4-:R4:W1:Y:S02]  /*f240*/  SHFL.IDX PT, R0, R14, 0x2, 0x181f ;  /* 0x00581f000e007f89 */ /* 0x01086400000e0000 */
.L_x_1686:
        /* <DEDUP_REMOVED lines=11> */
[-C--:B-1----:R-:W-:Y:S02]  /*f300*/  @!P3 LEA R10, P4, R232, R0.reuse, 0x1 ;  /* 0x00000000e80ab211 */ /* 0x082fe400078808ff */
        /* <DEDUP_REMOVED lines=12> */
.L_x_1633:
[----:B------:R-:W-:Y:S05]  /*f3d0*/  BSYNC B0 ;  /* 0x0000000000007941 */ /* 0x000fea0003800000 */
.L_x_1632:
[----:B------:R-:W-:Y:S05]  /*f3e0*/  BRA.DIV ~URZ, `(.L_x_1634) ;  /* 0x000026427f007947 */ /* 0x000fea000b800000 */
[----:B--2---:R2:W3:Y:S04]  /*f3f0*/  SHFL.IDX PT, R4, R5, 0x3, 0x181f ;  /* 0x00781f0005047f89 */ /* 0x0044e800000e0000 */
[----:B-1----:R2:W1:Y:S02]  /*f400*/  SHFL.IDX PT, R0, R14, 0x3, 0x181f ;  /* 0x00781f000e007f89 */ /* 0x00246400000e0000 */
.L_x_1687:
[----:B------:R-:W-:-:S04]  /*f410*/  IADD3 R2, R12, 0x60, RZ ;  /* 0x000000600c027810 */ /* 0x000fc80007ffe0ff */
        /* <DEDUP_REMOVED lines=8> */
[----:B--234-:R-:W-:Y:S02]  /*f4a0*/  SHF.R.S32.HI R14, RZ, 0x1f, R237 ;  /* 0x0000001fff0e7819 */ /* 0x01cfe400000114ed */
[-C--:B-1----:R-:W-:Y:S02]  /*f4b0*/  @!P3 LEA R10, P4, R232, R0.reuse, 0x1 ;  /* 0x00000000e80ab211 */ /* 0x082fe400078808ff */
[-C--:B------:R-:W-:Y:S02]  /*f4c0*/  @!P2 LEA R8, P6, R238, R0.reuse, 0x1 ;  /* 0x00000000ee08a211 */ /* 0x080fe400078c08ff */
[----:B------:R-:W-:Y:S02]  /*f4d0*/  @!P1 LEA R6, P5, R237, R0, 0x1 ;  /* 0x00000000ed069211 */ /* 0x000fe400078a08ff */
[----:B------:R-:W-:Y:S02]  /*f4e0*/  @!P3 LEA.HI.X R11, R232, R4, R3, 0x1, P4 ;  /* 0x00000004e80bb211 */ /* 0x000fe400020f0c03 */
        /* <DEDUP_REMOVED lines=9> */
.L_x_1614:
[----:B------:R-:W-:Y:S05]  /*f580*/  BSYNC B1 ;  /* 0x0000000000017941 */ /* 0x000fea0003800000 */
.L_x_1598:
[----:B-1--4-:R-:W4:Y:S02]  /*f590*/  LDL R0, [R1+0x144] ;  /* 0x0001440001007983 */ /* 0x012f240000100800 */
[----:B----4-:R-:W-:-:S13]  /*f5a0*/  ISETP.NE.AND P0, PT, R0, RZ, PT ;  /* 0x000000ff0000720c */ /* 0x010fda0003f05270 */
[----:B------:R-:W-:Y:S01]  /*f5b0*/  @P0 WARPSYNC 0xffffffff ;  /* 0xffffffff00000948 */ /* 0x000fe20003800000 */
[----:B------:R-:W-:Y:S06]  /*f5c0*/  @P0 BAR.SYNC.DEFER_BLOCKING 0x5, 0x100 ;  /* 0x0144000000000b1d */ /* 0x000fec0000010000 */
[----:B--23--:R-:W1:Y:S04]  /*f5d0*/  @P0 LDS.128 R4, [0x20100] ;  /* 0x02010000ff040984 */ /* 0x00ce680000000c00 */
[----:B-1----:R1:W-:Y:S04]  /*f5e0*/  @P0 STL.64 [R1], R4 ;  /* 0x0000000401000387 */ /* 0x0023e80000100a00 */
        /* <DEDUP_REMOVED lines=9> */
.L_x_1688:
[----:B------:R-:W-:Y:S05]  /*f680*/  BRA.DIV ~URZ, `(.L_x_1637) ;  /* 0x000024e27f007947 */ /* 0x000fea000b800000 */
[----:B------:R3:W4:Y:S02]  /*f690*/  SHFL.IDX PT, R8, R30, 0x1, 0x1f ;  /* 0x00201f001e087f89 */ /* 0x00072400000e0000 */
.L_x_1689:
        /* <DEDUP_REMOVED lines=19> */
.L_x_1690:
        /* <DEDUP_REMOVED lines=16> */
.L_x_1691:
[----:B---3--:R-:W-:Y:S01]  /*f8d0*/  IMAD R0, R0, c[0x0][0x538], RZ ;  /* 0x00014e0000007a24 */ /* 0x008fe200078e02ff */
[----:B------:R-:W-:Y:S04]  /*f8e0*/  BSSY B1, `(.L_x_1640) ;  /* 0x0000083000017945 */ /* 0x000fe80003800000 */
[----:B----4-:R-:W-:-:S04]  /*f8f0*/  IADD3 R8, R0, R8, RZ ;  /* 0x0000000800087210 */ /* 0x010fc80007ffe0ff */
[----:B--2---:R-:W-:-:S13]  /*f900*/  ISETP.GT.AND P0, PT, R8, R9, PT ;  /* 0x000000090800720c */ /* 0x004fda0003f04270 */
[----:B------:R-:W-:Y:S05]  /*f910*/  @P0 BRA `(.L_x_1641) ;  /* 0x0000025000000947 */ /* 0x000fea0003800000 */
.L_x_1645:
        /* <DEDUP_REMOVED lines=17> */
.L_x_1692:
        /* <DEDUP_REMOVED lines=16> */
.L_x_1693:
[----:B--2---:R-:W-:-:S05]  /*fb30*/  IMAD R0, R0, c[0x0][0x538], RZ ;  /* 0x00014e0000007a24 */ /* 0x004fca00078e02ff */
[----:B------:R-:W-:-:S04]  /*fb40*/  IADD3 R8, R0, R8, RZ ;  /* 0x0000000800087210 */ /* 0x000fc80007ffe0ff */
[----:B------:R-:W-:-:S13]  /*fb50*/  ISETP.GT.AND P0, PT, R8, R9, PT ;  /* 0x000000090800720c */ /* 0x000fda0003f04270 */
[----:B-1----:R-:W-:Y:S05]  /*fb60*/  @!P0 BRA `(.L_x_1645) ;  /* 0xfffffdb000008947 */ /* 0x002fea000383ffff */
.L_x_1641:
[----:B------:R-:W-:-:S05]  /*fb70*/  IADD3 R8, -R0, R8, RZ ;  /* 0x0000000800087210 */ /* 0x000fca0007ffe1ff */
[----:B------:R-:W-:-:S05]  /*fb80*/  IMAD R0, R4, c[0x0][0x538], R8 ;  /* 0x00014e0004007a24 */ /* 0x000fca00078e0208 */
[----:B------:R-:W-:Y:S01]  /*fb90*/  ISETP.GT.AND P0, PT, R0, R9, PT ;  /* 0x000000090000720c */ /* 0x000fe20003f04270 */
[----:B------:R-:W-:-:S12]  /*fba0*/  BRA.DIV ~URZ, `(.L_x_1646) ;  /* 0x000024227f007947 */ /* 0x000fd8000b800000 */
[----:B------:R-:W-:-:S04]  /*fbb0*/  VOTE.ANY R0, PT, !P0 ;  /* 0x0000000000007806 */ /* 0x000fc800040e0100 */
.L_x_1694:
[----:B------:R2:W3:Y:S01]  /*fbc0*/  POPC R11, R0 ;  /* 0x00000000000b7309 */ /* 0x0004e20000000000 */
[----:B------:R-:W-:Y:S05]  /*fbd0*/  BRA.DIV ~URZ, `(.L_x_1647) ;  /* 0x000024327f007947 */ /* 0x000fea000b800000 */
[----:B---3--:R3:W4:Y:S04]  /*fbe0*/  SHFL.IDX PT, R6, R6, R11, 0x1f ;  /* 0x00001f0b06067589 */ /* 0x00872800000e0000 */
[----:B------:R3:W1:Y:S02]  /*fbf0*/  SHFL.IDX PT, R7, R7, R11, 0x1f ;  /* 0x00001f0b07077589 */ /* 0x00066400000e0000 */
.L_x_1695:
[----:B------:R-:W-:Y:S01]  /*fc00*/  ISETP.NE.AND P0, PT, R0, RZ, PT ;  /* 0x000000ff0000720c */ /* 0x000fe20003f05270 */
[----:B------:R-:W-:-:S12]  /*fc10*/  BSSY B0, `(.L_x_1648) ;  /* 0x0000005000007945 */ /* 0x000fd80003800000 */
[----:B------:R-:W-:Y:S05]  /*fc20*/  @!P0 BRA `(.L_x_1649) ;  /* 0x0000003000008947 */ /* 0x000fea0003800000 */
[----:B--2---:R-:W-:Y:S01]  /*fc30*/  IADD3 R0, R11, -0x1, RZ ;  /* 0xffffffff0b007810 */ /* 0x004fe20007ffe0ff */
[----:B------:R-:W-:Y:S05]  /*fc40*/  BRA.DIV ~URZ, `(.L_x_1650) ;  /* 0x000024927f007947 */ /* 0x000fea000b800000 */
[----:B------:R2:W3:Y:S02]  /*fc50*/  SHFL.IDX PT, R10, R4, R0, 0x1f ;  /* 0x00001f00040a7589 */ /* 0x0004e400000e0000 */
.L_x_1649:
[----:B------:R-:W-:Y:S05]  /*fc60*/  BSYNC B0 ;  /* 0x0000000000007941 */ /* 0x000fea0003800000 */
.L_x_1648:
[----:B---3--:R-:W-:Y:S01]  /*fc70*/  IMAD R5, R10, c[0x0][0x538], R8 ;  /* 0x00014e000a057a24 */ /* 0x008fe200078e0208 */
[----:B-12-4-:R-:W-:Y:S02]  /*fc80*/  IABS R4, R6 ;  /* 0x0000000600047213 */ /* 0x016fe40000000000 */
[----:B------:R-:W-:Y:S01]  /*fc90*/  IABS R0, R7 ;  /* 0x0000000700007213 */ /* 0x000fe20000000000 */
[----:B------:R-:W-:Y:S01]  /*fca0*/  IMAD.IADD R10, R9, 0x1, -R5 ;  /* 0x00000001090a7824 */ /* 0x000fe200078e0a05 */
[----:B------:R1:W-:Y:S01]  /*fcb0*/  STL [R1], R5 ;  /* 0x0000000501007387 */ /* 0x0003e20000100800 */
        /* <DEDUP_REMOVED lines=64> */
.L_x_1642:
[----:B------:R-:W-:Y:S01]  /*100c0*/  MOV R0, c[0x0][0x53c] ;  /* 0x00014f0000007a02 */ /* 0x000fe20000000f00 */
[----:B------:R2:W-:Y:S04]  /*100d0*/  STL [R1], R9 ;  /* 0x0000000901007387 */ /* 0x0005e80000100800 */
[----:B------:R2:W-:Y:S04]  /*100e0*/  STL [R1+0x4], RZ ;  /* 0x000004ff01007387 */ /* 0x0005e80000100800 */
[----:B------:R2:W-:Y:S04]  /*100f0*/  STL [R1+0x8], RZ ;  /* 0x000008ff01007387 */ /* 0x0005e80000100800 */
[----:B------:R2:W-:Y:S02]  /*10100*/  STL [R1+0xc], R0 ;  /* 0x00000c0001007387 */ /* 0x0005e40000100800 */
.L_x_1651:
[----:B------:R-:W-:Y:S05]  /*10110*/  BSYNC B1 ;  /* 0x0000000000017941 */ /* 0x000fea0003800000 */
.L_x_1640:
[----:B-1----:R-:W3:Y:S04]  /*10120*/  LDL R4, [R1] ;  /* 0x0000000001047983 */ /* 0x002ee80000100800 */
        /* <DEDUP_REMOVED lines=8> */
.L_x_1635:
[----:B--2---:R-:W2:Y:S02]  /*101b0*/  LDL R0, [R1+0xc] ;  /* 0x00000c0001007983 */ /* 0x004ea40000100800 */
[----:B--2---:R-:W-:-:S13]  /*101c0*/  ISETP.GE.AND P0, PT, R0, c[0x0][0x53c], PT ;  /* 0x00014f0000007a0c */ /* 0x004fda0003f06270 */
[----:B-1----:R-:W-:Y:S01]  /*101d0*/  @P0 CALL.REL.NOINC `(.L_x_1652) ;  /* 0x0000001000000944 */ /* 0x002fe20003c00000 */
[----:B------:R-:W-:Y:S05]  /*101e0*/  BRA `(.L_x_1653) ;  /* 0xffff19d000007947 */ /* 0x000fea000383ffff */
.L_x_1652:
[----:B------:R-:W-:Y:S05]  /*101f0*/  EXIT ;  /* 0x000000000000794d */ /* 0x000fea0003800000 */
.L_x_1554:
[----:B------:R-:W-:Y:S01]  /*10200*/  IMAD.MOV.U32 R0, RZ, RZ, R5 ;  /* 0x000000ffff007224 */ /* 0x000fe200078e0005 */
[----:B------:R-:W-:Y:S02]  /*10210*/  MOV R3, 0x1 ;  /* 0x0000000100037802 */ /* 0x000fe40000000f00 */
[----:B------:R-:W-:Y:S02]  /*10220*/  MOV R2, 0x10240 ;  /* 0x0001024000027802 */ /* 0x000fe40000000f00 */
[----:B------:R-:W-:Y:S05]  /*10230*/  CALL.REL.NOINC `($__internal_29_$__cuda_sm70_shflsync_up_p) ;  /* 0x00001fe000007944 */ /* 0x000fea0003c00000 */
[----:B------:R-:W-:Y:S01]  /*10240*/  MOV R0, R4 ;  /* 0x0000000400007202 */ /* 0x000fe20000000f00 */
[----:B------:R-:W-:Y:S05]  /*10250*/  BRA `(.L_x_1654) ;  /* 0xffff021000007947 */ /* 0x000fea000383ffff */
.L_x_1555:
[----:B------:R-:W-:Y:S01]  /*10260*/  IMAD.MOV.U32 R0, RZ, RZ, R5 ;  /* 0x000000ffff007224 */ /* 0x000fe200078e0005 */
[----:B------:R-:W-:Y:S02]  /*10270*/  MOV R3, 0x2 ;  /* 0x0000000200037802 */ /* 0x000fe40000000f00 */
[----:B------:R-:W-:Y:S02]  /*10280*/  MOV R2, 0x102a0 ;  /* 0x000102a000027802 */ /* 0x000fe40000000f00 */
[----:B------:R-:W-:Y:S05]  /*10290*/  CALL.REL.NOINC `($__internal_29_$__cuda_sm70_shflsync_up_p) ;  /* 0x00001f8000007944 */ /* 0x000fea0003c00000 */
[----:B------:R-:W-:Y:S01]  /*102a0*/  SEL R4, R4, RZ, P4 ;  /* 0x000000ff04047207 */ /* 0x000fe20002000000 */
[----:B------:R-:W-:Y:S01]  /*102b0*/  IMAD.MOV.U32 R3, RZ, RZ, 0x4 ;  /* 0x00000004ff037424 */ /* 0x000fe200078e00ff */
[----:B------:R-:W-:-:S03]  /*102c0*/  MOV R2, 0x102f0 ;  /* 0x000102f000027802 */ /* 0x000fc60000000f00 */
[----:B------:R-:W-:Y:S02]  /*102d0*/  IMAD.IADD R0, R5, 0x1, R4 ;  /* 0x0000000105007824 */ /* 0x000fe400078e0204 */
        /* <DEDUP_REMOVED lines=13> */
[----:B------:R-:W-:Y:S02]  /*103b0*/  MOV R3, 0x1f ;  /* 0x0000001f00037802 */ /* 0x000fe40000000f00 */
[----:B------:R-:W-:Y:S01]  /*103c0*/  MOV R2, 0x10400 ;  /* 0x0001040000027802 */ /* 0x000fe20000000f00 */
[----:B------:R-:W-:-:S04]  /*103d0*/  IMAD.IADD R4, R0, 0x1, R4 ;  /* 0x0000000100047824 */ /* 0x000fc800078e0204 */
[----:B------:R-:W-:Y:S02]  /*103e0*/  IMAD.MOV.U32 R230, RZ, RZ, R4 ;  /* 0x000000ffffe67224 */ /* 0x000fe400078e0004 */
[----:B------:R-:W-:Y:S05]  /*103f0*/  CALL.REL.NOINC `($__internal_28_$__cuda_sm70_shflsync_idx_p) ;  /* 0x00001db000007944 */ /* 0x000fea0003c00000 */
[----:B-----5:R-:W-:Y:S01]  /*10400*/  MOV R0, R31 ;  /* 0x0000001f00007202 */ /* 0x020fe20000000f00 */
[----:B-1----:R-:W-:Y:S05]  /*10410*/  BRA `(.L_x_1655) ;  /* 0xffff015000007947 */ /* 0x002fea000383ffff */
.L_x_1557:
[----:B------:R-:W-:Y:S02]  /*10420*/  SEL R0, RZ, 0x1, P0 ;  /* 0x00000001ff007807 */ /* 0x000fe40000000000 */
[----:B------:R-:W-:Y:S02]  /*10430*/  MOV R2, 0x10450 ;  /* 0x0001045000027802 */ /* 0x000fe40000000f00 */
[----:B------:R-:W-:Y:S05]  /*10440*/  CALL.REL.NOINC `($__internal_30_$__cuda_sm70_votesync_ballot) ;  /* 0x00001e3000007944 */ /* 0x000fea0003c00000 */
[----:B------:R-:W-:Y:S05]  /*10450*/  BRA `(.L_x_1656) ;  /* 0xffff01a000007947 */ /* 0x000fea000383ffff */
.L_x_1558:
[----:B------:R-:W-:Y:S01]  /*10460*/  IMAD.MOV.U32 R230, RZ, RZ, R8 ;  /* 0x000000ffffe67224 */ /* 0x000fe200078e0008 */
[----:B--2---:R-:W-:Y:S01]  /*10470*/  MOV R31, R13 ;  /* 0x0000000d001f7202 */ /* 0x004fe20000000f00 */
[----:B------:R-:W-:Y:S01]  /*10480*/  IMAD.MOV.U32 R3, RZ, RZ, 0x1f ;  /* 0x0000001fff037424 */ /* 0x000fe200078e00ff */
[----:B------:R-:W-:Y:S02]  /*10490*/  MOV R2, 0x104b0 ;  /* 0x000104b000027802 */ /* 0x000fe40000000f00 */
[----:B-1----:R-:W-:Y:S05]  /*104a0*/  CALL.REL.NOINC `($__internal_28_$__cuda_sm70_shflsync_idx_p) ;  /* 0x00001d0000007944 */ /* 0x002fea0003c00000 */
[----:B------:R-:W-:Y:S01]  /*104b0*/  IMAD.MOV.U32 R11, RZ, RZ, R31 ;  /* 0x000000ffff0b7224 */ /* 0x000fe200078e001f */
[----:B------:R-:W-:Y:S01]  /*104c0*/  MOV R230, R7 ;  /* 0x0000000700e67202 */ /* 0x000fe20000000f00 */
[----:B------:R-:W-:Y:S01]  /*104d0*/  IMAD.MOV.U32 R6, RZ, RZ, RZ ;  /* 0x000000ffff067224 */ /* 0x000fe200078e00ff */
[----:B------:R-:W-:Y:S01]  /*104e0*/  MOV R31, R13 ;  /* 0x0000000d001f7202 */ /* 0x000fe20000000f00 */
[----:B------:R-:W-:Y:S01]  /*104f0*/  IMAD.MOV.U32 R3, RZ, RZ, 0x1f ;  /* 0x0000001fff037424 */ /* 0x000fe200078e00ff */
[----:B------:R-:W-:-:S02]  /*10500*/  MOV R2, 0x10520 ;  /* 0x0001052000027802 */ /* 0x000fc40000000f00 */
[----:B-1---5:R-:W-:Y:S05]  /*10510*/  CALL.REL.NOINC `($__internal_28_$__cuda_sm70_shflsync_idx_p) ;  /* 0x00001c9000007944 */ /* 0x022fea0003c00000 */
[----:B------:R-:W-:Y:S01]  /*10520*/  MOV R10, R31 ;  /* 0x0000001f000a7202 */ /* 0x000fe20000000f00 */
[----:B-1---5:R-:W-:Y:S05]  /*10530*/  BRA `(.L_x_1657) ;  /* 0xffff011000007947 */ /* 0x022fea000383ffff */
.L_x_1561:
[----:B------:R-:W-:Y:S01]  /*10540*/  IMAD.MOV.U32 R230, RZ, RZ, R4 ;  /* 0x000000ffffe67224 */ /* 0x000fe200078e0004 */
[----:B------:R-:W-:-:S02]  /*10550*/  MOV R3, 0x1f ;  /* 0x0000001f00037802 */ /* 0x000fc40000000f00 */
[----:B------:R-:W-:Y:S02]  /*10560*/  MOV R2, 0x10580 ;  /* 0x0001058000027802 */ /* 0x000fe40000000f00 */
[----:B-1234-:R-:W-:Y:S05]  /*10570*/  CALL.REL.NOINC `($__internal_28_$__cuda_sm70_shflsync_idx_p) ;  /* 0x00001c3000007944 */ /* 0x01efea0003c00000 */
[----:B------:R-:W-:Y:S01]  /*10580*/  MOV R6, R31 ;  /* 0x0000001f00067202 */ /* 0x000fe20000000f00 */
[----:B-1---5:R-:W-:Y:S05]  /*10590*/  BRA `(.L_x_1560) ;  /* 0xffff011000007947 */ /* 0x022fea000383ffff */
.L_x_1569:
[----:B------:R-:W-:Y:S01]  /*105a0*/  IMAD.MOV.U32 R230, RZ, RZ, R5 ;  /* 0x000000ffffe67224 */ /* 0x000fe200078e0005 */
[----:B------:R-:W-:Y:S01]  /*105b0*/  MOV R31, RZ ;  /* 0x000000ff001f7202 */ /* 0x000fe20000000f00 */
[----:B------:R-:W-:Y:S01]  /*105c0*/  IMAD.MOV.U32 R3, RZ, RZ, 0x181f ;  /* 0x0000181fff037424 */ /* 0x000fe200078e00ff */
[----:B------:R-:W-:Y:S02]  /*105d0*/  MOV R2, 0x105f0 ;  /* 0x000105f000027802 */ /* 0x000fe40000000f00 */
[----:B-----5:R-:W-:Y:S05]  /*105e0*/  CALL.REL.NOINC `($__internal_28_$__cuda_sm70_shflsync_idx_p) ;  /* 0x00001bc000007944 */ /* 0x020fea0003c00000 */
[----:B------:R-:W-:Y:S01]  /*105f0*/  MOV R4, R31 ;  /* 0x0000001f00047202 */ /* 0x000fe20000000f00 */
[----:B-1---5:R-:W-:Y:S05]  /*10600*/  BRA `(.L_x_1658) ;  /* 0xffff236000007947 */ /* 0x022fea000383ffff */
.L_x_1570:
[----:B------:R-:W-:Y:S01]  /*10610*/  IMAD.MOV.U32 R230, RZ, RZ, R14 ;  /* 0x000000ffffe67224 */ /* 0x000fe200078e000e */
[----:B------:R-:W-:Y:S01]  /*10620*/  MOV R31, RZ ;  /* 0x000000ff001f7202 */ /* 0x000fe20000000f00 */
[----:B------:R-:W-:Y:S01]  /*10630*/  IMAD.MOV.U32 R3, RZ, RZ, 0x181f ;  /* 0x0000181fff037424 */ /* 0x000fe200078e00ff */
[----:B------:R-:W-:Y:S02]  /*10640*/  MOV R2, 0x10660 ;  /* 0x0001066000027802 */ /* 0x000fe40000000f00 */
[----:B-12--5:R-:W-:Y:S05]  /*10650*/  CALL.REL.NOINC `($__internal_28_$__cuda_sm70_shflsync_idx_p) ;  /* 0x00001b5000007944 */ /* 0x026fea0003c00000 */
[----:B-----5:R-:W-:Y:S01]  /*10660*/  MOV R0, R31 ;  /* 0x0000001f00007202 */ /* 0x020fe20000000f00 */
[----:B-1----:R-:W-:Y:S05]  /*10670*/  BRA `(.L_x_1659) ;  /* 0xffff231000007947 */ /* 0x002fea000383ffff */
.L_x_1573:
[----:B------:R-:W-:Y:S01]  /*10680*/  IMAD.MOV.U32 R230, RZ, RZ, R5 ;  /* 0x000000ffffe67224 */ /* 0x000fe200078e0005 */
[----:B------:R-:W-:Y:S01]  /*10690*/  MOV R31, 0x1 ;  /* 0x00000001001f7802 */ /* 0x000fe20000000f00 */
[----:B--2---:R-:W-:Y:S01]  /*106a0*/  IMAD.MOV.U32 R3, RZ, RZ, 0x181f ;  /* 0x0000181fff037424 */ /* 0x004fe200078e00ff */
[----:B------:R-:W-:-:S02]  /*106b0*/  MOV R2, 0x106d0 ;  /* 0x000106d000027802 */ /* 0x000fc40000000f00 */
[----:B-1--45:R-:W-:Y:S05]  /*106c0*/  CALL.REL.NOINC `($__internal_28_$__cuda_sm70_shflsync_idx_p) ;  /* 0x00001ae000007944 */ /* 0x032fea0003c00000 */
[----:B------:R-:W-:Y:S01]  /*106d0*/  IMAD.MOV.U32 R4, RZ, RZ, R31 ;  /* 0x000000ffff047224 */ /* 0x000fe200078e001f */
[----:B------:R-:W-:Y:S01]  /*106e0*/  MOV R31, 0x1 ;  /* 0x00000001001f7802 */ /* 0x000fe20000000f00 */
[----:B------:R-:W-:Y:S01]  /*106f0*/  IMAD.MOV.U32 R230, RZ, RZ, R14 ;  /* 0x000000ffffe67224 */ /* 0x000fe200078e000e */
[----:B------:R-:W-:-:S02]  /*10700*/  MOV R3, 0x181f ;  /* 0x0000181f00037802 */ /* 0x000fc40000000f00 */
[----:B------:R-:W-:Y:S02]  /*10710*/  MOV R2, 0x10730 ;  /* 0x0001073000027802 */ /* 0x000fe40000000f00 */
[----:B-1---5:R-:W-:Y:S05]  /*10720*/  CALL.REL.NOINC `($__internal_28_$__cuda_sm70_shflsync_idx_p) ;  /* 0x00001a8000007944 */ /* 0x022fea0003c00000 */
[----:B-----5:R-:W-:Y:S01]  /*10730*/  MOV R0, R31 ;  /* 0x0000001f00007202 */ /* 0x020fe20000000f00 */
[----:B-1----:R-:W-:Y:S05]  /*10740*/  BRA `(.L_x_1660) ;  /* 0xffff242000007947 */ /* 0x002fea000383ffff */
.L_x_1576:
[----:B------:R-:W-:Y:S01]  /*10750*/  IMAD.MOV.U32 R230, RZ, RZ, R5 ;  /* 0x000000ffffe67224 */ /* 0x000fe200078e0005 */
[----:B------:R-:W-:Y:S01]  /*10760*/  MOV R31, 0x2 ;  /* 0x00000002001f7802 */ /* 0x000fe20000000f00 */
[----:B---3--:R-:W-:Y:S01]  /*10770*/  IMAD.MOV.U32 R3, RZ, RZ, 0x181f ;  /* 0x0000181fff037424 */ /* 0x008fe200078e00ff */
[----:B------:R-:W-:Y:S02]  /*10780*/  MOV R2, 0x107a0 ;  /* 0x000107a000027802 */ /* 0x000fe40000000f00 */
[----:B-12-45:R-:W-:Y:S05]  /*10790*/  CALL.REL.NOINC `($__internal_28_$__cuda_sm70_shflsync_idx_p) ;  /* 0x00001a1000007944 */ /* 0x036fea0003c00000 */
[----:B------:R-:W-:Y:S01]  /*107a0*/  MOV R4, R31 ;  /* 0x0000001f00047202 */ /* 0x000fe20000000f00 */
[----:B-1---5:R-:W-:Y:S05]  /*107b0*/  BRA `(.L_x_1661) ;  /* 0xffff256000007947 */ /* 0x022fea000383ffff */
.L_x_1577:
[----:B------:R-:W-:Y:S01]  /*107c0*/  IMAD.MOV.U32 R230, RZ, RZ, R14 ;  /* 0x000000ffffe67224 */ /* 0x000fe200078e000e */
[----:B------:R-:W-:Y:S01]  /*107d0*/  MOV R31, 0x2 ;  /* 0x00000002001f7802 */ /* 0x000fe20000000f00 */
[----:B------:R-:W-:Y:S01]  /*107e0*/  IMAD.MOV.U32 R3, RZ, RZ, 0x181f ;  /* 0x0000181fff037424 */ /* 0x000fe200078e00ff */
[----:B------:R-:W-:Y:S02]  /*107f0*/  MOV R2, 0x10810 ;  /* 0x0001081000027802 */ /* 0x000fe40000000f00 */
[----:B-12345:R-:W-:Y:S05]  /*10800*/  CALL.REL.NOINC `($__internal_28_$__cuda_sm70_shflsync_idx_p) ;  /* 0x000019a000007944 */ /* 0x03efea0003c00000 */
[----:B-----5:R-:W-:Y:S01]  /*10810*/  MOV R0, R31 ;  /* 0x0000001f00007202 */ /* 0x020fe20000000f00 */
[----:B-1----:R-:W-:Y:S05]  /*10820*/  BRA `(.L_x_1662) ;  /* 0xffff251000007947 */ /* 0x002fea000383ffff */
.L_x_1580:
[----:B------:R-:W-:Y:S01]  /*10830*/  IMAD.MOV.U32 R230, RZ, RZ, R5 ;  /* 0x000000ffffe67224 */ /* 0x000fe200078e0005 */
[----:B------:R-:W-:Y:S01]  /*10840*/  MOV R31, 0x3 ;  /* 0x00000003001f7802 */ /* 0x000fe20000000f00 */
[----:B-1----:R-:W-:Y:S01]  /*10850*/  IMAD.MOV.U32 R3, RZ, RZ, 0x181f ;  /* 0x0000181fff037424 */ /* 0x002fe200078e00ff */
[----:B------:R-:W-:-:S02]  /*10860*/  MOV R2, 0x10880 ;  /* 0x0001088000027802 */ /* 0x000fc40000000f00 */
[----:B--2345:R-:W-:Y:S05]  /*10870*/  CALL.REL.NOINC `($__internal_28_$__cuda_sm70_shflsync_idx_p) ;  /* 0x0000193000007944 */ /* 0x03cfea0003c00000 */
        /* <DEDUP_REMOVED lines=8> */
.L_x_1583:
[----:B------:R-:W-:Y:S01]  /*10900*/  IMAD.MOV.U32 R230, RZ, RZ, R5 ;  /* 0x000000ffffe67224 */ /* 0x000fe200078e0005 */
[----:B------:R-:W-:Y:S01]  /*10910*/  MOV R31, RZ ;  /* 0x000000ff001f7202 */ /* 0x000fe20000000f00 */
[----:B------:R-:W-:Y:S01]  /*10920*/  IMAD.MOV.U32 R3, RZ, RZ, 0x181f ;  /* 0x0000181fff037424 */ /* 0x000fe200078e00ff */
[----:B------:R-:W-:Y:S02]  /*10930*/  MOV R2, 0x10950 ;  /* 0x0001095000027802 */ /* 0x000fe40000000f00 */
[----:B------:R-:W-:Y:S05]  /*10940*/  CALL.REL.NOINC `($__internal_28_$__cuda_sm70_shflsync_idx_p) ;  /* 0x0000186000007944 */ /* 0x000fea0003c00000 */
[----:B------:R-:W-:Y:S01]  /*10950*/  MOV R4, R31 ;  /* 0x0000001f00047202 */ /* 0x000fe20000000f00 */
[----:B-1---5:R-:W-:Y:S05]  /*10960*/  BRA `(.L_x_1664) ;  /* 0xffff44b000007947 */ /* 0x022fea000383ffff */
.L_x_1584:
[----:B------:R-:W-:Y:S01]  /*10970*/  IMAD.MOV.U32 R230, RZ, RZ, R15 ;  /* 0x000000ffffe67224 */ /* 0x000fe200078e000f */
[----:B------:R-:W-:Y:S01]  /*10980*/  MOV R31, RZ ;  /* 0x000000ff001f7202 */ /* 0x000fe20000000f00 */
[----:B------:R-:W-:Y:S01]  /*10990*/  IMAD.MOV.U32 R3, RZ, RZ, 0x181f ;  /* 0x0000181fff037424 */ /* 0x000fe200078e00ff */
[----:B------:R-:W-:Y:S02]  /*109a0*/  MOV R2, 0x109c0 ;  /* 0x000109c000027802 */ /* 0x000fe40000000f00 */
[----:B-12---:R-:W-:Y:S05]  /*109b0*/  CALL.REL.NOINC `($__internal_28_$__cuda_sm70_shflsync_idx_p) ;  /* 0x000017f000007944 */ /* 0x006fea0003c00000 */
[C---:B------:R-:W-:Y:S01]  /*109c0*/  IADD3 R8, P2, R31.reuse, R108, RZ ;  /* 0x0000006c1f087210 */ /* 0x040fe20007f5e0ff */
[----:B------:R-:W-:Y:S01]  /*109d0*/  IMAD.MOV.U32 R230, RZ, RZ, R5 ;  /* 0x000000ffffe67224 */ /* 0x000fe200078e0005 */
[----:B------:R-:W-:-:S02]  /*109e0*/  IADD3 R10, P0, R31, R107, RZ ;  /* 0x0000006b1f0a7210 */ /* 0x000fc40007f1e0ff */
[----:B------:R-:W-:Y:S01]  /*109f0*/  ISETP.GE.AND P3, PT, R232, c[0x0][0x1d4], PT ;  /* 0x00007500e8007a0c */ /* 0x000fe20003f66270 */
[----:B------:R-:W-:Y:S01]  /*10a00*/  IMAD.X R9, R4, 0x1, R102, P2 ;  /* 0x0000000104097824 */ /* 0x000fe200010e0666 */
[----:B------:R-:W-:Y:S01]  /*10a10*/  ISETP.GE.AND P4, PT, R238, c[0x0][0x1d4], PT ;  /* 0x00007500ee007a0c */ /* 0x000fe20003f86270 */
[C---:B------:R-:W-:Y:S01]  /*10a20*/  IMAD.X R11, R4.reuse, 0x1, R100, P0 ;  /* 0x00000001040b7824 */ /* 0x040fe200000e0664 */
[----:B------:R-:W-:Y:S02]  /*10a30*/  ISETP.GE.AND P2, PT, R239, c[0x0][0x1d4], PT ;  /* 0x00007500ef007a0c */ /* 0x000fe40003f46270 */
[C---:B------:R-:W-:Y:S02]  /*10a40*/  IADD3 R6, P1, R31.reuse, R110, RZ ;  /* 0x0000006e1f067210 */ /* 0x040fe40007f3e0ff */
[----:B------:R-:W-:Y:S01]  /*10a50*/  IADD3 R2, P0, R31, R109, RZ ;  /* 0x0000006d1f027210 */ /* 0x000fe20007f1e0ff */
[----:B------:R-:W-:Y:S01]  /*10a60*/  IMAD.MOV.U32 R31, RZ, RZ, 0x1 ;  /* 0x00000001ff1f7424 */ /* 0x000fe200078e00ff */
[----:B------:R-:W-:Y:S01]  /*10a70*/  SEL R13, RZ, 0x10, P4 ;  /* 0x00000010ff0d7807 */ /* 0x000fe20002000000 */
[C---:B------:R-:W-:Y:S01]  /*10a80*/  IMAD.X R7, R4.reuse, 0x1, R103, P1 ;  /* 0x0000000104077824 */ /* 0x040fe200008e0667 */
[----:B------:R-:W-:Y:S01]  /*10a90*/  SEL R12, RZ, 0x10, P5 ;  /* 0x00000010ff0c7807 */ /* 0x000fe20002800000 */
[----:B------:R-:W-:Y:S01]  /*10aa0*/  IMAD.X R3, R4, 0x1, R101, P0 ;  /* 0x0000000104037824 */ /* 0x000fe200000e0665 */
[----:B------:R-:W-:Y:S01]  /*10ab0*/  @!PT LDS RZ, [RZ] ;  /* 0x00000000fffff984 */ /* 0x000fe20000000800 */
[----:B------:R-:W-:Y:S01]  /*10ac0*/  @!PT LDS RZ, [RZ] ;  /* 0x00000000fffff984 */ /* 0x000fe20000000800 */
[----:B------:R-:W-:Y:S01]  /*10ad0*/  @!PT LDS RZ, [RZ] ;  /* 0x00000000fffff984 */ /* 0x000fe20000000800 */
[----:B------:R2:W-:Y:S04]  /*10ae0*/  LDGSTS.E.BYPASS.LTC128B.128 [R229+0x8100], [R10.64], !P3 ;  /* 0x081000000ae57fae */ /* 0x0005e8000d901d46 */
[----:B------:R2:W-:Y:S04]  /*10af0*/  LDGSTS.E.BYPASS.LTC128B.128 [R229+0xa100], [R8.64], !P4 ;  /* 0x0a10000008e57fae */ /* 0x0005e8000e101d46 */
[----:B------:R3:W-:Y:S04]  /*10b00*/  LDGSTS.E.BYPASS.LTC128B.128 [R229+0xc100], [R6.64], !P5 ;  /* 0x0c10000006e57fae */ /* 0x0007e8000e901d46 */
[----:B------:R4:W-:Y:S01]  /*10b10*/  LDGSTS.E.BYPASS.LTC128B.128 [R229+0xe100], [R2.64], !P2 ;  /* 0x0e10000002e57fae */ /* 0x0009e2000d101d46 */
[----:B---3--:R-:W-:Y:S01]  /*10b20*/  SEL R7, RZ, 0x10, P3 ;  /* 0x00000010ff077807 */ /* 0x008fe20001800000 */
[----:B----4-:R-:W-:Y:S01]  /*10b30*/  IMAD.MOV.U32 R3, RZ, RZ, 0x181f ;  /* 0x0000181fff037424 */ /* 0x010fe200078e00ff */
        /* <DEDUP_REMOVED lines=10> */
.L_x_1585:
[----:B------:R-:W-:Y:S02]  /*10be0*/  MOV R0, 0x2 ;  /* 0x0000000200007802 */ /* 0x000fe40000000f00 */
[----:B------:R-:W-:Y:S02]  /*10bf0*/  MOV R2, 0x10c10 ;  /* 0x00010c1000027802 */ /* 0x000fe40000000f00 */
[----:B------:R-:W-:Y:S05]  /*10c00*/  CALL.REL.NOINC `($__internal_27_$__cuda_sm70_shflsync_bfly_p) ;  /* 0x0000154000007944 */ /* 0x000fea0003c00000 */
[----:B------:R-:W-:Y:S01]  /*10c10*/  FMNMX.FTZ R4, R4, R0, !PT ;  /* 0x0000000004047209 */ /* 0x000fe20007810000 */
[----:B------:R-:W-:Y:S01]  /*10c20*/  IMAD.MOV.U32 R0, RZ, RZ, 0x1 ;  /* 0x00000001ff007424 */ /* 0x000fe200078e00ff */
[----:B------:R-:W-:Y:S02]  /*10c30*/  MOV R2, 0x10c50 ;  /* 0x00010c5000027802 */ /* 0x000fe40000000f00 */
[----:B------:R-:W-:Y:S05]  /*10c40*/  CALL.REL.NOINC `($__internal_27_$__cuda_sm70_shflsync_bfly_p) ;  /* 0x0000150000007944 */ /* 0x000fea0003c00000 */
[----:B------:R-:W-:Y:S01]  /*10c50*/  FMNMX.FTZ R132, R4, R0, !PT ;  /* 0x0000000004847209 */ /* 0x000fe20007810000 */
[----:B------:R-:W-:Y:S01]  /*10c60*/  IMAD.MOV.U32 R4, RZ, RZ, R5 ;  /* 0x000000ffff047224 */ /* 0x000fe200078e0005 */
[----:B------:R-:W-:Y:S01]  /*10c70*/  MOV R2, 0x10ca0 ;  /* 0x00010ca000027802 */ /* 0x000fe20000000f00 */
[----:B------:R-:W-:Y:S02]  /*10c80*/  IMAD.MOV.U32 R0, RZ, RZ, 0x2 ;  /* 0x00000002ff007424 */ /* 0x000fe400078e00ff */
[----:B------:R-:W-:Y:S05]  /*10c90*/  CALL.REL.NOINC `($__internal_27_$__cuda_sm70_shflsync_bfly_p) ;  /* 0x000014b000007944 */ /* 0x000fea0003c00000 */
[----:B------:R-:W-:Y:S01]  /*10ca0*/  FMNMX.FTZ R5, R5, R0, !PT ;  /* 0x0000000005057209 */ /* 0x000fe20007810000 */
[----:B------:R-:W-:Y:S01]  /*10cb0*/  IMAD.MOV.U32 R0, RZ, RZ, 0x1 ;  /* 0x00000001ff007424 */ /* 0x000fe200078e00ff */
[----:B------:R-:W-:-:S03]  /*10cc0*/  MOV R2, 0x10cf0 ;  /* 0x00010cf000027802 */ /* 0x000fc60000000f00 */
[----:B------:R-:W-:Y:S02]  /*10cd0*/  IMAD.MOV.U32 R4, RZ, RZ, R5 ;  /* 0x000000ffff047224 */ /* 0x000fe400078e0005 */
[----:B------:R-:W-:Y:S05]  /*10ce0*/  CALL.REL.NOINC `($__internal_27_$__cuda_sm70_shflsync_bfly_p) ;  /* 0x0000146000007944 */ /* 0x000fea0003c00000 */
[----:B------:R-:W-:Y:S01]  /*10cf0*/  MOV R3, R0 ;  /* 0x0000000000037202 */ /* 0x000fe20000000f00 */
[----:B------:R-:W-:Y:S05]  /*10d00*/  BRA `(.L_x_1666) ;  /* 0xffff49d000007947 */ /* 0x000fea000383ffff */
.L_x_1587:
[----:B--234-:R-:W-:Y:S01]  /*10d10*/  MOV R31, RZ ;  /* 0x000000ff001f7202 */ /* 0x01cfe20000000f00 */
[----:B------:R-:W-:Y:S01]  /*10d20*/  IMAD.MOV.U32 R230, RZ, RZ, R4 ;  /* 0x000000ffffe67224 */ /* 0x000fe200078e0004 */
[----:B------:R-:W-:Y:S01]  /*10d30*/  MOV R2, 0x10d60 ;  /* 0x00010d6000027802 */ /* 0x000fe20000000f00 */
[----:B------:R-:W-:Y:S02]  /*10d40*/  IMAD.MOV.U32 R3, RZ, RZ, 0x181f ;  /* 0x0000181fff037424 */ /* 0x000fe400078e00ff */
[----:B-1----:R-:W-:Y:S05]  /*10d50*/  CALL.REL.NOINC `($__internal_28_$__cuda_sm70_shflsync_idx_p) ;  /* 0x0000145000007944 */ /* 0x002fea0003c00000 */
[----:B------:R-:W-:Y:S01]  /*10d60*/  MOV R2, R31 ;  /* 0x0000001f00027202 */ /* 0x000fe20000000f00 */
[----:B-1---5:R-:W-:-:S05]  /*10d70*/  BRA `(.L_x_1667) ;  /* 0xffff623000007947 */ /* 0x022fca000383ffff */
.L_x_1590:
[----:B------:R-:W-:Y:S01]  /*10d80*/  MOV R31, RZ ;  /* 0x000000ff001f7202 */ /* 0x000fe20000000f00 */
[----:B------:R-:W-:Y:S01]  /*10d90*/  IMAD.MOV.U32 R230, RZ, RZ, R5 ;  /* 0x000000ffffe67224 */ /* 0x000fe200078e0005 */
[----:B------:R-:W-:Y:S01]  /*10da0*/  MOV R2, 0x10dd0 ;  /* 0x00010dd000027802 */ /* 0x000fe20000000f00 */
[----:B------:R-:W-:Y:S02]  /*10db0*/  IMAD.MOV.U32 R3, RZ, RZ, 0x181f ;  /* 0x0000181fff037424 */ /* 0x000fe400078e00ff */
[----:B------:R-:W-:Y:S05]  /*10dc0*/  CALL.REL.NOINC `($__internal_28_$__cuda_sm70_shflsync_idx_p) ;  /* 0x000013e000007944 */ /* 0x000fea0003c00000 */
[----:B------:R-:W-:Y:S01]  /*10dd0*/  MOV R4, R31 ;  /* 0x0000001f00047202 */ /* 0x000fe20000000f00 */
[----:B-1---5:R-:W-:-:S05]  /*10de0*/  BRA `(.L_x_1668) ;  /* 0xffff77f000007947 */ /* 0x022fca000383ffff */
.L_x_1591:
[----:B------:R-:W-:Y:S01]  /*10df0*/  MOV R31, RZ ;  /* 0x000000ff001f7202 */ /* 0x000fe20000000f00 */
[----:B------:R-:W-:Y:S01]  /*10e00*/  IMAD.MOV.U32 R230, RZ, RZ, R8 ;  /* 0x000000ffffe67224 */ /* 0x000fe200078e0008 */
[----:B------:R-:W-:Y:S01]  /*10e10*/  MOV R2, 0x10e40 ;  /* 0x00010e4000027802 */ /* 0x000fe20000000f00 */
[----:B------:R-:W-:Y:S02]  /*10e20*/  IMAD.MOV.U32 R3, RZ, RZ, 0x181f ;  /* 0x0000181fff037424 */ /* 0x000fe400078e00ff */
[----:B-12---:R-:W-:Y:S05]  /*10e30*/  CALL.REL.NOINC `($__internal_28_$__cuda_sm70_shflsync_idx_p) ;  /* 0x0000137000007944 */ /* 0x006fea0003c00000 */
[C---:B------:R-:W-:Y:S01]  /*10e40*/  IADD3 R2, -R227.reuse, 0x10, RZ ;  /* 0x00000010e3027810 */ /* 0x040fe20007ffe1ff */
[----:B------:R-:W-:Y:S03]  /*10e50*/  IMAD.MOV.U32 R230, RZ, RZ, R5 ;  /* 0x000000ffffe67224 */ /* 0x000fe600078e0005 */
[----:B------:R-:W-:Y:S04]  /*10e60*/  LOP3.LUT R2, R2, 0xf, RZ, 0xc0, !PT ;  /* 0x0000000f02027812 */ /* 0x000fe800078ec0ff */
[----:B------:R-:W-:Y:S04]  /*10e70*/  IADD3 R2, P1, P0, R2, R31, R25 ;  /* 0x0000001f02027210 */ /* 0x000fe8000783e019 */
[----:B------:R-:W-:Y:S02]  /*10e80*/  IADD3.X R3, RZ, R4, R9, P1, P0 ;  /* 0x00000004ff037210 */ /* 0x000fe40000fe0409 */
[----:B------:R-:W-:Y:S11]  /*10e90*/  ISETP.NE.U32.AND P0, PT, R227, RZ, PT ;  /* 0x000000ffe300720c */ /* 0x000ff60003f05070 */
[----:B------:R-:W-:Y:S02]  /*10ea0*/  @!UPT UIADD3 URZ, URZ, URZ, URZ ;  /* 0x0000003f3f3ff290 */ /* 0x000fe4000fffe03f */
[----:B------:R-:W-:Y:S01]  /*10eb0*/  @!PT LDS RZ, [RZ] ;  /* 0x00000000fffff984 */ /* 0x000fe20000000800 */
[----:B------:R-:W-:Y:S01]  /*10ec0*/  @!PT LDS RZ, [RZ] ;  /* 0x00000000fffff984 */ /* 0x000fe20000000800 */
[----:B------:R-:W-:Y:S01]  /*10ed0*/  @!PT LDS RZ, [RZ] ;  /* 0x00000000fffff984 */ /* 0x000fe20000000800 */
[----:B------:R2:W-:Y:S02]  /*10ee0*/  LDGSTS.E.BYPASS.LTC128B.128.ZFILL [R229+0x8100], [R2.64], P0 ;  /* 0x0810000002e57fae */ /* 0x0005e40008141d46 */
[C---:B--2---:R-:W-:Y:S05]  /*10ef0*/  IADD3 R2, P0, R31.reuse, R26, RZ ;  /* 0x0000001a1f027210 */ /* 0x044fea0007f1e0ff */
[C---:B------:R-:W-:Y:S01]  /*10f00*/  IMAD.X R3, R4.reuse, 0x1, R10, P0 ;  /* 0x0000000104037824 */ /* 0x040fe200000e060a */
[C---:B------:R-:W-:Y:S04]  /*10f10*/  IADD3 R6, P0, R31.reuse, R27, RZ ;  /* 0x0000001b1f067210 */ /* 0x040fe80007f1e0ff */
[----:B------:R2:W-:Y:S01]  /*10f20*/  LDGSTS.E.BYPASS.LTC128B.128 [R229+0xa100], [R2.64], !P3 ;  /* 0x0a10000002e57fae */ /* 0x0005e2000d901d46 */
[C---:B------:R-:W-:Y:S05]  /*10f30*/  IMAD.X R7, R4.reuse, 0x1, R11, P0 ;  /* 0x0000000104077824 */ /* 0x040fea00000e060b */
[----:B------:R3:W-:Y:S01]  /*10f40*/  LDGSTS.E.BYPASS.LTC128B.128 [R229+0xc100], [R6.64], !P4 ;  /* 0x0c10000006e57fae */ /* 0x0007e2000e101d46 */
[----:B--2---:R-:W-:Y:S01]  /*10f50*/  IADD3 R2, P0, R31, R28, RZ ;  /* 0x0000001c1f027210 */ /* 0x004fe20007f1e0ff */
[----:B------:R-:W-:Y:S04]  /*10f60*/  IMAD.MOV.U32 R31, RZ, RZ, 0x1 ;  /* 0x00000001ff1f7424 */ /* 0x000fe800078e00ff */
[----:B------:R-:W-:Y:S05]  /*10f70*/  IMAD.X R3, R4, 0x1, R12, P0 ;  /* 0x0000000104037824 */ /* 0x000fea00000e060c */
[----:B------:R2:W-:Y:S02]  /*10f80*/  LDGSTS.E.BYPASS.LTC128B.128 [R229+0xe100], [R2.64], !P5 ;  /* 0x0e10000002e57fae */ /* 0x0005e4000e901d46 */
[----:B--2---:R-:W-:Y:S01]  /*10f90*/  MOV R2, 0x10fc0 ;  /* 0x00010fc000027802 */ /* 0x004fe20000000f00 */
[----:B------:R-:W-:Y:S02]  /*10fa0*/  IMAD.MOV.U32 R3, RZ, RZ, 0x181f ;  /* 0x0000181fff037424 */ /* 0x000fe400078e00ff */
[----:B-1-3-5:R-:W-:Y:S05]  /*10fb0*/  CALL.REL.NOINC `($__internal_28_$__cuda_sm70_shflsync_idx_p) ;  /* 0x000011f000007944 */ /* 0x02afea0003c00000 */
[----:B------:R-:W-:Y:S01]  /*10fc0*/  MOV R3, 0x181f ;  /* 0x0000181f00037802 */ /* 0x000fe20000000f00 */
[----:B------:R-:W-:Y:S01]  /*10fd0*/  IMAD.MOV.U32 R4, RZ, RZ, R31 ;  /* 0x000000ffff047224 */ /* 0x000fe200078e001f */
[----:B------:R-:W-:Y:S01]  /*10fe0*/  MOV R31, 0x1 ;  /* 0x00000001001f7802 */ /* 0x000fe20000000f00 */
[----:B------:R-:W-:Y:S01]  /*10ff0*/  IMAD.MOV.U32 R230, RZ, RZ, R8 ;  /* 0x000000ffffe67224 */ /* 0x000fe200078e0008 */
[----:B------:R-:W-:Y:S02]  /*11000*/  MOV R2, 0x11020 ;  /* 0x0001102000027802 */ /* 0x000fe40000000f00 */
[----:B-1---5:R-:W-:Y:S05]  /*11010*/  CALL.REL.NOINC `($__internal_28_$__cuda_sm70_shflsync_idx_p) ;  /* 0x0000119000007944 */ /* 0x022fea0003c00000 */
[----:B-----5:R-:W-:Y:S01]  /*11020*/  MOV R0, R31 ;  /* 0x0000001f00007202 */ /* 0x020fe20000000f00 */
[----:B-1----:R-:W-:-:S05]  /*11030*/  BRA `(.L_x_1669) ;  /* 0xffff770000007947 */ /* 0x002fca000383ffff */
.L_x_1592:
        /* <DEDUP_REMOVED lines=14> */
[----:B------:R-:W-:Y:S02]  /*11120*/  MOV R2, 0x11140 ;  /* 0x0001114000027802 */ /* 0x000fe40000000f00 */
[----:B------:R-:W-:Y:S05]  /*11130*/  CALL.REL.NOINC `($__internal_27_$__cuda_sm70_shflsync_bfly_p) ;  /* 0x0000101000007944 */ /* 0x000fea0003c00000 */
[----:B------:R-:W-:-:S05]  /*11140*/  BRA `(.L_x_1670) ;  /* 0xffff79b000007947 */ /* 0x000fca000383ffff */
.L_x_1594:
[----:B------:R-:W-:Y:S01]  /*11150*/  IMAD.MOV.U32 R4, RZ, RZ, R235 ;  /* 0x000000ffff047224 */ /* 0x000fe200078e00eb */
[----:B------:R-:W-:-:S02]  /*11160*/  MOV R0, 0x2 ;  /* 0x0000000200007802 */ /* 0x000fc40000000f00 */
[----:B------:R-:W-:Y:S02]  /*11170*/  MOV R2, 0x11190 ;  /* 0x0001119000027802 */ /* 0x000fe40000000f00 */
[----:B------:R-:W-:Y:S05]  /*11180*/  CALL.REL.NOINC `($__internal_27_$__cuda_sm70_shflsync_bfly_p) ;  /* 0x00000fc000007944 */ /* 0x000fea0003c00000 */
[----:B------:R-:W-:Y:S05]  /*11190*/  BRA `(.L_x_1671) ;  /* 0xffff95a000007947 */ /* 0x000fea000383ffff */
.L_x_1595:
[----:B------:R-:W-:Y:S01]  /*111a0*/  IMAD.MOV.U32 R4, RZ, RZ, R5 ;  /* 0x000000ffff047224 */ /* 0x000fe200078e0005 */
[----:B------:R-:W-:Y:S02]  /*111b0*/  MOV R0, 0x1 ;  /* 0x0000000100007802 */ /* 0x000fe40000000f00 */
[----:B------:R-:W-:Y:S02]  /*111c0*/  MOV R2, 0x111e0 ;  /* 0x000111e000027802 */ /* 0x000fe40000000f00 */
[----:B-1----:R-:W-:Y:S05]  /*111d0*/  CALL.REL.NOINC `($__internal_27_$__cuda_sm70_shflsync_bfly_p) ;  /* 0x00000f7000007944 */ /* 0x002fea0003c00000 */
[----:B------:R-:W-:Y:S01]  /*111e0*/  FADD.FTZ R5, R5, R0 ;  /* 0x0000000005057221 */ /* 0x000fe20000010000 */
[----:B------:R-:W-:Y:S02]  /*111f0*/  MOV R4, R234 ;  /* 0x000000ea00047202 */ /* 0x000fe40000000f00 */
[----:B------:R-:W-:Y:S02]  /*11200*/  MOV R0, 0x2 ;  /* 0x0000000200007802 */ /* 0x000fe40000000f00 */
[----:B------:R-:W-:Y:S02]  /*11210*/  MOV R2, 0x11230 ;  /* 0x0001123000027802 */ /* 0x000fe40000000f00 */
[----:B------:R-:W-:Y:S05]  /*11220*/  CALL.REL.NOINC `($__internal_27_$__cuda_sm70_shflsync_bfly_p) ;  /* 0x00000f2000007944 */ /* 0x000fea0003c00000 */
[----:B------:R-:W-:Y:S01]  /*11230*/  FADD.FTZ R4, R234, R0 ;  /* 0x00000000ea047221 */ /* 0x000fe20000010000 */
[----:B------:R-:W-:Y:S02]  /*11240*/  MOV R0, 0x1 ;  /* 0x0000000100007802 */ /* 0x000fe40000000f00 */
[----:B------:R-:W-:-:S02]  /*11250*/  MOV R2, 0x11270 ;  /* 0x0001127000027802 */ /* 0x000fc40000000f00 */
[----:B------:R-:W-:Y:S05]  /*11260*/  CALL.REL.NOINC `($__internal_27_$__cuda_sm70_shflsync_bfly_p) ;  /* 0x00000ee000007944 */ /* 0x000fea0003c00000 */
[----:B------:R-:W-:Y:S01]  /*11270*/  MOV R3, R0 ;  /* 0x0000000000037202 */ /* 0x000fe20000000f00 */
[----:B------:R-:W-:Y:S05]  /*11280*/  BRA `(.L_x_1672) ;  /* 0xffff952000007947 */ /* 0x000fea000383ffff */
.L_x_1602:
[----:B--234-:R-:W-:Y:S01]  /*11290*/  IMAD.MOV.U32 R230, RZ, RZ, R5 ;  /* 0x000000ffffe67224 */ /* 0x01cfe200078e0005 */
[----:B------:R-:W-:Y:S01]  /*112a0*/  MOV R31, RZ ;  /* 0x000000ff001f7202 */ /* 0x000fe20000000f00 */
[----:B------:R-:W-:Y:S01]  /*112b0*/  IMAD.MOV.U32 R3, RZ, RZ, 0x181f ;  /* 0x0000181fff037424 */ /* 0x000fe200078e00ff */
[----:B------:R-:W-:-:S02]  /*112c0*/  MOV R2, 0x112e0 ;  /* 0x000112e000027802 */ /* 0x000fc40000000f00 */
[----:B-1----:R-:W-:Y:S05]  /*112d0*/  CALL.REL.NOINC `($__internal_28_$__cuda_sm70_shflsync_idx_p) ;  /* 0x00000ed000007944 */ /* 0x002fea0003c00000 */
[----:B------:R-:W-:Y:S01]  /*112e0*/  MOV R4, R31 ;  /* 0x0000001f00047202 */ /* 0x000fe20000000f00 */
[----:B-1---5:R-:W-:Y:S05]  /*112f0*/  BRA `(.L_x_1673) ;  /* 0xffffb14000007947 */ /* 0x022fea000383ffff */
.L_x_1603:
[----:B------:R-:W-:Y:S01]  /*11300*/  IMAD.MOV.U32 R230, RZ, RZ, R14 ;  /* 0x000000ffffe67224 */ /* 0x000fe200078e000e */
[----:B------:R-:W-:Y:S01]  /*11310*/  MOV R31, RZ ;  /* 0x000000ff001f7202 */ /* 0x000fe20000000f00 */
[----:B------:R-:W-:Y:S01]  /*11320*/  IMAD.MOV.U32 R3, RZ, RZ, 0x181f ;  /* 0x0000181fff037424 */ /* 0x000fe200078e00ff */
[----:B------:R-:W-:-:S02]  /*11330*/  MOV R2, 0x11350 ;  /* 0x0001135000027802 */ /* 0x000fc40000000f00 */
[----:B-123--:R-:W-:Y:S05]  /*11340*/  CALL.REL.NOINC `($__internal_28_$__cuda_sm70_shflsync_idx_p) ;  /* 0x00000e6000007944 */ /* 0x00efea0003c00000 */
[----:B-----5:R-:W-:Y:S01]  /*11350*/  MOV R0, R31 ;  /* 0x0000001f00007202 */ /* 0x020fe20000000f00 */
[----:B-1----:R-:W-:Y:S05]  /*11360*/  BRA `(.L_x_1674) ;  /* 0xffffb0f000007947 */ /* 0x002fea000383ffff */
.L_x_1606:
[----:B------:R-:W-:Y:S01]  /*11370*/  IMAD.MOV.U32 R230, RZ, RZ, R5 ;  /* 0x000000ffffe67224 */ /* 0x000fe200078e0005 */
[----:B------:R-:W-:Y:S01]  /*11380*/  MOV R31, 0x1 ;  /* 0x00000001001f7802 */ /* 0x000fe20000000f00 */
[----:B--2---:R-:W-:Y:S01]  /*11390*/  IMAD.MOV.U32 R3, RZ, RZ, 0x181f ;  /* 0x0000181fff037424 */ /* 0x004fe200078e00ff */
[----:B------:R-:W-:-:S02]  /*113a0*/  MOV R2, 0x113c0 ;  /* 0x000113c000027802 */ /* 0x000fc40000000f00 */
[----:B-1-34-:R-:W-:Y:S05]  /*113b0*/  CALL.REL.NOINC `($__internal_28_$__cuda_sm70_shflsync_idx_p) ;  /* 0x00000df000007944 */ /* 0x01afea0003c00000 */
        /* <DEDUP_REMOVED lines=8> */
.L_x_1609:
[----:B------:R-:W-:Y:S01]  /*11440*/  IMAD.MOV.U32 R230, RZ, RZ, R5 ;  /* 0x000000ffffe67224 */ /* 0x000fe200078e0005 */
[----:B------:R-:W-:Y:S01]  /*11450*/  MOV R31, 0x2 ;  /* 0x00000002001f7802 */ /* 0x000fe20000000f00 */
[----:B-1----:R-:W-:Y:S01]  /*11460*/  IMAD.MOV.U32 R3, RZ, RZ, 0x181f ;  /* 0x0000181fff037424 */ /* 0x002fe200078e00ff */
[----:B------:R-:W-:Y:S02]  /*11470*/  MOV R2, 0x11490 ;  /* 0x0001149000027802 */ /* 0x000fe40000000f00 */
[----:B--234-:R-:W-:Y:S05]  /*11480*/  CALL.REL.NOINC `($__internal_28_$__cuda_sm70_shflsync_idx_p) ;  /* 0x00000d2000007944 */ /* 0x01cfea0003c00000 */
[----:B------:R-:W-:Y:S01]  /*11490*/  MOV R4, R31 ;  /* 0x0000001f00047202 */ /* 0x000fe20000000f00 */
[----:B-1---5:R-:W-:Y:S05]  /*114a0*/  BRA `(.L_x_1676) ;  /* 0xffffb33000007947 */ /* 0x022fea000383ffff */
.L_x_1610:
[----:B------:R-:W-:Y:S01]  /*114b0*/  IMAD.MOV.U32 R230, RZ, RZ, R14 ;  /* 0x000000ffffe67224 */ /* 0x000fe200078e000e */
[----:B------:R-:W-:Y:S01]  /*114c0*/  MOV R31, 0x2 ;  /* 0x00000002001f7802 */ /* 0x000fe20000000f00 */
[----:B-1----:R-:W-:Y:S01]  /*114d0*/  IMAD.MOV.U32 R3, RZ, RZ, 0x181f ;  /* 0x0000181fff037424 */ /* 0x002fe200078e00ff */
[----:B------:R-:W-:Y:S02]  /*114e0*/  MOV R2, 0x11500 ;  /* 0x0001150000027802 */ /* 0x000fe40000000f00 */
[----:B--234-:R-:W-:Y:S05]  /*114f0*/  CALL.REL.NOINC `($__internal_28_$__cuda_sm70_shflsync_idx_p) ;  /* 0x00000cb000007944 */ /* 0x01cfea0003c00000 */
[----:B-----5:R-:W-:Y:S01]  /*11500*/  MOV R0, R31 ;  /* 0x0000001f00007202 */ /* 0x020fe20000000f00 */
[----:B-1----:R-:W-:Y:S05]  /*11510*/  BRA `(.L_x_1677) ;  /* 0xffffb2e000007947 */ /* 0x002fea000383ffff */
.L_x_1613:
[----:B------:R-:W-:Y:S01]  /*11520*/  IMAD.MOV.U32 R230, RZ, RZ, R5 ;  /* 0x000000ffffe67224 */ /* 0x000fe200078e0005 */
[----:B------:R-:W-:Y:S01]  /*11530*/  MOV R31, 0x3 ;  /* 0x00000003001f7802 */ /* 0x000fe20000000f00 */
[----:B-1----:R-:W-:Y:S01]  /*11540*/  IMAD.MOV.U32 R3, RZ, RZ, 0x181f ;  /* 0x0000181fff037424 */ /* 0x002fe200078e00ff */
[----:B------:R-:W-:-:S02]  /*11550*/  MOV R2, 0x11570 ;  /* 0x0001157000027802 */ /* 0x000fc40000000f00 */
[----:B--234-:R-:W-:Y:S05]  /*11560*/  CALL.REL.NOINC `($__internal_28_$__cuda_sm70_shflsync_idx_p) ;  /* 0x00000c4000007944 */ /* 0x01cfea0003c00000 */
        /* <DEDUP_REMOVED lines=8> */
.L_x_1615:
[----:B------:R-:W-:Y:S01]  /*115f0*/  IMAD.MOV.U32 R230, RZ, RZ, R5 ;  /* 0x000000ffffe67224 */ /* 0x000fe200078e0005 */
[----:B------:R-:W-:Y:S01]  /*11600*/  MOV R31, RZ ;  /* 0x000000ff001f7202 */ /* 0x000fe20000000f00 */
[----:B------:R-:W-:Y:S01]  /*11610*/  IMAD.MOV.U32 R3, RZ, RZ, 0x1c1f ;  /* 0x00001c1fff037424 */ /* 0x000fe200078e00ff */
[----:B------:R-:W-:Y:S02]  /*11620*/  MOV R2, 0x11640 ;  /* 0x0001164000027802 */ /* 0x000fe40000000f00 */
[----:B------:R-:W-:Y:S05]  /*11630*/  CALL.REL.NOINC `($__internal_28_$__cuda_sm70_shflsync_idx_p) ;  /* 0x00000b7000007944 */ /* 0x000fea0003c00000 */
[----:B------:R-:W-:Y:S01]  /*11640*/  MOV R4, R31 ;  /* 0x0000001f00047202 */ /* 0x000fe20000000f00 */
[----:B-1---5:R-:W-:Y:S05]  /*11650*/  BRA `(.L_x_1679) ;  /* 0xffffb70000007947 */ /* 0x022fea000383ffff */
.L_x_1616:
[----:B------:R-:W-:Y:S01]  /*11660*/  IMAD.MOV.U32 R230, RZ, RZ, R12 ;  /* 0x000000ffffe67224 */ /* 0x000fe200078e000c */
[----:B------:R-:W-:Y:S01]  /*11670*/  MOV R31, RZ ;  /* 0x000000ff001f7202 */ /* 0x000fe20000000f00 */
[----:B------:R-:W-:Y:S01]  /*11680*/  IMAD.MOV.U32 R3, RZ, RZ, 0x1c1f ;  /* 0x00001c1fff037424 */ /* 0x000fe200078e00ff */
[----:B------:R-:W-:Y:S02]  /*11690*/  MOV R2, 0x116b0 ;  /* 0x000116b000027802 */ /* 0x000fe40000000f00 */
[----:B-12---:R-:W-:Y:S05]  /*116a0*/  CALL.REL.NOINC `($__internal_28_$__cuda_sm70_shflsync_idx_p) ;  /* 0x00000b0000007944 */ /* 0x006fea0003c00000 */
[----:B-----5:R-:W-:Y:S01]  /*116b0*/  MOV R0, R31 ;  /* 0x0000001f00007202 */ /* 0x020fe20000000f00 */
[----:B-1----:R-:W-:Y:S05]  /*116c0*/  BRA `(.L_x_1680) ;  /* 0xffffb6b000007947 */ /* 0x002fea000383ffff */
.L_x_1619:
        /* <DEDUP_REMOVED lines=13> */
.L_x_1623:
[----:B------:R-:W-:Y:S01]  /*117a0*/  IMAD.MOV.U32 R230, RZ, RZ, R5 ;  /* 0x000000ffffe67224 */ /* 0x000fe200078e0005 */
[----:B------:R-:W-:Y:S01]  /*117b0*/  MOV R31, RZ ;  /* 0x000000ff001f7202 */ /* 0x000fe20000000f00 */
[----:B------:R-:W-:Y:S01]  /*117c0*/  IMAD.MOV.U32 R3, RZ, RZ, 0x181f ;  /* 0x0000181fff037424 */ /* 0x000fe200078e00ff */
[----:B------:R-:W-:Y:S02]  /*117d0*/  MOV R2, 0x117f0 ;  /* 0x000117f000027802 */ /* 0x000fe40000000f00 */
[----:B------:R-:W-:Y:S05]  /*117e0*/  CALL.REL.NOINC `($__internal_28_$__cuda_sm70_shflsync_idx_p) ;  /* 0x000009c000007944 */ /* 0x000fea0003c00000 */
[----:B------:R-:W-:Y:S01]  /*117f0*/  MOV R4, R31 ;  /* 0x0000001f00047202 */ /* 0x000fe20000000f00 */
[----:B-1---5:R-:W-:Y:S05]  /*11800*/  BRA `(.L_x_1682) ;  /* 0xffffd67000007947 */ /* 0x022fea000383ffff */
.L_x_1624:
[----:B------:R-:W-:Y:S01]  /*11810*/  IMAD.MOV.U32 R230, RZ, RZ, R14 ;  /* 0x000000ffffe67224 */ /* 0x000fe200078e000e */
[----:B------:R-:W-:Y:S01]  /*11820*/  MOV R31, RZ ;  /* 0x000000ff001f7202 */ /* 0x000fe20000000f00 */
[----:B------:R-:W-:Y:S01]  /*11830*/  IMAD.MOV.U32 R3, RZ, RZ, 0x181f ;  /* 0x0000181fff037424 */ /* 0x000fe200078e00ff */
[----:B------:R-:W-:Y:S02]  /*11840*/  MOV R2, 0x11860 ;  /* 0x0001186000027802 */ /* 0x000fe40000000f00 */
[----:B-12---:R-:W-:Y:S05]  /*11850*/  CALL.REL.NOINC `($__internal_28_$__cuda_sm70_shflsync_idx_p) ;  /* 0x0000095000007944 */ /* 0x006fea0003c00000 */
[----:B-----5:R-:W-:Y:S01]  /*11860*/  MOV R0, R31 ;  /* 0x0000001f00007202 */ /* 0x020fe20000000f00 */
[----:B-1----:R-:W-:Y:S05]  /*11870*/  BRA `(.L_x_1683) ;  /* 0xffffd62000007947 */ /* 0x002fea000383ffff */
.L_x_1627:
        /* <DEDUP_REMOVED lines=13> */
.L_x_1630:
[----:B------:R-:W-:Y:S01]  /*11950*/  IMAD.MOV.U32 R230, RZ, RZ, R5 ;  /* 0x000000ffffe67224 */ /* 0x000fe200078e0005 */
[----:B------:R-:W-:Y:S01]  /*11960*/  MOV R31, 0x2 ;  /* 0x00000002001f7802 */ /* 0x000fe20000000f00 */
[----:B-1----:R-:W-:Y:S01]  /*11970*/  IMAD.MOV.U32 R3, RZ, RZ, 0x181f ;  /* 0x0000181fff037424 */ /* 0x002fe200078e00ff */
[----:B------:R-:W-:Y:S02]  /*11980*/  MOV R2, 0x119a0 ;  /* 0x000119a000027802 */ /* 0x000fe40000000f00 */
[----:B--234-:R-:W-:Y:S05]  /*11990*/  CALL.REL.NOINC `($__internal_28_$__cuda_sm70_shflsync_idx_p) ;  /* 0x0000081000007944 */ /* 0x01cfea0003c00000 */
[----:B------:R-:W-:Y:S01]  /*119a0*/  MOV R4, R31 ;  /* 0x0000001f00047202 */ /* 0x000fe20000000f00 */
[----:B-1---5:R-:W-:Y:S05]  /*119b0*/  BRA `(.L_x_1685) ;  /* 0xffffd87000007947 */ /* 0x022fea000383ffff */
.L_x_1631:
[----:B------:R-:W-:Y:S01]  /*119c0*/  IMAD.MOV.U32 R230, RZ, RZ, R14 ;  /* 0x000000ffffe67224 */ /* 0x000fe200078e000e */
[----:B------:R-:W-:Y:S01]  /*119d0*/  MOV R31, 0x2 ;  /* 0x00000002001f7802 */ /* 0x000fe20000000f00 */
[----:B------:R-:W-:Y:S01]  /*119e0*/  IMAD.MOV.U32 R3, RZ, RZ, 0x181f ;  /* 0x0000181fff037424 */ /* 0x000fe200078e00ff */
[----:B------:R-:W-:Y:S02]  /*119f0*/  MOV R2, 0x11a10 ;  /* 0x00011a1000027802 */ /* 0x000fe40000000f00 */
[----:B-1234-:R-:W-:Y:S05]  /*11a00*/  CALL.REL.NOINC `($__internal_28_$__cuda_sm70_shflsync_idx_p) ;  /* 0x000007a000007944 */ /* 0x01efea0003c00000 */
[----:B-----5:R-:W-:Y:S01]  /*11a10*/  MOV R0, R31 ;  /* 0x0000001f00007202 */ /* 0x020fe20000000f00 */
[----:B-1----:R-:W-:Y:S05]  /*11a20*/  BRA `(.L_x_1686) ;  /* 0xffffd82000007947 */ /* 0x002fea000383ffff */
.L_x_1634:
        /* <DEDUP_REMOVED lines=13> */
.L_x_1636:
[----:B------:R-:W-:Y:S01]  /*11b00*/  IMAD.MOV.U32 R230, RZ, RZ, R30 ;  /* 0x000000ffffe67224 */ /* 0x000fe200078e001e */
[----:B------:R-:W-:Y:S01]  /*11b10*/  MOV R31, RZ ;  /* 0x000000ff001f7202 */ /* 0x000fe20000000f00 */
[----:B------:R-:W-:Y:S01]  /*11b20*/  IMAD.MOV.U32 R3, RZ, RZ, 0x1f ;  /* 0x0000001fff037424 */ /* 0x000fe200078e00ff */
[----:B------:R-:W-:Y:S02]  /*11b30*/  MOV R2, 0x11b50 ;  /* 0x00011b5000027802 */ /* 0x000fe40000000f00 */
[----:B------:R-:W-:Y:S05]  /*11b40*/  CALL.REL.NOINC `($__internal_28_$__cuda_sm70_shflsync_idx_p) ;  /* 0x0000066000007944 */ /* 0x000fea0003c00000 */
[----:B------:R-:W-:Y:S01]  /*11b50*/  MOV R9, R31 ;  /* 0x0000001f00097202 */ /* 0x000fe20000000f00 */
[----:B-1---5:R-:W-:Y:S05]  /*11b60*/  BRA `(.L_x_1688) ;  /* 0xffffdb1000007947 */ /* 0x022fea000383ffff */
.L_x_1637:
[----:B------:R-:W-:Y:S01]  /*11b70*/  IMAD.MOV.U32 R230, RZ, RZ, R30 ;  /* 0x000000ffffe67224 */ /* 0x000fe200078e001e */
[----:B------:R-:W-:Y:S01]  /*11b80*/  MOV R31, 0x1 ;  /* 0x00000001001f7802 */ /* 0x000fe20000000f00 */
[----:B------:R-:W-:Y:S01]  /*11b90*/  IMAD.MOV.U32 R3, RZ, RZ, 0x1f ;  /* 0x0000001fff037424 */ /* 0x000fe200078e00ff */
[----:B------:R-:W-:Y:S02]  /*11ba0*/  MOV R2, 0x11bc0 ;  /* 0x00011bc000027802 */ /* 0x000fe40000000f00 */
[----:B-12---:R-:W-:Y:S05]  /*11bb0*/  CALL.REL.NOINC `($__internal_28_$__cuda_sm70_shflsync_idx_p) ;  /* 0x000005f000007944 */ /* 0x006fea0003c00000 */
[----:B------:R-:W-:Y:S01]  /*11bc0*/  MOV R8, R31 ;  /* 0x0000001f00087202 */ /* 0x000fe20000000f00 */
[----:B-1---5:R-:W-:Y:S05]  /*11bd0*/  BRA `(.L_x_1689) ;  /* 0xffffdac000007947 */ /* 0x022fea000383ffff */
.L_x_1638:
[----:B------:R-:W-:Y:S02]  /*11be0*/  MOV R3, 0x1 ;  /* 0x0000000100037802 */ /* 0x000fe40000000f00 */
[----:B------:R-:W-:-:S02]  /*11bf0*/  MOV R2, 0x11c10 ;  /* 0x00011c1000027802 */ /* 0x000fc40000000f00 */
[----:B-1234-:R-:W-:Y:S05]  /*11c00*/  CALL.REL.NOINC `($__internal_29_$__cuda_sm70_shflsync_up_p) ;  /* 0x0000061000007944 */ /* 0x01efea0003c00000 */
[----:B------:R-:W-:Y:S05]  /*11c10*/  BRA `(.L_x_1690) ;  /* 0xffffdbb000007947 */ /* 0x000fea000383ffff */
.L_x_1639:
[----:B------:R-:W-:Y:S02]  /*11c20*/  MOV R3, 0x2 ;  /* 0x0000000200037802 */ /* 0x000fe40000000f00 */
[----:B------:R-:W-:-:S02]  /*11c30*/  MOV R2, 0x11c50 ;  /* 0x00011c5000027802 */ /* 0x000fc40000000f00 */
[----:B--2-4-:R-:W-:Y:S05]  /*11c40*/  CALL.REL.NOINC `($__internal_29_$__cuda_sm70_shflsync_up_p) ;  /* 0x000005d000007944 */ /* 0x014fea0003c00000 */
        /* <DEDUP_REMOVED lines=24> */
.L_x_1643:
[----:B------:R-:W-:Y:S02]  /*11dd0*/  MOV R3, 0x1 ;  /* 0x0000000100037802 */ /* 0x000fe40000000f00 */
[----:B------:R-:W-:Y:S02]  /*11de0*/  MOV R2, 0x11e00 ;  /* 0x00011e0000027802 */ /* 0x000fe40000000f00 */
[----:B------:R-:W-:Y:S05]  /*11df0*/  CALL.REL.NOINC `($__internal_29_$__cuda_sm70_shflsync_up_p) ;  /* 0x0000042000007944 */ /* 0x000fea0003c00000 */
[----:B------:R-:W-:Y:S01]  /*11e00*/  MOV R2, R4 ;  /* 0x0000000400027202 */ /* 0x000fe20000000f00 */
[----:B------:R-:W-:Y:S05]  /*11e10*/  BRA `(.L_x_1692) ;  /* 0xffffdc1000007947 */ /* 0x000fea000383ffff */
.L_x_1644:
        /* <DEDUP_REMOVED lines=27> */
.L_x_1646:
[----:B------:R-:W-:Y:S02]  /*11fd0*/  SEL R0, RZ, 0x1, P0 ;  /* 0x00000001ff007807 */ /* 0x000fe40000000000 */
[----:B------:R-:W-:Y:S02]  /*11fe0*/  MOV R2, 0x12000 ;  /* 0x0001200000027802 */ /* 0x000fe40000000f00 */
[----:B-1----:R-:W-:Y:S05]  /*11ff0*/  CALL.REL.NOINC `($__internal_30_$__cuda_sm70_votesync_ballot) ;  /* 0x0000028000007944 */ /* 0x002fea0003c00000 */
[----:B------:R-:W-:Y:S05]  /*12000*/  BRA `(.L_x_1694) ;  /* 0xffffdbb000007947 */ /* 0x000fea000383ffff */
.L_x_1647:
[----:B------:R-:W-:Y:S01]  /*12010*/  IMAD.MOV.U32 R230, RZ, RZ, R6 ;  /* 0x000000ffffe67224 */ /* 0x000fe200078e0006 */
[----:B---3--:R-:W-:Y:S01]  /*12020*/  MOV R31, R11 ;  /* 0x0000000b001f7202 */ /* 0x008fe20000000f00 */
[----:B------:R-:W-:Y:S01]  /*12030*/  IMAD.MOV.U32 R3, RZ, RZ, 0x1f ;  /* 0x0000001fff037424 */ /* 0x000fe200078e00ff */
[----:B------:R-:W-:Y:S02]  /*12040*/  MOV R2, 0x12060 ;  /* 0x0001206000027802 */ /* 0x000fe40000000f00 */
[----:B-12---:R-:W-:Y:S05]  /*12050*/  CALL.REL.NOINC `($__internal_28_$__cuda_sm70_shflsync_idx_p) ;  /* 0x0000015000007944 */ /* 0x006fea0003c00000 */
[----:B------:R-:W-:Y:S01]  /*12060*/  IMAD.MOV.U32 R6, RZ, RZ, R31 ;  /* 0x000000ffff067224 */ /* 0x000fe200078e001f */
[----:B------:R-:W-:Y:S01]  /*12070*/  MOV R31, R11 ;  /* 0x0000000b001f7202 */ /* 0x000fe20000000f00 */
[----:B------:R-:W-:Y:S01]  /*12080*/  IMAD.MOV.U32 R230, RZ, RZ, R7 ;  /* 0x000000ffffe67224 */ /* 0x000fe200078e0007 */
[----:B------:R-:W-:Y:S02]  /*12090*/  MOV R3, 0x1f ;  /* 0x0000001f00037802 */ /* 0x000fe40000000f00 */
[----:B------:R-:W-:-:S02]  /*120a0*/  MOV R2, 0x120c0 ;  /* 0x000120c000027802 */ /* 0x000fc40000000f00 */
[----:B-1---5:R-:W-:Y:S05]  /*120b0*/  CALL.REL.NOINC `($__internal_28_$__cuda_sm70_shflsync_idx_p) ;  /* 0x000000f000007944 */ /* 0x022fea0003c00000 */
[----:B------:R-:W-:Y:S01]  /*120c0*/  MOV R7, R31 ;  /* 0x0000001f00077202 */ /* 0x000fe20000000f00 */
[----:B-1---5:R-:W-:Y:S05]  /*120d0*/  BRA `(.L_x_1695) ;  /* 0xffffdb2000007947 */ /* 0x022fea000383ffff */
.L_x_1650:
[----:B------:R-:W-:Y:S01]  /*120e0*/  IMAD.MOV.U32 R230, RZ, RZ, R4 ;  /* 0x000000ffffe67224 */ /* 0x000fe200078e0004 */
[----:B------:R-:W-:Y:S01]  /*120f0*/  MOV R31, R0 ;  /* 0x00000000001f7202 */ /* 0x000fe20000000f00 */
[----:B------:R-:W-:Y:S01]  /*12100*/  IMAD.MOV.U32 R3, RZ, RZ, 0x1f ;  /* 0x0000001fff037424 */ /* 0x000fe200078e00ff */
[----:B------:R-:W-:-:S02]  /*12110*/  MOV R2, 0x12130 ;  /* 0x0001213000027802 */ /* 0x000fc40000000f00 */
[----:B-1-34-:R-:W-:Y:S05]  /*12120*/  CALL.REL.NOINC `($__internal_28_$__cuda_sm70_shflsync_idx_p) ;  /* 0x0000008000007944 */ /* 0x01afea0003c00000 */
[----:B------:R-:W-:Y:S01]  /*12130*/  MOV R10, R31 ;  /* 0x0000001f000a7202 */ /* 0x000fe20000000f00 */
[----:B-1---5:R-:W-:Y:S05]  /*12140*/  BRA `(.L_x_1649) ;  /* 0xffffdb1000007947 */ /* 0x022fea000383ffff */
        .weak           $__internal_27_$__cuda_sm70_shflsync_bfly_p
        .type           $__internal_27_$__cuda_sm70_shflsync_bfly_p,@function
        .size           $__internal_27_$__cuda_sm70_shflsync_bfly_p,($__internal_28_$__cuda_sm70_shflsync_idx_p - $__internal_27_$__cuda_sm70_shflsync_bfly_p)
$__internal_27_$__cuda_sm70_shflsync_bfly_p:
[----:B------:R-:W-:Y:S02]  /*12150*/  MOV R25, 0xffffffff ;  /* 0xffffffff00197802 */ /* 0x000fe40000000f00 */
[----:B------:R-:W-:-:S02]  /*12160*/  MOV R3, 0x1f ;  /* 0x0000001f00037802 */ /* 0x000fc40000000f00 */
[----:B------:R-:W-:Y:S04]  /*12170*/  WARPSYNC R25 ;  /* 0x0000001900007348 */ /* 0x000fe80003800000 */
[----:B------:R1:W2:Y:S02]  /*12180*/  SHFL.BFLY PT, R0, R4, R0, R3 ;  /* 0x0c00000004007389 */ /* 0x0002a400000e0003 */
[----:B-1----:R-:W-:-:S04]  /*12190*/  MOV R3, 0x0 ;  /* 0x0000000000037802 */ /* 0x002fc80000000f00 */
[----:B--2---:R-:W-:Y:S05]  /*121a0*/  RET.REL.NODEC R2 `(_ZN7cutlass13device_kernelIN5flash19enable_sm80_to_sm89INS1_16FlashAttnFwdSm80INS1_25CollectiveMainloopFwdSm80ILi8ELi1ELb0EN4cute5tupleIJNS5_1CILi128EEENS7_ILi64EEENS7_ILi256EEEEEELi256ENS_6half_tEfNS_4arch4Sm80ELb0ELb0ELb1ELb1ELb1ELb0ELb1ELb1EEENS1_21CollectiveEpilogueFwdINS6_IJS8_SA_S9_EEENS6_IJNS7_ILi1EEESI_SI_EEESC_SE_Li256ELb1ELb1ELb1ELb0EEENS1_36VarlenDynamicPersistentTileSchedulerILi128ELi64ELi256ELi256ELb1ELb1ELb0ELb0ELb1ELb1EEEEEEEEEvNT_6ParamsE) ;  /* 0xfffede5002007950 */ /* 0x004fea0003c3ffff */
        .weak           $__internal_28_$__cuda_sm70_shflsync_idx_p
        .type           $__internal_28_$__cuda_sm70_shflsync_idx_p,@function
        .size           $__internal_28_$__cuda_sm70_shflsync_idx_p,($__internal_29_$__cuda_sm70_shflsync_up_p - $__internal_28_$__cuda_sm70_shflsync_idx_p)
$__internal_28_$__cuda_sm70_shflsync_idx_p:
[----:B------:R1:W-:Y:S02]  /*121b0*/  STL [R1+0x150], R0 ;  /* 0x0001500001007387 */ /* 0x0003e40000100800 */
[----:B-1----:R-:W-:-:S04]  /*121c0*/  MOV R0, 0xffffffff ;  /* 0xffffffff00007802 */ /* 0x002fc80000000f00 */
[----:B------:R-:W-:Y:S04]  /*121d0*/  WARPSYNC R0 ;  /* 0x0000000000007348 */ /* 0x000fe80003800000 */
[----:B------:R1:W2:Y:S04]  /*121e0*/  SHFL.IDX PT, R31, R230, R31, R3 ;  /* 0x0000001fe61f7389 */ /* 0x0002a800000e0003 */
[----:B-1----:R1:W5:Y:S01]  /*121f0*/  LDL.LU R0, [R1+0x150] ;  /* 0x0001500001007983 */ /* 0x0023620000300800 */
[----:B------:R-:W-:-:S04]  /*12200*/  MOV R3, 0x0 ;  /* 0x0000000000037802 */ /* 0x000fc80000000f00 */
[----:B--2---:R-:W-:Y:S05]  /*12210*/  RET.REL.NODEC R2 `(_ZN7cutlass13device_kernelIN5flash19enable_sm80_to_sm89INS1_16FlashAttnFwdSm80INS1_25CollectiveMainloopFwdSm80ILi8ELi1ELb0EN4cute5tupleIJNS5_1CILi128EEENS7_ILi64EEENS7_ILi256EEEEEELi256ENS_6half_tEfNS_4arch4Sm80ELb0ELb0ELb1ELb1ELb1ELb0ELb1ELb1EEENS1_21CollectiveEpilogueFwdINS6_IJS8_SA_S9_EEENS6_IJNS7_ILi1EEESI_SI_EEESC_SE_Li256ELb1ELb1ELb1ELb0EEENS1_36VarlenDynamicPersistentTileSchedulerILi128ELi64ELi256ELi256ELb1ELb1ELb0ELb0ELb1ELb1EEEEEEEEEvNT_6ParamsE) ;  /* 0xfffedde002007950 */ /* 0x004fea0003c3ffff */
        .weak           $__internal_29_$__cuda_sm70_shflsync_up_p
        .type           $__internal_29_$__cuda_sm70_shflsync_up_p,@function
        .size           $__internal_29_$__cuda_sm70_shflsync_up_p,($__internal_30_$__cuda_sm70_votesync_ballot - $__internal_29_$__cuda_sm70_shflsync_up_p)
$__internal_29_$__cuda_sm70_shflsync_up_p:
[----:B------:R-:W-:Y:S02]  /*12220*/  MOV R4, RZ ;  /* 0x000000ff00047202 */ /* 0x000fe40000000f00 */
[----:B------:R-:W-:-:S04]  /*12230*/  MOV R11, 0xffffffff ;  /* 0xffffffff000b7802 */ /* 0x000fc80000000f00 */
[----:B------:R-:W-:Y:S04]  /*12240*/  WARPSYNC R11 ;  /* 0x0000000b00007348 */ /* 0x000fe80003800000 */
[----:B------:R1:W2:Y:S02]  /*12250*/  SHFL.UP PT, R4, R0, R3, R4 ;  /* 0x0400000300047389 */ /* 0x0002a400000e0004 */
[----:B-1----:R-:W-:-:S04]  /*12260*/  MOV R3, 0x0 ;  /* 0x0000000000037802 */ /* 0x002fc80000000f00 */
[----:B--2---:R-:W-:Y:S05]  /*12270*/  RET.REL.NODEC R2 `(_ZN7cutlass13device_kernelIN5flash19enable_sm80_to_sm89INS1_16FlashAttnFwdSm80INS1_25CollectiveMainloopFwdSm80ILi8ELi1ELb0EN4cute5tupleIJNS5_1CILi128EEENS7_ILi64EEENS7_ILi256EEEEEELi256ENS_6half_tEfNS_4arch4Sm80ELb0ELb0ELb1ELb1ELb1ELb0ELb1ELb1EEENS1_21CollectiveEpilogueFwdINS6_IJS8_SA_S9_EEENS6_IJNS7_ILi1EEESI_SI_EEESC_SE_Li256ELb1ELb1ELb1ELb0EEENS1_36VarlenDynamicPersistentTileSchedulerILi128ELi64ELi256ELi256ELb1ELb1ELb0ELb0ELb1ELb1EEEEEEEEEvNT_6ParamsE) ;  /* 0xfffedd8002007950 */ /* 0x004fea0003c3ffff */
        .weak           $__internal_30_$__cuda_sm70_votesync_ballot
        .type           $__internal_30_$__cuda_sm70_votesync_ballot,@function
        .size           $__internal_30_$__cuda_sm70_votesync_ballot,(.L_x_3265 - $__internal_30_$__cuda_sm70_votesync_ballot)
$__internal_30_$__cuda_sm70_votesync_ballot:
[----:B------:R-:W-:Y:S01]  /*12280*/  ISETP.NE.U32.AND P0, PT, R0, 0x1, PT ;  /* 0x000000010000780c */ /* 0x000fe20003f05070 */
[----:B------:R-:W-:-:S04]  /*12290*/  IMAD.MOV.U32 R3, RZ, RZ, -0x1 ;  /* 0xffffffffff037424 */ /* 0x000fc800078e00ff */
[----:B------:R-:W-:Y:S08]  /*122a0*/  WARPSYNC R3 ;  /* 0x0000000300007348 */ /* 0x000ff00003800000 */
[----:B------:R-:W-:-:S04]  /*122b0*/  VOTE.ANY R0, PT, !P0 ;  /* 0x0000000000007806 */ /* 0x000fc800040e0100 */
[----:B------:R-:W-:Y:S01]  /*122c0*/  LOP3.LUT R0, R0, R3, RZ, 0xc0, !PT ;  /* 0x0000000300007212 */ /* 0x000fe200078ec0ff */
[----:B------:R-:W-:-:S04]  /*122d0*/  IMAD.MOV.U32 R3, RZ, RZ, 0x0 ;  /* 0x00000000ff037424 */ /* 0x000fc800078e00ff */
[----:B------:R-:W-:Y:S05]  /*122e0*/  RET.REL.NODEC R2 `(_ZN7cutlass13device_kernelIN5flash19enable_sm80_to_sm89INS1_16FlashAttnFwdSm80INS1_25CollectiveMainloopFwdSm80ILi8ELi1ELb0EN4cute5tupleIJNS5_1CILi128EEENS7_ILi64EEENS7_ILi256EEEEEELi256ENS_6half_tEfNS_4arch4Sm80ELb0ELb0ELb1ELb1ELb1ELb0ELb1ELb1EEENS1_21CollectiveEpilogueFwdINS6_IJS8_SA_S9_EEENS6_IJNS7_ILi1EEESI_SI_EEESC_SE_Li256ELb1ELb1ELb1ELb0EEENS1_36VarlenDynamicPersistentTileSchedulerILi128ELi64ELi256ELi256ELb1ELb1ELb0ELb0ELb1ELb1EEEEEEEEEvNT_6ParamsE) ;  /* 0xfffedd1002007950 */ /* 0x000fea0003c3ffff */
.L_x_1696:
        /* <DEDUP_REMOVED lines=9> */
.L_x_3265:


//--------------------- .text._ZN7cutlass13device_kernelIN5flash19enable_sm80_to_sm89INS1_16FlashAttnFwdSm80INS1_25CollectiveMainloopFwdSm80ILi8ELi1ELb0EN4cute5tupleIJNS5_1CILi128EEENS7_ILi48EEENS7_ILi256EEEEEELi256ENS_6half_tEfNS_4arch4Sm80ELb0ELb0ELb1ELb1ELb1ELb1ELb1ELb1EEENS1_21CollectiveEpilogueFwdINS6_IJS8_SA_S9_EEENS6_IJNS7_ILi1EEESI_SI_EEESC_SE_Li256ELb1ELb1ELb1ELb0EEENS1_36VarlenDynamicPersistentTileSchedulerILi128ELi48ELi256ELi256ELb1ELb1ELb0ELb0ELb1ELb1EEEEEEEEEvNT_6ParamsE --------------------------
	.section	.text._ZN7cutlass13device_kernelIN5flash19enable_sm80_to_sm89INS1_16FlashAttnFwdSm80INS1_25CollectiveMainloopFwdSm80ILi8ELi1ELb0EN4cute5tupleIJNS5_1CILi128EEENS7_ILi48EEENS7_ILi256EEEEEELi256ENS_6half_tEfNS_4arch4Sm80ELb0ELb0ELb1ELb1ELb1ELb1ELb1ELb1EEENS1_21CollectiveEpilogueFwdINS6_IJS8_SA_S9_EEENS6_IJNS7_ILi1EEESI_SI_EEESC_SE_Li256ELb1ELb1ELb1ELb0EEENS1_36VarlenDynamicPersistentTileSchedulerILi128ELi48ELi256ELi256ELb1ELb1ELb0ELb0ELb1ELb1EEEEEEEEEvNT_6ParamsE,"ax",@progbits
	.sectioninfo	@"SHI_REGISTERS=255"
	.align	128
.text._ZN7cutlass13device_kernelIN5flash19enable_sm80_to_sm89INS1_16FlashAttnFwdSm80INS1_25CollectiveMainloopFwdSm80ILi8ELi1ELb0EN4cute5tupleIJNS5_1CILi128EEENS7_ILi48EEENS7_ILi256EEEEEELi256ENS_6half_tEfNS_4arch4Sm80ELb0ELb0ELb1ELb1ELb1ELb1ELb1ELb1EEENS1_21CollectiveEpilogueFwdINS6_IJS8_SA_S9_EEENS6_IJNS7_ILi1EEESI_SI_EEESC_SE_Li256ELb1ELb1ELb1ELb0EEENS1_36VarlenDynamicPersistentTileSchedulerILi128ELi48ELi256ELi256ELb1ELb1ELb0ELb0ELb1ELb1EEEEEEEEEvNT_6ParamsE:
        .type           _ZN7cutlass13device_kernelIN5flash19enable_sm80_to_sm89INS1_16FlashAttnFwdSm80INS1_25CollectiveMainloopFwdSm80ILi8ELi1ELb0EN4cute5tupleIJNS5_1CILi128EEENS7_ILi48EEENS7_ILi256EEEEEELi256ENS_6half_tEfNS_4arch4Sm80ELb0ELb0ELb1ELb1ELb1ELb1ELb1ELb1EEENS1_21CollectiveEpilogueFwdINS6_IJS8_SA_S9_EEENS6_IJNS7_ILi1EEESI_SI_EEESC_SE_Li256ELb1ELb1ELb1ELb0EEENS1_36VarlenDynamicPersistentTileSchedulerILi128ELi48ELi256ELi256ELb1ELb1ELb0ELb0ELb1ELb1EEEEEEEEEvNT_6ParamsE,@function
        .size           _ZN7cutlass13device_kernelIN5flash19enable_sm80_to_sm89INS1_16FlashAttnFwdSm80INS1_25CollectiveMainloopFwdSm80ILi8ELi1ELb0EN4cute5tupleIJNS5_1CILi128EEENS7_ILi48EEENS7_ILi256EEEEEELi256ENS_6half_tEfNS_4arch4Sm80ELb0ELb0ELb1ELb1ELb1ELb1ELb1ELb1EEENS1_21CollectiveEpilogueFwdINS6_IJS8_SA_S9_EEENS6_IJNS7_ILi1EEESI_SI_EEESC_SE_Li256ELb1ELb1ELb1ELb0EEENS1_36VarlenDynamicPersistentTileSchedulerILi128ELi48ELi256ELi256ELb1ELb1ELb0ELb0ELb1ELb1EEEEEEEEEvNT_6ParamsE,(.L_x_3270 - _ZN7cutlass13device_kernelIN5flash19enable_sm80_to_sm89INS1_16FlashAttnFwdSm80INS1_25CollectiveMainloopFwdSm80ILi8ELi1ELb0EN4cute5tupleIJNS5_1CILi128EEENS7_ILi48EEENS7_ILi256EEEEEELi256ENS_6half_tEfNS_4arch4Sm80ELb0ELb0ELb1ELb1ELb1ELb1ELb1ELb1EEENS1_21CollectiveEpilogueFwdINS6_IJS8_SA_S9_EEENS6_IJNS7_ILi1EEESI_SI_EEESC_SE_Li256ELb1ELb1ELb1ELb0EEENS1_36VarlenDynamicPersistentTileSchedulerILi128ELi48ELi256ELi256ELb1ELb1ELb0ELb0ELb1ELb1EEEEEEEEEvNT_6ParamsE)
        .other          _ZN7cutlass13device_kernelIN5flash19enable_sm80_to_sm89INS1_16FlashAttnFwdSm80INS1_25CollectiveMainloopFwdSm80ILi8ELi1ELb0EN4cute5tupleIJNS5_1CILi128EEENS7_ILi48EEENS7_ILi256EEEEEELi256ENS_6half_tEfNS_4arch4Sm80ELb0ELb0ELb1ELb1ELb1ELb1ELb1ELb1EEENS1_21CollectiveEpilogueFwdINS6_IJS8_SA_S9_EEENS6_IJNS7_ILi1EEESI_SI_EEESC_SE_Li256ELb1ELb1ELb1ELb0EEENS1_36VarlenDynamicPersistentTileSchedulerILi128ELi48ELi256ELi256ELb1ELb1ELb0ELb0ELb1ELb1EEEEEEEEEvNT_6ParamsE,@"STO_CUDA_ENTRY STV_DEFAULT"
_ZN7cutlass13device_kernelIN5flash19enable_sm80_to_sm89INS1_16FlashAttnFwdSm80INS1_25CollectiveMainloopFwdSm80ILi8ELi1ELb0EN4cute5tupleIJNS5_1CILi128EEENS7_ILi48EEENS7_ILi256EEEEEELi256ENS_6half_tEfNS_4arch4Sm80ELb0ELb0ELb1ELb1ELb1ELb1ELb1ELb1EEENS1_21CollectiveEpilogueFwdINS6_IJS8_SA_S9_EEENS6_IJNS7_ILi1EEESI_SI_EEESC_SE_Li256ELb1ELb1ELb1ELb0EEENS1_36VarlenDynamicPersistentTileSchedulerILi128ELi48ELi256ELi256ELb1ELb1ELb0ELb0ELb1ELb1EEEEEEEEEvNT_6ParamsE:
        /* <DEDUP_REMOVED lines=54> */
.L_x_1702:
        /* <DEDUP_REMOVED lines=17> */
.L_x_1909:
        /* <DEDUP_REMOVED lines=16> */
.L_x_1910:
[----:B--2---:R-:W-:-:S05]  /*0570*/  IMAD R0, R0, c[0x0][0x538], RZ ;  /* 0x00014e0000007a24 */ /* 0x004fca00078e02ff */
[----:B------:R-:W-:-:S04]  /*0580*/  IADD3 R6, R0, R6, RZ ;  /* 0x0000000600067210 */ /* 0x000fc80007ffe0ff */
[----:B------:R-:W-:-:S13]  /*0590*/  ISETP.GT.AND P0, PT, R6, UR4, PT ;  /* 0x0000000406007c0c */ /* 0x000fda000bf04270 */
[----:B-1----:R-:W-:Y:S05]  /*05a0*/  @!P0 BRA `(.L_x_1702) ;  /* 0xfffffdb000008947 */ /* 0x002fea000383ffff */
.L_x_1698:
[----:B------:R-:W-:-:S05]  /*05b0*/  IADD3 R12, -R0, R6, RZ ;  /* 0x00000006000c7210 */ /* 0x000fca0007ffe1ff */
[----:B------:R-:W-:-:S05]  /*05c0*/  IMAD R0, R4, c[0x0][0x538], R12 ;  /* 0x00014e0004007a24 */ /* 0x000fca00078e020c */
[----:B------:R-:W-:Y:S01]  /*05d0*/  ISETP.GT.AND P0, PT, R0, UR4, PT ;  /* 0x0000000400007c0c */ /* 0x000fe2000bf04270 */
[----:B------:R-:W-:-:S12]  /*05e0*/  BRA.DIV ~URZ, `(.L_x_1703) ;  /* 0x0001c1927f007947 */ /* 0x000fd8000b800000 */
[----:B------:R-:W-:-:S04]  /*05f0*/  VOTE.ANY R13, PT, !P0 ;  /* 0x00000000000d7806 */ /* 0x000fc800040e0100 */
.L_x_1911:
[----:B------:R1:W2:Y:S01]  /*0600*/  POPC R14, R13 ;  /* 0x0000000d000e7309 */ /* 0x0002a20000000000 */
[----:B------:R-:W-:Y:S05]  /*0610*/  BRA.DIV ~URZ, `(.L_x_1704) ;  /* 0x0001c1a27f007947 */ /* 0x000fea000b800000 */
[----:B--2---:R2:W3:Y:S01]  /*0620*/  SHFL.IDX PT, R11, R8, R14, 0x1f ;  /* 0x00001f0e080b7589 */ /* 0x0044e200000e0000 */
[----:B------:R-:W-:-:S03]  /*0630*/  MOV R6, RZ ;  /* 0x000000ff00067202 */ /* 0x000fc60000000f00 */
[----:B------:R2:W4:Y:S04]  /*0640*/  SHFL.IDX PT, R10, R7, R14, 0x1f ;  /* 0x00001f0e070a7589 */ /* 0x00052800000e0000 */
.L_x_1912:
[----:B------:R-:W-:Y:S01]  /*0650*/  ISETP.NE.AND P0, PT, R13, RZ, PT ;  /* 0x000000ff0d00720c */ /* 0x000fe20003f05270 */
[----:B------:R-:W-:-:S12]  /*0660*/  BSSY B0, `(.L_x_1705) ;  /* 0x0000005000007945 */ /* 0x000fd80003800000 */
[----:B------:R-:W-:Y:S05]  /*0670*/  @!P0 BRA `(.L_x_1706) ;  /* 0x0000003000008947 */ /* 0x000fea0003800000 */
[----:B------:R-:W-:Y:S01]  /*0680*/  IADD3 R208, R14, -0x1, RZ ;  /* 0xffffffff0ed07810 */ /* 0x000fe20007ffe0ff */
[----:B------:R-:W-:Y:S05]  /*0690*/  BRA.DIV ~URZ, `(.L_x_1707) ;  /* 0x0001c2027f007947 */ /* 0x000fea000b800000 */
[----:B------:R1:W2:Y:S02]  /*06a0*/  SHFL.IDX PT, R6, R4, R208, 0x1f ;  /* 0x00001fd004067589 */ /* 0x0002a400000e0000 */
.L_x_1706:
[----:B------:R-:W-:Y:S05]  /*06b0*/  BSYNC B0 ;  /* 0x0000000000007941 */ /* 0x000fea0003800000 */
.L_x_1705:
[----:B---3--:R-:W-:Y:S01]  /*06c0*/  IABS R0, R11 ;  /* 0x0000000b00007213 */ /* 0x008fe20000000000 */
[----:B-12---:R-:W-:-:S04]  /*06d0*/  IMAD R4, R6, c[0x0][0x538], R12 ;  /* 0x00014e0006047a24 */ /* 0x006fc800078e020c */
        /* <DEDUP_REMOVED lines=67> */
.L_x_1699:
[----:B------:R-:W-:Y:S01]  /*0b10*/  MOV R0, UR4 ;  /* 0x0000000400007c02 */ /* 0x000fe20008000f00 */
[----:B------:R-:W-:Y:S04]  /*0b20*/  STL [R1+0x4], RZ ;  /* 0x000004ff01007387 */ /* 0x000fe80000100800 */
[----:B------:R-:W-:Y:S04]  /*0b30*/  STL [R1+0x8], RZ ;  /* 0x000008ff01007387 */ /* 0x000fe80000100800 */
[----:B------:R1:W-:Y:S02]  /*0b40*/  STL [R1], R0 ;  /* 0x0000000001007387 */ /* 0x0003e40000100800 */
[----:B-1----:R-:W-:-:S05]  /*0b50*/  MOV R0, c[0x0][0x53c] ;  /* 0x00014f0000007a02 */ /* 0x002fca0000000f00 */
[----:B------:R1:W-:Y:S02]  /*0b60*/  STL [R1+0xc], R0 ;  /* 0x00000c0001007387 */ /* 0x0003e40000100800 */
.L_x_1708:
[----:B-1----:R-:W2:Y:S04]  /*0b70*/  LDL R4, [R1] ;  /* 0x0000000001047983 */ /* 0x002ea80000100800 */
[----:B------:R-:W2:Y:S04]  /*0b80*/  LDL R5, [R1+0x4] ;  /* 0x0000040001057983 */ /* 0x000ea80000100800 */
[----:B------:R-:W2:Y:S04]  /*0b90*/  LDL R6, [R1+0x8] ;  /* 0x0000080001067983 */ /* 0x000ea80000100800 */
[----:B------:R-:W2:Y:S01]  /*0ba0*/  LDL R7, [R1+0xc] ;  /* 0x00000c0001077983 */ /* 0x000ea20000100800 */
[----:B------:R-:W-:Y:S01]  /*0bb0*/  ISETP.NE.AND P0, PT, R15, RZ, PT ;  /* 0x000000ff0f00720c */ /* 0x000fe20003f05270 */
[----:B------:R-:W-:-:S12]  /*0bc0*/  WARPSYNC 0xffffffff ;  /* 0xffffffff00007948 */ /* 0x000fd80003800000 */
[----:B--2---:R1:W-:Y:S04]  /*0bd0*/  @!P0 STS.128 [0x20080], R4 ;  /* 0x02008004ff008388 */ /* 0x0043e80000000c00 */
[----:B------:R-:W-:Y:S06]  /*0be0*/  BAR.ARV 0x5, 0x100 ;  /* 0x0144000000007b1d */ /* 0x000fec0000002000 */
.L_x_1697:
[----:B------:R-:W2:Y:S02]  /*0bf0*/  LDL R0, [R1+0xc] ;  /* 0x00000c0001007983 */ /* 0x000ea40000100800 */
[----:B--2---:R-:W-:-:S13]  /*0c00*/  ISETP.GE.AND P0, PT, R0, c[0x0][0x53c], PT ;  /* 0x00014f0000007a0c */ /* 0x004fda0003f06270 */
[----:B------:R-:W-:Y:S05]  /*0c10*/  @P0 EXIT ;  /* 0x000000000000094d */ /* 0x000fea0003800000 */
[----:B------:R-:W2:Y:S01]  /*0c20*/  S2R R13, SR_TID.X ;  /* 0x00000000000d7919 */ /* 0x000ea20000002100 */
[----:B------:R-:W-:Y:S01]  /*0c30*/  IMAD.MOV.U32 R22, RZ, RZ, 0x40 ;  /* 0x00000040ff167424 */ /* 0x000fe200078e00ff */
[----:B------:R-:W-:Y:S01]  /*0c40*/  ULDC UR4, c[0x0][0x2ac] ;  /* 0x0000ab0000047ab9 */ /* 0x000fe20000000800 */
[----:B------:R-:W-:Y:S01]  /*0c50*/  IMAD.MOV.U32 R21, RZ, RZ, 0x20 ;  /* 0x00000020ff157424 */ /* 0x000fe200078e00ff */
[----:B------:R-:W-:Y:S02]  /*0c60*/  ULDC UR5, c[0x0][0x1d0] ;  /* 0x0000740000057ab9 */ /* 0x000fe40000000800 */
[----:B------:R-:W-:Y:S01]  /*0c70*/  UIMAD UR5, UR4, UR5, URZ ;  /* 0x00000005040572a4 */ /* 0x000fe2000f8e023f */
[----:B--2---:R-:W-:-:S04]  /*0c80*/  SHF.R.S32.HI R12, RZ, 0x1f, R13 ;  /* 0x0000001fff0c7819 */ /* 0x004fc8000001140d */
[CC--:B------:R-:W-:Y:S02]  /*0c90*/  LEA.HI R3, R12.reuse, R13.reuse, RZ, 0x4 ;  /* 0x0000000d0c037211 */ /* 0x0c0fe400078f20ff */
[----:B------:R-:W-:Y:S02]  /*0ca0*/  LEA.HI R8, R12, R13, RZ, 0x2 ;  /* 0x0000000d0c087211 */ /* 0x000fe400078f10ff */
[----:B------:R-:W-:Y:S02]  /*0cb0*/  LOP3.LUT R0, R3, 0xfffffff0, RZ, 0xc0, !PT ;  /* 0xfffffff003007812 */ /* 0x000fe400078ec0ff */
[----:B-1----:R-:W-:Y:S02]  /*0cc0*/  SHF.R.S32.HI R4, RZ, 0x4, R3 ;  /* 0x00000004ff047819 */ /* 0x002fe40000011403 */
[----:B------:R-:W-:Y:S01]  /*0cd0*/  SHF.R.S32.HI R7, RZ, 0x2, R8 ;  /* 0x00000002ff077819 */ /* 0x000fe20000011408 */
[----:B------:R-:W-:Y:S01]  /*0ce0*/  IMAD.IADD R0, R13, 0x1, -R0 ;  /* 0x000000010d007824 */ /* 0x000fe200078e0a00 */
[----:B------:R-:W-:-:S02]  /*0cf0*/  SHF.R.S32.HI R2, RZ, 0x1f, R8 ;  /* 0x0000001fff027819 */ /* 0x000fc40000011408 */
[----:B------:R-:W-:Y:S02]  /*0d00*/  LEA.HI R3, R3, R4, RZ, 0x1 ;  /* 0x0000000403037211 */ /* 0x000fe400078f08ff */
[----:B------:R-:W-:Y:S02]  /*0d10*/  SHF.R.S32.HI R5, RZ, 0x1f, R0 ;  /* 0x0000001fff057819 */ /* 0x000fe40000011400 */
[----:B------:R-:W-:Y:S02]  /*0d20*/  LEA.HI R2, R2, R7, RZ, 0x3 ;  /* 0x0000000702027211 */ /* 0x000fe400078f18ff */
[----:B------:R-:W-:Y:S02]  /*0d30*/  LOP3.LUT R3, R3, 0xfffffffe, RZ, 0xc0, !PT ;  /* 0xfffffffe03037812 */ /* 0x000fe400078ec0ff */
[----:B------:R-:W-:Y:S02]  /*0d40*/  LEA.HI R11, R5, R0, RZ, 0x3 ;  /* 0x00000000050b7211 */ /* 0x000fe400078f18ff */
[----:B------:R-:W-:Y:S01]  /*0d50*/  LOP3.LUT R2, R2, 0xfffffff8, RZ, 0xc0, !PT ;  /* 0xfffffff802027812 */ /* 0x000fe200078ec0ff */
[----:B------:R-:W-:Y:S01]  /*0d60*/  IMAD.IADD R10, R4, 0x1, -R3 ;  /* 0x00000001040a7824 */ /* 0x000fe200078e0a03 */
[----:B------:R-:W-:-:S02]  /*0d70*/  LEA.HI R143, R12, R13, RZ, 0x3 ;  /* 0x0000000d0c8f7211 */ /* 0x000fc400078f18ff */
[----:B------:R-:W-:Y:S01]  /*0d80*/  LOP3.LUT R3, R11, 0xfffffff8, RZ, 0xc0, !PT ;  /* 0xfffffff80b037812 */ /* 0x000fe200078ec0ff */
[----:B------:R-:W-:Y:S01]  /*0d90*/  IMAD.IADD R7, R7, 0x1, -R2 ;  /* 0x0000000107077824 */ /* 0x000fe200078e0a02 */
[----:B------:R-:W-:Y:S02]  /*0da0*/  LEA.HI R6, R12, R13, RZ, 0x5 ;  /* 0x0000000d0c067211 */ /* 0x000fe400078f28ff */
[----:B------:R-:W-:Y:S01]  /*0db0*/  LOP3.LUT R2, R143, 0xfffffff8, RZ, 0xc0, !PT ;  /* 0xfffffff88f027812 */ /* 0x000fe200078ec0ff */
[----:B------:R-:W-:Y:S01]  /*0dc0*/  IMAD.IADD R5, R0, 0x1, -R3 ;  /* 0x0000000100057824 */ /* 0x000fe200078e0a03 */
        /* <DEDUP_REMOVED lines=12> */
[C---:B------:R-:W-:Y:S01]  /*0e90*/  IMAD.SHL.U32 R144, R149.reuse, 0x4, RZ ;  /* 0x0000000495907824 */ /* 0x040fe200078e00ff */
[----:B------:R-:W-:Y:S01]  /*0ea0*/  LOP3.LUT R2, R2, 0xffffff8, RZ, 0xc0, !PT ;  /* 0x0ffffff802027812 */ /* 0x000fe200078ec0ff */
[----:B------:R-:W-:Y:S01]  /*0eb0*/  IMAD.SHL.U32 R140, R149, 0x8, RZ ;  /* 0x00000008958c7824 */ /* 0x000fe200078e00ff */
[----:B------:R-:W-:-:S02]  /*0ec0*/  LOP3.LUT R9, R0, 0x8, R143, 0xf8, !PT ;  /* 0x0000000800097812 */ /* 0x000fc400078ef88f */
[----:B------:R-:W-:Y:S01]  /*0ed0*/  SHF.R.U32.HI R0, RZ, 0x3, R0 ;  /* 0x00000003ff007819 */ /* 0x000fe20000011600 */
[----:B------:R-:W-:Y:S01]  /*0ee0*/  IMAD.IADD R3, R4, 0x1, -R2 ;  /* 0x0000000104037824 */ /* 0x000fe200078e0a02 */
[----:B------:R-:W-:Y:S01]  /*0ef0*/  LEA.HI R18, R8, R32, RZ, 0x2 ;  /* 0x0000002008127211 */ /* 0x000fe200078f10ff */
[----:B------:R-:W-:Y:S01]  /*0f00*/  IMAD.SHL.U32 R4, R5, 0x40, RZ ;  /* 0x0000004005047824 */ /* 0x000fe200078e00ff */
[----:B------:R-:W-:Y:S02]  /*0f10*/  LOP3.LUT R8, R7, 0x1, RZ, 0xc0, !PT ;  /* 0x0000000107087812 */ /* 0x000fe400078ec0ff */
[----:B------:R-:W-:Y:S02]  /*0f20*/  LOP3.LUT R9, R9, R0, RZ, 0x3c, !PT ;  /* 0x0000000009097212 */ /* 0x000fe400078e3cff */
[----:B------:R-:W-:Y:S02]  /*0f30*/  LEA.HI R0, R6, R6, RZ, 0x1 ;  /* 0x0000000606007211 */ /* 0x000fe400078f08ff */
[----:B------:R-:W-:-:S02]  /*0f40*/  ISETP.NE.U32.AND P0, PT, R8, 0x1, PT ;  /* 0x000000010800780c */ /* 0x000fc40003f05070 */
[----:B------:R-:W-:Y:S02]  /*0f50*/  SHF.R.S32.HI R2, RZ, 0x2, R18 ;  /* 0x00000002ff027819 */ /* 0x000fe40000011412 */
[----:B------:R-:W-:Y:S01]  /*0f60*/  LOP3.LUT R8, R0, 0x1ffffffe, RZ, 0xc0, !PT ;  /* 0x1ffffffe00087812 */ /* 0x000fe200078ec0ff */
[C---:B------:R-:W-:Y:S01]  /*0f70*/  IMAD.SHL.U32 R0, R7.reuse, 0x40, RZ ;  /* 0x0000004007007824 */ /* 0x040fe200078e00ff */
[----:B------:R-:W-:Y:S01]  /*0f80*/  R2P PR, R7, 0x6 ;  /* 0x0000000607007804 */ /* 0x000fe20000000000 */
[----:B------:R-:W-:Y:S01]  /*0f90*/  IMAD R30, R3, 0x10, R2 ;  /* 0x00000010031e7824 */ /* 0x000fe200078e0202 */
[C---:B------:R-:W-:Y:S01]  /*0fa0*/  LOP3.LUT P4, RZ, R5.reuse, 0x2, RZ, 0xc0, !PT ;  /* 0x0000000205ff7812 */ /* 0x040fe2000788c0ff */
[----:B------:R-:W-:Y:S01]  /*0fb0*/  IMAD.IADD R20, R6, 0x1, -R8 ;  /* 0x0000000106147824 */ /* 0x000fe200078e0a08 */
[----:B------:R-:W-:Y:S01]  /*0fc0*/  LOP3.LUT P3, RZ, R5, 0x4, RZ, 0xc0, !PT ;  /* 0x0000000405ff7812 */ /* 0x000fe2000786c0ff */
[----:B------:R-:W-:Y:S01]  /*0fd0*/  IMAD.SHL.U32 R5, R10, 0x8, RZ ;  /* 0x000000080a057824 */ /* 0x000fe200078e00ff */
[----:B------:R-:W-:Y:S01]  /*0fe0*/  LOP3.LUT R3, R0, 0x1c0, RZ, 0xc0, !PT ;  /* 0x000001c000037812 */ /* 0x000fe200078ec0ff */
[----:B------:R-:W-:Y:S01]  /*0ff0*/  IMAD R6, R6, 0x2, R14 ;  /* 0x0000000206067824 */ /* 0x000fe200078e020e */
[----:B------:R-:W-:Y:S01]  /*1000*/  LEA.HI R12, R12, R13, RZ, 0x6 ;  /* 0x0000000d0c0c7211 */ /* 0x000fe200078f30ff */
[----:B------:R-:W-:Y:S01]  /*1010*/  IMAD R2, R10, 0x200, R9 ;  /* 0x000002000a027824 */ /* 0x000fe200078e0209 */
[----:B------:R-:W-:Y:S01]  /*1020*/  LOP3.LUT R0, R4, 0x1c0, RZ, 0xc0, !PT ;  /* 0x000001c004007812 */ /* 0x000fe200078ec0ff */
[----:B------:R-:W-:Y:S01]  /*1030*/  STL [R1+0x188], R30 ;  /* 0x0001881e01007387 */ /* 0x000fe20000100800 */
[----:B------:R-:W-:-:S02]  /*1040*/  LEA.HI R4, R3, R3, RZ, 0x1d ;  /* 0x0000000303047211 */ /* 0x000fc400078fe8ff */
[----:B------:R-:W-:Y:S02]  /*1050*/  LOP3.LUT R5, R0, 0x8, R5, 0xf8, !PT ;  /* 0x0000000800057812 */ /* 0x000fe400078ef805 */
[----:B------:R-:W-:Y:S01]  /*1060*/  SHF.R.U32.HI R3, RZ, 0x3, R0 ;  /* 0x00000003ff037819 */ /* 0x000fe20000011600 */
[----:B------:R-:W-:Y:S01]  /*1070*/  IMAD.SHL.U32 R0, R12, 0x8, RZ ;  /* 0x000000080c007824 */ /* 0x000fe200078e00ff */
[----:B------:R-:W-:Y:S01]  /*1080*/  SHF.R.S32.HI R143, RZ, 0x3, R143 ;  /* 0x00000003ff8f7819 */ /* 0x000fe2000001148f */
[----:B------:R-:W-:Y:S01]  /*1090*/  IMAD.IADD R10, R6, 0x1, R4 ;  /* 0x00000001060a7824 */ /* 0x000fe200078e0204 */
[----:B------:R-:W-:Y:S02]  /*10a0*/  LOP3.LUT R13, R5, R3, RZ, 0x3c, !PT ;  /* 0x00000003050d7212 */ /* 0x000fe400078e3cff */
[----:B------:R-:W-:Y:S01]  /*10b0*/  LOP3.LUT R7, R0, 0xfffffe00, RZ, 0xc0, !PT ;  /* 0xfffffe0000077812 */ /* 0x000fe200078ec0ff */
[C---:B------:R-:W-:Y:S01]  /*10c0*/  IMAD.SHL.U32 R0, R143.reuse, 0x40, RZ ;  /* 0x000000408f007824 */ /* 0x040fe200078e00ff */
[C---:B------:R-:W-:Y:S01]  /*10d0*/  IADD3 R17, R143.reuse, 0x20, RZ ;  /* 0x000000208f117810 */ /* 0x040fe20007ffe0ff */
[----:B------:R-:W-:Y:S01]  /*10e0*/  IMAD.SHL.U32 R24, R10, 0x2, RZ ;  /* 0x000000020a187824 */ /* 0x000fe200078e00ff */
[----:B------:R-:W-:-:S02]  /*10f0*/  IADD3 R15, R143, 0x60, RZ ;  /* 0x000000608f0f7810 */ /* 0x000fc40007ffe0ff */
[----:B------:R-:W-:Y:S01]  /*1100*/  IADD3 R16, R143, 0x40, RZ ;  /* 0x000000408f107810 */ /* 0x000fe20007ffe0ff */
[----:B------:R-:W-:Y:S01]  /*1110*/  IMAD.SHL.U32 R4, R17, 0x40, RZ ;  /* 0x0000004011047824 */ /* 0x000fe200078e00ff */
[----:B------:R-:W-:Y:S02]  /*1120*/  SHF.R.S32.HI R5, RZ, 0x1f, R17 ;  /* 0x0000001fff057819 */ /* 0x000fe40000011411 */
[----:B------:R-:W-:Y:S01]  /*1130*/  IADD3 R146, R144, 0x40, RZ ;  /* 0x0000004090927810 */ /* 0x000fe20007ffe0ff */
[----:B------:R-:W-:Y:S01]  /*1140*/  IMAD.SHL.U32 R3, R16, 0x40, RZ ;  /* 0x0000004010037824 */ /* 0x000fe200078e00ff */
[----:B------:R-:W-:Y:S01]  /*1150*/  LOP3.LUT R223, R0, 0x1c0, RZ, 0xc0, !PT ;  /* 0x000001c000df7812 */ /* 0x000fe200078ec0ff */
[----:B------:R-:W-:Y:S01]  /*1160*/  IMAD.SHL.U32 R0, R15, 0x40, RZ ;  /* 0x000000400f007824 */ /* 0x000fe200078e00ff */
[----:B------:R-:W-:Y:S01]  /*1170*/  LEA.HI R5, R5, R17, RZ, 0x3 ;  /* 0x0000001105057211 */ /* 0x000fe200078f18ff */
[----:B------:R-:W-:Y:S01]  /*1180*/  IMAD.IADD R142, R144, 0x1, R146 ;  /* 0x00000001908e7824 */ /* 0x000fe200078e0292 */
[----:B------:R-:W-:-:S02]  /*1190*/  SHF.R.S32.HI R8, RZ, 0x1f, R15 ;  /* 0x0000001fff087819 */ /* 0x000fc4000001140f */
[----:B------:R-:W-:Y:S02]  /*11a0*/  LOP3.LUT R222, R4, 0x1c0, RZ, 0xc0, !PT ;  /* 0x000001c004de7812 */ /* 0x000fe400078ec0ff */
[----:B------:R-:W-:Y:S01]  /*11b0*/  LOP3.LUT R33, R0, 0x1c0, RZ, 0xc0, !PT ;  /* 0x000001c000217812 */ /* 0x000fe200078ec0ff */
[----:B------:R-:W-:Y:S01]  /*11c0*/  IMAD.SHL.U32 R0, R5, 0x40, RZ ;  /* 0x0000004005007824 */ /* 0x000fe200078e00ff */
[----:B------:R-:W-:Y:S02]  /*11d0*/  SHF.R.S32.HI R6, RZ, 0x1f, R16 ;  /* 0x0000001fff067819 */ /* 0x000fe40000011410 */
[----:B------:R-:W-:Y:S01]  /*11e0*/  LEA.HI R4, R8, R15, RZ, 0x3 ;  /* 0x0000000f08047211 */ /* 0x000fe200078f18ff */
[----:B------:R-:W-:Y:S01]  /*11f0*/  IMAD.SHL.U32 R8, R11, 0x40, RZ ;  /* 0x000000400b087824 */ /* 0x000fe200078e00ff */
[----:B------:R-:W-:Y:S02]  /*1200*/  LOP3.LUT R34, R3, 0x1c0, RZ, 0xc0, !PT ;  /* 0x000001c003227812 */ /* 0x000fe400078ec0ff */
[----:B------:R-:W-:Y:S01]  /*1210*/  SHF.R.S32.HI R3, RZ, 0x1f, R142 ;  /* 0x0000001fff037819 */ /* 0x000fe2000001148e */
[----:B------:R-:W-:Y:S01]  /*1220*/  IMAD.SHL.U32 R4, R4, 0x40, RZ ;  /* 0x0000004004047824 */ /* 0x000fe200078e00ff */
[----:B------:R-:W-:-:S02]  /*1230*/  LEA.HI R6, R6, R16, RZ, 0x3 ;  /* 0x0000001006067211 */ /* 0x000fc400078f18ff */
[----:B------:R-:W-:Y:S02]  /*1240*/  LOP3.LUT R12, R0, 0xfffffe00, RZ, 0xc0, !PT ;  /* 0xfffffe00000c7812 */ /* 0x000fe400078ec0ff */
[CC--:B------:R-:W-:Y:S01]  /*1250*/  LEA.HI R0, R3.reuse, R142.reuse, RZ, 0x6 ;  /* 0x0000008e03007211 */ /* 0x0c0fe200078f30ff */
[----:B------:R-:W-:Y:S01]  /*1260*/  IMAD.SHL.U32 R6, R6, 0x40, RZ ;  /* 0x0000004006067824 */ /* 0x000fe200078e00ff */
[----:B------:R-:W-:Y:S02]  /*1270*/  LEA.HI R3, R3, R142, RZ, 0x3 ;  /* 0x0000008e03037211 */ /* 0x000fe400078f18ff */
[----:B------:R-:W-:Y:S01]  /*1280*/  LOP3.LUT R25, R4, 0xfffffe00, RZ, 0xc0, !PT ;  /* 0xfffffe0004197812 */ /* 0x000fe200078ec0ff */
[----:B------:R-:W-:Y:S01]  /*1290*/  IMAD.SHL.U32 R0, R0, 0x80, RZ ;  /* 0x0000008000007824 */ /* 0x000fe200078e00ff */
[----:B------:R-:W-:Y:S02]  /*12a0*/  SHF.R.U32.HI R31, RZ, 0x3, R223 ;  /* 0x00000003ff1f7819 */ /* 0x000fe400000116df */
[----:B------:R-:W-:-:S02]  /*12b0*/  SHF.R.U32.HI R29, RZ, 0x3, R222 ;  /* 0x00000003ff1d7819 */ /* 0x000fc400000116de */
        /* <DEDUP_REMOVED lines=14> */
[-C--:B------:R-:W-:Y:S01]  /*13a0*/  IADD3 R19, R10, R0.reuse, R7 ;  /* 0x000000000a137210 */ /* 0x080fe20007ffe007 */
[----:B------:R-:W-:Y:S01]  /*13b0*/  STL [R1+0x1c], R24 ;  /* 0x00001c1801007387 */ /* 0x000fe20000100800 */
[-C--:B------:R-:W-:Y:S02]  /*13c0*/  IADD3 R17, R6, R0.reuse, R12 ;  /* 0x0000000006117210 */ /* 0x080fe40007ffe00c */
[-C--:B------:R-:W-:Y:S02]  /*13d0*/  IADD3 R16, R5, R0.reuse, R27 ;  /* 0x0000000005107210 */ /* 0x080fe40007ffe01b */
[----:B------:R-:W-:Y:S02]  /*13e0*/  IADD3 R15, R4, R0, R25 ;  /* 0x00000000040f7210 */ /* 0x000fe40007ffe019 */
[----:B------:R-:W-:Y:S02]  /*13f0*/  IADD3 R0, R24, 0x80, RZ ;  /* 0x0000008018007810 */ /* 0x000fe40007ffe0ff */
[----:B------:R-:W-:-:S02]  /*1400*/  LOP3.LUT R6, R223, 0x38, R140, 0xf8, !PT ;  /* 0x00000038df067812 */ /* 0x000fc400078ef88c */
[----:B------:R-:W-:Y:S02]  /*1410*/  IADD3 R148, R144, 0x20, RZ ;  /* 0x0000002090947810 */ /* 0x000fe40007ffe0ff */
[----:B------:R-:W-:Y:S02]  /*1420*/  IADD3 R23, R24, 0x70, RZ ;  /* 0x0000007018177810 */ /* 0x000fe40007ffe0ff */
[----:B------:R-:W-:Y:S02]  /*1430*/  LOP3.LUT R8, R8, 0xfffffe00, RZ, 0xc0, !PT ;  /* 0xfffffe0008087812 */ /* 0x000fe400078ec0ff */
[----:B------:R-:W-:Y:S01]  /*1440*/  @P0 IADD3 R23, R0, 0x10, RZ ;  /* 0x0000001000170810 */ /* 0x000fe20007ffe0ff */
[--C-:B------:R-:W-:Y:S01]  /*1450*/  IMAD R0, R149, 0x20, R143.reuse ;  /* 0x0000002095007824 */ /* 0x100fe200078e028f */
[----:B------:R-:W-:Y:S02]  /*1460*/  LOP3.LUT R31, R6, R31, RZ, 0x3c, !PT ;  /* 0x0000001f061f7212 */ /* 0x000fe400078e3cff */
[----:B------:R-:W-:Y:S01]  /*1470*/  LOP3.LUT R11, R34, 0x38, R140, 0xf8, !PT ;  /* 0x00000038220b7812 */ /* 0x000fe200078ef88c */
[----:B------:R-:W-:Y:S01]  /*1480*/  IMAD.SHL.U32 R34, R148, 0x2, RZ ;  /* 0x0000000294227824 */ /* 0x000fe200078e00ff */
[----:B------:R-:W-:Y:S01]  /*1490*/  LOP3.LUT R10, R18, 0x7ffffffc, RZ, 0xc0, !PT ;  /* 0x7ffffffc120a7812 */ /* 0x000fe200078ec0ff */
[----:B------:R-:W-:Y:S01]  /*14a0*/  IMAD.SHL.U32 R18, R146, 0x2, RZ ;  /* 0x0000000292127824 */ /* 0x000fe200078e00ff */
[----:B------:R-:W-:Y:S01]  /*14b0*/  IADD3 R147, R144, 0x60, RZ ;  /* 0x0000006090937810 */ /* 0x000fe20007ffe0ff */
[----:B------:R-:W-:Y:S01]  /*14c0*/  STL [R1+0x20], R23 ;  /* 0x0000201701007387 */ /* 0x000fe20000100800 */
[CC--:B------:R-:W-:Y:S01]  /*14d0*/  IADD3 R4, R13.reuse, R8.reuse, R14 ;  /* 0x000000080d047210 */ /* 0x0c0fe20007ffe00e */
[----:B------:R-:W-:Y:S01]  /*14e0*/  IMAD.IADD R10, R32, 0x1, -R10 ;  /* 0x00000001200a7824 */ /* 0x000fe200078e0a0a */
[----:B------:R-:W-:Y:S01]  /*14f0*/  LOP3.LUT R5, R13, R8, RZ, 0xfc, !PT ;  /* 0x000000080d057212 */ /* 0x000fe200078efcff */
[----:B------:R-:W-:Y:S01]  /*1500*/  STL [R1+0x184], R31 ;  /* 0x0001841f01007387 */ /* 0x000fe20000100800 */
[----:B------:R-:W-:Y:S01]  /*1510*/  SHF.R.S32.HI R8, RZ, 0x1f, R143 ;  /* 0x0000001fff087819 */ /* 0x000fe2000001148f */
[----:B------:R-:W-:Y:S01]  /*1520*/  IMAD.SHL.U32 R48, R10, 0x2, RZ ;  /* 0x000000020a307824 */ /* 0x000fe200078e00ff */
[----:B------:R-:W-:Y:S01]  /*1530*/  SHF.R.S32.HI R9, RZ, 0x1f, R148 ;  /* 0x0000001fff097819 */ /* 0x000fe20000011494 */
[----:B------:R-:W-:Y:S01]  /*1540*/  STL [R1+0x174], R34 ;  /* 0x0001742201007387 */ /* 0x000fe20000100800 */
[----:B------:R-:W-:Y:S01]  /*1550*/  SHF.R.S32.HI R8, RZ, 0x1f, R146 ;  /* 0x0000001fff087819 */ /* 0x000fe20000011492 */
[----:B------:R-:W-:Y:S01]  /*1560*/  IMAD R10, R20, 0x8, R30 ;  /* 0x00000008140a7824 */ /* 0x000fe200078e021e */
[----:B------:R-:W-:Y:S01]  /*1570*/  LOP3.LUT R14, R33, 0x38, R140, 0xf8, !PT ;  /* 0x00000038210e7812 */ /* 0x000fe200078ef88c */
[----:B------:R-:W-:Y:S01]  /*1580*/  IMAD.SHL.U32 R33, R147, 0x2, RZ ;  /* 0x0000000293217824 */ /* 0x000fe200078e00ff */
[----:B------:R-:W-:Y:S01]  /*1590*/  SHF.R.S32.HI R6, RZ, 0x1f, R147 ;  /* 0x0000001fff067819 */ /* 0x000fe20000011493 */
[----:B------:R1:W-:Y:S01]  /*15a0*/  STL [R1+0x178], R18 ;  /* 0x0001781201007387 */ /* 0x0003e20000100800 */
[----:B------:R-:W-:-:S02]  /*15b0*/  SHF.L.U64.HI R8, R146, 0x1, R8 ;  /* 0x0000000192087819 */ /* 0x000fc40000010208 */
[----:B------:R-:W-:Y:S01]  /*15c0*/  LOP3.LUT R13, R222, 0x38, R140, 0xf8, !PT ;  /* 0x00000038de0d7812 */ /* 0x000fe200078ef88c */
[----:B------:R2:W-:Y:S01]  /*15d0*/  STL [R1+0x17c], R33 ;  /* 0x00017c2101007387 */ /* 0x0005e20000100800 */
[----:B------:R-:W-:Y:S02]  /*15e0*/  LOP3.LUT R11, R27, R11, R28, 0xf6, !PT ;  /* 0x0000000b1b0b7212 */ /* 0x000fe400078ef61c */
[----:B------:R-:W-:Y:S02]  /*15f0*/  LOP3.LUT R13, R12, R13, R29, 0xf6, !PT ;  /* 0x0000000d0c0d7212 */ /* 0x000fe400078ef61d */
[----:B------:R-:W-:Y:S02]  /*1600*/  LEA R150, R2, 0xa080, 0x1 ;  /* 0x0000a08002967811 */ /* 0x000fe400078e08ff */
[----:B------:R-:W-:Y:S02]  /*1610*/  SHF.R.S32.HI R2, RZ, 0x3, R3 ;  /* 0x00000003ff027819 */ /* 0x000fe40000011403 */
[----:B------:R-:W-:-:S02]  /*1620*/  LEA R13, R13, 0x10080, 0x1 ;  /* 0x000100800d0d7811 */ /* 0x000fc400078e08ff */
[----:B------:R-:W-:Y:S02]  /*1630*/  LEA R11, R11, 0x10080, 0x1 ;  /* 0x000100800b0b7811 */ /* 0x000fe400078e08ff */
[C---:B------:R-:W-:Y:S02]  /*1640*/  IADD3 R47, R48.reuse, 0x8, RZ ;  /* 0x00000008302f7810 */ /* 0x040fe40007ffe0ff */
[C---:B------:R-:W-:Y:S02]  /*1650*/  IADD3 R46, R48.reuse, 0x10, RZ ;  /* 0x00000010302e7810 */ /* 0x040fe40007ffe0ff */
[C---:B------:R-:W-:Y:S02]  /*1660*/  IADD3 R45, R48.reuse, 0x18, RZ ;  /* 0x00000018302d7810 */ /* 0x040fe40007ffe0ff */
[----:B------:R-:W-:Y:S02]  /*1670*/  IADD3 R44, R48, 0x20, RZ ;  /* 0x00000020302c7810 */ /* 0x000fe40007ffe0ff */
[----:B-1----:R-:W-:-:S02]  /*1680*/  SHF.L.U64.HI R18, R148, 0x1, R9 ;  /* 0x0000000194127819 */ /* 0x002fc40000010209 */
[----:B------:R-:W-:Y:S02]  /*1690*/  SHF.L.U64.HI R9, R147, 0x1, R6 ;  /* 0x0000000193097819 */ /* 0x000fe40000010206 */
[C---:B------:R-:W-:Y:S01]  /*16a0*/  IADD3 R43, R48.reuse, 0x28, RZ ;  /* 0x00000028302b7810 */ /* 0x040fe20007ffe0ff */
[----:B------:R-:W-:Y:S01]  /*16b0*/  STL [R1+0x170], R18 ;  /* 0x0001701201007387 */ /* 0x000fe20000100800 */
[C---:B------:R-:W-:Y:S02]  /*16c0*/  IADD3 R42, R48.reuse, 0x30, RZ ;  /* 0x00000030302a7810 */ /* 0x040fe40007ffe0ff */
[C---:B------:R-:W-:Y:S01]  /*16d0*/  IADD3 R41, R48.reuse, 0x38, RZ ;  /* 0x0000003830297810 */ /* 0x040fe20007ffe0ff */
[----:B------:R1:W-:Y:S01]  /*16e0*/  STL [R1+0x16c], R8 ;  /* 0x00016c0801007387 */ /* 0x0003e20000100800 */
[C---:B------:R-:W-:Y:S02]  /*16f0*/  IADD3 R40, R48.reuse, 0x40, RZ ;  /* 0x0000004030287810 */ /* 0x040fe40007ffe0ff */
[C---:B------:R-:W-:Y:S01]  /*1700*/  IADD3 R39, R48.reuse, 0x48, RZ ;  /* 0x0000004830277810 */ /* 0x040fe20007ffe0ff */
[----:B------:R3:W-:Y:S01]  /*1710*/  STL [R1+0x168], R9 ;  /* 0x0001680901007387 */ /* 0x0007e20000100800 */
[----:B------:R-:W-:-:S02]  /*1720*/  IADD3 R38, R48, 0x50, RZ ;  /* 0x0000005030267810 */ /* 0x000fc40007ffe0ff */
[C---:B------:R-:W-:Y:S01]  /*1730*/  IADD3 R37, R48.reuse, 0x58, RZ ;  /* 0x0000005830257810 */ /* 0x040fe20007ffe0ff */
[----:B------:R4:W-:Y:S01]  /*1740*/  STL [R1+0x18c], R10 ;  /* 0x00018c0a01007387 */ /* 0x0009e20000100800 */
[C---:B------:R-:W-:Y:S02]  /*1750*/  IADD3 R36, R48.reuse, 0x60, RZ ;  /* 0x0000006030247810 */ /* 0x040fe40007ffe0ff */
[C---:B------:R-:W-:Y:S01]  /*1760*/  IADD3 R35, R48.reuse, 0x68, RZ ;  /* 0x0000006830237810 */ /* 0x040fe20007ffe0ff */
[----:B------:R-:W-:Y:S01]  /*1770*/  STL [R1+0x4c], R48 ;  /* 0x00004c3001007387 */ /* 0x000fe20000100800 */
[C---:B------:R-:W-:Y:S02]  /*1780*/  IADD3 R34, R48.reuse, 0x70, RZ ;  /* 0x0000007030227810 */ /* 0x040fe40007ffe0ff */
[C---:B--2---:R-:W-:Y:S01]  /*1790*/  IADD3 R33, R48.reuse, 0x78, RZ ;  /* 0x0000007830217810 */ /* 0x044fe20007ffe0ff */
[----:B------:R2:W-:Y:S01]  /*17a0*/  STL [R1+0xc4], R2 ;  /* 0x0000c40201007387 */ /* 0x0005e20000100800 */
[----:B------:R-:W-:-:S02]  /*17b0*/  IADD3 R32, R48, 0x80, RZ ;  /* 0x0000008030207810 */ /* 0x000fc40007ffe0ff */
[C---:B------:R-:W-:Y:S01]  /*17c0*/  IADD3 R30, R48.reuse, 0x90, RZ ;  /* 0x00000090301e7810 */ /* 0x040fe20007ffe0ff */
[----:B------:R5:W-:Y:S01]  /*17d0*/  STL [R1+0x164], R13 ;  /* 0x0001640d01007387 */ /* 0x000be20000100800 */
[C---:B------:R-:W-:Y:S02]  /*17e0*/  IADD3 R29, R48.reuse, 0x98, RZ ;  /* 0x00000098301d7810 */ /* 0x040fe40007ffe0ff */
[C---:B------:R-:W-:Y:S01]  /*17f0*/  IADD3 R28, R48.reuse, 0xa0, RZ ;  /* 0x000000a0301c7810 */ /* 0x040fe20007ffe0ff */
[----:B------:R5:W-:Y:S01]  /*1800*/  STL [R1+0x160], R11 ;  /* 0x0001600b01007387 */ /* 0x000be20000100800 */
[----:B------:R-:W-:Y:S02]  /*1810*/  IADD3 R27, R48, 0xa8, RZ ;  /* 0x000000a8301b7810 */ /* 0x000fe40007ffe0ff */
[----:B-1----:R-:W-:Y:S02]  /*1820*/  SEL R8, R22, 0xffffffc0, !P2 ;  /* 0xffffffc016087807 */ /* 0x002fe40005000000 */
[----:B---3--:R-:W-:-:S02]  /*1830*/  LOP3.LUT R9, R31, R7, RZ, 0xfc, !PT ;  /* 0x000000071f097212 */ /* 0x008fc400078efcff */
[C---:B------:R-:W-:Y:S02]  /*1840*/  IADD3 R31, R48.reuse, 0x88, RZ ;  /* 0x00000088301f7810 */ /* 0x040fe40007ffe0ff */
[----:B----4-:R-:W-:Y:S01]  /*1850*/  LOP3.LUT R10, R25, R14, R26, 0xf6, !PT ;  /* 0x0000000e190a7212 */ /* 0x010fe200078ef61a */
[----:B------:R-:W-:Y:S01]  /*1860*/  IMAD.SHL.U32 R207, R9, 0x2, RZ ;  /* 0x0000000209cf7824 */ /* 0x000fe200078e00ff */
[----:B------:R-:W-:Y:S02]  /*1870*/  IADD3 R26, R48, 0xb0, RZ ;  /* 0x000000b0301a7810 */ /* 0x000fe40007ffe0ff */
[----:B------:R-:W-:Y:S02]  /*1880*/  LEA R9, R10, 0x10080, 0x1 ;  /* 0x000100800a097811 */ /* 0x000fe400078e08ff */
[----:B------:R-:W-:Y:S02]  /*1890*/  LOP3.LUT R206, R3, 0xfffffff8, RZ, 0xc0, !PT ;  /* 0xfffffff803ce7812 */ /* 0x000fe400078ec0ff */
[----:B--2---:R-:W-:Y:S01]  /*18a0*/  SEL R2, R22, 0xffffffc0, !P3 ;  /* 0xffffffc016027807 */ /* 0x004fe20005800000 */
[----:B------:R1:W-:Y:S01]  /*18b0*/  STL [R1+0x15c], R9 ;  /* 0x00015c0901007387 */ /* 0x0003e20000100800 */
[----:B------:R-:W-:-:S02]  /*18c0*/  IADD3 R25, R48, 0xb8, RZ ;  /* 0x000000b830197810 */ /* 0x000fc40007ffe0ff */
[C---:B------:R-:W-:Y:S01]  /*18d0*/  SEL R6, R21.reuse, 0xffffffe0, !P1 ;  /* 0xffffffe015067807 */ /* 0x040fe20004800000 */
[----:B------:R2:W-:Y:S01]  /*18e0*/  STL [R1+0xc0], R47 ;  /* 0x0000c02f01007387 */ /* 0x0005e20000100800 */
[----:B------:R-:W-:Y:S02]  /*18f0*/  SEL R3, R21, 0xffffffe0, !P4 ;  /* 0xffffffe015037807 */ /* 0x000fe40006000000 */
        /* <DEDUP_REMOVED lines=8> */
[C---:B-----5:R-:W-:Y:S02]  /*1980*/  IADD3 R13, R48.reuse, 0xe8, RZ ;  /* 0x000000e8300d7810 */ /* 0x060fe40007ffe0ff */
[----:B------:R-:W-:Y:S01]  /*1990*/  IADD3 R11, R48, 0xf0, RZ ;  /* 0x000000f0300b7810 */ /* 0x000fe20007ffe0ff */
[----:B------:R4:W-:Y:S01]  /*19a0*/  STL [R1+0x44], R43 ;  /* 0x0000442b01007387 */ /* 0x0009e20000100800 */
[----:B------:R-:W-:Y:S02]  /*19b0*/  SHF.R.S32.HI R10, RZ, 0x1f, R46 ;  /* 0x0000001fff0a7819 */ /* 0x000fe4000001142e */
[----:B------:R-:W-:Y:S01]  /*19c0*/  LEA R199, R4, 0x10080, 0x1 ;  /* 0x0001008004c77811 */ /* 0x000fe200078e08ff */
[----:B------:R5:W-:Y:S01]  /*19d0*/  STL [R1+0xb4], R42 ;  /* 0x0000b42a01007387 */ /* 0x000be20000100800 */
[----:B-1----:R-:W-:Y:S01]  /*19e0*/  IADD3 R9, R48, 0xf8, RZ ;  /* 0x000000f830097810 */ /* 0x002fe20007ffe0ff */
[----:B------:R-:W-:Y:S01]  /*19f0*/  IMAD.IADD R4, R8, 0x1, R23 ;  /* 0x0000000108047824 */ /* 0x000fe200078e0217 */
[----:B------:R-:W-:Y:S01]  /*1a00*/  LEA R151, R5, 0x4080, 0x1 ;  /* 0x0000408005977811 */ /* 0x000fe200078e08ff */
[----:B------:R-:W-:Y:S01]  /*1a10*/  STL [R1+0xb0], R41 ;  /* 0x0000b02901007387 */ /* 0x000fe20000100800 */
[----:B--2---:R-:W-:Y:S01]  /*1a20*/  SHF.R.S32.HI R47, RZ, 0x1f, R47 ;  /* 0x0000001fff2f7819 */ /* 0x004fe2000001142f */
[----:B------:R-:W-:Y:S01]  /*1a30*/  IMAD.IADD R200, R199, 0x1, R3 ;  /* 0x00000001c7c87824 */ /* 0x000fe200078e0203 */
[C---:B------:R-:W-:Y:S01]  /*1a40*/  IADD3 R205, R140.reuse, 0x80, RZ ;  /* 0x000000808ccd7810 */ /* 0x040fe20007ffe0ff */
[----:B------:R1:W-:Y:S01]  /*1a50*/  STL [R1+0xac], R40 ;  /* 0x0000ac2801007387 */ /* 0x0003e20000100800 */
[----:B------:R-:W-:Y:S01]  /*1a60*/  IMAD.IADD R196, R3, 0x1, R151 ;  /* 0x0000000103c47824 */ /* 0x000fe200078e0297 */
[----:B------:R-:W-:Y:S01]  /*1a70*/  IADD3 R204, R140, 0xc0, RZ ;  /* 0x000000c08ccc7810 */ /* 0x000fe20007ffe0ff */
[----:B------:R-:W-:Y:S01]  /*1a80*/  IMAD.IADD R202, R199, 0x1, R2 ;  /* 0x00000001c7ca7824 */ /* 0x000fe200078e0202 */
[----:B------:R2:W-:Y:S01]  /*1a90*/  STL [R1+0xa8], R39 ;  /* 0x0000a82701007387 */ /* 0x0005e20000100800 */
[----:B---3--:R-:W-:Y:S01]  /*1aa0*/  SHF.R.S32.HI R45, RZ, 0x1f, R45 ;  /* 0x0000001fff2d7819 */ /* 0x008fe2000001142d */
[----:B------:R-:W-:Y:S01]  /*1ab0*/  IMAD.IADD R198, R2, 0x1, R151 ;  /* 0x0000000102c67824 */ /* 0x000fe200078e0297 */
[----:B------:R-:W-:Y:S01]  /*1ac0*/  SHF.R.S32.HI R141, RZ, 0x1f, R140 ;  /* 0x0000001fff8d7819 */ /* 0x000fe2000001148c */
[----:B------:R-:W-:Y:S01]  /*1ad0*/  STL [R1+0xa4], R38 ;  /* 0x0000a42601007387 */ /* 0x000fe20000100800 */
[----:B------:R-:W-:Y:S01]  /*1ae0*/  SHF.R.S32.HI R216, RZ, 0x1f, R205 ;  /* 0x0000001fffd87819 */ /* 0x000fe200000114cd */
[----:B------:R-:W-:Y:S01]  /*1af0*/  IMAD.IADD R201, R200, 0x1, R2 ;  /* 0x00000001c8c97824 */ /* 0x000fe200078e0202 */
[----:B------:R-:W-:Y:S01]  /*1b00*/  SHF.R.S32.HI R215, RZ, 0x1f, R204 ;  /* 0x0000001fffd77819 */ /* 0x000fe200000114cc */
[----:B------:R3:W-:Y:S01]  /*1b10*/  STL [R1+0xa0], R37 ;  /* 0x0000a02501007387 */ /* 0x0007e20000100800 */
[----:B----4-:R-:W-:Y:S01]  /*1b20*/  SHF.R.S32.HI R43, RZ, 0x1f, R43 ;  /* 0x0000001fff2b7819 */ /* 0x010fe2000001142b */
[----:B------:R-:W-:Y:S01]  /*1b30*/  IMAD.IADD R197, R2, 0x1, R196 ;  /* 0x0000000102c57824 */ /* 0x000fe200078e02c4 */
[----:B------:R-:W-:Y:S01]  /*1b40*/  SHF.R.S32.HI R214, RZ, 0x1f, R206 ;  /* 0x0000001fffd67819 */ /* 0x000fe200000114ce */
[----:B------:R4:W-:Y:S01]  /*1b50*/  STL [R1+0x9c], R36 ;  /* 0x00009c2401007387 */ /* 0x0009e20000100800 */
[----:B-----5:R-:W-:-:S03]  /*1b60*/  SHF.R.S32.HI R42, RZ, 0x1f, R42 ;  /* 0x0000001fff2a7819 */ /* 0x020fc6000001142a */
[----:B------:R-:W-:Y:S04]  /*1b70*/  STL [R1+0x98], R35 ;  /* 0x0000982301007387 */ /* 0x000fe80000100800 */
[----:B------:R5:W-:Y:S01]  /*1b80*/  STL [R1+0x94], R34 ;  /* 0x0000942201007387 */ /* 0x000be20000100800 */
[----:B-1----:R-:W-:-:S03]  /*1b90*/  SHF.R.S32.HI R40, RZ, 0x1f, R40 ;  /* 0x0000001fff287819 */ /* 0x002fc60000011428 */
[----:B------:R1:W-:Y:S01]  /*1ba0*/  STL [R1+0x90], R33 ;  /* 0x0000902101007387 */ /* 0x0003e20000100800 */
[----:B--2---:R-:W-:-:S03]  /*1bb0*/  SHF.R.S32.HI R39, RZ, 0x1f, R39 ;  /* 0x0000001fff277819 */ /* 0x004fc60000011427 */
[----:B------:R-:W-:Y:S04]  /*1bc0*/  STL [R1+0x8c], R32 ;  /* 0x00008c2001007387 */ /* 0x000fe80000100800 */
[----:B------:R2:W-:Y:S01]  /*1bd0*/  STL [R1+0x88], R31 ;  /* 0x0000881f01007387 */ /* 0x0005e20000100800 */
[----:B---3--:R-:W-:-:S03]  /*1be0*/  SHF.R.S32.HI R37, RZ, 0x1f, R37 ;  /* 0x0000001fff257819 */ /* 0x008fc60000011425 */
[----:B------:R3:W-:Y:S01]  /*1bf0*/  STL [R1+0x84], R30 ;  /* 0x0000841e01007387 */ /* 0x0007e20000100800 */
[----:B----4-:R-:W-:-:S03]  /*1c00*/  SHF.R.S32.HI R36, RZ, 0x1f, R36 ;  /* 0x0000001fff247819 */ /* 0x010fc60000011424 */
[----:B------:R-:W-:Y:S04]  /*1c10*/  STL [R1+0x80], R29 ;  /* 0x0000801d01007387 */ /* 0x000fe80000100800 */
[----:B------:R4:W-:Y:S01]  /*1c20*/  STL [R1+0x7c], R28 ;  /* 0x00007c1c01007387 */ /* 0x0009e20000100800 */
[----:B-----5:R-:W-:-:S03]  /*1c30*/  SHF.R.S32.HI R34, RZ, 0x1f, R34 ;  /* 0x0000001fff227819 */ /* 0x020fc60000011422 */
[----:B------:R5:W-:Y:S01]  /*1c40*/  STL [R1+0x78], R27 ;  /* 0x0000781b01007387 */ /* 0x000be20000100800 */
[----:B-1----:R-:W-:-:S03]  /*1c50*/  SHF.R.S32.HI R33, RZ, 0x1f, R33 ;  /* 0x0000001fff217819 */ /* 0x002fc60000011421 */
[----:B------:R-:W-:Y:S04]  /*1c60*/  STL [R1+0x74], R26 ;  /* 0x0000741a01007387 */ /* 0x000fe80000100800 */
[----:B------:R1:W-:Y:S01]  /*1c70*/  STL [R1+0x70], R25 ;  /* 0x0000701901007387 */ /* 0x0003e20000100800 */
[----:B--2---:R-:W-:-:S03]  /*1c80*/  SHF.R.S32.HI R31, RZ, 0x1f, R31 ;  /* 0x0000001fff1f7819 */ /* 0x004fc6000001141f */
[----:B------:R2:W-:Y:S01]  /*1c90*/  STL [R1+0x6c], R22 ;  /* 0x00006c1601007387 */ /* 0x0005e20000100800 */
[----:B---3--:R-:W-:-:S03]  /*1ca0*/  SHF.R.S32.HI R30, RZ, 0x1f, R30 ;  /* 0x0000001fff1e7819 */ /* 0x008fc6000001141e */
[----:B------:R-:W-:Y:S04]  /*1cb0*/  STL [R1+0x68], R21 ;  /* 0x0000681501007387 */ /* 0x000fe80000100800 */
[----:B------:R3:W-:Y:S01]  /*1cc0*/  STL [R1+0x64], R20 ;  /* 0x0000641401007387 */ /* 0x0007e20000100800 */
[----:B----4-:R-:W-:-:S03]  /*1cd0*/  SHF.R.S32.HI R28, RZ, 0x1f, R28 ;  /* 0x0000001fff1c7819 */ /* 0x010fc6000001141c */
        /* <DEDUP_REMOVED lines=8> */
[----:B------:R-:W-:Y:S01]  /*1d60*/  STL [R1+0x50], R9 ;  /* 0x0000500901007387 */ /* 0x000fe20000100800 */
[----:B---3--:R-:W-:-:S03]  /*1d70*/  SHF.R.S32.HI R20, RZ, 0x1f, R20 ;  /* 0x0000001fff147819 */ /* 0x008fc60000011414 */
[----:B------:R2:W-:Y:S01]  /*1d80*/  STL [R1+0x154], R10 ;  /* 0x0001540a01007387 */ /* 0x0005e20000100800 */
[----:B----4-:R-:W-:-:S03]  /*1d90*/  SHF.R.S32.HI R18, RZ, 0x1f, R18 ;  /* 0x0000001fff127819 */ /* 0x010fc60000011412 */
[----:B------:R-:W-:Y:S01]  /*1da0*/  STL [R1+0x150], R45 ;  /* 0x0001502d01007387 */ /* 0x000fe20000100800 */
[----:B-----5:R-:W-:Y:S02]  /*1db0*/  SHF.R.S32.HI R13, RZ, 0x1f, R13 ;  /* 0x0000001fff0d7819 */ /* 0x020fe4000001140d */
[----:B-1----:R-:W-:Y:S02]  /*1dc0*/  SHF.R.S32.HI R11, RZ, 0x1f, R11 ;  /* 0x0000001fff0b7819 */ /* 0x002fe4000001140b */
[----:B--2---:R-:W-:-:S05]  /*1dd0*/  SHF.R.S32.HI R10, RZ, 0x1f, R44 ;  /* 0x0000001fff0a7819 */ /* 0x004fca000001142c */
[----:B------:R1:W-:Y:S04]  /*1de0*/  STL [R1+0x14c], R10 ;  /* 0x00014c0a01007387 */ /* 0x0003e80000100800 */
[----:B------:R-:W-:Y:S04]  /*1df0*/  STL [R1+0x148], R43 ;  /* 0x0001482b01007387 */ /* 0x000fe80000100800 */
[----:B------:R-:W-:Y:S01]  /*1e00*/  STL [R1+0x144], R42 ;  /* 0x0001442a01007387 */ /* 0x000fe20000100800 */
[----:B-1----:R-:W-:-:S05]  /*1e10*/  SHF.R.S32.HI R10, RZ, 0x1f, R41 ;  /* 0x0000001fff0a7819 */ /* 0x002fca0000011429 */
        /* <DEDUP_REMOVED lines=29> */
[----:B------:R2:W-:Y:S04]  /*1ff0*/  STL [R1+0xe8], R13 ;  /* 0x0000e80d01007387 */ /* 0x0005e80000100800 */
[----:B------:R3:W-:Y:S01]  /*2000*/  STL [R1+0xe4], R11 ;  /* 0x0000e40b01007387 */ /* 0x0007e20000100800 */
[----:B-1----:R-:W-:Y:S01]  /*2010*/  SHF.R.S32.HI R10, RZ, 0x1f, R9 ;  /* 0x0000001fff0a7819 */ /* 0x002fe20000011409 */
[----:B------:R-:W-:-:S02]  /*2020*/  IMAD.IADD R9, R24, 0x1, R6 ;  /* 0x0000000118097824 */ /* 0x000fc400078e0206 */
[----:B------:R-:W-:Y:S02]  /*2030*/  IMAD.IADD R6, R6, 0x1, R23 ;  /* 0x0000000106067824 */ /* 0x000fe400078e0217 */
[--C-:B--2---:R-:W-:Y:S01]  /*2040*/  IMAD.IADD R13, R24, 0x1, R8.reuse ;  /* 0x00000001180d7824 */ /* 0x104fe200078e0208 */
[----:B------:R1:W-:Y:S01]  /*2050*/  STL [R1+0xe0], R10 ;  /* 0x0000e00a01007387 */ /* 0x0003e20000100800 */
[----:B------:R-:W-:Y:S01]  /*2060*/  IMAD.IADD R3, R6, 0x1, R8 ;  /* 0x0000000106037824 */ /* 0x000fe200078e0208 */
[----:B---3--:R-:W-:Y:S02]  /*2070*/  LEA R11, R19, 0x10080, 0x1 ;  /* 0x00010080130b7811 */ /* 0x008fe400078e08ff */
[----:B------:R-:W-:Y:S04]  /*2080*/  STL [R1+0x38], R13 ;  /* 0x0000380d01007387 */ /* 0x000fe80000100800 */
[----:B------:R2:W-:Y:S04]  /*2090*/  STL [R1+0x28], R9 ;  /* 0x0000280901007387 */ /* 0x0005e80000100800 */
[----:B------:R3:W-:Y:S01]  /*20a0*/  STL [R1+0xdc], R11 ;  /* 0x0000dc0b01007387 */ /* 0x0007e20000100800 */
[----:B-1----:R-:W-:-:S05]  /*20b0*/  LEA R10, R17, 0x10080, 0x1 ;  /* 0x00010080110a7811 */ /* 0x002fca00078e08ff */
[----:B------:R1:W-:Y:S01]  /*20c0*/  STL [R1+0xd8], R10 ;  /* 0x0000d80a01007387 */ /* 0x0003e20000100800 */
[----:B--2---:R-:W-:Y:S01]  /*20d0*/  IMAD.IADD R9, R8, 0x1, R9 ;  /* 0x0000000108097824 */ /* 0x004fe200078e0209 */
[----:B---3--:R-:W-:-:S05]  /*20e0*/  LEA R11, R16, 0x10080, 0x1 ;  /* 0x00010080100b7811 */ /* 0x008fca00078e08ff */
[----:B------:R2:W-:Y:S01]  /*20f0*/  STL [R1+0xd4], R11 ;  /* 0x0000d40b01007387 */ /* 0x0005e20000100800 */
[----:B-1----:R-:W-:-:S05]  /*2100*/  LEA R10, R15, 0x10080, 0x1 ;  /* 0x000100800f0a7811 */ /* 0x002fca00078e08ff */
[----:B------:R2:W-:Y:S04]  /*2110*/  STL [R1+0xd0], R10 ;  /* 0x0000d00a01007387 */ /* 0x0005e80000100800 */
[----:B------:R2:W-:Y:S04]  /*2120*/  STL [R1+0x34], R9 ;  /* 0x0000340901007387 */ /* 0x0005e80000100800 */
[----:B------:R2:W-:Y:S04]  /*2130*/  STL [R1+0x30], R4 ;  /* 0x0000300401007387 */ /* 0x0005e80000100800 */
[----:B------:R2:W-:Y:S04]  /*2140*/  STL [R1+0x24], R6 ;  /* 0x0000240601007387 */ /* 0x0005e80000100800 */
[----:B------:R2:W-:Y:S02]  /*2150*/  STL [R1+0x2c], R3 ;  /* 0x00002c0301007387 */ /* 0x0005e40000100800 */
.L_x_1908:
[----:B--2---:R-:W2:Y:S01]  /*2160*/  LDL R3, [R1+0xc] ;  /* 0x00000c0001037983 */ /* 0x004ea20000100800 */
[----:B------:R-:W-:Y:S01]  /*2170*/  IMAD.MOV.U32 R2, RZ, RZ, 0x4 ;  /* 0x00000004ff027424 */ /* 0x000fe200078e00ff */
[----:B------:R-:W-:-:S02]  /*2180*/  ISETP.NE.U32.AND P0, PT, RZ, c[0x0][0x370], PT ;  /* 0x0000dc00ff007a0c */ /* 0x000fc40003f05070 */
[----:B------:R-:W-:Y:S02]  /*2190*/  ISETP.NE.U32.AND P4, PT, RZ, c[0x0][0x360], PT ;  /* 0x0000d800ff007a0c */ /* 0x000fe40003f85070 */
[----:B------:R-:W-:Y:S01]  /*21a0*/  ISETP.NE.AND.EX P1, PT, RZ, c[0x0][0x374], PT, P0 ;  /* 0x0000dd00ff007a0c */ /* 0x000fe20003f25300 */
[----:B--2---:R-:W-:-:S05]  /*21b0*/  IMAD.WIDE R2, R3, R2, c[0x0][0x588] ;  /* 0x0001620003027625 */ /* 0x004fca00078e0202 */
[----:B------:R-:W2:Y:S01]  /*21c0*/  LDG.E R29, [R2.64] ;  /* 0x00000006021d7981 */ /* 0x000ea2000c1e1900 */
[----:B------:R-:W-:Y:S01]  /*21d0*/  ISETP.NE.AND.EX P4, PT, RZ, c[0x0][0x364], PT, P4 ;  /* 0x0000d900ff007a0c */ /* 0x000fe20003f85340 */
[----:B------:R-:W-:Y:S01]  /*21e0*/  IMAD.MOV.U32 R247, RZ, RZ, RZ ;  /* 0x000000fffff77224 */ /* 0x000fe200078e00ff */
[----:B------:R-:W-:Y:S02]  /*21f0*/  ISETP.NE.U32.AND P3, PT, RZ, c[0x0][0x348], PT ;  /* 0x0000d200ff007a0c */ /* 0x000fe40003f65070 */
[----:B------:R-:W-:Y:S02]  /*2200*/  ISETP.NE.U32.AND P5, PT, RZ, c[0x0][0x350], PT ;  /* 0x0000d400ff007a0c */ /* 0x000fe40003fa5070 */
[----:B------:R-:W-:Y:S02]  /*2210*/  ISETP.NE.U32.AND P6, PT, RZ, c[0x0][0x358], PT ;  /* 0x0000d600ff007a0c */ /* 0x000fe40003fc5070 */
[----:B------:R-:W-:Y:S02]  /*2220*/  ISETP.NE.AND.EX P3, PT, RZ, c[0x0][0x34c], PT, P3 ;  /* 0x0000d300ff007a0c */ /* 0x000fe40003f65330 */
[----:B------:R-:W-:-:S02]  /*2230*/  ISETP.NE.AND.EX P5, PT, RZ, c[0x0][0x354], PT, P5 ;  /* 0x0000d500ff007a0c */ /* 0x000fc40003fa5350 */
[----:B------:R-:W-:Y:S01]  /*2240*/  ISETP.NE.AND.EX P6, PT, RZ, c[0x0][0x35c], PT, P6 ;  /* 0x0000d700ff007a0c */ /* 0x000fe20003fc5360 */
[----:B------:R-:W-:Y:S02]  /*2250*/  IMAD.MOV.U32 R139, RZ, RZ, RZ ;  /* 0x000000ffff8b7224 */ /* 0x000fe400078e00ff */
[----:B------:R-:W-:Y:S02]  /*2260*/  IMAD.MOV.U32 R16, RZ, RZ, RZ ;  /* 0x000000ffff107224 */ /* 0x000fe400078e00ff */
[----:B------:R-:W-:Y:S01]  /*2270*/  IMAD.MOV.U32 R15, RZ, RZ, RZ ;  /* 0x000000ffff0f7224 */ /* 0x000fe200078e00ff */
[----:B--2---:R-:W-:Y:S01]  /*2280*/  SHF.R.S32.HI R28, RZ, 0x1f, R29 ;  /* 0x0000001fff1c7819 */ /* 0x004fe2000001141d */
[C---:B------:R-:W-:Y:S01]  /*2290*/  IMAD.SHL.U32 R252, R29.reuse, 0x4, RZ ;  /* 0x000000041dfc7824 */ /* 0x040fe200078e00ff */
[C---:B------:R-:W-:Y:S01]  /*22a0*/  @P1 LEA R4, P0, R29.reuse, c[0x0][0x370], 0x2 ;  /* 0x0000dc001d041a11 */ /* 0x040fe200078010ff */
[----:B------:R1:W-:Y:S01]  /*22b0*/  STL [R1+0x14], R29 ;  /* 0x0000141d01007387 */ /* 0x0003e20000100800 */
[----:B------:R-:W-:-:S02]  /*22c0*/  SHF.L.U64.HI R19, R29, 0x2, R28 ;  /* 0x000000021d137819 */ /* 0x000fc4000001021c */
[----:B------:R-:W-:Y:S01]  /*22d0*/  @P1 LEA.HI.X R5, R29, c[0x0][0x374], R28, 0x2, P0 ;  /* 0x0000dd001d051a11 */ /* 0x000fe200000f141c */
[----:B------:R1:W-:Y:S01]  /*22e0*/  STL [R1+0x18], R28 ;  /* 0x0000181c01007387 */ /* 0x0003e20000100800 */
[C---:B------:R-:W-:Y:S02]  /*22f0*/  @P4 IADD3 R2, P0, R252.reuse, c[0x0][0x360], RZ ;  /* 0x0000d800fc024a10 */ /* 0x040fe40007f1e0ff */
[----:B------:R-:W-:Y:S01]  /*2300*/  IADD3 R8, P2, R252, c[0x0][0x348], RZ ;  /* 0x0000d200fc087a10 */ /* 0x000fe20007f5e0ff */
[----:B------:R2:W5:Y:S01]  /*2310*/  @P1 LDG.E R247, [R4.64] ;  /* 0x0000000604f71981 */ /* 0x000562000c1e1900 */
[----:B------:R-:W-:-:S03]  /*2320*/  @P4 IADD3.X R3, R19, c[0x0][0x364], RZ, P0, !PT ;  /* 0x0000d90013034a10 */ /* 0x000fc600007fe4ff */
[----:B------:R1:W-:Y:S04]  /*2330*/  STL [R1+0x10], R19 ;  /* 0x0000101301007387 */ /* 0x0003e80000100800 */
[----:B------:R3:W5:Y:S01]  /*2340*/  @P4 LDG.E R176, [R2.64] ;  /* 0x0000000602b04981 */ /* 0x000762000c1e1900 */
[----:B------:R-:W-:-:S05]  /*2350*/  IADD3.X R9, R19, c[0x0][0x34c], RZ, P2, !PT ;  /* 0x0000d30013097a10 */ /* 0x000fca00017fe4ff */
[----:B------:R1:W5:Y:S01]  /*2360*/  @P3 LDG.E R139, [R8.64] ;  /* 0x00000006088b3981 */ /* 0x000362000c1e1900 */
[----:B--2---:R-:W-:-:S04]  /*2370*/  IADD3 R4, P1, R252, c[0x0][0x350], RZ ;  /* 0x0000d400fc047a10 */ /* 0x004fc80007f3e0ff */
[----:B------:R-:W-:Y:S02]  /*2380*/  IADD3.X R5, R19, c[0x0][0x354], RZ, P1, !PT ;  /* 0x0000d50013057a10 */ /* 0x000fe40000ffe4ff */
[----:B---3--:R-:W-:-:S03]  /*2390*/  IADD3 R2, P0, R252, c[0x0][0x358], RZ ;  /* 0x0000d600fc027a10 */ /* 0x008fc60007f1e0ff */
[----:B------:R1:W5:Y:S01]  /*23a0*/  @P5 LDG.E R16, [R4.64] ;  /* 0x0000000604105981 */ /* 0x000362000c1e1900 */
[----:B------:R-:W-:-:S05]  /*23b0*/  IADD3.X R3, R19, c[0x0][0x35c], RZ, P0, !PT ;  /* 0x0000d70013037a10 */ /* 0x000fca00007fe4ff */
[----:B------:R1:W5:Y:S01]  /*23c0*/  @P6 LDG.E R15, [R2.64] ;  /* 0x00000006020f6981 */ /* 0x000362000c1e1900 */
[----:B------:R-:W-:Y:S01]  /*23d0*/  YIELD ;  /* 0x0000000000007946 */ /* 0x000fe20003800000 */
[----:B------:R-:W-:Y:S05]  /*23e0*/  @P4 BRA `(.L_x_1709) ;  /* 0x0000005000004947 */ /* 0x000fea0003800000 */
[----:B-----5:R-:W-:Y:S01]  /*23f0*/  MOV R176, c[0x0][0x168] ;  /* 0x00005a0000b07a02 */ /* 0x020fe20000000f00 */
[----:B------:R-:W-:Y:S05]  /*2400*/  @!P3 BRA `(.L_x_1709) ;  /* 0x000000300000b947 */ /* 0x000fea0003800000 */
[----:B------:R-:W2:Y:S04]  /*2410*/  LDG.E R10, [R8.64] ;  /* 0x00000006080a7981 */ /* 0x000ea8000c1e1900 */
[----:B------:R-:W2:Y:S02]  /*2420*/  LDG.E R6, [R8.64+0x4] ;  /* 0x0000040608067981 */ /* 0x000ea4000c1e1900 */
[----:B--2---:R-:W-:Y:S02]  /*2430*/  IADD3 R176, -R10, R6, RZ ;  /* 0x000000060ab07210 */ /* 0x004fe40007ffe1ff */
.L_x_1709:
[----:B------:R-:W-:-:S04]  /*2440*/  ISETP.NE.U32.AND P0, PT, RZ, c[0x0][0x368], PT ;  /* 0x0000da00ff007a0c */ /* 0x000fc80003f05070 */
[----:B------:R-:W-:-:S13]  /*2450*/  ISETP.NE.AND.EX P0, PT, RZ, c[0x0][0x36c], PT, P0 ;  /* 0x0000db00ff007a0c */ /* 0x000fda0003f05300 */
[----:B------:R-:W-:Y:S05]  /*2460*/  @!P0 BRA `(.L_x_1710) ;  /* 0x0000004000008947 */ /* 0x000fea0003800000 */
[----:B-1----:R-:W-:-:S04]  /*2470*/  IADD3 R4, P0, R252, c[0x0][0x368], RZ ;  /* 0x0000da00fc047a10 */ /* 0x002fc80007f1e0ff */
[----:B------:R-:W-:-:S05]  /*2480*/  IADD3.X R5, R19, c[0x0][0x36c], RZ, P0, !PT ;  /* 0x0000db0013057a10 */ /* 0x000fca00007fe4ff */
[----:B------:R1:W5:Y:S01]  /*2490*/  LDG.E R10, [R4.64] ;  /* 0x00000006040a7981 */ /* 0x000362000c1e1900 */
[----:B------:R-:W-:Y:S05]  /*24a0*/  BRA `(.L_x_1711) ;  /* 0x0000005000007947 */ /* 0x000fea0003800000 */
.L_x_1710:
[----:B------:R-:W-:Y:S01]  /*24b0*/  MOV R10, UR5 ;  /* 0x00000005000a7c02 */ /* 0x000fe20008000f00 */
[----:B------:R-:W-:Y:S05]  /*24c0*/  @!P5 BRA `(.L_x_1711) ;  /* 0x000000300000d947 */ /* 0x000fea0003800000 */
[----:B------:R2:W3:Y:S04]  /*24d0*/  LDG.E R6, [R4.64] ;  /* 0x0000000604067981 */ /* 0x0004e8000c1e1900 */
[----:B-12---:R-:W3:Y:S02]  /*24e0*/  LDG.E R4, [R4.64+0x4] ;  /* 0x0000040604047981 */ /* 0x006ee4000c1e1900 */
[----:B---3--:R-:W-:Y:S02]  /*24f0*/  IADD3 R10, -R6, R4, RZ ;  /* 0x00000004060a7210 */ /* 0x008fe40007ffe1ff */
.L_x_1711:
[----:B------:R-:W2:Y:S04]  /*2500*/  LDL R17, [R1+0x8] ;  /* 0x0000080001117983 */ /* 0x000ea80000100800 */
[----:B-1----:R1:W3:Y:S04]  /*2510*/  @P6 LDG.E R5, [R2.64] ;  /* 0x0000000602056981 */ /* 0x0022e8000c1e1900 */
[----:B------:R1:W3:Y:S01]  /*2520*/  @P6 LDG.E R4, [R2.64+0x4] ;  /* 0x0000040602046981 */ /* 0x0002e2000c1e1900 */
[----:B------:R-:W-:Y:S01]  /*2530*/  ISETP.NE.U32.AND P0, PT, RZ, c[0x0][0x378], PT ;  /* 0x0000de00ff007a0c */ /* 0x000fe20003f05070 */
[----:B-----5:R-:W-:-:S03]  /*2540*/  IMAD.MOV.U32 R130, RZ, RZ, R10 ;  /* 0x000000ffff827224 */ /* 0x020fc600078e000a */
[----:B------:R-:W-:-:S13]  /*2550*/  ISETP.NE.AND.EX P1, PT, RZ, c[0x0][0x37c], PT, P0 ;  /* 0x0000df00ff007a0c */ /* 0x000fda0003f25300 */
[----:B-1----:R-:W-:-:S04]  /*2560*/  @P1 IADD3 R2, P0, R252, c[0x0][0x378], RZ ;  /* 0x0000de00fc021a10 */ /* 0x002fc80007f1e0ff */
[----:B------:R-:W-:-:S05]  /*2570*/  @P1 IADD3.X R3, R19, c[0x0][0x37c], RZ, P0, !PT ;  /* 0x0000df0013031a10 */ /* 0x000fca00007fe4ff */
[----:B------:R1:W5:Y:S01]  /*2580*/  @P1 LDG.E R130, [R2.64] ;  /* 0x0000000602821981 */ /* 0x000362000c1e1900 */
[----:B------:R-:W-:Y:S01]  /*2590*/  IMAD.IADD R6, R10, 0x1, -R247 ;  /* 0x000000010a067824 */ /* 0x000fe200078e0af7 */
[----:B------:R-:W-:Y:S01]  /*25a0*/  BSSY B0, `(.L_x_1712) ;  /* 0x0000032000007945 */ /* 0x000fe20003800000 */
[----:B-1----:R-:W-:Y:S01]  /*25b0*/  IMAD.MOV.U32 R2, RZ, RZ, c[0x0][0x228] ;  /* 0x00008a00ff027624 */ /* 0x002fe200078e00ff */
[----:B--2---:R-:W-:-:S04]  /*25c0*/  LOP3.LUT R3, R17, 0xff000000, RZ, 0xc0, !PT ;  /* 0xff00000011037812 */ /* 0x004fc800078ec0ff */
[----:B------:R-:W-:Y:S01]  /*25d0*/  SHF.R.U32.HI R3, RZ, 0x8, R3 ;  /* 0x00000008ff037819 */ /* 0x000fe20000011603 */
[----:B---3--:R-:W-:Y:S01]  /*25e0*/  @P6 IMAD.IADD R2, R4, 0x1, -R5 ;  /* 0x0000000104026824 */ /* 0x008fe200078e0a05 */
[----:B------:R-:W-:-:S03]  /*25f0*/  LOP3.LUT R4, R17, 0xff0000, RZ, 0xc0, !PT ;  /* 0x00ff000011047812 */ /* 0x000fc600078ec0ff */
[----:B------:R-:W-:Y:S01]  /*2600*/  IMAD.IADD R131, R6, 0x1, R2 ;  /* 0x0000000106837824 */ /* 0x000fe200078e0202 */
[----:B------:R-:W-:-:S04]  /*2610*/  LEA.HI R4, R4, R3, RZ, 0x10 ;  /* 0x0000000304047211 */ /* 0x000fc800078f80ff */
[----:B------:R-:W-:Y:S02]  /*2620*/  SHF.R.U32.HI R9, RZ, 0x10, R4 ;  /* 0x00000010ff097819 */ /* 0x000fe40000011604 */
[----:B------:R-:W-:Y:S02]  /*2630*/  LOP3.LUT R20, R4, 0xff, RZ, 0xc0, !PT ;  /* 0x000000ff04147812 */ /* 0x000fe400078ec0ff */
[C---:B------:R-:W-:Y:S01]  /*2640*/  IADD3 R5, R131.reuse, 0x2f, RZ ;  /* 0x0000002f83057810 */ /* 0x040fe20007ffe0ff */
[----:B------:R1:W-:Y:S01]  /*2650*/  STL [R1+0x3c], R9 ;  /* 0x00003c0901007387 */ /* 0x0003e20000100800 */
[----:B------:R-:W-:Y:S02]  /*2660*/  ISETP.GE.AND P0, PT, R131, 0x1, PT ;  /* 0x000000018300780c */ /* 0x000fe40003f06270 */
[----:B------:R-:W-:Y:S01]  /*2670*/  ISETP.NE.AND P1, PT, R9, RZ, PT ;  /* 0x000000ff0900720c */ /* 0x000fe20003f25270 */
[----:B------:R1:W-:Y:S01]  /*2680*/  STL [R1+0x40], R20 ;  /* 0x0000401401007387 */ /* 0x0003e20000100800 */
[----:B------:R-:W-:-:S02]  /*2690*/  IMAD.HI R3, R5, 0x2aaaaaab, RZ ;  /* 0x2aaaaaab05037827 */ /* 0x000fc400078e02ff */
[----:B------:R-:W-:-:S03]  /*26a0*/  SEL R127, R9, c[0x0][0x338], P1 ;  /* 0x0000ce00097f7a07 */ /* 0x000fc60000800000 */
[----:B------:R-:W-:-:S04]  /*26b0*/  SHF.R.U32.HI R5, RZ, 0x1f, R3 ;  /* 0x0000001fff057819 */ /* 0x000fc80000011603 */
[----:B------:R-:W-:Y:S01]  /*26c0*/  LEA.HI.SX32 R136, R3, R5, 0x1d ;  /* 0x0000000503887211 */ /* 0x000fe200078feaff */
[----:B------:R-:W-:Y:S01]  /*26d0*/  IMAD.MOV.U32 R3, RZ, RZ, RZ ;  /* 0x000000ffff037224 */ /* 0x000fe200078e00ff */
[----:B------:R-:W-:Y:S05]  /*26e0*/  @!P0 BRA `(.L_x_1713) ;  /* 0x000001d000008947 */ /* 0x000fea0003800000 */
[----:B------:R-:W-:Y:S01]  /*26f0*/  IABS R3, R127 ;  /* 0x0000007f00037213 */ /* 0x000fe20000000000 */
[----:B------:R-:W-:Y:S01]  /*2700*/  IMAD.MOV.U32 R8, RZ, RZ, RZ ;  /* 0x000000ffff087224 */ /* 0x000fe200078e00ff */
[----:B------:R-:W-:-:S03]  /*2710*/  IADD3 R11, R136, -0x1, R127 ;  /* 0xffffffff880b7810 */ /* 0x000fc60007ffe07f */
[----:B------:R-:W-:Y:S01]  /*2720*/  IMAD.MOV.U32 R4, RZ, RZ, R3 ;  /* 0x000000ffff047224 */ /* 0x000fe200078e0003 */
[----:B------:R-:W-:-:S03]  /*2730*/  IABS R14, R11 ;  /* 0x0000000b000e7213 */ /* 0x000fc60000000000 */
[----:B------:R-:W2:Y:S08]  /*2740*/  I2F.RP R3, R4 ;  /* 0x0000000400037306 */ /* 0x000eb00000209400 */
        /* <DEDUP_REMOVED lines=23> */
.L_x_1713:
[----:B------:R-:W-:Y:S05]  /*28c0*/  BSYNC B0 ;  /* 0x0000000000007941 */ /* 0x000fea0003800000 */
.L_x_1712:
[----:B------:R-:W2:Y:S01]  /*28d0*/  LDL R8, [R1+0x184] ;  /* 0x0001840001087983 */ /* 0x000ea20000100800 */
[----:B------:R-:W-:-:S04]  /*28e0*/  IMAD R4, R20, R3, RZ ;  /* 0x0000000314047224 */ /* 0x000fc800078e02ff */
[C---:B------:R-:W-:Y:S02]  /*28f0*/  IMAD.IADD R3, R4.reuse, 0x1, R3 ;  /* 0x0000000104037824 */ /* 0x040fe400078e0203 */
[----:B------:R-:W-:-:S03]  /*2900*/  IMAD R4, R4, 0x30, -R6 ;  /* 0x0000003004047824 */ /* 0x000fc600078e0a06 */
[----:B------:R-:W-:Y:S02]  /*2910*/  IMNMX R3, R136, R3, PT ;  /* 0x0000000388037217 */ /* 0x000fe40003800200 */
[----:B------:R-:W-:-:S03]  /*2920*/  IMNMX R4, RZ, R4, !PT ;  /* 0x00000004ff047217 */ /* 0x000fc60007800200 */
[----:B------:R-:W-:-:S05]  /*2930*/  IMAD R3, R3, 0x30, -R6 ;  /* 0x0000003003037824 */ /* 0x000fca00078e0a06 */
[----:B------:R-:W-:-:S04]  /*2940*/  IMNMX R3, R3, R2, PT ;  /* 0x0000000203037217 */ /* 0x000fc80003800200 */
[----:B------:R-:W-:Y:S01]  /*2950*/  ISETP.GT.AND P0, PT, R3, R4, PT ;  /* 0x000000040300720c */ /* 0x000fe20003f04270 */
[----:B------:R-:W-:-:S05]  /*2960*/  IMAD.WIDE.U32 R4, R4, -0x55555555, RZ ;  /* 0xaaaaaaab04047825 */ /* 0x000fca00078e00ff */
[----:B------:R-:W-:-:S07]  /*2970*/  SHF.R.U32.HI R118, RZ, 0x5, R5 ;  /* 0x00000005ff767819 */ /* 0x000fce0000011605 */
[----:B------:R-:W-:-:S05]  /*2980*/  @P0 IADD3 R3, R3, 0x2f, RZ ;  /* 0x0000002f03030810 */ /* 0x000fca0007ffe0ff */
[----:B------:R-:W-:-:S04]  /*2990*/  @P0 IMAD.HI R4, R3, 0x2aaaaaab, RZ ;  /* 0x2aaaaaab03040827 */ /* 0x000fc800078e02ff */
[----:B------:R-:W-:Y:S01]  /*29a0*/  IMAD.MOV.U32 R3, RZ, RZ, R118 ;  /* 0x000000ffff037224 */ /* 0x000fe200078e0076 */
[----:B------:R-:W-:-:S04]  /*29b0*/  @P0 SHF.R.U32.HI R5, RZ, 0x1f, R4 ;  /* 0x0000001fff050819 */ /* 0x000fc80000011604 */
[----:B------:R-:W-:-:S04]  /*29c0*/  @P0 LEA.HI.SX32 R3, R4, R5, 0x1d ;  /* 0x0000000504030211 */ /* 0x000fc800078feaff */
[----:B------:R-:W-:Y:S01]  /*29d0*/  ISETP.GT.AND P0, PT, R3, R118, PT ;  /* 0x000000760300720c */ /* 0x000fe20003f04270 */
[----:B--2---:R-:W-:-:S04]  /*29e0*/  IMAD.IADD R4, R7, 0x1, R8 ;  /* 0x0000000107047824 */ /* 0x004fc800078e0208 */
[----:B------:R-:W-:-:S08]  /*29f0*/  IMAD.SHL.U32 R203, R4, 0x2, RZ ;  /* 0x0000000204cb7824 */ /* 0x000fd000078e00ff */
[----:B------:R-:W-:Y:S05]  /*2a00*/  @!P0 BRA `(.L_x_1714) ;  /* 0x0000699000008947 */ /* 0x000fea0003800000 */
[----:B------:R-:W-:Y:S02]  /*2a10*/  ISETP.NE.U32.AND P0, PT, RZ, c[0x0][0x340], PT ;  /* 0x0000d000ff007a0c */ /* 0x000fe40003f05070 */
[----:B------:R-:W-:Y:S02]  /*2a20*/  SHF.R.S32.HI R14, RZ, 0x1f, R143 ;  /* 0x0000001fff0e7819 */ /* 0x000fe4000001148f */
[----:B------:R-:W-:-:S13]  /*2a30*/  ISETP.NE.AND.EX P3, PT, RZ, c[0x0][0x344], PT, P0 ;  /* 0x0000d100ff007a0c */ /* 0x000fda0003f65300 */
[----:B------:R-:W-:-:S04]  /*2a40*/  @P3 IADD3 R4, P0, R252, c[0x0][0x340], RZ ;  /* 0x0000d000fc043a10 */ /* 0x000fc80007f1e0ff */
[----:B------:R-:W-:-:S05]  /*2a50*/  @P3 IADD3.X R5, R19, c[0x0][0x344], RZ, P0, !PT ;  /* 0x0000d10013053a10 */ /* 0x000fca00007fe4ff */
[----:B------:R2:W3:Y:S01]  /*2a60*/  @P3 LDG.E R22, [R4.64] ;  /* 0x0000000604163981 */ /* 0x0004e2000c1e1900 */
[----:B------:R-:W-:Y:S01]  /*2a70*/  IADD3 R106, P0, R143, R15, RZ ;  /* 0x0000000f8f6a7210 */ /* 0x000fe20007f1e0ff */
[----:B------:R-:W-:Y:S01]  /*2a80*/  IMAD.MOV.U32 R132, RZ, RZ, 0x30 ;  /* 0x00000030ff847424 */ /* 0x000fe200078e00ff */
[----:B------:R-:W-:Y:S01]  /*2a90*/  IADD3 R39, R3, -0x1, RZ ;  /* 0xffffffff03277810 */ /* 0x000fe20007ffe0ff */
[----:B------:R-:W-:Y:S01]  /*2aa0*/  IMAD.MOV.U32 R155, RZ, RZ, c[0x0][0x238] ;  /* 0x00008e00ff9b7624 */ /* 0x000fe200078e00ff */
[----:B------:R-:W-:Y:S01]  /*2ab0*/  LEA.HI.X.SX32 R107, R15, R14, 0x1, P0 ;  /* 0x0000000e0f6b7211 */ /* 0x000fe200000f0eff */
[C---:B------:R-:W-:Y:S01]  /*2ac0*/  IMAD R154, R132.reuse, c[0x0][0x23c], RZ ;  /* 0x00008f00849a7a24 */ /* 0x040fe200078e02ff */
[----:B------:R-:W-:Y:S01]  /*2ad0*/  LOP3.LUT R27, R17, 0xffff, RZ, 0xc0, !PT ;  /* 0x0000ffff111b7812 */ /* 0x000fe200078ec0ff */
[----:B------:R-:W-:Y:S01]  /*2ae0*/  IMAD.WIDE.U32 R128, R132, c[0x0][0x238], RZ ;  /* 0x00008e0084807a25 */ /* 0x000fe200078e00ff */
[----:B------:R-:W-:Y:S02]  /*2af0*/  SEL R23, R28, RZ, !P6 ;  /* 0x000000ff1c177207 */ /* 0x000fe40007000000 */
[----:B------:R-:W-:Y:S01]  /*2b00*/  SEL R24, R29, RZ, !P6 ;  /* 0x000000ff1d187207 */ /* 0x000fe20007000000 */
[----:B------:R-:W-:Y:S01]  /*2b10*/  IMAD R6, R107, c[0x0][0x238], RZ ;  /* 0x00008e006b067a24 */ /* 0x000fe200078e02ff */
[----:B------:R-:W-:Y:S01]  /*2b20*/  IADD3 R154, R129, R154, RZ ;  /* 0x0000009a819a7210 */ /* 0x000fe20007ffe0ff */
[----:B------:R-:W-:Y:S01]  /*2b30*/  IMAD R3, R23, c[0x0][0x248], RZ ;  /* 0x0000920017037a24 */ /* 0x000fe200078e02ff */
[----:B------:R-:W-:Y:S01]  /*2b40*/  ISETP.GE.AND P6, PT, R140, c[0x0][0x1d4], PT ;  /* 0x000075008c007a0c */ /* 0x000fe20003fc6270 */
[----:B------:R-:W-:Y:S01]  /*2b50*/  IMAD R6, R106, c[0x0][0x23c], R6 ;  /* 0x00008f006a067a24 */ /* 0x000fe200078e0206 */
[----:B------:R-:W-:Y:S01]  /*2b60*/  ISETP.GE.AND P5, PT, R142, c[0x0][0x1d4], PT ;  /* 0x000075008e007a0c */ /* 0x000fe20003fa6270 */
[----:B------:R-:W-:Y:S01]  /*2b70*/  IMAD.SHL.U32 R158, R155, 0x20, RZ ;  /* 0x000000209b9e7824 */ /* 0x000fe200078e00ff */
[----:B------:R-:W-:Y:S01]  /*2b80*/  ISETP.GE.AND P4, PT, R205, c[0x0][0x1d4], PT ;  /* 0x00007500cd007a0c */ /* 0x000fe20003f86270 */
[----:B------:R-:W-:Y:S01]  /*2b90*/  IMAD.MOV.U32 R138, RZ, RZ, 0x5 ;  /* 0x00000005ff8a7424 */ /* 0x000fe200078e00ff */
[----:B------:R-:W-:Y:S01]  /*2ba0*/  ISETP.GE.AND P2, PT, R204, c[0x0][0x1d4], PT ;  /* 0x00007500cc007a0c */ /* 0x000fe20003f46270 */
[----:B------:R-:W-:Y:S01]  /*2bb0*/  IMAD.MOV.U32 R137, RZ, RZ, c[0x0][0x280] ;  /* 0x0000a000ff897624 */ /* 0x000fe200078e00ff */
[----:B------:R-:W-:Y:S01]  /*2bc0*/  LOP3.LUT R213, R213, 0xfffffff7, RZ, 0xc0, !PT ;  /* 0xfffffff7d5d57812 */ /* 0x000fe200078ec0ff */
[----:B------:R-:W-:Y:S01]  /*2bd0*/  IMAD.MOV.U32 R156, RZ, RZ, c[0x0][0x290] ;  /* 0x0000a400ff9c7624 */ /* 0x000fe200078e00ff */
[----:B------:R-:W-:Y:S01]  /*2be0*/  SHF.L.U64.HI R155, R155, R138, c[0x0][0x23c] ;  /* 0x00008f009b9b7619 */ /* 0x000fe2000001028a */
[----:B--2---:R-:W-:Y:S01]  /*2bf0*/  IMAD.WIDE.U32 R4, R106, c[0x0][0x238], R140 ;  /* 0x00008e006a047a25 */ /* 0x004fe200078e008c */
[----:B------:R-:W-:-:S02]  /*2c00*/  IADD3 R126, R10, R16, RZ ;  /* 0x000000100a7e7210 */ /* 0x000fc40007ffe0ff */
[----:B------:R-:W-:Y:S01]  /*2c10*/  @P6 LOP3.LUT R213, R213, 0x8, RZ, 0xfc, !PT ;  /* 0x00000008d5d56812 */ /* 0x000fe200078efcff */
[----:B------:R-:W-:Y:S01]  /*2c20*/  IMAD.IADD R5, R5, 0x1, R6 ;  /* 0x0000000105057824 */ /* 0x000fe200078e0206 */
[----:B------:R-:W-:Y:S01]  /*2c30*/  SHF.R.S32.HI R145, RZ, 0x1f, R144 ;  /* 0x0000001fff917819 */ /* 0x000fe20000011490 */
[----:B------:R-:W-:Y:S01]  /*2c40*/  IMAD R6, R39, -0x30, R2 ;  /* 0xffffffd027067824 */ /* 0x000fe200078e0202 */
[----:B------:R-:W-:Y:S01]  /*2c50*/  LOP3.LUT R213, R213, 0xfffffffb, RZ, 0xc0, !PT ;  /* 0xfffffffbd5d57812 */ /* 0x000fe200078ec0ff */
[C---:B------:R-:W-:Y:S01]  /*2c60*/  IMAD.WIDE.U32 R4, R27.reuse, c[0x0][0x240], R4 ;  /* 0x000090001b047a25 */ /* 0x040fe200078e0004 */
[----:B------:R-:W-:Y:S02]  /*2c70*/  SHF.R.U32.HI R31, RZ, 0x3, R223 ;  /* 0x00000003ff1f7819 */ /* 0x000fe400000116df */
[----:B------:R-:W-:Y:S01]  /*2c80*/  IMNMX R8, R6, 0x30, PT ;  /* 0x0000003006087817 */ /* 0x000fe20003800200 */
[----:B------:R-:W-:Y:S01]  /*2c90*/  IMAD R5, R27, c[0x0][0x244], R5 ;  /* 0x000091001b057a24 */ /* 0x000fe200078e0205 */
[----:B------:R-:W-:Y:S01]  /*2ca0*/  @P5 LOP3.LUT R213, R213, 0x4, RZ, 0xfc, !PT ;  /* 0x00000004d5d55812 */ /* 0x000fe200078efcff */
[----:B------:R-:W-:Y:S01]  /*2cb0*/  IMAD R6, R24, c[0x0][0x24c], R3 ;  /* 0x0000930018067a24 */ /* 0x000fe200078e0203 */
[----:B------:R-:W-:Y:S01]  /*2cc0*/  SHF.R.U32.HI R30, RZ, 0x3, R222 ;  /* 0x00000003ff1e7819 */ /* 0x000fe200000116de */
[----:B------:R-:W-:Y:S01]  /*2cd0*/  IMAD.IADD R3, R8, 0x1, -R143 ;  /* 0x0000000108037824 */ /* 0x000fe200078e0a8f */
[----:B------:R-:W-:Y:S01]  /*2ce0*/  LOP3.LUT R213, R213, 0xfffffffd, RZ, 0xc0, !PT ;  /* 0xfffffffdd5d57812 */ /* 0x000fe200078ec0ff */
[----:B------:R-:W-:Y:S01]  /*2cf0*/  IMAD.WIDE.U32 R110, R24, c[0x0][0x248], R4 ;  /* 0x00009200186e7a25 */ /* 0x000fe200078e0004 */
[----:B------:R-:W-:-:S02]  /*2d00*/  SHF.R.S32.HI R5, RZ, 0x1f, R39 ;  /* 0x0000001fff057819 */ /* 0x000fc40000011427 */
[----:B------:R-:W-:Y:S01]  /*2d10*/  ISETP.GE.AND P1, PT, R3, 0x1, PT ;  /* 0x000000010300780c */ /* 0x000fe20003f26270 */
[----:B------:R-:W-:Y:S01]  /*2d20*/  IMAD R4, R154, R39, RZ ;  /* 0x000000279a047224 */ /* 0x000fe200078e02ff */
[----:B------:R-:W-:Y:S01]  /*2d30*/  MOV R108, R110 ;  /* 0x0000006e006c7202 */ /* 0x000fe20000000f00 */
[----:B------:R-:W-:Y:S01]  /*2d40*/  IMAD.IADD R109, R111, 0x1, R6 ;  /* 0x000000016f6d7824 */ /* 0x000fe200078e0206 */
[----:B------:R-:W-:Y:S01]  /*2d50*/  @P4 LOP3.LUT R213, R213, 0x2, RZ, 0xfc, !PT ;  /* 0x00000002d5d54812 */ /* 0x000fe200078efcff */
[-C--:B------:R-:W-:Y:S02]  /*2d60*/  IMAD R4, R5, R128.reuse, R4 ;  /* 0x0000008005047224 */ /* 0x080fe400078e0204 */
[----:B-1----:R-:W-:Y:S01]  /*2d70*/  IMAD.WIDE.U32 R8, R39, R128, R108 ;  /* 0x0000008027087225 */ /* 0x002fe200078e006c */
[----:B------:R-:W-:-:S03]  /*2d80*/  LOP3.LUT R213, R213, 0xfffffffe, RZ, 0xc0, !PT ;  /* 0xfffffffed5d57812 */ /* 0x000fc600078ec0ff */
[----:B------:R-:W-:Y:S01]  /*2d90*/  IMAD.IADD R6, R9, 0x1, R4 ;  /* 0x0000000109067824 */ /* 0x000fe200078e0204 */
[----:B------:R-:W-:Y:S01]  /*2da0*/  @P2 LOP3.LUT R213, R213, 0x1, RZ, 0xfc, !PT ;  /* 0x00000001d5d52812 */ /* 0x000fe200078efcff */
[----:B------:R-:W-:Y:S01]  /*2db0*/  IMAD R9, R14, c[0x0][0x280], RZ ;  /* 0x0000a0000e097a24 */ /* 0x000fe200078e02ff */
[----:B------:R-:W-:Y:S01]  /*2dc0*/  @P1 LEA R4, P0, R8, c[0x0][0x220], 0x1 ;  /* 0x0000880008041a11 */ /* 0x000fe200078008ff */
[----:B------:R-:W-:-:S03]  /*2dd0*/  IMAD.WIDE.U32 R10, R27, c[0x0][0x260], R140 ;  /* 0x000098001b0a7a25 */ /* 0x000fc600078e008c */
[----:B------:R-:W-:Y:S01]  /*2de0*/  @P1 LEA.HI.X R5, R8, c[0x0][0x224], R6, 0x1, P0 ;  /* 0x0000890008051a11 */ /* 0x000fe200000f0c06 */
[----:B------:R-:W-:Y:S01]  /*2df0*/  IMAD R13, R143, c[0x0][0x284], R9 ;  /* 0x0000a1008f0d7a24 */ /* 0x000fe200078e0209 */
[----:B------:R-:W-:Y:S01]  /*2e00*/  ISETP.GT.AND P0, PT, R3, 0x20, PT ;  /* 0x000000200300780c */ /* 0x000fe20003f04270 */
[----:B------:R-:W-:Y:S02]  /*2e10*/  IMAD R16, R14, c[0x0][0x290], RZ ;  /* 0x0000a4000e107a24 */ /* 0x000fe400078e02ff */
[----:B------:R-:W-:Y:S01]  /*2e20*/  @!PT LDS RZ, [RZ] ;  /* 0x00000000fffff984 */ /* 0x000fe20000000800 */
[----:B------:R-:W-:Y:S01]  /*2e30*/  @!PT LDS RZ, [RZ] ;  /* 0x00000000fffff984 */ /* 0x000fe20000000800 */
[----:B------:R-:W-:Y:S01]  /*2e40*/  @!PT LDS RZ, [RZ] ;  /* 0x00000000fffff984 */ /* 0x000fe20000000800 */
[----:B------:R1:W-:Y:S01]  /*2e50*/  @P1 LDGSTS.E.BYPASS.LTC128B.128 [R203+0xa080], [R4.64], !P6 ;  /* 0x0a08000004cb1fae */ /* 0x0003e2000f101d46 */
[----:B------:R-:W-:-:S03]  /*2e60*/  IMAD.WIDE.U32 R14, R143, c[0x0][0x290], R140 ;  /* 0x0000a4008f0e7a25 */ /* 0x000fc600078e008c */
[----:B------:R1:W-:Y:S01]  /*2e70*/  @P1 LDGSTS.E.BYPASS.LTC128B.128 [R203+0xb880], [R4.64+0x80], !P5 ;  /* 0x0b88008004cb1fae */ /* 0x0003e2000e901d46 */
[----:B------:R-:W-:-:S03]  /*2e80*/  IMAD.WIDE.U32 R20, R143, c[0x0][0x290], R144 ;  /* 0x0000a4008f147a25 */ /* 0x000fc600078e0090 */
[----:B------:R1:W-:Y:S01]  /*2e90*/  @P1 LDGSTS.E.BYPASS.LTC128B.128 [R203+0xd080], [R4.64+0x100], !P4 ;  /* 0x0d08010004cb1fae */ /* 0x0003e2000e101d46 */
[C---:B------:R-:W-:Y:S02]  /*2ea0*/  IMAD R152, R132.reuse, c[0x0][0x284], RZ ;  /* 0x0000a10084987a24 */ /* 0x040fe400078e02ff */
[----:B------:R-:W-:Y:S01]  /*2eb0*/  IMAD R153, R132, c[0x0][0x294], RZ ;  /* 0x0000a50084997a24 */ /* 0x000fe200078e02ff */
[----:B------:R1:W-:Y:S01]  /*2ec0*/  @P1 LDGSTS.E.BYPASS.LTC128B.128 [R203+0xe880], [R4.64+0x180], !P2 ;  /* 0x0e88018004cb1fae */ /* 0x0003e2000d101d46 */
[----:B------:R-:W-:Y:S01]  /*2ed0*/  @P0 IADD3 R3, P1, R158, R8, RZ ;  /* 0x000000089e030210 */ /* 0x000fe20007f3e0ff */
[----:B------:R-:W-:-:S04]  /*2ee0*/  IMAD.WIDE.U32 R8, R143, c[0x0][0x280], R140 ;  /* 0x0000a0008f087a25 */ /* 0x000fc800078e008c */
[----:B------:R-:W-:Y:S01]  /*2ef0*/  IMAD.MOV.U32 R18, RZ, RZ, R8 ;  /* 0x000000ffff127224 */ /* 0x000fe200078e0008 */
[----:B------:R-:W-:Y:S01]  /*2f00*/  IADD3 R19, R13, R9, RZ ;  /* 0x000000090d137210 */ /* 0x000fe20007ffe0ff */
[----:B------:R-:W-:Y:S01]  /*2f10*/  IMAD R9, R27, c[0x0][0x264], R11 ;  /* 0x000099001b097a24 */ /* 0x000fe200078e020b */
[----:B------:R-:W-:Y:S01]  /*2f20*/  MOV R8, R10 ;  /* 0x0000000a00087202 */ /* 0x000fe20000000f00 */
[----:B------:R-:W-:-:S04]  /*2f30*/  IMAD.WIDE.U32 R10, R143, c[0x0][0x280], R144 ;  /* 0x0000a0008f0a7a25 */ /* 0x000fc800078e0090 */
[----:B------:R-:W-:-:S04]  /*2f40*/  IMAD.WIDE.U32 R90, R24, c[0x0][0x268], R8 ;  /* 0x00009a00185a7a25 */ /* 0x000fc800078e0008 */
[----:B------:R-:W-:-:S04]  /*2f50*/  IMAD.WIDE.U32 R134, R132, c[0x0][0x280], RZ ;  /* 0x0000a00084867a25 */ /* 0x000fc800078e00ff */
[----:B-----5:R-:W-:-:S04]  /*2f60*/  IMAD.WIDE.U32 R98, R130, c[0x0][0x280], R18 ;  /* 0x0000a00082627a25 */ /* 0x020fc800078e0012 */
[----:B------:R-:W-:-:S04]  /*2f70*/  IMAD.WIDE.U32 R132, R132, c[0x0][0x290], RZ ;  /* 0x0000a40084847a25 */ /* 0x000fc800078e00ff */
[----:B-1----:R-:W-:Y:S01]  /*2f80*/  @P0 IMAD.X R5, R6, 0x1, R155, P1 ;  /* 0x0000000106050824 */ /* 0x002fe200008e069b */
[----:B------:R-:W-:Y:S01]  /*2f90*/  @P0 LEA R4, P1, R3, c[0x0][0x220], 0x1 ;  /* 0x0000880003040a11 */ /* 0x000fe200078208ff */
[----:B------:R-:W-:Y:S01]  /*2fa0*/  IMAD R6, R143, c[0x0][0x294], R16 ;  /* 0x0000a5008f067a24 */ /* 0x000fe200078e0210 */
[----:B------:R-:W-:Y:S01]  /*2fb0*/  MOV R16, R14 ;  /* 0x0000000e00107202 */ /* 0x000fe20000000f00 */
[----:B------:R-:W-:Y:S01]  /*2fc0*/  IMAD.MOV.U32 R14, RZ, RZ, R10 ;  /* 0x000000ffff0e7224 */ /* 0x000fe200078e000a */
[----:B------:R-:W-:Y:S01]  /*2fd0*/  @P0 LEA.HI.X R5, R3, c[0x0][0x224], R5, 0x1, P1 ;  /* 0x0000890003050a11 */ /* 0x000fe200008f0c05 */
[----:B------:R-:W-:Y:S01]  /*2fe0*/  IMAD.IADD R17, R6, 0x1, R15 ;  /* 0x0000000106117824 */ /* 0x000fe200078e020f */
[----:B------:R-:W-:Y:S01]  /*2ff0*/  ISETP.GE.AND P1, PT, R140, c[0x0][0x27c], PT ;  /* 0x00009f008c007a0c */ /* 0x000fe20003f26270 */
[----:B------:R-:W-:Y:S02]  /*3000*/  IMAD.IADD R15, R11, 0x1, R13 ;  /* 0x000000010b0f7824 */ /* 0x000fe400078e020d */
[----:B------:R1:W-:Y:S01]  /*3010*/  @P0 LDGSTS.E.BYPASS.LTC128B.128 [R207+0xb080], [R4.64], !P6 ;  /* 0x0b08000004cf0fae */ /* 0x0003e2000f101d46 */
[----:B------:R-:W-:Y:S01]  /*3020*/  SEL R3, RZ, c[0x0][0x27c], !P1 ;  /* 0x00009f00ff037a07 */ /* 0x000fe20004800000 */
[----:B------:R-:W-:-:S02]  /*3030*/  IMAD.IADD R11, R21, 0x1, R6 ;  /* 0x00000001150b7824 */ /* 0x000fc400078e0206 */
[----:B------:R1:W-:Y:S01]  /*3040*/  @P0 LDGSTS.E.BYPASS.LTC128B.128 [R207+0xc880], [R4.64+0x80], !P5 ;  /* 0x0c88008004cf0fae */ /* 0x0003e2000e901d46 */
[----:B------:R-:W-:Y:S02]  /*3050*/  IMAD.MOV.U32 R10, RZ, RZ, R20 ;  /* 0x000000ffff0a7224 */ /* 0x000fe400078e0014 */
[----:B------:R-:W-:Y:S01]  /*3060*/  IMAD.IADD R3, R140, 0x1, R3 ;  /* 0x000000018c037824 */ /* 0x000fe200078e0203 */
[----:B------:R1:W-:Y:S01]  /*3070*/  @P0 LDGSTS.E.BYPASS.LTC128B.128 [R207+0xe080], [R4.64+0x100], !P4 ;  /* 0x0e08010004cf0fae */ /* 0x0003e2000e101d46 */
[----:B------:R-:W-:-:S03]  /*3080*/  IMAD.WIDE.U32 R94, R130, c[0x0][0x280], R14 ;  /* 0x0000a000825e7a25 */ /* 0x000fc600078e000e */
[----:B------:R1:W-:Y:S01]  /*3090*/  @P0 LDGSTS.E.BYPASS.LTC128B.128 [R207+0xf880], [R4.64+0x180], !P2 ;  /* 0x0f88018004cf0fae */ /* 0x0003e2000d101d46 */
[----:B------:R-:W-:Y:S01]  /*30a0*/  ISETP.GE.AND P2, PT, R142, c[0x0][0x27c], PT ;  /* 0x00009f008e007a0c */ /* 0x000fe20003f46270 */
[C---:B------:R-:W-:Y:S02]  /*30b0*/  IMAD.WIDE.U32 R116, R27.reuse, c[0x0][0x1e8], RZ ;  /* 0x00007a001b747a25 */ /* 0x040fe400078e00ff */
[----:B------:R-:W0:Y:S01]  /*30c0*/  LDGDEPBAR ;  /* 0x00000000000079af */ /* 0x000e220000000000 */
[----:B------:R-:W-:Y:S01]  /*30d0*/  WARPSYNC 0xffffffff ;  /* 0xffffffff00007948 */ /* 0x000fe20003800000 */
[----:B------:R-:W-:-:S04]  /*30e0*/  IMAD.WIDE.U32 R114, R27, c[0x0][0x210], RZ ;  /* 0x000084001b727a25 */ /* 0x000fc800078e00ff */
[----:B------:R-:W-:-:S04]  /*30f0*/  IMAD.WIDE.U32 R96, R130, c[0x0][0x290], R16 ;  /* 0x0000a40082607a25 */ /* 0x000fc800078e0010 */
[----:B------:R-:W-:-:S04]  /*3100*/  IMAD.WIDE.U32 R92, R130, c[0x0][0x290], R10 ;  /* 0x0000a400825c7a25 */ /* 0x000fc800078e000a */
[C---:B------:R-:W-:Y:S01]  /*3110*/  IMAD.SHL.U32 R157, R137.reuse, 0x20, RZ ;  /* 0x00000020899d7824 */ /* 0x040fe200078e00ff */
[-C--:B------:R-:W-:Y:S01]  /*3120*/  SHF.L.U64.HI R137, R137, R138.reuse, c[0x0][0x284] ;  /* 0x0000a10089897619 */ /* 0x080fe2000001028a */
[----:B------:R-:W-:Y:S01]  /*3130*/  IMAD.IADD R152, R135, 0x1, R152 ;  /* 0x0000000187987824 */ /* 0x000fe200078e0298 */
[C---:B------:R-:W-:Y:S01]  /*3140*/  SHF.L.U64.HI R138, R156.reuse, R138, c[0x0][0x294] ;  /* 0x0000a5009c8a7619 */ /* 0x040fe2000001028a */
[----:B------:R-:W-:Y:S02]  /*3150*/  IMAD.SHL.U32 R156, R156, 0x20, RZ ;  /* 0x000000209c9c7824 */ /* 0x000fe400078e00ff */
[----:B------:R-:W-:Y:S02]  /*3160*/  IMAD.IADD R153, R133, 0x1, R153 ;  /* 0x0000000185997824 */ /* 0x000fe400078e0299 */
[----:B------:R-:W-:Y:S01]  /*3170*/  IMAD R125, R27, c[0x0][0x1ec], R117 ;  /* 0x00007b001b7d7a24 */ /* 0x000fe200078e0275 */
[----:B-1----:R-:W-:Y:S01]  /*3180*/  SEL R5, RZ, c[0x0][0x27c], !P2 ;  /* 0x00009f00ff057a07 */ /* 0x002fe20005000000 */
[----:B------:R-:W-:-:S02]  /*3190*/  IMAD R4, R23, c[0x0][0x268], RZ ;  /* 0x00009a0017047a24 */ /* 0x000fc400078e02ff */
[----:B------:R-:W-:Y:S01]  /*31a0*/  IMAD R124, R27, c[0x0][0x214], R115 ;  /* 0x000085001b7c7a24 */ /* 0x000fe200078e0273 */
[----:B------:R-:W-:Y:S01]  /*31b0*/  IADD3 R5, R142, R5, RZ ;  /* 0x000000058e057210 */ /* 0x000fe20007ffe0ff */
[----:B------:R-:W-:Y:S01]  /*31c0*/  IMAD R26, R24, c[0x0][0x26c], R4 ;  /* 0x00009b00181a7a24 */ /* 0x000fe200078e0204 */
[----:B------:R-:W-:Y:S02]  /*31d0*/  SHF.R.S32.HI R4, RZ, 0x1f, R3 ;  /* 0x0000001fff047819 */ /* 0x000fe40000011403 */
[----:B------:R-:W-:Y:S02]  /*31e0*/  SHF.R.S32.HI R6, RZ, 0x1f, R5 ;  /* 0x0000001fff067819 */ /* 0x000fe40000011405 */
[----:B------:R-:W-:Y:S02]  /*31f0*/  LEA.HI R8, R4, R3, RZ, 0x6 ;  /* 0x0000000304087211 */ /* 0x000fe400078f30ff */
[----:B------:R-:W-:Y:S02]  /*3200*/  LEA.HI R9, R6, R5, RZ, 0x6 ;  /* 0x0000000506097211 */ /* 0x000fe400078f30ff */
[----:B------:R-:W-:-:S02]  /*3210*/  LEA.HI R4, R4, R3, RZ, 0x3 ;  /* 0x0000000304047211 */ /* 0x000fc400078f18ff */
[----:B------:R-:W-:Y:S02]  /*3220*/  LEA.HI R3, R6, R5, RZ, 0x3 ;  /* 0x0000000506037211 */ /* 0x000fe400078f18ff */
[----:B------:R-:W-:Y:S02]  /*3230*/  SHF.R.S32.HI R5, RZ, 0x6, R9 ;  /* 0x00000006ff057819 */ /* 0x000fe40000011409 */
[----:B------:R-:W-:Y:S02]  /*3240*/  SHF.R.S32.HI R6, RZ, 0x6, R8 ;  /* 0x00000006ff067819 */ /* 0x000fe40000011408 */
[--C-:B------:R-:W-:Y:S01]  /*3250*/  LOP3.LUT R9, R223, 0x38, R4.reuse, 0xf8, !PT ;  /* 0x00000038df097812 */ /* 0x100fe200078ef804 */
[--C-:B------:R-:W-:Y:S01]  /*3260*/  IMAD R13, R5, 0xc00, R7.reuse ;  /* 0x00000c00050d7824 */ /* 0x100fe200078e0207 */
[----:B------:R-:W-:Y:S01]  /*3270*/  LOP3.LUT R8, R222, 0x38, R4, 0xf8, !PT ;  /* 0x00000038de087812 */ /* 0x000fe200078ef804 */
[C---:B------:R-:W-:Y:S01]  /*3280*/  IMAD R25, R6.reuse, 0xc00, R7 ;  /* 0x00000c0006197824 */ /* 0x040fe200078e0207 */
[--C-:B------:R-:W-:Y:S01]  /*3290*/  LOP3.LUT R20, R223, 0x38, R3.reuse, 0xf8, !PT ;  /* 0x00000038df147812 */ /* 0x100fe200078ef803 */
[--C-:B------:R-:W-:Y:S01]  /*32a0*/  IMAD R24, R6, 0xc00, R12.reuse ;  /* 0x00000c0006187824 */ /* 0x100fe200078e020c */
[----:B------:R-:W-:Y:S01]  /*32b0*/  LOP3.LUT R23, R222, 0x38, R3, 0xf8, !PT ;  /* 0x00000038de177812 */ /* 0x000fe200078ef803 */
[----:B------:R-:W-:Y:S01]  /*32c0*/  IMAD R6, R5, 0xc00, R12 ;  /* 0x00000c0005067824 */ /* 0x000fe200078e020c */
[----:B------:R-:W-:-:S02]  /*32d0*/  LOP3.LUT R21, R9, R31, RZ, 0x3c, !PT ;  /* 0x0000001f09157212 */ /* 0x000fc400078e3cff */
[-C--:B------:R-:W-:Y:S02]  /*32e0*/  LOP3.LUT R9, R8, R30.reuse, RZ, 0x3c, !PT ;  /* 0x0000001e08097212 */ /* 0x080fe400078e3cff */
[----:B------:R-:W-:Y:S02]  /*32f0*/  LOP3.LUT R8, R20, R31, RZ, 0x3c, !PT ;  /* 0x0000001f14087212 */ /* 0x000fe400078e3cff */
[----:B------:R-:W-:Y:S02]  /*3300*/  LOP3.LUT R5, R23, R30, RZ, 0x3c, !PT ;  /* 0x0000001e17057212 */ /* 0x000fe400078e3cff */
[----:B------:R-:W-:Y:S01]  /*3310*/  SHF.R.S32.HI R73, RZ, 0x3, R4 ;  /* 0x00000003ff497819 */ /* 0x000fe20000011404 */
[----:B------:R-:W-:Y:S01]  /*3320*/  IMAD.IADD R20, R13, 0x1, R8 ;  /* 0x000000010d147824 */ /* 0x000fe200078e0208 */
[----:B------:R-:W-:Y:S02]  /*3330*/  IADD3 R13, R6, R5, RZ ;  /* 0x00000005060d7210 */ /* 0x000fe40007ffe0ff */
[----:B------:R-:W-:-:S02]  /*3340*/  LOP3.LUT R86, R4, 0xfffffff8, RZ, 0xc0, !PT ;  /* 0xfffffff804567812 */ /* 0x000fc400078ec0ff */
[----:B------:R-:W-:Y:S01]  /*3350*/  SHF.R.S32.HI R6, RZ, 0x1f, R130 ;  /* 0x0000001fff067819 */ /* 0x000fe20000011482 */
[----:B------:R-:W-:Y:S01]  /*3360*/  IMAD.SHL.U32 R120, R13, 0x2, RZ ;  /* 0x000000020d787824 */ /* 0x000fe200078e00ff */
[----:B------:R-:W-:Y:S01]  /*3370*/  IADD3 R23, R25, R21, RZ ;  /* 0x0000001519177210 */ /* 0x000fe20007ffe0ff */
[----:B------:R-:W-:Y:S01]  /*3380*/  IMAD.IADD R21, R24, 0x1, R9 ;  /* 0x0000000118157824 */ /* 0x000fe200078e0209 */
[----:B------:R-:W-:Y:S01]  /*3390*/  SHF.R.S32.HI R72, RZ, 0x3, R3 ;  /* 0x00000003ff487819 */ /* 0x000fe20000011403 */
[C---:B------:R-:W-:Y:S01]  /*33a0*/  IMAD R9, R6.reuse, c[0x0][0x280], RZ ;  /* 0x0000a00006097a24 */ /* 0x040fe200078e02ff */
[----:B------:R-:W-:Y:S01]  /*33b0*/  LOP3.LUT R85, R3, 0xfffffff8, RZ, 0xc0, !PT ;  /* 0xfffffff803557812 */ /* 0x000fe200078ec0ff */
[----:B------:R-:W-:Y:S01]  /*33c0*/  IMAD R8, R6, c[0x0][0x290], RZ ;  /* 0x0000a40006087a24 */ /* 0x000fe200078e02ff */
[----:B------:R-:W-:Y:S01]  /*33d0*/  MOV R5, c[0x0][0x27c] ;  /* 0x00009f0000057a02 */ /* 0x000fe20000000f00 */
[C---:B------:R-:W-:Y:S01]  /*33e0*/  IMAD R6, R130.reuse, c[0x0][0x284], R9 ;  /* 0x0000a10082067a24 */ /* 0x040fe200078e0209 */
[----:B------:R-:W-:Y:S01]  /*33f0*/  IADD3 R89, R91, R26, RZ ;  /* 0x0000001a5b597210 */ /* 0x000fe20007ffe0ff */
[----:B------:R-:W-:Y:S01]  /*3400*/  IMAD.SHL.U32 R122, R21, 0x2, RZ ;  /* 0x00000002157a7824 */ /* 0x000fe200078e00ff */
[----:B------:R-:W-:Y:S01]  /*3410*/  SHF.L.U32 R75, R5, 0x1, RZ ;  /* 0x00000001054b7819 */ /* 0x000fe200000006ff */
[----:B------:R-:W-:Y:S01]  /*3420*/  IMAD R5, R130, c[0x0][0x294], R8 ;  /* 0x0000a50082057a24 */ /* 0x000fe200078e0208 */
[----:B------:R-:W-:-:S02]  /*3430*/  IADD3 R105, R6, R99, RZ ;  /* 0x0000006306697210 */ /* 0x000fc40007ffe0ff */
[----:B------:R-:W-:Y:S01]  /*3440*/  IADD3 R103, R95, R6, RZ ;  /* 0x000000065f677210 */ /* 0x000fe20007ffe0ff */
[----:B------:R-:W-:Y:S01]  /*3450*/  IMAD.IADD R104, R5, 0x1, R97 ;  /* 0x0000000105687824 */ /* 0x000fe200078e0261 */
[----:B------:R-:W-:Y:S01]  /*3460*/  SHF.R.S32.HI R102, RZ, 0x1f, R86 ;  /* 0x0000001fff667819 */ /* 0x000fe20000011456 */
[----:B------:R-:W-:Y:S01]  /*3470*/  IMAD.IADD R100, R93, 0x1, R5 ;  /* 0x000000015d647824 */ /* 0x000fe200078e0205 */
[----:B------:R-:W-:Y:S02]  /*3480*/  SHF.R.S32.HI R101, RZ, 0x1f, R85 ;  /* 0x0000001fff657819 */ /* 0x000fe40000011455 */
[----:B------:R-:W-:Y:S02]  /*3490*/  SHF.L.U32 R123, R23, 0x1, RZ ;  /* 0x00000001177b7819 */ /* 0x000fe400000006ff */
[----:B------:R-:W-:Y:S02]  /*34a0*/  SHF.L.U32 R121, R20, 0x1, RZ ;  /* 0x0000000114797819 */ /* 0x000fe400000006ff */
[----:B---3--:R-:W-:Y:S01]  /*34b0*/  @P3 SHF.R.S32.HI R4, RZ, 0x1f, R22 ;  /* 0x0000001fff043819 */ /* 0x008fe20000011416 */
[----:B------:R-:W-:-:S02]  /*34c0*/  @!P3 IMAD.MOV.U32 R4, RZ, RZ, R28 ;  /* 0x000000ffff04b224 */ /* 0x000fc400078e001c */
[----:B------:R-:W-:Y:S02]  /*34d0*/  @!P3 IMAD.MOV.U32 R22, RZ, RZ, R29 ;  /* 0x000000ffff16b224 */ /* 0x000fe400078e001d */
[----:B------:R-:W-:Y:S02]  /*34e0*/  IMAD R3, R4, c[0x0][0x2b0], RZ ;  /* 0x0000ac0004037a24 */ /* 0x000fe400078e02ff */
[----:B------:R-:W-:-:S04]  /*34f0*/  IMAD.WIDE.U32 R112, R22, c[0x0][0x2b0], RZ ;  /* 0x0000ac0016707a25 */ /* 0x000fc800078e00ff */
[----:B------:R-:W-:-:S05]  /*3500*/  IMAD R3, R22, c[0x0][0x2b4], R3 ;  /* 0x0000ad0016037a24 */ /* 0x000fca00078e0203 */
[----:B------:R-:W-:Y:S01]  /*3510*/  IADD3 R119, R113, R3, RZ ;  /* 0x0000000371777210 */ /* 0x000fe20007ffe0ff */
[----:B------:R-:W-:Y:S06]  /*3520*/  BAR.SYNC.DEFER_BLOCKING 0x0 ;  /* 0x0000000000007b1d */ /* 0x000fec0000010000 */
.L_x_1755:
[----:B------:R-:W-:Y:S01]  /*3530*/  MOV R83, RZ ;  /* 0x000000ff00537202 */ /* 0x000fe20000000f00 */
[----:B-1----:R-:W-:Y:S01]  /*3540*/  IMAD.MOV.U32 R3, RZ, RZ, c[0x0][0x2b8] ;  /* 0x0000ae00ff037624 */ /* 0x002fe200078e00ff */
[----:B------:R-:W-:Y:S04]  /*3550*/  DEPBAR.LE SB0, 0x0 ;  /* 0x000080000000791a */ /* 0x000fe80000000000 */
[----:B------:R-:W-:Y:S01]  /*3560*/  ISETP.NE.AND P0, PT, R3, 0x1, PT ;  /* 0x000000010300780c */ /* 0x000fe20003f05270 */
[----:B------:R-:W-:Y:S01]  /*3570*/  IMAD R3, R39, 0x30, R0 ;  /* 0x0000003027037824 */ /* 0x000fe200078e0200 */
[----:B------:R-:W-:Y:S01]  /*3580*/  WARPSYNC 0xffffffff ;  /* 0xffffffff00007948 */ /* 0x000fe20003800000 */
[----:B------:R-:W-:Y:S02]  /*3590*/  BSSY B2, `(.L_x_1715) ;  /* 0x0000544000027945 */ /* 0x000fe40003800000 */
[----:B------:R-:W-:Y:S04]  /*35a0*/  IMAD.IADD R5, R126, 0x1, R3 ;  /* 0x000000017e057824 */ /* 0x000fe800078e0203 */
[--C-:B----4-:R-:W-:Y:S04]  /*35b0*/  IMAD.MOV.U32 R4, RZ, RZ, R5.reuse ;  /* 0x000000ffff047224 */ /* 0x110fe800078e0005 */
[----:B--23--:R-:W-:Y:S05]  /*35c0*/  @P0 IMAD.HI.U32 R6, R5, c[0x0][0x2bc], RZ ;  /* 0x0000af0005060a27 */ /* 0x00cfea00078e00ff */
[----:B------:R-:W-:Y:S02]  /*35d0*/  @P0 SHF.R.U32.HI R4, RZ, c[0x0][0x2c0], R6 ;  /* 0x0000b000ff040a19 */ /* 0x000fe40000011606 */
[----:B------:R-:W-:Y:S04]  /*35e0*/  ISETP.GE.AND P0, PT, R3, R2, PT ;  /* 0x000000020300720c */ /* 0x000fe80003f06270 */
[----:B------:R-:W-:Y:S11]  /*35f0*/  ISETP.GT.OR P0, PT, R0, 0x2f, P0 ;  /* 0x0000002f0000780c */ /* 0x000ff60000704670 */
[----:B------:R-:W-:Y:S02]  /*3600*/  @!UPT UIADD3 URZ, URZ, URZ, URZ ;  /* 0x0000003f3f3ff290 */ /* 0x000fe4000fffe03f */
[C---:B------:R-:W-:Y:S04]  /*3610*/  @!P0 IADD3 R3, P3, R4.reuse, R112, RZ ;  /* 0x0000007004038210 */ /* 0x040fe80007f7e0ff */
[----:B------:R-:W-:Y:S02]  /*3620*/  @!P0 LEA.HI.X.SX32 R6, R4, R119, 0x1, P3 ;  /* 0x0000007704068211 */ /* 0x000fe400018f0eff */
[C---:B------:R-:W-:Y:S04]  /*3630*/  @!P0 LEA R8, P3, R3.reuse, c[0x0][0x2a0], 0x2 ;  /* 0x0000a80003088a11 */ /* 0x040fe800078610ff */
[----:B------:R-:W-:Y:S01]  /*3640*/  @!P0 LEA.HI.X R9, R3, c[0x0][0x2a4], R6, 0x2, P3 ;  /* 0x0000a90003098a11 */ /* 0x000fe200018f1406 */
[----:B------:R-:W-:Y:S04]  /*3650*/  IMAD.MOV R3, RZ, RZ, -R4 ;  /* 0x000000ffff037224 */ /* 0x000fe800078e0a04 */
[----:B------:R-:W-:Y:S01]  /*3660*/  IMAD R84, R3, c[0x0][0x2b8], R5 ;  /* 0x0000ae0003547a24 */ /* 0x000fe200078e0205 */
[----:B------:R-:W2:Y:S03]  /*3670*/  @!P0 LDG.E R83, [R8.64] ;  /* 0x0000000608538981 */ /* 0x000ea6000c1e1900 */
[C---:B------:R-:W-:Y:S01]  /*3680*/  IMAD.WIDE.U32 R4, R84.reuse, c[0x0][0x1e0], RZ ;  /* 0x0000780054047a25 */ /* 0x040fe200078e00ff */
[----:B------:R-:W-:Y:S01]  /*3690*/  SHF.R.S32.HI R87, RZ, 0x1f, R84 ;  /* 0x0000001fff577819 */ /* 0x000fe20000011454 */
[----:B------:R-:W-:Y:S04]  /*36a0*/  BAR.SYNC.DEFER_BLOCKING 0x0 ;  /* 0x0000000000007b1d */ /* 0x000fe80000010000 */
[----:B------:R-:W-:Y:S04]  /*36b0*/  IMAD R3, R87, c[0x0][0x1e0], RZ ;  /* 0x0000780057037a24 */ /* 0x000fe800078e02ff */
        /* <DEDUP_REMOVED lines=8> */
[C---:B------:R-:W-:Y:S02]  /*3740*/  LEA R81, P0, R3.reuse, c[0x0][0x1c8], 0x1 ;  /* 0x0000720003517a11 */ /* 0x040fe400078008ff */
[----:B------:R-:W-:Y:S02]  /*3750*/  MOV R5, c[0x0][0x27c] ;  /* 0x00009f0000057a02 */ /* 0x000fe40000000f00 */
[----:B------:R-:W-:Y:S02]  /*3760*/  LEA.HI.X R80, R3, c[0x0][0x1cc], R4, 0x1, P0 ;  /* 0x0000730003507a11 */ /* 0x000fe400000f0c04 */
[----:B------:R-:W-:Y:S11]  /*3770*/  ISETP.GE.AND P0, PT, R5, 0x1, PT ;  /* 0x000000010500780c */ /* 0x000ff60003f06270 */
[----:B------:R-:W-:Y:S02]  /*3780*/  @!UPT UIADD3 URZ, URZ, URZ, URZ ;  /* 0x0000003f3f3ff290 */ /* 0x000fe4000fffe03f */
[----:B------:R-:W-:-:S05]  /*3790*/  @!P0 BRA `(.L_x_1716) ;  /* 0x00004eb000008947 */ /* 0x000fca0003800000 */
[-C--:B------:R-:W-:Y:S01]  /*37a0*/  IMAD R5, R152, R39.reuse, RZ ;  /* 0x0000002798057224 */ /* 0x080fe200078e02ff */
[----:B------:R-:W-:Y:S01]  /*37b0*/  ULDC.U8 UR4, c[0x0][0x298] ;  /* 0x0000a60000047ab9 */ /* 0x000fe20000000000 */
[-C--:B------:R-:W-:Y:S01]  /*37c0*/  IMAD R4, R153, R39.reuse, RZ ;  /* 0x0000002799047224 */ /* 0x080fe200078e02ff */
[----:B------:R-:W-:Y:S01]  /*37d0*/  ISETP.NE.AND P0, PT, RZ, UR4, PT ;  /* 0x00000004ff007c0c */ /* 0x000fe2000bf05270 */
[-C--:B------:R-:W-:Y:S01]  /*37e0*/  IMAD.WIDE.U32 R68, R134, R39.reuse, RZ ;  /* 0x0000002786447225 */ /* 0x080fe200078e00ff */
[----:B------:R-:W-:Y:S03]  /*37f0*/  SHF.R.S32.HI R3, RZ, 0x1f, R39 ;  /* 0x0000001fff037819 */ /* 0x000fe60000011427 */
[----:B------:R-:W-:Y:S04]  /*3800*/  IMAD.WIDE.U32 R70, R132, R39, RZ ;  /* 0x0000002784467225 */ /* 0x000fe800078e00ff */
[C---:B------:R-:W-:Y:S02]  /*3810*/  IMAD R5, R3.reuse, R134, R5 ;  /* 0x0000008603057224 */ /* 0x040fe400078e0205 */
[----:B------:R-:W-:Y:S02]  /*3820*/  IMAD R4, R3, R132, R4 ;  /* 0x0000008403047224 */ /* 0x000fe400078e0204 */
[----:B------:R-:W-:Y:S01]  /*3830*/  IMAD R3, R39, -0x30, R2 ;  /* 0xffffffd027037824 */ /* 0x000fe200078e0202 */
[----:B------:R-:W-:Y:S02]  /*3840*/  IADD3 R74, R69, R5, RZ ;  /* 0x00000005454a7210 */ /* 0x000fe40007ffe0ff */
[----:B------:R-:W-:Y:S02]  /*3850*/  IADD3 R76, R71, R4, RZ ;  /* 0x00000004474c7210 */ /* 0x000fe40007ffe0ff */
[----:B------:R-:W-:Y:S01]  /*3860*/  IMNMX R82, R3, 0x30, PT ;  /* 0x0000003003527817 */ /* 0x000fe20003800200 */
        /* <DEDUP_REMOVED lines=11> */
[----:B------:R-:W-:Y:S03]  /*3920*/  CS2R R4, SRZ ;  /* 0x0000000000047805 */ /* 0x000fe6000001ff00 */
        /* <DEDUP_REMOVED lines=33> */
.L_x_1719:
[----:B------:R-:W-:Y:S05]  /*3b40*/  BSYNC B0 ;  /* 0x0000000000007941 */ /* 0x000fea0003800000 */
.L_x_1718:
[----:B-1----:R-:W-:Y:S01]  /*3b50*/  IADD3 R10, R143, 0x20, RZ ;  /* 0x000000208f0a7810 */ /* 0x002fe20007ffe0ff */
[----:B-----5:R-:W-:Y:S01]  /*3b60*/  IMAD.MOV.U32 R9, RZ, RZ, R46 ;  /* 0x000000ffff097224 */ /* 0x020fe200078e002e */
[----:B------:R-:W-:Y:S01]  /*3b70*/  BSSY B0, `(.L_x_1720) ;  /* 0x0000044000007945 */ /* 0x000fe20003800000 */
[----:B------:R-:W-:Y:S01]  /*3b80*/  IMAD.MOV.U32 R6, RZ, RZ, R44 ;  /* 0x000000ffff067224 */ /* 0x000fe200078e002c */
[----:B------:R-:W-:Y:S01]  /*3b90*/  ISETP.GE.AND P5, PT, R10, R82, PT ;  /* 0x000000520a00720c */ /* 0x000fe20003fa6270 */
[----:B------:R-:W-:Y:S01]  /*3ba0*/  IMAD.MOV.U32 R3, RZ, RZ, R45 ;  /* 0x000000ffff037224 */ /* 0x000fe200078e002d */
[----:B------:R-:W-:Y:S01]  /*3bb0*/  CS2R R52, SRZ ;  /* 0x0000000000347805 */ /* 0x000fe2000001ff00 */
        /* <DEDUP_REMOVED lines=8> */
[----:B------:R-:W-:Y:S01]  /*3c40*/  CS2R R50, SRZ ;  /* 0x0000000000327805 */ /* 0x000fe2000001ff00 */
        /* <DEDUP_REMOVED lines=16> */
[----:B------:R-:W-:Y:S01]  /*3d50*/  CS2R R24, SRZ ;  /* 0x0000000000187805 */ /* 0x000fe2000001ff00 */
[----:B------:R-:W-:Y:S01]  /*3d60*/  CS2R R22, SRZ ;  /* 0x0000000000167805 */ /* 0x000fe2000001ff00 */
[----:B------:R-:W-:Y:S01]  /*3d70*/  PRMT R28, R9, 0x5410, R8 ;  /* 0x00005410091c7816 */ /* 0x000fe20000000008 */
[----:B------:R-:W-:Y:S01]  /*3d80*/  CS2R R20, SRZ ;  /* 0x0000000000147805 */ /* 0x000fe2000001ff00 */
[----:B------:R-:W-:Y:S01]  /*3d90*/  PRMT R13, R6, 0x5410, R3 ;  /* 0x00005410060d7816 */ /* 0x000fe20000000003 */
[----:B------:R-:W-:-:S05]  /*3da0*/  @P5 BRA `(.L_x_1721) ;  /* 0x0000020000005947 */ /* 0x000fca0003800000 */
[----:B------:R-:W-:Y:S01]  /*3db0*/  IADD3 R3, P3, P0, R94, R68, R157 ;  /* 0x000000445e037210 */ /* 0x000fe2000787e09d */
[----:B------:R-:W-:Y:S01]  /*3dc0*/  CS2R R48, SRZ ;  /* 0x0000000000307805 */ /* 0x000fe2000001ff00 */
[----:B------:R-:W-:Y:S01]  /*3dd0*/  CS2R R20, SRZ ;  /* 0x0000000000147805 */ /* 0x000fe2000001ff00 */
[----:B------:R-:W-:Y:S01]  /*3de0*/  CS2R R50, SRZ ;  /* 0x0000000000327805 */ /* 0x000fe2000001ff00 */
[----:B------:R-:W-:Y:S01]  /*3df0*/  IADD3.X R8, R103, R74, R137, P3, P0 ;  /* 0x0000004a67087210 */ /* 0x000fe20001fe0489 */
[----:B------:R-:W-:Y:S01]  /*3e00*/  CS2R R22, SRZ ;  /* 0x0000000000167805 */ /* 0x000fe2000001ff00 */
[----:B------:R-:W-:Y:S01]  /*3e10*/  IADD3 R6, P3, P0, R92, R70, R156 ;  /* 0x000000465c067210 */ /* 0x000fe2000787e09c */
[----:B------:R-:W-:Y:S01]  /*3e20*/  CS2R R52, SRZ ;  /* 0x0000000000347805 */ /* 0x000fe2000001ff00 */
[----:B------:R-:W-:Y:S01]  /*3e30*/  CS2R R24, SRZ ;  /* 0x0000000000187805 */ /* 0x000fe2000001ff00 */
[----:B------:R-:W-:Y:S01]  /*3e40*/  CS2R R54, SRZ ;  /* 0x0000000000367805 */ /* 0x000fe2000001ff00 */
[----:B------:R-:W-:Y:S01]  /*3e50*/  IADD3.X R9, R100, R76, R138, P3, P0 ;  /* 0x0000004c64097210 */ /* 0x000fe20001fe048a */
[----:B------:R-:W-:Y:S01]  /*3e60*/  CS2R R26, SRZ ;  /* 0x00000000001a7805 */ /* 0x000fe2000001ff00 */
[C---:B------:R-:W-:Y:S04]  /*3e70*/  LEA R10, P0, R3.reuse, c[0x0][0x270], 0x1 ;  /* 0x00009c00030a7a11 */ /* 0x040fe800078008ff */
[----:B------:R-:W-:Y:S02]  /*3e80*/  LEA.HI.X R11, R3, c[0x0][0x274], R8, 0x1, P0 ;  /* 0x00009d00030b7a11 */ /* 0x000fe400000f0c08 */
[C---:B------:R-:W-:Y:S04]  /*3e90*/  LEA R8, P0, R6.reuse, c[0x0][0x288], 0x1 ;  /* 0x0000a20006087a11 */ /* 0x040fe800078008ff */
[----:B------:R-:W-:Y:S02]  /*3ea0*/  LEA.HI.X R9, R6, c[0x0][0x28c], R9, 0x1, P0 ;  /* 0x0000a30006097a11 */ /* 0x000fe400000f0c09 */
[----:B------:R-:W-:Y:S11]  /*3eb0*/  ISETP.GE.AND P0, PT, R144, c[0x0][0x27c], PT ;  /* 0x00009f0090007a0c */ /* 0x000ff60003f06270 */
[----:B------:R-:W-:Y:S02]  /*3ec0*/  @!UPT UIADD3 URZ, URZ, URZ, URZ ;  /* 0x0000003f3f3ff290 */ /* 0x000fe4000fffe03f */
        /* <DEDUP_REMOVED lines=14> */
.L_x_1721:
[----:B------:R-:W-:Y:S05]  /*3fb0*/  BSYNC B0 ;  /* 0x0000000000007941 */ /* 0x000fea0003800000 */
.L_x_1720:
[----:B-----5:R-:W-:Y:S01]  /*3fc0*/  IMAD.MOV.U32 R6, RZ, RZ, R54 ;  /* 0x000000ffff067224 */ /* 0x020fe200078e0036 */
[----:B------:R2:W3:Y:S01]  /*3fd0*/  SHFL.IDX PT, R64, R80, RZ, 0x181f ;  /* 0x00181fff50407589 */ /* 0x0004e200000e0000 */
[----:B------:R-:W-:Y:S01]  /*3fe0*/  IMAD.MOV.U32 R3, RZ, RZ, R55 ;  /* 0x000000ffff037224 */ /* 0x000fe200078e0037 */
[----:B------:R-:W-:Y:S01]  /*3ff0*/  BSSY B1, `(.L_x_1722) ;  /* 0x0000107000017945 */ /* 0x000fe20003800000 */
[----:B-1----:R-:W-:Y:S01]  /*4000*/  IMAD.MOV.U32 R9, RZ, RZ, R52 ;  /* 0x000000ffff097224 */ /* 0x002fe200078e0034 */
[----:B------:R-:W-:Y:S01]  /*4010*/  PRMT R60, R60, 0x5410, R6 ;  /* 0x000054103c3c7816 */ /* 0x000fe20000000006 */
[----:B------:R-:W-:Y:S01]  /*4020*/  IMAD.MOV.U32 R6, RZ, RZ, R50 ;  /* 0x000000ffff067224 */ /* 0x000fe200078e0032 */
[----:B------:R-:W-:Y:S01]  /*4030*/  PRMT R61, R3, 0x7610, R61 ;  /* 0x00007610033d7816 */ /* 0x000fe2000000003d */
[----:B------:R-:W-:Y:S01]  /*4040*/  IMAD.MOV.U32 R8, RZ, RZ, R53 ;  /* 0x000000ffff087224 */ /* 0x000fe200078e0035 */
[----:B------:R-:W-:Y:S01]  /*4050*/  MOV R3, R51 ;  /* 0x0000003300037202 */ /* 0x000fe20000000f00 */
[----:B------:R2:W1:Y:S01]  /*4060*/  SHFL.IDX PT, R63, R81, RZ, 0x181f ;  /* 0x00181fff513f7589 */ /* 0x00046200000e0000 */
[----:B------:R-:W-:Y:S01]  /*4070*/  PRMT R58, R58, 0x5410, R6 ;  /* 0x000054103a3a7816 */ /* 0x000fe20000000006 */
[----:B------:R-:W-:Y:S01]  /*4080*/  IMAD.MOV.U32 R6, RZ, RZ, R26 ;  /* 0x000000ffff067224 */ /* 0x000fe200078e001a */
[----:B------:R-:W-:Y:S01]  /*4090*/  PRMT R59, R3, 0x5410, R9 ;  /* 0x00005410033b7816 */ /* 0x000fe20000000009 */
[----:B------:R-:W-:Y:S01]  /*40a0*/  IMAD.MOV.U32 R9, RZ, RZ, R48 ;  /* 0x000000ffff097224 */ /* 0x000fe200078e0030 */
[----:B------:R-:W-:Y:S02]  /*40b0*/  MOV R3, R27 ;  /* 0x0000001b00037202 */ /* 0x000fe40000000f00 */
[----:B------:R-:W-:Y:S01]  /*40c0*/  PRMT R60, R8, 0x7610, R60 ;  /* 0x00007610083c7816 */ /* 0x000fe2000000003c */
[----:B------:R-:W-:Y:S01]  /*40d0*/  IMAD.MOV.U32 R8, RZ, RZ, R49 ;  /* 0x000000ffff087224 */ /* 0x000fe200078e0031 */
[----:B------:R-:W-:Y:S01]  /*40e0*/  PRMT R34, R6, 0x5410, R3 ;  /* 0x0000541006227816 */ /* 0x000fe20000000003 */
[----:B------:R-:W-:Y:S01]  /*40f0*/  IMAD.MOV.U32 R6, RZ, RZ, R24 ;  /* 0x000000ffff067224 */ /* 0x000fe200078e0018 */
[----:B------:R-:W-:Y:S01]  /*4100*/  PRMT R57, R9, 0x7610, R57 ;  /* 0x0000761009397816 */ /* 0x000fe20000000039 */
[----:B------:R-:W-:Y:S01]  /*4110*/  IMAD.MOV.U32 R3, RZ, RZ, R25 ;  /* 0x000000ffff037224 */ /* 0x000fe200078e0019 */
[----:B------:R-:W-:Y:S04]  /*4120*/  PRMT R58, R8, 0x7610, R58 ;  /* 0x00007610083a7816 */ /* 0x000fe8000000003a */
[----:B------:R-:W-:Y:S01]  /*4130*/  PRMT R33, R6, 0x5410, R3 ;  /* 0x0000541006217816 */ /* 0x000fe20000000003 */
[----:B------:R-:W-:Y:S05]  /*4140*/  IMAD.MOV.U32 R3, RZ, RZ, R22 ;  /* 0x000000ffff037224 */ /* 0x000fea00078e0016 */
[----:B------:R-:W-:Y:S02]  /*4150*/  PRMT R32, R3, 0x7610, R32 ;  /* 0x0000761003207816 */ /* 0x000fe40000000020 */
[----:B------:R-:W-:Y:S04]  /*4160*/  MOV R3, R23 ;  /* 0x0000001700037202 */ /* 0x000fe80000000f00 */
[----:B------:R-:W-:Y:S01]  /*4170*/  PRMT R32, R32, 0x5410, R3 ;  /* 0x0000541020207816 */ /* 0x000fe20000000003 */
[----:B------:R-:W-:Y:S05]  /*4180*/  IMAD.MOV.U32 R3, RZ, RZ, R20 ;  /* 0x000000ffff037224 */ /* 0x000fea00078e0014 */
[----:B------:R-:W-:Y:S01]  /*4190*/  PRMT R30, R30, 0x5410, R3 ;  /* 0x000054101e1e7816 */ /* 0x000fe20000000003 */
[----:B------:R-:W-:Y:S05]  /*41a0*/  IMAD.MOV.U32 R3, RZ, RZ, R21 ;  /* 0x000000ffff037224 */ /* 0x000fea00078e0015 */
[----:B------:R-:W-:Y:S01]  /*41b0*/  PRMT R31, R31, 0x5410, R3 ;  /* 0x000054101f1f7816 */ /* 0x000fe20000000003 */
[----:B------:R-:W-:-:S05]  /*41c0*/  @P4 BRA `(.L_x_1723) ;  /* 0x00000e9000004947 */ /* 0x000fca0003800000 */
[----:B-123--:R-:W-:Y:S01]  /*41d0*/  ISETP.GE.AND P0, PT, R140, c[0x0][0x1d4], PT ;  /* 0x000075008c007a0c */ /* 0x00efe20003f06270 */
[----:B------:R-:W-:Y:S01]  /*41e0*/  @!UPT UIADD3 URZ, URZ, URZ, URZ ;  /* 0x0000003f3f3ff290 */ /* 0x000fe2000fffe03f */
[----:B------:R-:W-:Y:S11]  /*41f0*/  BSSY B0, `(.L_x_1724) ;  /* 0x0000038000007945 */ /* 0x000ff60003800000 */
[----:B------:R-:W-:-:S05]  /*4200*/  @P0 BRA `(.L_x_1725) ;  /* 0x0000036000000947 */ /* 0x000fca0003800000 */
[----:B------:R-:W-:Y:S01]  /*4210*/  ISETP.GE.AND P0, PT, R144, c[0x0][0x27c], PT ;  /* 0x00009f0090007a0c */ /* 0x000fe20003f06270 */
[----:B------:R-:W1:Y:S11]  /*4220*/  LDS.128 R8, [R203+0xa080] ;  /* 0x00a08000cb087984 */ /* 0x000e760000000c00 */
[----:B------:R-:W-:Y:S01]  /*4230*/  @!UPT UIADD3 URZ, URZ, URZ, URZ ;  /* 0x0000003f3f3ff290 */ /* 0x000fe2000fffe03f */
[--C-:B------:R-:W-:Y:S01]  /*4240*/  @!P0 SHF.R.U64 R4, R4, 0x10, R5.reuse ;  /* 0x0000001004048819 */ /* 0x100fe20000001205 */
[----:B------:R-:W-:Y:S02]  /*4250*/  @!P0 HADD2.F32 R36, -RZ, R36.H0_H0 ;  /* 0x20000024ff248230 */ /* 0x000fe40000004100 */
[----:B------:R-:W-:Y:S02]  /*4260*/  @!P0 HADD2.F32 R6, -RZ, R13.H0_H0 ;  /* 0x2000000dff068230 */ /* 0x000fe40000004100 */
[----:B------:R-:W-:Y:S01]  /*4270*/  @!P0 HADD2.F32 R4, -RZ, R4.H0_H0 ;  /* 0x20000004ff048230 */ /* 0x000fe20000004100 */
[----:B-1----:R-:W-:Y:S05]  /*4280*/  @!P0 MOV R3, R8 ;  /* 0x0000000800038202 */ /* 0x002fea0000000f00 */
[--C-:B------:R-:W-:Y:S02]  /*4290*/  @!P0 HADD2.F32 R35, -RZ, R3.reuse.H1_H1 ;  /* 0x30000003ff238230 */ /* 0x100fe40000004100 */
[----:B------:R-:W-:Y:S03]  /*42a0*/  @!P0 HADD2.F32 R3, -RZ, R3.H0_H0 ;  /* 0x20000003ff038230 */ /* 0x000fe60000004100 */
[----:B------:R-:W-:Y:S04]  /*42b0*/  @!P0 FMUL.FTZ R62, R35, R6 ;  /* 0x00000006233e8220 */ /* 0x000fe80000410000 */
[C---:B------:R-:W-:Y:S02]  /*42c0*/  @!P0 FFMA.FTZ R62, R3.reuse, R36, -R62 ;  /* 0x00000024033e8223 */ /* 0x040fe4000001083e */
[----:B------:R-:W-:Y:S01]  /*42d0*/  @!P0 FMUL.FTZ R3, R3, R6 ;  /* 0x0000000603038220 */ /* 0x000fe20000410000 */
[----:B------:R-:W-:Y:S03]  /*42e0*/  @!P0 SHF.R.U32.HI R6, RZ, 0x10, R5 ;  /* 0x00000010ff068819 */ /* 0x000fe60000011605 */
[----:B------:R-:W-:Y:S01]  /*42f0*/  @!P0 FFMA.FTZ R3, R35, R36, R3 ;  /* 0x0000002423038223 */ /* 0x000fe20000010003 */
[--C-:B------:R-:W-:Y:S01]  /*4300*/  @!P0 SHF.R.U64 R35, R40, 0x10, R41.reuse ;  /* 0x0000001028238819 */ /* 0x100fe20000001229 */
[----:B------:R-:W-:Y:S01]  /*4310*/  @!P0 HADD2.F32 R6, -RZ, R6.H0_H0 ;  /* 0x20000006ff068230 */ /* 0x000fe20000004100 */
[----:B------:R-:W-:Y:S02]  /*4320*/  @!P0 SHF.R.U32.HI R36, RZ, 0x10, R41 ;  /* 0x00000010ff248819 */ /* 0x000fe40000011629 */
[----:B------:R-:W-:Y:S01]  /*4330*/  @!P0 F2FP.PACK_AB R40, R3, R62 ;  /* 0x0000003e0328823e */ /* 0x000fe200000000ff */
[----:B------:R-:W-:Y:S01]  /*4340*/  @!P0 HADD2.F32 R35, -RZ, R35.H0_H0 ;  /* 0x20000023ff238230 */ /* 0x000fe20000004100 */
[----:B------:R-:W-:Y:S02]  /*4350*/  @!P0 MOV R3, R9 ;  /* 0x0000000900038202 */ /* 0x000fe40000000f00 */
[----:B------:R-:W-:Y:S02]  /*4360*/  @!P0 MOV R8, R40 ;  /* 0x0000002800088202 */ /* 0x000fe40000000f00 */
[C---:B------:R-:W-:Y:S01]  /*4370*/  LEA R40, P3, R140.reuse, R63, 0x1 ;  /* 0x0000003f8c287211 */ /* 0x040fe200078608ff */
[--C-:B------:R-:W-:Y:S02]  /*4380*/  @!P0 HADD2.F32 R5, -RZ, R3.reuse.H1_H1 ;  /* 0x30000003ff058230 */ /* 0x100fe40000004100 */
[----:B------:R-:W-:Y:S03]  /*4390*/  @!P0 HADD2.F32 R3, -RZ, R3.H0_H0 ;  /* 0x20000003ff038230 */ /* 0x000fe60000004100 */
[-C--:B------:R-:W-:Y:S04]  /*43a0*/  @!P0 FMUL.FTZ R41, R5, R4.reuse ;  /* 0x0000000405298220 */ /* 0x080fe80000410000 */
[CC--:B------:R-:W-:Y:S02]  /*43b0*/  @!P0 FFMA.FTZ R41, R3.reuse, R35.reuse, -R41 ;  /* 0x0000002303298223 */ /* 0x0c0fe40000010829 */
[----:B------:R-:W-:Y:S01]  /*43c0*/  @!P0 FMUL.FTZ R3, R3, R4 ;  /* 0x0000000403038220 */ /* 0x000fe20000410000 */
[----:B------:R-:W-:Y:S03]  /*43d0*/  @!P0 MOV R4, R10 ;  /* 0x0000000a00048202 */ /* 0x000fe60000000f00 */
[----:B------:R-:W-:Y:S02]  /*43e0*/  @!P0 FFMA.FTZ R3, R5, R35, R3 ;  /* 0x0000002305038223 */ /* 0x000fe40000010003 */
[--C-:B------:R-:W-:Y:S02]  /*43f0*/  @!P0 HADD2.F32 R5, -RZ, R4.reuse.H1_H1 ;  /* 0x30000004ff058230 */ /* 0x100fe40000004100 */
[----:B------:R-:W-:Y:S01]  /*4400*/  @!P0 HADD2.F32 R4, -RZ, R4.H0_H0 ;  /* 0x20000004ff048230 */ /* 0x000fe20000004100 */
[----:B------:R-:W-:Y:S02]  /*4410*/  @!P0 F2FP.PACK_AB R3, R3, R41 ;  /* 0x000000290303823e */ /* 0x000fe400000000ff */
[----:B------:R-:W-:Y:S02]  /*4420*/  LEA.HI.X R41, R140, R64, R141, 0x1, P3 ;  /* 0x000000408c297211 */ /* 0x000fe400018f0c8d */
[----:B------:R-:W-:Y:S01]  /*4430*/  @!P0 MOV R9, R3 ;  /* 0x0000000300098202 */ /* 0x000fe20000000f00 */
[----:B------:R-:W-:Y:S02]  /*4440*/  @!P0 HADD2.F32 R3, -RZ, R13.H1_H1 ;  /* 0x3000000dff038230 */ /* 0x000fe40000004100 */
[----:B------:R-:W-:Y:S03]  /*4450*/  @!P0 HADD2.F32 R13, -RZ, R37.H0_H0 ;  /* 0x20000025ff0d8230 */ /* 0x000fe60000004100 */
[CC--:B------:R-:W-:Y:S02]  /*4460*/  @!P0 FMUL.FTZ R35, R5.reuse, R3.reuse ;  /* 0x0000000305238220 */ /* 0x0c0fe40000410000 */
[C---:B------:R-:W-:Y:S02]  /*4470*/  @!P0 FMUL.FTZ R3, R4.reuse, R3 ;  /* 0x0000000304038220 */ /* 0x040fe40000410000 */
[----:B------:R-:W-:Y:S01]  /*4480*/  @!P0 FFMA.FTZ R62, R4, R13, -R35 ;  /* 0x0000000d043e8223 */ /* 0x000fe20000010823 */
[----:B------:R-:W-:Y:S01]  /*4490*/  @!P0 MOV R4, R11 ;  /* 0x0000000b00048202 */ /* 0x000fe20000000f00 */
[----:B------:R-:W-:Y:S01]  /*44a0*/  @!P0 FFMA.FTZ R3, R5, R13, R3 ;  /* 0x0000000d05038223 */ /* 0x000fe20000010003 */
[----:B------:R-:W-:Y:S03]  /*44b0*/  @!P0 HADD2.F32 R35, -RZ, R36.H0_H0 ;  /* 0x20000024ff238230 */ /* 0x000fe60000004100 */
[--C-:B------:R-:W-:Y:S02]  /*44c0*/  @!P0 HADD2.F32 R5, -RZ, R4.reuse.H0_H0 ;  /* 0x20000004ff058230 */ /* 0x100fe40000004100 */
[----:B------:R-:W-:Y:S03]  /*44d0*/  @!P0 HADD2.F32 R13, -RZ, R4.H1_H1 ;  /* 0x30000004ff0d8230 */ /* 0x000fe60000004100 */
[-C--:B------:R-:W-:Y:S02]  /*44e0*/  @!P0 FMUL.FTZ R4, R5, R6.reuse ;  /* 0x0000000605048220 */ /* 0x080fe40000410000 */
[C---:B------:R-:W-:Y:S02]  /*44f0*/  @!P0 FMUL.FTZ R36, R13.reuse, R6 ;  /* 0x000000060d248220 */ /* 0x040fe40000410000 */
[-C--:B------:R-:W-:Y:S02]  /*4500*/  @!P0 FFMA.FTZ R4, R13, R35.reuse, R4 ;  /* 0x000000230d048223 */ /* 0x080fe40000010004 */
[----:B------:R-:W-:Y:S01]  /*4510*/  @!P0 FFMA.FTZ R36, R5, R35, -R36 ;  /* 0x0000002305248223 */ /* 0x000fe20000010824 */
[----:B------:R-:W-:Y:S04]  /*4520*/  @!P0 F2FP.PACK_AB R5, R3, R62 ;  /* 0x0000003e0305823e */ /* 0x000fe800000000ff */
[----:B------:R-:W-:Y:S02]  /*4530*/  @!P0 F2FP.PACK_AB R3, R4, R36 ;  /* 0x000000240403823e */ /* 0x000fe400000000ff */
[----:B------:R-:W-:Y:S02]  /*4540*/  @!P0 MOV R10, R5 ;  /* 0x00000005000a8202 */ /* 0x000fe40000000f00 */
[----:B------:R-:W-:Y:S05]  /*4550*/  @!P0 MOV R11, R3 ;  /* 0x00000003000b8202 */ /* 0x000fea0000000f00 */
[----:B------:R1:W-:Y:S02]  /*4560*/  ST.E.128 [R40.64], R8 ;  /* 0x0000000828007985 */ /* 0x0003e4000c101d06 */
.L_x_1725:
[----:B------:R-:W-:Y:S05]  /*4570*/  BSYNC B0 ;  /* 0x0000000000007941 */ /* 0x000fea0003800000 */
.L_x_1724:
[----:B------:R-:W-:Y:S01]  /*4580*/  ISETP.GE.AND P0, PT, R142, c[0x0][0x1d4], PT ;  /* 0x000075008e007a0c */ /* 0x000fe20003f06270 */
[----:B------:R-:W-:Y:S01]  /*4590*/  @!UPT UIADD3 URZ, URZ, URZ, URZ ;  /* 0x0000003f3f3ff290 */ /* 0x000fe2000fffe03f */
[----:B------:R-:W-:Y:S11]  /*45a0*/  BSSY B0, `(.L_x_1726) ;  /* 0x0000038000007945 */ /* 0x000ff60003800000 */
[----:B------:R-:W-:-:S05]  /*45b0*/  @P0 BRA `(.L_x_1727) ;  /* 0x0000036000000947 */ /* 0x000fca0003800000 */
[----:B------:R-:W-:Y:S01]  /*45c0*/  ISETP.GE.AND P0, PT, R148, c[0x0][0x27c], PT ;  /* 0x00009f0094007a0c */ /* 0x000fe20003f06270 */
[----:B-1----:R-:W1:Y:S11]  /*45d0*/  LDS.128 R8, [R203+0xb880] ;  /* 0x00b88000cb087984 */ /* 0x002e760000000c00 */
[----:B------:R-:W-:Y:S01]  /*45e0*/  @!UPT UIADD3 URZ, URZ, URZ, URZ ;  /* 0x0000003f3f3ff290 */ /* 0x000fe2000fffe03f */
[----:B------:R-:W-:Y:S01]  /*45f0*/  @!P0 SHF.R.U32.HI R35, RZ, 0x10, R43 ;  /* 0x00000010ff238819 */ /* 0x000fe2000001162b */
[----:B------:R-:W-:Y:S02]  /*4600*/  @!P0 HADD2.F32 R6, -RZ, R37.H1_H1 ;  /* 0x30000025ff068230 */ /* 0x000fe40000004100 */
[----:B------:R-:W-:Y:S01]  /*4610*/  @!P0 HADD2.F32 R4, -RZ, R28.H0_H0 ;  /* 0x2000001cff048230 */ /* 0x000fe20000004100 */
[----:B-1----:R-:W-:Y:S05]  /*4620*/  @!P0 MOV R3, R8 ;  /* 0x0000000800038202 */ /* 0x002fea0000000f00 */
[--C-:B------:R-:W-:Y:S02]  /*4630*/  @!P0 HADD2.F32 R5, -RZ, R3.reuse.H1_H1 ;  /* 0x30000003ff058230 */ /* 0x100fe40000004100 */
[----:B------:R-:W-:Y:S03]  /*4640*/  @!P0 HADD2.F32 R3, -RZ, R3.H0_H0 ;  /* 0x20000003ff038230 */ /* 0x000fe60000004100 */
[----:B------:R-:W-:Y:S04]  /*4650*/  @!P0 FMUL.FTZ R13, R5, R4 ;  /* 0x00000004050d8220 */ /* 0x000fe80000410000 */
[C---:B------:R-:W-:Y:S01]  /*4660*/  @!P0 FFMA.FTZ R36, R3.reuse, R6, -R13 ;  /* 0x0000000603248223 */ /* 0x040fe2000001080d */
[----:B------:R-:W-:Y:S01]  /*4670*/  @!P0 SHF.R.U64 R13, R42, 0x10, R43 ;  /* 0x000000102a0d8819 */ /* 0x000fe2000000122b */
[----:B------:R-:W-:Y:S01]  /*4680*/  @!P0 FMUL.FTZ R3, R3, R4 ;  /* 0x0000000403038220 */ /* 0x000fe20000410000 */
[----:B------:R-:W-:Y:S03]  /*4690*/  @!P0 SHF.R.U64 R4, R14, 0x10, R15 ;  /* 0x000000100e048819 */ /* 0x000fe6000000120f */
[----:B------:R-:W-:Y:S01]  /*46a0*/  @!P0 FFMA.FTZ R3, R5, R6, R3 ;  /* 0x0000000605038223 */ /* 0x000fe20000010003 */
[----:B------:R-:W-:Y:S01]  /*46b0*/  @!P0 SHF.R.U32.HI R6, RZ, 0x10, R15 ;  /* 0x00000010ff068819 */ /* 0x000fe2000001160f */
[----:B------:R-:W-:Y:S02]  /*46c0*/  @!P0 HADD2.F32 R4, -RZ, R4.H0_H0 ;  /* 0x20000004ff048230 */ /* 0x000fe40000004100 */
[----:B------:R-:W-:Y:S01]  /*46d0*/  @!P0 HADD2.F32 R13, -RZ, R13.H0_H0 ;  /* 0x2000000dff0d8230 */ /* 0x000fe20000004100 */
[----:B------:R-:W-:Y:S01]  /*46e0*/  @!P0 F2FP.PACK_AB R14, R3, R36 ;  /* 0x00000024030e823e */ /* 0x000fe200000000ff */
[----:B------:R-:W-:Y:S01]  /*46f0*/  @!P0 HADD2.F32 R6, -RZ, R6.H0_H0 ;  /* 0x20000006ff068230 */ /* 0x000fe20000004100 */
[----:B------:R-:W-:Y:S02]  /*4700*/  @!P0 MOV R3, R9 ;  /* 0x0000000900038202 */ /* 0x000fe40000000f00 */
[----:B------:R-:W-:Y:S02]  /*4710*/  @!P0 MOV R8, R14 ;  /* 0x0000000e00088202 */ /* 0x000fe40000000f00 */
[C---:B------:R-:W-:Y:S01]  /*4720*/  LEA R36, P3, R206.reuse, R63, 0x1 ;  /* 0x0000003fce247211 */ /* 0x040fe200078608ff */
[--C-:B------:R-:W-:Y:S02]  /*4730*/  @!P0 HADD2.F32 R5, -RZ, R3.reuse.H1_H1 ;  /* 0x30000003ff058230 */ /* 0x100fe40000004100 */
[----:B------:R-:W-:Y:S01]  /*4740*/  @!P0 HADD2.F32 R3, -RZ, R3.H0_H0 ;  /* 0x20000003ff038230 */ /* 0x000fe20000004100 */
[----:B------:R-:W-:Y:S02]  /*4750*/  LEA.HI.X R37, R206, R64, R214, 0x1, P3 ;  /* 0x00000040ce257211 */ /* 0x000fe400018f0cd6 */
[-C--:B------:R-:W-:Y:S04]  /*4760*/  @!P0 FMUL.FTZ R15, R5, R4.reuse ;  /* 0x00000004050f8220 */ /* 0x080fe80000410000 */
[CC--:B------:R-:W-:Y:S02]  /*4770*/  @!P0 FFMA.FTZ R15, R3.reuse, R13.reuse, -R15 ;  /* 0x0000000d030f8223 */ /* 0x0c0fe4000001080f */
[----:B------:R-:W-:Y:S01]  /*4780*/  @!P0 FMUL.FTZ R3, R3, R4 ;  /* 0x0000000403038220 */ /* 0x000fe20000410000 */
[----:B------:R-:W-:Y:S03]  /*4790*/  @!P0 MOV R4, R10 ;  /* 0x0000000a00048202 */ /* 0x000fe60000000f00 */
[----:B------:R-:W-:Y:S01]  /*47a0*/  @!P0 FFMA.FTZ R3, R5, R13, R3 ;  /* 0x0000000d05038223 */ /* 0x000fe20000010003 */
[----:B------:R-:W-:Y:S02]  /*47b0*/  @!P0 HADD2.F32 R13, -RZ, R38.H0_H0 ;  /* 0x20000026ff0d8230 */ /* 0x000fe40000004100 */
[--C-:B------:R-:W-:Y:S02]  /*47c0*/  @!P0 HADD2.F32 R5, -RZ, R4.reuse.H1_H1 ;  /* 0x30000004ff058230 */ /* 0x100fe40000004100 */
[----:B------:R-:W-:Y:S01]  /*47d0*/  @!P0 F2FP.PACK_AB R3, R3, R15 ;  /* 0x0000000f0303823e */ /* 0x000fe200000000ff */
[----:B------:R-:W-:Y:S03]  /*47e0*/  @!P0 HADD2.F32 R4, -RZ, R4.H0_H0 ;  /* 0x20000004ff048230 */ /* 0x000fe60000004100 */
[----:B------:R-:W-:Y:S01]  /*47f0*/  @!P0 MOV R9, R3 ;  /* 0x0000000300098202 */ /* 0x000fe20000000f00 */
[----:B------:R-:W-:Y:S05]  /*4800*/  @!P0 HADD2.F32 R3, -RZ, R28.H1_H1 ;  /* 0x3000001cff038230 */ /* 0x000fea0000004100 */
        /* <DEDUP_REMOVED lines=17> */
.L_x_1727:
[----:B------:R-:W-:Y:S05]  /*4920*/  BSYNC B0 ;  /* 0x0000000000007941 */ /* 0x000fea0003800000 */
.L_x_1726:
        /* <DEDUP_REMOVED lines=8> */
[----:B------:R-:W-:Y:S02]  /*49b0*/  @!P0 HADD2.F32 R4, -RZ, R29.H0_H0 ;  /* 0x2000001dff048230 */ /* 0x000fe40000004100 */
        /* <DEDUP_REMOVED lines=17> */
[----:B------:R-:W-:Y:S03]  /*4ad0*/  @!P0 MOV R8, R15 ;  /* 0x0000000f00088202 */ /* 0x000fe60000000f00 */
[--C-:B------:R-:W-:Y:S02]  /*4ae0*/  @!P0 HADD2.F32 R5, -RZ, R3.reuse.H1_H1 ;  /* 0x30000003ff058230 */ /* 0x100fe40000004100 */
[----:B------:R-:W-:Y:S03]  /*4af0*/  @!P0 HADD2.F32 R3, -RZ, R3.H0_H0 ;  /* 0x20000003ff038230 */ /* 0x000fe60000004100 */
        /* <DEDUP_REMOVED lines=8> */
[----:B------:R-:W-:Y:S01]  /*4b80*/  @!P0 HADD2.F32 R4, -RZ, R4.H0_H0 ;  /* 0x20000004ff048230 */ /* 0x000fe20000004100 */
[C---:B------:R-:W-:Y:S02]  /*4b90*/  LEA R16, P3, R205.reuse, R63, 0x1 ;  /* 0x0000003fcd107211 */ /* 0x040fe400078608ff */
[----:B------:R-:W-:Y:S01]  /*4ba0*/  @!P0 MOV R9, R3 ;  /* 0x0000000300098202 */ /* 0x000fe20000000f00 */
[----:B------:R-:W-:Y:S01]  /*4bb0*/  @!P0 HADD2.F32 R3, -RZ, R29.H1_H1 ;  /* 0x3000001dff038230 */ /* 0x000fe20000004100 */
[----:B------:R-:W-:Y:S04]  /*4bc0*/  LEA.HI.X R17, R205, R64, R216, 0x1, P3 ;  /* 0x00000040cd117211 */ /* 0x000fe800018f0cd8 */
[CC--:B------:R-:W-:Y:S02]  /*4bd0*/  @!P0 FMUL.FTZ R15, R5.reuse, R3.reuse ;  /* 0x00000003050f8220 */ /* 0x0c0fe40000410000 */
[C---:B------:R-:W-:Y:S02]  /*4be0*/  @!P0 FMUL.FTZ R3, R4.reuse, R3 ;  /* 0x0000000304038220 */ /* 0x040fe40000410000 */
[----:B------:R-:W-:Y:S01]  /*4bf0*/  @!P0 FFMA.FTZ R28, R4, R13, -R15 ;  /* 0x0000000d041c8223 */ /* 0x000fe2000001080f */
[----:B------:R-:W-:Y:S01]  /*4c00*/  @!P0 MOV R4, R11 ;  /* 0x0000000b00048202 */ /* 0x000fe20000000f00 */
[----:B------:R-:W-:Y:S04]  /*4c10*/  @!P0 FFMA.FTZ R3, R5, R13, R3 ;  /* 0x0000000d05038223 */ /* 0x000fe80000010003 */
        /* <DEDUP_REMOVED lines=11> */
.L_x_1729:
[----:B------:R-:W-:Y:S05]  /*4cd0*/  BSYNC B0 ;  /* 0x0000000000007941 */ /* 0x000fea0003800000 */
.L_x_1728:
[----:B------:R-:W-:Y:S11]  /*4ce0*/  ISETP.GE.AND P0, PT, R204, c[0x0][0x1d4], PT ;  /* 0x00007500cc007a0c */ /* 0x000ff60003f06270 */
[----:B------:R-:W-:Y:S02]  /*4cf0*/  @!UPT UIADD3 URZ, URZ, URZ, URZ ;  /* 0x0000003f3f3ff290 */ /* 0x000fe4000fffe03f */
[----:B------:R-:W-:-:S05]  /*4d00*/  @P0 BRA `(.L_x_1723) ;  /* 0x0000035000000947 */ /* 0x000fca0003800000 */
[----:B------:R-:W-:Y:S01]  /*4d10*/  ISETP.GE.AND P0, PT, R147, c[0x0][0x27c], PT ;  /* 0x00009f0093007a0c */ /* 0x000fe20003f06270 */
[----:B-1----:R-:W1:Y:S01]  /*4d20*/  LDS.128 R8, [R203+0xe880] ;  /* 0x00e88000cb087984 */ /* 0x002e620000000c00 */
[C---:B------:R-:W-:Y:S04]  /*4d30*/  LEA R16, P3, R204.reuse, R63, 0x1 ;  /* 0x0000003fcc107211 */ /* 0x040fe800078608ff */
[----:B------:R-:W-:Y:S07]  /*4d40*/  LEA.HI.X R17, R204, R64, R215, 0x1, P3 ;  /* 0x00000040cc117211 */ /* 0x000fee00018f0cd7 */
[----:B------:R-:W-:Y:S02]  /*4d50*/  @!P0 HADD2.F32 R4, -RZ, R30.H0_H0 ;  /* 0x2000001eff048230 */ /* 0x000fe40000004100 */
[----:B------:R-:W-:Y:S01]  /*4d60*/  @!P0 HADD2.F32 R6, -RZ, R56.H1_H1 ;  /* 0x30000038ff068230 */ /* 0x000fe20000004100 */
[----:B-1----:R-:W-:Y:S05]  /*4d70*/  @!P0 MOV R3, R8 ;  /* 0x0000000800038202 */ /* 0x002fea0000000f00 */
[--C-:B------:R-:W-:Y:S02]  /*4d80*/  @!P0 HADD2.F32 R5, -RZ, R3.reuse.H1_H1 ;  /* 0x30000003ff058230 */ /* 0x100fe40000004100 */
[----:B------:R-:W-:Y:S03]  /*4d90*/  @!P0 HADD2.F32 R3, -RZ, R3.H0_H0 ;  /* 0x20000003ff038230 */ /* 0x000fe60000004100 */
[----:B------:R-:W-:Y:S04]  /*4da0*/  @!P0 FMUL.FTZ R13, R5, R4 ;  /* 0x00000004050d8220 */ /* 0x000fe80000410000 */
[C---:B------:R-:W-:Y:S02]  /*4db0*/  @!P0 FFMA.FTZ R13, R3.reuse, R6, -R13 ;  /* 0x00000006030d8223 */ /* 0x040fe4000001080d */
[----:B------:R-:W-:Y:S01]  /*4dc0*/  @!P0 FMUL.FTZ R3, R3, R4 ;  /* 0x0000000403038220 */ /* 0x000fe20000410000 */
[----:B------:R-:W-:Y:S03]  /*4dd0*/  @!P0 SHF.R.U64 R4, R18, 0x10, R19 ;  /* 0x0000001012048819 */ /* 0x000fe60000001213 */
[----:B------:R-:W-:Y:S01]  /*4de0*/  @!P0 FFMA.FTZ R3, R5, R6, R3 ;  /* 0x0000000605038223 */ /* 0x000fe20000010003 */
[----:B------:R-:W-:Y:S01]  /*4df0*/  @!P0 SHF.R.U32.HI R6, RZ, 0x10, R19 ;  /* 0x00000010ff068819 */ /* 0x000fe20000011613 */
[----:B------:R-:W-:Y:S03]  /*4e00*/  @!P0 HADD2.F32 R4, -RZ, R4.H0_H0 ;  /* 0x20000004ff048230 */ /* 0x000fe60000004100 */
[----:B------:R-:W-:Y:S01]  /*4e10*/  @!P0 F2FP.PACK_AB R15, R3, R13 ;  /* 0x0000000d030f823e */ /* 0x000fe200000000ff */
[----:B------:R-:W-:Y:S01]  /*4e20*/  @!P0 HADD2.F32 R6, -RZ, R6.H0_H0 ;  /* 0x20000006ff068230 */ /* 0x000fe20000004100 */
[----:B------:R-:W-:Y:S02]  /*4e30*/  @!P0 MOV R3, R9 ;  /* 0x0000000900038202 */ /* 0x000fe40000000f00 */
[--C-:B------:R-:W-:Y:S02]  /*4e40*/  @!P0 SHF.R.U64 R13, R46, 0x10, R47.reuse ;  /* 0x000000102e0d8819 */ /* 0x100fe4000000122f */
[----:B------:R-:W-:Y:S01]  /*4e50*/  @!P0 MOV R8, R15 ;  /* 0x0000000f00088202 */ /* 0x000fe20000000f00 */
[----:B------:R-:W-:Y:S02]  /*4e60*/  @!P0 HADD2.F32 R5, -RZ, R3.H1_H1 ;  /* 0x30000003ff058230 */ /* 0x000fe40000004100 */
[----:B------:R-:W-:Y:S02]  /*4e70*/  @!P0 HADD2.F32 R13, -RZ, R13.H0_H0 ;  /* 0x2000000dff0d8230 */ /* 0x000fe40000004100 */
[----:B------:R-:W-:Y:S01]  /*4e80*/  @!P0 HADD2.F32 R3, -RZ, R3.H0_H0 ;  /* 0x20000003ff038230 */ /* 0x000fe20000004100 */
[-C--:B------:R-:W-:Y:S04]  /*4e90*/  @!P0 FMUL.FTZ R14, R5, R4.reuse ;  /* 0x00000004050e8220 */ /* 0x080fe80000410000 */
[CC--:B------:R-:W-:Y:S01]  /*4ea0*/  @!P0 FFMA.FTZ R18, R3.reuse, R13.reuse, -R14 ;  /* 0x0000000d03128223 */ /* 0x0c0fe2000001080e */
[----:B------:R-:W-:Y:S01]  /*4eb0*/  @!P0 SHF.R.U32.HI R14, RZ, 0x10, R47 ;  /* 0x00000010ff0e8819 */ /* 0x000fe2000001162f */
[----:B------:R-:W-:Y:S01]  /*4ec0*/  @!P0 FMUL.FTZ R3, R3, R4 ;  /* 0x0000000403038220 */ /* 0x000fe20000410000 */
[----:B------:R-:W-:Y:S03]  /*4ed0*/  @!P0 MOV R4, R10 ;  /* 0x0000000a00048202 */ /* 0x000fe60000000f00 */
[----:B------:R-:W-:Y:S01]  /*4ee0*/  @!P0 FFMA.FTZ R3, R5, R13, R3 ;  /* 0x0000000d05038223 */ /* 0x000fe20000010003 */
[----:B------:R-:W-:Y:S02]  /*4ef0*/  @!P0 HADD2.F32 R13, -RZ, R57.H1_H1 ;  /* 0x30000039ff0d8230 */ /* 0x000fe40000004100 */
[--C-:B------:R-:W-:Y:S02]  /*4f00*/  @!P0 HADD2.F32 R5, -RZ, R4.reuse.H1_H1 ;  /* 0x30000004ff058230 */ /* 0x100fe40000004100 */
[----:B------:R-:W-:Y:S01]  /*4f10*/  @!P0 F2FP.PACK_AB R3, R3, R18 ;  /* 0x000000120303823e */ /* 0x000fe200000000ff */
[----:B------:R-:W-:Y:S02]  /*4f20*/  @!P0 HADD2.F32 R4, -RZ, R4.H0_H0 ;  /* 0x20000004ff048230 */ /* 0x000fe40000004100 */
[----:B------:R-:W-:Y:S01]  /*4f30*/  @!P0 HADD2.F32 R14, -RZ, R14.H0_H0 ;  /* 0x2000000eff0e8230 */ /* 0x000fe20000004100 */
[----:B------:R-:W-:Y:S01]  /*4f40*/  @!P0 MOV R9, R3 ;  /* 0x0000000300098202 */ /* 0x000fe20000000f00 */
[----:B------:R-:W-:Y:S05]  /*4f50*/  @!P0 HADD2.F32 R3, -RZ, R31.H0_H0 ;  /* 0x2000001fff038230 */ /* 0x000fea0000004100 */
        /* <DEDUP_REMOVED lines=16> */
.L_x_1723:
[----:B-123--:R-:W-:Y:S05]  /*5060*/  BSYNC B1 ;  /* 0x0000000000017941 */ /* 0x00efea0003800000 */
.L_x_1722:
[----:B------:R1:W2:Y:S04]  /*5070*/  SHFL.IDX PT, R35, R80, 0x1, 0x181f ;  /* 0x00381f0050237f89 */ /* 0x0002a800000e0000 */
[----:B------:R1:W3:Y:S01]  /*5080*/  SHFL.IDX PT, R29, R81, 0x1, 0x181f ;  /* 0x00381f00511d7f89 */ /* 0x0002e200000e0000 */
[----:B------:R-:W-:-:S05]  /*5090*/  @P5 BRA `(.L_x_1730) ;  /* 0x0000393000005947 */ /* 0x000fca0003800000 */
[----:B------:R-:W-:Y:S01]  /*50a0*/  ISETP.GE.AND P0, PT, R140, c[0x0][0x1d4], PT ;  /* 0x000075008c007a0c */ /* 0x000fe20003f06270 */
[----:B------:R-:W-:Y:S01]  /*50b0*/  @!UPT UIADD3 URZ, URZ, URZ, URZ ;  /* 0x0000003f3f3ff290 */ /* 0x000fe2000fffe03f */
[----:B------:R-:W-:Y:S11]  /*50c0*/  BSSY B0, `(.L_x_1731) ;  /* 0x0000038000007945 */ /* 0x000ff60003800000 */
[----:B------:R-:W-:-:S05]  /*50d0*/  @P0 BRA `(.L_x_1732) ;  /* 0x0000036000000947 */ /* 0x000fca0003800000 */
[----:B------:R-:W-:Y:S01]  /*50e0*/  ISETP.GE.AND P0, PT, R144, c[0x0][0x27c], PT ;  /* 0x00009f0090007a0c */ /* 0x000fe20003f06270 */
[----:B------:R-:W4:Y:S11]  /*50f0*/  LDS.128 R8, [R203+0xb080] ;  /* 0x00b08000cb087984 */ /* 0x000f360000000c00 */
[----:B------:R-:W-:Y:S01]  /*5100*/  @!UPT UIADD3 URZ, URZ, URZ, URZ ;  /* 0x0000003f3f3ff290 */ /* 0x000fe2000fffe03f */
[----:B------:R-:W-:Y:S01]  /*5110*/  @!P0 SHF.R.U32.HI R14, RZ, 0x10, R49 ;  /* 0x00000010ff0e8819 */ /* 0x000fe20000011631 */
[----:B------:R-:W-:Y:S02]  /*5120*/  @!P0 HADD2.F32 R6, -RZ, R57.H0_H0 ;  /* 0x20000039ff068230 */ /* 0x000fe40000004100 */
[----:B------:R-:W-:Y:S02]  /*5130*/  @!P0 HADD2.F32 R4, -RZ, R30.H1_H1 ;  /* 0x3000001eff048230 */ /* 0x000fe40000004100 */
[----:B------:R-:W-:Y:S01]  /*5140*/  @!P0 HADD2.F32 R14, -RZ, R14.H0_H0 ;  /* 0x2000000eff0e8230 */ /* 0x000fe20000004100 */
[----:B----4-:R-:W-:Y:S05]  /*5150*/  @!P0 MOV R3, R8 ;  /* 0x0000000800038202 */ /* 0x010fea0000000f00 */
        /* <DEDUP_REMOVED lines=26> */
[C---:B---3--:R-:W-:Y:S02]  /*5300*/  LEA R16, P3, R140.reuse, R29, 0x1 ;  /* 0x0000001d8c107211 */ /* 0x048fe400078608ff */
[----:B------:R-:W-:Y:S01]  /*5310*/  @!P0 MOV R9, R3 ;  /* 0x0000000300098202 */ /* 0x000fe20000000f00 */
[----:B------:R-:W-:Y:S01]  /*5320*/  @!P0 HADD2.F32 R3, -RZ, R31.H1_H1 ;  /* 0x3000001fff038230 */ /* 0x000fe20000004100 */
[----:B--2---:R-:W-:Y:S04]  /*5330*/  LEA.HI.X R17, R140, R35, R141, 0x1, P3 ;  /* 0x000000238c117211 */ /* 0x004fe800018f0c8d */
        /* <DEDUP_REMOVED lines=16> */
.L_x_1732:
[----:B------:R-:W-:Y:S05]  /*5440*/  BSYNC B0 ;  /* 0x0000000000007941 */ /* 0x000fea0003800000 */
.L_x_1731:
[----:B------:R-:W-:Y:S01]  /*5450*/  ISETP.GE.AND P0, PT, R142, c[0x0][0x1d4], PT ;  /* 0x000075008e007a0c */ /* 0x000fe20003f06270 */
[----:B------:R-:W-:Y:S01]  /*5460*/  @!UPT UIADD3 URZ, URZ, URZ, URZ ;  /* 0x0000003f3f3ff290 */ /* 0x000fe2000fffe03f */
[----:B------:R-:W-:Y:S11]  /*5470*/  BSSY B0, `(.L_x_1733) ;  /* 0x0000037000007945 */ /* 0x000ff60003800000 */
[----:B------:R-:W-:-:S05]  /*5480*/  @P0 BRA `(.L_x_1734) ;  /* 0x0000035000000947 */ /* 0x000fca0003800000 */
[----:B------:R-:W-:Y:S01]  /*5490*/  ISETP.GE.AND P0, PT, R148, c[0x0][0x27c], PT ;  /* 0x00009f0094007a0c */ /* 0x000fe20003f06270 */
[----:B--2---:R-:W2:Y:S01]  /*54a0*/  LDS.128 R16, [R203+0xc880] ;  /* 0x00c88000cb107984 */ /* 0x004ea20000000c00 */
[C---:B---3--:R-:W-:Y:S04]  /*54b0*/  LEA R14, P3, R206.reuse, R29, 0x1 ;  /* 0x0000001dce0e7211 */ /* 0x048fe800078608ff */
[----:B------:R-:W-:Y:S07]  /*54c0*/  LEA.HI.X R15, R206, R35, R214, 0x1, P3 ;  /* 0x00000023ce0f7211 */ /* 0x000fee00018f0cd6 */
[----:B------:R-:W-:Y:S01]  /*54d0*/  @!P0 HADD2.F32 R3, -RZ, R32.H0_H0 ;  /* 0x20000020ff038230 */ /* 0x000fe20000004100 */
[----:B------:R-:W-:Y:S01]  /*54e0*/  @!P0 SHF.R.U64 R6, R22, 0x10, R23 ;  /* 0x0000001016068819 */ /* 0x000fe20000001217 */
[----:B------:R-:W-:Y:S01]  /*54f0*/  @!P0 HADD2.F32 R9, -RZ, R58.H1_H1 ;  /* 0x3000003aff098230 */ /* 0x000fe20000004100 */
[----:B------:R-:W-:Y:S05]  /*5500*/  @!P0 SHF.R.U32.HI R11, RZ, 0x10, R51 ;  /* 0x00000010ff0b8819 */ /* 0x000fea0000011633 */
[----:B------:R-:W-:Y:S01]  /*5510*/  @!P0 HADD2.F32 R11, -RZ, R11.H0_H0 ;  /* 0x2000000bff0b8230 */ /* 0x000fe20000004100 */
[----:B--2---:R-:W-:Y:S02]  /*5520*/  @!P0 MOV R4, R16 ;  /* 0x0000001000048202 */ /* 0x004fe40000000f00 */
[----:B------:R-:W-:Y:S03]  /*5530*/  @!P0 MOV R5, R17 ;  /* 0x0000001100058202 */ /* 0x000fe60000000f00 */
[--C-:B------:R-:W-:Y:S02]  /*5540*/  @!P0 HADD2.F32 R8, -RZ, R4.reuse.H1_H1 ;  /* 0x30000004ff088230 */ /* 0x100fe40000004100 */
[----:B------:R-:W-:Y:S03]  /*5550*/  @!P0 HADD2.F32 R4, -RZ, R4.H0_H0 ;  /* 0x20000004ff048230 */ /* 0x000fe60000004100 */
[-C--:B------:R-:W-:Y:S02]  /*5560*/  @!P0 FMUL.FTZ R10, R8, R3.reuse ;  /* 0x00000003080a8220 */ /* 0x080fe40000410000 */
[C---:B------:R-:W-:Y:S02]  /*5570*/  @!P0 FMUL.FTZ R3, R4.reuse, R3 ;  /* 0x0000000304038220 */ /* 0x040fe40000410000 */
[-C--:B------:R-:W-:Y:S01]  /*5580*/  @!P0 FFMA.FTZ R22, R4, R9.reuse, -R10 ;  /* 0x0000000904168223 */ /* 0x080fe2000001080a */
[----:B------:R-:W-:Y:S01]  /*5590*/  @!P0 HADD2.F32 R4, -RZ, R6.H0_H0 ;  /* 0x20000006ff048230 */ /* 0x000fe20000004100 */
[----:B------:R-:W-:Y:S01]  /*55a0*/  @!P0 FFMA.FTZ R3, R8, R9, R3 ;  /* 0x0000000908038223 */ /* 0x000fe20000010003 */
[----:B------:R-:W-:Y:S01]  /*55b0*/  @!P0 SHF.R.U64 R9, R50, 0x10, R51 ;  /* 0x0000001032098819 */ /* 0x000fe20000001233 */
[--C-:B------:R-:W-:Y:S02]  /*55c0*/  @!P0 HADD2.F32 R8, -RZ, R5.reuse.H1_H1 ;  /* 0x30000005ff088230 */ /* 0x100fe40000004100 */
[----:B------:R-:W-:Y:S02]  /*55d0*/  @!P0 HADD2.F32 R5, -RZ, R5.H0_H0 ;  /* 0x20000005ff058230 */ /* 0x000fe40000004100 */
[----:B------:R-:W-:Y:S01]  /*55e0*/  @!P0 HADD2.F32 R9, -RZ, R9.H0_H0 ;  /* 0x20000009ff098230 */ /* 0x000fe20000004100 */
[CC--:B------:R-:W-:Y:S02]  /*55f0*/  @!P0 FMUL.FTZ R6, R8.reuse, R4.reuse ;  /* 0x0000000408068220 */ /* 0x0c0fe40000410000 */
[C---:B------:R-:W-:Y:S02]  /*5600*/  @!P0 FMUL.FTZ R4, R5.reuse, R4 ;  /* 0x0000000405048220 */ /* 0x040fe40000410000 */
[-C--:B------:R-:W-:Y:S01]  /*5610*/  @!P0 FFMA.FTZ R21, R5, R9.reuse, -R6 ;  /* 0x0000000905158223 */ /* 0x080fe20000010806 */
[----:B------:R-:W-:Y:S01]  /*5620*/  @!P0 MOV R6, R18 ;  /* 0x0000001200068202 */ /* 0x000fe20000000f00 */
[----:B------:R-:W-:Y:S01]  /*5630*/  @!P0 FFMA.FTZ R4, R8, R9, R4 ;  /* 0x0000000908048223 */ /* 0x000fe20000010004 */
[----:B------:R-:W-:Y:S02]  /*5640*/  @!P0 HADD2.F32 R5, -RZ, R32.H1_H1 ;  /* 0x30000020ff058230 */ /* 0x000fe40000004100 */
[----:B------:R-:W-:Y:S02]  /*5650*/  @!P0 HADD2.F32 R9, -RZ, R59.H0_H0 ;  /* 0x2000003bff098230 */ /* 0x000fe40000004100 */
[----:B------:R-:W-:Y:S01]  /*5660*/  @!P0 F2FP.PACK_AB R4, R4, R21 ;  /* 0x000000150404823e */ /* 0x000fe200000000ff */
[--C-:B------:R-:W-:Y:S02]  /*5670*/  @!P0 HADD2.F32 R8, -RZ, R6.reuse.H1_H1 ;  /* 0x30000006ff088230 */ /* 0x100fe40000004100 */
[----:B------:R-:W-:Y:S01]  /*5680*/  @!P0 HADD2.F32 R6, -RZ, R6.H0_H0 ;  /* 0x20000006ff068230 */ /* 0x000fe20000004100 */
[----:B------:R-:W-:Y:S02]  /*5690*/  @!P0 MOV R17, R4 ;  /* 0x0000000400118202 */ /* 0x000fe40000000f00 */
[-C--:B------:R-:W-:Y:S02]  /*56a0*/  @!P0 FMUL.FTZ R10, R8, R5.reuse ;  /* 0x00000005080a8220 */ /* 0x080fe40000410000 */
[C---:B------:R-:W-:Y:S02]  /*56b0*/  @!P0 FMUL.FTZ R5, R6.reuse, R5 ;  /* 0x0000000506058220 */ /* 0x040fe40000410000 */
[----:B------:R-:W-:Y:S01]  /*56c0*/  @!P0 FFMA.FTZ R20, R6, R9, -R10 ;  /* 0x0000000906148223 */ /* 0x000fe2000001080a */
[----:B------:R-:W-:Y:S01]  /*56d0*/  @!P0 MOV R6, R19 ;  /* 0x0000001300068202 */ /* 0x000fe20000000f00 */
[----:B------:R-:W-:Y:S01]  /*56e0*/  @!P0 FFMA.FTZ R5, R8, R9, R5 ;  /* 0x0000000908058223 */ /* 0x000fe20000010005 */
[----:B------:R-:W-:Y:S03]  /*56f0*/  @!P0 SHF.R.U32.HI R8, RZ, 0x10, R23 ;  /* 0x00000010ff088819 */ /* 0x000fe60000011617 */
[----:B------:R-:W-:Y:S01]  /*5700*/  @!P0 HADD2.F32 R10, -RZ, R6.H1_H1 ;  /* 0x30000006ff0a8230 */ /* 0x000fe20000004100 */
[----:B------:R-:W-:Y:S01]  /*5710*/  @!P0 F2FP.PACK_AB R5, R5, R20 ;  /* 0x000000140505823e */ /* 0x000fe200000000ff */
[----:B------:R-:W-:Y:S02]  /*5720*/  @!P0 HADD2.F32 R9, -RZ, R8.H0_H0 ;  /* 0x20000008ff098230 */ /* 0x000fe40000004100 */
[----:B------:R-:W-:Y:S01]  /*5730*/  @!P0 HADD2.F32 R8, -RZ, R6.H0_H0 ;  /* 0x20000006ff088230 */ /* 0x000fe20000004100 */
[----:B------:R-:W-:Y:S02]  /*5740*/  @!P0 MOV R18, R5 ;  /* 0x0000000500128202 */ /* 0x000fe40000000f00 */
[-C--:B------:R-:W-:Y:S02]  /*5750*/  @!P0 FMUL.FTZ R13, R10, R9.reuse ;  /* 0x000000090a0d8220 */ /* 0x080fe40000410000 */
[C---:B------:R-:W-:Y:S02]  /*5760*/  @!P0 FMUL.FTZ R6, R8.reuse, R9 ;  /* 0x0000000908068220 */ /* 0x040fe40000410000 */
[-C--:B------:R-:W-:Y:S01]  /*5770*/  @!P0 FFMA.FTZ R13, R8, R11.reuse, -R13 ;  /* 0x0000000b080d8223 */ /* 0x080fe2000001080d */
[----:B------:R-:W-:Y:S01]  /*5780*/  @!P0 F2FP.PACK_AB R8, R3, R22 ;  /* 0x000000160308823e */ /* 0x000fe200000000ff */
[----:B------:R-:W-:Y:S03]  /*5790*/  @!P0 FFMA.FTZ R6, R10, R11, R6 ;  /* 0x0000000b0a068223 */ /* 0x000fe60000010006 */
[----:B------:R-:W-:Y:S02]  /*57a0*/  @!P0 MOV R16, R8 ;  /* 0x0000000800108202 */ /* 0x000fe40000000f00 */
[----:B------:R-:W-:Y:S04]  /*57b0*/  @!P0 F2FP.PACK_AB R3, R6, R13 ;  /* 0x0000000d0603823e */ /* 0x000fe800000000ff */
[----:B------:R-:W-:Y:S05]  /*57c0*/  @!P0 MOV R19, R3 ;  /* 0x0000000300138202 */ /* 0x000fea0000000f00 */
[----:B------:R2:W-:Y:S02]  /*57d0*/  ST.E.128 [R14.64], R16 ;  /* 0x000000100e007985 */ /* 0x0005e4000c101d06 */
.L_x_1734:
[----:B------:R-:W-:Y:S05]  /*57e0*/  BSYNC B0 ;  /* 0x0000000000007941 */ /* 0x000fea0003800000 */
.L_x_1733:
[----:B------:R-:W-:Y:S01]  /*57f0*/  ISETP.GE.AND P0, PT, R205, c[0x0][0x1d4], PT ;  /* 0x00007500cd007a0c */ /* 0x000fe20003f06270 */
[----:B------:R-:W-:Y:S01]  /*5800*/  @!UPT UIADD3 URZ, URZ, URZ, URZ ;  /* 0x0000003f3f3ff290 */ /* 0x000fe2000fffe03f */
[----:B------:R-:W-:Y:S11]  /*5810*/  BSSY B0, `(.L_x_1735) ;  /* 0x0000038000007945 */ /* 0x000ff60003800000 */
[----:B------:R-:W-:-:S05]  /*5820*/  @P0 BRA `(.L_x_1736) ;  /* 0x0000036000000947 */ /* 0x000fca0003800000 */
[C---:B---3--:R-:W-:Y:S01]  /*5830*/  LEA R22, P0, R205.reuse, R29, 0x1 ;  /* 0x0000001dcd167211 */ /* 0x048fe200078008ff */
[----:B--2---:R-:W2:Y:S03]  /*5840*/  LDS.128 R8, [R203+0xe080] ;  /* 0x00e08000cb087984 */ /* 0x004ea60000000c00 */
[----:B------:R-:W-:Y:S02]  /*5850*/  LEA.HI.X R23, R205, R35, R216, 0x1, P0 ;  /* 0x00000023cd177211 */ /* 0x000fe400000f0cd8 */
[----:B------:R-:W-:Y:S11]  /*5860*/  ISETP.GE.AND P0, PT, R146, c[0x0][0x27c], PT ;  /* 0x00009f0092007a0c */ /* 0x000ff60003f06270 */
[----:B------:R-:W-:Y:S02]  /*5870*/  @!UPT UIADD3 URZ, URZ, URZ, URZ ;  /* 0x0000003f3f3ff290 */ /* 0x000fe4000fffe03f */
[----:B------:R-:W-:Y:S01]  /*5880*/  @!P0 HADD2.F32 R3, -RZ, R33.H0_H0 ;  /* 0x20000021ff038230 */ /* 0x000fe20000004100 */
[----:B------:R-:W-:Y:S01]  /*5890*/  @!P0 SHF.R.U64 R6, R24, 0x10, R25 ;  /* 0x0000001018068819 */ /* 0x000fe20000001219 */
[----:B------:R-:W-:Y:S01]  /*58a0*/  @!P0 HADD2.F32 R14, -RZ, R59.H1_H1 ;  /* 0x3000003bff0e8230 */ /* 0x000fe20000004100 */
[----:B------:R-:W-:Y:S01]  /*58b0*/  @!P0 SHF.R.U64 R17, R52, 0x10, R53 ;  /* 0x0000001034118819 */ /* 0x000fe20000001235 */
[----:B------:R-:W-:Y:S01]  /*58c0*/  @!P0 HADD2.F32 R19, -RZ, R60.H0_H0 ;  /* 0x2000003cff138230 */ /* 0x000fe20000004100 */
[----:B------:R-:W-:Y:S01]  /*58d0*/  @!P0 SHF.R.U32.HI R15, RZ, 0x10, R25 ;  /* 0x00000010ff0f8819 */ /* 0x000fe20000011619 */
[----:B------:R-:W-:Y:S01]  /*58e0*/  @!P0 HADD2.F32 R6, -RZ, R6.H0_H0 ;  /* 0x20000006ff068230 */ /* 0x000fe20000004100 */
[----:B------:R-:W-:Y:S01]  /*58f0*/  @!P0 SHF.R.U32.HI R21, RZ, 0x10, R53 ;  /* 0x00000010ff158819 */ /* 0x000fe20000011635 */
[----:B------:R-:W-:Y:S02]  /*5900*/  @!P0 HADD2.F32 R17, -RZ, R17.H0_H0 ;  /* 0x20000011ff118230 */ /* 0x000fe40000004100 */
[----:B------:R-:W-:Y:S02]  /*5910*/  @!P0 HADD2.F32 R15, -RZ, R15.H0_H0 ;  /* 0x2000000fff0f8230 */ /* 0x000fe40000004100 */
[----:B------:R-:W-:Y:S01]  /*5920*/  @!P0 HADD2.F32 R21, -RZ, R21.H0_H0 ;  /* 0x20000015ff158230 */ /* 0x000fe20000004100 */
[----:B--2---:R-:W-:Y:S02]  /*5930*/  @!P0 MOV R4, R8 ;  /* 0x0000000800048202 */ /* 0x004fe40000000f00 */
        /* <DEDUP_REMOVED lines=37> */
.L_x_1736:
[----:B------:R-:W-:Y:S05]  /*5b90*/  BSYNC B0 ;  /* 0x0000000000007941 */ /* 0x000fea0003800000 */
.L_x_1735:
[----:B------:R-:W-:Y:S11]  /*5ba0*/  ISETP.GE.AND P0, PT, R204, c[0x0][0x1d4], PT ;  /* 0x00007500cc007a0c */ /* 0x000ff60003f06270 */
[----:B------:R-:W-:Y:S02]  /*5bb0*/  @!UPT UIADD3 URZ, URZ, URZ, URZ ;  /* 0x0000003f3f3ff290 */ /* 0x000fe4000fffe03f */
        /* <DEDUP_REMOVED lines=56> */
.L_x_1717:
        /* <DEDUP_REMOVED lines=21> */
[----:B------:R-:W-:Y:S01]  /*6090*/  CS2R R22, SRZ ;  /* 0x0000000000167805 */ /* 0x000fe2000001ff00 */
[----:B------:R-:W-:Y:S01]  /*60a0*/  CS2R R20, SRZ ;  /* 0x0000000000147805 */ /* 0x000fe2000001ff00 */
        /* <DEDUP_REMOVED lines=13> */
.L_x_1738:
[----:B------:R-:W-:Y:S05]  /*6180*/  BSYNC B0 ;  /* 0x0000000000007941 */ /* 0x000fea0003800000 */
.L_x_1737:
[----:B------:R-:W-:Y:S01]  /*6190*/  IADD3 R13, R143, 0x20, RZ ;  /* 0x000000208f0d7810 */ /* 0x000fe20007ffe0ff */
[----:B-----5:R-:W-:Y:S01]  /*61a0*/  IMAD.MOV.U32 R6, RZ, RZ, R54 ;  /* 0x000000ffff067224 */ /* 0x020fe200078e0036 */
[----:B------:R-:W-:Y:S01]  /*61b0*/  BSSY B0, `(.L_x_1739) ;  /* 0x000003b000007945 */ /* 0x000fe20003800000 */
[----:B-1----:R-:W-:Y:S01]  /*61c0*/  IMAD.MOV.U32 R5, RZ, RZ, R55 ;  /* 0x000000ffff057224 */ /* 0x002fe200078e0037 */
[----:B------:R-:W-:Y:S01]  /*61d0*/  ISETP.GE.AND P5, PT, R13, R82, PT ;  /* 0x000000520d00720c */ /* 0x000fe20003fa6270 */
[----:B------:R-:W-:Y:S01]  /*61e0*/  IMAD.MOV.U32 R4, RZ, RZ, R52 ;  /* 0x000000ffff047224 */ /* 0x000fe200078e0034 */
[----:B------:R-:W-:Y:S01]  /*61f0*/  CS2R R64, SRZ ;  /* 0x0000000000407805 */ /* 0x000fe2000001ff00 */
        /* <DEDUP_REMOVED lines=23> */
[----:B------:R-:W-:Y:S01]  /*6370*/  CS2R R34, SRZ ;  /* 0x0000000000227805 */ /* 0x000fe2000001ff00 */
[----:B------:R-:W-:Y:S01]  /*6380*/  CS2R R32, SRZ ;  /* 0x0000000000207805 */ /* 0x000fe2000001ff00 */
[----:B------:R-:W-:Y:S01]  /*6390*/  PRMT R14, R4, 0x7610, R14 ;  /* 0x00007610040e7816 */ /* 0x000fe2000000000e */
[----:B------:R-:W-:Y:S01]  /*63a0*/  CS2R R26, SRZ ;  /* 0x00000000001a7805 */ /* 0x000fe2000001ff00 */
[----:B------:R-:W-:Y:S01]  /*63b0*/  PRMT R15, R3, 0x5410, R6 ;  /* 0x00005410030f7816 */ /* 0x000fe20000000006 */
[----:B------:R-:W-:Y:S01]  /*63c0*/  CS2R R24, SRZ ;  /* 0x0000000000187805 */ /* 0x000fe2000001ff00 */
        /* <DEDUP_REMOVED lines=25> */
.L_x_1740:
[----:B------:R-:W-:Y:S05]  /*6560*/  BSYNC B0 ;  /* 0x0000000000007941 */ /* 0x000fea0003800000 */
.L_x_1739:
[----:B------:R-:W-:Y:S01]  /*6570*/  IADD3 R74, -R75, c[0x0][0x1d4], RZ ;  /* 0x000075004b4a7a10 */ /* 0x000fe20007ffe1ff */
[----:B-1---5:R-:W-:Y:S01]  /*6580*/  IMAD.MOV.U32 R4, RZ, RZ, R64 ;  /* 0x000000ffff047224 */ /* 0x022fe200078e0040 */
[----:B------:R1:W2:Y:S01]  /*6590*/  SHFL.IDX PT, R77, R80, RZ, 0x181f ;  /* 0x00181fff504d7589 */ /* 0x0002a200000e0000 */
[----:B------:R-:W-:Y:S01]  /*65a0*/  IMAD.MOV.U32 R3, RZ, RZ, R65 ;  /* 0x000000ffff037224 */ /* 0x000fe200078e0041 */
[----:B------:R-:W-:Y:S01]  /*65b0*/  BSSY B1, `(.L_x_1741) ;  /* 0x000010e000017945 */ /* 0x000fe20003800000 */
[----:B------:R-:W-:Y:S02]  /*65c0*/  IMAD.MOV.U32 R6, RZ, RZ, R66 ;  /* 0x000000ffff067224 */ /* 0x000fe400078e0042 */
[----:B------:R-:W-:Y:S01]  /*65d0*/  IMAD.MOV.U32 R5, RZ, RZ, R67 ;  /* 0x000000ffff057224 */ /* 0x000fe200078e0043 */
[----:B------:R-:W-:Y:S01]  /*65e0*/  PRMT R70, R4, 0x5410, R3 ;  /* 0x0000541004467816 */ /* 0x000fe20000000003 */
[----:B------:R-:W-:Y:S01]  /*65f0*/  IMAD.MOV.U32 R4, RZ, RZ, R60 ;  /* 0x000000ffff047224 */ /* 0x000fe200078e003c */
[----:B------:R1:W3:Y:S01]  /*6600*/  SHFL.IDX PT, R76, R81, RZ, 0x181f ;  /* 0x00181fff514c7589 */ /* 0x0002e200000e0000 */
[----:B------:R-:W-:Y:S01]  /*6610*/  IMAD.MOV.U32 R3, RZ, RZ, R61 ;  /* 0x000000ffff037224 */ /* 0x000fe200078e003d */
[----:B------:R-:W-:Y:S01]  /*6620*/  PRMT R71, R6, 0x5410, R5 ;  /* 0x0000541006477816 */ /* 0x000fe20000000005 */
[----:B------:R-:W-:Y:S01]  /*6630*/  IMAD.MOV.U32 R5, RZ, RZ, R63 ;  /* 0x000000ffff057224 */ /* 0x000fe200078e003f */
[----:B------:R-:W-:Y:S02]  /*6640*/  MOV R6, R62 ;  /* 0x0000003e00067202 */ /* 0x000fe40000000f00 */
[----:B------:R-:W-:Y:S01]  /*6650*/  PRMT R68, R4, 0x5410, R3 ;  /* 0x0000541004447816 */ /* 0x000fe20000000003 */
[----:B------:R-:W-:Y:S01]  /*6660*/  IMAD.MOV.U32 R4, RZ, RZ, R32 ;  /* 0x000000ffff047224 */ /* 0x000fe200078e0020 */
[----:B------:R-:W-:Y:S02]  /*6670*/  MOV R3, R33 ;  /* 0x0000002100037202 */ /* 0x000fe40000000f00 */
[----:B------:R-:W-:Y:S01]  /*6680*/  PRMT R69, R6, 0x5410, R5 ;  /* 0x0000541006457816 */ /* 0x000fe20000000005 */
[----:B------:R-:W-:Y:S01]  /*6690*/  IMAD.MOV.U32 R5, RZ, RZ, R35 ;  /* 0x000000ffff057224 */ /* 0x000fe200078e0023 */
[----:B------:R-:W-:Y:S01]  /*66a0*/  PRMT R37, R4, 0x5410, R3 ;  /* 0x0000541004257816 */ /* 0x000fe20000000003 */
[----:B------:R-:W-:Y:S01]  /*66b0*/  IMAD.MOV.U32 R4, RZ, RZ, R26 ;  /* 0x000000ffff047224 */ /* 0x000fe200078e001a */
[----:B------:R-:W-:Y:S01]  /*66c0*/  MOV R6, R34 ;  /* 0x0000002200067202 */ /* 0x000fe20000000f00 */
[----:B------:R-:W-:Y:S03]  /*66d0*/  IMAD.MOV.U32 R3, RZ, RZ, R27 ;  /* 0x000000ffff037224 */ /* 0x000fe600078e001b */
[----:B------:R-:W-:Y:S02]  /*66e0*/  PRMT R38, R6, 0x5410, R5 ;  /* 0x0000541006267816 */ /* 0x000fe40000000005 */
[----:B------:R-:W-:Y:S02]  /*66f0*/  PRMT R36, R4, 0x5410, R3 ;  /* 0x0000541004247816 */ /* 0x000fe40000000003 */
[----:B------:R-:W-:Y:S04]  /*6700*/  MOV R3, R24 ;  /* 0x0000001800037202 */ /* 0x000fe80000000f00 */
[----:B------:R-:W-:Y:S01]  /*6710*/  PRMT R31, R3, 0x7610, R31 ;  /* 0x00007610031f7816 */ /* 0x000fe2000000001f */
[----:B------:R-:W-:Y:S05]  /*6720*/  IMAD.MOV.U32 R3, RZ, RZ, R25 ;  /* 0x000000ffff037224 */ /* 0x000fea00078e0019 */
[----:B------:R-:W-:Y:S01]  /*6730*/  PRMT R31, R31, 0x5410, R3 ;  /* 0x000054101f1f7816 */ /* 0x000fe20000000003 */
[----:B------:R-:W-:-:S05]  /*6740*/  @P4 BRA `(.L_x_1742) ;  /* 0x00000f4000004947 */ /* 0x000fca0003800000 */
[----:B-123--:R-:W-:Y:S01]  /*6750*/  ISETP.GE.AND P0, PT, R140, c[0x0][0x1d4], PT ;  /* 0x000075008c007a0c */ /* 0x00efe20003f06270 */
[----:B------:R-:W-:Y:S01]  /*6760*/  BSSY B0, `(.L_x_1743) ;  /* 0x0000079000007945 */ /* 0x000fe20003800000 */
[----:B------:R-:W-:Y:S11]  /*6770*/  SHF.R.U32.HI R159, RZ, 0x3, R223 ;  /* 0x00000003ff9f7819 */ /* 0x000ff600000116df */
[----:B------:R-:W-:-:S05]  /*6780*/  @P0 BRA `(.L_x_1744) ;  /* 0x0000076000000947 */ /* 0x000fca0003800000 */
[----:B------:R-:W-:Y:S01]  /*6790*/  SEL R3, R75, R74, !P1 ;  /* 0x0000004a4b037207 */ /* 0x000fe20004800000 */
[----:B------:R-:W1:Y:S01]  /*67a0*/  LDS.128 R16, [R123+0xa080] ;  /* 0x00a080007b107984 */ /* 0x000e620000000c00 */
[----:B------:R-:W-:Y:S02]  /*67b0*/  ISETP.GE.AND P0, PT, R140, c[0x0][0x27c], PT ;  /* 0x00009f008c007a0c */ /* 0x000fe40003f06270 */
[----:B------:R-:W-:Y:S04]  /*67c0*/  SHF.R.S32.HI R4, RZ, 0x1f, R3 ;  /* 0x0000001fff047819 */ /* 0x000fe80000011403 */
[----:B------:R-:W-:Y:S04]  /*67d0*/  LEA.HI R3, R4, R3, RZ, 0x4 ;  /* 0x0000000304037211 */ /* 0x000fe800078f20ff */
[----:B------:R-:W-:Y:S03]  /*67e0*/  LEA.HI.SX32 R3, R3, R73, 0x1c ;  /* 0x0000004903037211 */ /* 0x000fe600078fe2ff */
[----:B------:R-:W-:Y:S01]  /*67f0*/  @!P0 SHF.R.U32.HI R43, RZ, 0x10, R45 ;  /* 0x00000010ff2b8819 */ /* 0x000fe2000001162d */
[----:B------:R-:W-:Y:S01]  /*6800*/  @!P0 HADD2.F32 R40, -RZ, R14.H1_H1 ;  /* 0x3000000eff288230 */ /* 0x000fe20000004100 */
[----:B------:R-:W-:Y:S01]  /*6810*/  SHF.R.S32.HI R4, RZ, 0x1f, R3 ;  /* 0x0000001fff047819 */ /* 0x000fe20000011403 */
[----:B------:R-:W-:Y:S01]  /*6820*/  @!P0 HADD2.F32 R41, -RZ, R28.H1_H1 ;  /* 0x3000001cff298230 */ /* 0x000fe20000004100 */
[----:B------:R-:W-:Y:S01]  /*6830*/  SHF.L.U32 R78, R3, 0x3, RZ ;  /* 0x00000003034e7819 */ /* 0x000fe200000006ff */
[----:B------:R-:W-:Y:S01]  /*6840*/  @!P0 HADD2.F32 R43, -RZ, R43.H0_H0 ;  /* 0x2000002bff2b8230 */ /* 0x000fe20000004100 */
[----:B------:R-:W-:Y:S02]  /*6850*/  LEA.HI R4, R4, R3, RZ, 0x3 ;  /* 0x0000000304047211 */ /* 0x000fe400078f18ff */
[----:B------:R-:W-:Y:S02]  /*6860*/  @!P0 SHF.R.U64 R8, R8, 0x10, R9 ;  /* 0x0000001008088819 */ /* 0x000fe40000001209 */
[----:B------:R-:W-:Y:S02]  /*6870*/  SHF.R.S32.HI R3, RZ, 0x3, R4 ;  /* 0x00000003ff037819 */ /* 0x000fe40000011404 */
[----:B------:R-:W-:Y:S01]  /*6880*/  LOP3.LUT R4, R223, 0x38, R78, 0xf8, !PT ;  /* 0x00000038df047812 */ /* 0x000fe200078ef84e */
[----:B------:R-:W-:Y:S01]  /*6890*/  @!P0 HADD2.F32 R8, -RZ, R8.H0_H0 ;  /* 0x20000008ff088230 */ /* 0x000fe20000004100 */
[----:B------:R-:W-:Y:S01]  /*68a0*/  @!P0 SHF.R.U64 R44, R44, 0x10, R45 ;  /* 0x000000102c2c8819 */ /* 0x000fe2000000122d */
[----:B------:R-:W-:Y:S01]  /*68b0*/  IMAD R3, R3, 0xc00, R7 ;  /* 0x00000c0003037824 */ /* 0x000fe200078e0207 */
[----:B------:R-:W-:Y:S02]  /*68c0*/  LOP3.LUT R4, R4, R159, RZ, 0x3c, !PT ;  /* 0x0000009f04047212 */ /* 0x000fe400078e3cff */
[----:B------:R-:W-:Y:S03]  /*68d0*/  @!P0 SHF.R.U64 R46, R46, 0x10, R47 ;  /* 0x000000102e2e8819 */ /* 0x000fe6000000122f */
[----:B------:R-:W-:Y:S01]  /*68e0*/  IMAD.IADD R3, R3, 0x1, R4 ;  /* 0x0000000103037824 */ /* 0x000fe200078e0204 */
[----:B------:R-:W-:Y:S01]  /*68f0*/  @!P0 HADD2.F32 R4, -RZ, R14.H0_H0 ;  /* 0x2000000eff048230 */ /* 0x000fe20000004100 */
[----:B------:R-:W-:Y:S01]  /*6900*/  @!P0 SHF.R.U32.HI R14, RZ, 0x10, R9 ;  /* 0x00000010ff0e8819 */ /* 0x000fe20000011609 */
[----:B-1----:R-:W-:Y:S02]  /*6910*/  @!P0 IMAD.MOV.U32 R13, RZ, RZ, R16 ;  /* 0x000000ffff0d8224 */ /* 0x002fe400078e0010 */
[----:B------:R-:W-:Y:S02]  /*6920*/  SHF.L.U32 R3, R3, 0x1, RZ ;  /* 0x0000000103037819 */ /* 0x000fe400000006ff */
[----:B------:R-:W-:Y:S02]  /*6930*/  @!P0 HADD2.F32 R9, -RZ, R14.H0_H0 ;  /* 0x2000000eff098230 */ /* 0x000fe40000004100 */
[----:B------:R-:W-:Y:S01]  /*6940*/  @!P0 HADD2.F32 R5, -RZ, R13.H0_H0 ;  /* 0x2000000dff058230 */ /* 0x000fe20000004100 */
[----:B------:R1:W2:Y:S04]  /*6950*/  LDS.128 R48, [R3+0xa080] ;  /* 0x00a0800003307984 */ /* 0x0002a80000000c00 */
[C---:B-1----:R-:W-:Y:S02]  /*6960*/  @!P0 FMUL.FTZ R3, R5.reuse, R4 ;  /* 0x0000000405038220 */ /* 0x042fe40000410000 */
[----:B--2---:R-:W-:Y:S01]  /*6970*/  @!P0 IMAD.MOV.U32 R42, RZ, RZ, R49 ;  /* 0x000000ffff2a8224 */ /* 0x004fe200078e0031 */
[----:B------:R-:W-:Y:S05]  /*6980*/  @!P0 MOV R56, R48 ;  /* 0x0000003000388202 */ /* 0x000fea0000000f00 */
[--C-:B------:R-:W-:Y:S02]  /*6990*/  @!P0 HADD2.F32 R6, -RZ, R56.reuse.H0_H0 ;  /* 0x20000038ff068230 */ /* 0x100fe40000004100 */
[----:B------:R-:W-:Y:S03]  /*69a0*/  @!P0 HADD2.F32 R14, -RZ, R56.H1_H1 ;  /* 0x30000038ff0e8230 */ /* 0x000fe60000004100 */
[C---:B------:R-:W-:Y:S02]  /*69b0*/  @!P0 FMUL.FTZ R4, R6.reuse, R4 ;  /* 0x0000000406048220 */ /* 0x040fe40000410000 */
[-C--:B------:R-:W-:Y:S01]  /*69c0*/  @!P0 FFMA.FTZ R3, R6, R40.reuse, R3 ;  /* 0x0000002806038223 */ /* 0x080fe20000010003 */
[----:B------:R-:W-:Y:S01]  /*69d0*/  @!P0 MOV R6, R17 ;  /* 0x0000001100068202 */ /* 0x000fe20000000f00 */
[----:B------:R-:W-:Y:S01]  /*69e0*/  @!P0 FFMA.FTZ R79, R5, R40, -R4 ;  /* 0x00000028054f8223 */ /* 0x000fe20000010804 */
[----:B------:R-:W-:Y:S02]  /*69f0*/  @!P0 HADD2.F32 R5, -RZ, R15.H0_H0 ;  /* 0x2000000fff058230 */ /* 0x000fe40000004100 */
[----:B------:R-:W-:Y:S02]  /*6a00*/  @!P0 HADD2.F32 R40, -RZ, R42.H0_H0 ;  /* 0x2000002aff288230 */ /* 0x000fe40000004100 */
[----:B------:R-:W-:Y:S02]  /*6a10*/  @!P0 HADD2.F32 R4, -RZ, R6.H0_H0 ;  /* 0x20000006ff048230 */ /* 0x000fe40000004100 */
[----:B------:R-:W-:Y:S01]  /*6a20*/  @!P0 HADD2.F32 R42, -RZ, R42.H1_H1 ;  /* 0x3000002aff2a8230 */ /* 0x000fe20000004100 */
[-C--:B------:R-:W-:Y:S01]  /*6a30*/  @!P0 FMUL.FTZ R45, R40, R5.reuse ;  /* 0x00000005282d8220 */ /* 0x080fe20000410000 */
[----:B------:R-:W-:Y:S01]  /*6a40*/  @!P0 HADD2.F32 R6, -RZ, R6.H1_H1 ;  /* 0x30000006ff068230 */ /* 0x000fe20000004100 */
[C---:B------:R-:W-:Y:S02]  /*6a50*/  @!P0 FMUL.FTZ R5, R4.reuse, R5 ;  /* 0x0000000504058220 */ /* 0x040fe40000410000 */
[----:B------:R-:W-:Y:S02]  /*6a60*/  @!P0 FFMA.FTZ R45, R4, R41, -R45 ;  /* 0x00000029042d8223 */ /* 0x000fe4000001082d */
[----:B------:R-:W-:Y:S04]  /*6a70*/  @!P0 FMUL.FTZ R4, R42, R9 ;  /* 0x000000092a048220 */ /* 0x000fe80000410000 */
[C---:B------:R-:W-:Y:S02]  /*6a80*/  @!P0 FFMA.FTZ R4, R6.reuse, R43, -R4 ;  /* 0x0000002b06048223 */ /* 0x040fe40000010804 */
[----:B------:R-:W-:Y:S01]  /*6a90*/  @!P0 FMUL.FTZ R6, R6, R9 ;  /* 0x0000000906068220 */ /* 0x000fe20000410000 */
[----:B------:R-:W-:Y:S01]  /*6aa0*/  @!P0 HADD2.F32 R9, -RZ, R44.H0_H0 ;  /* 0x2000002cff098230 */ /* 0x000fe20000004100 */
[----:B------:R-:W-:Y:S01]  /*6ab0*/  @!P0 IMAD.MOV.U32 R44, RZ, RZ, R50 ;  /* 0x000000ffff2c8224 */ /* 0x000fe200078e0032 */
[----:B------:R-:W-:Y:S01]  /*6ac0*/  @!P0 F2FP.PACK_AB R56, R4, R45 ;  /* 0x0000002d0438823e */ /* 0x000fe200000000ff */
[----:B------:R-:W-:Y:S01]  /*6ad0*/  @!P0 HADD2.F32 R4, -RZ, R13.H1_H1 ;  /* 0x3000000dff048230 */ /* 0x000fe20000004100 */
[----:B------:R-:W-:Y:S02]  /*6ae0*/  @!P0 FMUL.FTZ R13, R14, R8 ;  /* 0x000000080e0d8220 */ /* 0x000fe40000410000 */
[----:B------:R-:W-:Y:S02]  /*6af0*/  @!P0 MOV R17, R56 ;  /* 0x0000003800118202 */ /* 0x000fe40000000f00 */
[CC--:B------:R-:W-:Y:S02]  /*6b00*/  @!P0 FFMA.FTZ R13, R4.reuse, R9.reuse, -R13 ;  /* 0x00000009040d8223 */ /* 0x0c0fe4000001080d */
[----:B------:R-:W-:Y:S01]  /*6b10*/  @!P0 FMUL.FTZ R4, R4, R8 ;  /* 0x0000000804048220 */ /* 0x000fe20000410000 */
[----:B------:R-:W-:Y:S01]  /*6b20*/  @!P0 HADD2.F32 R8, -RZ, R15.H1_H1 ;  /* 0x3000000fff088230 */ /* 0x000fe20000004100 */
[----:B------:R-:W-:Y:S01]  /*6b30*/  @!P0 SHF.R.U64 R15, R10, 0x10, R11 ;  /* 0x000000100a0f8819 */ /* 0x000fe2000000120b */
[----:B------:R-:W-:Y:S01]  /*6b40*/  @!P0 HADD2.F32 R10, -RZ, R28.H0_H0 ;  /* 0x2000001cff0a8230 */ /* 0x000fe20000004100 */
[----:B------:R-:W-:Y:S01]  /*6b50*/  @!P0 FFMA.FTZ R4, R14, R9, R4 ;  /* 0x000000090e048223 */ /* 0x000fe20000010004 */
[----:B------:R-:W-:Y:S01]  /*6b60*/  @!P0 F2FP.PACK_AB R45, R13, R79 ;  /* 0x0000004f0d2d823e */ /* 0x000fe200000000ff */
[----:B------:R-:W-:Y:S01]  /*6b70*/  @!P0 FFMA.FTZ R5, R40, R41, R5 ;  /* 0x0000002928058223 */ /* 0x000fe20000010005 */
[----:B------:R-:W-:Y:S01]  /*6b80*/  @!P0 MOV R13, R18 ;  /* 0x00000012000d8202 */ /* 0x000fe20000000f00 */
[----:B------:R-:W-:Y:S01]  /*6b90*/  @!P0 FFMA.FTZ R6, R42, R43, R6 ;  /* 0x0000002b2a068223 */ /* 0x000fe20000010006 */
[----:B------:R-:W-:Y:S01]  /*6ba0*/  @!P0 HADD2.F32 R40, -RZ, R44.H0_H0 ;  /* 0x2000002cff288230 */ /* 0x000fe20000004100 */
[----:B------:R-:W-:Y:S01]  /*6bb0*/  @!P0 IMAD.MOV.U32 R16, RZ, RZ, R45 ;  /* 0x000000ffff108224 */ /* 0x000fe200078e002d */
[----:B------:R-:W-:Y:S01]  /*6bc0*/  @!P0 HADD2.F32 R41, -RZ, R57.H0_H0 ;  /* 0x20000039ff298230 */ /* 0x000fe20000004100 */
[----:B------:R-:W-:Y:S01]  /*6bd0*/  @!P0 SHF.R.U32.HI R14, RZ, 0x10, R11 ;  /* 0x00000010ff0e8819 */ /* 0x000fe2000001160b */
[----:B------:R-:W-:Y:S01]  /*6be0*/  @!P0 HADD2.F32 R9, -RZ, R13.H0_H0 ;  /* 0x2000000dff098230 */ /* 0x000fe20000004100 */
[-C--:B------:R-:W-:Y:S01]  /*6bf0*/  @!P0 FMUL.FTZ R42, R40, R8.reuse ;  /* 0x00000008282a8220 */ /* 0x080fe20000410000 */
[----:B------:R-:W-:Y:S02]  /*6c00*/  @!P0 MOV R11, R19 ;  /* 0x00000013000b8202 */ /* 0x000fe40000000f00 */
[----:B------:R-:W-:Y:S01]  /*6c10*/  @!P0 SHF.R.U32.HI R43, RZ, 0x10, R47 ;  /* 0x00000010ff2b8819 */ /* 0x000fe2000001162f */
[C---:B------:R-:W-:Y:S01]  /*6c20*/  @!P0 FFMA.FTZ R79, R9.reuse, R41, -R42 ;  /* 0x00000029094f8223 */ /* 0x040fe2000001082a */
[----:B------:R-:W-:Y:S01]  /*6c30*/  @!P0 MOV R42, R51 ;  /* 0x00000033002a8202 */ /* 0x000fe20000000f00 */
[----:B------:R-:W-:Y:S01]  /*6c40*/  @!P0 FMUL.FTZ R8, R9, R8 ;  /* 0x0000000809088220 */ /* 0x000fe20000410000 */
[----:B------:R-:W-:Y:S01]  /*6c50*/  @!P0 HADD2.F32 R9, -RZ, R11.H0_H0 ;  /* 0x2000000bff098230 */ /* 0x000fe20000004100 */
[----:B------:R-:W-:Y:S01]  /*6c60*/  @!P0 F2FP.PACK_AB R5, R6, R5 ;  /* 0x000000050605823e */ /* 0x000fe200000000ff */
[----:B------:R-:W-:Y:S01]  /*6c70*/  @!P0 HADD2.F32 R28, -RZ, R14.H0_H0 ;  /* 0x2000000eff1c8230 */ /* 0x000fe20000004100 */
[----:B------:R-:W-:Y:S01]  /*6c80*/  @!P0 FFMA.FTZ R8, R40, R41, R8 ;  /* 0x0000002928088223 */ /* 0x000fe20000010008 */
[--C-:B------:R-:W-:Y:S02]  /*6c90*/  @!P0 HADD2.F32 R40, -RZ, R42.reuse.H0_H0 ;  /* 0x2000002aff288230 */ /* 0x100fe40000004100 */
[----:B------:R-:W-:Y:S01]  /*6ca0*/  @!P0 IMAD.MOV.U32 R49, RZ, RZ, R5 ;  /* 0x000000ffff318224 */ /* 0x000fe200078e0005 */
[----:B------:R-:W-:Y:S02]  /*6cb0*/  @!P0 HADD2.F32 R41, -RZ, R57.H1_H1 ;  /* 0x30000039ff298230 */ /* 0x000fe40000004100 */
[-C--:B------:R-:W-:Y:S01]  /*6cc0*/  @!P0 FMUL.FTZ R45, R40, R10.reuse ;  /* 0x0000000a282d8220 */ /* 0x080fe20000410000 */
[----:B------:R-:W-:Y:S01]  /*6cd0*/  @!P0 HADD2.F32 R42, -RZ, R42.H1_H1 ;  /* 0x3000002aff2a8230 */ /* 0x000fe20000004100 */
[C---:B------:R-:W-:Y:S01]  /*6ce0*/  @!P0 FMUL.FTZ R10, R9.reuse, R10 ;  /* 0x0000000a090a8220 */ /* 0x040fe20000410000 */
[----:B------:R-:W-:Y:S01]  /*6cf0*/  @!P0 HADD2.F32 R43, -RZ, R43.H0_H0 ;  /* 0x2000002bff2b8230 */ /* 0x000fe20000004100 */
[----:B------:R-:W-:Y:S01]  /*6d00*/  @!P0 FFMA.FTZ R45, R9, R41, -R45 ;  /* 0x00000029092d8223 */ /* 0x000fe2000001082d */
[----:B------:R-:W-:Y:S01]  /*6d10*/  @!P0 HADD2.F32 R11, -RZ, R11.H1_H1 ;  /* 0x3000000bff0b8230 */ /* 0x000fe20000004100 */
[-C--:B------:R-:W-:Y:S01]  /*6d20*/  @!P0 FMUL.FTZ R9, R42, R28.reuse ;  /* 0x0000001c2a098220 */ /* 0x080fe20000410000 */
[----:B------:R-:W-:Y:S02]  /*6d30*/  @!P0 HADD2.F32 R14, -RZ, R15.H0_H0 ;  /* 0x2000000fff0e8230 */ /* 0x000fe40000004100 */
[----:B------:R-:W-:Y:S01]  /*6d40*/  @!P0 HADD2.F32 R15, -RZ, R44.H1_H1 ;  /* 0x3000002cff0f8230 */ /* 0x000fe20000004100 */
[C---:B------:R-:W-:Y:S01]  /*6d50*/  @!P0 FFMA.FTZ R44, R11.reuse, R43, -R9 ;  /* 0x0000002b0b2c8223 */ /* 0x040fe20000010809 */
[----:B------:R-:W-:Y:S01]  /*6d60*/  @!P0 HADD2.F32 R9, -RZ, R13.H1_H1 ;  /* 0x3000000dff098230 */ /* 0x000fe20000004100 */
[----:B------:R-:W-:Y:S01]  /*6d70*/  @!P0 FMUL.FTZ R11, R11, R28 ;  /* 0x0000001c0b0b8220 */ /* 0x000fe20000410000 */
[----:B------:R-:W-:Y:S01]  /*6d80*/  @!P0 HADD2.F32 R28, -RZ, R46.H0_H0 ;  /* 0x2000002eff1c8230 */ /* 0x000fe20000004100 */
[----:B------:R-:W-:Y:S01]  /*6d90*/  @!P0 FMUL.FTZ R13, R15, R14 ;  /* 0x0000000e0f0d8220 */ /* 0x000fe20000410000 */
[----:B------:R-:W-:Y:S03]  /*6da0*/  @!P0 F2FP.PACK_AB R44, R44, R45 ;  /* 0x0000002d2c2c823e */ /* 0x000fe600000000ff */
[C---:B------:R-:W-:Y:S01]  /*6db0*/  @!P0 FFMA.FTZ R13, R9.reuse, R28, -R13 ;  /* 0x0000001c090d8223 */ /* 0x040fe2000001080d */
[----:B------:R-:W-:Y:S01]  /*6dc0*/  @!P0 MOV R19, R44 ;  /* 0x0000002c00138202 */ /* 0x000fe20000000f00 */
[----:B------:R-:W-:Y:S03]  /*6dd0*/  @!P0 FMUL.FTZ R9, R9, R14 ;  /* 0x0000000e09098220 */ /* 0x000fe60000410000 */
[----:B------:R-:W-:Y:S01]  /*6de0*/  @!P0 F2FP.PACK_AB R14, R13, R79 ;  /* 0x0000004f0d0e823e */ /* 0x000fe200000000ff */
[----:B------:R-:W-:Y:S01]  /*6df0*/  @!P0 FFMA.FTZ R9, R15, R28, R9 ;  /* 0x0000001c0f098223 */ /* 0x000fe20000010009 */
[----:B------:R-:W-:Y:S01]  /*6e00*/  @!P0 F2FP.PACK_AB R13, R4, R3 ;  /* 0x00000003040d823e */ /* 0x000fe200000000ff */
[----:B------:R-:W-:Y:S02]  /*6e10*/  @!P0 FFMA.FTZ R10, R40, R41, R10 ;  /* 0x00000029280a8223 */ /* 0x000fe4000001000a */
[----:B------:R-:W-:Y:S01]  /*6e20*/  @!P0 FFMA.FTZ R11, R42, R43, R11 ;  /* 0x0000002b2a0b8223 */ /* 0x000fe2000001000b */
[----:B------:R-:W-:Y:S01]  /*6e30*/  @!P0 F2FP.PACK_AB R4, R9, R8 ;  /* 0x000000080904823e */ /* 0x000fe200000000ff */
[----:B------:R-:W-:Y:S01]  /*6e40*/  @!P0 IMAD.MOV.U32 R18, RZ, RZ, R14 ;  /* 0x000000ffff128224 */ /* 0x000fe200078e000e */
[----:B------:R-:W-:Y:S02]  /*6e50*/  @!P0 MOV R48, R13 ;  /* 0x0000000d00308202 */ /* 0x000fe40000000f00 */
[----:B------:R-:W-:Y:S02]  /*6e60*/  @!P0 F2FP.PACK_AB R3, R11, R10 ;  /* 0x0000000a0b03823e */ /* 0x000fe400000000ff */
[----:B------:R-:W-:Y:S02]  /*6e70*/  @!P0 MOV R50, R4 ;  /* 0x0000000400328202 */ /* 0x000fe40000000f00 */
[----:B------:R-:W-:Y:S02]  /*6e80*/  @!P0 MOV R51, R3 ;  /* 0x0000000300338202 */ /* 0x000fe40000000f00 */
[C---:B------:R-:W-:Y:S04]  /*6e90*/  LEA R4, P0, R86.reuse, R76, 0x1 ;  /* 0x0000004c56047211 */ /* 0x040fe800078008ff */
[----:B------:R-:W-:Y:S02]  /*6ea0*/  LEA.HI.X R5, R86, R77, R102, 0x1, P0 ;  /* 0x0000004d56057211 */ /* 0x000fe400000f0c66 */
[C---:B------:R-:W-:Y:S03]  /*6eb0*/  ISETP.GE.AND P0, PT, R78.reuse, c[0x0][0x1d4], PT ;  /* 0x000075004e007a0c */ /* 0x040fe60003f06270 */
[----:B------:R1:W-:Y:S10]  /*6ec0*/  ST.E.128 [R4.64], R16 ;  /* 0x0000001004007985 */ /* 0x0003f4000c101d06 */
[----:B------:R-:W-:Y:S05]  /*6ed0*/  @!P0 IMAD.WIDE R8, R78, 0x2, R76 ;  /* 0x000000024e088825 */ /* 0x000fea00078e024c */
[----:B------:R1:W-:Y:S02]  /*6ee0*/  @!P0 ST.E.128 [R8.64], R48 ;  /* 0x0000003008008985 */ /* 0x0003e4000c101d06 */
.L_x_1744:
[----:B------:R-:W-:Y:S05]  /*6ef0*/  BSYNC B0 ;  /* 0x0000000000007941 */ /* 0x000fea0003800000 */
.L_x_1743:
[----:B------:R-:W-:Y:S11]  /*6f00*/  ISETP.GE.AND P0, PT, R142, c[0x0][0x1d4], PT ;  /* 0x000075008e007a0c */ /* 0x000ff60003f06270 */
[----:B------:R-:W-:Y:S02]  /*6f10*/  @!UPT UIADD3 URZ, URZ, URZ, URZ ;  /* 0x0000003f3f3ff290 */ /* 0x000fe4000fffe03f */
[----:B------:R-:W-:-:S05]  /*6f20*/  @P0 BRA `(.L_x_1742) ;  /* 0x0000076000000947 */ /* 0x000fca0003800000 */
[----:B------:R-:W-:Y:S01]  /*6f30*/  SEL R3, R75, R74, !P2 ;  /* 0x0000004a4b037207 */ /* 0x000fe20005000000 */
[----:B-1----:R-:W1:Y:S01]  /*6f40*/  LDS.128 R16, [R121+0xa080] ;  /* 0x00a0800079107984 */ /* 0x002e620000000c00 */
[----:B------:R-:W-:Y:S02]  /*6f50*/  ISETP.GE.AND P0, PT, R142, c[0x0][0x27c], PT ;  /* 0x00009f008e007a0c */ /* 0x000fe40003f06270 */
[----:B------:R-:W-:Y:S04]  /*6f60*/  SHF.R.S32.HI R4, RZ, 0x1f, R3 ;  /* 0x0000001fff047819 */ /* 0x000fe80000011403 */
[----:B------:R-:W-:Y:S04]  /*6f70*/  LEA.HI R3, R4, R3, RZ, 0x4 ;  /* 0x0000000304037211 */ /* 0x000fe800078f20ff */
[----:B------:R-:W-:Y:S03]  /*6f80*/  LEA.HI.SX32 R3, R3, R72, 0x1c ;  /* 0x0000004803037211 */ /* 0x000fe600078fe2ff */
[----:B------:R-:W-:Y:S01]  /*6f90*/  @!P0 SHF.R.U32.HI R10, RZ, 0x10, R21 ;  /* 0x00000010ff0a8819 */ /* 0x000fe20000011615 */
[--C-:B------:R-:W-:Y:S01]  /*6fa0*/  @!P0 HADD2.F32 R11, -RZ, R58.reuse.H0_H0 ;  /* 0x2000003aff0b8230 */ /* 0x100fe20000004100 */
[----:B------:R-:W-:Y:S01]  /*6fb0*/  SHF.R.S32.HI R4, RZ, 0x1f, R3 ;  /* 0x0000001fff047819 */ /* 0x000fe20000011403 */
[----:B------:R-:W-:Y:S01]  /*6fc0*/  @!P0 HADD2.F32 R14, -RZ, R58.H1_H1 ;  /* 0x3000003aff0e8230 */ /* 0x000fe20000004100 */
[----:B------:R-:W-:Y:S01]  /*6fd0*/  SHF.L.U32 R46, R3, 0x3, RZ ;  /* 0x00000003032e7819 */ /* 0x000fe200000006ff */
[----:B------:R-:W-:Y:S01]  /*6fe0*/  @!P0 HADD2.F32 R10, -RZ, R10.H0_H0 ;  /* 0x2000000aff0a8230 */ /* 0x000fe20000004100 */
[----:B------:R-:W-:Y:S02]  /*6ff0*/  LEA.HI R4, R4, R3, RZ, 0x3 ;  /* 0x0000000304047211 */ /* 0x000fe400078f18ff */
[----:B------:R-:W-:Y:S02]  /*7000*/  @!P0 SHF.R.U32.HI R44, RZ, 0x10, R53 ;  /* 0x00000010ff2c8819 */ /* 0x000fe40000011635 */
[----:B------:R-:W-:Y:S02]  /*7010*/  SHF.R.S32.HI R3, RZ, 0x3, R4 ;  /* 0x00000003ff037819 */ /* 0x000fe40000011404 */
[----:B------:R-:W-:Y:S02]  /*7020*/  LOP3.LUT R4, R223, 0x38, R46, 0xf8, !PT ;  /* 0x00000038df047812 */ /* 0x000fe400078ef82e */
[----:B------:R-:W-:Y:S01]  /*7030*/  @!P0 SHF.R.U64 R9, R20, 0x10, R21 ;  /* 0x0000001014098819 */ /* 0x000fe20000001215 */
[----:B------:R-:W-:Y:S01]  /*7040*/  IMAD R3, R3, 0xc00, R7 ;  /* 0x00000c0003037824 */ /* 0x000fe200078e0207 */
[----:B------:R-:W-:Y:S01]  /*7050*/  LOP3.LUT R4, R4, R159, RZ, 0x3c, !PT ;  /* 0x0000009f04047212 */ /* 0x000fe200078e3cff */
[----:B------:R-:W-:Y:S01]  /*7060*/  @!P0 HADD2.F32 R20, -RZ, R44.H0_H0 ;  /* 0x2000002cff148230 */ /* 0x000fe20000004100 */
[----:B------:R-:W-:Y:S01]  /*7070*/  @!P0 SHF.R.U64 R45, R52, 0x10, R53 ;  /* 0x00000010342d8819 */ /* 0x000fe20000001235 */
[----:B------:R-:W-:Y:S02]  /*7080*/  @!P0 HADD2.F32 R9, -RZ, R9.H0_H0 ;  /* 0x20000009ff098230 */ /* 0x000fe40000004100 */
[----:B------:R-:W-:Y:S01]  /*7090*/  IMAD.IADD R3, R3, 0x1, R4 ;  /* 0x0000000103037824 */ /* 0x000fe200078e0204 */
[----:B------:R-:W-:Y:S01]  /*70a0*/  @!P0 HADD2.F32 R4, -RZ, R29.H0_H0 ;  /* 0x2000001dff048230 */ /* 0x000fe20000004100 */
[----:B-1----:R-:W-:Y:S03]  /*70b0*/  @!P0 IMAD.MOV.U32 R8, RZ, RZ, R16 ;  /* 0x000000ffff088224 */ /* 0x002fe600078e0010 */
[----:B------:R-:W-:Y:S02]  /*70c0*/  SHF.L.U32 R3, R3, 0x1, RZ ;  /* 0x0000000103037819 */ /* 0x000fe400000006ff */
[----:B------:R-:W-:Y:S03]  /*70d0*/  @!P0 HADD2.F32 R5, -RZ, R8.H0_H0 ;  /* 0x20000008ff058230 */ /* 0x000fe60000004100 */
[----:B------:R1:W2:Y:S02]  /*70e0*/  LDS.128 R40, [R3+0xa080] ;  /* 0x00a0800003287984 */ /* 0x0002a40000000c00 */
[C---:B-1----:R-:W-:Y:S02]  /*70f0*/  @!P0 FMUL.FTZ R3, R5.reuse, R4 ;  /* 0x0000000405038220 */ /* 0x042fe40000410000 */
[----:B--2---:R-:W-:Y:S01]  /*7100*/  @!P0 IMAD.MOV.U32 R15, RZ, RZ, R41 ;  /* 0x000000ffff0f8224 */ /* 0x004fe200078e0029 */
[----:B------:R-:W-:Y:S04]  /*7110*/  @!P0 MOV R28, R40 ;  /* 0x00000028001c8202 */ /* 0x000fe80000000f00 */
[--C-:B------:R-:W-:Y:S02]  /*7120*/  @!P0 HADD2.F32 R13, -RZ, R15.reuse.H0_H0 ;  /* 0x2000000fff0d8230 */ /* 0x100fe40000004100 */
[----:B------:R-:W-:Y:S02]  /*7130*/  @!P0 HADD2.F32 R6, -RZ, R28.H0_H0 ;  /* 0x2000001cff068230 */ /* 0x000fe40000004100 */
[----:B------:R-:W-:Y:S03]  /*7140*/  @!P0 HADD2.F32 R15, -RZ, R15.H1_H1 ;  /* 0x3000000fff0f8230 */ /* 0x000fe60000004100 */
[C---:B------:R-:W-:Y:S02]  /*7150*/  @!P0 FMUL.FTZ R4, R6.reuse, R4 ;  /* 0x0000000406048220 */ /* 0x040fe40000410000 */
[----:B------:R-:W-:Y:S01]  /*7160*/  @!P0 FFMA.FTZ R3, R6, R11, R3 ;  /* 0x0000000b06038223 */ /* 0x000fe20000010003 */
[----:B------:R-:W-:Y:S01]  /*7170*/  @!P0 MOV R6, R17 ;  /* 0x0000001100068202 */ /* 0x000fe20000000f00 */
[----:B------:R-:W-:Y:S01]  /*7180*/  @!P0 FFMA.FTZ R47, R5, R11, -R4 ;  /* 0x0000000b052f8223 */ /* 0x000fe20000010804 */
[----:B------:R-:W-:Y:S01]  /*7190*/  @!P0 HADD2.F32 R5, -RZ, R29.H1_H1 ;  /* 0x3000001dff058230 */ /* 0x000fe20000004100 */
[----:B------:R-:W-:Y:S02]  /*71a0*/  @!P0 IMAD.MOV.U32 R29, RZ, RZ, R42 ;  /* 0x000000ffff1d8224 */ /* 0x000fe400078e002a */
[--C-:B------:R-:W-:Y:S02]  /*71b0*/  @!P0 HADD2.F32 R4, -RZ, R6.reuse.H0_H0 ;  /* 0x20000006ff048230 */ /* 0x100fe40000004100 */
[-C--:B------:R-:W-:Y:S01]  /*71c0*/  @!P0 FMUL.FTZ R11, R13, R5.reuse ;  /* 0x000000050d0b8220 */ /* 0x080fe20000410000 */
[----:B------:R-:W-:Y:S02]  /*71d0*/  @!P0 HADD2.F32 R6, -RZ, R6.H1_H1 ;  /* 0x30000006ff068230 */ /* 0x000fe40000004100 */
[C---:B------:R-:W-:Y:S02]  /*71e0*/  @!P0 FMUL.FTZ R5, R4.reuse, R5 ;  /* 0x0000000504058220 */ /* 0x040fe40000410000 */
[----:B------:R-:W-:Y:S01]  /*71f0*/  @!P0 FFMA.FTZ R21, R4, R14, -R11 ;  /* 0x0000000e04158223 */ /* 0x000fe2000001080b */
[----:B------:R-:W-:Y:S01]  /*7200*/  @!P0 HADD2.F32 R11, -RZ, R28.H1_H1 ;  /* 0x3000001cff0b8230 */ /* 0x000fe20000004100 */
[----:B------:R-:W-:Y:S04]  /*7210*/  @!P0 FMUL.FTZ R4, R15, R10 ;  /* 0x0000000a0f048220 */ /* 0x000fe80000410000 */
[C---:B------:R-:W-:Y:S02]  /*7220*/  @!P0 FFMA.FTZ R4, R6.reuse, R20, -R4 ;  /* 0x0000001406048223 */ /* 0x040fe40000010804 */
[----:B------:R-:W-:Y:S01]  /*7230*/  @!P0 FMUL.FTZ R6, R6, R10 ;  /* 0x0000000a06068220 */ /* 0x000fe20000410000 */
[----:B------:R-:W-:Y:S02]  /*7240*/  @!P0 HADD2.F32 R10, -RZ, R45.H0_H0 ;  /* 0x2000002dff0a8230 */ /* 0x000fe40000004100 */
[----:B------:R-:W-:Y:S01]  /*7250*/  @!P0 F2FP.PACK_AB R28, R4, R21 ;  /* 0x00000015041c823e */ /* 0x000fe200000000ff */
[----:B------:R-:W-:Y:S01]  /*7260*/  @!P0 HADD2.F32 R4, -RZ, R8.H1_H1 ;  /* 0x30000008ff048230 */ /* 0x000fe20000004100 */
[CC--:B------:R-:W-:Y:S02]  /*7270*/  @!P0 FMUL.FTZ R8, R11.reuse, R9.reuse ;  /* 0x000000090b088220 */ /* 0x0c0fe40000410000 */
[----:B------:R-:W-:Y:S02]  /*7280*/  @!P0 MOV R17, R28 ;  /* 0x0000001c00118202 */ /* 0x000fe40000000f00 */
[CC--:B------:R-:W-:Y:S01]  /*7290*/  @!P0 FFMA.FTZ R8, R4.reuse, R10.reuse, -R8 ;  /* 0x0000000a04088223 */ /* 0x0c0fe20000010808 */
[----:B------:R-:W-:Y:S01]  /*72a0*/  @!P0 SHF.R.U32.HI R28, RZ, 0x10, R55 ;  /* 0x00000010ff1c8819 */ /* 0x000fe20000011637 */
[----:B------:R-:W-:Y:S03]  /*72b0*/  @!P0 FMUL.FTZ R4, R4, R9 ;  /* 0x0000000904048220 */ /* 0x000fe60000410000 */
[----:B------:R-:W-:Y:S01]  /*72c0*/  @!P0 F2FP.PACK_AB R21, R8, R47 ;  /* 0x0000002f0815823e */ /* 0x000fe200000000ff */
[----:B------:R-:W-:Y:S01]  /*72d0*/  @!P0 FFMA.FTZ R4, R11, R10, R4 ;  /* 0x0000000a0b048223 */ /* 0x000fe20000010004 */
[----:B------:R-:W-:Y:S01]  /*72e0*/  @!P0 HADD2.F32 R8, -RZ, R30.H0_H0 ;  /* 0x2000001eff088230 */ /* 0x000fe20000004100 */
[----:B------:R-:W-:Y:S01]  /*72f0*/  @!P0 FFMA.FTZ R5, R13, R14, R5 ;  /* 0x0000000e0d058223 */ /* 0x000fe20000010005 */
[----:B------:R-:W-:Y:S01]  /*7300*/  @!P0 MOV R13, R18 ;  /* 0x00000012000d8202 */ /* 0x000fe20000000f00 */
[----:B------:R-:W-:Y:S01]  /*7310*/  @!P0 FFMA.FTZ R6, R15, R20, R6 ;  /* 0x000000140f068223 */ /* 0x000fe20000010006 */
[----:B------:R-:W-:Y:S01]  /*7320*/  @!P0 HADD2.F32 R10, -RZ, R29.H0_H0 ;  /* 0x2000001dff0a8230 */ /* 0x000fe20000004100 */
[----:B------:R-:W-:Y:S01]  /*7330*/  @!P0 IMAD.MOV.U32 R16, RZ, RZ, R21 ;  /* 0x000000ffff108224 */ /* 0x000fe200078e0015 */
[----:B------:R-:W-:Y:S01]  /*7340*/  @!P0 HADD2.F32 R11, -RZ, R59.H0_H0 ;  /* 0x2000003bff0b8230 */ /* 0x000fe20000004100 */
[--C-:B------:R-:W-:Y:S01]  /*7350*/  @!P0 SHF.R.U64 R15, R22, 0x10, R23.reuse ;  /* 0x00000010160f8819 */ /* 0x100fe20000001217 */
[----:B------:R-:W-:Y:S01]  /*7360*/  @!P0 HADD2.F32 R9, -RZ, R13.H0_H0 ;  /* 0x2000000dff098230 */ /* 0x000fe20000004100 */
[CC--:B------:R-:W-:Y:S01]  /*7370*/  @!P0 FMUL.FTZ R20, R10.reuse, R8.reuse ;  /* 0x000000080a148220 */ /* 0x0c0fe20000410000 */
[----:B------:R-:W-:Y:S01]  /*7380*/  @!P0 SHF.R.U32.HI R14, RZ, 0x10, R23 ;  /* 0x00000010ff0e8819 */ /* 0x000fe20000011617 */
[----:B------:R-:W-:Y:S01]  /*7390*/  @!P0 HADD2.F32 R22, -RZ, R59.H1_H1 ;  /* 0x3000003bff168230 */ /* 0x000fe20000004100 */
[----:B------:R-:W-:Y:S01]  /*73a0*/  @!P0 MOV R23, R43 ;  /* 0x0000002b00178202 */ /* 0x000fe20000000f00 */
[C---:B------:R-:W-:Y:S01]  /*73b0*/  @!P0 FMUL.FTZ R8, R9.reuse, R8 ;  /* 0x0000000809088220 */ /* 0x040fe20000410000 */
[----:B------:R-:W-:Y:S01]  /*73c0*/  @!P0 HADD2.F32 R28, -RZ, R28.H0_H0 ;  /* 0x2000001cff1c8230 */ /* 0x000fe20000004100 */
[-C--:B------:R-:W-:Y:S01]  /*73d0*/  @!P0 FFMA.FTZ R45, R9, R11.reuse, -R20 ;  /* 0x0000000b092d8223 */ /* 0x080fe20000010814 */
[----:B------:R-:W-:Y:S01]  /*73e0*/  @!P0 HADD2.F32 R20, -RZ, R14.H0_H0 ;  /* 0x2000000eff148230 */ /* 0x000fe20000004100 */
[----:B------:R-:W-:Y:S01]  /*73f0*/  @!P0 FFMA.FTZ R8, R10, R11, R8 ;  /* 0x0000000b0a088223 */ /* 0x000fe20000010008 */
[----:B------:R-:W-:Y:S01]  /*7400*/  @!P0 MOV R11, R19 ;  /* 0x00000013000b8202 */ /* 0x000fe20000000f00 */
[----:B------:R-:W-:Y:S01]  /*7410*/  @!P0 HADD2.F32 R10, -RZ, R30.H1_H1 ;  /* 0x3000001eff0a8230 */ /* 0x000fe20000004100 */
[----:B------:R-:W-:Y:S01]  /*7420*/  @!P0 SHF.R.U64 R30, R54, 0x10, R55 ;  /* 0x00000010361e8819 */ /* 0x000fe20000001237 */
[----:B------:R-:W-:Y:S01]  /*7430*/  @!P0 HADD2.F32 R21, -RZ, R23.H0_H0 ;  /* 0x20000017ff158230 */ /* 0x000fe20000004100 */
[----:B------:R-:W-:Y:S01]  /*7440*/  @!P0 F2FP.PACK_AB R5, R6, R5 ;  /* 0x000000050605823e */ /* 0x000fe200000000ff */
[----:B------:R-:W-:Y:S02]  /*7450*/  @!P0 HADD2.F32 R9, -RZ, R11.H0_H0 ;  /* 0x2000000bff098230 */ /* 0x000fe40000004100 */
[----:B------:R-:W-:Y:S01]  /*7460*/  @!P0 HADD2.F32 R23, -RZ, R23.H1_H1 ;  /* 0x30000017ff178230 */ /* 0x000fe20000004100 */
[-C--:B------:R-:W-:Y:S01]  /*7470*/  @!P0 FMUL.FTZ R44, R21, R10.reuse ;  /* 0x0000000a152c8220 */ /* 0x080fe20000410000 */
[----:B------:R-:W-:Y:S01]  /*7480*/  @!P0 HADD2.F32 R11, -RZ, R11.H1_H1 ;  /* 0x3000000bff0b8230 */ /* 0x000fe20000004100 */
[C---:B------:R-:W-:Y:S01]  /*7490*/  @!P0 FMUL.FTZ R10, R9.reuse, R10 ;  /* 0x0000000a090a8220 */ /* 0x040fe20000410000 */
[----:B------:R-:W-:Y:S01]  /*74a0*/  @!P0 HADD2.F32 R14, -RZ, R15.H0_H0 ;  /* 0x2000000fff0e8230 */ /* 0x000fe20000004100 */
[----:B------:R-:W-:Y:S01]  /*74b0*/  @!P0 FFMA.FTZ R44, R9, R22, -R44 ;  /* 0x00000016092c8223 */ /* 0x000fe2000001082c */
[----:B------:R-:W-:Y:S01]  /*74c0*/  @!P0 HADD2.F32 R15, -RZ, R29.H1_H1 ;  /* 0x3000001dff0f8230 */ /* 0x000fe20000004100 */
[----:B------:R-:W-:Y:S02]  /*74d0*/  @!P0 FMUL.FTZ R9, R23, R20 ;  /* 0x0000001417098220 */ /* 0x000fe40000410000 */
[----:B------:R-:W-:Y:S02]  /*74e0*/  @!P0 IMAD.MOV.U32 R41, RZ, RZ, R5 ;  /* 0x000000ffff298224 */ /* 0x000fe400078e0005 */
        /* <DEDUP_REMOVED lines=26> */
.L_x_1742:
[----:B-123--:R-:W-:Y:S05]  /*7690*/  BSYNC B1 ;  /* 0x0000000000017941 */ /* 0x00efea0003800000 */
.L_x_1741:
[----:B------:R1:W2:Y:S04]  /*76a0*/  SHFL.IDX PT, R45, R80, 0x1, 0x181f ;  /* 0x00381f00502d7f89 */ /* 0x0002a800000e0000 */
[----:B------:R1:W3:Y:S01]  /*76b0*/  SHFL.IDX PT, R44, R81, 0x1, 0x181f ;  /* 0x00381f00512c7f89 */ /* 0x0002e200000e0000 */
[----:B------:R-:W-:-:S05]  /*76c0*/  @P5 BRA `(.L_x_1730) ;  /* 0x0000130000005947 */ /* 0x000fca0003800000 */
[----:B------:R-:W-:Y:S01]  /*76d0*/  ISETP.GE.AND P0, PT, R140, c[0x0][0x1d4], PT ;  /* 0x000075008c007a0c */ /* 0x000fe20003f06270 */
[----:B------:R-:W-:Y:S01]  /*76e0*/  BSSY B0, `(.L_x_1745) ;  /* 0x0000079000007945 */ /* 0x000fe20003800000 */
[----:B------:R-:W-:Y:S11]  /*76f0*/  SHF.R.U32.HI R30, RZ, 0x3, R222 ;  /* 0x00000003ff1e7819 */ /* 0x000ff600000116de */
[----:B------:R-:W-:-:S05]  /*7700*/  @P0 BRA `(.L_x_1746) ;  /* 0x0000076000000947 */ /* 0x000fca0003800000 */
[----:B------:R-:W-:Y:S01]  /*7710*/  SEL R3, R75, R74, !P1 ;  /* 0x0000004a4b037207 */ /* 0x000fe20004800000 */
[----:B------:R-:W4:Y:S01]  /*7720*/  LDS.128 R16, [R122+0xa080] ;  /* 0x00a080007a107984 */ /* 0x000f220000000c00 */
        /* <DEDUP_REMOVED lines=13> */
[----:B------:R-:W-:Y:S01]  /*7800*/  LOP3.LUT R4, R222, 0x38, R28, 0xf8, !PT ;  /* 0x00000038de047812 */ /* 0x000fe200078ef81c */
[----:B------:R-:W-:Y:S01]  /*7810*/  @!P0 HADD2.F32 R20, -RZ, R20.H0_H0 ;  /* 0x20000014ff148230 */ /* 0x000fe20000004100 */
[----:B------:R-:W-:Y:S01]  /*7820*/  @!P0 SHF.R.U64 R10, R24, 0x10, R25 ;  /* 0x00000010180a8819 */ /* 0x000fe20000001219 */
[----:B------:R-:W-:Y:S01]  /*7830*/  IMAD R3, R3, 0xc00, R12 ;  /* 0x00000c0003037824 */ /* 0x000fe200078e020c */
[----:B------:R-:W-:Y:S02]  /*7840*/  LOP3.LUT R4, R4, R30, RZ, 0x3c, !PT ;  /* 0x0000001e04047212 */ /* 0x000fe400078e3cff */
[----:B------:R-:W-:Y:S01]  /*7850*/  @!P0 SHF.R.U64 R22, R60, 0x10, R61 ;  /* 0x000000103c168819 */ /* 0x000fe2000000123d */
[----:B------:R-:W-:Y:S02]  /*7860*/  @!P0 HADD2.F32 R10, -RZ, R10.H0_H0 ;  /* 0x2000000aff0a8230 */ /* 0x000fe40000004100 */
[----:B------:R-:W-:Y:S01]  /*7870*/  IMAD.IADD R3, R3, 0x1, R4 ;  /* 0x0000000103037824 */ /* 0x000fe200078e0204 */
[----:B------:R-:W-:Y:S01]  /*7880*/  @!P0 HADD2.F32 R4, -RZ, R31.H0_H0 ;  /* 0x2000001fff048230 */ /* 0x000fe20000004100 */
[----:B----4-:R-:W-:Y:S03]  /*7890*/  @!P0 IMAD.MOV.U32 R8, RZ, RZ, R16 ;  /* 0x000000ffff088224 */ /* 0x010fe600078e0010 */
[----:B------:R-:W-:Y:S02]  /*78a0*/  SHF.L.U32 R3, R3, 0x1, RZ ;  /* 0x0000000103037819 */ /* 0x000fe400000006ff */
[----:B------:R-:W-:Y:S03]  /*78b0*/  @!P0 HADD2.F32 R5, -RZ, R8.H0_H0 ;  /* 0x20000008ff058230 */ /* 0x000fe60000004100 */
[----:B------:R4:W5:Y:S02]  /*78c0*/  LDS.128 R40, [R3+0xa080] ;  /* 0x00a0800003287984 */ /* 0x0009640000000c00 */
[C---:B----4-:R-:W-:Y:S02]  /*78d0*/  @!P0 FMUL.FTZ R3, R5.reuse, R4 ;  /* 0x0000000405038220 */ /* 0x050fe40000410000 */
[----:B-----5:R-:W-:Y:S01]  /*78e0*/  @!P0 IMAD.MOV.U32 R15, RZ, RZ, R41 ;  /* 0x000000ffff0f8224 */ /* 0x020fe200078e0029 */
[----:B------:R-:W-:Y:S01]  /*78f0*/  @!P0 MOV R21, R40 ;  /* 0x0000002800158202 */ /* 0x000fe20000000f00 */
[----:B------:R-:W-:Y:S03]  /*7900*/  @!P0 IMAD.MOV.U32 R25, RZ, RZ, R42 ;  /* 0x000000ffff198224 */ /* 0x000fe600078e002a */
[----:B------:R-:W-:Y:S02]  /*7910*/  @!P0 HADD2.F32 R13, -RZ, R15.H0_H0 ;  /* 0x2000000fff0d8230 */ /* 0x000fe40000004100 */
[----:B------:R-:W-:Y:S02]  /*7920*/  @!P0 HADD2.F32 R6, -RZ, R21.H0_H0 ;  /* 0x20000015ff068230 */ /* 0x000fe40000004100 */
[----:B------:R-:W-:Y:S03]  /*7930*/  @!P0 HADD2.F32 R15, -RZ, R15.H1_H1 ;  /* 0x3000000fff0f8230 */ /* 0x000fe60000004100 */
[C---:B------:R-:W-:Y:S02]  /*7940*/  @!P0 FMUL.FTZ R4, R6.reuse, R4 ;  /* 0x0000000406048220 */ /* 0x040fe40000410000 */
[----:B------:R-:W-:Y:S01]  /*7950*/  @!P0 FFMA.FTZ R3, R6, R11, R3 ;  /* 0x0000000b06038223 */ /* 0x000fe20000010003 */
[----:B------:R-:W-:Y:S01]  /*7960*/  @!P0 MOV R6, R17 ;  /* 0x0000001100068202 */ /* 0x000fe20000000f00 */
[----:B------:R-:W-:Y:S01]  /*7970*/  @!P0 FFMA.FTZ R29, R5, R11, -R4 ;  /* 0x0000000b051d8223 */ /* 0x000fe20000010804 */
[----:B------:R-:W-:Y:S03]  /*7980*/  @!P0 HADD2.F32 R5, -RZ, R31.H1_H1 ;  /* 0x3000001fff058230 */ /* 0x000fe60000004100 */
[--C-:B------:R-:W-:Y:S02]  /*7990*/  @!P0 HADD2.F32 R4, -RZ, R6.reuse.H0_H0 ;  /* 0x20000006ff048230 */ /* 0x100fe40000004100 */
[-C--:B------:R-:W-:Y:S01]  /*79a0*/  @!P0 FMUL.FTZ R11, R13, R5.reuse ;  /* 0x000000050d0b8220 */ /* 0x080fe20000410000 */
[----:B------:R-:W-:Y:S02]  /*79b0*/  @!P0 HADD2.F32 R6, -RZ, R6.H1_H1 ;  /* 0x30000006ff068230 */ /* 0x000fe40000004100 */
[C---:B------:R-:W-:Y:S02]  /*79c0*/  @!P0 FMUL.FTZ R5, R4.reuse, R5 ;  /* 0x0000000504058220 */ /* 0x040fe40000410000 */
[----:B------:R-:W-:Y:S01]  /*79d0*/  @!P0 FFMA.FTZ R23, R4, R14, -R11 ;  /* 0x0000000e04178223 */ /* 0x000fe2000001080b */
[----:B------:R-:W-:Y:S01]  /*79e0*/  @!P0 HADD2.F32 R11, -RZ, R21.H1_H1 ;  /* 0x30000015ff0b8230 */ /* 0x000fe20000004100 */
[-C--:B------:R-:W-:Y:S04]  /*79f0*/  @!P0 FMUL.FTZ R4, R15, R9.reuse ;  /* 0x000000090f048220 */ /* 0x080fe80000410000 */
[C---:B------:R-:W-:Y:S02]  /*7a00*/  @!P0 FFMA.FTZ R4, R6.reuse, R20, -R4 ;  /* 0x0000001406048223 */ /* 0x040fe40000010804 */
[----:B------:R-:W-:Y:S01]  /*7a10*/  @!P0 FMUL.FTZ R6, R6, R9 ;  /* 0x0000000906068220 */ /* 0x000fe20000410000 */
[----:B------:R-:W-:Y:S02]  /*7a20*/  @!P0 HADD2.F32 R9, -RZ, R22.H0_H0 ;  /* 0x20000016ff098230 */ /* 0x000fe40000004100 */
[----:B------:R-:W-:Y:S01]  /*7a30*/  @!P0 F2FP.PACK_AB R24, R4, R23 ;  /* 0x000000170418823e */ /* 0x000fe200000000ff */
[----:B------:R-:W-:Y:S01]  /*7a40*/  @!P0 HADD2.F32 R4, -RZ, R8.H1_H1 ;  /* 0x30000008ff048230 */ /* 0x000fe20000004100 */
[C---:B------:R-:W-:Y:S01]  /*7a50*/  @!P0 FMUL.FTZ R8, R11.reuse, R10 ;  /* 0x0000000a0b088220 */ /* 0x040fe20000410000 */
[----:B------:R-:W-:Y:S01]  /*7a60*/  @!P0 MOV R23, R43 ;  /* 0x0000002b00178202 */ /* 0x000fe20000000f00 */
[----:B------:R-:W-:Y:S01]  /*7a70*/  @!P0 HADD2.F32 R22, -RZ, R69.H1_H1 ;  /* 0x30000045ff168230 */ /* 0x000fe20000004100 */
[----:B------:R-:W-:Y:S01]  /*7a80*/  @!P0 MOV R17, R24 ;  /* 0x0000001800118202 */ /* 0x000fe20000000f00 */
[C---:B------:R-:W-:Y:S01]  /*7a90*/  @!P0 FFMA.FTZ R8, R4.reuse, R9, -R8 ;  /* 0x0000000904088223 */ /* 0x040fe20000010808 */
[----:B------:R-:W-:Y:S01]  /*7aa0*/  @!P0 SHF.R.U32.HI R24, RZ, 0x10, R63 ;  /* 0x00000010ff188819 */ /* 0x000fe2000001163f */
[----:B------:R-:W-:Y:S01]  /*7ab0*/  @!P0 FMUL.FTZ R4, R4, R10 ;  /* 0x0000000a04048220 */ /* 0x000fe20000410000 */
[----:B------:R-:W-:Y:S02]  /*7ac0*/  @!P0 HADD2.F32 R10, -RZ, R25.H0_H0 ;  /* 0x20000019ff0a8230 */ /* 0x000fe40000004100 */
[----:B------:R-:W-:Y:S01]  /*7ad0*/  @!P0 F2FP.PACK_AB R21, R8, R29 ;  /* 0x0000001d0815823e */ /* 0x000fe200000000ff */
[----:B------:R-:W-:Y:S01]  /*7ae0*/  @!P0 FFMA.FTZ R4, R11, R9, R4 ;  /* 0x000000090b048223 */ /* 0x000fe20000010004 */
[----:B------:R-:W-:Y:S01]  /*7af0*/  @!P0 HADD2.F32 R8, -RZ, R36.H0_H0 ;  /* 0x20000024ff088230 */ /* 0x000fe20000004100 */
[----:B------:R-:W-:Y:S01]  /*7b00*/  @!P0 FFMA.FTZ R5, R13, R14, R5 ;  /* 0x0000000e0d058223 */ /* 0x000fe20000010005 */
[----:B------:R-:W-:Y:S01]  /*7b10*/  @!P0 MOV R13, R18 ;  /* 0x00000012000d8202 */ /* 0x000fe20000000f00 */
[----:B------:R-:W-:Y:S01]  /*7b20*/  @!P0 FFMA.FTZ R6, R15, R20, R6 ;  /* 0x000000140f068223 */ /* 0x000fe20000010006 */
[----:B------:R-:W-:Y:S01]  /*7b30*/  @!P0 HADD2.F32 R11, -RZ, R69.H0_H0 ;  /* 0x20000045ff0b8230 */ /* 0x000fe20000004100 */
[-C--:B------:R-:W-:Y:S01]  /*7b40*/  @!P0 FMUL.FTZ R20, R10, R8.reuse ;  /* 0x000000080a148220 */ /* 0x080fe20000410000 */
[----:B------:R-:W-:Y:S01]  /*7b50*/  @!P0 SHF.R.U32.HI R14, RZ, 0x10, R27 ;  /* 0x00000010ff0e8819 */ /* 0x000fe2000001161b */
[----:B------:R-:W-:Y:S01]  /*7b60*/  @!P0 IMAD.MOV.U32 R16, RZ, RZ, R21 ;  /* 0x000000ffff108224 */ /* 0x000fe200078e0015 */
[----:B------:R-:W-:Y:S01]  /*7b70*/  @!P0 HADD2.F32 R9, -RZ, R13.H0_H0 ;  /* 0x2000000dff098230 */ /* 0x000fe20000004100 */
[----:B------:R-:W-:Y:S01]  /*7b80*/  @!P0 SHF.R.U64 R15, R26, 0x10, R27 ;  /* 0x000000101a0f8819 */ /* 0x000fe2000000121b */
[--C-:B------:R-:W-:Y:S01]  /*7b90*/  @!P0 HADD2.F32 R21, -RZ, R23.reuse.H0_H0 ;  /* 0x20000017ff158230 */ /* 0x100fe20000004100 */
[----:B------:R-:W-:Y:S01]  /*7ba0*/  @!P0 SHF.R.U64 R26, R62, 0x10, R63 ;  /* 0x000000103e1a8819 */ /* 0x000fe2000000123f */
[----:B------:R-:W-:Y:S01]  /*7bb0*/  @!P0 HADD2.F32 R23, -RZ, R23.H1_H1 ;  /* 0x30000017ff178230 */ /* 0x000fe20000004100 */
[C---:B------:R-:W-:Y:S01]  /*7bc0*/  @!P0 FMUL.FTZ R8, R9.reuse, R8 ;  /* 0x0000000809088220 */ /* 0x040fe20000410000 */
[----:B------:R-:W-:Y:S01]  /*7bd0*/  @!P0 HADD2.F32 R24, -RZ, R24.H0_H0 ;  /* 0x20000018ff188230 */ /* 0x000fe20000004100 */
[-C--:B------:R-:W-:Y:S01]  /*7be0*/  @!P0 FFMA.FTZ R29, R9, R11.reuse, -R20 ;  /* 0x0000000b091d8223 */ /* 0x080fe20000010814 */
[----:B------:R-:W-:Y:S01]  /*7bf0*/  @!P0 HADD2.F32 R20, -RZ, R14.H0_H0 ;  /* 0x2000000eff148230 */ /* 0x000fe20000004100 */
[----:B------:R-:W-:Y:S01]  /*7c00*/  @!P0 FFMA.FTZ R8, R10, R11, R8 ;  /* 0x0000000b0a088223 */ /* 0x000fe20000010008 */
[----:B------:R-:W-:Y:S01]  /*7c10*/  @!P0 MOV R11, R19 ;  /* 0x00000013000b8202 */ /* 0x000fe20000000f00 */
[----:B------:R-:W-:Y:S01]  /*7c20*/  @!P0 HADD2.F32 R10, -RZ, R36.H1_H1 ;  /* 0x30000024ff0a8230 */ /* 0x000fe20000004100 */
[----:B------:R-:W-:Y:S01]  /*7c30*/  @!P0 F2FP.PACK_AB R5, R6, R5 ;  /* 0x000000050605823e */ /* 0x000fe200000000ff */
[----:B------:R-:W-:Y:S02]  /*7c40*/  @!P0 HADD2.F32 R14, -RZ, R15.H0_H0 ;  /* 0x2000000fff0e8230 */ /* 0x000fe40000004100 */
[--C-:B------:R-:W-:Y:S01]  /*7c50*/  @!P0 HADD2.F32 R9, -RZ, R11.reuse.H0_H0 ;  /* 0x2000000bff098230 */ /* 0x100fe20000004100 */
[----:B------:R-:W-:Y:S01]  /*7c60*/  @!P0 FMUL.FTZ R27, R21, R10 ;  /* 0x0000000a151b8220 */ /* 0x000fe20000410000 */
[----:B------:R-:W-:Y:S01]  /*7c70*/  @!P0 HADD2.F32 R11, -RZ, R11.H1_H1 ;  /* 0x3000000bff0b8230 */ /* 0x000fe20000004100 */
[----:B------:R-:W-:Y:S01]  /*7c80*/  @!P0 IMAD.MOV.U32 R41, RZ, RZ, R5 ;  /* 0x000000ffff298224 */ /* 0x000fe200078e0005 */
[----:B------:R-:W-:Y:S01]  /*7c90*/  @!P0 HADD2.F32 R15, -RZ, R25.H1_H1 ;  /* 0x30000019ff0f8230 */ /* 0x000fe20000004100 */
[C---:B------:R-:W-:Y:S02]  /*7ca0*/  @!P0 FFMA.FTZ R27, R9.reuse, R22, -R27 ;  /* 0x00000016091b8223 */ /* 0x040fe4000001081b */
[----:B------:R-:W-:Y:S02]  /*7cb0*/  @!P0 FMUL.FTZ R10, R9, R10 ;  /* 0x0000000a090a8220 */ /* 0x000fe40000410000 */
[----:B------:R-:W-:Y:S04]  /*7cc0*/  @!P0 FMUL.FTZ R9, R23, R20 ;  /* 0x0000001417098220 */ /* 0x000fe80000410000 */
        /* <DEDUP_REMOVED lines=20> */
[C---:B---3--:R-:W-:Y:S04]  /*7e10*/  LEA R4, P0, R86.reuse, R44, 0x1 ;  /* 0x0000002c56047211 */ /* 0x048fe800078008ff */
[----:B--2---:R-:W-:Y:S02]  /*7e20*/  LEA.HI.X R5, R86, R45, R102, 0x1, P0 ;  /* 0x0000002d56057211 */ /* 0x004fe400000f0c66 */
[C---:B------:R-:W-:Y:S03]  /*7e30*/  ISETP.GE.AND P0, PT, R28.reuse, c[0x0][0x1d4], PT ;  /* 0x000075001c007a0c */ /* 0x040fe60003f06270 */
[----:B------:R2:W-:Y:S10]  /*7e40*/  ST.E.128 [R4.64], R16 ;  /* 0x0000001004007985 */ /* 0x0005f4000c101d06 */
[----:B------:R-:W-:Y:S05]  /*7e50*/  @!P0 IMAD.WIDE R8, R28, 0x2, R44 ;  /* 0x000000021c088825 */ /* 0x000fea00078e022c */
[----:B------:R2:W-:Y:S02]  /*7e60*/  @!P0 ST.E.128 [R8.64], R40 ;  /* 0x0000002808008985 */ /* 0x0005e4000c101d06 */
.L_x_1746:
[----:B------:R-:W-:Y:S05]  /*7e70*/  BSYNC B0 ;  /* 0x0000000000007941 */ /* 0x000fea0003800000 */
.L_x_1745:
[----:B------:R-:W-:Y:S11]  /*7e80*/  ISETP.GE.AND P0, PT, R142, c[0x0][0x1d4], PT ;  /* 0x000075008e007a0c */ /* 0x000ff60003f06270 */
[----:B------:R-:W-:Y:S02]  /*7e90*/  @!UPT UIADD3 URZ, URZ, URZ, URZ ;  /* 0x0000003f3f3ff290 */ /* 0x000fe4000fffe03f */
[----:B------:R-:W-:-:S05]  /*7ea0*/  @P0 BRA `(.L_x_1730) ;  /* 0x00000b2000000947 */ /* 0x000fca0003800000 */
[----:B------:R-:W-:Y:S01]  /*7eb0*/  SEL R3, R75, R74, !P2 ;  /* 0x0000004a4b037207 */ /* 0x000fe20005000000 */
[----:B--2---:R-:W2:Y:S01]  /*7ec0*/  LDS.128 R16, [R120+0xa080] ;  /* 0x00a0800078107984 */ /* 0x004ea20000000c00 */
[----:B------:R-:W-:Y:S02]  /*7ed0*/  ISETP.GE.AND P0, PT, R142, c[0x0][0x27c], PT ;  /* 0x00009f008e007a0c */ /* 0x000fe40003f06270 */
[----:B------:R-:W-:Y:S04]  /*7ee0*/  SHF.R.S32.HI R4, RZ, 0x1f, R3 ;  /* 0x0000001fff047819 */ /* 0x000fe80000011403 */
[----:B------:R-:W-:Y:S04]  /*7ef0*/  LEA.HI R3, R4, R3, RZ, 0x4 ;  /* 0x0000000304037211 */ /* 0x000fe800078f20ff */
[----:B------:R-:W-:Y:S03]  /*7f00*/  LEA.HI.SX32 R3, R3, R72, 0x1c ;  /* 0x0000004803037211 */ /* 0x000fe600078fe2ff */
[----:B------:R-:W-:Y:S01]  /*7f10*/  @!P0 SHF.R.U64 R27, R66, 0x10, R67 ;  /* 0x00000010421b8819 */ /* 0x000fe20000001243 */
[--C-:B------:R-:W-:Y:S01]  /*7f20*/  @!P0 HADD2.F32 R14, -RZ, R70.reuse.H1_H1 ;  /* 0x30000046ff0e8230 */ /* 0x100fe20000004100 */
[----:B------:R-:W-:Y:S01]  /*7f30*/  SHF.R.S32.HI R4, RZ, 0x1f, R3 ;  /* 0x0000001fff047819 */ /* 0x000fe20000011403 */
[----:B------:R-:W-:Y:S01]  /*7f40*/  @!P0 HADD2.F32 R11, -RZ, R70.H0_H0 ;  /* 0x20000046ff0b8230 */ /* 0x000fe20000004100 */
[----:B------:R-:W-:Y:S02]  /*7f50*/  SHF.L.U32 R36, R3, 0x3, RZ ;  /* 0x0000000303247819 */ /* 0x000fe400000006ff */
[----:B------:R-:W-:Y:S02]  /*7f60*/  LEA.HI R4, R4, R3, RZ, 0x3 ;  /* 0x0000000304047211 */ /* 0x000fe400078f18ff */
[--C-:B------:R-:W-:Y:S02]  /*7f70*/  @!P0 SHF.R.U32.HI R9, RZ, 0x10, R33.reuse ;  /* 0x00000010ff098819 */ /* 0x100fe40000011621 */
[----:B------:R-:W-:Y:S02]  /*7f80*/  SHF.R.S32.HI R3, RZ, 0x3, R4 ;  /* 0x00000003ff037819 */ /* 0x000fe40000011404 */
[----:B------:R-:W-:Y:S01]  /*7f90*/  LOP3.LUT R4, R222, 0x38, R36, 0xf8, !PT ;  /* 0x00000038de047812 */ /* 0x000fe200078ef824 */
[----:B------:R-:W-:Y:S01]  /*7fa0*/  @!P0 HADD2.F32 R9, -RZ, R9.H0_H0 ;  /* 0x20000009ff098230 */ /* 0x000fe20000004100 */
[----:B------:R-:W-:Y:S01]  /*7fb0*/  @!P0 SHF.R.U64 R10, R32, 0x10, R33 ;  /* 0x00000010200a8819 */ /* 0x000fe20000001221 */
[----:B------:R-:W-:Y:S01]  /*7fc0*/  IMAD R3, R3, 0xc00, R12 ;  /* 0x00000c0003037824 */ /* 0x000fe200078e020c */
[----:B------:R-:W-:Y:S02]  /*7fd0*/  LOP3.LUT R4, R4, R30, RZ, 0x3c, !PT ;  /* 0x0000001e04047212 */ /* 0x000fe400078e3cff */
[--C-:B------:R-:W-:Y:S01]  /*7fe0*/  @!P0 SHF.R.U32.HI R21, RZ, 0x10, R65.reuse ;  /* 0x00000010ff158819 */ /* 0x100fe20000011641 */
[----:B------:R-:W-:Y:S01]  /*7ff0*/  @!P0 HADD2.F32 R10, -RZ, R10.H0_H0 ;  /* 0x2000000aff0a8230 */ /* 0x000fe20000004100 */
[----:B------:R-:W-:Y:S01]  /*8000*/  @!P0 SHF.R.U64 R23, R64, 0x10, R65 ;  /* 0x0000001040178819 */ /* 0x000fe20000001241 */
[----:B------:R-:W-:Y:S01]  /*8010*/  IMAD.IADD R3, R3, 0x1, R4 ;  /* 0x0000000103037824 */ /* 0x000fe200078e0204 */
[----:B------:R-:W-:Y:S01]  /*8020*/  @!P0 HADD2.F32 R4, -RZ, R37.H0_H0 ;  /* 0x20000025ff048230 */ /* 0x000fe20000004100 */
[----:B------:R-:W-:Y:S01]  /*8030*/  @!P0 SHF.R.U32.HI R26, RZ, 0x10, R67 ;  /* 0x00000010ff1a8819 */ /* 0x000fe20000011643 */
[----:B------:R-:W-:Y:S01]  /*8040*/  @!P0 HADD2.F32 R21, -RZ, R21.H0_H0 ;  /* 0x20000015ff158230 */ /* 0x000fe20000004100 */
[----:B--2---:R-:W-:Y:S01]  /*8050*/  @!P0 IMAD.MOV.U32 R8, RZ, RZ, R16 ;  /* 0x000000ffff088224 */ /* 0x004fe200078e0010 */
[----:B------:R-:W-:Y:S02]  /*8060*/  SHF.L.U32 R3, R3, 0x1, RZ ;  /* 0x0000000103037819 */ /* 0x000fe400000006ff */
[----:B------:R-:W-:Y:S02]  /*8070*/  @!P0 HADD2.F32 R26, -RZ, R26.H0_H0 ;  /* 0x2000001aff1a8230 */ /* 0x000fe40000004100 */
[----:B------:R-:W-:Y:S01]  /*8080*/  @!P0 HADD2.F32 R5, -RZ, R8.H0_H0 ;  /* 0x20000008ff058230 */ /* 0x000fe20000004100 */
[----:B------:R2:W4:Y:S04]  /*8090*/  LDS.128 R28, [R3+0xa080] ;  /* 0x00a08000031c7984 */ /* 0x0005280000000c00 */
[C---:B--2---:R-:W-:Y:S02]  /*80a0*/  @!P0 FMUL.FTZ R3, R5.reuse, R4 ;  /* 0x0000000405038220 */ /* 0x044fe40000410000 */
[----:B----4-:R-:W-:Y:S01]  /*80b0*/  @!P0 IMAD.MOV.U32 R15, RZ, RZ, R29 ;  /* 0x000000ffff0f8224 */ /* 0x010fe200078e001d */
        /* <DEDUP_REMOVED lines=15> */
[----:B------:R-:W-:Y:S02]  /*81b0*/  @!P0 FMUL.FTZ R4, R20, R9 ;  /* 0x0000000914048220 */ /* 0x000fe40000410000 */
[----:B------:R-:W-:Y:S02]  /*81c0*/  @!P0 IMAD.MOV.U32 R22, RZ, RZ, R30 ;  /* 0x000000ffff168224 */ /* 0x000fe400078e001e */
[C---:B------:R-:W-:Y:S02]  /*81d0*/  @!P0 FFMA.FTZ R4, R6.reuse, R21, -R4 ;  /* 0x0000001506048223 */ /* 0x040fe40000010804 */
[----:B------:R-:W-:Y:S01]  /*81e0*/  @!P0 FMUL.FTZ R6, R6, R9 ;  /* 0x0000000906068220 */ /* 0x000fe20000410000 */
[----:B------:R-:W-:Y:S02]  /*81f0*/  @!P0 HADD2.F32 R9, -RZ, R23.H0_H0 ;  /* 0x20000017ff098230 */ /* 0x000fe40000004100 */
[----:B------:R-:W-:Y:S01]  /*8200*/  @!P0 F2FP.PACK_AB R15, R4, R15 ;  /* 0x0000000f040f823e */ /* 0x000fe200000000ff */
[----:B------:R-:W-:Y:S01]  /*8210*/  @!P0 HADD2.F32 R4, -RZ, R8.H1_H1 ;  /* 0x30000008ff048230 */ /* 0x000fe20000004100 */
[CC--:B------:R-:W-:Y:S03]  /*8220*/  @!P0 FMUL.FTZ R8, R11.reuse, R10.reuse ;  /* 0x0000000a0b088220 */ /* 0x0c0fe60000410000 */
[----:B------:R-:W-:Y:S01]  /*8230*/  @!P0 IMAD.MOV.U32 R17, RZ, RZ, R15 ;  /* 0x000000ffff118224 */ /* 0x000fe200078e000f */
[----:B------:R-:W-:Y:S01]  /*8240*/  @!P0 SHF.R.U64 R15, R34, 0x10, R35 ;  /* 0x00000010220f8819 */ /* 0x000fe20000001223 */
[CC--:B------:R-:W-:Y:S02]  /*8250*/  @!P0 FFMA.FTZ R8, R4.reuse, R9.reuse, -R8 ;  /* 0x0000000904088223 */ /* 0x0c0fe40000010808 */
        /* <DEDUP_REMOVED lines=8> */
[----:B------:R-:W-:Y:S01]  /*82e0*/  @!P0 MOV R16, R8 ;  /* 0x0000000800108202 */ /* 0x000fe20000000f00 */
[----:B------:R-:W-:Y:S01]  /*82f0*/  @!P0 HADD2.F32 R8, -RZ, R38.H0_H0 ;  /* 0x20000026ff088230 */ /* 0x000fe20000004100 */
[----:B------:R-:W-:Y:S01]  /*8300*/  @!P0 SHF.R.U32.HI R11, RZ, 0x10, R35 ;  /* 0x00000010ff0b8819 */ /* 0x000fe20000011623 */
[----:B------:R-:W-:Y:S01]  /*8310*/  @!P0 HADD2.F32 R9, -RZ, R14.H0_H0 ;  /* 0x2000000eff098230 */ /* 0x000fe20000004100 */
[----:B------:R-:W-:Y:S01]  /*8320*/  @!P0 F2FP.PACK_AB R5, R6, R5 ;  /* 0x000000050605823e */ /* 0x000fe200000000ff */
[--C-:B------:R-:W-:Y:S01]  /*8330*/  @!P0 HADD2.F32 R13, -RZ, R71.reuse.H0_H0 ;  /* 0x20000047ff0d8230 */ /* 0x100fe20000004100 */
[CC--:B------:R-:W-:Y:S01]  /*8340*/  @!P0 FMUL.FTZ R23, R10.reuse, R8.reuse ;  /* 0x000000080a178220 */ /* 0x0c0fe20000410000 */
[----:B------:R-:W-:Y:S01]  /*8350*/  @!P0 HADD2.F32 R24, -RZ, R71.H1_H1 ;  /* 0x30000047ff188230 */ /* 0x000fe20000004100 */
[C---:B------:R-:W-:Y:S01]  /*8360*/  @!P0 FMUL.FTZ R8, R9.reuse, R8 ;  /* 0x0000000809088220 */ /* 0x040fe20000410000 */
[----:B------:R-:W-:Y:S01]  /*8370*/  @!P0 HADD2.F32 R20, -RZ, R11.H0_H0 ;  /* 0x2000000bff148230 */ /* 0x000fe20000004100 */
[----:B------:R-:W-:Y:S01]  /*8380*/  @!P0 FFMA.FTZ R33, R9, R13, -R23 ;  /* 0x0000000d09218223 */ /* 0x000fe20000010817 */
[----:B------:R-:W-:Y:S01]  /*8390*/  @!P0 MOV R9, R19 ;  /* 0x0000001300098202 */ /* 0x000fe20000000f00 */
[----:B------:R-:W-:Y:S01]  /*83a0*/  @!P0 FFMA.FTZ R8, R10, R13, R8 ;  /* 0x0000000d0a088223 */ /* 0x000fe20000010008 */
[----:B------:R-:W-:Y:S01]  /*83b0*/  @!P0 MOV R13, R31 ;  /* 0x0000001f000d8202 */ /* 0x000fe20000000f00 */
[----:B------:R-:W-:Y:S01]  /*83c0*/  @!P0 IMAD.MOV.U32 R29, RZ, RZ, R5 ;  /* 0x000000ffff1d8224 */ /* 0x000fe200078e0005 */
[----:B------:R-:W-:Y:S02]  /*83d0*/  @!P0 HADD2.F32 R10, -RZ, R38.H1_H1 ;  /* 0x30000026ff0a8230 */ /* 0x000fe40000004100 */
[----:B------:R-:W-:Y:S02]  /*83e0*/  @!P0 HADD2.F32 R11, -RZ, R9.H1_H1 ;  /* 0x30000009ff0b8230 */ /* 0x000fe40000004100 */
[--C-:B------:R-:W-:Y:S02]  /*83f0*/  @!P0 HADD2.F32 R23, -RZ, R13.reuse.H0_H0 ;  /* 0x2000000dff178230 */ /* 0x100fe40000004100 */
[----:B------:R-:W-:Y:S02]  /*8400*/  @!P0 HADD2.F32 R25, -RZ, R13.H1_H1 ;  /* 0x3000000dff198230 */ /* 0x000fe40000004100 */
[----:B------:R-:W-:Y:S01]  /*8410*/  @!P0 HADD2.F32 R13, -RZ, R9.H0_H0 ;  /* 0x20000009ff0d8230 */ /* 0x000fe20000004100 */
[----:B------:R-:W-:Y:S02]  /*8420*/  @!P0 FMUL.FTZ R21, R23, R10 ;  /* 0x0000000a17158220 */ /* 0x000fe40000410000 */
[----:B------:R-:W-:Y:S02]  /*8430*/  @!P0 FMUL.FTZ R9, R25, R20 ;  /* 0x0000001419098220 */ /* 0x000fe40000410000 */
[----:B------:R-:W-:Y:S01]  /*8440*/  @!P0 FFMA.FTZ R32, R13, R24, -R21 ;  /* 0x000000180d208223 */ /* 0x000fe20000010815 */
[----:B------:R-:W-:Y:S01]  /*8450*/  @!P0 HADD2.F32 R21, -RZ, R22.H1_H1 ;  /* 0x30000016ff158230 */ /* 0x000fe20000004100 */
[----:B------:R-:W-:Y:S01]  /*8460*/  @!P0 FFMA.FTZ R9, R11, R26, -R9 ;  /* 0x0000001a0b098223 */ /* 0x000fe20000010809 */
[----:B------:R-:W-:Y:S01]  /*8470*/  @!P0 HADD2.F32 R22, -RZ, R27.H0_H0 ;  /* 0x2000001bff168230 */ /* 0x000fe20000004100 */
[----:B------:R-:W-:Y:S01]  /*8480*/  @!P0 FMUL.FTZ R10, R13, R10 ;  /* 0x0000000a0d0a8220 */ /* 0x000fe20000410000 */
[----:B------:R-:W-:Y:S01]  /*8490*/  @!P0 F2FP.PACK_AB R13, R4, R3 ;  /* 0x00000003040d823e */ /* 0x000fe200000000ff */
[----:B------:R-:W-:Y:S01]  /*84a0*/  @!P0 FMUL.FTZ R11, R11, R20 ;  /* 0x000000140b0b8220 */ /* 0x000fe20000410000 */
[----:B------:R-:W-:Y:S01]  /*84b0*/  @!P0 F2FP.PACK_AB R32, R9, R32 ;  /* 0x000000200920823e */ /* 0x000fe200000000ff */
[----:B------:R-:W-:Y:S01]  /*84c0*/  @!P0 HADD2.F32 R9, -RZ, R14.H1_H1 ;  /* 0x3000000eff098230 */ /* 0x000fe20000004100 */
[----:B------:R-:W-:Y:S01]  /*84d0*/  @!P0 MOV R28, R13 ;  /* 0x0000000d001c8202 */ /* 0x000fe20000000f00 */
[-C--:B------:R-:W-:Y:S01]  /*84e0*/  @!P0 FMUL.FTZ R14, R21, R15.reuse ;  /* 0x0000000f150e8220 */ /* 0x080fe20000410000 */
[----:B------:R-:W-:Y:S03]  /*84f0*/  @!P0 MOV R19, R32 ;  /* 0x0000002000138202 */ /* 0x000fe60000000f00 */
[CC--:B------:R-:W-:Y:S02]  /*8500*/  @!P0 FFMA.FTZ R14, R9.reuse, R22.reuse, -R14 ;  /* 0x00000016090e8223 */ /* 0x0c0fe4000001080e */
[----:B------:R-:W-:Y:S03]  /*8510*/  @!P0 FMUL.FTZ R9, R9, R15 ;  /* 0x0000000f09098220 */ /* 0x000fe60000410000 */
[----:B------:R-:W-:Y:S01]  /*8520*/  @!P0 F2FP.PACK_AB R27, R14, R33 ;  /* 0x000000210e1b823e */ /* 0x000fe200000000ff */
[----:B------:R-:W-:Y:S01]  /*8530*/  @!P0 FFMA.FTZ R9, R21, R22, R9 ;  /* 0x0000001615098223 */ /* 0x000fe20000010009 */
[----:B---3--:R-:W-:Y:S01]  /*8540*/  LEA R14, P3, R85, R44, 0x1 ;  /* 0x0000002c550e7211 */ /* 0x008fe200078608ff */
[----:B------:R-:W-:Y:S02]  /*8550*/  @!P0 FFMA.FTZ R10, R23, R24, R10 ;  /* 0x00000018170a8223 */ /* 0x000fe4000001000a */
[----:B------:R-:W-:Y:S01]  /*8560*/  @!P0 IMAD.MOV.U32 R18, RZ, RZ, R27 ;  /* 0x000000ffff128224 */ /* 0x000fe200078e001b */
[----:B------:R-:W-:Y:S01]  /*8570*/  LEA.HI.X R15, R85, R45, R101, 0x1, P3 ;  /* 0x0000002d550f7211 */ /* 0x000fe200018f0c65 */
[----:B------:R-:W-:Y:S01]  /*8580*/  @!P0 FFMA.FTZ R11, R25, R26, R11 ;  /* 0x0000001a190b8223 */ /* 0x000fe2000001000b */
[----:B------:R-:W-:Y:S03]  /*8590*/  @!P0 F2FP.PACK_AB R4, R9, R8 ;  /* 0x000000080904823e */ /* 0x000fe600000000ff */
[----:B------:R2:W-:Y:S01]  /*85a0*/  ST.E.128 [R14.64], R16 ;  /* 0x000000100e007985 */ /* 0x0005e2000c101d06 */
[----:B------:R-:W-:Y:S02]  /*85b0*/  @!P0 F2FP.PACK_AB R3, R11, R10 ;  /* 0x0000000a0b03823e */ /* 0x000fe400000000ff */
[----:B------:R-:W-:Y:S02]  /*85c0*/  @!P0 MOV R30, R4 ;  /* 0x00000004001e8202 */ /* 0x000fe40000000f00 */
[----:B------:R-:W-:Y:S02]  /*85d0*/  @!P0 MOV R31, R3 ;  /* 0x00000003001f8202 */ /* 0x000fe40000000f00 */
[----:B------:R-:W-:Y:S11]  /*85e0*/  ISETP.GE.AND P0, PT, R36, c[0x0][0x1d4], PT ;  /* 0x0000750024007a0c */ /* 0x000ff60003f06270 */
[----:B------:R-:W-:Y:S02]  /*85f0*/  @!UPT UIADD3 URZ, URZ, URZ, URZ ;  /* 0x0000003f3f3ff290 */ /* 0x000fe4000fffe03f */
[----:B------:R-:W-:-:S05]  /*8600*/  @P0 BRA `(.L_x_1730) ;  /* 0x000003c000000947 */ /* 0x000fca0003800000 */
[C---:B------:R-:W-:Y:S04]  /*8610*/  LEA R4, P0, R36.reuse, R44, 0x1 ;  /* 0x0000002c24047211 */ /* 0x040fe800078008ff */
[----:B------:R-:W-:Y:S05]  /*8620*/  LEA.HI.X.SX32 R5, R36, R45, 0x1, P0 ;  /* 0x0000002d24057211 */ /* 0x000fea00000f0eff */
[----:B------:R3:W-:Y:S01]  /*8630*/  ST.E.128 [R4.64], R28 ;  /* 0x0000001c04007985 */ /* 0x0007e2000c101d06 */
[----:B------:R-:W-:-:S05]  /*8640*/  BRA `(.L_x_1730) ;  /* 0x0000038000007947 */ /* 0x000fca0003800000 */
.L_x_1716:
[----:B------:R1:W2:Y:S01]  /*8650*/  SHFL.IDX PT, R5, R80, RZ, 0x181f ;  /* 0x00181fff50057589 */ /* 0x0002a200000e0000 */
[----:B------:R-:W-:Y:S01]  /*8660*/  IMAD R3, R39, -0x30, R2 ;  /* 0xffffffd027037824 */ /* 0x000fe200078e0202 */
[----:B------:R-:W-:Y:S02]  /*8670*/  BSSY B0, `(.L_x_1747) ;  /* 0x000001c000007945 */ /* 0x000fe40003800000 */
[----:B------:R1:W3:Y:S02]  /*8680*/  SHFL.IDX PT, R4, R81, RZ, 0x181f ;  /* 0x00181fff51047589 */ /* 0x0002e400000e0000 */
[----:B------:R-:W-:Y:S04]  /*8690*/  IMNMX R82, R3, 0x30, PT ;  /* 0x0000003003527817 */ /* 0x000fe80003800200 */
[----:B------:R-:W-:Y:S04]  /*86a0*/  IADD3 R6, -R143, R82, RZ ;  /* 0x000000528f067210 */ /* 0x000fe80007ffe1ff */
[----:B------:R-:W-:Y:S11]  /*86b0*/  ISETP.GE.AND P0, PT, R6, 0x1, PT ;  /* 0x000000010600780c */ /* 0x000ff60003f06270 */
[----:B------:R-:W-:Y:S02]  /*86c0*/  @!UPT UIADD3 URZ, URZ, URZ, URZ ;  /* 0x0000003f3f3ff290 */ /* 0x000fe4000fffe03f */
[----:B------:R-:W-:-:S05]  /*86d0*/  @!P0 BRA `(.L_x_1748) ;  /* 0x0000015000008947 */ /* 0x000fca0003800000 */
[----:B-12---:R-:W-:Y:S02]  /*86e0*/  ISETP.GE.AND P0, PT, R140, c[0x0][0x1d4], PT ;  /* 0x000075008c007a0c */ /* 0x006fe40003f06270 */
[----:B------:R-:W-:Y:S11]  /*86f0*/  ISETP.GE.AND P4, PT, R142, c[0x0][0x1d4], PT ;  /* 0x000075008e007a0c */ /* 0x000ff60003f86270 */
[----:B------:R-:W1:Y:S01]  /*8700*/  @!P0 LDS.128 R20, [R203+0xa080] ;  /* 0x00a08000cb148984 */ /* 0x000e620000000c00 */
[CC--:B---3--:R-:W-:Y:S04]  /*8710*/  @!P0 LEA R8, P3, R140.reuse, R4.reuse, 0x1 ;  /* 0x000000048c088211 */ /* 0x0c8fe800078608ff */
[-C--:B------:R-:W-:Y:S02]  /*8720*/  @!P0 LEA.HI.X R9, R140, R5.reuse, R141, 0x1, P3 ;  /* 0x000000058c098211 */ /* 0x080fe400018f0c8d */
[CC--:B------:R-:W-:Y:S04]  /*8730*/  @!P4 LEA R14, P3, R206.reuse, R4.reuse, 0x1 ;  /* 0x00000004ce0ec211 */ /* 0x0c0fe800078608ff */
[-C--:B------:R-:W-:Y:S02]  /*8740*/  @!P4 LEA.HI.X R15, R206, R5.reuse, R214, 0x1, P3 ;  /* 0x00000005ce0fc211 */ /* 0x080fe400018f0cd6 */
[C---:B------:R-:W-:Y:S11]  /*8750*/  ISETP.GE.AND P3, PT, R205.reuse, c[0x0][0x1d4], PT ;  /* 0x00007500cd007a0c */ /* 0x040ff60003f66270 */
[----:B------:R-:W-:Y:S02]  /*8760*/  @!UPT UIADD3 URZ, URZ, URZ, URZ ;  /* 0x0000003f3f3ff290 */ /* 0x000fe4000fffe03f */
[CC--:B------:R-:W-:Y:S04]  /*8770*/  @!P3 LEA R10, P5, R205.reuse, R4.reuse, 0x1 ;  /* 0x00000004cd0ab211 */ /* 0x0c0fe800078a08ff */
[-C--:B------:R-:W-:Y:S01]  /*8780*/  @!P3 LEA.HI.X R11, R205, R5.reuse, R216, 0x1, P5 ;  /* 0x00000005cd0bb211 */ /* 0x080fe200028f0cd8 */
[----:B-1----:R-:W-:Y:S01]  /*8790*/  @!P0 ST.E.128 [R8.64], R20 ;  /* 0x0000001408008985 */ /* 0x002fe2000c101d06 */
[C---:B------:R-:W-:Y:S03]  /*87a0*/  ISETP.GE.AND P0, PT, R204.reuse, c[0x0][0x1d4], PT ;  /* 0x00007500cc007a0c */ /* 0x040fe60003f06270 */
[----:B------:R-:W1:Y:S10]  /*87b0*/  @!P4 LDS.128 R16, [R203+0xb880] ;  /* 0x00b88000cb10c984 */ /* 0x000e740000000c00 */
[C---:B------:R-:W-:Y:S04]  /*87c0*/  @!P0 LEA R4, P5, R204.reuse, R4, 0x1 ;  /* 0x00000004cc048211 */ /* 0x040fe800078a08ff */
[----:B------:R-:W-:Y:S01]  /*87d0*/  @!P0 LEA.HI.X R5, R204, R5, R215, 0x1, P5 ;  /* 0x00000005cc058211 */ /* 0x000fe200028f0cd7 */
[----:B-1----:R-:W-:Y:S04]  /*87e0*/  @!P4 ST.E.128 [R14.64], R16 ;  /* 0x000000100e00c985 */ /* 0x002fe8000c101d06 */
[----:B------:R-:W1:Y:S04]  /*87f0*/  @!P3 LDS.128 R16, [R203+0xd080] ;  /* 0x00d08000cb10b984 */ /* 0x000e680000000c00 */
[----:B-1----:R-:W-:Y:S04]  /*8800*/  @!P3 ST.E.128 [R10.64], R16 ;  /* 0x000000100a00b985 */ /* 0x002fe8000c101d06 */
[----:B------:R-:W1:Y:S04]  /*8810*/  @!P0 LDS.128 R8, [R203+0xe880] ;  /* 0x00e88000cb088984 */ /* 0x000e680000000c00 */
[----:B-1----:R1:W-:Y:S02]  /*8820*/  @!P0 ST.E.128 [R4.64], R8 ;  /* 0x0000000804008985 */ /* 0x0023e4000c101d06 */
.L_x_1748:
[----:B-12---:R-:W-:Y:S05]  /*8830*/  BSYNC B0 ;  /* 0x0000000000007941 */ /* 0x006fea0003800000 */
.L_x_1747:
[----:B---3--:R1:W2:Y:S01]  /*8840*/  SHFL.IDX PT, R4, R80, 0x1, 0x181f ;  /* 0x00381f0050047f89 */ /* 0x0082a200000e0000 */
[----:B------:R-:W-:Y:S03]  /*8850*/  ISETP.GE.AND P0, PT, R6, 0x21, PT ;  /* 0x000000210600780c */ /* 0x000fe60003f06270 */
[----:B------:R1:W3:Y:S10]  /*8860*/  SHFL.IDX PT, R3, R81, 0x1, 0x181f ;  /* 0x00381f0051037f89 */ /* 0x0002f400000e0000 */
[----:B------:R-:W-:-:S05]  /*8870*/  @!P0 BRA `(.L_x_1730) ;  /* 0x0000015000008947 */ /* 0x000fca0003800000 */
[----:B------:R-:W-:Y:S02]  /*8880*/  ISETP.GE.AND P0, PT, R140, c[0x0][0x1d4], PT ;  /* 0x000075008c007a0c */ /* 0x000fe40003f06270 */
[----:B------:R-:W-:Y:S11]  /*8890*/  ISETP.GE.AND P4, PT, R142, c[0x0][0x1d4], PT ;  /* 0x000075008e007a0c */ /* 0x000ff60003f86270 */
[----:B------:R-:W4:Y:S01]  /*88a0*/  @!P0 LDS.128 R24, [R203+0xb080] ;  /* 0x00b08000cb188984 */ /* 0x000f220000000c00 */
[CC--:B---3--:R-:W-:Y:S04]  /*88b0*/  @!P0 LEA R8, P3, R140.reuse, R3.reuse, 0x1 ;  /* 0x000000038c088211 */ /* 0x0c8fe800078608ff */
[-C--:B--2---:R-:W-:Y:S02]  /*88c0*/  @!P0 LEA.HI.X R9, R140, R4.reuse, R141, 0x1, P3 ;  /* 0x000000048c098211 */ /* 0x084fe400018f0c8d */
[CC--:B------:R-:W-:Y:S04]  /*88d0*/  @!P4 LEA R14, P3, R206.reuse, R3.reuse, 0x1 ;  /* 0x00000003ce0ec211 */ /* 0x0c0fe800078608ff */
[-C--:B------:R-:W-:Y:S02]  /*88e0*/  @!P4 LEA.HI.X R15, R206, R4.reuse, R214, 0x1, P3 ;  /* 0x00000004ce0fc211 */ /* 0x080fe400018f0cd6 */
[C---:B------:R-:W-:Y:S11]  /*88f0*/  ISETP.GE.AND P3, PT, R205.reuse, c[0x0][0x1d4], PT ;  /* 0x00007500cd007a0c */ /* 0x040ff60003f66270 */
[----:B------:R-:W-:Y:S02]  /*8900*/  @!UPT UIADD3 URZ, URZ, URZ, URZ ;  /* 0x0000003f3f3ff290 */ /* 0x000fe4000fffe03f */
[CC--:B------:R-:W-:Y:S04]  /*8910*/  @!P3 LEA R10, P5, R205.reuse, R3.reuse, 0x1 ;  /* 0x00000003cd0ab211 */ /* 0x0c0fe800078a08ff */
[-C--:B------:R-:W-:Y:S01]  /*8920*/  @!P3 LEA.HI.X R11, R205, R4.reuse, R216, 0x1, P5 ;  /* 0x00000004cd0bb211 */ /* 0x080fe200028f0cd8 */
[----:B----4-:R2:W-:Y:S01]  /*8930*/  @!P0 ST.E.128 [R8.64], R24 ;  /* 0x0000001808008985 */ /* 0x0105e2000c101d06 */
[C---:B------:R-:W-:Y:S03]  /*8940*/  ISETP.GE.AND P0, PT, R204.reuse, c[0x0][0x1d4], PT ;  /* 0x00007500cc007a0c */ /* 0x040fe60003f06270 */
[----:B------:R-:W3:Y:S10]  /*8950*/  @!P4 LDS.128 R20, [R203+0xc880] ;  /* 0x00c88000cb14c984 */ /* 0x000ef40000000c00 */
[C---:B--2---:R-:W-:Y:S04]  /*8960*/  @!P0 LEA R8, P5, R204.reuse, R3, 0x1 ;  /* 0x00000003cc088211 */ /* 0x044fe800078a08ff */
[----:B------:R-:W-:Y:S01]  /*8970*/  @!P0 LEA.HI.X R9, R204, R4, R215, 0x1, P5 ;  /* 0x00000004cc098211 */ /* 0x000fe200028f0cd7 */
[----:B---3--:R-:W-:Y:S04]  /*8980*/  @!P4 ST.E.128 [R14.64], R20 ;  /* 0x000000140e00c985 */ /* 0x008fe8000c101d06 */
[----:B------:R-:W2:Y:S04]  /*8990*/  @!P3 LDS.128 R16, [R203+0xe080] ;  /* 0x00e08000cb10b984 */ /* 0x000ea80000000c00 */
[----:B--2---:R-:W-:Y:S04]  /*89a0*/  @!P3 ST.E.128 [R10.64], R16 ;  /* 0x000000100a00b985 */ /* 0x004fe8000c101d06 */
[----:B------:R-:W2:Y:S04]  /*89b0*/  @!P0 LDS.128 R16, [R203+0xf880] ;  /* 0x00f88000cb108984 */ /* 0x000ea80000000c00 */
[----:B--2---:R2:W-:Y:S02]  /*89c0*/  @!P0 ST.E.128 [R8.64], R16 ;  /* 0x0000001008008985 */ /* 0x0045e4000c101d06 */
.L_x_1730:
[----:B------:R-:W-:Y:S05]  /*89d0*/  BSYNC B2 ;  /* 0x0000000000027941 */ /* 0x000fea0003800000 */
.L_x_1715:
[----:B---3--:R-:W-:Y:S01]  /*89e0*/  IMAD.IADD R3, R82, 0x1, -R143 ;  /* 0x0000000152037824 */ /* 0x008fe200078e0a8f */
[----:B--2---:R-:W-:Y:S01]  /*89f0*/  P2R R14, PR, RZ, 0x2 ;  /* 0x00000002ff0e7803 */ /* 0x004fe20000000000 */
[----:B------:R-:W-:Y:S01]  /*8a00*/  IMAD.WIDE R8, R39, 0x30, R106 ;  /* 0x0000003027087825 */ /* 0x000fe200078e026a */
[----:B------:R-:W-:Y:S01]  /*8a10*/  LOP3.LUT P1, RZ, R213, 0x8, RZ, 0xc0, !PT ;  /* 0x00000008d5ff7812 */ /* 0x000fe2000782c0ff */
[----:B------:R-:W-:Y:S01]  /*8a20*/  BSSY B0, `(.L_x_1749) ;  /* 0x000004c000007945 */ /* 0x000fe20003800000 */
[----:B------:R-:W-:Y:S01]  /*8a30*/  ISETP.GE.AND P3, PT, R3, 0x21, PT ;  /* 0x000000210300780c */ /* 0x000fe20003f66270 */
[----:B------:R-:W-:Y:S01]  /*8a40*/  IMAD R6, R88, c[0x0][0x218], RZ ;  /* 0x0000860058067a24 */ /* 0x000fe200078e02ff */
[C---:B------:R-:W-:Y:S02]  /*8a50*/  LOP3.LUT P6, RZ, R213.reuse, 0x2, RZ, 0xc0, !PT ;  /* 0x00000002d5ff7812 */ /* 0x040fe400078cc0ff */
[----:B------:R-:W-:Y:S01]  /*8a60*/  LOP3.LUT P5, RZ, R213, 0x1, RZ, 0xc0, !PT ;  /* 0x00000001d5ff7812 */ /* 0x000fe200078ac0ff */
[----:B------:R-:W-:Y:S08]  /*8a70*/  IMAD R6, R83, c[0x0][0x21c], R6 ;  /* 0x0000870053067a24 */ /* 0x000ff000078e0206 */
[C---:B------:R-:W-:Y:S01]  /*8a80*/  @P3 IADD3 R13, P0, R8.reuse, 0x20, RZ ;  /* 0x00000020080d3810 */ /* 0x040fe20007f1e0ff */
[----:B------:R-:W-:Y:S04]  /*8a90*/  @P3 IMAD.MOV.U32 R11, RZ, RZ, R89 ;  /* 0x000000ffff0b3224 */ /* 0x000fe800078e0059 */
[----:B------:R-:W-:Y:S01]  /*8aa0*/  @P3 IMAD.X R10, RZ, RZ, R9, P0 ;  /* 0x000000ffff0a3224 */ /* 0x000fe200000e0609 */
[----:B------:R-:W-:Y:S11]  /*8ab0*/  ISETP.GE.AND P0, PT, R3, 0x1, PT ;  /* 0x000000010300780c */ /* 0x000ff60003f06270 */
[----:B------:R-:W-:Y:S02]  /*8ac0*/  @!UPT UIADD3 URZ, URZ, URZ, URZ ;  /* 0x0000003f3f3ff290 */ /* 0x000fe4000fffe03f */
[----:B------:R-:W-:Y:S01]  /*8ad0*/  @P0 MOV R4, R90 ;  /* 0x0000005a00040202 */ /* 0x000fe20000000f00 */
[----:B------:R-:W-:Y:S02]  /*8ae0*/  @P0 IMAD R3, R9, c[0x0][0x258], RZ ;  /* 0x0000960009030a24 */ /* 0x000fe400078e02ff */
[----:B------:R-:W-:Y:S02]  /*8af0*/  @P0 IMAD.MOV.U32 R5, RZ, RZ, R89 ;  /* 0x000000ffff050224 */ /* 0x000fe400078e0059 */
[C---:B------:R-:W-:Y:S02]  /*8b00*/  @P0 IMAD R3, R8.reuse, c[0x0][0x25c], R3 ;  /* 0x0000970008030a24 */ /* 0x040fe400078e0203 */
[----:B------:R-:W-:Y:S05]  /*8b10*/  @P0 IMAD.WIDE.U32 R4, R8, c[0x0][0x258], R4 ;  /* 0x0000960008040a25 */ /* 0x000fea00078e0004 */
[C---:B------:R-:W-:Y:S02]  /*8b20*/  @P0 LEA R8, P4, R4.reuse, c[0x0][0x250], 0x1 ;  /* 0x0000940004080a11 */ /* 0x040fe400078808ff */
[----:B------:R-:W-:Y:S04]  /*8b30*/  @P0 IADD3 R3, R5, R3, RZ ;  /* 0x0000000305030210 */ /* 0x000fe80007ffe0ff */
[----:B------:R-:W-:Y:S01]  /*8b40*/  @P0 LEA.HI.X R9, R4, c[0x0][0x254], R3, 0x1, P4 ;  /* 0x0000950004090a11 */ /* 0x000fe200020f0c03 */
[----:B------:R-:W-:Y:S02]  /*8b50*/  IMAD R3, R87, c[0x0][0x208], RZ ;  /* 0x0000820057037a24 */ /* 0x000fe400078e02ff */
[C---:B------:R-:W-:Y:S02]  /*8b60*/  IMAD.WIDE.U32 R4, R84.reuse, c[0x0][0x208], RZ ;  /* 0x0000820054047a25 */ /* 0x040fe400078e00ff */
[----:B------:R-:W-:Y:S01]  /*8b70*/  @!PT LDS RZ, [RZ] ;  /* 0x00000000fffff984 */ /* 0x000fe20000000800 */
[----:B------:R-:W-:Y:S01]  /*8b80*/  @!PT LDS RZ, [RZ] ;  /* 0x00000000fffff984 */ /* 0x000fe20000000800 */
[----:B------:R-:W-:Y:S01]  /*8b90*/  @!PT LDS RZ, [RZ] ;  /* 0x00000000fffff984 */ /* 0x000fe20000000800 */
[----:B------:R2:W-:Y:S02]  /*8ba0*/  @P0 LDGSTS.E.BYPASS.LTC128B.128 [R203+0x4080], [R8.64], !P1 ;  /* 0x0408000008cb0fae */ /* 0x0005e4000c901d46 */
[----:B------:R-:W-:Y:S04]  /*8bb0*/  IMAD R3, R84, c[0x0][0x20c], R3 ;  /* 0x0000830054037a24 */ /* 0x000fe800078e0203 */
[----:B------:R-:W-:Y:S04]  /*8bc0*/  IMAD.IADD R5, R5, 0x1, R3 ;  /* 0x0000000105057824 */ /* 0x000fe800078e0203 */
[----:B------:R-:W-:Y:S05]  /*8bd0*/  IMAD.WIDE.U32 R4, R83, c[0x0][0x218], R4 ;  /* 0x0000860053047a25 */ /* 0x000fea00078e0004 */
[----:B------:R-:W-:Y:S01]  /*8be0*/  IADD3 R3, P4, R114, R4, RZ ;  /* 0x0000000472037210 */ /* 0x000fe20007f9e0ff */
[----:B------:R-:W-:Y:S01]  /*8bf0*/  @P3 IMAD R4, R10, c[0x0][0x258], RZ ;  /* 0x000096000a043a24 */ /* 0x000fe200078e02ff */
[----:B------:R-:W-:Y:S02]  /*8c00*/  @P3 MOV R10, R90 ;  /* 0x0000005a000a3202 */ /* 0x000fe40000000f00 */
[----:B------:R-:W-:Y:S01]  /*8c10*/  IADD3.X R6, R124, R5, R6, P4, !PT ;  /* 0x000000057c067210 */ /* 0x000fe200027fe406 */
[C---:B------:R-:W-:Y:S02]  /*8c20*/  @P3 IMAD R4, R13.reuse, c[0x0][0x25c], R4 ;  /* 0x000097000d043a24 */ /* 0x040fe400078e0204 */
[----:B------:R-:W-:Y:S05]  /*8c30*/  @P3 IMAD.WIDE.U32 R10, R13, c[0x0][0x258], R10 ;  /* 0x000096000d0a3a25 */ /* 0x000fea00078e000a */
[----:B------:R-:W-:Y:S02]  /*8c40*/  @P3 IADD3 R5, R11, R4, RZ ;  /* 0x000000040b053210 */ /* 0x000fe40007ffe0ff */
[C---:B------:R-:W-:Y:S04]  /*8c50*/  @P3 LEA R4, P4, R10.reuse, c[0x0][0x250], 0x1 ;  /* 0x000094000a043a11 */ /* 0x040fe800078808ff */
[----:B------:R-:W-:Y:S02]  /*8c60*/  @P3 LEA.HI.X R5, R10, c[0x0][0x254], R5, 0x1, P4 ;  /* 0x000095000a053a11 */ /* 0x000fe400020f0c05 */
[C---:B------:R-:W-:Y:S04]  /*8c70*/  LEA R13, P4, R3.reuse, c[0x0][0x1f8], 0x1 ;  /* 0x00007e00030d7a11 */ /* 0x040fe800078808ff */
[----:B------:R-:W-:Y:S02]  /*8c80*/  LEA.HI.X R6, R3, c[0x0][0x1fc], R6, 0x1, P4 ;  /* 0x00007f0003067a11 */ /* 0x000fe400020f0c06 */
[----:B------:R2:W3:Y:S01]  /*8c90*/  SHFL.IDX PT, R3, R13, RZ, 0x181f ;  /* 0x00181fff0d037589 */ /* 0x0004e200000e0000 */
[----:B------:R-:W-:Y:S11]  /*8ca0*/  LOP3.LUT P4, RZ, R213, 0x4, RZ, 0xc0, !PT ;  /* 0x00000004d5ff7812 */ /* 0x000ff6000788c0ff */
[----:B------:R-:W-:Y:S02]  /*8cb0*/  @!UPT UIADD3 URZ, URZ, URZ, URZ ;  /* 0x0000003f3f3ff290 */ /* 0x000fe4000fffe03f */
[----:B------:R2:W-:Y:S04]  /*8cc0*/  @P0 LDGSTS.E.BYPASS.LTC128B.128 [R203+0x5880], [R8.64+0x80], !P4 ;  /* 0x0588008008cb0fae */ /* 0x0005e8000e101d46 */
[----:B------:R2:W-:Y:S04]  /*8cd0*/  @P0 LDGSTS.E.BYPASS.LTC128B.128 [R203+0x7080], [R8.64+0x100], !P6 ;  /* 0x0708010008cb0fae */ /* 0x0005e8000f101d46 */
[----:B------:R2:W-:Y:S04]  /*8ce0*/  @P0 LDGSTS.E.BYPASS.LTC128B.128 [R203+0x8880], [R8.64+0x180], !P5 ;  /* 0x0888018008cb0fae */ /* 0x0005e8000e901d46 */
[----:B------:R4:W-:Y:S01]  /*8cf0*/  @P3 LDGSTS.E.BYPASS.LTC128B.128 [R207+0x5080], [R4.64], !P1 ;  /* 0x0508000004cf3fae */ /* 0x0009e2000c901d46 */
[----:B------:R-:W-:Y:S03]  /*8d00*/  ISETP.NE.AND P1, PT, R14, RZ, PT ;  /* 0x000000ff0e00720c */ /* 0x000fe60003f25270 */
[----:B------:R4:W-:Y:S04]  /*8d10*/  @P3 LDGSTS.E.BYPASS.LTC128B.128 [R207+0x6880], [R4.64+0x80], !P4 ;  /* 0x0688008004cf3fae */ /* 0x0009e8000e101d46 */
[----:B------:R4:W-:Y:S04]  /*8d20*/  @P3 LDGSTS.E.BYPASS.LTC128B.128 [R207+0x8080], [R4.64+0x100], !P6 ;  /* 0x0808010004cf3fae */ /* 0x0009e8000f101d46 */
[----:B------:R4:W-:Y:S04]  /*8d30*/  @P3 LDGSTS.E.BYPASS.LTC128B.128 [R207+0x9880], [R4.64+0x180], !P5 ;  /* 0x0988018004cf3fae */ /* 0x0009e8000e901d46 */
[----:B------:R-:W0:Y:S04]  /*8d40*/  LDGDEPBAR ;  /* 0x00000000000079af */ /* 0x000e280000000000 */
[----:B----4-:R2:W4:Y:S01]  /*8d50*/  SHFL.IDX PT, R4, R6, RZ, 0x181f ;  /* 0x00181fff06047589 */ /* 0x01052200000e0000 */
[----:B------:R-:W-:Y:S04]  /*8d60*/  DEPBAR.LE SB0, 0x0 ;  /* 0x000080000000791a */ /* 0x000fe80000000000 */
[----:B------:R-:W-:Y:S06]  /*8d70*/  BAR.SYNC.DEFER_BLOCKING 0x0 ;  /* 0x0000000000007b1d */ /* 0x000fec0000010000 */
[----:B------:R-:W-:-:S05]  /*8d80*/  @!P0 BRA `(.L_x_1750) ;  /* 0x0000015000008947 */ /* 0x000fca0003800000 */
[----:B---3--:R-:W-:Y:S02]  /*8d90*/  ISETP.GE.AND P0, PT, R140, c[0x0][0x1d4], PT ;  /* 0x000075008c007a0c */ /* 0x008fe40003f06270 */
[----:B------:R-:W-:Y:S11]  /*8da0*/  ISETP.GE.AND P5, PT, R142, c[0x0][0x1d4], PT ;  /* 0x000075008e007a0c */ /* 0x000ff60003fa6270 */
[----:B------:R-:W3:Y:S01]  /*8db0*/  @!P0 LDS.128 R24, [R203+0x4080] ;  /* 0x00408000cb188984 */ /* 0x000ee20000000c00 */
[CC--:B--2---:R-:W-:Y:S04]  /*8dc0*/  @!P0 LEA R8, P4, R140.reuse, R3.reuse, 0x1 ;  /* 0x000000038c088211 */ /* 0x0c4fe800078808ff */
[-C--:B----4-:R-:W-:Y:S02]  /*8dd0*/  @!P0 LEA.HI.X R9, R140, R4.reuse, R141, 0x1, P4 ;  /* 0x000000048c098211 */ /* 0x090fe400020f0c8d */
[CC--:B------:R-:W-:Y:S04]  /*8de0*/  @!P5 LEA R14, P4, R206.reuse, R3.reuse, 0x1 ;  /* 0x00000003ce0ed211 */ /* 0x0c0fe800078808ff */
[-C--:B------:R-:W-:Y:S02]  /*8df0*/  @!P5 LEA.HI.X R15, R206, R4.reuse, R214, 0x1, P4 ;  /* 0x00000004ce0fd211 */ /* 0x080fe400020f0cd6 */
[C---:B------:R-:W-:Y:S11]  /*8e00*/  ISETP.GE.AND P4, PT, R205.reuse, c[0x0][0x1d4], PT ;  /* 0x00007500cd007a0c */ /* 0x040ff60003f86270 */
[----:B------:R-:W-:Y:S02]  /*8e10*/  @!UPT UIADD3 URZ, URZ, URZ, URZ ;  /* 0x0000003f3f3ff290 */ /* 0x000fe4000fffe03f */
[CC--:B------:R-:W-:Y:S04]  /*8e20*/  @!P4 LEA R10, P6, R205.reuse, R3.reuse, 0x1 ;  /* 0x00000003cd0ac211 */ /* 0x0c0fe800078c08ff */
[-C--:B------:R-:W-:Y:S01]  /*8e30*/  @!P4 LEA.HI.X R11, R205, R4.reuse, R216, 0x1, P6 ;  /* 0x00000004cd0bc211 */ /* 0x080fe200030f0cd8 */
[----:B---3--:R2:W-:Y:S01]  /*8e40*/  @!P0 ST.E.128 [R8.64], R24 ;  /* 0x0000001808008985 */ /* 0x0085e2000c101d06 */
        /* <DEDUP_REMOVED lines=9> */
.L_x_1750:
[----:B---3--:R-:W-:Y:S05]  /*8ee0*/  BSYNC B0 ;  /* 0x0000000000007941 */ /* 0x008fea0003800000 */
.L_x_1749:
[----:B----4-:R3:W4:Y:S01]  /*8ef0*/  SHFL.IDX PT, R4, R6, 0x1, 0x181f ;  /* 0x00381f0006047f89 */ /* 0x01072200000e0000 */
[----:B------:R-:W-:Y:S03]  /*8f00*/  BSSY B0, `(.L_x_1751) ;  /* 0x0000018000007945 */ /* 0x000fe60003800000 */
[----:B------:R3:W1:Y:S01]  /*8f10*/  SHFL.IDX PT, R3, R13, 0x1, 0x181f ;  /* 0x00381f000d037f89 */ /* 0x00066200000e0000 */
[----:B------:R-:W-:-:S05]  /*8f20*/  @!P3 BRA `(.L_x_1752) ;  /* 0x000001500000b947 */ /* 0x000fca0003800000 */
[----:B------:R-:W-:Y:S02]  /*8f30*/  ISETP.GE.AND P0, PT, R140, c[0x0][0x1d4], PT ;  /* 0x000075008c007a0c */ /* 0x000fe40003f06270 */
[----:B------:R-:W-:Y:S11]  /*8f40*/  ISETP.GE.AND P4, PT, R142, c[0x0][0x1d4], PT ;  /* 0x000075008e007a0c */ /* 0x000ff60003f86270 */
[----:B------:R-:W5:Y:S01]  /*8f50*/  @!P0 LDS.128 R24, [R203+0x5080] ;  /* 0x00508000cb188984 */ /* 0x000f620000000c00 */
[CC--:B-12---:R-:W-:Y:S04]  /*8f60*/  @!P0 LEA R8, P3, R140.reuse, R3.reuse, 0x1 ;  /* 0x000000038c088211 */ /* 0x0c6fe800078608ff */
[-C--:B----4-:R-:W-:Y:S02]  /*8f70*/  @!P0 LEA.HI.X R9, R140, R4.reuse, R141, 0x1, P3 ;  /* 0x000000048c098211 */ /* 0x090fe400018f0c8d */
[CC--:B------:R-:W-:Y:S04]  /*8f80*/  @!P4 LEA R14, P3, R206.reuse, R3.reuse, 0x1 ;  /* 0x00000003ce0ec211 */ /* 0x0c0fe800078608ff */
[-C--:B------:R-:W-:Y:S02]  /*8f90*/  @!P4 LEA.HI.X R15, R206, R4.reuse, R214, 0x1, P3 ;  /* 0x00000004ce0fc211 */ /* 0x080fe400018f0cd6 */
[C---:B------:R-:W-:Y:S11]  /*8fa0*/  ISETP.GE.AND P3, PT, R205.reuse, c[0x0][0x1d4], PT ;  /* 0x00007500cd007a0c */ /* 0x040ff60003f66270 */
[----:B------:R-:W-:Y:S02]  /*8fb0*/  @!UPT UIADD3 URZ, URZ, URZ, URZ ;  /* 0x0000003f3f3ff290 */ /* 0x000fe4000fffe03f */
[CC--:B------:R-:W-:Y:S04]  /*8fc0*/  @!P3 LEA R10, P5, R205.reuse, R3.reuse, 0x1 ;  /* 0x00000003cd0ab211 */ /* 0x0c0fe800078a08ff */
[-C--:B------:R-:W-:Y:S01]  /*8fd0*/  @!P3 LEA.HI.X R11, R205, R4.reuse, R216, 0x1, P5 ;  /* 0x00000004cd0bb211 */ /* 0x080fe200028f0cd8 */
[----:B-----5:R1:W-:Y:S01]  /*8fe0*/  @!P0 ST.E.128 [R8.64], R24 ;  /* 0x0000001808008985 */ /* 0x0203e2000c101d06 */
[C---:B------:R-:W-:Y:S03]  /*8ff0*/  ISETP.GE.AND P0, PT, R204.reuse, c[0x0][0x1d4], PT ;  /* 0x00007500cc007a0c */ /* 0x040fe60003f06270 */
[----:B------:R-:W2:Y:S10]  /*9000*/  @!P4 LDS.128 R20, [R203+0x6880] ;  /* 0x00688000cb14c984 */ /* 0x000eb40000000c00 */
[C---:B-1----:R-:W-:Y:S04]  /*9010*/  @!P0 LEA R8, P5, R204.reuse, R3, 0x1 ;  /* 0x00000003cc088211 */ /* 0x042fe800078a08ff */
[----:B------:R-:W-:Y:S01]  /*9020*/  @!P0 LEA.HI.X R9, R204, R4, R215, 0x1, P5 ;  /* 0x00000004cc098211 */ /* 0x000fe200028f0cd7 */
[----:B--2---:R-:W-:Y:S04]  /*9030*/  @!P4 ST.E.128 [R14.64], R20 ;  /* 0x000000140e00c985 */ /* 0x004fe8000c101d06 */
[----:B------:R-:W1:Y:S04]  /*9040*/  @!P3 LDS.128 R16, [R203+0x8080] ;  /* 0x00808000cb10b984 */ /* 0x000e680000000c00 */
[----:B-1----:R-:W-:Y:S04]  /*9050*/  @!P3 ST.E.128 [R10.64], R16 ;  /* 0x000000100a00b985 */ /* 0x002fe8000c101d06 */
[----:B------:R-:W1:Y:S04]  /*9060*/  @!P0 LDS.128 R16, [R203+0x9880] ;  /* 0x00988000cb108984 */ /* 0x000e680000000c00 */
[----:B-1----:R1:W-:Y:S02]  /*9070*/  @!P0 ST.E.128 [R8.64], R16 ;  /* 0x0000001008008985 */ /* 0x0023e4000c101d06 */
.L_x_1752:
[----:B------:R-:W-:Y:S05]  /*9080*/  BSYNC B0 ;  /* 0x0000000000007941 */ /* 0x000fea0003800000 */
.L_x_1751:
[----:B------:R-:W-:Y:S01]  /*9090*/  ISETP.GT.AND P4, PT, R39, R118, PT ;  /* 0x000000762700720c */ /* 0x000fe20003f84270 */
[----:B------:R-:W-:Y:S01]  /*90a0*/  @!UPT UIADD3 URZ, URZ, URZ, URZ ;  /* 0x0000003f3f3ff290 */ /* 0x000fe2000fffe03f */
[----:B------:R-:W-:Y:S11]  /*90b0*/  BSSY B0, `(.L_x_1753) ;  /* 0x0000029000007945 */ /* 0x000ff60003800000 */
[----:B------:R-:W-:-:S05]  /*90c0*/  @!P4 BRA `(.L_x_1754) ;  /* 0x000002700000c947 */ /* 0x000fca0003800000 */
[----:B--23--:R-:W-:Y:S01]  /*90d0*/  IADD3 R6, -R143, 0x30, RZ ;  /* 0x000000308f067810 */ /* 0x00cfe20007ffe1ff */
[----:B-1----:R-:W-:Y:S01]  /*90e0*/  IMAD.MOV.U32 R8, RZ, RZ, R110 ;  /* 0x000000ffff087224 */ /* 0x002fe200078e006e */
[----:B------:R-:W-:Y:S01]  /*90f0*/  IADD3 R3, R39, -0x1, RZ ;  /* 0xffffffff27037810 */ /* 0x000fe20007ffe0ff */
[----:B------:R-:W-:Y:S01]  /*9100*/  IMAD.MOV.U32 R9, RZ, RZ, R109 ;  /* 0x000000ffff097224 */ /* 0x000fe200078e006d */
[----:B------:R-:W-:Y:S02]  /*9110*/  ISETP.GE.AND P3, PT, R6, 0x1, PT ;  /* 0x000000010600780c */ /* 0x000fe40003f66270 */
[----:B------:R-:W-:Y:S01]  /*9120*/  SHF.R.S32.HI R5, RZ, 0x1f, R3 ;  /* 0x0000001fff057819 */ /* 0x000fe20000011403 */
[----:B----4-:R-:W-:Y:S01]  /*9130*/  IMAD R4, R154, R3, RZ ;  /* 0x000000039a047224 */ /* 0x010fe200078e02ff */
[----:B------:R-:W-:Y:S01]  /*9140*/  P2R R11, PR, RZ, 0x4 ;  /* 0x00000004ff0b7803 */ /* 0x000fe20000000000 */
[-C--:B------:R-:W-:Y:S01]  /*9150*/  IMAD.WIDE.U32 R8, R3, R128.reuse, R8 ;  /* 0x0000008003087225 */ /* 0x080fe200078e0008 */
[----:B------:R-:W-:Y:S02]  /*9160*/  LOP3.LUT P2, RZ, R213, 0x8, RZ, 0xc0, !PT ;  /* 0x00000008d5ff7812 */ /* 0x000fe4000784c0ff */
[----:B------:R-:W-:Y:S01]  /*9170*/  P2R R10, PR, RZ, 0x2 ;  /* 0x00000002ff0a7803 */ /* 0x000fe20000000000 */
[----:B------:R-:W-:Y:S01]  /*9180*/  IMAD R3, R5, R128, R4 ;  /* 0x0000008005037224 */ /* 0x000fe200078e0204 */
[C---:B------:R-:W-:Y:S02]  /*9190*/  LOP3.LUT P1, RZ, R213.reuse, 0x4, RZ, 0xc0, !PT ;  /* 0x00000004d5ff7812 */ /* 0x040fe4000782c0ff */
[----:B------:R-:W-:Y:S01]  /*91a0*/  LOP3.LUT P6, RZ, R213, 0x1, RZ, 0xc0, !PT ;  /* 0x00000001d5ff7812 */ /* 0x000fe200078cc0ff */
[----:B------:R-:W-:Y:S01]  /*91b0*/  IMAD.IADD R3, R9, 0x1, R3 ;  /* 0x0000000109037824 */ /* 0x000fe200078e0203 */
[C---:B------:R-:W-:Y:S04]  /*91c0*/  @P3 LEA R4, P0, R8.reuse, c[0x0][0x220], 0x1 ;  /* 0x0000880008043a11 */ /* 0x040fe800078008ff */
[----:B------:R-:W-:Y:S02]  /*91d0*/  @P3 LEA.HI.X R5, R8, c[0x0][0x224], R3, 0x1, P0 ;  /* 0x0000890008053a11 */ /* 0x000fe400000f0c03 */
[----:B------:R-:W-:Y:S03]  /*91e0*/  ISETP.GE.AND P0, PT, R6, 0x21, PT ;  /* 0x000000210600780c */ /* 0x000fe60003f06270 */
[----:B------:R-:W-:Y:S01]  /*91f0*/  @!PT LDS RZ, [RZ] ;  /* 0x00000000fffff984 */ /* 0x000fe20000000800 */
[----:B------:R-:W-:Y:S01]  /*9200*/  @!PT LDS RZ, [RZ] ;  /* 0x00000000fffff984 */ /* 0x000fe20000000800 */
[----:B------:R-:W-:Y:S01]  /*9210*/  @!PT LDS RZ, [RZ] ;  /* 0x00000000fffff984 */ /* 0x000fe20000000800 */
[----:B------:R1:W-:Y:S01]  /*9220*/  @P3 LDGSTS.E.BYPASS.LTC128B.128 [R203+0xa080], [R4.64], !P2 ;  /* 0x0a08000004cb3fae */ /* 0x0003e2000d101d46 */
[----:B------:R-:W-:Y:S03]  /*9230*/  ISETP.NE.AND P2, PT, R11, RZ, PT ;  /* 0x000000ff0b00720c */ /* 0x000fe60003f45270 */
[----:B------:R1:W-:Y:S06]  /*9240*/  @P3 LDGSTS.E.BYPASS.LTC128B.128 [R203+0xb880], [R4.64+0x80], !P1 ;  /* 0x0b88008004cb3fae */ /* 0x0003ec000c901d46 */
[----:B------:R-:W-:Y:S05]  /*9250*/  @P0 IADD3 R6, P5, R158, R8, RZ ;  /* 0x000000089e060210 */ /* 0x000fea0007fbe0ff */
[----:B------:R-:W-:Y:S01]  /*9260*/  @P0 IMAD.X R3, R3, 0x1, R155, P5 ;  /* 0x0000000103030824 */ /* 0x000fe200028e069b */
[C---:B------:R-:W-:Y:S04]  /*9270*/  @P0 LEA R8, P5, R6.reuse, c[0x0][0x220], 0x1 ;  /* 0x0000880006080a11 */ /* 0x040fe800078a08ff */
[----:B------:R-:W-:Y:S02]  /*9280*/  @P0 LEA.HI.X R9, R6, c[0x0][0x224], R3, 0x1, P5 ;  /* 0x0000890006090a11 */ /* 0x000fe400028f0c03 */
[C---:B------:R-:W-:Y:S11]  /*9290*/  LOP3.LUT P5, RZ, R213.reuse, 0x2, RZ, 0xc0, !PT ;  /* 0x00000002d5ff7812 */ /* 0x040ff600078ac0ff */
[----:B------:R-:W-:Y:S02]  /*92a0*/  @!UPT UIADD3 URZ, URZ, URZ, URZ ;  /* 0x0000003f3f3ff290 */ /* 0x000fe4000fffe03f */
[----:B------:R1:W-:Y:S04]  /*92b0*/  @P3 LDGSTS.E.BYPASS.LTC128B.128 [R203+0xd080], [R4.64+0x100], !P5 ;  /* 0x0d08010004cb3fae */ /* 0x0003e8000e901d46 */
[----:B------:R1:W-:Y:S01]  /*92c0*/  @P3 LDGSTS.E.BYPASS.LTC128B.128 [R203+0xe880], [R4.64+0x180], !P6 ;  /* 0x0e88018004cb3fae */ /* 0x0003e2000f101d46 */
[----:B------:R-:W-:Y:S11]  /*92d0*/  LOP3.LUT P3, RZ, R213, 0x8, RZ, 0xc0, !PT ;  /* 0x00000008d5ff7812 */ /* 0x000ff6000786c0ff */
[----:B------:R-:W-:Y:S02]  /*92e0*/  @!UPT UIADD3 URZ, URZ, URZ, URZ ;  /* 0x0000003f3f3ff290 */ /* 0x000fe4000fffe03f */
[----:B------:R1:W-:Y:S04]  /*92f0*/  @P0 LDGSTS.E.BYPASS.LTC128B.128 [R207+0xb080], [R8.64], !P3 ;  /* 0x0b08000008cf0fae */ /* 0x0003e8000d901d46 */
[----:B------:R1:W-:Y:S01]  /*9300*/  @P0 LDGSTS.E.BYPASS.LTC128B.128 [R207+0xc880], [R8.64+0x80], !P1 ;  /* 0x0c88008008cf0fae */ /* 0x0003e2000c901d46 */
[----:B------:R-:W-:Y:S03]  /*9310*/  ISETP.NE.AND P1, PT, R10, RZ, PT ;  /* 0x000000ff0a00720c */ /* 0x000fe60003f25270 */
[----:B------:R1:W-:Y:S04]  /*9320*/  @P0 LDGSTS.E.BYPASS.LTC128B.128 [R207+0xe080], [R8.64+0x100], !P5 ;  /* 0x0e08010008cf0fae */ /* 0x0003e8000e901d46 */
[----:B------:R1:W-:Y:S04]  /*9330*/  @P0 LDGSTS.E.BYPASS.LTC128B.128 [R207+0xf880], [R8.64+0x180], !P6 ;  /* 0x0f88018008cf0fae */ /* 0x0003e8000f101d46 */
.L_x_1754:
[----:B------:R-:W-:Y:S05]  /*9340*/  BSYNC B0 ;  /* 0x0000000000007941 */ /* 0x000fea0003800000 */
.L_x_1753:
[----:B------:R-:W0:Y:S01]  /*9350*/  LDGDEPBAR ;  /* 0x00000000000079af */ /* 0x000e220000000000 */
[----:B------:R-:W-:Y:S01]  /*9360*/  IADD3 R39, R39, -0x1, RZ ;  /* 0xffffffff27277810 */ /* 0x000fe20007ffe0ff */
[----:B------:R-:W-:-:S05]  /*9370*/  @P4 BRA `(.L_x_1755) ;  /* 0xffffa1b000004947 */ /* 0x000fca000383ffff */
[----:B------:R-:W-:Y:S01]  /*9380*/  WARPSYNC 0xffffffff ;  /* 0xffffffff00007948 */ /* 0x000fe20003800000 */
[----:B------:R-:W-:Y:S06]  /*9390*/  BAR.SYNC.DEFER_BLOCKING 0x0 ;  /* 0x0000000000007b1d */ /* 0x000fec0000010000 */
.L_x_1714:
[----:B------:R-:W-:Y:S01]  /*93a0*/  ISETP.GE.AND P0, PT, R131, 0x1, PT ;  /* 0x000000018300780c */ /* 0x000fe20003f06270 */
[----:B------:R-:W-:Y:S01]  /*93b0*/  BSSY B0, `(.L_x_1756) ;  /* 0x000001f000007945 */ /* 0x000fe20003800000 */
[----:B------:R-:W-:-:S11]  /*93c0*/  MOV R2, RZ ;  /* 0x000000ff00027202 */ /* 0x000fd60000000f00 */
[----:B------:R-:W-:Y:S05]  /*93d0*/  @!P0 BRA `(.L_x_1757) ;  /* 0x000001c000008947 */ /* 0x000fea0003800000 */
[----:B-1----:R-:W-:Y:S02]  /*93e0*/  IABS R3, R127 ;  /* 0x0000007f00037213 */ /* 0x002fe40000000000 */
[----:B--23--:R-:W-:Y:S02]  /*93f0*/  IADD3 R6, R136, -0x1, R127 ;  /* 0xffffffff88067810 */ /* 0x00cfe40007ffe07f */
[----:B------:R-:W1:Y:S02]  /*9400*/  I2F.RP R2, R3 ;  /* 0x0000000300027306 */ /* 0x000e640000209400 */
[----:B------:R-:W-:-:S06]  /*9410*/  IABS R10, R6 ;  /* 0x00000006000a7213 */ /* 0x000fcc0000000000 */
[----:B-1----:R-:W1:Y:S02]  /*9420*/  MUFU.RCP R2, R2 ;  /* 0x0000000200027308 */ /* 0x002e640000001000 */
[----:B-1----:R-:W-:-:S06]  /*9430*/  IADD3 R2, R2, 0xffffffe, RZ ;  /* 0x0ffffffe02027810 */ /* 0x002fcc0007ffe0ff */
[----:B------:R-:W1:Y:S02]  /*9440*/  F2I.FTZ.U32.TRUNC.NTZ R5, R2 ;  /* 0x0000000200057305 */ /* 0x000e64000021f000 */
[----:B-1----:R-:W-:-:S04]  /*9450*/  IMAD.MOV R2, RZ, RZ, -R5 ;  /* 0x000000ffff027224 */ /* 0x002fc800078e0a05 */
[----:B----4-:R-:W-:Y:S01]  /*9460*/  IMAD.MOV.U32 R4, RZ, RZ, R2 ;  /* 0x000000ffff047224 */ /* 0x010fe200078e0002 */
        /* <DEDUP_REMOVED lines=19> */
.L_x_1757:
[----:B------:R-:W-:Y:S05]  /*95a0*/  BSYNC B0 ;  /* 0x0000000000007941 */ /* 0x000fea0003800000 */
.L_x_1756:
[----:B-12---:R-:W2:Y:S01]  /*95b0*/  LDL R3, [R1+0x40] ;  /* 0x0000400001037983 */ /* 0x006ea20000100800 */
        /* <DEDUP_REMOVED lines=64> */
[----:B--2---:R-:W-:-:S04]  /*99c0*/  IMAD R219, R3, R2, RZ ;  /* 0x0000000203db7224 */ /* 0x004fc800078e02ff */
[--C-:B------:R-:W-:Y:S01]  /*99d0*/  IMAD.IADD R3, R219, 0x1, R2.reuse ;  /* 0x00000001db037824 */ /* 0x100fe200078e0202 */
[----:B------:R-:W-:-:S04]  /*99e0*/  PRMT R2, RZ, 0x7610, R2 ;  /* 0x00007610ff027816 */ /* 0x000fc80000000002 */
[----:B------:R-:W-:Y:S02]  /*99f0*/  IMNMX R210, R136, R3, PT ;  /* 0x0000000388d27217 */ /* 0x000fe40003800200 */
[----:B------:R-:W-:Y:S02]  /*9a00*/  CS2R R136, SRZ ;  /* 0x0000000000887805 */ /* 0x000fe4000001ff00 */
[----:B------:R-:W-:-:S13]  /*9a10*/  ISETP.GT.AND P0, PT, R210, R219, PT ;  /* 0x000000dbd200720c */ /* 0x000fda0003f04270 */
[----:B------:R-:W-:Y:S05]  /*9a20*/  @!P0 BRA `(.L_x_1758) ;  /* 0x0000dc0000008947 */ /* 0x000fea0003800000 */
[----:B----4-:R-:W2:Y:S04]  /*9a30*/  LDL R4, [R1+0x10] ;  /* 0x0000100001047983 */ /* 0x010ea80000100800 */
[----:B---3--:R-:W3:Y:S04]  /*9a40*/  LDL R6, [R1+0x8] ;  /* 0x0000080001067983 */ /* 0x008ee80000100800 */
[----:B------:R-:W4:Y:S04]  /*9a50*/  LDL R11, [R1+0x4] ;  /* 0x00000400010b7983 */ /* 0x000f280000100800 */
[----:B------:R-:W4:Y:S04]  /*9a60*/  LDL R8, [R1+0x18] ;  /* 0x0000180001087983 */ /* 0x000f280000100800 */
[----:B------:R-:W4:Y:S01]  /*9a70*/  LDL R10, [R1+0x14] ;  /* 0x00001400010a7983 */ /* 0x000f220000100800 */
[----:B------:R-:W-:-:S04]  /*9a80*/  ISETP.NE.U32.AND P0, PT, RZ, c[0x0][0x340], PT ;  /* 0x0000d000ff007a0c */ /* 0x000fc80003f05070 */
[----:B------:R-:W-:-:S13]  /*9a90*/  ISETP.NE.AND.EX P2, PT, RZ, c[0x0][0x344], PT, P0 ;  /* 0x0000d100ff007a0c */ /* 0x000fda0003f45300 */
[----:B------:R-:W-:Y:S01]  /*9aa0*/  @P2 IADD3 R2, P0, R252, c[0x0][0x340], RZ ;  /* 0x0000d000fc022a10 */ /* 0x000fe20007f1e0ff */
[----:B------:R-:W-:-:S05]  /*9ab0*/  IMAD.MOV.U32 R5, RZ, RZ, c[0x0][0x2c4] ;  /* 0x0000b100ff057624 */ /* 0x000fca00078e00ff */
[----:B------:R-:W-:Y:S02]  /*9ac0*/  ISETP.NE.AND P1, PT, R5, 0x1, PT ;  /* 0x000000010500780c */ /* 0x000fe40003f25270 */
[----:B--2---:R-:W-:-:S05]  /*9ad0*/  @P2 IADD3.X R3, R4, c[0x0][0x344], RZ, P0, !PT ;  /* 0x0000d10004032a10 */ /* 0x004fca00007fe4ff */
[----:B------:R1:W5:Y:S01]  /*9ae0*/  @P2 LDG.E R16, [R2.64] ;  /* 0x0000000602102981 */ /* 0x000362000c1e1900 */
[----:B------:R-:W-:Y:S02]  /*9af0*/  ISETP.NE.U32.AND P0, PT, RZ, c[0x0][0x348], PT ;  /* 0x0000d200ff007a0c */ /* 0x000fe40003f05070 */
[----:B---3--:R-:W-:Y:S01]  /*9b00*/  LOP3.LUT R59, R6, 0xffff, RZ, 0xc0, !PT ;  /* 0x0000ffff063b7812 */ /* 0x008fe200078ec0ff */
[----:B----4-:R-:W-:Y:S01]  /*9b10*/  IMAD R6, R11, 0x80, R0 ;  /* 0x000000800b067824 */ /* 0x010fe200078e0200 */
[----:B------:R-:W-:-:S03]  /*9b20*/  ISETP.NE.AND.EX P0, PT, RZ, c[0x0][0x34c], PT, P0 ;  /* 0x0000d300ff007a0c */ /* 0x000fc60003f05300 */
[----:B------:R-:W-:Y:S01]  /*9b30*/  @P1 IMAD.HI.U32 R9, R6, c[0x0][0x2c8], RZ ;  /* 0x0000b20006091a27 */ /* 0x000fe200078e00ff */
[----:B-1----:R-:W-:-:S05]  /*9b40*/  SHF.R.S32.HI R2, RZ, 0x1f, R139 ;  /* 0x0000001fff027819 */ /* 0x002fca000001148b */
[----:B------:R-:W-:-:S04]  /*9b50*/  IMAD R2, R2, c[0x0][0x178], RZ ;  /* 0x00005e0002027a24 */ /* 0x000fc800078e02ff */
[C---:B------:R-:W-:Y:S02]  /*9b60*/  IMAD R4, R139.reuse, c[0x0][0x17c], R2 ;  /* 0x00005f008b047a24 */ /* 0x040fe400078e0202 */
[----:B------:R-:W-:Y:S01]  /*9b70*/  IMAD.WIDE.U32 R2, R139, c[0x0][0x178], RZ ;  /* 0x00005e008b027a25 */ /* 0x000fe200078e00ff */
[----:B------:R-:W-:-:S03]  /*9b80*/  SEL R8, R8, RZ, !P0 ;  /* 0x000000ff08087207 */ /* 0x000fc60004000000 */
[----:B------:R-:W-:-:S04]  /*9b90*/  IMAD.IADD R3, R3, 0x1, R4 ;  /* 0x0000000103037824 */ /* 0x000fc800078e0204 */
[C---:B------:R-:W-:Y:S01]  /*9ba0*/  IMAD.WIDE.U32 R4, R59.reuse, c[0x0][0x1b8], R2 ;  /* 0x00006e003b047a25 */ /* 0x040fe200078e0002 */
[----:B------:R-:W-:Y:S02]  /*9bb0*/  MOV R2, R6 ;  /* 0x0000000600027202 */ /* 0x000fe40000000f00 */
[----:B------:R-:W-:Y:S01]  /*9bc0*/  SEL R3, R10, RZ, !P0 ;  /* 0x000000ff0a037207 */ /* 0x000fe20004000000 */
[----:B------:R-:W-:Y:S01]  /*9bd0*/  IMAD R5, R59, c[0x0][0x1bc], R5 ;  /* 0x00006f003b057a24 */ /* 0x000fe200078e0205 */
[----:B------:R-:W-:Y:S01]  /*9be0*/  @P1 SHF.R.U32.HI R2, RZ, c[0x0][0x2cc], R9 ;  /* 0x0000b300ff021a19 */ /* 0x000fe20000011609 */
[----:B------:R-:W-:Y:S02]  /*9bf0*/  IMAD R8, R8, c[0x0][0x1c0], RZ ;  /* 0x0000700008087a24 */ /* 0x000fe400078e02ff */
[----:B------:R-:W-:Y:S01]  /*9c00*/  IMAD.WIDE.U32 R4, R3, c[0x0][0x1c0], R4 ;  /* 0x0000700003047a25 */ /* 0x000fe200078e0004 */
[----:B------:R-:W-:-:S03]  /*9c10*/  SHF.R.S32.HI R9, RZ, 0x1f, R2 ;  /* 0x0000001fff097819 */ /* 0x000fc60000011402 */
[----:B------:R-:W-:Y:S02]  /*9c20*/  IMAD R8, R3, c[0x0][0x1c4], R8 ;  /* 0x0000710003087a24 */ /* 0x000fe400078e0208 */
[----:B------:R-:W-:Y:S02]  /*9c30*/  IMAD.MOV R3, RZ, RZ, -R2 ;  /* 0x000000ffff037224 */ /* 0x000fe400078e0a02 */
[----:B------:R-:W-:Y:S02]  /*9c40*/  IMAD.IADD R5, R5, 0x1, R8 ;  /* 0x0000000105057824 */ /* 0x000fe400078e0208 */
[----:B------:R-:W-:Y:S02]  /*9c50*/  IMAD R6, R3, c[0x0][0x2c4], R6 ;  /* 0x0000b10003067a24 */ /* 0x000fe400078e0206 */
[----:B------:R-:W-:-:S04]  /*9c60*/  IMAD R3, R9, c[0x0][0x1b0], RZ ;  /* 0x00006c0009037a24 */ /* 0x000fc800078e02ff */
[C---:B------:R-:W-:Y:S01]  /*9c70*/  IMAD R9, R2.reuse, c[0x0][0x1b4], R3 ;  /* 0x00006d0002097a24 */ /* 0x040fe200078e0203 */
[----:B------:R-:W-:Y:S01]  /*9c80*/  SHF.R.S32.HI R8, RZ, 0x1f, R6 ;  /* 0x0000001fff087819 */ /* 0x000fe20000011406 */
[----:B------:R-:W-:Y:S01]  /*9c90*/  IMAD.WIDE.U32 R2, R2, c[0x0][0x1b0], R4 ;  /* 0x00006c0002027a25 */ /* 0x000fe200078e0004 */
[----:B------:R-:W-:-:S03]  /*9ca0*/  ISETP.GE.AND P1, PT, R205, c[0x0][0x198], PT ;  /* 0x00006600cd007a0c */ /* 0x000fc60003f26270 */
[----:B------:R-:W-:Y:S01]  /*9cb0*/  IMAD R4, R8, c[0x0][0x1a8], RZ ;  /* 0x00006a0008047a24 */ /* 0x000fe200078e02ff */
[----:B------:R-:W-:-:S03]  /*9cc0*/  IADD3 R3, R3, R9, RZ ;  /* 0x0000000903037210 */ /* 0x000fc60007ffe0ff */
[C---:B------:R-:W-:Y:S02]  /*9cd0*/  IMAD R4, R6.reuse, c[0x0][0x1ac], R4 ;  /* 0x00006b0006047a24 */ /* 0x040fe400078e0204 */
[----:B------:R-:W-:Y:S01]  /*9ce0*/  IMAD.WIDE.U32 R2, R6, c[0x0][0x1a8], R2 ;  /* 0x00006a0006027a25 */ /* 0x000fe200078e0002 */
[----:B------:R-:W-:-:S03]  /*9cf0*/  LOP3.LUT R213, R213, 0xfffffffe, RZ, 0xc0, !PT ;  /* 0xfffffffed5d57812 */ /* 0x000fc600078ec0ff */
[----:B------:R-:W-:Y:S01]  /*9d00*/  IMAD.IADD R3, R3, 0x1, R4 ;  /* 0x0000000103037824 */ /* 0x000fe200078e0204 */
[----:B------:R-:W-:Y:S01]  /*9d10*/  LEA R13, P0, R2, c[0x0][0x160], 0x1 ;  /* 0x00005800020d7a11 */ /* 0x000fe200078008ff */
[----:B------:R-:W-:Y:S01]  /*9d20*/  IMAD R6, R11, 0x80, R143 ;  /* 0x000000800b067824 */ /* 0x000fe200078e028f */
[----:B------:R-:W-:Y:S02]  /*9d30*/  ISETP.GE.AND P4, PT, R140, c[0x0][0x198], PT ;  /* 0x000066008c007a0c */ /* 0x000fe40003f86270 */
[----:B------:R-:W-:Y:S02]  /*9d40*/  ISETP.GE.AND P5, PT, R142, c[0x0][0x198], PT ;  /* 0x000066008e007a0c */ /* 0x000fe40003fa6270 */
[----:B------:R-:W-:Y:S02]  /*9d50*/  @P1 LOP3.LUT R213, R213, 0x1, RZ, 0xfc, !PT ;  /* 0x00000001d5d51812 */ /* 0x000fe400078efcff */
[----:B------:R-:W-:Y:S02]  /*9d60*/  ISETP.GE.AND P6, PT, R204, c[0x0][0x198], PT ;  /* 0x00006600cc007a0c */ /* 0x000fe40003fc6270 */
[----:B------:R-:W-:-:S02]  /*9d70*/  LEA.HI.X R5, R2, c[0x0][0x164], R3, 0x1, P0 ;  /* 0x0000590002057a11 */ /* 0x000fc400000f0c03 */
[----:B------:R-:W-:Y:S02]  /*9d80*/  IADD3 R97, R210, -0x1, RZ ;  /* 0xffffffffd2617810 */ /* 0x000fe40007ffe0ff */
[----:B------:R-:W-:Y:S01]  /*9d90*/  @!P2 MOV R16, R10 ;  /* 0x0000000a0010a202 */ /* 0x000fe20000000f00 */
[----:B------:R-:W-:Y:S05]  /*9da0*/  BRA.DIV ~URZ, `(.L_x_1759) ;  /* 0x00012b527f007947 */ /* 0x000fea000b800000 */
[----:B------:R1:W2:Y:S02]  /*9db0*/  SHFL.IDX PT, R4, R5, RZ, 0x181f ;  /* 0x00181fff05047589 */ /* 0x0002a400000e0000 */
.L_x_1913:
[----:B------:R-:W-:Y:S05]  /*9dc0*/  BRA.DIV ~URZ, `(.L_x_1760) ;  /* 0x00012ba27f007947 */ /* 0x000fea000b800000 */
[----:B------:R3:W4:Y:S02]  /*9dd0*/  SHFL.IDX PT, R2, R13, RZ, 0x181f ;  /* 0x00181fff0d027589 */ /* 0x00072400000e0000 */
.L_x_1914:
[----:B------:R-:W-:Y:S01]  /*9de0*/  IMAD R40, R176, c[0x0][0x2c4], RZ ;  /* 0x0000b100b0287a24 */ /* 0x000fe200078e02ff */
[----:B------:R-:W-:Y:S01]  /*9df0*/  LOP3.LUT R213, R213, 0xfffffffd, RZ, 0xc0, !PT ;  /* 0xfffffffdd5d57812 */ /* 0x000fe200078ec0ff */
[----:B------:R-:W-:Y:S03]  /*9e00*/  BSSY B0, `(.L_x_1761) ;  /* 0x0000014000007945 */ /* 0x000fe60003800000 */
[----:B------:R-:W-:-:S13]  /*9e10*/  ISETP.GE.AND P0, PT, R6, R40, PT ;  /* 0x000000280600720c */ /* 0x000fda0003f06270 */
[----:B------:R-:W-:Y:S01]  /*9e20*/  @P0 LOP3.LUT R213, R213, 0x2, RZ, 0xfc, !PT ;  /* 0x00000002d5d50812 */ /* 0x000fe200078efcff */
[----:B------:R-:W-:Y:S05]  /*9e30*/  @P0 BRA `(.L_x_1762) ;  /* 0x0000010000000947 */ /* 0x000fea0003800000 */
[----:B------:R-:W-:Y:S02]  /*9e40*/  LOP3.LUT P3, RZ, R213, 0x1, RZ, 0xc0, !PT ;  /* 0x00000001d5ff7812 */ /* 0x000fe4000786c0ff */
        /* <DEDUP_REMOVED lines=15> */
.L_x_1762:
[----:B------:R-:W-:Y:S05]  /*9f40*/  BSYNC B0 ;  /* 0x0000000000007941 */ /* 0x000fea0003800000 */
.L_x_1761:
[----:B------:R-:W-:Y:S05]  /*9f50*/  BRA.DIV ~URZ, `(.L_x_1763) ;  /* 0x00012a827f007947 */ /* 0x000fea000b800000 */
[----:B--2---:R2:W1:Y:S04]  /*9f60*/  SHFL.IDX PT, R4, R5, 0x1, 0x181f ;  /* 0x00381f0005047f89 */ /* 0x00446800000e0000 */
[----:B----4-:R2:W4:Y:S02]  /*9f70*/  SHFL.IDX PT, R2, R13, 0x1, 0x181f ;  /* 0x00381f000d027f89 */ /* 0x01052400000e0000 */
.L_x_1915:
[----:B------:R-:W-:Y:S01]  /*9f80*/  IADD3 R3, R6, 0x20, RZ ;  /* 0x0000002006037810 */ /* 0x000fe20007ffe0ff */
[----:B------:R-:W-:Y:S03]  /*9f90*/  BSSY B0, `(.L_x_1764) ;  /* 0x0000013000007945 */ /* 0x000fe60003800000 */
[----:B------:R-:W-:-:S13]  /*9fa0*/  ISETP.GE.AND P0, PT, R3, R40, PT ;  /* 0x000000280300720c */ /* 0x000fda0003f06270 */
[----:B------:R-:W-:Y:S05]  /*9fb0*/  @P0 BRA `(.L_x_1765) ;  /* 0x0000010000000947 */ /* 0x000fea0003800000 */
[----:B------:R-:W-:Y:S02]  /*9fc0*/  LOP3.LUT P3, RZ, R213, 0x1, RZ, 0xc0, !PT ;  /* 0x00000001d5ff7812 */ /* 0x000fe4000786c0ff */
        /* <DEDUP_REMOVED lines=15> */
.L_x_1765:
[----:B------:R-:W-:Y:S05]  /*a0c0*/  BSYNC B0 ;  /* 0x0000000000007941 */ /* 0x000fea0003800000 */
.L_x_1764:
[----:B------:R-:W-:Y:S05]  /*a0d0*/  BRA.DIV ~URZ, `(.L_x_1766) ;  /* 0x000129d27f007947 */ /* 0x000fea000b800000 */
[----:B-1----:R1:W2:Y:S02]  /*a0e0*/  SHFL.IDX PT, R4, R5, 0x2, 0x181f ;  /* 0x00581f0005047f89 */ /* 0x0022a400000e0000 */
.L_x_1916:
[----:B------:R-:W-:Y:S05]  /*a0f0*/  BRA.DIV ~URZ, `(.L_x_1767) ;  /* 0x00012a227f007947 */ /* 0x000fea000b800000 */
[----:B----4-:R4:W1:Y:S02]  /*a100*/  SHFL.IDX PT, R2, R13, 0x2, 0x181f ;  /* 0x00581f000d027f89 */ /* 0x01086400000e0000 */
.L_x_1917:
[----:B------:R-:W-:Y:S01]  /*a110*/  IADD3 R3, R6, 0x40, RZ ;  /* 0x0000004006037810 */ /* 0x000fe20007ffe0ff */
[----:B------:R-:W-:Y:S03]  /*a120*/  BSSY B0, `(.L_x_1768) ;  /* 0x0000013000007945 */ /* 0x000fe60003800000 */
[----:B------:R-:W-:-:S13]  /*a130*/  ISETP.GE.AND P0, PT, R3, R40, PT ;  /* 0x000000280300720c */ /* 0x000fda0003f06270 */
[----:B------:R-:W-:Y:S05]  /*a140*/  @P0 BRA `(.L_x_1769) ;  /* 0x0000010000000947 */ /* 0x000fea0003800000 */
[----:B------:R-:W-:Y:S02]  /*a150*/  LOP3.LUT P3, RZ, R213, 0x1, RZ, 0xc0, !PT ;  /* 0x00000001d5ff7812 */ /* 0x000fe4000786c0ff */
        /* <DEDUP_REMOVED lines=15> */
.L_x_1769:
[----:B------:R-:W-:Y:S05]  /*a250*/  BSYNC B0 ;  /* 0x0000000000007941 */ /* 0x000fea0003800000 */
.L_x_1768:
[----:B------:R-:W-:Y:S05]  /*a260*/  BRA.DIV ~URZ, `(.L_x_1770) ;  /* 0x000129227f007947 */ /* 0x000fea000b800000 */
[----:B--2---:R2:W3:Y:S04]  /*a270*/  SHFL.IDX PT, R4, R5, 0x3, 0x181f ;  /* 0x00781f0005047f89 */ /* 0x0044e800000e0000 */
[----:B-1----:R2:W1:Y:S02]  /*a280*/  SHFL.IDX PT, R2, R13, 0x3, 0x181f ;  /* 0x00781f000d027f89 */ /* 0x00246400000e0000 */
.L_x_1918:
[----:B------:R-:W-:Y:S01]  /*a290*/  IADD3 R3, R6, 0x60, RZ ;  /* 0x0000006006037810 */ /* 0x000fe20007ffe0ff */
[----:B------:R-:W-:Y:S01]  /*a2a0*/  IMAD.MOV.U32 R96, RZ, RZ, 0x30 ;  /* 0x00000030ff607424 */ /* 0x000fe200078e00ff */
[----:B--2--5:R-:W-:Y:S01]  /*a2b0*/  SHF.R.S32.HI R5, RZ, 0x1f, R16 ;  /* 0x0000001fff057819 */ /* 0x024fe20000011410 */
[----:B------:R-:W-:Y:S01]  /*a2c0*/  IMAD.WIDE.U32 R244, R16, c[0x0][0x2b0], RZ ;  /* 0x0000ac0010f47a25 */ /* 0x000fe200078e00ff */
[----:B------:R-:W-:-:S03]  /*a2d0*/  ISETP.GE.AND P0, PT, R3, R40, PT ;  /* 0x000000280300720c */ /* 0x000fc60003f06270 */
[----:B------:R-:W-:Y:S02]  /*a2e0*/  IMAD.MOV.U32 R3, RZ, RZ, c[0x0][0x2b8] ;  /* 0x0000ae00ff037624 */ /* 0x000fe400078e00ff */
[----:B------:R-:W-:Y:S02]  /*a2f0*/  IMAD R96, R210, R96, -0x30 ;  /* 0xffffffd0d2607424 */ /* 0x000fe400078e0260 */
[----:B------:R-:W-:Y:S01]  /*a300*/  IMAD R6, R5, c[0x0][0x2b0], RZ ;  /* 0x0000ac0005067a24 */ /* 0x000fe200078e02ff */
[----:B------:R-:W-:Y:S01]  /*a310*/  ISETP.NE.AND P3, PT, R3, 0x1, PT ;  /* 0x000000010300780c */ /* 0x000fe20003f65270 */
[----:B------:R-:W-:Y:S02]  /*a320*/  IMAD.IADD R3, R0, 0x1, R96 ;  /* 0x0000000100037824 */ /* 0x000fe400078e0260 */
[----:B------:R-:W-:Y:S02]  /*a330*/  IMAD.MOV.U32 R211, RZ, RZ, RZ ;  /* 0x000000ffffd37224 */ /* 0x000fe400078e00ff */
[-C--:B-1----:R-:W-:Y:S01]  /*a340*/  @!P0 LEA R8, P1, R140, R2.reuse, 0x1 ;  /* 0x000000028c088211 */ /* 0x082fe200078208ff */
[----:B------:R-:W-:Y:S01]  /*a350*/  IMAD.IADD R5, R3, 0x1, R247 ;  /* 0x0000000103057824 */ /* 0x000fe200078e02f7 */
[----:B------:R-:W-:-:S02]  /*a360*/  @!P0 LEA R14, P2, R205, R2, 0x1 ;  /* 0x00000002cd0e8211 */ /* 0x000fc400078408ff */
[-C--:B---3--:R-:W-:Y:S02]  /*a370*/  @!P0 LEA.HI.X R9, R140, R4.reuse, R141, 0x1, P1 ;  /* 0x000000048c098211 */ /* 0x088fe400008f0c8d */
[----:B------:R-:W-:-:S03]  /*a380*/  @!P0 LEA.HI.X R15, R205, R4, R216, 0x1, P2 ;  /* 0x00000004cd0f8211 */ /* 0x000fc600010f0cd8 */
[----:B------:R-:W-:Y:S01]  /*a390*/  @!PT LDS RZ, [RZ] ;  /* 0x00000000fffff984 */ /* 0x000fe20000000800 */
[----:B------:R-:W-:Y:S01]  /*a3a0*/  @!PT LDS RZ, [RZ] ;  /* 0x00000000fffff984 */ /* 0x000fe20000000800 */
[----:B------:R-:W-:Y:S01]  /*a3b0*/  @!PT LDS RZ, [RZ] ;  /* 0x00000000fffff984 */ /* 0x000fe20000000800 */
[----:B------:R1:W-:Y:S01]  /*a3c0*/  @!P0 LDGSTS.E.BYPASS.LTC128B.128 [R207+0x13080], [R8.64], !P4 ;  /* 0x1308000008cf8fae */ /* 0x0003e2000e101d46 */
[----:B------:R-:W-:Y:S02]  /*a3d0*/  LOP3.LUT P4, RZ, R213, 0x1, RZ, 0xc0, !PT ;  /* 0x00000001d5ff7812 */ /* 0x000fe4000788c0ff */
[----:B-1----:R-:W-:-:S04]  /*a3e0*/  @!P0 LEA R8, P1, R206, R2, 0x1 ;  /* 0x00000002ce088211 */ /* 0x002fc800078208ff */
[----:B------:R-:W-:Y:S02]  /*a3f0*/  @!P0 LEA.HI.X R9, R206, R4, R214, 0x1, P1 ;  /* 0x00000004ce098211 */ /* 0x000fe400008f0cd6 */
[----:B------:R-:W-:Y:S01]  /*a400*/  ISETP.GE.AND P1, PT, R3, R131, PT ;  /* 0x000000830300720c */ /* 0x000fe20003f26270 */
[----:B------:R-:W-:Y:S02]  /*a410*/  IMAD.MOV.U32 R3, RZ, RZ, R5 ;  /* 0x000000ffff037224 */ /* 0x000fe400078e0005 */
[----:B------:R1:W-:Y:S01]  /*a420*/  @!P0 LDGSTS.E.BYPASS.LTC128B.128 [R207+0x17080], [R8.64], !P5 ;  /* 0x1708000008cf8fae */ /* 0x0003e2000e901d46 */
[----:B------:R-:W-:-:S03]  /*a430*/  ISETP.GT.OR P1, PT, R0, 0x2f, P1 ;  /* 0x0000002f0000780c */ /* 0x000fc60000f24670 */
[----:B------:R2:W-:Y:S01]  /*a440*/  @!P0 LDGSTS.E.BYPASS.LTC128B.128 [R207+0x1b080], [R14.64], !P4 ;  /* 0x1b0800000ecf8fae */ /* 0x0005e2000e101d46 */
[----:B-1----:R-:W-:Y:S02]  /*a450*/  IMAD R8, R16, c[0x0][0x2b4], R6 ;  /* 0x0000ad0010087a24 */ /* 0x002fe400078e0206 */
[----:B------:R-:W-:-:S04]  /*a460*/  @P3 IMAD.HI.U32 R6, R5, c[0x0][0x2bc], RZ ;  /* 0x0000af0005063a27 */ /* 0x000fc800078e00ff */
[----:B------:R-:W-:Y:S01]  /*a470*/  IMAD.IADD R246, R245, 0x1, R8 ;  /* 0x00000001f5f67824 */ /* 0x000fe200078e0208 */
[----:B------:R-:W-:Y:S02]  /*a480*/  @P3 SHF.R.U32.HI R3, RZ, c[0x0][0x2c0], R6 ;  /* 0x0000b000ff033a19 */ /* 0x000fe40000011606 */
[C---:B------:R-:W-:Y:S02]  /*a490*/  @!P0 LEA R10, P3, R204.reuse, R2, 0x1 ;  /* 0x00000002cc0a8211 */ /* 0x040fe400078608ff */
[C---:B------:R-:W-:Y:S02]  /*a4a0*/  @!P1 IADD3 R2, P2, R3.reuse, R244, RZ ;  /* 0x000000f403029210 */ /* 0x040fe40007f5e0ff */
[----:B------:R-:W-:Y:S02]  /*a4b0*/  @!P0 LEA.HI.X R11, R204, R4, R215, 0x1, P3 ;  /* 0x00000004cc0b8211 */ /* 0x000fe400018f0cd7 */
[----:B------:R-:W-:Y:S02]  /*a4c0*/  @!P1 LEA.HI.X.SX32 R4, R3, R246, 0x1, P2 ;  /* 0x000000f603049211 */ /* 0x000fe400010f0eff */
[C---:B------:R-:W-:Y:S01]  /*a4d0*/  @!P1 LEA R8, P2, R2.reuse, c[0x0][0x2a0], 0x2 ;  /* 0x0000a80002089a11 */ /* 0x040fe200078410ff */
[----:B------:R1:W-:Y:S03]  /*a4e0*/  @!P0 LDGSTS.E.BYPASS.LTC128B.128 [R207+0x1f080], [R10.64], !P6 ;  /* 0x1f0800000acf8fae */ /* 0x0003e6000f101d46 */
[----:B------:R-:W-:Y:S01]  /*a4f0*/  @!P1 LEA.HI.X R9, R2, c[0x0][0x2a4], R4, 0x2, P2 ;  /* 0x0000a90002099a11 */ /* 0x000fe200010f1404 */
[----:B------:R-:W0:Y:S01]  /*a500*/  LDGDEPBAR ;  /* 0x00000000000079af */ /* 0x000e220000000000 */
[----:B------:R-:W-:Y:S03]  /*a510*/  WARPSYNC 0xffffffff ;  /* 0xffffffff00007948 */ /* 0x000fe60003800000 */
[----:B------:R-:W-:Y:S06]  /*a520*/  BAR.SYNC.DEFER_BLOCKING 0x0 ;  /* 0x0000000000007b1d */ /* 0x000fec0000010000 */
[----:B------:R-:W3:Y:S01]  /*a530*/  @!P1 LDG.E R211, [R8.64] ;  /* 0x0000000608d39981 */ /* 0x000ee2000c1e1900 */
[----:B------:R-:W-:Y:S01]  /*a540*/  IMAD.MOV R2, RZ, RZ, -R3 ;  /* 0x000000ffff027224 */ /* 0x000fe200078e0a03 */
[----:B------:R-:W-:Y:S01]  /*a550*/  ISETP.GE.AND P5, PT, R140, c[0x0][0x1d4], PT ;  /* 0x000075008c007a0c */ /* 0x000fe20003fa6270 */
[----:B------:R-:W-:Y:S01]  /*a560*/  IMAD.WIDE.U32 R226, R59, c[0x0][0x1e8], RZ ;  /* 0x00007a003be27a25 */ /* 0x000fe200078e00ff */
[----:B------:R-:W-:Y:S01]  /*a570*/  ISETP.GE.AND P4, PT, R142, c[0x0][0x1d4], PT ;  /* 0x000075008e007a0c */ /* 0x000fe20003f86270 */
[----:B------:R-:W-:Y:S01]  /*a580*/  BSSY B0, `(.L_x_1771) ;  /* 0x0000037000007945 */ /* 0x000fe20003800000 */
[----:B------:R-:W-:Y:S01]  /*a590*/  ISETP.GE.AND P3, PT, R205, c[0x0][0x1d4], PT ;  /* 0x00007500cd007a0c */ /* 0x000fe20003f66270 */
[----:B------:R-:W-:Y:S01]  /*a5a0*/  IMAD R212, R2, c[0x0][0x2b8], R5 ;  /* 0x0000ae0002d47a24 */ /* 0x000fe200078e0205 */
[----:B------:R-:W-:Y:S01]  /*a5b0*/  ISETP.GE.AND P6, PT, R204, c[0x0][0x1d4], PT ;  /* 0x00007500cc007a0c */ /* 0x000fe20003fc6270 */
[----:B------:R-:W-:Y:S01]  /*a5c0*/  IMAD R225, R59, c[0x0][0x1ec], R227 ;  /* 0x00007b003be17a24 */ /* 0x000fe200078e02e3 */
[----:B------:R-:W-:Y:S01]  /*a5d0*/  LOP3.LUT R213, R213, 0xfffffffb, RZ, 0xc0, !PT ;  /* 0xfffffffbd5d57812 */ /* 0x000fe200078ec0ff */
[----:B------:R-:W-:Y:S01]  /*a5e0*/  IMAD.WIDE.U32 R2, R212, c[0x0][0x1e0], RZ ;  /* 0x00007800d4027a25 */ /* 0x000fe200078e00ff */
[----:B------:R-:W-:-:S03]  /*a5f0*/  SHF.R.S32.HI R60, RZ, 0x1f, R212 ;  /* 0x0000001fff3c7819 */ /* 0x000fc600000114d4 */
[----:B------:R-:W-:Y:S02]  /*a600*/  IMAD R131, R97, -0x30, R131 ;  /* 0xffffffd061837824 */ /* 0x000fe400078e0283 */
[----:B------:R-:W-:-:S03]  /*a610*/  IMAD R4, R60, c[0x0][0x1e0], RZ ;  /* 0x000078003c047a24 */ /* 0x000fc600078e02ff */
[----:B------:R-:W-:Y:S01]  /*a620*/  IMNMX R6, R131, 0x30, PT ;  /* 0x0000003083067817 */ /* 0x000fe20003800200 */
[----:B------:R-:W-:Y:S01]  /*a630*/  IMAD R4, R212, c[0x0][0x1e4], R4 ;  /* 0x00007900d4047a24 */ /* 0x000fe200078e0204 */
[----:B------:R-:W-:-:S03]  /*a640*/  @P6 LOP3.LUT R213, R213, 0x4, RZ, 0xfc, !PT ;  /* 0x00000004d5d56812 */ /* 0x000fc600078efcff */
[----:B------:R-:W-:Y:S02]  /*a650*/  IMAD.IADD R3, R3, 0x1, R4 ;  /* 0x0000000103037824 */ /* 0x000fe400078e0204 */
[----:B------:R-:W-:Y:S01]  /*a660*/  IMAD.IADD R6, R6, 0x1, -R143 ;  /* 0x0000000106067824 */ /* 0x000fe200078e0a8f */
[----:B---3--:R-:W-:Y:S01]  /*a670*/  SHF.R.S32.HI R61, RZ, 0x1f, R211 ;  /* 0x0000001fff3d7819 */ /* 0x008fe200000114d3 */
[----:B------:R-:W-:-:S04]  /*a680*/  IMAD.WIDE.U32 R2, R211, c[0x0][0x1f0], R2 ;  /* 0x00007c00d3027a25 */ /* 0x000fc800078e0002 */
[----:B------:R-:W-:Y:S01]  /*a690*/  IMAD R4, R61, c[0x0][0x1f0], RZ ;  /* 0x00007c003d047a24 */ /* 0x000fe200078e02ff */
[----:B------:R-:W-:-:S03]  /*a6a0*/  IADD3 R2, P1, R2, R226, RZ ;  /* 0x000000e202027210 */ /* 0x000fc60007f3e0ff */
[----:B------:R-:W-:Y:S01]  /*a6b0*/  IMAD R4, R211, c[0x0][0x1f4], R4 ;  /* 0x00007d00d3047a24 */ /* 0x000fe200078e0204 */
[----:B----4-:R-:W-:-:S04]  /*a6c0*/  LEA R13, P0, R2, c[0x0][0x1c8], 0x1 ;  /* 0x00007200020d7a11 */ /* 0x010fc800078008ff */
[----:B------:R-:W-:-:S04]  /*a6d0*/  IADD3.X R3, R225, R3, R4, P1, !PT ;  /* 0x00000003e1037210 */ /* 0x000fc80000ffe404 */
[----:B------:R-:W-:Y:S02]  /*a6e0*/  LEA.HI.X R16, R2, c[0x0][0x1cc], R3, 0x1, P0 ;  /* 0x0000730002107a11 */ /* 0x000fe400000f0c03 */
[----:B------:R-:W1:Y:S01]  /*a6f0*/  SHFL.IDX PT, R2, R13, RZ, 0x181f ;  /* 0x00181fff0d027589 */ /* 0x000e6200000e0000 */
[----:B------:R-:W-:-:S03]  /*a700*/  ISETP.GE.AND P0, PT, R6, 0x1, PT ;  /* 0x000000010600780c */ /* 0x000fc60003f06270 */
[----:B------:R-:W3:Y:S10]  /*a710*/  SHFL.IDX PT, R3, R16, RZ, 0x181f ;  /* 0x00181fff10037589 */ /* 0x000ef400000e0000 */
[----:B-1----:R-:W-:-:S02]  /*a720*/  @P0 LEA R10, P1, R140, R2, 0x1 ;  /* 0x000000028c0a0211 */ /* 0x002fc400078208ff */
[-C--:B------:R-:W-:Y:S02]  /*a730*/  @P0 LEA R8, P2, R206, R2.reuse, 0x1 ;  /* 0x00000002ce080211 */ /* 0x080fe400078408ff */
[-C--:B---3--:R-:W-:Y:S02]  /*a740*/  @P0 LEA.HI.X R11, R140, R3.reuse, R141, 0x1, P1 ;  /* 0x000000038c0b0211 */ /* 0x088fe400008f0c8d */
[CC--:B------:R-:W-:Y:S02]  /*a750*/  @P0 LEA R4, P1, R205.reuse, R2.reuse, 0x1 ;  /* 0x00000002cd040211 */ /* 0x0c0fe400078208ff */
[-C--:B------:R-:W-:Y:S01]  /*a760*/  @P0 LEA.HI.X R9, R206, R3.reuse, R214, 0x1, P2 ;  /* 0x00000003ce090211 */ /* 0x080fe200010f0cd6 */
[----:B------:R-:W-:Y:S01]  /*a770*/  @!PT LDS RZ, [RZ] ;  /* 0x00000000fffff984 */ /* 0x000fe20000000800 */
[----:B------:R1:W-:Y:S01]  /*a780*/  @P0 LDGSTS.E.BYPASS.LTC128B.128 [R203+0xa080], [R10.64], !P5 ;  /* 0x0a0800000acb0fae */ /* 0x0003e2000e901d46 */
[-C--:B------:R-:W-:Y:S02]  /*a790*/  @P0 LEA.HI.X R5, R205, R3.reuse, R216, 0x1, P1 ;  /* 0x00000003cd050211 */ /* 0x080fe400008f0cd8 */
[C---:B--2---:R-:W-:Y:S01]  /*a7a0*/  @P0 LEA R14, P1, R204.reuse, R2, 0x1 ;  /* 0x00000002cc0e0211 */ /* 0x044fe200078208ff */
[----:B------:R1:W-:Y:S03]  /*a7b0*/  @P0 LDGSTS.E.BYPASS.LTC128B.128 [R203+0xb880], [R8.64], !P4 ;  /* 0x0b88000008cb0fae */ /* 0x0003e6000e101d46 */
[----:B------:R-:W-:Y:S01]  /*a7c0*/  @P0 LEA.HI.X R15, R204, R3, R215, 0x1, P1 ;  /* 0x00000003cc0f0211 */ /* 0x000fe200008f0cd7 */
[----:B------:R1:W-:Y:S04]  /*a7d0*/  @P0 LDGSTS.E.BYPASS.LTC128B.128 [R203+0xd080], [R4.64], !P3 ;  /* 0x0d08000004cb0fae */ /* 0x0003e8000d901d46 */
[----:B------:R1:W-:Y:S01]  /*a7e0*/  @P0 LDGSTS.E.BYPASS.LTC128B.128 [R203+0xe880], [R14.64], !P6 ;  /* 0x0e8800000ecb0fae */ /* 0x0003e2000f101d46 */
[----:B------:R-:W-:-:S03]  /*a7f0*/  ISETP.GE.AND P0, PT, R6, 0x21, PT ;  /* 0x000000210600780c */ /* 0x000fc60003f06270 */
[----:B------:R1:W2:Y:S04]  /*a800*/  SHFL.IDX PT, R2, R13, 0x1, 0x181f ;  /* 0x00381f000d027f89 */ /* 0x0002a800000e0000 */
[----:B------:R1:W3:Y:S06]  /*a810*/  SHFL.IDX PT, R3, R16, 0x1, 0x181f ;  /* 0x00381f0010037f89 */ /* 0x0002ec00000e0000 */
[----:B------:R-:W-:Y:S05]  /*a820*/  @!P0 BRA `(.L_x_1772) ;  /* 0x000000c000008947 */ /* 0x000fea0003800000 */
[-C--:B-12---:R-:W-:Y:S02]  /*a830*/  LEA R10, P0, R140, R2.reuse, 0x1 ;  /* 0x000000028c0a7211 */ /* 0x086fe400078008ff */
[----:B------:R-:W-:-:S02]  /*a840*/  LEA R8, P2, R206, R2, 0x1 ;  /* 0x00000002ce087211 */ /* 0x000fc400078408ff */
[-C--:B---3--:R-:W-:Y:S02]  /*a850*/  LEA.HI.X R11, R140, R3.reuse, R141, 0x1, P0 ;  /* 0x000000038c0b7211 */ /* 0x088fe400000f0c8d */
[CC--:B------:R-:W-:Y:S02]  /*a860*/  LEA R4, P1, R205.reuse, R2.reuse, 0x1 ;  /* 0x00000002cd047211 */ /* 0x0c0fe400078208ff */
[----:B------:R-:W-:Y:S01]  /*a870*/  LEA R2, P0, R204, R2, 0x1 ;  /* 0x00000002cc027211 */ /* 0x000fe200078008ff */
[----:B------:R1:W-:Y:S01]  /*a880*/  LDGSTS.E.BYPASS.LTC128B.128 [R207+0xb080], [R10.64], !P5 ;  /* 0x0b0800000acf7fae */ /* 0x0003e2000e901d46 */
[-C--:B------:R-:W-:Y:S02]  /*a890*/  LEA.HI.X R9, R206, R3.reuse, R214, 0x1, P2 ;  /* 0x00000003ce097211 */ /* 0x080fe400010f0cd6 */
[-C--:B------:R-:W-:Y:S02]  /*a8a0*/  LEA.HI.X R5, R205, R3.reuse, R216, 0x1, P1 ;  /* 0x00000003cd057211 */ /* 0x080fe400008f0cd8 */
[----:B------:R-:W-:Y:S01]  /*a8b0*/  LEA.HI.X R3, R204, R3, R215, 0x1, P0 ;  /* 0x00000003cc037211 */ /* 0x000fe200000f0cd7 */
[----:B------:R1:W-:Y:S04]  /*a8c0*/  LDGSTS.E.BYPASS.LTC128B.128 [R207+0xc880], [R8.64], !P4 ;  /* 0x0c88000008cf7fae */ /* 0x0003e8000e101d46 */
[----:B------:R1:W-:Y:S04]  /*a8d0*/  LDGSTS.E.BYPASS.LTC128B.128 [R207+0xe080], [R4.64], !P3 ;  /* 0x0e08000004cf7fae */ /* 0x0003e8000d901d46 */
[----:B------:R1:W-:Y:S02]  /*a8e0*/  LDGSTS.E.BYPASS.LTC128B.128 [R207+0xf880], [R2.64], !P6 ;  /* 0x0f88000002cf7fae */ /* 0x0003e4000f101d46 */
.L_x_1772:
[----:B------:R-:W-:Y:S05]  /*a8f0*/  BSYNC B0 ;  /* 0x0000000000007941 */ /* 0x000fea0003800000 */
.L_x_1771:
[----:B------:R-:W-:Y:S01]  /*a900*/  ISETP.LT.AND P0, PT, RZ, c[0x0][0x27c], PT ;  /* 0x00009f00ff007a0c */ /* 0x000fe20003f01270 */
[----:B------:R-:W0:-:S12]  /*a910*/  LDGDEPBAR ;  /* 0x00000000000079af */ /* 0x000e180000000000 */
[----:B------:R-:W-:Y:S05]  /*a920*/  @P0 BRA `(.L_x_1773) ;  /* 0x0000002000000947 */ /* 0x000fea0003800000 */
[----:B------:R-:W-:-:S04]  /*a930*/  DEPBAR.LE SB0, 0x1 ;  /* 0x000080400000791a */ /* 0x000fc80000000000 */
[----:B------:R-:W-:Y:S05]  /*a940*/  BRA `(.L_x_1774) ;  /* 0x000068a000007947 */ /* 0x000fea0003800000 */
.L_x_1773:
[----:B-12---:R-:W-:Y:S01]  /*a950*/  SHF.R.S32.HI R2, RZ, 0x1f, R130 ;  /* 0x0000001fff027819 */ /* 0x006fe20000011482 */
[----:B------:R-:W-:Y:S01]  /*a960*/  ULDC.U8 UR4, c[0x0][0x298] ;  /* 0x0000a60000047ab9 */ /* 0x000fe20000000000 */
[----:B------:R-:W-:Y:S01]  /*a970*/  IMAD.WIDE.U32 R4, R130, c[0x0][0x280], RZ ;  /* 0x0000a00082047a25 */ /* 0x000fe200078e00ff */
[----:B------:R-:W-:Y:S01]  /*a980*/  ISETP.NE.AND P1, PT, RZ, UR4, PT ;  /* 0x00000004ff007c0c */ /* 0x000fe2000bf25270 */
[----:B------:R-:W-:Y:S02]  /*a990*/  BSSY B2, `(.L_x_1774) ;  /* 0x0000685000027945 */ /* 0x000fe40003800000 */
[----:B---3--:R-:W-:Y:S01]  /*a9a0*/  IMAD R3, R2, c[0x0][0x280], RZ ;  /* 0x0000a00002037a24 */ /* 0x008fe200078e02ff */
[----:B------:R-:W-:Y:S01]  /*a9b0*/  LEA R8, P0, R4, c[0x0][0x270], 0x1 ;  /* 0x00009c0004087a11 */ /* 0x000fe200078008ff */
[----:B------:R-:W-:Y:S02]  /*a9c0*/  IMAD R6, R2, c[0x0][0x290], RZ ;  /* 0x0000a40002067a24 */ /* 0x000fe400078e02ff */
[----:B------:R-:W-:-:S05]  /*a9d0*/  IMAD R3, R130, c[0x0][0x284], R3 ;  /* 0x0000a10082037a24 */ /* 0x000fca00078e0203 */
[----:B------:R-:W-:Y:S01]  /*a9e0*/  IADD3 R9, R3, R5, RZ ;  /* 0x0000000503097210 */ /* 0x000fe20007ffe0ff */
[----:B------:R-:W-:-:S03]  /*a9f0*/  IMAD.WIDE.U32 R2, R130, c[0x0][0x290], RZ ;  /* 0x0000a40082027a25 */ /* 0x000fc600078e00ff */
[----:B------:R-:W-:Y:S01]  /*aa00*/  LEA.HI.X R4, R4, c[0x0][0x274], R9, 0x1, P0 ;  /* 0x00009d0004047a11 */ /* 0x000fe200000f0c09 */
[----:B------:R-:W-:Y:S01]  /*aa10*/  IMAD R5, R130, c[0x0][0x294], R6 ;  /* 0x0000a50082057a24 */ /* 0x000fe200078e0206 */
[----:B------:R-:W-:-:S04]  /*aa20*/  LEA R6, P0, R2, c[0x0][0x288], 0x1 ;  /* 0x0000a20002067a11 */ /* 0x000fc800078008ff */
[----:B------:R-:W-:-:S04]  /*aa30*/  IADD3 R3, R5, R3, RZ ;  /* 0x0000000305037210 */ /* 0x000fc80007ffe0ff */
[----:B------:R-:W-:Y:S01]  /*aa40*/  LEA.HI.X R2, R2, c[0x0][0x28c], R3, 0x1, P0 ;  /* 0x0000a30002027a11 */ /* 0x000fe200000f0c03 */
        /* <DEDUP_REMOVED lines=10> */
[----:B------:R3:W4:Y:S01]  /*aaf0*/  SHFL.IDX PT, R4, R8, RZ, 0x181f ;  /* 0x00181fff08047589 */ /* 0x00072200000e0000 */
[----:B------:R-:W-:Y:S01]  /*ab00*/  CS2R R14, SRZ ;  /* 0x00000000000e7805 */ /* 0x000fe2000001ff00 */
[----:B------:R-:W-:-:S02]  /*ab10*/  CS2R R10, SRZ ;  /* 0x00000000000a7805 */ /* 0x000fc4000001ff00 */
[----:B------:R1:W1:Y:S01]  /*ab20*/  SHFL.IDX PT, R2, R6, RZ, 0x181f ;  /* 0x00181fff06027589 */ /* 0x00026200000e0000 */
[----:B---3--:R-:W-:Y:S01]  /*ab30*/  CS2R R8, SRZ ;  /* 0x0000000000087805 */ /* 0x008fe2000001ff00 */
[----:B------:R-:W-:Y:S05]  /*ab40*/  @P2 BRA `(.L_x_1777) ;  /* 0x0000028000002947 */ /* 0x000fea0003800000 */
[----:B--2-4-:R-:W2:Y:S04]  /*ab50*/  LDL R30, [R1+0x174] ;  /* 0x00017400011e7983 */ /* 0x014ea80000100800 */
        /* <DEDUP_REMOVED lines=10> */
[----:B-1----:R-:W-:-:S04]  /*ac00*/  @!P0 IMAD.WIDE R14, R144, 0x2, R4 ;  /* 0x00000002900e8825 */ /* 0x002fc800078e0204 */
[----:B------:R-:W-:Y:S01]  /*ac10*/  @!P0 IMAD.WIDE R10, R144, 0x2, R2 ;  /* 0x00000002900a8825 */ /* 0x000fe200078e0202 */
[----:B------:R1:W5:Y:S04]  /*ac20*/  @!P0 LD.E.64 R18, [R14.64] ;  /* 0x000000060e128980 */ /* 0x000368000c101b00 */
[----:B------:R1:W5:Y:S01]  /*ac30*/  @!P0 LD.E.64 R8, [R10.64] ;  /* 0x000000060a088980 */ /* 0x000362000c101b00 */
[----:B------:R-:W-:Y:S01]  /*ac40*/  CS2R R20, SRZ ;  /* 0x0000000000147805 */ /* 0x000fe2000001ff00 */
[----:B------:R-:W-:Y:S01]  /*ac50*/  CS2R R22, SRZ ;  /* 0x0000000000167805 */ /* 0x000fe2000001ff00 */
[----:B-1----:R-:W-:Y:S01]  /*ac60*/  CS2R R10, SRZ ;  /* 0x00000000000a7805 */ /* 0x002fe2000001ff00 */
[----:B------:R-:W-:Y:S01]  /*ac70*/  CS2R R24, SRZ ;  /* 0x0000000000187805 */ /* 0x000fe2000001ff00 */
[----:B--2---:R-:W-:-:S02]  /*ac80*/  @!P2 IADD3 R16, P6, R4, R30, RZ ;  /* 0x0000001e0410a210 */ /* 0x004fc40007fde0ff */
[----:B------:R-:W-:-:S03]  /*ac90*/  @!P2 IADD3 R14, P0, R2, R30, RZ ;  /* 0x0000001e020ea210 */ /* 0x000fc60007f1e0ff */
[--C-:B---3--:R-:W-:Y:S02]  /*aca0*/  @!P2 IMAD.X R17, R5, 0x1, R27.reuse, P6 ;  /* 0x000000010511a824 */ /* 0x108fe400030e061b */
[----:B------:R-:W-:Y:S01]  /*acb0*/  @!P2 IMAD.X R15, R3, 0x1, R27, P0 ;  /* 0x00000001030fa824 */ /* 0x000fe200000e061b */
[----:B------:R-:W-:Y:S02]  /*acc0*/  ISETP.GE.AND P0, PT, R147, c[0x0][0x27c], PT ;  /* 0x00009f0093007a0c */ /* 0x000fe40003f06270 */
[----:B------:R1:W5:Y:S04]  /*acd0*/  @!P2 LD.E.64 R20, [R16.64] ;  /* 0x000000061014a980 */ /* 0x000368000c101b00 */
[----:B------:R4:W5:Y:S02]  /*ace0*/  @!P2 LD.E.64 R10, [R14.64] ;  /* 0x000000060e0aa980 */ /* 0x000964000c101b00 */
[----:B----4-:R-:W-:-:S05]  /*acf0*/  @!P1 IADD3 R14, P2, R4, R26, RZ ;  /* 0x0000001a040e9210 */ /* 0x010fca0007f5e0ff */
[----:B------:R-:W-:Y:S01]  /*ad00*/  @!P1 IMAD.X R15, R5, 0x1, R29, P2 ;  /* 0x00000001050f9824 */ /* 0x000fe200010e061d */
[----:B------:R-:W-:Y:S01]  /*ad10*/  @!P1 IADD3 R26, P2, R2, R26, RZ ;  /* 0x0000001a021a9210 */ /* 0x000fe20007f5e0ff */
[----:B-1----:R-:W-:-:S03]  /*ad20*/  CS2R R16, SRZ ;  /* 0x0000000000107805 */ /* 0x002fc6000001ff00 */
[----:B------:R1:W5:Y:S01]  /*ad30*/  @!P1 LD.E.64 R22, [R14.64] ;  /* 0x000000060e169980 */ /* 0x000362000c101b00 */
[----:B------:R-:W-:Y:S01]  /*ad40*/  @!P1 IMAD.X R27, R3, 0x1, R29, P2 ;  /* 0x00000001031b9824 */ /* 0x000fe200010e061d */
[----:B------:R-:W-:-:S05]  /*ad50*/  @!P0 IADD3 R4, P2, R4, R28, RZ ;  /* 0x0000001c04048210 */ /* 0x000fca0007f5e0ff */
[----:B------:R-:W-:Y:S01]  /*ad60*/  @!P0 IMAD.X R5, R5, 0x1, R13, P2 ;  /* 0x0000000105058824 */ /* 0x000fe200010e060d */
[----:B------:R-:W-:-:S04]  /*ad70*/  @!P0 IADD3 R2, P2, R2, R28, RZ ;  /* 0x0000001c02028210 */ /* 0x000fc80007f5e0ff */
[----:B------:R2:W5:Y:S01]  /*ad80*/  @!P0 LD.E.64 R24, [R4.64] ;  /* 0x0000000604188980 */ /* 0x000562000c101b00 */
[----:B------:R-:W-:-:S05]  /*ad90*/  @!P0 IMAD.X R3, R3, 0x1, R13, P2 ;  /* 0x0000000103038824 */ /* 0x000fca00010e060d */
[----:B------:R2:W5:Y:S01]  /*ada0*/  @!P0 LD.E.64 R16, [R2.64] ;  /* 0x0000000602108980 */ /* 0x000562000c101b00 */
[----:B-1----:R-:W-:-:S06]  /*adb0*/  CS2R R14, SRZ ;  /* 0x00000000000e7805 */ /* 0x002fcc000001ff00 */
[----:B------:R2:W5:Y:S02]  /*adc0*/  @!P1 LD.E.64 R14, [R26.64] ;  /* 0x000000061a0e9980 */ /* 0x000564000c101b00 */
.L_x_1777:
[----:B--2-4-:R-:W-:Y:S05]  /*add0*/  BSYNC B0 ;  /* 0x0000000000007941 */ /* 0x014fea0003800000 */
.L_x_1776:
[----:B------:R-:W2:Y:S01]  /*ade0*/  LDL R42, [R1+0x4] ;  /* 0x00000400012a7983 */ /* 0x000ea20000100800 */
[--C-:B-----5:R-:W-:Y:S01]  /*adf0*/  IMAD.MOV.U32 R36, RZ, RZ, R21.reuse ;  /* 0x000000ffff247224 */ /* 0x120fe200078e0015 */
[--C-:B------:R-:W-:Y:S01]  /*ae00*/  SHF.R.U64 R34, R20, 0x10, R21.reuse ;  /* 0x0000001014227819 */ /* 0x100fe20000001215 */
[----:B------:R-:W-:Y:S01]  /*ae10*/  IMAD.MOV.U32 R33, RZ, RZ, R22 ;  /* 0x000000ffff217224 */ /* 0x000fe200078e0016 */
[----:B------:R-:W-:Y:S01]  /*ae20*/  SHF.R.U32.HI R31, RZ, 0x10, R21 ;  /* 0x00000010ff1f7819 */ /* 0x000fe20000011615 */
[----:B------:R-:W-:Y:S01]  /*ae30*/  IMAD.MOV.U32 R28, RZ, RZ, R25 ;  /* 0x000000ffff1c7224 */ /* 0x000fe200078e0019 */
[----:B------:R-:W-:Y:S01]  /*ae40*/  SHF.R.U64 R30, R22, 0x10, R23 ;  /* 0x00000010161e7819 */ /* 0x000fe20000001217 */
[----:B------:R-:W-:Y:S01]  /*ae50*/  IMAD.MOV.U32 R21, RZ, RZ, R10 ;  /* 0x000000ffff157224 */ /* 0x000fe200078e000a */
[----:B------:R-:W-:Y:S01]  /*ae60*/  SHF.R.U64 R38, R18, 0x10, R19 ;  /* 0x0000001012267819 */ /* 0x000fe20000001213 */
        /* <DEDUP_REMOVED lines=15> */
[----:B------:R-:W-:Y:S01]  /*af60*/  SHF.R.U32.HI R19, RZ, 0x10, R9 ;  /* 0x00000010ff137819 */ /* 0x000fe20000011609 */
[----:B------:R-:W-:Y:S01]  /*af70*/  IMAD.MOV.U32 R8, RZ, RZ, R16 ;  /* 0x000000ffff087224 */ /* 0x000fe200078e0010 */
[----:B------:R-:W-:Y:S01]  /*af80*/  PRMT R24, R24, 0x5410, R35 ;  /* 0x0000541018187816 */ /* 0x000fe20000000023 */
[----:B-1----:R-:W-:Y:S01]  /*af90*/  IMAD.MOV.U32 R6, RZ, RZ, R17 ;  /* 0x000000ffff067224 */ /* 0x002fe200078e0011 */
[----:B------:R-:W-:Y:S01]  /*afa0*/  PRMT R35, R22, 0x5410, R28 ;  /* 0x0000541016237816 */ /* 0x000fe2000000001c */
[----:B------:R-:W-:-:S04]  /*afb0*/  DEPBAR.LE SB0, 0x1 ;  /* 0x000080400000791a */ /* 0x000fc80000000000 */
[----:B------:R-:W-:Y:S01]  /*afc0*/  PRMT R22, R19, 0x7610, R22 ;  /* 0x0000761013167816 */ /* 0x000fe20000000016 */
[----:B------:R-:W-:Y:S01]  /*afd0*/  BSSY B1, `(.L_x_1778) ;  /* 0x00000c7000017945 */ /* 0x000fe20003800000 */
[----:B------:R-:W-:Y:S01]  /*afe0*/  SHF.R.U32.HI R27, RZ, 0x10, R23 ;  /* 0x00000010ff1b7819 */ /* 0x000fe20000011617 */
[----:B------:R-:W-:Y:S01]  /*aff0*/  IMAD.MOV.U32 R23, RZ, RZ, R9 ;  /* 0x000000ffff177224 */ /* 0x000fe200078e0009 */
[--C-:B------:R-:W-:Y:S02]  /*b000*/  SHF.R.U64 R18, R10, 0x10, R11.reuse ;  /* 0x000000100a127819 */ /* 0x100fe4000000120b */
[----:B------:R-:W-:Y:S01]  /*b010*/  SHF.R.U32.HI R10, RZ, 0x10, R11 ;  /* 0x00000010ff0a7819 */ /* 0x000fe2000001160b */
[----:B------:R-:W-:Y:S01]  /*b020*/  IMAD.MOV.U32 R11, RZ, RZ, R15 ;  /* 0x000000ffff0b7224 */ /* 0x000fe200078e000f */
[----:B------:R-:W-:Y:S02]  /*b030*/  PRMT R25, R39, 0x7610, R25 ;  /* 0x0000761027197816 */ /* 0x000fe40000000019 */
[----:B------:R-:W-:-:S02]  /*b040*/  PRMT R27, R27, 0x5410, R37 ;  /* 0x000054101b1b7816 */ /* 0x000fc40000000025 */
[----:B------:R-:W-:Y:S02]  /*b050*/  PRMT R26, R26, 0x5410, R34 ;  /* 0x000054101a1a7816 */ /* 0x000fe40000000022 */
[----:B------:R-:W-:Y:S02]  /*b060*/  PRMT R29, R29, 0x5410, R33 ;  /* 0x000054101d1d7816 */ /* 0x000fe40000000021 */
[----:B------:R-:W-:Y:S02]  /*b070*/  PRMT R20, R20, 0x5410, R24 ;  /* 0x0000541014147816 */ /* 0x000fe40000000018 */
[--C-:B------:R-:W-:Y:S02]  /*b080*/  SHF.R.U64 R9, R14, 0x10, R15.reuse ;  /* 0x000000100e097819 */ /* 0x100fe4000000120f */
[----:B------:R-:W-:Y:S02]  /*b090*/  SHF.R.U32.HI R5, RZ, 0x10, R15 ;  /* 0x00000010ff057819 */ /* 0x000fe4000001160f */
[----:B------:R-:W-:-:S02]  /*b0a0*/  SHF.R.U64 R4, R16, 0x10, R17 ;  /* 0x0000001010047819 */ /* 0x000fc40000001211 */
[----:B------:R-:W-:Y:S02]  /*b0b0*/  SHF.R.U32.HI R2, RZ, 0x10, R17 ;  /* 0x00000010ff027819 */ /* 0x000fe40000011611 */
[----:B------:R-:W-:Y:S02]  /*b0c0*/  PRMT R31, R31, 0x5410, R27 ;  /* 0x000054101f1f7816 */ /* 0x000fe4000000001b */
[----:B------:R-:W-:Y:S02]  /*b0d0*/  PRMT R34, R26, 0x5410, R29 ;  /* 0x000054101a227816 */ /* 0x000fe4000000001d */
[--C-:B------:R-:W-:Y:S02]  /*b0e0*/  PRMT R25, R25, 0x5410, R20.reuse ;  /* 0x0000541019197816 */ /* 0x100fe40000000014 */
        /* <DEDUP_REMOVED lines=9> */
[----:B------:R-:W-:Y:S01]  /*b180*/  PRMT R32, R32, 0x5410, R4 ;  /* 0x0000541020207816 */ /* 0x000fe20000000004 */
[----:B------:R-:W-:Y:S01]  /*b190*/  BAR.SYNC.DEFER_BLOCKING 0x0 ;  /* 0x0000000000007b1d */ /* 0x000fe20000010000 */
[----:B--2---:R-:W-:-:S05]  /*b1a0*/  IMAD R3, R42, -0x80, R40 ;  /* 0xffffff802a037824 */ /* 0x004fca00078e0228 */
[----:B------:R-:W-:-:S04]  /*b1b0*/  IMNMX R19, R3, 0x80, PT ;  /* 0x0000008003137817 */ /* 0x000fc80003800200 */
[----:B------:R-:W-:-:S13]  /*b1c0*/  ISETP.GE.AND P0, PT, R143, R19, PT ;  /* 0x000000138f00720c */ /* 0x000fda0003f06270 */
        /* <DEDUP_REMOVED lines=11> */
[--C-:B------:R-:W-:Y:S01]  /*b280*/  HADD2.F32 R6, -RZ, R9.reuse.H1_H1 ;  /* 0x30000009ff067230 */ /* 0x100fe20000004100 */
[-C--:B------:R-:W-:Y:S01]  /*b290*/  FMUL.FTZ R16, R14, R13.reuse ;  /* 0x0000000d0e107220 */ /* 0x080fe20000410000 */
[----:B------:R-:W-:Y:S01]  /*b2a0*/  HADD2.F32 R5, -RZ, R9.H0_H0 ;  /* 0x20000009ff057230 */ /* 0x000fe20000004100 */
[----:B------:R-:W-:Y:S01]  /*b2b0*/  FMUL.FTZ R17, R8, R13 ;  /* 0x0000000d08117220 */ /* 0x000fe20000410000 */
[--C-:B------:R-:W-:Y:S01]  /*b2c0*/  HADD2.F32 R15, -RZ, R10.reuse.H0_H0 ;  /* 0x2000000aff0f7230 */ /* 0x100fe20000004100 */
[-C--:B------:R-:W-:Y:S01]  /*b2d0*/  FMUL.FTZ R13, R6, R2.reuse ;  /* 0x00000002060d7220 */ /* 0x080fe20000410000 */
[--C-:B------:R-:W-:Y:S01]  /*b2e0*/  HADD2.F32 R9, -RZ, R11.reuse.H0_H0 ;  /* 0x2000000bff097230 */ /* 0x100fe20000004100 */
[C---:B------:R-:W-:Y:S01]  /*b2f0*/  FMUL.FTZ R2, R5.reuse, R2 ;  /* 0x0000000205027220 */ /* 0x040fe20000410000 */
[----:B------:R-:W-:Y:S01]  /*b300*/  HADD2.F32 R10, -RZ, R10.H1_H1 ;  /* 0x3000000aff0a7230 */ /* 0x000fe20000004100 */
[-C--:B------:R-:W-:Y:S01]  /*b310*/  FFMA.FTZ R18, R14, R4.reuse, -R17 ;  /* 0x000000040e127223 */ /* 0x080fe20000010811 */
[----:B------:R-:W-:Y:S01]  /*b320*/  HADD2.F32 R11, -RZ, R11.H1_H1 ;  /* 0x3000000bff0b7230 */ /* 0x000fe20000004100 */
[----:B------:R-:W-:Y:S01]  /*b330*/  FFMA.FTZ R17, R8, R4, R16 ;  /* 0x0000000408117223 */ /* 0x000fe20000010010 */
[----:B------:R-:W-:Y:S01]  /*b340*/  HADD2.F32 R4, -RZ, R25.H0_H0 ;  /* 0x20000019ff047230 */ /* 0x000fe20000004100 */
[-C--:B------:R-:W-:Y:S01]  /*b350*/  FFMA.FTZ R16, R5, R3.reuse, -R13 ;  /* 0x0000000305107223 */ /* 0x080fe2000001080d */
[----:B------:R-:W-:Y:S01]  /*b360*/  HADD2.F32 R5, -RZ, R23.H0_H0 ;  /* 0x20000017ff057230 */ /* 0x000fe20000004100 */
[----:B------:R-:W-:Y:S01]  /*b370*/  FFMA.FTZ R14, R6, R3, R2 ;  /* 0x00000003060e7223 */ /* 0x000fe20000010002 */
[----:B------:R-:W-:-:S02]  /*b380*/  HADD2.F32 R2, -RZ, R22.H0_H0 ;  /* 0x20000016ff027230 */ /* 0x000fc40000004100 */
[----:B------:R-:W-:Y:S01]  /*b390*/  HADD2.F32 R3, -RZ, R24.H1_H1 ;  /* 0x30000018ff037230 */ /* 0x000fe20000004100 */
[CC--:B------:R-:W-:Y:S02]  /*b3a0*/  FMUL.FTZ R13, R10.reuse, R5.reuse ;  /* 0x000000050a0d7220 */ /* 0x0c0fe40000410000 */
[-C--:B------:R-:W-:Y:S02]  /*b3b0*/  FMUL.FTZ R8, R11, R2.reuse ;  /* 0x000000020b087220 */ /* 0x080fe40000410000 */
[----:B------:R-:W-:Y:S02]  /*b3c0*/  FMUL.FTZ R5, R15, R5 ;  /* 0x000000050f057220 */ /* 0x000fe40000410000 */
[----:B------:R-:W-:Y:S02]  /*b3d0*/  FMUL.FTZ R6, R9, R2 ;  /* 0x0000000209067220 */ /* 0x000fe40000410000 */
[----:B------:R-:W-:Y:S02]  /*b3e0*/  FFMA.FTZ R13, R15, R4, -R13 ;  /* 0x000000040f0d7223 */ /* 0x000fe4000001080d */
[-C--:B------:R-:W-:Y:S01]  /*b3f0*/  FFMA.FTZ R2, R9, R3.reuse, -R8 ;  /* 0x0000000309027223 */ /* 0x080fe20000010808 */
[----:B------:R-:W-:Y:S01]  /*b400*/  F2FP.PACK_AB R8, R17, R18 ;  /* 0x000000121108723e */ /* 0x000fe200000000ff */
[----:B------:R-:W-:Y:S01]  /*b410*/  FFMA.FTZ R4, R10, R4, R5 ;  /* 0x000000040a047223 */ /* 0x000fe20000010005 */
[----:B------:R-:W-:Y:S01]  /*b420*/  F2FP.PACK_AB R9, R14, R16 ;  /* 0x000000100e09723e */ /* 0x000fe200000000ff */
[----:B------:R-:W-:-:S03]  /*b430*/  FFMA.FTZ R3, R11, R3, R6 ;  /* 0x000000030b037223 */ /* 0x000fc60000010006 */
[----:B------:R-:W-:Y:S02]  /*b440*/  F2FP.PACK_AB R10, R4, R13 ;  /* 0x0000000d040a723e */ /* 0x000fe400000000ff */
[----:B------:R-:W-:-:S05]  /*b450*/  F2FP.PACK_AB R11, R3, R2 ;  /* 0x00000002030b723e */ /* 0x000fca00000000ff */
[----:B------:R1:W-:Y:S02]  /*b460*/  STS.128 [R203+0x10080], R8 ;  /* 0x01008008cb007388 */ /* 0x0003e40000000c00 */
.L_x_1781:
[----:B------:R-:W-:Y:S05]  /*b470*/  BSYNC B0 ;  /* 0x0000000000007941 */ /* 0x000fea0003800000 */
.L_x_1780:
        /* <DEDUP_REMOVED lines=22> */
[----:B------:R-:W-:Y:S01]  /*b5e0*/  HADD2.F32 R4, -RZ, R28.H1_H1 ;  /* 0x3000001cff047230 */ /* 0x000fe20000004100 */
[-C--:B------:R-:W-:Y:S01]  /*b5f0*/  FFMA.FTZ R16, R5, R3.reuse, -R13 ;  /* 0x0000000305107223 */ /* 0x080fe2000001080d */
[----:B------:R-:W-:Y:S01]  /*b600*/  HADD2.F32 R5, -RZ, R25.H1_H1 ;  /* 0x30000019ff057230 */ /* 0x000fe20000004100 */
[----:B------:R-:W-:Y:S01]  /*b610*/  FFMA.FTZ R14, R6, R3, R2 ;  /* 0x00000003060e7223 */ /* 0x000fe20000010002 */
[----:B------:R-:W-:-:S02]  /*b620*/  HADD2.F32 R2, -RZ, R24.H0_H0 ;  /* 0x20000018ff027230 */ /* 0x000fc40000004100 */
[----:B------:R-:W-:Y:S01]  /*b630*/  HADD2.F32 R3, -RZ, R31.H0_H0 ;  /* 0x2000001fff037230 */ /* 0x000fe20000004100 */
        /* <DEDUP_REMOVED lines=13> */
.L_x_1783:
[----:B------:R-:W-:Y:S05]  /*b710*/  BSYNC B0 ;  /* 0x0000000000007941 */ /* 0x000fea0003800000 */
.L_x_1782:
        /* <DEDUP_REMOVED lines=41> */
.L_x_1785:
[----:B------:R-:W-:Y:S05]  /*b9b0*/  BSYNC B0 ;  /* 0x0000000000007941 */ /* 0x000fea0003800000 */
.L_x_1784:
[----:B------:R-:W-:-:S13]  /*b9c0*/  ISETP.GE.AND P0, PT, R147, c[0x0][0x27c], PT ;  /* 0x00009f0093007a0c */ /* 0x000fda0003f06270 */
[----:B------:R-:W-:Y:S05]  /*b9d0*/  @P0 BRA `(.L_x_1779) ;  /* 0x0000026000000947 */ /* 0x000fea0003800000 */
[----:B-1----:R-:W1:Y:S01]  /*b9e0*/  LDS.128 R8, [R203+0x1c080] ;  /* 0x01c08000cb087984 */ /* 0x002e620000000c00 */
[----:B------:R-:W-:Y:S02]  /*b9f0*/  HADD2.F32 R13, -RZ, R30.H1_H1 ;  /* 0x3000001eff0d7230 */ /* 0x000fe40000004100 */
[----:B------:R-:W-:Y:S02]  /*ba00*/  HADD2.F32 R2, -RZ, R32.H1_H1 ;  /* 0x30000020ff027230 */ /* 0x000fe40000004100 */
[--C-:B------:R-:W-:Y:S02]  /*ba10*/  HADD2.F32 R4, -RZ, R34.reuse.H1_H1 ;  /* 0x30000022ff047230 */ /* 0x100fe40000004100 */
        /* <DEDUP_REMOVED lines=17> */
[--C-:B------:R-:W-:Y:S01]  /*bb30*/  HADD2.F32 R5, -RZ, R33.reuse.H1_H1 ;  /* 0x30000021ff057230 */ /* 0x100fe20000004100 */
        /* <DEDUP_REMOVED lines=16> */
.L_x_1779:
[----:B------:R-:W-:Y:S05]  /*bc40*/  BSYNC B1 ;  /* 0x0000000000017941 */ /* 0x000fea0003800000 */
.L_x_1778:
        /* <DEDUP_REMOVED lines=14> */
[--C-:B------:R-:W-:Y:S01]  /*bd30*/  HADD2.F32 R6, -RZ, R9.reuse.H1_H1 ;  /* 0x30000009ff067230 */ /* 0x100fe20000004100 */
[C---:B------:R-:W-:Y:S01]  /*bd40*/  FMUL.FTZ R16, R13.reuse, R14 ;  /* 0x0000000e0d107220 */ /* 0x040fe20000410000 */
[----:B------:R-:W-:Y:S01]  /*bd50*/  HADD2.F32 R5, -RZ, R9.H0_H0 ;  /* 0x20000009ff057230 */ /* 0x000fe20000004100 */
[----:B------:R-:W-:Y:S01]  /*bd60*/  FMUL.FTZ R17, R13, R8 ;  /* 0x000000080d117220 */ /* 0x000fe20000410000 */
[--C-:B------:R-:W-:Y:S01]  /*bd70*/  HADD2.F32 R15, -RZ, R10.reuse.H0_H0 ;  /* 0x2000000aff0f7230 */ /* 0x100fe20000004100 */
[C---:B------:R-:W-:Y:S01]  /*bd80*/  FMUL.FTZ R13, R2.reuse, R6 ;  /* 0x00000006020d7220 */ /* 0x040fe20000410000 */
[--C-:B------:R-:W-:Y:S01]  /*bd90*/  HADD2.F32 R9, -RZ, R11.reuse.H0_H0 ;  /* 0x2000000bff097230 */ /* 0x100fe20000004100 */
[-C--:B------:R-:W-:Y:S01]  /*bda0*/  FMUL.FTZ R2, R2, R5.reuse ;  /* 0x0000000502027220 */ /* 0x080fe20000410000 */
[----:B------:R-:W-:Y:S01]  /*bdb0*/  HADD2.F32 R10, -RZ, R10.H1_H1 ;  /* 0x3000000aff0a7230 */ /* 0x000fe20000004100 */
[C---:B------:R-:W-:Y:S01]  /*bdc0*/  FFMA.FTZ R18, R4.reuse, R14, -R17 ;  /* 0x0000000e04127223 */ /* 0x040fe20000010811 */
[----:B------:R-:W-:Y:S01]  /*bdd0*/  HADD2.F32 R11, -RZ, R11.H1_H1 ;  /* 0x3000000bff0b7230 */ /* 0x000fe20000004100 */
[----:B------:R-:W-:Y:S01]  /*bde0*/  FFMA.FTZ R17, R4, R8, R16 ;  /* 0x0000000804117223 */ /* 0x000fe20000010010 */
[----:B------:R-:W-:Y:S01]  /*bdf0*/  HADD2.F32 R4, -RZ, R25.H0_H0 ;  /* 0x20000019ff047230 */ /* 0x000fe20000004100 */
[C---:B------:R-:W-:Y:S01]  /*be00*/  FFMA.FTZ R16, R3.reuse, R5, -R13 ;  /* 0x0000000503107223 */ /* 0x040fe2000001080d */
[----:B------:R-:W-:Y:S01]  /*be10*/  HADD2.F32 R5, -RZ, R23.H0_H0 ;  /* 0x20000017ff057230 */ /* 0x000fe20000004100 */
[----:B------:R-:W-:Y:S01]  /*be20*/  FFMA.FTZ R14, R3, R6, R2 ;  /* 0x00000006030e7223 */ /* 0x000fe20000010002 */
[----:B------:R-:W-:-:S02]  /*be30*/  HADD2.F32 R2, -RZ, R22.H0_H0 ;  /* 0x20000016ff027230 */ /* 0x000fc40000004100 */
[----:B------:R-:W-:Y:S01]  /*be40*/  HADD2.F32 R3, -RZ, R24.H1_H1 ;  /* 0x30000018ff037230 */ /* 0x000fe20000004100 */
[C---:B------:R-:W-:Y:S02]  /*be50*/  FMUL.FTZ R13, R5.reuse, R10 ;  /* 0x0000000a050d7220 */ /* 0x040fe40000410000 */
[C---:B------:R-:W-:Y:S02]  /*be60*/  FMUL.FTZ R8, R2.reuse, R11 ;  /* 0x0000000b02087220 */ /* 0x040fe40000410000 */
[----:B------:R-:W-:Y:S02]  /*be70*/  FMUL.FTZ R5, R5, R15 ;  /* 0x0000000f05057220 */ /* 0x000fe40000410000 */
[----:B------:R-:W-:Y:S02]  /*be80*/  FMUL.FTZ R6, R2, R9 ;  /* 0x0000000902067220 */ /* 0x000fe40000410000 */
[C---:B------:R-:W-:Y:S02]  /*be90*/  FFMA.FTZ R13, R4.reuse, R15, -R13 ;  /* 0x0000000f040d7223 */ /* 0x040fe4000001080d */
[----:B------:R-:W-:Y:S01]  /*bea0*/  FFMA.FTZ R2, R3, R9, -R8 ;  /* 0x0000000903027223 */ /* 0x000fe20000010808 */
[----:B------:R-:W-:Y:S01]  /*beb0*/  F2FP.PACK_AB R8, R17, R18 ;  /* 0x000000121108723e */ /* 0x000fe200000000ff */
[----:B------:R-:W-:Y:S01]  /*bec0*/  FFMA.FTZ R4, R4, R10, R5 ;  /* 0x0000000a04047223 */ /* 0x000fe20000010005 */
[----:B------:R-:W-:Y:S01]  /*bed0*/  F2FP.PACK_AB R9, R14, R16 ;  /* 0x000000100e09723e */ /* 0x000fe200000000ff */
[----:B------:R-:W-:-:S03]  /*bee0*/  FFMA.FTZ R3, R3, R11, R6 ;  /* 0x0000000b03037223 */ /* 0x000fc60000010006 */
[----:B------:R-:W-:Y:S02]  /*bef0*/  F2FP.PACK_AB R10, R4, R13 ;  /* 0x0000000d040a723e */ /* 0x000fe400000000ff */
[----:B------:R-:W-:-:S05]  /*bf00*/  F2FP.PACK_AB R11, R3, R2 ;  /* 0x00000002030b723e */ /* 0x000fca00000000ff */
[----:B------:R1:W-:Y:S02]  /*bf10*/  STS.128 [R203+0x11080], R8 ;  /* 0x01108008cb007388 */ /* 0x0003e40000000c00 */
.L_x_1789:
[----:B------:R-:W-:Y:S05]  /*bf20*/  BSYNC B0 ;  /* 0x0000000000007941 */ /* 0x000fea0003800000 */
.L_x_1788:
        /* <DEDUP_REMOVED lines=22> */
[----:B------:R-:W-:Y:S01]  /*c090*/  HADD2.F32 R4, -RZ, R28.H1_H1 ;  /* 0x3000001cff047230 */ /* 0x000fe20000004100 */
[C---:B------:R-:W-:Y:S01]  /*c0a0*/  FFMA.FTZ R16, R3.reuse, R5, -R13 ;  /* 0x0000000503107223 */ /* 0x040fe2000001080d */
[----:B------:R-:W-:Y:S01]  /*c0b0*/  HADD2.F32 R5, -RZ, R25.H1_H1 ;  /* 0x30000019ff057230 */ /* 0x000fe20000004100 */
[----:B------:R-:W-:Y:S01]  /*c0c0*/  FFMA.FTZ R14, R3, R6, R2 ;  /* 0x00000006030e7223 */ /* 0x000fe20000010002 */
[----:B------:R-:W-:-:S02]  /*c0d0*/  HADD2.F32 R2, -RZ, R24.H0_H0 ;  /* 0x20000018ff027230 */ /* 0x000fc40000004100 */
[----:B------:R-:W-:Y:S01]  /*c0e0*/  HADD2.F32 R3, -RZ, R31.H0_H0 ;  /* 0x2000001fff037230 */ /* 0x000fe20000004100 */
        /* <DEDUP_REMOVED lines=13> */
.L_x_1791:
[----:B------:R-:W-:Y:S05]  /*c1c0*/  BSYNC B0 ;  /* 0x0000000000007941 */ /* 0x000fea0003800000 */
.L_x_1790:
        /* <DEDUP_REMOVED lines=41> */
.L_x_1793:
[----:B------:R-:W-:Y:S05]  /*c460*/  BSYNC B0 ;  /* 0x0000000000007941 */ /* 0x000fea0003800000 */
.L_x_1792:
        /* <DEDUP_REMOVED lines=23> */
[--C-:B------:R-:W-:Y:S01]  /*c5e0*/  HADD2.F32 R5, -RZ, R33.reuse.H1_H1 ;  /* 0x30000021ff057230 */ /* 0x100fe20000004100 */
        /* <DEDUP_REMOVED lines=16> */
.L_x_1787:
[----:B------:R-:W-:Y:S05]  /*c6f0*/  BSYNC B1 ;  /* 0x0000000000017941 */ /* 0x000fea0003800000 */
.L_x_1786:
        /* <DEDUP_REMOVED lines=45> */
.L_x_1797:
[----:B------:R-:W-:Y:S05]  /*c9d0*/  BSYNC B0 ;  /* 0x0000000000007941 */ /* 0x000fea0003800000 */
.L_x_1796:
        /* <DEDUP_REMOVED lines=41> */
.L_x_1799:
[----:B------:R-:W-:Y:S05]  /*cc70*/  BSYNC B0 ;  /* 0x0000000000007941 */ /* 0x000fea0003800000 */
.L_x_1798:
        /* <DEDUP_REMOVED lines=41> */
.L_x_1801:
[----:B------:R-:W-:Y:S05]  /*cf10*/  BSYNC B0 ;  /* 0x0000000000007941 */ /* 0x000fea0003800000 */
.L_x_1800:
        /* <DEDUP_REMOVED lines=40> */
.L_x_1795:
[----:B------:R-:W-:Y:S05]  /*d1a0*/  BSYNC B1 ;  /* 0x0000000000017941 */ /* 0x000fea0003800000 */
.L_x_1794:
        /* <DEDUP_REMOVED lines=44> */
.L_x_1804:
[----:B------:R-:W-:Y:S05]  /*d470*/  BSYNC B0 ;  /* 0x0000000000007941 */ /* 0x000fea0003800000 */
.L_x_1803:
        /* <DEDUP_REMOVED lines=41> */
.L_x_1806:
[----:B------:R-:W-:Y:S05]  /*d710*/  BSYNC B0 ;  /* 0x0000000000007941 */ /* 0x000fea0003800000 */
.L_x_1805:
        /* <DEDUP_REMOVED lines=41> */
.L_x_1808:
[----:B------:R-:W-:Y:S05]  /*d9b0*/  BSYNC B0 ;  /* 0x0000000000007941 */ /* 0x000fea0003800000 */
.L_x_1807:
        /* <DEDUP_REMOVED lines=39> */
[----:B------:R1:W-:Y:S01]  /*dc30*/  STS.128 [R203+0x1f080], R8 ;  /* 0x01f08008cb007388 */ /* 0x0003e20000000c00 */
[----:B------:R-:W-:Y:S05]  /*dc40*/  BRA `(.L_x_1802) ;  /* 0x0000359000007947 */ /* 0x000fea0003800000 */
.L_x_1775:
[----:B------:R-:W-:Y:S01]  /*dc50*/  LOP3.LUT P0, RZ, R213, 0x2, RZ, 0xc0, !PT ;  /* 0x00000002d5ff7812 */ /* 0x000fe2000780c0ff */
[----:B------:R-:W1:Y:S01]  /*dc60*/  SHFL.IDX PT, R15, R4, RZ, 0x181f ;  /* 0x00181fff040f7589 */ /* 0x000e6200000e0000 */
[----:B------:R-:W-:Y:S01]  /*dc70*/  BSSY B0, `(.L_x_1809) ;  /* 0x0000023000007945 */ /* 0x000fe20003800000 */
[----:B------:R-:W-:Y:S01]  /*dc80*/  CS2R R18, SRZ ;  /* 0x0000000000127805 */ /* 0x000fe2000001ff00 */
[----:B------:R-:W-:Y:S01]  /*dc90*/  CS2R R16, SRZ ;  /* 0x0000000000107805 */ /* 0x000fe2000001ff00 */
[----:B------:R2:W3:Y:S01]  /*dca0*/  SHFL.IDX PT, R14, R8, RZ, 0x181f ;  /* 0x00181fff080e7589 */ /* 0x0004e200000e0000 */
[----:B------:R-:W-:Y:S01]  /*dcb0*/  CS2R R26, SRZ ;  /* 0x00000000001a7805 */ /* 0x000fe2000001ff00 */
[----:B------:R-:W-:Y:S01]  /*dcc0*/  CS2R R24, SRZ ;  /* 0x0000000000187805 */ /* 0x000fe2000001ff00 */
[----:B------:R-:W-:Y:S01]  /*dcd0*/  CS2R R10, SRZ ;  /* 0x00000000000a7805 */ /* 0x000fe2000001ff00 */
[----:B------:R4:W1:Y:S01]  /*dce0*/  SHFL.IDX PT, R30, R2, RZ, 0x181f ;  /* 0x00181fff021e7589 */ /* 0x00086200000e0000 */
[----:B------:R-:W-:Y:S01]  /*dcf0*/  CS2R R22, SRZ ;  /* 0x0000000000167805 */ /* 0x000fe2000001ff00 */
[----:B------:R-:W-:-:S02]  /*dd00*/  CS2R R20, SRZ ;  /* 0x0000000000147805 */ /* 0x000fc4000001ff00 */
[----:B------:R4:W1:Y:S01]  /*dd10*/  SHFL.IDX PT, R13, R6, RZ, 0x181f ;  /* 0x00181fff060d7589 */ /* 0x00086200000e0000 */
[----:B--2---:R-:W-:Y:S01]  /*dd20*/  CS2R R8, SRZ ;  /* 0x0000000000087805 */ /* 0x004fe2000001ff00 */
[----:B------:R-:W-:Y:S05]  /*dd30*/  @P0 BRA `(.L_x_1810) ;  /* 0x0000016000000947 */ /* 0x000fea0003800000 */
[----:B---3--:R-:W-:Y:S02]  /*dd40*/  ISETP.GE.AND P1, PT, R140, c[0x0][0x27c], PT ;  /* 0x00009f008c007a0c */ /* 0x008fe40003f26270 */
[----:B------:R-:W-:-:S11]  /*dd50*/  ISETP.GE.AND P0, PT, R142, c[0x0][0x27c], PT ;  /* 0x00009f008e007a0c */ /* 0x000fd60003f06270 */
[C---:B------:R-:W-:Y:S01]  /*dd60*/  @!P1 IMAD.SHL.U32 R4, R140.reuse, 0x2, RZ ;  /* 0x000000028c049824 */ /* 0x040fe200078e00ff */
[----:B------:R-:W-:Y:S02]  /*dd70*/  @!P1 SHF.L.U64.HI R5, R140, 0x1, R141 ;  /* 0x000000018c059819 */ /* 0x000fe4000001028d */
[----:B----4-:R-:W-:Y:S02]  /*dd80*/  @!P0 SHF.L.U64.HI R6, R206, 0x1, R214 ;  /* 0x00000001ce068819 */ /* 0x010fe400000102d6 */
[----:B------:R-:W-:-:S05]  /*dd90*/  @!P1 IADD3 R2, P2, R14, R4, RZ ;  /* 0x000000040e029210 */ /* 0x000fca0007f5e0ff */
[--C-:B-1----:R-:W-:Y:S01]  /*dda0*/  @!P1 IMAD.X R3, R15, 0x1, R5.reuse, P2 ;  /* 0x000000010f039824 */ /* 0x102fe200010e0605 */
[----:B------:R-:W-:Y:S01]  /*ddb0*/  @!P1 IADD3 R28, P2, R13, R4, RZ ;  /* 0x000000040d1c9210 */ /* 0x000fe20007f5e0ff */
[----:B------:R-:W-:Y:S01]  /*ddc0*/  @!P0 IMAD.SHL.U32 R4, R206, 0x2, RZ ;  /* 0x00000002ce048824 */ /* 0x000fe200078e00ff */
[----:B------:R-:W-:Y:S01]  /*ddd0*/  CS2R R18, SRZ ;  /* 0x0000000000127805 */ /* 0x000fe2000001ff00 */
[----:B------:R-:W-:Y:S01]  /*dde0*/  CS2R R16, SRZ ;  /* 0x0000000000107805 */ /* 0x000fe2000001ff00 */
[----:B------:R-:W-:Y:S01]  /*ddf0*/  CS2R R10, SRZ ;  /* 0x00000000000a7805 */ /* 0x000fe2000001ff00 */
[----:B------:R-:W-:Y:S01]  /*de00*/  @!P1 IMAD.X R29, R30, 0x1, R5, P2 ;  /* 0x000000011e1d9824 */ /* 0x000fe200010e0605 */
[-C--:B------:R-:W-:Y:S01]  /*de10*/  @!P0 IADD3 R14, P2, R14, R4.reuse, RZ ;  /* 0x000000040e0e8210 */ /* 0x080fe20007f5e0ff */
[----:B------:R-:W-:Y:S01]  /*de20*/  CS2R R8, SRZ ;  /* 0x0000000000087805 */ /* 0x000fe2000001ff00 */
[----:B------:R1:W5:Y:S03]  /*de30*/  @!P1 LD.E.128 R24, [R2.64] ;  /* 0x0000000602189980 */ /* 0x000366000c101d00 */
[--C-:B------:R-:W-:Y:S01]  /*de40*/  @!P0 IMAD.X R15, R15, 0x1, R6.reuse, P2 ;  /* 0x000000010f0f8824 */ /* 0x100fe200010e0606 */
[----:B------:R-:W-:Y:S01]  /*de50*/  @!P0 IADD3 R4, P2, R13, R4, RZ ;  /* 0x000000040d048210 */ /* 0x000fe20007f5e0ff */
[----:B------:R1:W5:Y:S04]  /*de60*/  @!P1 LD.E.128 R20, [R28.64] ;  /* 0x000000061c149980 */ /* 0x000368000c101d00 */
[----:B------:R-:W-:Y:S01]  /*de70*/  @!P0 IMAD.X R5, R30, 0x1, R6, P2 ;  /* 0x000000011e058824 */ /* 0x000fe200010e0606 */
[----:B------:R1:W5:Y:S04]  /*de80*/  @!P0 LD.E.128 R16, [R14.64] ;  /* 0x000000060e108980 */ /* 0x000368000c101d00 */
[----:B------:R1:W5:Y:S03]  /*de90*/  @!P0 LD.E.128 R8, [R4.64] ;  /* 0x0000000604088980 */ /* 0x000366000c101d00 */
.L_x_1810:
[----:B---3--:R-:W-:Y:S05]  /*dea0*/  BSYNC B0 ;  /* 0x0000000000007941 */ /* 0x008fea0003800000 */
.L_x_1809:
[----:B------:R-:W2:Y:S01]  /*deb0*/  LDL R62, [R1+0x4] ;  /* 0x00000400013e7983 */ /* 0x000ea20000100800 */
[----:B-----5:R-:W-:Y:S01]  /*dec0*/  IMAD.MOV.U32 R38, RZ, RZ, R26 ;  /* 0x000000ffff267224 */ /* 0x020fe200078e001a */
[----:B------:R-:W-:Y:S01]  /*ded0*/  SHF.R.U64 R35, R26, 0x10, R27 ;  /* 0x000000101a237819 */ /* 0x000fe2000000121b */
[----:B------:R-:W-:Y:S01]  /*dee0*/  IMAD.MOV.U32 R26, RZ, RZ, R20 ;  /* 0x000000ffff1a7224 */ /* 0x000fe200078e0014 */
[----:B-1----:R-:W-:Y:S01]  /*def0*/  SHF.R.U64 R3, R20, 0x10, R21 ;  /* 0x0000001014037819 */ /* 0x002fe20000001215 */
[----:B------:R-:W-:Y:S01]  /*df00*/  IMAD.MOV.U32 R42, RZ, RZ, R24 ;  /* 0x000000ffff2a7224 */ /* 0x000fe200078e0018 */
[----:B------:R-:W-:Y:S01]  /*df10*/  SHF.R.U32.HI R14, RZ, 0x10, R23 ;  /* 0x00000010ff0e7819 */ /* 0x000fe20000011617 */
[----:B------:R-:W-:Y:S01]  /*df20*/  IMAD.MOV.U32 R37, RZ, RZ, R27 ;  /* 0x000000ffff257224 */ /* 0x000fe200078e001b */
[----:B------:R-:W-:Y:S01]  /*df30*/  PRMT R43, R26, 0x5410, R3 ;  /* 0x000054101a2b7816 */ /* 0x000fe20000000003 */
[----:B------:R-:W-:Y:S01]  /*df40*/  IMAD.MOV.U32 R34, RZ, RZ, R16 ;  /* 0x000000ffff227224 */ /* 0x000fe200078e0010 */
[----:B------:R-:W-:Y:S01]  /*df50*/  PRMT R46, R42, 0x5410, R14 ;  /* 0x000054102a2e7816 */ /* 0x000fe2000000000e */
[--C-:B------:R-:W-:Y:S01]  /*df60*/  IMAD.MOV.U32 R41, RZ, RZ, R25.reuse ;  /* 0x000000ffff297224 */ /* 0x100fe200078e0019 */
[----:B------:R-:W-:Y:S01]  /*df70*/  SHF.R.U64 R39, R24, 0x10, R25 ;  /* 0x0000001018277819 */ /* 0x000fe20000001219 */
[----:B------:R-:W-:Y:S01]  /*df80*/  IMAD.MOV.U32 R29, RZ, RZ, R19 ;  /* 0x000000ffff1d7224 */ /* 0x000fe200078e0013 */
[----:B------:R-:W-:Y:S01]  /*df90*/  SHF.R.U32.HI R32, RZ, 0x10, R27 ;  /* 0x00000010ff207819 */ /* 0x000fe2000001161b */
[--C-:B------:R-:W-:Y:S01]  /*dfa0*/  IMAD.MOV.U32 R33, RZ, RZ, R17.reuse ;  /* 0x000000ffff217224 */ /* 0x100fe200078e0011 */
[----:B------:R-:W-:Y:S01]  /*dfb0*/  SHF.R.U64 R31, R16, 0x10, R17 ;  /* 0x00000010101f7819 */ /* 0x000fe20000001211 */
[----:B------:R-:W-:Y:S01]  /*dfc0*/  IMAD.MOV.U32 R16, RZ, RZ, R8 ;  /* 0x000000ffff107224 */ /* 0x000fe200078e0008 */
[----:B------:R-:W-:Y:S01]  /*dfd0*/  SHF.R.U32.HI R36, RZ, 0x10, R25 ;  /* 0x00000010ff247819 */ /* 0x000fe20000011619 */
[----:B------:R-:W-:Y:S01]  /*dfe0*/  IMAD.MOV.U32 R30, RZ, RZ, R18 ;  /* 0x000000ffff1e7224 */ /* 0x000fe200078e0012 */
        /* <DEDUP_REMOVED lines=8> */
[----:B------:R-:W-:Y:S01]  /*e070*/  SHF.R.U32.HI R18, RZ, 0x10, R21 ;  /* 0x00000010ff127819 */ /* 0x000fe20000011615 */
[----:B------:R-:W-:Y:S01]  /*e080*/  IMAD.MOV.U32 R8, RZ, RZ, R10 ;  /* 0x000000ffff087224 */ /* 0x000fe200078e000a */
[----:B------:R-:W-:Y:S01]  /*e090*/  SHF.R.U64 R17, R22, 0x10, R23 ;  /* 0x0000001016117819 */ /* 0x000fe20000001217 */
[----:B----4-:R-:W-:Y:S01]  /*e0a0*/  IMAD.MOV.U32 R6, RZ, RZ, R11 ;  /* 0x000000ffff067224 */ /* 0x010fe200078e000b */
        /* <DEDUP_REMOVED lines=31> */
[----:B------:R-:W-:Y:S01]  /*e2a0*/  LEA.HI R2, R2, R149, RZ, 0x1d ;  /* 0x0000009502027211 */ /* 0x000fe200078fe8ff */
[----:B------:R-:W-:Y:S02]  /*e2b0*/  HADD2.F32 R6, -RZ, R44.H0_H0 ;  /* 0x2000002cff067230 */ /* 0x000fe40000004100 */
[----:B------:R-:W-:Y:S01]  /*e2c0*/  HADD2.F32 R13, -RZ, R48.H0_H0 ;  /* 0x20000030ff0d7230 */ /* 0x000fe20000004100 */
[----:B------:R-:W-:Y:S02]  /*e2d0*/  SHF.R.S32.HI R4, RZ, 0x1f, R2 ;  /* 0x0000001fff047819 */ /* 0x000fe40000011402 */
[----:B------:R-:W-:-:S02]  /*e2e0*/  SHF.L.U32 R3, R2, 0x3, RZ ;  /* 0x0000000302037819 */ /* 0x000fc400000006ff */
[----:B------:R-:W-:Y:S02]  /*e2f0*/  LEA.HI R2, R4, R2, RZ, 0x3 ;  /* 0x0000000204027211 */ /* 0x000fe400078f18ff */
[----:B------:R-:W-:Y:S02]  /*e300*/  LOP3.LUT R3, R223, 0x38, R3, 0xf8, !PT ;  /* 0x00000038df037812 */ /* 0x000fe400078ef803 */
[----:B------:R-:W-:Y:S02]  /*e310*/  SHF.L.U32 R2, R2, 0xa, RZ ;  /* 0x0000000a02027819 */ /* 0x000fe400000006ff */
[----:B------:R-:W-:Y:S02]  /*e320*/  LOP3.LUT R3, R3, R63, RZ, 0x3c, !PT ;  /* 0x0000003f03037212 */ /* 0x000fe400078e3cff */
        /* <DEDUP_REMOVED lines=11> */
[----:B------:R-:W-:Y:S02]  /*e3e0*/  HADD2.F32 R25, -RZ, R10.H0_H0 ;  /* 0x2000000aff197230 */ /* 0x000fe40000004100 */
[----:B------:R-:W-:-:S02]  /*e3f0*/  HADD2.F32 R27, -RZ, R11.H0_H0 ;  /* 0x2000000bff1b7230 */ /* 0x000fc40000004100 */
[----:B------:R-:W-:Y:S02]  /*e400*/  HADD2.F32 R26, -RZ, R11.H1_H1 ;  /* 0x3000000bff1a7230 */ /* 0x000fe40000004100 */
[----:B------:R-:W-:Y:S02]  /*e410*/  HADD2.F32 R24, -RZ, R10.H1_H1 ;  /* 0x3000000aff187230 */ /* 0x000fe40000004100 */
[--C-:B--2---:R-:W-:Y:S02]  /*e420*/  HADD2.F32 R5, -RZ, R16.reuse.H0_H0 ;  /* 0x20000010ff057230 */ /* 0x104fe40000004100 */
[----:B------:R-:W-:Y:S02]  /*e430*/  HADD2.F32 R4, -RZ, R16.H1_H1 ;  /* 0x30000010ff047230 */ /* 0x000fe40000004100 */
[----:B------:R-:W-:Y:S01]  /*e440*/  HADD2.F32 R16, -RZ, R46.H0_H0 ;  /* 0x2000002eff107230 */ /* 0x000fe20000004100 */
[C---:B------:R-:W-:Y:S01]  /*e450*/  FMUL.FTZ R38, R5.reuse, R3 ;  /* 0x0000000305267220 */ /* 0x040fe20000410000 */
[--C-:B------:R-:W-:Y:S01]  /*e460*/  HADD2.F32 R8, -RZ, R17.reuse.H0_H0 ;  /* 0x20000011ff087230 */ /* 0x100fe20000004100 */
[----:B------:R-:W-:Y:S01]  /*e470*/  FMUL.FTZ R3, R20, R2 ;  /* 0x0000000214037220 */ /* 0x000fe20000410000 */
[----:B------:R-:W-:Y:S01]  /*e480*/  HADD2.F32 R11, -RZ, R17.H1_H1 ;  /* 0x30000011ff0b7230 */ /* 0x000fe20000004100 */
[----:B------:R-:W-:Y:S01]  /*e490*/  FFMA.FTZ R41, R5, R16, R9 ;  /* 0x0000001005297223 */ /* 0x000fe20000010009 */
[----:B------:R-:W-:Y:S01]  /*e4a0*/  HADD2.F32 R9, -RZ, R48.H1_H1 ;  /* 0x30000030ff097230 */ /* 0x000fe20000004100 */
[----:B------:R-:W-:Y:S01]  /*e4b0*/  FFMA.FTZ R40, R4, R14, R3 ;  /* 0x0000000e04287223 */ /* 0x000fe20000010003 */
[----:B------:R-:W-:Y:S01]  /*e4c0*/  HADD2.F32 R3, -RZ, R44.H1_H1 ;  /* 0x3000002cff037230 */ /* 0x000fe20000004100 */
[----:B------:R-:W-:Y:S01]  /*e4d0*/  FMUL.FTZ R5, R22, R6 ;  /* 0x0000000616057220 */ /* 0x000fe20000410000 */
[--C-:B------:R-:W-:Y:S01]  /*e4e0*/  HADD2.F32 R10, -RZ, R18.reuse.H0_H0 ;  /* 0x20000012ff0a7230 */ /* 0x100fe20000004100 */
[----:B------:R-:W-:Y:S01]  /*e4f0*/  FMUL.FTZ R37, R4, R2 ;  /* 0x0000000204257220 */ /* 0x000fe20000410000 */
[--C-:B------:R-:W-:Y:S01]  /*e500*/  HADD2.F32 R2, -RZ, R45.reuse.H0_H0 ;  /* 0x2000002dff027230 */ /* 0x100fe20000004100 */
[C---:B------:R-:W-:Y:S01]  /*e510*/  FMUL.FTZ R35, R8.reuse, R6 ;  /* 0x0000000608237220 */ /* 0x040fe20000410000 */
[----:B------:R-:W-:Y:S01]  /*e520*/  HADD2.F32 R4, -RZ, R45.H1_H1 ;  /* 0x3000002dff047230 */ /* 0x000fe20000004100 */
[----:B------:R-:W-:Y:S01]  /*e530*/  FFMA.FTZ R39, R8, R13, R5 ;  /* 0x0000000d08277223 */ /* 0x000fe20000010005 */
[----:B------:R-:W-:Y:S01]  /*e540*/  HADD2.F32 R8, -RZ, R49.H0_H0 ;  /* 0x20000031ff087230 */ /* 0x000fe20000004100 */
[----:B------:R-:W-:Y:S01]  /*e550*/  FMUL.FTZ R6, R21, R3 ;  /* 0x0000000315067220 */ /* 0x000fe20000410000 */
[----:B------:R-:W-:Y:S01]  /*e560*/  HADD2.F32 R15, -RZ, R18.H1_H1 ;  /* 0x30000012ff0f7230 */ /* 0x000fe20000004100 */
[----:B------:R-:W-:Y:S01]  /*e570*/  FMUL.FTZ R5, R25, R2 ;  /* 0x0000000219057220 */ /* 0x000fe20000410000 */
[----:B------:R-:W-:Y:S01]  /*e580*/  HADD2.F32 R17, -RZ, R19.H0_H0 ;  /* 0x20000013ff117230 */ /* 0x000fe20000004100 */
[C---:B------:R-:W-:Y:S01]  /*e590*/  FFMA.FTZ R36, R11.reuse, R9, R6 ;  /* 0x000000090b247223 */ /* 0x040fe20000010006 */
[----:B------:R-:W-:Y:S01]  /*e5a0*/  HADD2.F32 R6, -RZ, R49.H1_H1 ;  /* 0x30000031ff067230 */ /* 0x000fe20000004100 */
[C---:B------:R-:W-:Y:S01]  /*e5b0*/  FFMA.FTZ R34, R10.reuse, R8, R5 ;  /* 0x000000080a227223 */ /* 0x040fe20000010005 */
[----:B------:R-:W-:Y:S01]  /*e5c0*/  HADD2.F32 R19, -RZ, R19.H1_H1 ;  /* 0x30000013ff137230 */ /* 0x000fe20000004100 */
[----:B------:R-:W-:Y:S01]  /*e5d0*/  FMUL.FTZ R32, R11, R3 ;  /* 0x000000030b207220 */ /* 0x000fe20000410000 */
[----:B------:R-:W-:Y:S01]  /*e5e0*/  HADD2.F32 R3, -RZ, R47.H1_H1 ;  /* 0x3000002fff037230 */ /* 0x000fe20000004100 */
[----:B------:R-:W-:Y:S01]  /*e5f0*/  FMUL.FTZ R30, R10, R2 ;  /* 0x000000020a1e7220 */ /* 0x000fe20000410000 */
[----:B------:R-:W-:Y:S01]  /*e600*/  HADD2.F32 R2, -RZ, R46.H1_H1 ;  /* 0x3000002eff027230 */ /* 0x000fe20000004100 */
[----:B------:R-:W-:-:S02]  /*e610*/  FMUL.FTZ R5, R24, R4 ;  /* 0x0000000418057220 */ /* 0x000fc40000410000 */
[C---:B------:R-:W-:Y:S01]  /*e620*/  FMUL.FTZ R18, R15.reuse, R4 ;  /* 0x000000040f127220 */ /* 0x040fe20000410000 */
[--C-:B------:R-:W-:Y:S01]  /*e630*/  HADD2.F32 R4, -RZ, R50.reuse.H0_H0 ;  /* 0x20000032ff047230 */ /* 0x100fe20000004100 */
[----:B------:R-:W-:Y:S01]  /*e640*/  FFMA.FTZ R31, R15, R6, R5 ;  /* 0x000000060f1f7223 */ /* 0x000fe20000010005 */
[----:B------:R-:W-:Y:S01]  /*e650*/  HADD2.F32 R5, -RZ, R50.H1_H1 ;  /* 0x30000032ff057230 */ /* 0x000fe20000004100 */
[-C--:B------:R-:W-:Y:S02]  /*e660*/  FMUL.FTZ R11, R27, R3.reuse ;  /* 0x000000031b0b7220 */ /* 0x080fe40000410000 */
[-C--:B------:R-:W-:Y:S02]  /*e670*/  FMUL.FTZ R10, R26, R2.reuse ;  /* 0x000000021a0a7220 */ /* 0x080fe40000410000 */
[----:B------:R-:W-:Y:S02]  /*e680*/  FMUL.FTZ R3, R17, R3 ;  /* 0x0000000311037220 */ /* 0x000fe40000410000 */
[----:B------:R-:W-:-:S02]  /*e690*/  FMUL.FTZ R2, R19, R2 ;  /* 0x0000000213027220 */ /* 0x000fc40000410000 */
[----:B------:R-:W-:Y:S02]  /*e6a0*/  FFMA.FTZ R15, R20, R14, -R37 ;  /* 0x0000000e140f7223 */ /* 0x000fe40000010825 */
        /* <DEDUP_REMOVED lines=9> */
[----:B------:R-:W-:Y:S01]  /*e740*/  FFMA.FTZ R3, R27, R5, -R3 ;  /* 0x000000051b037223 */ /* 0x000fe20000010803 */
[----:B------:R-:W-:Y:S01]  /*e750*/  F2FP.PACK_AB R8, R40, R41 ;  /* 0x000000292808723e */ /* 0x000fe200000000ff */
[-C--:B------:R-:W-:Y:S01]  /*e760*/  FFMA.FTZ R2, R26, R4.reuse, -R2 ;  /* 0x000000041a027223 */ /* 0x080fe20000010802 */
[----:B------:R-:W-:Y:S01]  /*e770*/  F2FP.PACK_AB R18, R6, R11 ;  /* 0x0000000b0612723e */ /* 0x000fe200000000ff */
[----:B------:R-:W-:Y:S01]  /*e780*/  FFMA.FTZ R29, R19, R4, R10 ;  /* 0x00000004131d7223 */ /* 0x000fe2000001000a */
[----:B------:R-:W-:-:S02]  /*e790*/  F2FP.PACK_AB R10, R31, R34 ;  /* 0x000000221f0a723e */ /* 0x000fc400000000ff */
[----:B------:R-:W-:Y:S02]  /*e7a0*/  F2FP.PACK_AB R19, R2, R3 ;  /* 0x000000030213723e */ /* 0x000fe400000000ff */
[----:B------:R-:W-:-:S03]  /*e7b0*/  F2FP.PACK_AB R11, R29, R33 ;  /* 0x000000211d0b723e */ /* 0x000fc600000000ff */
[----:B------:R1:W-:Y:S04]  /*e7c0*/  STS.128 [R203+0x10080], R16 ;  /* 0x01008010cb007388 */ /* 0x0003e80000000c00 */
[----:B------:R1:W-:Y:S02]  /*e7d0*/  STS.128 [R28+0x10080], R8 ;  /* 0x010080081c007388 */ /* 0x0003e40000000c00 */
.L_x_1814:
[----:B------:R-:W-:Y:S05]  /*e7e0*/  BSYNC B0 ;  /* 0x0000000000007941 */ /* 0x000fea0003800000 */
.L_x_1813:
[----:B------:R-:W-:-:S13]  /*e7f0*/  ISETP.GE.AND P0, PT, R142, c[0x0][0x27c], PT ;  /* 0x00009f008e007a0c */ /* 0x000fda0003f06270 */
[----:B------:R-:W-:Y:S05]  /*e800*/  @P0 BRA `(.L_x_1812) ;  /* 0x0000059000000947 */ /* 0x000fea0003800000 */
[----:B------:R-:W2:Y:S04]  /*e810*/  LDL R3, [R1+0xc4] ;  /* 0x0000c40001037983 */ /* 0x000ea80000100800 */
[----:B------:R-:W3:Y:S01]  /*e820*/  LDL R62, [R1+0xdc] ;  /* 0x0000dc00013e7983 */ /* 0x000ee20000100800 */
[----:B------:R-:W-:Y:S01]  /*e830*/  MOV R2, c[0x0][0x27c] ;  /* 0x00009f0000027a02 */ /* 0x000fe20000000f00 */
[----:B------:R-:W-:Y:S02]  /*e840*/  HADD2.F32 R14, -RZ, R55.H0_H0 ;  /* 0x20000037ff0e7230 */ /* 0x000fe40000004100 */
[----:B------:R-:W-:Y:S02]  /*e850*/  HADD2.F32 R6, -RZ, R52.H0_H0 ;  /* 0x20000034ff067230 */ /* 0x000fe40000004100 */
[----:B------:R-:W-:Y:S01]  /*e860*/  HADD2.F32 R13, -RZ, R56.H0_H0 ;  /* 0x20000038ff0d7230 */ /* 0x000fe20000004100 */
        /* <DEDUP_REMOVED lines=83> */
.L_x_1812:
[----:B------:R-:W-:Y:S05]  /*eda0*/  BSYNC B1 ;  /* 0x0000000000017941 */ /* 0x000fea0003800000 */
.L_x_1811:
[----:B------:R-:W-:Y:S01]  /*edb0*/  IADD3 R2, R143, 0x20, RZ ;  /* 0x000000208f027810 */ /* 0x000fe20007ffe0ff */
[----:B------:R-:W-:Y:S03]  /*edc0*/  BSSY B1, `(.L_x_1815) ;  /* 0x00000bb000017945 */ /* 0x000fe60003800000 */
[----:B------:R-:W-:-:S13]  /*edd0*/  ISETP.GE.AND P0, PT, R2, R42, PT ;  /* 0x0000002a0200720c */ /* 0x000fda0003f06270 */
[----:B------:R-:W-:Y:S05]  /*ede0*/  @P0 BRA `(.L_x_1816) ;  /* 0x00000b8000000947 */ /* 0x000fea0003800000 */
[----:B------:R-:W-:Y:S01]  /*edf0*/  ISETP.GE.AND P0, PT, R140, c[0x0][0x27c], PT ;  /* 0x00009f008c007a0c */ /* 0x000fe20003f06270 */
[----:B------:R-:W-:Y:S01]  /*ee00*/  BSSY B0, `(.L_x_1817) ;  /* 0x000005b000007945 */ /* 0x000fe20003800000 */
[----:B------:R-:W-:-:S11]  /*ee10*/  SHF.R.U32.HI R63, RZ, 0x3, R222 ;  /* 0x00000003ff3f7819 */ /* 0x000fd600000116de */
[----:B------:R-:W-:Y:S05]  /*ee20*/  @P0 BRA `(.L_x_1818) ;  /* 0x0000058000000947 */ /* 0x000fea0003800000 */
[----:B-1----:R-:W2:Y:S01]  /*ee30*/  LDL R62, [R1+0x164] ;  /* 0x00016400013e7983 */ /* 0x002ea20000100800 */
[----:B------:R-:W-:Y:S01]  /*ee40*/  MOV R2, c[0x0][0x27c] ;  /* 0x00009f0000027a02 */ /* 0x000fe20000000f00 */
[----:B------:R-:W-:Y:S02]  /*ee50*/  HADD2.F32 R14, -RZ, R47.H0_H0 ;  /* 0x2000002fff0e7230 */ /* 0x000fe40000004100 */
[----:B------:R-:W-:Y:S01]  /*ee60*/  HADD2.F32 R6, -RZ, R44.H0_H0 ;  /* 0x2000002cff067230 */ /* 0x000fe20000004100 */
[----:B------:R-:W-:Y:S01]  /*ee70*/  LEA.HI R2, R2, R149, RZ, 0x1d ;  /* 0x0000009502027211 */ /* 0x000fe200078fe8ff */
[----:B------:R-:W-:-:S03]  /*ee80*/  HADD2.F32 R13, -RZ, R48.H0_H0 ;  /* 0x20000030ff0d7230 */ /* 0x000fc60000004100 */
        /* <DEDUP_REMOVED lines=11> */
[----:B------:R-:W1:Y:S02]  /*ef40*/  LDS.128 R16, [R28+0x10080] ;  /* 0x010080001c107984 */ /* 0x000e640000000c00 */
[--C-:B-1----:R-:W-:Y:S02]  /*ef50*/  HADD2.F32 R5, -RZ, R16.reuse.H0_H0 ;  /* 0x20000010ff057230 */ /* 0x102fe40000004100 */
[----:B------:R-:W-:Y:S02]  /*ef60*/  HADD2.F32 R4, -RZ, R16.H1_H1 ;  /* 0x30000010ff047230 */ /* 0x000fe40000004100 */
[----:B------:R-:W-:Y:S01]  /*ef70*/  HADD2.F32 R16, -RZ, R46.H0_H0 ;  /* 0x2000002eff107230 */ /* 0x000fe20000004100 */
[----:B------:R-:W-:Y:S01]  /*ef80*/  FMUL.FTZ R38, R3, R5 ;  /* 0x0000000503267220 */ /* 0x000fe20000410000 */
[----:B------:R-:W-:Y:S01]  /*ef90*/  HADD2.F32 R15, -RZ, R18.H1_H1 ;  /* 0x30000012ff0f7230 */ /* 0x000fe20000004100 */
[----:B------:R-:W-:Y:S01]  /*efa0*/  FMUL.FTZ R37, R2, R4 ;  /* 0x0000000402257220 */ /* 0x000fe20000410000 */
[----:B--2---:R-:W1:Y:S02]  /*efb0*/  LDS.128 R8, [R62] ;  /* 0x000000003e087984 */ /* 0x004e640000000c00 */
[----:B-1----:R-:W-:-:S02]  /*efc0*/  HADD2.F32 R23, -RZ, R8.H0_H0 ;  /* 0x20000008ff177230 */ /* 0x002fc40000004100 */
[----:B------:R-:W-:Y:S02]  /*efd0*/  HADD2.F32 R20, -RZ, R8.H1_H1 ;  /* 0x30000008ff147230 */ /* 0x000fe40000004100 */
[--C-:B------:R-:W-:Y:S02]  /*efe0*/  HADD2.F32 R22, -RZ, R9.reuse.H0_H0 ;  /* 0x20000009ff167230 */ /* 0x100fe40000004100 */
[----:B------:R-:W-:Y:S01]  /*eff0*/  HADD2.F32 R21, -RZ, R9.H1_H1 ;  /* 0x30000009ff157230 */ /* 0x000fe20000004100 */
[----:B------:R-:W-:Y:S01]  /*f000*/  FMUL.FTZ R9, R3, R23 ;  /* 0x0000001703097220 */ /* 0x000fe20000410000 */
[----:B------:R-:W-:Y:S01]  /*f010*/  HADD2.F32 R8, -RZ, R17.H0_H0 ;  /* 0x20000011ff087230 */ /* 0x000fe20000004100 */
[----:B------:R-:W-:Y:S01]  /*f020*/  FMUL.FTZ R3, R2, R20 ;  /* 0x0000001402037220 */ /* 0x000fe20000410000 */
[----:B------:R-:W-:Y:S01]  /*f030*/  HADD2.F32 R25, -RZ, R10.H0_H0 ;  /* 0x2000000aff197230 */ /* 0x000fe20000004100 */
[----:B------:R-:W-:Y:S01]  /*f040*/  FFMA.FTZ R41, R16, R5, R9 ;  /* 0x0000000510297223 */ /* 0x000fe20000010009 */
[----:B------:R-:W-:Y:S01]  /*f050*/  HADD2.F32 R2, -RZ, R45.H0_H0 ;  /* 0x2000002dff027230 */ /* 0x000fe20000004100 */
[----:B------:R-:W-:Y:S01]  /*f060*/  FFMA.FTZ R40, R14, R4, R3 ;  /* 0x000000040e287223 */ /* 0x000fe20000010003 */
[----:B------:R-:W-:Y:S01]  /*f070*/  HADD2.F32 R3, -RZ, R44.H1_H1 ;  /* 0x3000002cff037230 */ /* 0x000fe20000004100 */
[C---:B------:R-:W-:Y:S01]  /*f080*/  FMUL.FTZ R5, R6.reuse, R22 ;  /* 0x0000001606057220 */ /* 0x040fe20000410000 */
[--C-:B------:R-:W-:Y:S01]  /*f090*/  HADD2.F32 R27, -RZ, R11.reuse.H0_H0 ;  /* 0x2000000bff1b7230 */ /* 0x100fe20000004100 */
[-C--:B------:R-:W-:Y:S01]  /*f0a0*/  FMUL.FTZ R35, R6, R8.reuse ;  /* 0x0000000806237220 */ /* 0x080fe20000410000 */
[----:B------:R-:W-:Y:S01]  /*f0b0*/  HADD2.F32 R26, -RZ, R11.H1_H1 ;  /* 0x3000000bff1a7230 */ /* 0x000fe20000004100 */
[----:B------:R-:W-:Y:S01]  /*f0c0*/  FFMA.FTZ R39, R13, R8, R5 ;  /* 0x000000080d277223 */ /* 0x000fe20000010005 */
[----:B------:R-:W-:Y:S01]  /*f0d0*/  HADD2.F32 R24, -RZ, R10.H1_H1 ;  /* 0x3000000aff187230 */ /* 0x000fe20000004100 */
[C---:B------:R-:W-:Y:S01]  /*f0e0*/  FMUL.FTZ R6, R3.reuse, R21 ;  /* 0x0000001503067220 */ /* 0x040fe20000410000 */
[----:B------:R-:W-:Y:S01]  /*f0f0*/  HADD2.F32 R11, -RZ, R17.H1_H1 ;  /* 0x30000011ff0b7230 */ /* 0x000fe20000004100 */
[----:B------:R-:W-:Y:S01]  /*f100*/  FMUL.FTZ R5, R2, R25 ;  /* 0x0000001902057220 */ /* 0x000fe20000410000 */
[----:B------:R-:W-:Y:S01]  /*f110*/  HADD2.F32 R9, -RZ, R48.H1_H1 ;  /* 0x30000030ff097230 */ /* 0x000fe20000004100 */
[----:B------:R-:W-:Y:S01]  /*f120*/  FFMA.FTZ R16, R16, R23, -R38 ;  /* 0x0000001710107223 */ /* 0x000fe20000010826 */
[----:B------:R-:W-:Y:S01]  /*f130*/  HADD2.F32 R10, -RZ, R18.H0_H0 ;  /* 0x20000012ff0a7230 */ /* 0x000fe20000004100 */
[-C--:B------:R-:W-:Y:S01]  /*f140*/  FMUL.FTZ R32, R3, R11.reuse ;  /* 0x0000000b03207220 */ /* 0x080fe20000410000 */
[----:B------:R-:W-:Y:S01]  /*f150*/  HADD2.F32 R8, -RZ, R49.H0_H0 ;  /* 0x20000031ff087230 */ /* 0x000fe20000004100 */
[----:B------:R-:W-:Y:S01]  /*f160*/  FFMA.FTZ R36, R9, R11, R6 ;  /* 0x0000000b09247223 */ /* 0x000fe20000010006 */
[----:B------:R-:W-:Y:S01]  /*f170*/  HADD2.F32 R4, -RZ, R45.H1_H1 ;  /* 0x3000002dff047230 */ /* 0x000fe20000004100 */
[-C--:B------:R-:W-:Y:S01]  /*f180*/  FMUL.FTZ R30, R2, R10.reuse ;  /* 0x0000000a021e7220 */ /* 0x080fe20000410000 */
[----:B------:R-:W-:Y:S01]  /*f190*/  HADD2.F32 R6, -RZ, R49.H1_H1 ;  /* 0x30000031ff067230 */ /* 0x000fe20000004100 */
[----:B------:R-:W-:Y:S01]  /*f1a0*/  FFMA.FTZ R34, R8, R10, R5 ;  /* 0x0000000a08227223 */ /* 0x000fe20000010005 */
[----:B------:R-:W-:Y:S01]  /*f1b0*/  HADD2.F32 R17, -RZ, R19.H0_H0 ;  /* 0x20000013ff117230 */ /* 0x000fe20000004100 */
[C---:B------:R-:W-:Y:S01]  /*f1c0*/  FMUL.FTZ R5, R4.reuse, R24 ;  /* 0x0000001804057220 */ /* 0x040fe20000410000 */
[----:B------:R-:W-:Y:S01]  /*f1d0*/  HADD2.F32 R3, -RZ, R47.H1_H1 ;  /* 0x3000002fff037230 */ /* 0x000fe20000004100 */
[-C--:B------:R-:W-:Y:S01]  /*f1e0*/  FMUL.FTZ R18, R4, R15.reuse ;  /* 0x0000000f04127220 */ /* 0x080fe20000410000 */
[----:B------:R-:W-:Y:S01]  /*f1f0*/  HADD2.F32 R2, -RZ, R46.H1_H1 ;  /* 0x3000002eff027230 */ /* 0x000fe20000004100 */
[----:B------:R-:W-:Y:S01]  /*f200*/  FFMA.FTZ R31, R6, R15, R5 ;  /* 0x0000000f061f7223 */ /* 0x000fe20000010005 */
[----:B------:R-:W-:Y:S01]  /*f210*/  HADD2.F32 R19, -RZ, R19.H1_H1 ;  /* 0x30000013ff137230 */ /* 0x000fe20000004100 */
[C---:B------:R-:W-:Y:S01]  /*f220*/  FMUL.FTZ R11, R3.reuse, R27 ;  /* 0x0000001b030b7220 */ /* 0x040fe20000410000 */
[--C-:B------:R-:W-:Y:S01]  /*f230*/  HADD2.F32 R5, -RZ, R50.reuse.H1_H1 ;  /* 0x30000032ff057230 */ /* 0x100fe20000004100 */
[----:B------:R-:W-:Y:S01]  /*f240*/  FMUL.FTZ R10, R2, R26 ;  /* 0x0000001a020a7220 */ /* 0x000fe20000410000 */
[----:B------:R-:W-:Y:S01]  /*f250*/  HADD2.F32 R4, -RZ, R50.H0_H0 ;  /* 0x20000032ff047230 */ /* 0x000fe20000004100 */
[----:B------:R-:W-:-:S02]  /*f260*/  FMUL.FTZ R3, R3, R17 ;  /* 0x0000001103037220 */ /* 0x000fc40000410000 */
[----:B------:R-:W-:Y:S02]  /*f270*/  FMUL.FTZ R2, R2, R19 ;  /* 0x0000001302027220 */ /* 0x000fe40000410000 */
[----:B------:R-:W-:Y:S02]  /*f280*/  FFMA.FTZ R15, R14, R20, -R37 ;  /* 0x000000140e0f7223 */ /* 0x000fe40000010825 */
[----:B------:R-:W-:Y:S02]  /*f290*/  FFMA.FTZ R33, R5, R17, R11 ;  /* 0x0000001105217223 */ /* 0x000fe4000001000b */
        /* <DEDUP_REMOVED lines=8> */
[----:B------:R-:W-:-:S02]  /*f320*/  FFMA.FTZ R3, R5, R27, -R3 ;  /* 0x0000001b05037223 */ /* 0x000fc40000010803 */
[----:B------:R-:W-:Y:S01]  /*f330*/  FFMA.FTZ R2, R4, R26, -R2 ;  /* 0x0000001a04027223 */ /* 0x000fe20000010802 */
[----:B------:R-:W-:Y:S01]  /*f340*/  F2FP.PACK_AB R18, R6, R11 ;  /* 0x0000000b0612723e */ /* 0x000fe200000000ff */
[----:B------:R-:W-:Y:S01]  /*f350*/  FFMA.FTZ R29, R4, R19, R10 ;  /* 0x00000013041d7223 */ /* 0x000fe2000001000a */
[----:B------:R-:W-:Y:S02]  /*f360*/  F2FP.PACK_AB R10, R31, R34 ;  /* 0x000000221f0a723e */ /* 0x000fe400000000ff */
[----:B------:R-:W-:Y:S02]  /*f370*/  F2FP.PACK_AB R19, R2, R3 ;  /* 0x000000030213723e */ /* 0x000fe400000000ff */
[----:B------:R-:W-:-:S03]  /*f380*/  F2FP.PACK_AB R11, R29, R33 ;  /* 0x000000211d0b723e */ /* 0x000fc600000000ff */
[----:B------:R1:W-:Y:S04]  /*f390*/  STS.128 [R62], R16 ;  /* 0x000000103e007388 */ /* 0x0003e80000000c00 */
[----:B------:R1:W-:Y:S02]  /*f3a0*/  STS.128 [R28+0x10080], R8 ;  /* 0x010080081c007388 */ /* 0x0003e40000000c00 */
.L_x_1818:
[----:B------:R-:W-:Y:S05]  /*f3b0*/  BSYNC B0 ;  /* 0x0000000000007941 */ /* 0x000fea0003800000 */
.L_x_1817:
[----:B------:R-:W-:-:S13]  /*f3c0*/  ISETP.GE.AND P0, PT, R142, c[0x0][0x27c], PT ;  /* 0x00009f008e007a0c */ /* 0x000fda0003f06270 */
[----:B------:R-:W-:Y:S05]  /*f3d0*/  @P0 BRA `(.L_x_1816) ;  /* 0x0000059000000947 */ /* 0x000fea0003800000 */
[----:B------:R-:W2:Y:S04]  /*f3e0*/  LDL R3, [R1+0xc4] ;  /* 0x0000c40001037983 */ /* 0x000ea80000100800 */
[----:B-1----:R-:W3:Y:S01]  /*f3f0*/  LDL R62, [R1+0xd8] ;  /* 0x0000d800013e7983 */ /* 0x002ee20000100800 */
[----:B------:R-:W-:Y:S01]  /*f400*/  MOV R2, c[0x0][0x27c] ;  /* 0x00009f0000027a02 */ /* 0x000fe20000000f00 */
[----:B------:R-:W-:Y:S02]  /*f410*/  HADD2.F32 R14, -RZ, R55.H0_H0 ;  /* 0x20000037ff0e7230 */ /* 0x000fe40000004100 */
[----:B------:R-:W-:Y:S02]  /*f420*/  HADD2.F32 R6, -RZ, R52.H0_H0 ;  /* 0x20000034ff067230 */ /* 0x000fe40000004100 */
        /* <DEDUP_REMOVED lines=27> */
[-C--:B------:R-:W-:Y:S01]  /*f5e0*/  FMUL.FTZ R38, R3, R5.reuse ;  /* 0x0000000503267220 */ /* 0x080fe20000410000 */
        /* <DEDUP_REMOVED lines=11> */
[-C--:B------:R-:W-:Y:S01]  /*f6a0*/  FMUL.FTZ R35, R6, R8.reuse ;  /* 0x0000000806237220 */ /* 0x080fe20000410000 */
[----:B------:R-:W-:Y:S01]  /*f6b0*/  HADD2.F32 R4, -RZ, R53.H1_H1 ;  /* 0x30000035ff047230 */ /* 0x000fe20000004100 */
[----:B------:R-:W-:Y:S01]  /*f6c0*/  FFMA.FTZ R39, R13, R8, R5 ;  /* 0x000000080d277223 */ /* 0x000fe20000010005 */
[----:B------:R-:W-:Y:S01]  /*f6d0*/  HADD2.F32 R8, -RZ, R57.H0_H0 ;  /* 0x20000039ff087230 */ /* 0x000fe20000004100 */
[----:B------:R-:W-:Y:S01]  /*f6e0*/  FMUL.FTZ R6, R3, R21 ;  /* 0x0000001503067220 */ /* 0x000fe20000410000 */
[----:B------:R-:W-:Y:S01]  /*f6f0*/  HADD2.F32 R15, -RZ, R18.H1_H1 ;  /* 0x30000012ff0f7230 */ /* 0x000fe20000004100 */
[----:B------:R-:W-:Y:S01]  /*f700*/  FMUL.FTZ R5, R2, R25 ;  /* 0x0000001902057220 */ /* 0x000fe20000410000 */
[----:B------:R-:W-:Y:S01]  /*f710*/  HADD2.F32 R17, -RZ, R19.H0_H0 ;  /* 0x20000013ff117230 */ /* 0x000fe20000004100 */
[-C--:B------:R-:W-:Y:S01]  /*f720*/  FFMA.FTZ R36, R9, R11.reuse, R6 ;  /* 0x0000000b09247223 */ /* 0x080fe20000010006 */
[----:B------:R-:W-:Y:S01]  /*f730*/  HADD2.F32 R6, -RZ, R57.H1_H1 ;  /* 0x30000039ff067230 */ /* 0x000fe20000004100 */
[-C--:B------:R-:W-:Y:S01]  /*f740*/  FFMA.FTZ R34, R8, R10.reuse, R5 ;  /* 0x0000000a08227223 */ /* 0x080fe20000010005 */
[----:B------:R-:W-:Y:S01]  /*f750*/  HADD2.F32 R19, -RZ, R19.H1_H1 ;  /* 0x30000013ff137230 */ /* 0x000fe20000004100 */
[----:B------:R-:W-:Y:S01]  /*f760*/  FMUL.FTZ R32, R3, R11 ;  /* 0x0000000b03207220 */ /* 0x000fe20000410000 */
[----:B------:R-:W-:Y:S01]  /*f770*/  HADD2.F32 R3, -RZ, R55.H1_H1 ;  /* 0x30000037ff037230 */ /* 0x000fe20000004100 */
[----:B------:R-:W-:Y:S01]  /*f780*/  FMUL.FTZ R30, R2, R10 ;  /* 0x0000000a021e7220 */ /* 0x000fe20000410000 */
[----:B------:R-:W-:Y:S01]  /*f790*/  HADD2.F32 R2, -RZ, R54.H1_H1 ;  /* 0x30000036ff027230 */ /* 0x000fe20000004100 */
[----:B------:R-:W-:-:S02]  /*f7a0*/  FMUL.FTZ R5, R4, R24 ;  /* 0x0000001804057220 */ /* 0x000fc40000410000 */
[-C--:B------:R-:W-:Y:S01]  /*f7b0*/  FMUL.FTZ R18, R4, R15.reuse ;  /* 0x0000000f04127220 */ /* 0x080fe20000410000 */
[--C-:B------:R-:W-:Y:S01]  /*f7c0*/  HADD2.F32 R4, -RZ, R58.reuse.H0_H0 ;  /* 0x2000003aff047230 */ /* 0x100fe20000004100 */
[----:B------:R-:W-:Y:S01]  /*f7d0*/  FFMA.FTZ R31, R6, R15, R5 ;  /* 0x0000000f061f7223 */ /* 0x000fe20000010005 */
[----:B------:R-:W-:Y:S01]  /*f7e0*/  HADD2.F32 R5, -RZ, R58.H1_H1 ;  /* 0x3000003aff057230 */ /* 0x000fe20000004100 */
[C---:B------:R-:W-:Y:S02]  /*f7f0*/  FMUL.FTZ R11, R3.reuse, R27 ;  /* 0x0000001b030b7220 */ /* 0x040fe40000410000 */
[C---:B------:R-:W-:Y:S02]  /*f800*/  FMUL.FTZ R10, R2.reuse, R26 ;  /* 0x0000001a020a7220 */ /* 0x040fe40000410000 */
        /* <DEDUP_REMOVED lines=16> */
[----:B------:R-:W-:Y:S01]  /*f910*/  FFMA.FTZ R29, R4, R19, R10 ;  /* 0x00000013041d7223 */ /* 0x000fe2000001000a */
[----:B------:R-:W-:-:S02]  /*f920*/  F2FP.PACK_AB R10, R31, R34 ;  /* 0x000000221f0a723e */ /* 0x000fc400000000ff */
[----:B------:R-:W-:Y:S02]  /*f930*/  F2FP.PACK_AB R19, R2, R3 ;  /* 0x000000030213723e */ /* 0x000fe400000000ff */
[----:B------:R-:W-:-:S03]  /*f940*/  F2FP.PACK_AB R11, R29, R33 ;  /* 0x000000211d0b723e */ /* 0x000fc600000000ff */
[----:B------:R1:W-:Y:S04]  /*f950*/  STS.128 [R62], R16 ;  /* 0x000000103e007388 */ /* 0x0003e80000000c00 */
[----:B------:R1:W-:Y:S02]  /*f960*/  STS.128 [R28+0x10080], R8 ;  /* 0x010080081c007388 */ /* 0x0003e40000000c00 */
.L_x_1816:
[----:B------:R-:W-:Y:S05]  /*f970*/  BSYNC B1 ;  /* 0x0000000000017941 */ /* 0x000fea0003800000 */
.L_x_1815:
        /* <DEDUP_REMOVED lines=39> */
[----:B---3--:R-:W1:Y:S02]  /*fbf0*/  LDS.128 R8, [R62] ;  /* 0x000000003e087984 */ /* 0x008e640000000c00 */
        /* <DEDUP_REMOVED lines=63> */
.L_x_1822:
[----:B------:R-:W-:Y:S05]  /*fff0*/  BSYNC B0 ;  /* 0x0000000000007941 */ /* 0x000fea0003800000 */
.L_x_1821:
[----:B------:R-:W-:-:S13]  /*10000*/  ISETP.GE.AND P0, PT, R142, c[0x0][0x27c], PT ;  /* 0x00009f008e007a0c */ /* 0x000fda0003f06270 */
[----:B------:R-:W-:Y:S05]  /*10010*/  @P0 BRA `(.L_x_1820) ;  /* 0x0000059000000947 */ /* 0x000fea0003800000 */
[----:B------:R-:W3:Y:S04]  /*10020*/  LDL R3, [R1+0xc4] ;  /* 0x0000c40001037983 */ /* 0x000ee80000100800 */
[----:B-1----:R-:W4:Y:S01]  /*10030*/  LDL R62, [R1+0xd4] ;  /* 0x0000d400013e7983 */ /* 0x002f220000100800 */
[----:B------:R-:W-:Y:S01]  /*10040*/  MOV R2, c[0x0][0x27c] ;  /* 0x00009f0000027a02 */ /* 0x000fe20000000f00 */
[----:B------:R-:W-:Y:S02]  /*10050*/  HADD2.F32 R14, -RZ, R55.H0_H0 ;  /* 0x20000037ff0e7230 */ /* 0x000fe40000004100 */
[----:B------:R-:W-:Y:S02]  /*10060*/  HADD2.F32 R6, -RZ, R52.H0_H0 ;  /* 0x20000034ff067230 */ /* 0x000fe40000004100 */
        /* <DEDUP_REMOVED lines=24> */
[--C-:B---3--:R-:W-:Y:S02]  /*101f0*/  HADD2.F32 R5, -RZ, R16.reuse.H0_H0 ;  /* 0x20000010ff057230 */ /* 0x108fe40000004100 */
        /* <DEDUP_REMOVED lines=59> */
.L_x_1820:
[----:B------:R-:W-:Y:S05]  /*105b0*/  BSYNC B1 ;  /* 0x0000000000017941 */ /* 0x000fea0003800000 */
.L_x_1819:
        /* <DEDUP_REMOVED lines=31> */
[----:B------:R-:W4:Y:S02]  /*107b0*/  LDS.128 R16, [R28+0x10080] ;  /* 0x010080001c107984 */ /* 0x000f240000000c00 */
[--C-:B----4-:R-:W-:Y:S02]  /*107c0*/  HADD2.F32 R5, -RZ, R16.reuse.H0_H0 ;  /* 0x20000010ff057230 */ /* 0x110fe40000004100 */
[----:B------:R-:W-:Y:S02]  /*107d0*/  HADD2.F32 R4, -RZ, R16.H1_H1 ;  /* 0x30000010ff047230 */ /* 0x000fe40000004100 */
[----:B------:R-:W-:Y:S01]  /*107e0*/  HADD2.F32 R16, -RZ, R46.H0_H0 ;  /* 0x2000002eff107230 */ /* 0x000fe20000004100 */
[----:B------:R-:W-:Y:S01]  /*107f0*/  FMUL.FTZ R38, R3, R5 ;  /* 0x0000000503267220 */ /* 0x000fe20000410000 */
[----:B------:R-:W-:Y:S01]  /*10800*/  HADD2.F32 R15, -RZ, R18.H1_H1 ;  /* 0x30000012ff0f7230 */ /* 0x000fe20000004100 */
[----:B------:R-:W-:Y:S01]  /*10810*/  FMUL.FTZ R37, R2, R4 ;  /* 0x0000000402257220 */ /* 0x000fe20000410000 */
[----:B---3--:R-:W3:Y:S02]  /*10820*/  LDS.128 R8, [R65] ;  /* 0x0000000041087984 */ /* 0x008ee40000000c00 */
[----:B---3--:R-:W-:-:S02]  /*10830*/  HADD2.F32 R23, -RZ, R8.H0_H0 ;  /* 0x20000008ff177230 */ /* 0x008fc40000004100 */
        /* <DEDUP_REMOVED lines=62> */
.L_x_1824:
[----:B------:R-:W-:Y:S05]  /*10c20*/  BSYNC B0 ;  /* 0x0000000000007941 */ /* 0x000fea0003800000 */
.L_x_1823:
[----:B------:R-:W-:-:S13]  /*10c30*/  ISETP.GE.AND P0, PT, R142, c[0x0][0x27c], PT ;  /* 0x00009f008e007a0c */ /* 0x000fda0003f06270 */
[----:B------:R-:W-:Y:S05]  /*10c40*/  @P0 BRA `(.L_x_1802) ;  /* 0x0000059000000947 */ /* 0x000fea0003800000 */
[----:B------:R-:W4:Y:S04]  /*10c50*/  LDL R3, [R1+0xc4] ;  /* 0x0000c40001037983 */ /* 0x000f280000100800 */
[----:B------:R-:W5:Y:S01]  /*10c60*/  LDL R42, [R1+0xd0] ;  /* 0x0000d000012a7983 */ /* 0x000f620000100800 */
[----:B------:R-:W-:Y:S01]  /*10c70*/  MOV R2, c[0x0][0x27c] ;  /* 0x00009f0000027a02 */ /* 0x000fe20000000f00 */
[----:B------:R-:W-:Y:S02]  /*10c80*/  HADD2.F32 R14, -RZ, R55.H0_H0 ;  /* 0x20000037ff0e7230 */ /* 0x000fe40000004100 */
[----:B------:R-:W-:Y:S02]  /*10c90*/  HADD2.F32 R6, -RZ, R52.H0_H0 ;  /* 0x20000034ff067230 */ /* 0x000fe40000004100 */
[----:B------:R-:W-:Y:S01]  /*10ca0*/  HADD2.F32 R13, -RZ, R56.H0_H0 ;  /* 0x20000038ff0d7230 */ /* 0x000fe20000004100 */
[----:B----4-:R-:W-:-:S04]  /*10cb0*/  LEA.HI R2, R2, R3, RZ, 0x1d ;  /* 0x0000000302027211 */ /* 0x010fc800078fe8ff */
[----:B------:R-:W-:Y:S01]  /*10cc0*/  SHF.R.S32.HI R3, RZ, 0x1f, R2 ;  /* 0x0000001fff037819 */ /* 0x000fe20000011402 */
[----:B---3-5:R-:W3:Y:S01]  /*10cd0*/  LDS.128 R8, [R42] ;  /* 0x000000002a087984 */ /* 0x028ee20000000c00 */
        /* <DEDUP_REMOVED lines=11> */
[--C-:B---3--:R-:W-:Y:S02]  /*10d90*/  HADD2.F32 R23, -RZ, R8.reuse.H0_H0 ;  /* 0x20000008ff177230 */ /* 0x108fe40000004100 */
        /* <DEDUP_REMOVED lines=8> */
[--C-:B----4-:R-:W-:Y:S02]  /*10e20*/  HADD2.F32 R5, -RZ, R16.reuse.H0_H0 ;  /* 0x20000010ff057230 */ /* 0x110fe40000004100 */
        /* <DEDUP_REMOVED lines=59> */
.L_x_1802:
[----:B------:R-:W-:Y:S05]  /*111e0*/  BSYNC B2 ;  /* 0x0000000000027941 */ /* 0x000fea0003800000 */
.L_x_1774:
[----:B-1----:R-:W-:Y:S01]  /*111f0*/  IMAD R4, R60, c[0x0][0x208], RZ ;  /* 0x000082003c047a24 */ /* 0x002fe200078e02ff */
[----:B------:R-:W-:Y:S01]  /*11200*/  ISETP.GE.AND P1, PT, R140, c[0x0][0x1d4], PT ;  /* 0x000075008c007a0c */ /* 0x000fe20003f26270 */
[----:B--23--:R-:W-:Y:S01]  /*11210*/  IMAD.WIDE.U32 R2, R212, c[0x0][0x208], RZ ;  /* 0x00008200d4027a25 */ /* 0x00cfe200078e00ff */
[----:B------:R-:W-:-:S04]  /*11220*/  DEPBAR.LE SB0, 0x0 ;  /* 0x000080000000791a */ /* 0x000fc80000000000 */
[----:B------:R-:W-:Y:S01]  /*11230*/  IMAD R4, R212, c[0x0][0x20c], R4 ;  /* 0x00008300d4047a24 */ /* 0x000fe200078e0204 */
[----:B------:R-:W-:Y:S01]  /*11240*/  BAR.SYNC.DEFER_BLOCKING 0x0 ;  /* 0x0000000000007b1d */ /* 0x000fe20000010000 */
[----:B------:R-:W-:Y:S01]  /*11250*/  IMAD.WIDE.U32 R220, R59, c[0x0][0x210], RZ ;  /* 0x000084003bdc7a25 */ /* 0x000fe200078e00ff */
[----:B------:R-:W-:Y:S02]  /*11260*/  IADD3 R5, R150, 0x20, RZ ;  /* 0x0000002096057810 */ /* 0x000fe40007ffe0ff */
[----:B------:R-:W-:Y:S01]  /*11270*/  LOP3.LUT R213, R213, 0xfffffffe, RZ, 0xc0, !PT ;  /* 0xfffffffed5d57812 */ /* 0x000fe200078ec0ff */
[----:B------:R-:W-:Y:S01]  /*11280*/  IMAD.IADD R3, R3, 0x1, R4 ;  /* 0x0000000103037824 */ /* 0x000fe200078e0204 */
[----:B------:R-:W-:Y:S01]  /*11290*/  ISETP.GE.AND P6, PT, R142, c[0x0][0x1d4], PT ;  /* 0x000075008e007a0c */ /* 0x000fe20003fc6270 */
[----:B------:R-:W-:Y:S01]  /*112a0*/  IMAD R4, R61, c[0x0][0x218], RZ ;  /* 0x000086003d047a24 */ /* 0x000fe200078e02ff */
[----:B------:R-:W-:Y:S01]  /*112b0*/  @P1 LOP3.LUT R213, R213, 0x1, RZ, 0xfc, !PT ;  /* 0x00000001d5d51812 */ /* 0x000fe200078efcff */
[----:B------:R-:W-:Y:S01]  /*112c0*/  IMAD.WIDE.U32 R2, R211, c[0x0][0x218], R2 ;  /* 0x00008600d3027a25 */ /* 0x000fe200078e0002 */
[----:B------:R-:W-:Y:S01]  /*112d0*/  ISETP.GE.AND P2, PT, R205, c[0x0][0x1d4], PT ;  /* 0x00007500cd007a0c */ /* 0x000fe20003f46270 */
[----:B------:R-:W1:Y:S01]  /*112e0*/  S2R R14, SR_TID.X ;  /* 0x00000000000e7919 */ /* 0x000e620000002100 */
[----:B------:R-:W-:Y:S01]  /*112f0*/  BSSY B0, `(.L_x_1825) ;  /* 0x0000041000007945 */ /* 0x000fe20003800000 */
[----:B------:R-:W-:Y:S01]  /*11300*/  IMAD R4, R211, c[0x0][0x21c], R4 ;  /* 0x00008700d3047a24 */ /* 0x000fe200078e0204 */
[----:B------:R-:W-:Y:S01]  /*11310*/  IADD3 R2, P0, R2, R220, RZ ;  /* 0x000000dc02027210 */ /* 0x000fe20007f1e0ff */
[----:B------:R-:W-:-:S05]  /*11320*/  IMAD R224, R59, c[0x0][0x214], R221 ;  /* 0x000085003be07a24 */ /* 0x000fca00078e02dd */
[----:B------:R-:W-:Y:S01]  /*11330*/  IADD3.X R3, R224, R3, R4, P0, !PT ;  /* 0x00000003e0037210 */ /* 0x000fe200007fe404 */
[----:B------:R-:W-:Y:S01]  /*11340*/  IMAD.IADD R4, R131, 0x1, -R143 ;  /* 0x0000000183047824 */ /* 0x000fe200078e0a8f */
[C---:B------:R-:W-:Y:S01]  /*11350*/  LEA R13, P0, R2.reuse, c[0x0][0x1f8], 0x1 ;  /* 0x00007e00020d7a11 */ /* 0x040fe200078008ff */
[----:B------:R-:W-:Y:S03]  /*11360*/  LDSM.16.M88.4 R20, [R199] ;  /* 0x00000000c714783b */ /* 0x000fe60000000200 */
[----:B------:R-:W-:Y:S02]  /*11370*/  LEA.HI.X R6, R2, c[0x0][0x1fc], R3, 0x1, P0 ;  /* 0x00007f0002067a11 */ /* 0x000fe400000f0c03 */
[----:B------:R-:W2:Y:S01]  /*11380*/  SHFL.IDX PT, R2, R13, RZ, 0x181f ;  /* 0x00181fff0d027589 */ /* 0x000ea200000e0000 */
[----:B------:R-:W-:Y:S02]  /*11390*/  LOP3.LUT P0, RZ, R149, 0x2, RZ, 0xc0, !PT ;  /* 0x0000000295ff7812 */ /* 0x000fe4000780c0ff */
[----:B------:R-:W-:Y:S01]  /*113a0*/  ISETP.LT.OR P1, PT, R4, 0x1, P1 ;  /* 0x000000010400780c */ /* 0x000fe20000f21670 */
[----:B------:R-:W3:Y:S04]  /*113b0*/  SHFL.IDX PT, R3, R6, RZ, 0x181f ;  /* 0x00181fff06037589 */ /* 0x000ee800000e0000 */
[----:B------:R4:W1:Y:S04]  /*113c0*/  LDSM.16.M88.4 R24, [R150] ;  /* 0x000000009618783b */ /* 0x0008680000000200 */
[----:B------:R4:W1:Y:S02]  /*113d0*/  LDSM.16.M88.4 R44, [R150+0x800] ;  /* 0x00080000962c783b */ /* 0x0008640000000200 */
[----:B------:R-:W-:-:S02]  /*113e0*/  @P0 IADD3 R5, R150, -0x20, RZ ;  /* 0xffffffe096050810 */ /* 0x000fc40007ffe0ff */
[----:B------:R4:W1:Y:S04]  /*113f0*/  LDSM.16.M88.4 R48, [R150+0x1000] ;  /* 0x001000009630783b */ /* 0x0008680000000200 */
[----:B------:R4:W1:Y:S01]  /*11400*/  LDSM.16.M88.4 R56, [R5] ;  /* 0x000000000538783b */ /* 0x0008620000000200 */
[----:B--2---:R-:W-:-:S03]  /*11410*/  LEA R10, P0, R140, R2, 0x1 ;  /* 0x000000028c0a7211 */ /* 0x004fc600078008ff */
[----:B-----5:R4:W2:Y:S01]  /*11420*/  LDSM.16.M88.4 R60, [R5+0x800] ;  /* 0x00080000053c783b */ /* 0x0208a20000000200 */
[----:B---3--:R-:W-:-:S03]  /*11430*/  LEA.HI.X R11, R140, R3, R141, 0x1, P0 ;  /* 0x000000038c0b7211 */ /* 0x008fc600000f0c8d */
[----:B------:R4:W3:Y:S01]  /*11440*/  LDSM.16.M88.4 R72, [R5+0x1000] ;  /* 0x001000000548783b */ /* 0x0008e20000000200 */
[----:B------:R-:W-:-:S03]  /*11450*/  LEA R8, P0, R206, R2, 0x1 ;  /* 0x00000002ce087211 */ /* 0x000fc600078008ff */
[----:B------:R4:W1:Y:S01]  /*11460*/  LDSM.16.M88.4 R28, [R200] ;  /* 0x00000000c81c783b */ /* 0x0008620000000200 */
[----:B------:R-:W-:Y:S02]  /*11470*/  LEA.HI.X R9, R206, R3, R214, 0x1, P0 ;  /* 0x00000003ce097211 */ /* 0x000fe400000f0cd6 */
[----:B------:R-:W-:Y:S01]  /*11480*/  ISETP.LT.OR P0, PT, R4, 0x1, P6 ;  /* 0x000000010400780c */ /* 0x000fe20003701670 */
[----:B------:R-:W-:Y:S01]  /*11490*/  @!PT LDS RZ, [RZ] ;  /* 0x00000000fffff984 */ /* 0x000fe20000000800 */
[----:B------:R-:W-:Y:S01]  /*114a0*/  @!PT LDS RZ, [RZ] ;  /* 0x00000000fffff984 */ /* 0x000fe20000000800 */
[----:B------:R-:W-:Y:S01]  /*114b0*/  @!PT LDS RZ, [RZ] ;  /* 0x00000000fffff984 */ /* 0x000fe20000000800 */
[----:B------:R4:W-:Y:S01]  /*114c0*/  LDGSTS.E.BYPASS.LTC128B.128 [R203+0x4080], [R10.64], !P1 ;  /* 0x040800000acb7fae */ /* 0x0009e2000c901d46 */
[----:B------:R-:W-:-:S11]  /*114d0*/  ISETP.GE.AND P1, PT, R204, c[0x0][0x1d4], PT ;  /* 0x00007500cc007a0c */ /* 0x000fd60003f26270 */
[----:B------:R1:W-:Y:S02]  /*114e0*/  LDGSTS.E.BYPASS.LTC128B.128 [R203+0x5880], [R8.64], !P0 ;  /* 0x0588000008cb7fae */ /* 0x0003e4000c101d46 */
[----:B-1----:R-:W-:-:S04]  /*114f0*/  LEA R8, P0, R205, R2, 0x1 ;  /* 0x00000002cd087211 */ /* 0x002fc800078008ff */
[----:B------:R-:W-:Y:S02]  /*11500*/  LEA.HI.X R9, R205, R3, R216, 0x1, P0 ;  /* 0x00000003cd097211 */ /* 0x000fe400000f0cd8 */
[----:B------:R-:W-:-:S04]  /*11510*/  LEA R2, P0, R204, R2, 0x1 ;  /* 0x00000002cc027211 */ /* 0x000fc800078008ff */
[----:B------:R-:W-:Y:S02]  /*11520*/  LEA.HI.X R3, R204, R3, R215, 0x1, P0 ;  /* 0x00000003cc037211 */ /* 0x000fe400000f0cd7 */
[----:B------:R-:W-:-:S13]  /*11530*/  ISETP.LT.OR P0, PT, R4, 0x1, P2 ;  /* 0x000000010400780c */ /* 0x000fda0001701670 */
[----:B------:R4:W-:Y:S01]  /*11540*/  LDGSTS.E.BYPASS.LTC128B.128 [R203+0x7080], [R8.64], !P0 ;  /* 0x0708000008cb7fae */ /* 0x0009e2000c101d46 */
[----:B------:R-:W-:-:S13]  /*11550*/  ISETP.LT.OR P0, PT, R4, 0x1, P1 ;  /* 0x000000010400780c */ /* 0x000fda0000f01670 */
[----:B------:R4:W-:Y:S01]  /*11560*/  LDGSTS.E.BYPASS.LTC128B.128 [R203+0x8880], [R2.64], !P0 ;  /* 0x0888000002cb7fae */ /* 0x0009e2000c101d46 */
[----:B------:R-:W-:-:S13]  /*11570*/  ISETP.GT.AND P0, PT, R14, 0x7f, PT ;  /* 0x0000007f0e00780c */ /* 0x000fda0003f04270 */
[----:B------:R-:W-:Y:S05]  /*11580*/  @P0 BRA `(.L_x_1826) ;  /* 0x0000017000000947 */ /* 0x000fea0003800000 */
[----:B--23--:R-:W-:Y:S05]  /*11590*/  BRA.DIV ~URZ, `(.L_x_1827) ;  /* 0x0000b6c27f007947 */ /* 0x00cfea000b800000 */
[----:B----4-:R1:W2:Y:S04]  /*115a0*/  SHFL.IDX PT, R5, R6, 0x1, 0x181f ;  /* 0x00381f0006057f89 */ /* 0x0102a800000e0000 */
[----:B------:R1:W3:Y:S02]  /*115b0*/  SHFL.IDX PT, R2, R13, 0x1, 0x181f ;  /* 0x00381f000d027f89 */ /* 0x0002e400000e0000 */
.L_x_1919:
[-C--:B---3--:R-:W-:Y:S02]  /*115c0*/  LEA R8, P0, R206, R2.reuse, 0x1 ;  /* 0x00000002ce087211 */ /* 0x088fe400078008ff */
[----:B------:R-:W-:Y:S02]  /*115d0*/  ISETP.LT.OR P2, PT, R4, 0x21, P2 ;  /* 0x000000210400780c */ /* 0x000fe40001741670 */
[----:B--2---:R-:W-:Y:S02]  /*115e0*/  LEA.HI.X R9, R206, R5, R214, 0x1, P0 ;  /* 0x00000005ce097211 */ /* 0x004fe400000f0cd6 */
[----:B------:R-:W-:-:S02]  /*115f0*/  LEA R14, P0, R205, R2, 0x1 ;  /* 0x00000002cd0e7211 */ /* 0x000fc400078008ff */
[----:B------:R-:W-:Y:S02]  /*11600*/  ISETP.LT.OR P1, PT, R4, 0x21, P1 ;  /* 0x000000210400780c */ /* 0x000fe40000f21670 */
[----:B------:R-:W-:Y:S02]  /*11610*/  LEA.HI.X R15, R205, R5, R216, 0x1, P0 ;  /* 0x00000005cd0f7211 */ /* 0x000fe400000f0cd8 */
[----:B------:R-:W-:-:S04]  /*11620*/  LEA R10, P0, R140, R2, 0x1 ;  /* 0x000000028c0a7211 */ /* 0x000fc800078008ff */
[----:B------:R-:W-:Y:S02]  /*11630*/  LEA.HI.X R11, R140, R5, R141, 0x1, P0 ;  /* 0x000000058c0b7211 */ /* 0x000fe400000f0c8d */
[----:B------:R-:W-:-:S04]  /*11640*/  LOP3.LUT P0, RZ, R213, 0x1, RZ, 0xc0, !PT ;  /* 0x00000001d5ff7812 */ /* 0x000fc8000780c0ff */
[----:B------:R-:W-:-:S13]  /*11650*/  ISETP.LT.OR P0, PT, R4, 0x21, P0 ;  /* 0x000000210400780c */ /* 0x000fda0000701670 */
[----:B------:R-:W-:Y:S01]  /*11660*/  @!PT LDS RZ, [RZ] ;  /* 0x00000000fffff984 */ /* 0x000fe20000000800 */
[----:B------:R-:W-:Y:S01]  /*11670*/  @!PT LDS RZ, [RZ] ;  /* 0x00000000fffff984 */ /* 0x000fe20000000800 */
[----:B------:R-:W-:Y:S01]  /*11680*/  @!PT LDS RZ, [RZ] ;  /* 0x00000000fffff984 */ /* 0x000fe20000000800 */
[----:B------:R2:W-:Y:S01]  /*11690*/  LDGSTS.E.BYPASS.LTC128B.128 [R207+0x5080], [R10.64], !P0 ;  /* 0x050800000acf7fae */ /* 0x0005e2000c101d46 */
[----:B------:R-:W-:-:S13]  /*116a0*/  ISETP.LT.OR P0, PT, R4, 0x21, P6 ;  /* 0x000000210400780c */ /* 0x000fda0003701670 */
[----:B------:R2:W-:Y:S01]  /*116b0*/  LDGSTS.E.BYPASS.LTC128B.128 [R207+0x6880], [R8.64], !P0 ;  /* 0x0688000008cf7fae */ /* 0x0005e2000c101d46 */
[----:B------:R-:W-:-:S03]  /*116c0*/  LEA R2, P0, R204, R2, 0x1 ;  /* 0x00000002cc027211 */ /* 0x000fc600078008ff */
[----:B------:R2:W-:Y:S01]  /*116d0*/  LDGSTS.E.BYPASS.LTC128B.128 [R207+0x8080], [R14.64], !P2 ;  /* 0x080800000ecf7fae */ /* 0x0005e2000d101d46 */
[----:B------:R-:W-:-:S05]  /*116e0*/  LEA.HI.X R3, R204, R5, R215, 0x1, P0 ;  /* 0x00000005cc037211 */ /* 0x000fca00000f0cd7 */
[----:B------:R2:W-:Y:S04]  /*116f0*/  LDGSTS.E.BYPASS.LTC128B.128 [R207+0x9880], [R2.64], !P1 ;  /* 0x0988000002cf7fae */ /* 0x0005e8000c901d46 */
.L_x_1826:
[----:B--23--:R-:W-:Y:S05]  /*11700*/  BSYNC B0 ;  /* 0x0000000000007941 */ /* 0x00cfea0003800000 */
.L_x_1825:
[----:B------:R-:W-:Y:S01]  /*11710*/  R2P PR, R149, 0x6 ;  /* 0x0000000695007804 */ /* 0x000fe20000000000 */
[C---:B----4-:R-:W-:Y:S01]  /*11720*/  HMMA.16816.F32 R8, R20.reuse, R24, RZ ;  /* 0x000000181408723c */ /* 0x050fe200000018ff */
[----:B------:R-:W-:Y:S01]  /*11730*/  MOV R2, 0x40 ;  /* 0x0000004000027802 */ /* 0x000fe20000000f00 */
[----:B------:R-:W-:Y:S01]  /*11740*/  LDSM.16.M88.4 R16, [R202] ;  /* 0x00000000ca10783b */ /* 0x000fe20000000200 */
[----:B------:R-:W-:Y:S01]  /*11750*/  IADD3 R15, R150, 0x20, RZ ;  /* 0x00000020960f7810 */ /* 0x000fe20007ffe0ff */
[----:B------:R-:W-:Y:S01]  /*11760*/  BSSY B1, `(.L_x_1828) ;  /* 0x000011b000017945 */ /* 0x000fe20003800000 */
[----:B------:R-:W-:Y:S01]  /*11770*/  SEL R2, R2, 0xffffffc0, !P2 ;  /* 0xffffffc002027807 */ /* 0x000fe20005000000 */
[----:B------:R-:W-:Y:S01]  /*11780*/  LDSM.16.M88.4 R80, [R150+0x1800] ;  /* 0x001800009650783b */ /* 0x000fe20000000200 */
[----:B------:R-:W-:Y:S01]  /*11790*/  ISETP.GT.AND P0, PT, R97, R219, PT ;  /* 0x000000db6100720c */ /* 0x000fe20003f04270 */
[----:B------:R-:W-:Y:S01]  /*117a0*/  HMMA.16816.F32 R24, R20, R26, RZ ;  /* 0x0000001a1418723c */ /* 0x000fe200000018ff */
[C---:B------:R-:W-:Y:S01]  /*117b0*/  IADD3 R3, R150.reuse, R2, RZ ;  /* 0x0000000296037210 */ /* 0x040fe20007ffe0ff */
[----:B------:R-:W-:Y:S02]  /*117c0*/  LDSM.16.M88.4 R88, [R150+0x3000] ;  /* 0x003000009658783b */ /* 0x000fe40000000200 */
[----:B------:R-:W-:-:S02]  /*117d0*/  @P1 IADD3 R15, R150, -0x20, RZ ;  /* 0xffffffe0960f1810 */ /* 0x000fc40007ffe0ff */
[----:B------:R-:W2:Y:S02]  /*117e0*/  LDSM.16.M88.4 R52, [R3] ;  /* 0x000000000334783b */ /* 0x000ea40000000200 */
[----:B------:R-:W-:Y:S01]  /*117f0*/  HMMA.16816.F32 R32, R20, R44, RZ ;  /* 0x0000002c1420723c */ /* 0x000fe200000018ff */
[----:B------:R-:W-:Y:S01]  /*11800*/  IADD3 R14, R2, R15, RZ ;  /* 0x0000000f020e7210 */ /* 0x000fe20007ffe0ff */
[----:B------:R-:W3:Y:S04]  /*11810*/  LDSM.16.M88.4 R64, [R3+0x800] ;  /* 0x000800000340783b */ /* 0x000ee80000000200 */
[----:B------:R-:W-:Y:S02]  /*11820*/  LDSM.16.M88.4 R76, [R14] ;  /* 0x000000000e4c783b */ /* 0x000fe40000000200 */
[----:B------:R-:W-:Y:S02]  /*11830*/  HMMA.16816.F32 R40, R28, R56, R8 ;  /* 0x000000381c28723c */ /* 0x000fe40000001808 */
[----:B------:R-:W4:Y:S04]  /*11840*/  LDSM.16.M88.4 R8, [R201] ;  /* 0x00000000c908783b */ /* 0x000f280000000200 */
[----:B------:R-:W-:Y:S02]  /*11850*/  LDSM.16.M88.4 R68, [R14+0x800] ;  /* 0x000800000e44783b */ /* 0x000fe40000000200 */
[C---:B------:R-:W-:Y:S02]  /*11860*/  HMMA.16816.F32 R44, R20.reuse, R46, RZ ;  /* 0x0000002e142c723c */ /* 0x040fe400000018ff */
[----:B------:R-:W-:Y:S04]  /*11870*/  LDSM.16.M88.4 R84, [R15+0x1800] ;  /* 0x001800000f54783b */ /* 0x000fe80000000200 */
[----:B------:R-:W0:Y:S02]  /*11880*/  LDGDEPBAR ;  /* 0x00000000000079af */ /* 0x000e240000000000 */
[C---:B------:R-:W-:Y:S08]  /*11890*/  HMMA.16816.F32 R36, R20.reuse, R48, RZ ;  /* 0x000000301424723c */ /* 0x040ff000000018ff */
[----:B------:R-:W-:Y:S08]  /*118a0*/  HMMA.16816.F32 R48, R20, R50, RZ ;  /* 0x000000321430723c */ /* 0x000ff000000018ff */
[C---:B------:R-:W-:Y:S01]  /*118b0*/  HMMA.16816.F32 R20, R28.reuse, R58, R24 ;  /* 0x0000003a1c14723c */ /* 0x040fe20000001818 */
[----:B------:R-:W5:Y:S04]  /*118c0*/  LDSM.16.M88.4 R56, [R3+0x1000] ;  /* 0x001000000338783b */ /* 0x000f680000000200 */
[----:B------:R-:W1:Y:S03]  /*118d0*/  LDSM.16.M88.4 R24, [R199+0x4000] ;  /* 0x00400000c718783b */ /* 0x000e660000000200 */
[----:B------:R-:W-:Y:S08]  /*118e0*/  HMMA.16816.F32 R32, R28, R60, R32 ;  /* 0x0000003c1c20723c */ /* 0x000ff00000001820 */
[----:B--2---:R-:W-:Y:S08]  /*118f0*/  HMMA.16816.F32 R40, R16, R52, R40 ;  /* 0x000000341028723c */ /* 0x004ff00000001828 */
[C---:B------:R-:W-:Y:S01]  /*11900*/  HMMA.16816.F32 R44, R28.reuse, R62, R44 ;  /* 0x0000003e1c2c723c */ /* 0x040fe2000000182c */
[----:B------:R-:W2:Y:S07]  /*11910*/  LDSM.16.M88.4 R60, [R14+0x1000] ;  /* 0x001000000e3c783b */ /* 0x000eae0000000200 */
[C---:B------:R-:W-:Y:S08]  /*11920*/  HMMA.16816.F32 R36, R28.reuse, R72, R36 ;  /* 0x000000481c24723c */ /* 0x040ff00000001824 */
[----:B------:R-:W-:Y:S01]  /*11930*/  HMMA.16816.F32 R48, R28, R74, R48 ;  /* 0x0000004a1c30723c */ /* 0x000fe20000001830 */
[----:B------:R-:W1:Y:S07]  /*11940*/  LDSM.16.M88.4 R72, [R150+0x2000] ;  /* 0x002000009648783b */ /* 0x000e6e0000000200 */
[C---:B------:R-:W-:Y:S08]  /*11950*/  HMMA.16816.F32 R20, R16.reuse, R54, R20 ;  /* 0x000000361014723c */ /* 0x040ff00000001814 */
[----:B---3--:R-:W-:Y:S01]  /*11960*/  HMMA.16816.F32 R28, R16, R64, R32 ;  /* 0x00000040101c723c */ /* 0x008fe20000001820 */
[----:B------:R-:W3:Y:S07]  /*11970*/  LDSM.16.M88.4 R32, [R200+0x4000] ;  /* 0x00400000c820783b */ /* 0x000eee0000000200 */
[----:B----4-:R-:W-:Y:S08]  /*11980*/  HMMA.16816.F32 R40, R8, R76, R40 ;  /* 0x0000004c0828723c */ /* 0x010ff00000001828 */
[C---:B------:R-:W-:Y:S01]  /*11990*/  HMMA.16816.F32 R44, R16.reuse, R66, R44 ;  /* 0x00000042102c723c */ /* 0x040fe2000000182c */
[----:B------:R-:W-:Y:S07]  /*119a0*/  LDSM.16.M88.4 R64, [R15+0x2000] ;  /* 0x002000000f40783b */ /* 0x000fee0000000200 */
[C---:B-----5:R-:W-:Y:S01]  /*119b0*/  HMMA.16816.F32 R52, R16.reuse, R56, R36 ;  /* 0x000000381034723c */ /* 0x060fe20000001824 */
[----:B------:R-:W4:Y:S07]  /*119c0*/  LDSM.16.M88.4 R36, [R150+0x2800] ;  /* 0x002800009624783b */ /* 0x000f2e0000000200 */
[----:B------:R-:W-:Y:S01]  /*119d0*/  HMMA.16816.F32 R48, R16, R58, R48 ;  /* 0x0000003a1030723c */ /* 0x000fe20000001830 */
[----:B------:R-:W-:Y:S07]  /*119e0*/  LDSM.16.M88.4 R56, [R15+0x2800] ;  /* 0x002800000f38783b */ /* 0x000fee0000000200 */
[C---:B------:R-:W-:Y:S01]  /*119f0*/  HMMA.16816.F32 R16, R8.reuse, R78, R20 ;  /* 0x0000004e0810723c */ /* 0x040fe20000001814 */
[----:B------:R-:W-:Y:S07]  /*11a00*/  LDSM.16.M88.4 R76, [R3+0x1800] ;  /* 0x00180000034c783b */ /* 0x000fee0000000200 */
[----:B------:R-:W-:Y:S01]  /*11a10*/  HMMA.16816.F32 R20, R8, R68, R28 ;  /* 0x000000440814723c */ /* 0x000fe2000000181c */
[----:B------:R-:W5:Y:S07]  /*11a20*/  LDSM.16.M88.4 R28, [R202+0x4000] ;  /* 0x00400000ca1c783b */ /* 0x000f6e0000000200 */
[----:B-1----:R-:W-:Y:S08]  /*11a30*/  HMMA.16816.F32 R40, R24, R80, R40 ;  /* 0x000000501828723c */ /* 0x002ff00000001828 */
[C---:B------:R-:W-:Y:S01]  /*11a40*/  HMMA.16816.F32 R44, R8.reuse, R70, R44 ;  /* 0x00000046082c723c */ /* 0x040fe2000000182c */
[----:B------:R-:W-:Y:S07]  /*11a50*/  LDSM.16.M88.4 R68, [R14+0x1800] ;  /* 0x001800000e44783b */ /* 0x000fee0000000200 */
[C---:B--2---:R-:W-:Y:S08]  /*11a60*/  HMMA.16816.F32 R52, R8.reuse, R60, R52 ;  /* 0x0000003c0834723c */ /* 0x044ff00000001834 */
[----:B------:R-:W-:Y:S01]  /*11a70*/  HMMA.16816.F32 R48, R8, R62, R48 ;  /* 0x0000003e0830723c */ /* 0x000fe20000001830 */
[----:B------:R-:W1:Y:S07]  /*11a80*/  LDSM.16.M88.4 R60, [R3+0x2000] ;  /* 0x00200000033c783b */ /* 0x000e6e0000000200 */
[C---:B------:R-:W-:Y:S01]  /*11a90*/  HMMA.16816.F32 R8, R24.reuse, R82, R16 ;  /* 0x000000521808723c */ /* 0x040fe20000001810 */
[----:B------:R-:W-:Y:S07]  /*11aa0*/  LDSM.16.M88.4 R80, [R3+0x3000] ;  /* 0x003000000350783b */ /* 0x000fee0000000200 */
[----:B------:R-:W-:Y:S01]  /*11ab0*/  HMMA.16816.F32 R16, R24, R72, R20 ;  /* 0x000000481810723c */ /* 0x000fe20000001814 */
[----:B------:R-:W2:Y:S07]  /*11ac0*/  LDSM.16.M88.4 R20, [R201+0x4000] ;  /* 0x00400000c914783b */ /* 0x000eae0000000200 */
[----:B---3--:R-:W-:Y:S08]  /*11ad0*/  HMMA.16816.F32 R40, R32, R84, R40 ;  /* 0x000000542028723c */ /* 0x008ff00000001828 */
[C---:B------:R-:W-:Y:S01]  /*11ae0*/  HMMA.16816.F32 R44, R24.reuse, R74, R44 ;  /* 0x0000004a182c723c */ /* 0x040fe2000000182c */
[----:B------:R-:W-:Y:S07]  /*11af0*/  LDSM.16.M88.4 R72, [R150+0x3800] ;  /* 0x003800009648783b */ /* 0x000fee0000000200 */
[C---:B----4-:R-:W-:Y:S08]  /*11b00*/  HMMA.16816.F32 R52, R24.reuse, R36, R52 ;  /* 0x000000241834723c */ /* 0x050ff00000001834 */
[----:B------:R-:W-:Y:S01]  /*11b10*/  HMMA.16816.F32 R48, R24, R38, R48 ;  /* 0x000000261830723c */ /* 0x000fe20000001830 */
[----:B------:R-:W3:Y:S07]  /*11b20*/  LDSM.16.M88.4 R36, [R3+0x2800] ;  /* 0x002800000324783b */ /* 0x000eee0000000200 */
[C---:B------:R-:W-:Y:S01]  /*11b30*/  HMMA.16816.F32 R8, R32.reuse, R86, R8 ;  /* 0x000000562008723c */ /* 0x040fe20000001808 */
[----:B------:R-:W-:Y:S07]  /*11b40*/  LDSM.16.M88.4 R84, [R15+0x3000] ;  /* 0x003000000f54783b */ /* 0x000fee0000000200 */
[----:B------:R-:W-:Y:S01]  /*11b50*/  HMMA.16816.F32 R24, R32, R64, R16 ;  /* 0x000000402018723c */ /* 0x000fe20000001810 */
[----:B------:R-:W-:Y:S07]  /*11b60*/  LDSM.16.M88.4 R16, [R199+0x8000] ;  /* 0x00800000c710783b */ /* 0x000fee0000000200 */
[----:B-----5:R-:W-:Y:S08]  /*11b70*/  HMMA.16816.F32 R40, R28, R76, R40 ;  /* 0x0000004c1c28723c */ /* 0x020ff00000001828 */
[C---:B------:R-:W-:Y:S01]  /*11b80*/  HMMA.16816.F32 R44, R32.reuse, R66, R44 ;  /* 0x00000042202c723c */ /* 0x040fe2000000182c */
[----:B------:R-:W4:Y:S07]  /*11b90*/  LDSM.16.M88.4 R64, [R14+0x2000] ;  /* 0x002000000e40783b */ /* 0x000f2e0000000200 */
[C---:B------:R-:W-:Y:S08]  /*11ba0*/  HMMA.16816.F32 R52, R32.reuse, R56, R52 ;  /* 0x000000382034723c */ /* 0x040ff00000001834 */
[----:B------:R-:W-:Y:S01]  /*11bb0*/  HMMA.16816.F32 R48, R32, R58, R48 ;  /* 0x0000003a2030723c */ /* 0x000fe20000001830 */
[----:B------:R-:W5:Y:S07]  /*11bc0*/  LDSM.16.M88.4 R56, [R14+0x2800] ;  /* 0x002800000e38783b */ /* 0x000f6e0000000200 */
[C---:B------:R-:W-:Y:S01]  /*11bd0*/  HMMA.16816.F32 R32, R28.reuse, R78, R8 ;  /* 0x0000004e1c20723c */ /* 0x040fe20000001808 */
[----:B------:R-:W4:Y:S04]  /*11be0*/  LDSM.16.M88.4 R8, [R200+0x8000] ;  /* 0x00800000c808783b */ /* 0x000f280000000200 */
[----:B------:R-:W-:Y:S03]  /*11bf0*/  LDSM.16.M88.4 R76, [R14+0x3000] ;  /* 0x003000000e4c783b */ /* 0x000fe60000000200 */
[----:B-1----:R-:W-:Y:S08]  /*11c00*/  HMMA.16816.F32 R24, R28, R60, R24 ;  /* 0x0000003c1c18723c */ /* 0x002ff00000001818 */
[----:B--2---:R-:W-:Y:S08]  /*11c10*/  HMMA.16816.F32 R40, R20, R68, R40 ;  /* 0x000000441428723c */ /* 0x004ff00000001828 */
[C---:B------:R-:W-:Y:S01]  /*11c20*/  HMMA.16816.F32 R44, R28.reuse, R62, R44 ;  /* 0x0000003e1c2c723c */ /* 0x040fe2000000182c */
[----:B------:R-:W1:Y:S07]  /*11c30*/  LDSM.16.M88.4 R60, [R150+0x4000] ;  /* 0x00400000963c783b */ /* 0x000e6e0000000200 */
[C---:B---3--:R-:W-:Y:S08]  /*11c40*/  HMMA.16816.F32 R52, R28.reuse, R36, R52 ;  /* 0x000000241c34723c */ /* 0x048ff00000001834 */
[----:B------:R-:W-:Y:S08]  /*11c50*/  HMMA.16816.F32 R48, R28, R38, R48 ;  /* 0x000000261c30723c */ /* 0x000ff00000001830 */
[C---:B------:R-:W-:Y:S01]  /*11c60*/  HMMA.16816.F32 R36, R20.reuse, R70, R32 ;  /* 0x000000461424723c */ /* 0x040fe20000001820 */
[----:B------:R-:W2:Y:S04]  /*11c70*/  LDSM.16.M88.4 R32, [R202+0x8000] ;  /* 0x00800000ca20783b */ /* 0x000ea80000000200 */
[----:B------:R-:W-:Y:S03]  /*11c80*/  LDSM.16.M88.4 R68, [R15+0x4000] ;  /* 0x004000000f44783b */ /* 0x000fe60000000200 */
[----:B----4-:R-:W-:Y:S08]  /*11c90*/  HMMA.16816.F32 R28, R20, R64, R24 ;  /* 0x00000040141c723c */ /* 0x010ff00000001818 */
[----:B------:R-:W-:Y:S08]  /*11ca0*/  HMMA.16816.F32 R24, R16, R88, R40 ;  /* 0x000000581018723c */ /* 0x000ff00000001828 */
[----:B------:R-:W-:Y:S01]  /*11cb0*/  HMMA.16816.F32 R40, R20, R66, R44 ;  /* 0x000000421428723c */ /* 0x000fe2000000182c */
[----:B------:R-:W3:Y:S07]  /*11cc0*/  LDSM.16.M88.4 R64, [R15+0x3800] ;  /* 0x003800000f40783b */ /* 0x000eee0000000200 */
[----:B------:R-:W-:Y:S01]  /*11cd0*/  HMMA.16816.F32 R44, R16, R90, R36 ;  /* 0x0000005a102c723c */ /* 0x000fe20000001824 */
[----:B------:R-:W-:Y:S07]  /*11ce0*/  LDSM.16.M88.4 R88, [R3+0x4000] ;  /* 0x004000000358783b */ /* 0x000fee0000000200 */
[C---:B-----5:R-:W-:Y:S08]  /*11cf0*/  HMMA.16816.F32 R52, R20.reuse, R56, R52 ;  /* 0x000000381434723c */ /* 0x060ff00000001834 */
[----:B------:R-:W-:Y:S08]  /*11d00*/  HMMA.16816.F32 R48, R20, R58, R48 ;  /* 0x0000003a1430723c */ /* 0x000ff00000001830 */
[----:B------:R-:W-:Y:S08]  /*11d10*/  HMMA.16816.F32 R20, R8, R84, R24 ;  /* 0x000000540814723c */ /* 0x000ff00000001818 */
[C---:B------:R-:W-:Y:S01]  /*11d20*/  HMMA.16816.F32 R36, R16.reuse, R72, R28 ;  /* 0x000000481024723c */ /* 0x040fe2000000181c */
[----:B------:R-:W4:Y:S07]  /*11d30*/  LDSM.16.M88.4 R28, [R201+0x8000] ;  /* 0x00800000c91c783b */ /* 0x000f2e0000000200 */
[----:B------:R-:W-:Y:S01]  /*11d40*/  HMMA.16816.F32 R24, R16, R74, R40 ;  /* 0x0000004a1018723c */ /* 0x000fe20000001828 */
[----:B------:R-:W5:Y:S07]  /*11d50*/  LDSM.16.M88.4 R40, [R3+0x3800] ;  /* 0x003800000328783b */ /* 0x000f6e0000000200 */
[----:B------:R-:W-:Y:S01]  /*11d60*/  HMMA.16816.F32 R44, R8, R86, R44 ;  /* 0x00000056082c723c */ /* 0x000fe2000000182c */
[----:B------:R-:W-:Y:S07]  /*11d70*/  LDSM.16.M88.4 R84, [R3+0x4800] ;  /* 0x004800000354783b */ /* 0x000fee0000000200 */
[C---:B-1----:R-:W-:Y:S08]  /*11d80*/  HMMA.16816.F32 R52, R16.reuse, R60, R52 ;  /* 0x0000003c1034723c */ /* 0x042ff00000001834 */
[----:B------:R-:W-:Y:S08]  /*11d90*/  HMMA.16816.F32 R60, R16, R62, R48 ;  /* 0x0000003e103c723c */ /* 0x000ff00000001830 */
[----:B--2---:R-:W-:Y:S01]  /*11da0*/  HMMA.16816.F32 R16, R32, R80, R20 ;  /* 0x000000502010723c */ /* 0x004fe20000001814 */
[----:B------:R-:W-:Y:S07]  /*11db0*/  LDSM.16.M88.4 R20, [R200+0xc000] ;  /* 0x00c00000c814783b */ /* 0x000fee0000000200 */
[C---:B---3--:R-:W-:Y:S08]  /*11dc0*/  HMMA.16816.F32 R48, R8.reuse, R64, R36 ;  /* 0x000000400830723c */ /* 0x048ff00000001824 */
[----:B------:R-:W-:Y:S01]  /*11dd0*/  HMMA.16816.F32 R36, R8, R66, R24 ;  /* 0x000000420824723c */ /* 0x000fe20000001818 */
[----:B------:R-:W-:Y:S04]  /*11de0*/  LDSM.16.M88.4 R24, [R199+0xc000] ;  /* 0x00c00000c718783b */ /* 0x000fe80000000200 */
[----:B------:R-:W1:Y:S03]  /*11df0*/  LDSM.16.M88.4 R64, [R150+0x4800] ;  /* 0x004800009640783b */ /* 0x000e660000000200 */
[----:B------:R-:W-:Y:S01]  /*11e00*/  HMMA.16816.F32 R44, R32, R82, R44 ;  /* 0x00000052202c723c */ /* 0x000fe2000000182c */
[----:B------:R-:W-:Y:S07]  /*11e10*/  LDSM.16.M88.4 R80, [R15+0x4800] ;  /* 0x004800000f50783b */ /* 0x000fee0000000200 */
[----:B------:R-:W-:Y:S01]  /*11e20*/  HMMA.16816.F32 R56, R8, R68, R52 ;  /* 0x000000440838723c */ /* 0x000fe20000001834 */
[----:B------:R-:W2:Y:S07]  /*11e30*/  LDSM.16.M88.4 R52, [R14+0x3800] ;  /* 0x003800000e34783b */ /* 0x000eae0000000200 */
[----:B----4-:R-:W-:Y:S08]  /*11e40*/  HMMA.16816.F32 R16, R28, R76, R16 ;  /* 0x0000004c1c10723c */ /* 0x010ff00000001810 */
[C---:B-----5:R-:W-:Y:S08]  /*11e50*/  HMMA.16816.F32 R48, R32.reuse, R40, R48 ;  /* 0x000000282030723c */ /* 0x060ff00000001830 */
[----:B------:R-:W-:Y:S08]  /*11e60*/  HMMA.16816.F32 R40, R32, R42, R36 ;  /* 0x0000002a2028723c */ /* 0x000ff00000001824 */
[----:B------:R-:W-:Y:S01]  /*11e70*/  HMMA.16816.F32 R36, R28, R78, R44 ;  /* 0x0000004e1c24723c */ /* 0x000fe2000000182c */
[----:B------:R-:W-:Y:S07]  /*11e80*/  LDSM.16.M88.4 R76, [R14+0x4800] ;  /* 0x004800000e4c783b */ /* 0x000fee0000000200 */
[----:B------:R-:W-:Y:S01]  /*11e90*/  HMMA.16816.F32 R72, R8, R70, R60 ;  /* 0x000000460848723c */ /* 0x000fe2000000183c */
[----:B------:R-:W3:Y:S04]  /*11ea0*/  LDSM.16.M88.4 R60, [R150+0x5000] ;  /* 0x00500000963c783b */ /* 0x000ee80000000200 */
[----:B------:R-:W-:Y:S03]  /*11eb0*/  LDSM.16.M88.4 R68, [R15+0x5000] ;  /* 0x005000000f44783b */ /* 0x000fe60000000200 */
[----:B-1----:R-:W-:Y:S01]  /*11ec0*/  HMMA.16816.F32 R8, R24, R64, R16 ;  /* 0x000000401808723c */ /* 0x002fe20000001810 */
[----:B------:R-:W1:Y:S07]  /*11ed0*/  LDSM.16.M88.4 R16, [R202+0xc000] ;  /* 0x00c00000ca10783b */ /* 0x000e6e0000000200 */
[----:B--2---:R-:W-:Y:S08]  /*11ee0*/  HMMA.16816.F32 R44, R28, R52, R48 ;  /* 0x000000341c2c723c */ /* 0x004ff00000001830 */
[----:B------:R-:W-:Y:S01]  /*11ef0*/  HMMA.16816.F32 R36, R24, R66, R36 ;  /* 0x000000421824723c */ /* 0x000fe20000001824 */
[----:B------:R-:W2:Y:S07]  /*11f00*/  LDSM.16.M88.4 R64, [R14+0x4000] ;  /* 0x004000000e40783b */ /* 0x000eae0000000200 */
[----:B------:R-:W-:Y:S08]  /*11f10*/  HMMA.16816.F32 R52, R28, R54, R40 ;  /* 0x000000361c34723c */ /* 0x000ff00000001828 */
[----:B------:R-:W-:Y:S01]  /*11f20*/  HMMA.16816.F32 R40, R20, R80, R8 ;  /* 0x000000501428723c */ /* 0x000fe20000001808 */
[----:B------:R-:W4:Y:S07]  /*11f30*/  LDSM.16.M88.4 R8, [R201+0xc000] ;  /* 0x00c00000c908783b */ /* 0x000f2e0000000200 */
[----:B------:R-:W-:Y:S08]  /*11f40*/  HMMA.16816.F32 R92, R32, R88, R56 ;  /* 0x00000058205c723c */ /* 0x000ff00000001838 */
[----:B---3--:R-:W-:Y:S08]  /*11f50*/  HMMA.16816.F32 R44, R24, R60, R44 ;  /* 0x0000003c182c723c */ /* 0x008ff0000000182c */
[----:B------:R-:W-:Y:S01]  /*11f60*/  HMMA.16816.F32 R36, R20, R82, R36 ;  /* 0x000000521424723c */ /* 0x000fe20000001824 */
[----:B------:R-:W3:Y:S07]  /*11f70*/  LDSM.16.M88.4 R80, [R150+0x5800] ;  /* 0x005800009650783b */ /* 0x000eee0000000200 */
[----:B------:R-:W-:Y:S01]  /*11f80*/  HMMA.16816.F32 R56, R32, R90, R72 ;  /* 0x0000005a2038723c */ /* 0x000fe20000001848 */
[----:B------:R-:W5:Y:S07]  /*11f90*/  LDSM.16.M88.4 R72, [R3+0x5000] ;  /* 0x005000000348783b */ /* 0x000f6e0000000200 */
[----:B-1----:R-:W-:Y:S08]  /*11fa0*/  HMMA.16816.F32 R32, R16, R84, R40 ;  /* 0x000000541020723c */ /* 0x002ff00000001828 */
[----:B--2---:R-:W-:Y:S08]  /*11fb0*/  HMMA.16816.F32 R40, R28, R64, R92 ;  /* 0x000000401c28723c */ /* 0x004ff0000000185c */
[----:B------:R-:W-:Y:S08]  /*11fc0*/  HMMA.16816.F32 R52, R24, R62, R52 ;  /* 0x0000003e1834723c */ /* 0x000ff00000001834 */
[----:B------:R-:W-:Y:S08]  /*11fd0*/  HMMA.16816.F32 R48, R20, R68, R44 ;  /* 0x000000441430723c */ /* 0x000ff0000000182c */
[----:B------:R-:W-:Y:S01]  /*11fe0*/  HMMA.16816.F32 R44, R16, R86, R36 ;  /* 0x00000056102c723c */ /* 0x000fe20000001824 */
[----:B------:R-:W1:Y:S07]  /*11ff0*/  LDSM.16.M88.4 R84, [R15+0x5800] ;  /* 0x005800000f54783b */ /* 0x000e6e0000000200 */
[----:B------:R-:W-:Y:S01]  /*12000*/  HMMA.16816.F32 R28, R28, R66, R56 ;  /* 0x000000421c1c723c */ /* 0x000fe20000001838 */
[----:B------:R-:W2:Y:S07]  /*12010*/  LDSM.16.M88.4 R56, [R14+0x5000] ;  /* 0x005000000e38783b */ /* 0x000eae0000000200 */
[----:B----4-:R-:W-:Y:S08]  /*12020*/  HMMA.16816.F32 R60, R8, R76, R32 ;  /* 0x0000004c083c723c */ /* 0x010ff00000001820 */
[----:B---3--:R-:W-:Y:S08]  /*12030*/  HMMA.16816.F32 R32, R24, R80, R40 ;  /* 0x000000501820723c */ /* 0x008ff00000001828 */
[----:B------:R-:W-:Y:S08]  /*12040*/  HMMA.16816.F32 R36, R20, R70, R52 ;  /* 0x000000461424723c */ /* 0x000ff00000001834 */
[----:B-----5:R-:W-:Y:S01]  /*12050*/  HMMA.16816.F32 R40, R16, R72, R48 ;  /* 0x000000481028723c */ /* 0x020fe20000001830 */
[----:B------:R-:W3:Y:S01]  /*12060*/  LDSM.16.M88.4 R48, [R3+0x5800] ;  /* 0x005800000330783b */ /* 0x000ee20000000200 */
[----:B------:R-:W-:-:S04]  /*12070*/  FMUL.FTZ R2, R60, c[0x0][0x320] ;  /* 0x0000c8003c027a20 */ /* 0x000fc80000410000 */
[----:B------:R4:W1:Y:S02]  /*12080*/  MUFU.TANH R64, R2 ;  /* 0x0000000200407308 */ /* 0x0008640000002400 */
[----:B------:R-:W-:Y:S08]  /*12090*/  HMMA.16816.F32 R44, R8, R78, R44 ;  /* 0x0000004e082c723c */ /* 0x000ff0000000182c */
[----:B------:R-:W-:Y:S01]  /*120a0*/  HMMA.16816.F32 R24, R24, R82, R28 ;  /* 0x000000521818723c */ /* 0x000fe2000000181c */
[----:B----4-:R-:W-:-:S07]  /*120b0*/  FMUL.FTZ R2, R61, c[0x0][0x320] ;  /* 0x0000c8003d027a20 */ /* 0x010fce0000410000 */
[----:B-1----:R-:W-:Y:S01]  /*120c0*/  HMMA.16816.F32 R28, R20, R84, R32 ;  /* 0x00000054141c723c */ /* 0x002fe20000001820 */
[----:B------:R1:W4:Y:S07]  /*120d0*/  MUFU.TANH R61, R2 ;  /* 0x00000002003d7308 */ /* 0x00032e0000002400 */
[----:B------:R-:W-:Y:S08]  /*120e0*/  HMMA.16816.F32 R32, R16, R74, R36 ;  /* 0x0000004a1020723c */ /* 0x000ff00000001824 */
[----:B--2---:R-:W-:Y:S01]  /*120f0*/  HMMA.16816.F32 R36, R8, R56, R40 ;  /* 0x000000380824723c */ /* 0x004fe20000001828 */
[----:B------:R-:W2:Y:S01]  /*12100*/  LDSM.16.M88.4 R40, [R14+0x5800] ;  /* 0x005800000e28783b */ /* 0x000ea20000000200 */
[----:B-1----:R-:W-:Y:S01]  /*12110*/  FMUL.FTZ R2, R62, c[0x0][0x320] ;  /* 0x0000c8003e027a20 */ /* 0x002fe20000410000 */
[----:B------:R-:W-:-:S04]  /*12120*/  DEPBAR.LE SB0, 0x0 ;  /* 0x000080000000791a */ /* 0x000fc80000000000 */
[----:B------:R1:W1:Y:S01]  /*12130*/  MUFU.TANH R60, R2 ;  /* 0x00000002003c7308 */ /* 0x0002620000002400 */
[----:B------:R-:W-:Y:S08]  /*12140*/  HMMA.16816.F32 R20, R20, R86, R24 ;  /* 0x000000561414723c */ /* 0x000ff00000001818 */
[----:B---3--:R-:W-:Y:S01]  /*12150*/  HMMA.16816.F32 R24, R16, R48, R28 ;  /* 0x000000301018723c */ /* 0x008fe2000000181c */
[----:B-1----:R-:W-:-:S07]  /*12160*/  FMUL.FTZ R2, R63, c[0x0][0x320] ;  /* 0x0000c8003f027a20 */ /* 0x002fce0000410000 */
[----:B------:R-:W-:Y:S01]  /*12170*/  HMMA.16816.F32 R28, R8, R58, R32 ;  /* 0x0000003a081c723c */ /* 0x000fe20000001820 */
[----:B------:R1:W3:Y:S07]  /*12180*/  MUFU.TANH R55, R2 ;  /* 0x0000000200377308 */ /* 0x0002ee0000002400 */
[----:B------:R-:W-:Y:S08]  /*12190*/  HMMA.16816.F32 R16, R16, R50, R20 ;  /* 0x000000321010723c */ /* 0x000ff00000001814 */
[----:B--2---:R-:W-:Y:S01]  /*121a0*/  HMMA.16816.F32 R20, R8, R40, R24 ;  /* 0x000000280814723c */ /* 0x004fe20000001818 */
[----:B-1----:R-:W-:-:S04]  /*121b0*/  FMUL.FTZ R2, R44, c[0x0][0x320] ;  /* 0x0000c8002c027a20 */ /* 0x002fc80000410000 */
[----:B------:R1:W2:Y:S11]  /*121c0*/  MUFU.TANH R54, R2 ;  /* 0x0000000200367308 */ /* 0x0002b60000002400 */
        /* <DEDUP_REMOVED lines=41> */
[----:B-1234-:R-:W-:Y:S01]  /*12460*/  IMAD.MOV.U32 R2, RZ, RZ, 0x1 ;  /* 0x00000001ff027424 */ /* 0x01efe200078e00ff */
[C---:B------:R-:W-:Y:S01]  /*12470*/  IADD3 R3, R0.reuse, R96, R247 ;  /* 0x0000006000037210 */ /* 0x040fe20007ffe0f7 */
[----:B------:R-:W-:Y:S01]  /*12480*/  IMAD.MOV.U32 R211, RZ, RZ, RZ ;  /* 0x000000ffffd37224 */ /* 0x000fe200078e00ff */
[----:B------:R-:W-:-:S02]  /*12490*/  ISETP.GT.AND P0, PT, R0, 0x2f, PT ;  /* 0x0000002f0000780c */ /* 0x000fc40003f04270 */
[----:B------:R-:W-:Y:S02]  /*124a0*/  ISETP.NE.AND P1, PT, R2, c[0x0][0x2b8], PT ;  /* 0x0000ae0002007a0c */ /* 0x000fe40003f25270 */
[----:B------:R-:W-:-:S05]  /*124b0*/  IADD3 R3, R3, -0x30, RZ ;  /* 0xffffffd003037810 */ /* 0x000fca0007ffe0ff */
        /* <DEDUP_REMOVED lines=9> */
[----:B------:R-:W-:-:S03]  /*12550*/  IADD3 R13, -R143, 0x30, RZ ;  /* 0x000000308f0d7810 */ /* 0x000fc60007ffe1ff */
[----:B------:R-:W-:Y:S01]  /*12560*/  IMAD R212, R2, c[0x0][0x2b8], R3 ;  /* 0x0000ae0002d47a24 */ /* 0x000fe200078e0203 */
[----:B------:R-:W-:-:S04]  /*12570*/  ISETP.GE.AND P0, PT, R13, 0x1, PT ;  /* 0x000000010d00780c */ /* 0x000fc80003f06270 */
[----:B------:R-:W-:-:S05]  /*12580*/  SHF.R.S32.HI R2, RZ, 0x1f, R212 ;  /* 0x0000001fff027819 */ /* 0x000fca00000114d4 */
[----:B-1----:R-:W-:Y:S02]  /*12590*/  IMAD R4, R2, c[0x0][0x1e0], RZ ;  /* 0x0000780002047a24 */ /* 0x002fe400078e02ff */
[----:B------:R-:W-:-:S04]  /*125a0*/  IMAD.WIDE.U32 R2, R212, c[0x0][0x1e0], RZ ;  /* 0x00007800d4027a25 */ /* 0x000fc800078e00ff */
        /* <DEDUP_REMOVED lines=12> */
.L_x_1920:
[----:B------:R-:W-:Y:S05]  /*12670*/  BRA.DIV ~URZ, `(.L_x_1831) ;  /* 0x0000a7227f007947 */ /* 0x000fea000b800000 */
[----:B------:R3:W4:Y:S02]  /*12680*/  SHFL.IDX PT, R2, R6, RZ, 0x181f ;  /* 0x00181fff06027589 */ /* 0x00072400000e0000 */
.L_x_1921:
[----:B------:R-:W-:Y:S01]  /*12690*/  BSSY B0, `(.L_x_1832) ;  /* 0x0000012000007945 */ /* 0x000fe20003800000 */
[----:B------:R-:W-:Y:S05]  /*126a0*/  @!P0 BRA `(.L_x_1833) ;  /* 0x0000010000008947 */ /* 0x000fea0003800000 */
[-C--:B----4-:R-:W-:Y:S02]  /*126b0*/  LEA R16, P0, R140, R2.reuse, 0x1 ;  /* 0x000000028c107211 */ /* 0x090fe400078008ff */
[----:B------:R-:W-:Y:S02]  /*126c0*/  LOP3.LUT P6, RZ, R213, 0x4, RZ, 0xc0, !PT ;  /* 0x00000004d5ff7812 */ /* 0x000fe400078cc0ff */
[-C--:B------:R-:W-:Y:S02]  /*126d0*/  LEA R10, P2, R206, R2.reuse, 0x1 ;  /* 0x00000002ce0a7211 */ /* 0x080fe400078408ff */
[----:B------:R-:W-:Y:S02]  /*126e0*/  LEA R8, P1, R205, R2, 0x1 ;  /* 0x00000002cd087211 */ /* 0x000fe400078208ff */
[----:B--2---:R-:W-:-:S02]  /*126f0*/  LEA.HI.X R17, R140, R4, R141, 0x1, P0 ;  /* 0x000000048c117211 */ /* 0x004fc400000f0c8d */
[----:B------:R-:W-:Y:S02]  /*12700*/  LEA R2, P0, R204, R2, 0x1 ;  /* 0x00000002cc027211 */ /* 0x000fe400078008ff */
        /* <DEDUP_REMOVED lines=10> */
.L_x_1833:
[----:B------:R-:W-:Y:S05]  /*127b0*/  BSYNC B0 ;  /* 0x0000000000007941 */ /* 0x000fea0003800000 */
.L_x_1832:
[----:B------:R-:W-:Y:S01]  /*127c0*/  ISETP.GE.AND P0, PT, R13, 0x21, PT ;  /* 0x000000210d00780c */ /* 0x000fe20003f06270 */
[----:B------:R-:W-:Y:S06]  /*127d0*/  BRA.DIV ~URZ, `(.L_x_1834) ;  /* 0x0000a6327f007947 */ /* 0x000fec000b800000 */
[----:B--2---:R2:W1:Y:S04]  /*127e0*/  SHFL.IDX PT, R4, R5, 0x1, 0x181f ;  /* 0x00381f0005047f89 */ /* 0x00446800000e0000 */
[----:B----4-:R2:W4:Y:S02]  /*127f0*/  SHFL.IDX PT, R2, R6, 0x1, 0x181f ;  /* 0x00381f0006027f89 */ /* 0x01052400000e0000 */
.L_x_1922:
[----:B------:R-:W-:Y:S05]  /*12800*/  @!P0 BRA `(.L_x_1829) ;  /* 0x0000010000008947 */ /* 0x000fea0003800000 */
[----:B----4-:R-:W-:Y:S02]  /*12810*/  LEA R16, P0, R140, R2, 0x1 ;  /* 0x000000028c107211 */ /* 0x010fe400078008ff */
[----:B------:R-:W-:-:S02]  /*12820*/  LOP3.LUT P6, RZ, R213, 0x4, RZ, 0xc0, !PT ;  /* 0x00000004d5ff7812 */ /* 0x000fc400078cc0ff */
[-C--:B------:R-:W-:Y:S02]  /*12830*/  LEA R10, P2, R206, R2.reuse, 0x1 ;  /* 0x00000002ce0a7211 */ /* 0x080fe400078408ff */
[C---:B------:R-:W-:Y:S02]  /*12840*/  LEA R8, P1, R205.reuse, R2, 0x1 ;  /* 0x00000002cd087211 */ /* 0x040fe400078208ff */
[----:B-1----:R-:W-:Y:S02]  /*12850*/  LEA.HI.X R17, R140, R4, R141, 0x1, P0 ;  /* 0x000000048c117211 */ /* 0x002fe400000f0c8d */
[----:B------:R-:W-:Y:S02]  /*12860*/  LEA R2, P0, R204, R2, 0x1 ;  /* 0x00000002cc027211 */ /* 0x000fe400078008ff */
[-C--:B------:R-:W-:Y:S01]  /*12870*/  LEA.HI.X R11, R206, R4.reuse, R214, 0x1, P2 ;  /* 0x00000004ce0b7211 */ /* 0x080fe200010f0cd6 */
[----:B------:R-:W-:Y:S01]  /*12880*/  @!PT LDS RZ, [RZ] ;  /* 0x00000000fffff984 */ /* 0x000fe20000000800 */
[----:B------:R-:W-:Y:S01]  /*12890*/  @!PT LDS RZ, [RZ] ;  /* 0x00000000fffff984 */ /* 0x000fe20000000800 */
[----:B------:R-:W-:Y:S01]  /*128a0*/  @!PT LDS RZ, [RZ] ;  /* 0x00000000fffff984 */ /* 0x000fe20000000800 */
[----:B------:R1:W-:Y:S01]  /*128b0*/  LDGSTS.E.BYPASS.LTC128B.128 [R207+0xb080], [R16.64], !P5 ;  /* 0x0b08000010cf7fae */ /* 0x0003e2000e901d46 */
[----:B------:R-:W-:-:S02]  /*128c0*/  LEA.HI.X R9, R205, R4, R216, 0x1, P1 ;  /* 0x00000004cd097211 */ /* 0x000fc400008f0cd8 */
[----:B------:R-:W-:Y:S01]  /*128d0*/  LEA.HI.X R3, R204, R4, R215, 0x1, P0 ;  /* 0x00000004cc037211 */ /* 0x000fe200000f0cd7 */
[----:B------:R1:W-:Y:S04]  /*128e0*/  LDGSTS.E.BYPASS.LTC128B.128 [R207+0xc880], [R10.64], !P4 ;  /* 0x0c8800000acf7fae */ /* 0x0003e8000e101d46 */
[----:B------:R1:W-:Y:S04]  /*128f0*/  LDGSTS.E.BYPASS.LTC128B.128 [R207+0xe080], [R8.64], !P3 ;  /* 0x0e08000008cf7fae */ /* 0x0003e8000d901d46 */
[----:B------:R1:W-:Y:S02]  /*12900*/  LDGSTS.E.BYPASS.LTC128B.128 [R207+0xf880], [R2.64], !P6 ;  /* 0x0f88000002cf7fae */ /* 0x0003e4000f101d46 */
.L_x_1829:
[----:B--234-:R-:W-:Y:S05]  /*12910*/  BSYNC B1 ;  /* 0x0000000000017941 */ /* 0x01cfea0003800000 */
.L_x_1828:
        /* <DEDUP_REMOVED lines=10> */
[----:B------:R-:W-:Y:S02]  /*129c0*/  FSEL R18, R52, -INF , P6 ;  /* 0xff80000034127808 */ /* 0x000fe40003000000 */
[----:B------:R-:W-:Y:S02]  /*129d0*/  FSEL R11, R54, -INF , P6 ;  /* 0xff800000360b7808 */ /* 0x000fe40003000000 */
[----:B------:R-:W-:Y:S02]  /*129e0*/  ISETP.GT.AND P6, PT, R2, 0x9, PT ;  /* 0x000000090200780c */ /* 0x000fe40003fc4270 */
[----:B------:R-:W-:Y:S02]  /*129f0*/  FMNMX.FTZ R3, R8, R10, !PT ;  /* 0x0000000a08037209 */ /* 0x000fe40007810000 */
        /* <DEDUP_REMOVED lines=15> */
[----:B------:R-:W-:Y:S02]  /*12af0*/  FSEL R31, R25, -INF , P0 ;  /* 0xff800000191f7808 */ /* 0x000fe40000000000 */
[----:B------:R-:W-:Y:S02]  /*12b00*/  FSEL R27, R27, -INF , P0 ;  /* 0xff8000001b1b7808 */ /* 0x000fe40000000000 */
[----:B------:R-:W-:Y:S02]  /*12b10*/  FMNMX.FTZ R4, R28, R4, !PT ;  /* 0x000000041c047209 */ /* 0x000fe40007810000 */
[----:B------:R-:W-:-:S02]  /*12b20*/  ISETP.GT.AND P0, PT, R2, 0x19, PT ;  /* 0x000000190200780c */ /* 0x000fc40003f04270 */
[----:B------:R-:W-:Y:S02]  /*12b30*/  FMNMX.FTZ R3, R26, R3, !PT ;  /* 0x000000031a037209 */ /* 0x000fe40007810000 */
[----:B------:R-:W-:Y:S02]  /*12b40*/  FMNMX.FTZ R4, R29, R4, !PT ;  /* 0x000000041d047209 */ /* 0x000fe40007810000 */
[----:B------:R-:W-:Y:S02]  /*12b50*/  FSEL R30, R30, -INF , P0 ;  /* 0xff8000001e1e7808 */ /* 0x000fe40000000000 */
[----:B------:R-:W-:Y:S02]  /*12b60*/  FSEL R25, R37, -INF , P0 ;  /* 0xff80000025197808 */ /* 0x000fe40000000000 */
[C---:B------:R-:W-:Y:S02]  /*12b70*/  ISETP.GT.AND P6, PT, R2.reuse, 0x20, PT ;  /* 0x000000200200780c */ /* 0x040fe40003fc4270 */
[----:B------:R-:W-:-:S02]  /*12b80*/  ISETP.GT.AND P2, PT, R2, 0x21, PT ;  /* 0x000000210200780c */ /* 0x000fc40003f44270 */
[C---:B------:R-:W-:Y:S02]  /*12b90*/  ISETP.GT.AND P1, PT, R2.reuse, 0x28, PT ;  /* 0x000000280200780c */ /* 0x040fe40003f24270 */
[----:B------:R-:W-:Y:S02]  /*12ba0*/  ISETP.GT.AND P0, PT, R2, 0x29, PT ;  /* 0x000000290200780c */ /* 0x000fe40003f04270 */
        /* <DEDUP_REMOVED lines=22> */
.L_x_1923:
[----:B-12---:R-:W-:Y:S01]  /*12d10*/  FMNMX.FTZ R6, R6, R2, !PT ;  /* 0x0000000206067209 */ /* 0x006fe20007810000 */
[----:B------:R-:W-:Y:S05]  /*12d20*/  BRA.DIV ~URZ, `(.L_x_1836) ;  /* 0x0000a2127f007947 */ /* 0x000fea000b800000 */
[----:B------:R-:W1:Y:S04]  /*12d30*/  SHFL.BFLY PT, R2, R5, 0x2, 0x1f ;  /* 0x0c401f0005027f89 */ /* 0x000e6800000e0000 */
[----:B------:R-:W2:Y:S01]  /*12d40*/  SHFL.BFLY PT, R3, R6, 0x1, 0x1f ;  /* 0x0c201f0006037f89 */ /* 0x000ea200000e0000 */
[----:B-1----:R-:W-:-:S02]  /*12d50*/  FMNMX.FTZ R5, R5, R2, !PT ;  /* 0x0000000205057209 */ /* 0x002fc40007810000 */
[----:B--2---:R-:W-:-:S03]  /*12d60*/  FMNMX.FTZ R6, R6, R3, !PT ;  /* 0x0000000306067209 */ /* 0x004fc60007810000 */
[----:B------:R1:W2:Y:S04]  /*12d70*/  SHFL.BFLY PT, R4, R5, 0x1, 0x1f ;  /* 0x0c201f0005047f89 */ /* 0x0002a800000e0000 */
.L_x_1924:
[C---:B------:R-:W-:Y:S01]  /*12d80*/  FMUL.FTZ R3, R6.reuse, c[0x0][0x2d0] ;  /* 0x0000b40006037a20 */ /* 0x040fe20000410000 */
[----:B------:R-:W-:Y:S01]  /*12d90*/  FSETP.NEU.FTZ.AND P0, PT, R6, -INF , PT ;  /* 0xff8000000600780b */ /* 0x000fe20003f1d000 */
[----:B------:R-:W-:Y:S01]  /*12da0*/  WARPSYNC 0xffffffff ;  /* 0xffffffff00007948 */ /* 0x000fe20003800000 */
[----:B-12---:R-:W-:Y:S01]  /*12db0*/  FMNMX.FTZ R5, R4, R5, !PT ;  /* 0x0000000504057209 */ /* 0x006fe20007810000 */
[----:B------:R-:W1:Y:S01]  /*12dc0*/  LDSM.16.MT88.4 R20, [R151] ;  /* 0x000000009714783b */ /* 0x000e620000004200 */
[----:B------:R-:W-:Y:S02]  /*12dd0*/  FSEL R3, R3, RZ, P0 ;  /* 0x000000ff03037208 */ /* 0x000fe40000000000 */
[----:B------:R-:W-:Y:S01]  /*12de0*/  FSETP.NEU.FTZ.AND P0, PT, R5, -INF , PT ;  /* 0xff8000000500780b */ /* 0x000fe20003f1d000 */
[----:B------:R-:W-:Y:S01]  /*12df0*/  LDSM.16.MT88.4 R48, [R198] ;  /* 0x00000000c630783b */ /* 0x000fe20000004200 */
[----:B------:R-:W-:Y:S01]  /*12e00*/  IADD3 R210, R210, -0x2, RZ ;  /* 0xfffffffed2d27810 */ /* 0x000fe20007ffe0ff */
[----:B------:R-:W-:-:S02]  /*12e10*/  FFMA.FTZ R2, R8, c[0x0][0x2d0], -R3 ;  /* 0x0000b40008027a23 */ /* 0x000fc40000010803 */
[--C-:B------:R-:W-:Y:S01]  /*12e20*/  FFMA.FTZ R4, R11, c[0x0][0x2d0], -R3.reuse ;  /* 0x0000b4000b047a23 */ /* 0x100fe20000010803 */
[----:B------:R-:W-:Y:S01]  /*12e30*/  LDSM.16.MT88.4 R44, [R151+0x800] ;  /* 0x00080000972c783b */ /* 0x000fe20000004200 */
[----:B------:R2:W-:Y:S03]  /*12e40*/  MUFU.EX2 R109, R2 ;  /* 0x00000002006d7308 */ /* 0x0005e60000000800 */
[----:B------:R-:W-:Y:S04]  /*12e50*/  LDSM.16.MT88.4 R40, [R196+0x800] ;  /* 0x00080000c428783b */ /* 0x000fe80000004200 */
[----:B------:R-:W-:Y:S01]  /*12e60*/  LDSM.16.MT88.4 R36, [R198+0x800] ;  /* 0x00080000c624783b */ /* 0x000fe20000004200 */
[----:B------:R3:W-:Y:S03]  /*12e70*/  MUFU.EX2 R119, R4 ;  /* 0x0000000400777308 */ /* 0x0007e60000000800 */
[----:B------:R-:W-:Y:S04]  /*12e80*/  LDSM.16.MT88.4 R60, [R197] ;  /* 0x00000000c53c783b */ /* 0x000fe80000004200 */
[----:B------:R-:W-:Y:S01]  /*12e90*/  LDSM.16.MT88.4 R68, [R151+0x1800] ;  /* 0x001800009744783b */ /* 0x000fe20000004200 */
[----:B--2---:R-:W-:-:S03]  /*12ea0*/  FFMA.FTZ R2, R10, c[0x0][0x2d0], -R3 ;  /* 0x0000b4000a027a23 */ /* 0x004fc60000010803 */
[----:B------:R-:W2:Y:S01]  /*12eb0*/  LDSM.16.MT88.4 R8, [R196] ;  /* 0x00000000c408783b */ /* 0x000ea20000004200 */
[----:B------:R4:W5:Y:S03]  /*12ec0*/  MUFU.EX2 R108, R2 ;  /* 0x00000002006c7308 */ /* 0x0009660000000800 */
[----:B------:R-:W1:Y:S01]  /*12ed0*/  LDSM.16.MT88.4 R76, [R196+0x1800] ;  /* 0x00180000c44c783b */ /* 0x000e620000004200 */
[----:B---3--:R-:W-:-:S03]  /*12ee0*/  FFMA.FTZ R4, R13, c[0x0][0x2d0], -R3 ;  /* 0x0000b4000d047a23 */ /* 0x008fc60000010803 */
[----:B------:R-:W3:Y:S01]  /*12ef0*/  LDSM.16.MT88.4 R72, [R197+0x800] ;  /* 0x00080000c548783b */ /* 0x000ee20000004200 */
[----:B------:R5:W1:Y:S03]  /*12f00*/  MUFU.EX2 R118, R4 ;  /* 0x0000000400767308 */ /* 0x000a660000000800 */
[----:B------:R-:W-:Y:S01]  /*12f10*/  LDSM.16.MT88.4 R168, [R151+0x1000] ;  /* 0x0010000097a8783b */ /* 0x000fe20000004200 */
[----:B----4-:R-:W-:-:S05]  /*12f20*/  FMUL.FTZ R2, R5, c[0x0][0x2d0] ;  /* 0x0000b40005027a20 */ /* 0x010fca0000410000 */
[----:B------:R-:W-:Y:S02]  /*12f30*/  FSEL R2, R2, RZ, P0 ;  /* 0x000000ff02027208 */ /* 0x000fe40000000000 */
[----:B------:R-:W-:-:S03]  /*12f40*/  ISETP.GE.AND P0, PT, R210, R219, PT ;  /* 0x000000dbd200720c */ /* 0x000fc60003f06270 */
[----:B-----5:R-:W-:Y:S01]  /*12f50*/  FFMA.FTZ R4, R16, c[0x0][0x2d0], -R2 ;  /* 0x0000b40010047a23 */ /* 0x020fe20000010802 */
[----:B------:R-:W-:-:S03]  /*12f60*/  F2FP.PACK_AB R16, R108, R109 ;  /* 0x0000006d6c10723e */ /* 0x000fc600000000ff */
[----:B------:R4:W-:Y:S02]  /*12f70*/  MUFU.EX2 R117, R4 ;  /* 0x0000000400757308 */ /* 0x0009e40000000800 */
[----:B----4-:R-:W-:-:S06]  /*12f80*/  FFMA.FTZ R4, R17, c[0x0][0x2d0], -R2 ;  /* 0x0000b40011047a23 */ /* 0x010fcc0000010802 */
[----:B------:R4:W5:Y:S02]  /*12f90*/  MUFU.EX2 R13, R4 ;  /* 0x00000004000d7308 */ /* 0x0009640000000800 */
[----:B----4-:R-:W-:Y:S01]  /*12fa0*/  FFMA.FTZ R4, R18, c[0x0][0x2d0], -R2 ;  /* 0x0000b40012047a23 */ /* 0x010fe20000010802 */
[----:B-1----:R-:W-:Y:S02]  /*12fb0*/  F2FP.PACK_AB R18, R118, R119 ;  /* 0x000000777612723e */ /* 0x002fe400000000ff */
[----:B-----5:R-:W-:-:S03]  /*12fc0*/  F2FP.PACK_AB R17, R13, R117 ;  /* 0x000000750d11723e */ /* 0x020fc600000000ff */
[----:B------:R1:W4:Y:S01]  /*12fd0*/  MUFU.EX2 R116, R4 ;  /* 0x0000000400747308 */ /* 0x0003220000000800 */
[----:B------:R-:W-:Y:S02]  /*12fe0*/  FADD.FTZ R13, R117, R13 ;  /* 0x0000000d750d7221 */ /* 0x000fe40000010000 */
[----:B-1----:R-:W-:Y:S02]  /*12ff0*/  FFMA.FTZ R4, R19, c[0x0][0x2d0], -R2 ;  /* 0x0000b40013047a23 */ /* 0x002fe40000010802 */
[----:B----4-:R-:W-:-:S03]  /*13000*/  FADD.FTZ R13, R116, R13 ;  /* 0x0000000d740d7221 */ /* 0x010fc60000010000 */
[----:B------:R1:W4:Y:S02]  /*13010*/  MUFU.EX2 R125, R4 ;  /* 0x00000004007d7308 */ /* 0x0003240000000800 */
[----:B-1----:R-:W-:Y:S01]  /*13020*/  FFMA.FTZ R4, R24, c[0x0][0x2d0], -R3 ;  /* 0x0000b40018047a23 */ /* 0x002fe20000010803 */
[C---:B----4-:R-:W-:Y:S01]  /*13030*/  F2FP.PACK_AB R19, R125.reuse, R116 ;  /* 0x000000747d13723e */ /* 0x050fe200000000ff */
[----:B------:R-:W-:-:S04]  /*13040*/  FADD.FTZ R13, R125, R13 ;  /* 0x0000000d7d0d7221 */ /* 0x000fc80000010000 */
[----:B------:R1:W-:Y:S02]  /*13050*/  MUFU.EX2 R124, R4 ;  /* 0x00000004007c7308 */ /* 0x0003e40000000800 */
[C---:B------:R-:W-:Y:S08]  /*13060*/  HMMA.16816.F32 R64, R16.reuse, R20, RZ ;  /* 0x000000141040723c */ /* 0x040ff000000018ff */
[----:B------:R-:W-:Y:S01]  /*13070*/  HMMA.16816.F32 R56, R16, R22, RZ ;  /* 0x000000161038723c */ /* 0x000fe200000018ff */
[----:B-1----:R-:W-:-:S04]  /*13080*/  FFMA.FTZ R4, R26, c[0x0][0x2d0], -R3 ;  /* 0x0000b4001a047a23 */ /* 0x002fc80000010803 */
[----:B------:R1:W4:Y:S03]  /*13090*/  MUFU.EX2 R137, R4 ;  /* 0x0000000400897308 */ /* 0x0003260000000800 */
[C---:B--2---:R-:W-:Y:S08]  /*130a0*/  HMMA.16816.F32 R52, R16.reuse, R8, RZ ;  /* 0x000000081034723c */ /* 0x044ff000000018ff */
[----:B------:R-:W-:Y:S01]  /*130b0*/  HMMA.16816.F32 R32, R16, R10, RZ ;  /* 0x0000000a1020723c */ /* 0x000fe200000018ff */
[----:B-1----:R-:W-:Y:S01]  /*130c0*/  FFMA.FTZ R4, R27, c[0x0][0x2d0], -R3 ;  /* 0x0000b4001b047a23 */ /* 0x002fe20000010803 */
[----:B----4-:R-:W-:-:S06]  /*130d0*/  F2FP.PACK_AB R8, R137, R124 ;  /* 0x0000007c8908723e */ /* 0x010fcc00000000ff */
[----:B------:R-:W-:Y:S01]  /*130e0*/  HMMA.16816.F32 R20, R16, R60, RZ ;  /* 0x0000003c1014723c */ /* 0x000fe200000018ff */
[----:B------:R1:W-:Y:S02]  /*130f0*/  MUFU.EX2 R138, R4 ;  /* 0x00000004008a7308 */ /* 0x0003e40000000800 */
[----:B-1----:R-:W-:-:S05]  /*13100*/  FFMA.FTZ R4, R25, c[0x0][0x2d0], -R3 ;  /* 0x0000b40019047a23 */ /* 0x002fca0000010803 */
[----:B------:R-:W-:Y:S01]  /*13110*/  HMMA.16816.F32 R24, R16, R50, RZ ;  /* 0x000000321018723c */ /* 0x000fe200000018ff */
[----:B------:R1:W2:Y:S02]  /*13120*/  MUFU.EX2 R139, R4 ;  /* 0x00000004008b7308 */ /* 0x0002a40000000800 */
[----:B-1----:R-:W-:Y:S01]  /*13130*/  FFMA.FTZ R4, R28, c[0x0][0x2d0], -R2 ;  /* 0x0000b4001c047a23 */ /* 0x002fe20000010802 */
[----:B--2---:R-:W-:-:S05]  /*13140*/  F2FP.PACK_AB R10, R139, R138 ;  /* 0x0000008a8b0a723e */ /* 0x004fca00000000ff */
[----:B------:R1:W2:Y:S02]  /*13150*/  MUFU.EX2 R126, R4 ;  /* 0x00000004007e7308 */ /* 0x0002a40000000800 */
[----:B-1----:R-:W-:Y:S02]  /*13160*/  FFMA.FTZ R4, R29, c[0x0][0x2d0], -R2 ;  /* 0x0000b4001d047a23 */ /* 0x002fe40000010802 */
[----:B--2---:R-:W-:-:S04]  /*13170*/  FADD.FTZ R13, R126, R13 ;  /* 0x0000000d7e0d7221 */ /* 0x004fc80000010000 */
[----:B------:R1:W2:Y:S02]  /*13180*/  MUFU.EX2 R127, R4 ;  /* 0x00000004007f7308 */ /* 0x0002a40000000800 */
[----:B-1----:R-:W-:Y:S01]  /*13190*/  FFMA.FTZ R4, R31, c[0x0][0x2d0], -R2 ;  /* 0x0000b4001f047a23 */ /* 0x002fe20000010802 */
[----:B--2---:R-:W-:-:S05]  /*131a0*/  F2FP.PACK_AB R9, R127, R126 ;  /* 0x0000007e7f09723e */ /* 0x004fca00000000ff */
[----:B------:R1:W-:Y:S02]  /*131b0*/  MUFU.EX2 R136, R4 ;  /* 0x0000000400887308 */ /* 0x0003e40000000800 */
[----:B-1----:R-:W-:Y:S02]  /*131c0*/  FFMA.FTZ R4, R30, c[0x0][0x2d0], -R2 ;  /* 0x0000b4001e047a23 */ /* 0x002fe40000010802 */
[----:B------:R-:W-:Y:S01]  /*131d0*/  HMMA.16816.F32 R28, R16, R48, RZ ;  /* 0x00000030101c723c */ /* 0x000fe200000018ff */
[----:B------:R-:W1:Y:S03]  /*131e0*/  LDSM.16.MT88.4 R48, [R151+0x2000] ;  /* 0x002000009730783b */ /* 0x000e660000004200 */
[----:B------:R-:W2:Y:S02]  /*131f0*/  MUFU.EX2 R160, R4 ;  /* 0x0000000400a07308 */ /* 0x000ea40000000800 */
[----:B--2---:R-:W-:-:S07]  /*13200*/  F2FP.PACK_AB R11, R160, R136 ;  /* 0x00000088a00b723e */ /* 0x004fce00000000ff */
[C---:B------:R-:W-:Y:S01]  /*13210*/  HMMA.16816.F32 R172, R8.reuse, R44, R64 ;  /* 0x0000002c08ac723c */ /* 0x040fe20000001840 */
[----:B------:R-:W-:Y:S07]  /*13220*/  LDSM.16.MT88.4 R64, [R151+0x3000] ;  /* 0x003000009740783b */ /* 0x000fee0000004200 */
[C---:B------:R-:W-:Y:S01]  /*13230*/  HMMA.16816.F32 R156, R8.reuse, R46, R56 ;  /* 0x0000002e089c723c */ /* 0x040fe20000001838 */
[----:B------:R-:W2:Y:S04]  /*13240*/  LDSM.16.MT88.4 R44, [R198+0x1800] ;  /* 0x00180000c62c783b */ /* 0x000ea80000004200 */
[----:B------:R-:W-:Y:S03]  /*13250*/  LDSM.16.MT88.4 R56, [R197+0x2000] ;  /* 0x00200000c538783b */ /* 0x000fe60000004200 */
[C---:B------:R-:W-:Y:S01]  /*13260*/  HMMA.16816.F32 R164, R8.reuse, R40, R52 ;  /* 0x0000002808a4723c */ /* 0x040fe20000001834 */
[----:B------:R-:W-:Y:S07]  /*13270*/  LDSM.16.MT88.4 R52, [R197+0x1800] ;  /* 0x00180000c534783b */ /* 0x000fee0000004200 */
[C---:B------:R-:W-:Y:S01]  /*13280*/  HMMA.16816.F32 R152, R8.reuse, R42, R32 ;  /* 0x0000002a0898723c */ /* 0x040fe20000001820 */
[----:B------:R-:W4:Y:S07]  /*13290*/  LDSM.16.MT88.4 R40, [R196+0x2000] ;  /* 0x00200000c428783b */ /* 0x000f2e0000004200 */
[C---:B------:R-:W-:Y:S08]  /*132a0*/  HMMA.16816.F32 R92, R8.reuse, R36, R28 ;  /* 0x00000024085c723c */ /* 0x040ff0000000181c */
[----:B------:R-:W-:Y:S08]  /*132b0*/  HMMA.16816.F32 R240, R8, R38, R24 ;  /* 0x0000002608f0723c */ /* 0x000ff00000001818 */
[C---:B------:R-:W-:Y:S01]  /*132c0*/  HMMA.16816.F32 R36, R16.reuse, R62, RZ ;  /* 0x0000003e1024723c */ /* 0x040fe200000018ff */
[----:B------:R-:W5:Y:S07]  /*132d0*/  LDSM.16.MT88.4 R60, [R198+0x2000] ;  /* 0x00200000c63c783b */ /* 0x000f6e0000004200 */
[----:B------:R-:W-:Y:S01]  /*132e0*/  HMMA.16816.F32 R32, R16, R68, RZ ;  /* 0x000000441020723c */ /* 0x000fe200000018ff */
[----:B------:R-:W-:-:S02]  /*132f0*/  MOV R90, R92 ;  /* 0x0000005c005a7202 */ /* 0x000fc40000000f00 */
[----:B------:R-:W-:Y:S02]  /*13300*/  MOV R89, R93 ;  /* 0x0000005d00597202 */ /* 0x000fe40000000f00 */
[----:B------:R-:W-:Y:S02]  /*13310*/  MOV R88, R94 ;  /* 0x0000005e00587202 */ /* 0x000fe40000000f00 */
[----:B------:R-:W-:Y:S01]  /*13320*/  MOV R4, R95 ;  /* 0x0000005f00047202 */ /* 0x000fe20000000f00 */
[C---:B------:R-:W-:Y:S01]  /*13330*/  HMMA.16816.F32 R28, R16.reuse, R70, RZ ;  /* 0x00000046101c723c */ /* 0x040fe200000018ff */
[----:B------:R-:W-:Y:S07]  /*13340*/  LDSM.16.MT88.4 R68, [R151+0x3800] ;  /* 0x003800009744783b */ /* 0x000fee0000004200 */
[----:B------:R-:W-:Y:S08]  /*13350*/  HMMA.16816.F32 R24, R16, R76, RZ ;  /* 0x0000004c1018723c */ /* 0x000ff000000018ff */
[C---:B---3--:R-:W-:Y:S08]  /*13360*/  HMMA.16816.F32 R228, R8.reuse, R74, R36 ;  /* 0x0000004a08e4723c */ /* 0x048ff00000001824 */
[----:B-1----:R-:W-:Y:S08]  /*13370*/  HMMA.16816.F32 R236, R8, R48, R32 ;  /* 0x0000003008ec723c */ /* 0x002ff00000001820 */
[C---:B--2---:R-:W-:Y:S08]  /*13380*/  HMMA.16816.F32 R36, R16.reuse, R44, RZ ;  /* 0x0000002c1024723c */ /* 0x044ff000000018ff */
[----:B------:R-:W-:Y:S01]  /*13390*/  HMMA.16816.F32 R32, R16, R46, RZ ;  /* 0x0000002e1020723c */ /* 0x000fe200000018ff */
[----:B------:R-:W1:Y:S07]  /*133a0*/  LDSM.16.MT88.4 R44, [R196+0x3000] ;  /* 0x00300000c42c783b */ /* 0x000e6e0000004200 */
[C---:B------:R-:W-:Y:S08]  /*133b0*/  HMMA.16816.F32 R248, R8.reuse, R72, R20 ;  /* 0x0000004808f8723c */ /* 0x040ff00000001814 */
[C---:B------:R-:W-:Y:S01]  /*133c0*/  HMMA.16816.F32 R192, R8.reuse, R50, R28 ;  /* 0x0000003208c0723c */ /* 0x040fe2000000181c */
[----:B------:R-:W-:Y:S07]  /*133d0*/  LDSM.16.MT88.4 R48, [R196+0x3800] ;  /* 0x00380000c430783b */ /* 0x000fee0000004200 */
[----:B----4-:R-:W-:Y:S08]  /*133e0*/  HMMA.16816.F32 R232, R8, R40, R24 ;  /* 0x0000002808e8723c */ /* 0x010ff00000001818 */
[C---:B------:R-:W-:Y:S08]  /*133f0*/  HMMA.16816.F32 R20, R16.reuse, R78, RZ ;  /* 0x0000004e1014723c */ /* 0x040ff000000018ff */
[C---:B------:R-:W-:Y:S08]  /*13400*/  HMMA.16816.F32 R28, R16.reuse, R52, RZ ;  /* 0x00000034101c723c */ /* 0x040ff000000018ff */
[----:B------:R-:W-:Y:S01]  /*13410*/  HMMA.16816.F32 R24, R16, R54, RZ ;  /* 0x000000361018723c */ /* 0x000fe200000018ff */
[----:B------:R-:W2:Y:S07]  /*13420*/  LDSM.16.MT88.4 R52, [R198+0x3000] ;  /* 0x00300000c634783b */ /* 0x000eae0000004200 */
[C---:B------:R-:W-:Y:S01]  /*13430*/  HMMA.16816.F32 R188, R8.reuse, R42, R20 ;  /* 0x0000002a08bc723c */ /* 0x040fe20000001814 */
[----:B------:R-:W3:Y:S07]  /*13440*/  LDSM.16.MT88.4 R40, [R198+0x3800] ;  /* 0x00380000c628783b */ /* 0x000eee0000004200 */
[C---:B-----5:R-:W-:Y:S07]  /*13450*/  HMMA.16816.F32 R72, R8.reuse, R62, R32 ;  /* 0x0000003e0848723c */ /* 0x060fee0000001820 */
[----:B------:R-:W-:Y:S01]  /*13460*/  MOV R63, R4 ;  /* 0x00000004003f7202 */ /* 0x000fe20000000f00 */
[----:B------:R-:W-:Y:S01]  /*13470*/  HMMA.16816.F32 R180, R8, R56, R28 ;  /* 0x0000003808b4723c */ /* 0x000fe2000000181c */
[----:B------:R-:W-:Y:S01]  /*13480*/  FADD.FTZ R4, R109, R108 ;  /* 0x0000006c6d047221 */ /* 0x000fe20000010000 */
[----:B------:R-:W-:-:S03]  /*13490*/  MOV R62, R88 ;  /* 0x00000058003e7202 */ /* 0x000fc60000000f00 */
[----:B------:R-:W-:-:S03]  /*134a0*/  FADD.FTZ R4, R119, R4 ;  /* 0x0000000477047221 */ /* 0x000fc60000010000 */
[----:B-1----:R-:W-:Y:S01]  /*134b0*/  HMMA.16816.F32 R32, R16, R44, RZ ;  /* 0x0000002c1020723c */ /* 0x002fe200000018ff */
[----:B------:R-:W-:-:S04]  /*134c0*/  FADD.FTZ R4, R118, R4 ;  /* 0x0000000476047221 */ /* 0x000fc80000010000 */
[----:B------:R-:W-:-:S03]  /*134d0*/  FADD.FTZ R4, R124, R4 ;  /* 0x000000047c047221 */ /* 0x000fc60000010000 */
[----:B------:R-:W-:Y:S01]  /*134e0*/  HMMA.16816.F32 R28, R16, R46, RZ ;  /* 0x0000002e101c723c */ /* 0x000fe200000018ff */
[----:B------:R-:W1:Y:S01]  /*134f0*/  LDSM.16.MT88.4 R44, [R197+0x3000] ;  /* 0x00300000c52c783b */ /* 0x000e620000004200 */
[----:B------:R-:W-:-:S06]  /*13500*/  FADD.FTZ R4, R137, R4 ;  /* 0x0000000489047221 */ /* 0x000fcc0000010000 */
[----:B------:R-:W-:Y:S08]  /*13510*/  HMMA.16816.F32 R20, R16, R64, RZ ;  /* 0x000000401014723c */ /* 0x000ff000000018ff */
[----:B------:R-:W-:Y:S01]  /*13520*/  HMMA.16816.F32 R76, R8, R58, R24 ;  /* 0x0000003a084c723c */ /* 0x000fe20000001818 */
[----:B------:R-:W-:Y:S07]  /*13530*/  LDSM.16.MT88.4 R56, [R196+0x2800] ;  /* 0x00280000c438783b */ /* 0x000fee0000004200 */
[----:B--2---:R-:W-:Y:S08]  /*13540*/  HMMA.16816.F32 R24, R16, R52, RZ ;  /* 0x000000341018723c */ /* 0x004ff000000018ff */
[C---:B------:R-:W-:Y:S01]  /*13550*/  HMMA.16816.F32 R92, R8.reuse, R50, R28 ;  /* 0x00000032085c723c */ /* 0x040fe2000000181c */
[----:B------:R-:W2:Y:S07]  /*13560*/  LDSM.16.MT88.4 R28, [R197+0x3800] ;  /* 0x00380000c51c783b */ /* 0x000eae0000004200 */
[----:B------:R-:W-:Y:S08]  /*13570*/  HMMA.16816.F32 R176, R8, R68, R20 ;  /* 0x0000004408b0723c */ /* 0x000ff00000001814 */
[----:B------:R-:W-:Y:S08]  /*13580*/  HMMA.16816.F32 R20, R16, R54, RZ ;  /* 0x000000361014723c */ /* 0x000ff000000018ff */
[C---:B---3--:R-:W-:Y:S08]  /*13590*/  HMMA.16816.F32 R132, R8.reuse, R40, R24 ;  /* 0x000000280884723c */ /* 0x048ff00000001818 */
[----:B------:R-:W-:Y:S01]  /*135a0*/  HMMA.16816.F32 R96, R8, R48, R32 ;  /* 0x000000300860723c */ /* 0x000fe20000001820 */
[----:B------:R-:W3:Y:S04]  /*135b0*/  LDSM.16.MT88.4 R32, [R151+0x4800] ;  /* 0x004800009720783b */ /* 0x000ee80000004200 */
[----:B------:R-:W-:Y:S03]  /*135c0*/  LDSM.16.MT88.4 R48, [R151+0x2800] ;  /* 0x002800009730783b */ /* 0x000fe60000004200 */
[----:B-1----:R-:W-:Y:S08]  /*135d0*/  HMMA.16816.F32 R24, R16, R44, RZ ;  /* 0x0000002c1018723c */ /* 0x002ff000000018ff */
[----:B------:R-:W-:Y:S01]  /*135e0*/  HMMA.16816.F32 R104, R8, R42, R20 ;  /* 0x0000002a0868723c */ /* 0x000fe20000001814 */
[----:B------:R-:W-:Y:S07]  /*135f0*/  LDSM.16.MT88.4 R40, [R197+0x1000] ;  /* 0x00100000c528783b */ /* 0x000fee0000004200 */
[----:B------:R-:W-:Y:S08]  /*13600*/  HMMA.16816.F32 R20, R16, R46, RZ ;  /* 0x0000002e1014723c */ /* 0x000ff000000018ff */
[C---:B--2---:R-:W-:Y:S01]  /*13610*/  HMMA.16816.F32 R100, R8.reuse, R28, R24 ;  /* 0x0000001c0864723c */ /* 0x044fe20000001818 */
[----:B------:R-:W1:Y:S07]  /*13620*/  LDSM.16.MT88.4 R24, [R151+0x5000] ;  /* 0x005000009718783b */ /* 0x000e6e0000004200 */
[C---:B------:R-:W-:Y:S07]  /*13630*/  HMMA.16816.F32 R184, R8.reuse, R60, R36 ;  /* 0x0000003c08b8723c */ /* 0x040fee0000001824 */
[----:B------:R-:W-:Y:S01]  /*13640*/  MOV R60, R90 ;  /* 0x0000005a003c7202 */ /* 0x000fe20000000f00 */
[----:B------:R-:W-:Y:S01]  /*13650*/  HMMA.16816.F32 R112, R8, R30, R20 ;  /* 0x0000001e0870723c */ /* 0x000fe20000001814 */
[----:B------:R-:W2:Y:S01]  /*13660*/  LDSM.16.MT88.4 R28, [R196+0x4800] ;  /* 0x00480000c41c783b */ /* 0x000ea20000004200 */
[----:B------:R-:W-:-:S06]  /*13670*/  MOV R61, R89 ;  /* 0x00000059003d7202 */ /* 0x000fcc0000000f00 */
[C---:B---3--:R-:W-:Y:S07]  /*13680*/  HMMA.16816.F32 R20, R16.reuse, R32, RZ ;  /* 0x000000201014723c */ /* 0x048fee00000018ff */
[--C-:B------:R-:W-:Y:S01]  /*13690*/  FFMA.FTZ R33, R80, c[0x0][0x2d0], -R3.reuse ;  /* 0x0000b40050217a23 */ /* 0x100fe20000010803 */
[----:B------:R-:W-:Y:S01]  /*136a0*/  HMMA.16816.F32 R36, R16, R66, RZ ;  /* 0x000000421024723c */ /* 0x000fe200000018ff */
[----:B------:R-:W-:Y:S01]  /*136b0*/  FFMA.FTZ R32, R87, c[0x0][0x2d0], -R2 ;  /* 0x0000b40057207a23 */ /* 0x000fe20000010802 */
[----:B------:R-:W-:Y:S11]  /*136c0*/  LDSM.16.MT88.4 R64, [R198+0x2800] ;  /* 0x00280000c640783b */ /* 0x000ff60000004200 */
[----:B------:R-:W-:Y:S03]  /*136d0*/  @!UPT UIADD3 URZ, URZ, URZ, URZ ;  /* 0x0000003f3f3ff290 */ /* 0x000fe6000fffe03f */
[----:B-1----:R-:W-:Y:S08]  /*136e0*/  HMMA.16816.F32 R108, R8, R24, R20 ;  /* 0x00000018086c723c */ /* 0x002ff00000001814 */
[----:B------:R-:W-:Y:S07]  /*136f0*/  HMMA.16816.F32 R20, R16, R34, RZ ;  /* 0x000000221014723c */ /* 0x000fee00000018ff */
[--C-:B------:R-:W-:Y:S01]  /*13700*/  FFMA.FTZ R35, R82, c[0x0][0x2d0], -R3.reuse ;  /* 0x0000b40052237a23 */ /* 0x100fe20000010803 */
[----:B------:R-:W-:Y:S01]  /*13710*/  HMMA.16816.F32 R88, R8, R70, R36 ;  /* 0x000000460858723c */ /* 0x000fe20000001824 */
[----:B------:R-:W-:-:S06]  /*13720*/  FFMA.FTZ R34, R81, c[0x0][0x2d0], -R3 ;  /* 0x0000b40051227a23 */ /* 0x000fcc0000010803 */
[----:B------:R-:W-:Y:S02]  /*13730*/  FFMA.FTZ R36, R83, c[0x0][0x2d0], -R3 ;  /* 0x0000b40053247a23 */ /* 0x000fe40000010803 */
[----:B------:R-:W-:Y:S01]  /*13740*/  FADD.FTZ R3, R138, R4 ;  /* 0x000000048a037221 */ /* 0x000fe20000010000 */
[----:B------:R-:W-:Y:S01]  /*13750*/  LDSM.16.MT88.4 R80, [R151+0x4000] ;  /* 0x004000009750783b */ /* 0x000fe20000004200 */
[----:B------:R-:W-:Y:S02]  /*13760*/  FADD.FTZ R4, R127, R13 ;  /* 0x0000000d7f047221 */ /* 0x000fe40000010000 */
[--C-:B------:R-:W-:Y:S02]  /*13770*/  FFMA.FTZ R13, R86, c[0x0][0x2d0], -R2.reuse ;  /* 0x0000b400560d7a23 */ /* 0x100fe40000010802 */
[--C-:B------:R-:W-:Y:S01]  /*13780*/  FFMA.FTZ R38, R85, c[0x0][0x2d0], -R2.reuse ;  /* 0x0000b40055267a23 */ /* 0x100fe20000010802 */
[----:B------:R-:W-:Y:S01]  /*13790*/  HMMA.16816.F32 R120, R8, R26, R20 ;  /* 0x0000001a0878723c */ /* 0x000fe20000001814 */
[----:B------:R-:W1:Y:S01]  /*137a0*/  LDSM.16.MT88.4 R24, [R196+0x5000] ;  /* 0x00500000c418783b */ /* 0x000e620000004200 */
[----:B------:R-:W-:-:S02]  /*137b0*/  FFMA.FTZ R37, R84, c[0x0][0x2d0], -R2 ;  /* 0x0000b40054257a23 */ /* 0x000fc40000010802 */
[----:B------:R-:W-:Y:S02]  /*137c0*/  FADD.FTZ R2, R139, R3 ;  /* 0x000000038b027221 */ /* 0x000fe40000010000 */
[----:B------:R-:W-:Y:S02]  /*137d0*/  FADD.FTZ R3, R136, R4 ;  /* 0x0000000488037221 */ /* 0x000fe40000010000 */
[----:B--2---:R-:W-:Y:S01]  /*137e0*/  HMMA.16816.F32 R20, R16, R28, RZ ;  /* 0x0000001c1014723c */ /* 0x004fe200000018ff */
[----:B------:R-:W-:Y:S01]  /*137f0*/  MUFU.EX2 R4, R13 ;  /* 0x0000000d00047308 */ /* 0x000fe20000000800 */
[----:B------:R-:W-:Y:S02]  /*13800*/  FADD.FTZ R3, R160, R3 ;  /* 0x00000003a0037221 */ /* 0x000fe40000010000 */
[----:B------:R-:W-:Y:S11]  /*13810*/  LDSM.16.MT88.4 R160, [R196+0x1000] ;  /* 0x00100000c4a0783b */ /* 0x000ff60000004200 */
[----:B------:R-:W-:Y:S09]  /*13820*/  @!UPT UIADD3 URZ, URZ, URZ, URZ ;  /* 0x0000003f3f3ff290 */ /* 0x000ff2000fffe03f */
        /* <DEDUP_REMOVED lines=9> */
[----:B------:R-:W-:Y:S01]  /*138c0*/  MUFU.EX2 R28, R33 ;  /* 0x00000021001c7308 */ /* 0x000fe20000000800 */
[----:B-1----:R-:W-:Y:S01]  /*138d0*/  FADD.FTZ R3, R29, R3 ;  /* 0x000000031d037221 */ /* 0x002fe20000010000 */
[----:B------:R-:W-:Y:S11]  /*138e0*/  F2FP.PACK_AB R137, R4, R29 ;  /* 0x0000001d0489723e */ /* 0x000ff600000000ff */
[----:B------:R-:W-:Y:S02]  /*138f0*/  @!UPT UIADD3 URZ, URZ, URZ, URZ ;  /* 0x0000003f3f3ff290 */ /* 0x000fe4000fffe03f */
[----:B--2---:R-:W-:Y:S01]  /*13900*/  HMMA.16816.F32 R124, R8, R24, R20 ;  /* 0x00000018087c723c */ /* 0x004fe20000001814 */
[----:B------:R-:W1:Y:S07]  /*13910*/  MUFU.EX2 R25, R36 ;  /* 0x0000002400197308 */ /* 0x000e6e0000000800 */
[----:B------:R-:W-:Y:S01]  /*13920*/  HMMA.16816.F32 R20, R16, R30, RZ ;  /* 0x0000001e1014723c */ /* 0x000fe200000018ff */
[----:B------:R-:W2:Y:S08]  /*13930*/  MUFU.EX2 R24, R35 ;  /* 0x0000002300187308 */ /* 0x000eb00000000800 */
[----:B------:R-:W3:Y:S01]  /*13940*/  MUFU.EX2 R30, R34 ;  /* 0x00000022001e7308 */ /* 0x000ee20000000800 */
[----:B-1----:R-:W-:-:S04]  /*13950*/  FADD.FTZ R2, R25, R2 ;  /* 0x0000000219027221 */ /* 0x002fc80000010000 */
[C---:B--2---:R-:W-:Y:S01]  /*13960*/  FADD.FTZ R2, R24.reuse, R2 ;  /* 0x0000000218027221 */ /* 0x044fe20000010000 */
[----:B------:R-:W-:-:S03]  /*13970*/  F2FP.PACK_AB R136, R24, R25 ;  /* 0x000000191888723e */ /* 0x000fc600000000ff */
[----:B---3--:R-:W-:Y:S01]  /*13980*/  FADD.FTZ R2, R30, R2 ;  /* 0x000000021e027221 */ /* 0x008fe20000010000 */
[----:B------:R-:W-:-:S05]  /*13990*/  F2FP.PACK_AB R138, R28, R30 ;  /* 0x0000001e1c8a723e */ /* 0x000fca00000000ff */
[----:B------:R-:W-:Y:S01]  /*139a0*/  HMMA.16816.F32 R32, R8, R26, R20 ;  /* 0x0000001a0820723c */ /* 0x000fe20000001814 */
[----:B------:R-:W1:Y:S01]  /*139b0*/  LDSM.16.MT88.4 R20, [R197+0x4800] ;  /* 0x00480000c514783b */ /* 0x000e620000004200 */
[----:B------:R-:W-:Y:S02]  /*139c0*/  FADD.FTZ R218, R28, R2 ;  /* 0x000000021cda7221 */ /* 0x000fe40000010000 */
[----:B------:R-:W-:Y:S02]  /*139d0*/  FADD.FTZ R2, R4, R3 ;  /* 0x0000000304027221 */ /* 0x000fe40000010000 */
[----:B------:R-:W2:Y:S08]  /*139e0*/  MUFU.EX2 R4, R38 ;  /* 0x0000002600047308 */ /* 0x000eb00000000800 */
[----:B------:R-:W3:Y:S01]  /*139f0*/  MUFU.EX2 R3, R37 ;  /* 0x0000002500037308 */ /* 0x000ee20000000800 */
[----:B--2---:R-:W-:Y:S01]  /*13a00*/  FADD.FTZ R2, R4, R2 ;  /* 0x0000000204027221 */ /* 0x004fe20000010000 */
[----:B---3--:R-:W-:-:S03]  /*13a10*/  F2FP.PACK_AB R139, R3, R4 ;  /* 0x00000004038b723e */ /* 0x008fc600000000ff */
[----:B------:R-:W-:-:S04]  /*13a20*/  FADD.FTZ R217, R3, R2 ;  /* 0x0000000203d97221 */ /* 0x000fc80000010000 */
[C---:B------:R-:W-:Y:S08]  /*13a30*/  HMMA.16816.F32 R164, R136.reuse, R160, R164 ;  /* 0x000000a088a4723c */ /* 0x040ff000000018a4 */
[C---:B------:R-:W-:Y:S01]  /*13a40*/  HMMA.16816.F32 R160, R136.reuse, R162, R152 ;  /* 0x000000a288a0723c */ /* 0x040fe20000001898 */
[----:B------:R-:W2:Y:S07]  /*13a50*/  LDSM.16.MT88.4 R152, [R198+0x1000] ;  /* 0x00100000c698783b */ /* 0x000eae0000004200 */
[C---:B------:R-:W-:Y:S08]  /*13a60*/  HMMA.16816.F32 R172, R136.reuse, R168, R172 ;  /* 0x000000a888ac723c */ /* 0x040ff000000018ac */
[----:B------:R-:W-:Y:S08]  /*13a70*/  HMMA.16816.F32 R168, R136, R170, R156 ;  /* 0x000000aa88a8723c */ /* 0x000ff0000000189c */
[C---:B-1----:R-:W-:Y:S08]  /*13a80*/  HMMA.16816.F32 R24, R16.reuse, R20, RZ ;  /* 0x000000141018723c */ /* 0x042ff000000018ff */
[----:B------:R-:W-:Y:S01]  /*13a90*/  HMMA.16816.F32 R16, R16, R22, RZ ;  /* 0x000000161010723c */ /* 0x000fe200000018ff */
[----:B------:R-:W1:Y:S07]  /*13aa0*/  LDSM.16.MT88.4 R20, [R197+0x5000] ;  /* 0x00500000c514783b */ /* 0x000e6e0000004200 */
[C---:B------:R-:W-:Y:S08]  /*13ab0*/  HMMA.16816.F32 R36, R136.reuse, R40, R248 ;  /* 0x000000288824723c */ /* 0x040ff000000018f8 */
[C---:B--2---:R-:W-:Y:S08]  /*13ac0*/  HMMA.16816.F32 R156, R136.reuse, R152, R60 ;  /* 0x00000098889c723c */ /* 0x044ff0000000183c */
[C---:B------:R-:W-:Y:S08]  /*13ad0*/  HMMA.16816.F32 R60, R136.reuse, R64, R184 ;  /* 0x00000040883c723c */ /* 0x040ff000000018b8 */
[C---:B------:R-:W-:Y:S01]  /*13ae0*/  HMMA.16816.F32 R64, R136.reuse, R66, R72 ;  /* 0x000000428840723c */ /* 0x040fe20000001848 */
[----:B------:R-:W2:Y:S07]  /*13af0*/  LDSM.16.MT88.4 R72, [R197+0x2800] ;  /* 0x00280000c548783b */ /* 0x000eae0000004200 */
[----:B------:R-:W-:Y:S08]  /*13b00*/  HMMA.16816.F32 R44, R136, R48, R236 ;  /* 0x00000030882c723c */ /* 0x000ff000000018ec */
[C---:B-1----:R-:W-:Y:S08]  /*13b10*/  HMMA.16816.F32 R24, R8.reuse, R20, R24 ;  /* 0x000000140818723c */ /* 0x042ff00000001818 */
[----:B------:R-:W-:Y:S01]  /*13b20*/  HMMA.16816.F32 R16, R8, R22, R16 ;  /* 0x000000160810723c */ /* 0x000fe20000001810 */
[----:B------:R-:W-:Y:S07]  /*13b30*/  LDSM.16.MT88.4 R8, [R197+0x5800] ;  /* 0x00580000c508783b */ /* 0x000fee0000004200 */
[C---:B------:R-:W-:Y:S08]  /*13b40*/  HMMA.16816.F32 R52, R136.reuse, R56, R232 ;  /* 0x000000388834723c */ /* 0x040ff000000018e8 */
[C---:B------:R-:W-:Y:S08]  /*13b50*/  HMMA.16816.F32 R152, R136.reuse, R154, R240 ;  /* 0x0000009a8898723c */ /* 0x040ff000000018f0 */
[C---:B--2---:R-:W-:Y:S08]  /*13b60*/  HMMA.16816.F32 R68, R136.reuse, R72, R180 ;  /* 0x000000488844723c */ /* 0x044ff000000018b4 */
[C---:B------:R-:W-:Y:S08]  /*13b70*/  HMMA.16816.F32 R72, R136.reuse, R74, R76 ;  /* 0x0000004a8848723c */ /* 0x040ff0000000184c */
[C---:B------:R-:W-:Y:S08]  /*13b80*/  HMMA.16816.F32 R76, R136.reuse, R80, R176 ;  /* 0x00000050884c723c */ /* 0x040ff000000018b0 */
[C---:B------:R-:W-:Y:S01]  /*13b90*/  HMMA.16816.F32 R80, R136.reuse, R82, R88 ;  /* 0x000000528850723c */ /* 0x040fe20000001858 */
[----:B------:R-:W1:Y:S07]  /*13ba0*/  LDSM.16.MT88.4 R88, [R196+0x4000] ;  /* 0x00400000c458783b */ /* 0x000e6e0000004200 */
[C---:B------:R-:W-:Y:S08]  /*13bb0*/  HMMA.16816.F32 R40, R136.reuse, R42, R228 ;  /* 0x0000002a8828723c */ /* 0x040ff000000018e4 */
[C---:B------:R-:W-:Y:S08]  /*13bc0*/  HMMA.16816.F32 R48, R136.reuse, R50, R192 ;  /* 0x000000328830723c */ /* 0x040ff000000018c0 */
[C---:B------:R-:W-:Y:S08]  /*13bd0*/  HMMA.16816.F32 R56, R136.reuse, R58, R188 ;  /* 0x0000003a8838723c */ /* 0x040ff000000018bc */
[C---:B-1----:R-:W-:Y:S01]  /*13be0*/  HMMA.16816.F32 R84, R136.reuse, R88, R96 ;  /* 0x000000588854723c */ /* 0x042fe20000001860 */
[----:B------:R-:W1:Y:S07]  /*13bf0*/  LDSM.16.MT88.4 R96, [R198+0x4000] ;  /* 0x00400000c660783b */ /* 0x000e6e0000004200 */
[C---:B------:R-:W-:Y:S08]  /*13c00*/  HMMA.16816.F32 R88, R136.reuse, R90, R92 ;  /* 0x0000005a8858723c */ /* 0x040ff0000000185c */
[C---:B-1----:R-:W-:Y:S08]  /*13c10*/  HMMA.16816.F32 R92, R136.reuse, R96, R132 ;  /* 0x00000060885c723c */ /* 0x042ff00000001884 */
[C---:B------:R-:W-:Y:S01]  /*13c20*/  HMMA.16816.F32 R96, R136.reuse, R98, R104 ;  /* 0x000000628860723c */ /* 0x040fe20000001868 */
[----:B------:R-:W1:Y:S07]  /*13c30*/  LDSM.16.MT88.4 R104, [R197+0x4000] ;  /* 0x00400000c568783b */ /* 0x000e6e0000004200 */
[C---:B------:R-:W-:Y:S08]  /*13c40*/  HMMA.16816.F32 R132, R136.reuse, R8, R24 ;  /* 0x000000088884723c */ /* 0x040ff00000001818 */
        /* <DEDUP_REMOVED lines=10> */
[C---:B------:R-:W-:Y:S08]  /*13cf0*/  HMMA.16816.F32 R128, R136.reuse, R130, R32 ;  /* 0x000000828880723c */ /* 0x040ff00000001820 */
[----:B------:R-:W-:Y:S01]  /*13d00*/  HMMA.16816.F32 R136, R136, R10, R16 ;  /* 0x0000000a8888723c */ /* 0x000fe20000001810 */
[----:B------:R-:W-:Y:S07]  /*13d10*/  @!UPT UIADD3 URZ, URZ, URZ, URZ ;  /* 0x0000003f3f3ff290 */ /* 0x000fee000fffe03f */
[----:B------:R-:W-:Y:S11]  /*13d20*/  @!P0 BRA `(.L_x_1837) ;  /* 0x00002f4000008947 */ /* 0x000ff60003800000 */
.L_x_1849:
[----:B------:R-:W-:Y:S04]  /*13d30*/  DEPBAR.LE SB0, 0x0 ;  /* 0x000080000000791a */ /* 0x000fe80000000000 */
[----:B------:R-:W-:Y:S01]  /*13d40*/  WARPSYNC 0xffffffff ;  /* 0xffffffff00007948 */ /* 0x000fe20003800000 */
[----:B------:R-:W-:Y:S01]  /*13d50*/  BAR.SYNC.DEFER_BLOCKING 0x0 ;  /* 0x0000000000007b1d */ /* 0x000fe20000010000 */
[----:B------:R-:W-:Y:S01]  /*13d60*/  SHF.R.S32.HI R2, RZ, 0x1f, R212 ;  /* 0x0000001fff027819 */ /* 0x000fe200000114d4 */
[----:B------:R-:W-:Y:S01]  /*13d70*/  IMAD.MOV.U32 R13, RZ, RZ, R6 ;  /* 0x000000ffff0d7224 */ /* 0x000fe200078e0006 */
[----:B------:R-:W-:Y:S02]  /*13d80*/  LOP3.LUT P0, RZ, R149, 0x2, RZ, 0xc0, !PT ;  /* 0x0000000295ff7812 */ /* 0x000fe4000780c0ff */
[----:B------:R-:W-:Y:S01]  /*13d90*/  SHF.R.S32.HI R8, RZ, 0x1f, R211 ;  /* 0x0000001fff087819 */ /* 0x000fe200000114d3 */
[----:B------:R-:W-:Y:S01]  /*13da0*/  IMAD R4, R2, c[0x0][0x208], RZ ;  /* 0x0000820002047a24 */ /* 0x000fe200078e02ff */
[----:B------:R-:W-:Y:S01]  /*13db0*/  ISETP.GE.AND P2, PT, R204, c[0x0][0x1d4], PT ;  /* 0x00007500cc007a0c */ /* 0x000fe20003f46270 */
[C---:B------:R-:W-:Y:S04]  /*13dc0*/  IMAD.WIDE.U32 R2, R212.reuse, c[0x0][0x208], RZ ;  /* 0x00008200d4027a25 */ /* 0x040fe800078e00ff */
[----:B------:R-:W-:Y:S04]  /*13dd0*/  IMAD R4, R212, c[0x0][0x20c], R4 ;  /* 0x00008300d4047a24 */ /* 0x000fe800078e0204 */
[----:B------:R-:W-:Y:S02]  /*13de0*/  IMAD.IADD R3, R3, 0x1, R4 ;  /* 0x0000000103037824 */ /* 0x000fe400078e0204 */
[----:B------:R-:W-:Y:S02]  /*13df0*/  IMAD R4, R8, c[0x0][0x218], RZ ;  /* 0x0000860008047a24 */ /* 0x000fe400078e02ff */
[C---:B------:R-:W-:Y:S01]  /*13e00*/  IMAD.WIDE.U32 R8, R211.reuse, c[0x0][0x218], R2 ;  /* 0x00008600d3087a25 */ /* 0x040fe200078e0002 */
[C---:B------:R-:W-:Y:S02]  /*13e10*/  IADD3 R2, R150.reuse, 0x20, RZ ;  /* 0x0000002096027810 */ /* 0x040fe40007ffe0ff */
[----:B------:R-:W-:Y:S01]  /*13e20*/  @P0 IADD3 R2, R150, -0x20, RZ ;  /* 0xffffffe096020810 */ /* 0x000fe20007ffe0ff */
[----:B------:R1:W2:Y:S01]  /*13e30*/  LDSM.16.M88.4 R32, [R199] ;  /* 0x00000000c720783b */ /* 0x0002a20000000200 */
[----:B------:R-:W-:Y:S01]  /*13e40*/  IMAD R4, R211, c[0x0][0x21c], R4 ;  /* 0x00008700d3047a24 */ /* 0x000fe200078e0204 */
[----:B------:R-:W-:Y:S02]  /*13e50*/  IADD3 R3, P1, R220, R8, RZ ;  /* 0x00000008dc037210 */ /* 0x000fe40007f3e0ff */
[----:B------:R1:W3:Y:S02]  /*13e60*/  LDSM.16.M88.4 R184, [R2] ;  /* 0x0000000002b8783b */ /* 0x0002e40000000200 */
[----:B------:R-:W-:Y:S02]  /*13e70*/  IADD3.X R4, R224, R9, R4, P1, !PT ;  /* 0x00000009e0047210 */ /* 0x000fe40000ffe404 */
[----:B------:R1:W4:Y:S01]  /*13e80*/  LDSM.16.M88.4 R188, [R2+0x800] ;  /* 0x0008000002bc783b */ /* 0x0003220000000200 */
[C---:B------:R-:W-:Y:S03]  /*13e90*/  LEA R20, P0, R3.reuse, c[0x0][0x1f8], 0x1 ;  /* 0x00007e0003147a11 */ /* 0x040fe600078008ff */
[----:B------:R1:W1:Y:S01]  /*13ea0*/  LDSM.16.M88.4 R192, [R2+0x1000] ;  /* 0x0010000002c0783b */ /* 0x0002620000000200 */
[----:B------:R-:W-:Y:S03]  /*13eb0*/  LEA.HI.X R4, R3, c[0x0][0x1fc], R4, 0x1, P0 ;  /* 0x00007f0003047a11 */ /* 0x000fe600000f0c04 */
[----:B------:R1:W1:Y:S04]  /*13ec0*/  LDSM.16.M88.4 R16, [R150] ;  /* 0x000000009610783b */ /* 0x0002680000000200 */
[----:B------:R1:W1:Y:S04]  /*13ed0*/  LDSM.16.M88.4 R24, [R150+0x800] ;  /* 0x000800009618783b */ /* 0x0002680000000200 */
[----:B------:R1:W1:Y:S04]  /*13ee0*/  LDSM.16.M88.4 R176, [R150+0x1000] ;  /* 0x0010000096b0783b */ /* 0x0002680000000200 */
[----:B------:R1:W1:Y:S01]  /*13ef0*/  LDSM.16.M88.4 R180, [R200] ;  /* 0x00000000c8b4783b */ /* 0x0002620000000200 */
[----:B------:R-:W-:-:S05]  /*13f00*/  BRA.DIV ~URZ, `(.L_x_1838) ;  /* 0x000091327f007947 */ /* 0x000fca000b800000 */
[----:B-1----:R1:W4:Y:S02]  /*13f10*/  SHFL.IDX PT, R2, R4, RZ, 0x181f ;  /* 0x00181fff04027589 */ /* 0x00232400000e0000 */
.L_x_1925:
[----:B------:R-:W5:Y:S01]  /*13f20*/  SHFL.IDX PT, R3, R20, RZ, 0x181f ;  /* 0x00181fff14037589 */ /* 0x000f6200000e0000 */
[----:B------:R-:W-:Y:S03]  /*13f30*/  BSSY B0, `(.L_x_1839) ;  /* 0x0000024000007945 */ /* 0x000fe60003800000 */
[----:B------:R-:W1:Y:S01]  /*13f40*/  S2R R21, SR_TID.X ;  /* 0x0000000000157919 */ /* 0x000e620000002100 */
[CC--:B-----5:R-:W-:Y:S04]  /*13f50*/  LEA R8, P0, R140.reuse, R3.reuse, 0x1 ;  /* 0x000000038c087211 */ /* 0x0e0fe800078008ff */
[-C--:B----4-:R-:W-:Y:S05]  /*13f60*/  LEA.HI.X R9, R140, R2.reuse, R141, 0x1, P0 ;  /* 0x000000028c097211 */ /* 0x090fea00000f0c8d */
[----:B------:R-:W-:Y:S01]  /*13f70*/  @!PT LDS RZ, [RZ] ;  /* 0x00000000fffff984 */ /* 0x000fe20000000800 */
[----:B------:R-:W-:Y:S01]  /*13f80*/  @!PT LDS RZ, [RZ] ;  /* 0x00000000fffff984 */ /* 0x000fe20000000800 */
[----:B------:R4:W-:Y:S02]  /*13f90*/  LDGSTS.E.BYPASS.LTC128B.128 [R203+0x4080], [R8.64], !P5 ;  /* 0x0408000008cb7fae */ /* 0x0009e4000e901d46 */
[CC--:B----4-:R-:W-:Y:S04]  /*13fa0*/  LEA R8, P0, R206.reuse, R3.reuse, 0x1 ;  /* 0x00000003ce087211 */ /* 0x0d0fe800078008ff */
[-C--:B------:R-:W-:Y:S02]  /*13fb0*/  LEA.HI.X R9, R206, R2.reuse, R214, 0x1, P0 ;  /* 0x00000002ce097211 */ /* 0x080fe400000f0cd6 */
[CC--:B------:R-:W-:Y:S03]  /*13fc0*/  LEA R10, P0, R205.reuse, R3.reuse, 0x1 ;  /* 0x00000003cd0a7211 */ /* 0x0c0fe600078008ff */
[----:B------:R4:W-:Y:S01]  /*13fd0*/  LDGSTS.E.BYPASS.LTC128B.128 [R203+0x5880], [R8.64], !P4 ;  /* 0x0588000008cb7fae */ /* 0x0009e2000e101d46 */
[-C--:B------:R-:W-:Y:S05]  /*13fe0*/  LEA.HI.X R11, R205, R2.reuse, R216, 0x1, P0 ;  /* 0x00000002cd0b7211 */ /* 0x080fea00000f0cd8 */
[----:B------:R3:W-:Y:S01]  /*13ff0*/  LDGSTS.E.BYPASS.LTC128B.128 [R203+0x7080], [R10.64], !P3 ;  /* 0x070800000acb7fae */ /* 0x0007e2000d901d46 */
[C---:B----4-:R-:W-:Y:S04]  /*14000*/  LEA R8, P0, R204.reuse, R3, 0x1 ;  /* 0x00000003cc087211 */ /* 0x050fe800078008ff */
[----:B------:R-:W-:Y:S02]  /*14010*/  LEA.HI.X R9, R204, R2, R215, 0x1, P0 ;  /* 0x00000002cc097211 */ /* 0x000fe400000f0cd7 */
[----:B-1----:R-:W-:Y:S03]  /*14020*/  ISETP.GT.AND P0, PT, R21, 0x7f, PT ;  /* 0x0000007f1500780c */ /* 0x002fe60003f04270 */
[----:B------:R3:W-:Y:S10]  /*14030*/  LDGSTS.E.BYPASS.LTC128B.128 [R203+0x8880], [R8.64], !P2 ;  /* 0x0888000008cb7fae */ /* 0x0007f4000d101d46 */
[----:B------:R-:W-:-:S05]  /*14040*/  @P0 BRA `(.L_x_1840) ;  /* 0x0000012000000947 */ /* 0x000fca0003800000 */
[----:B------:R-:W-:-:S05]  /*14050*/  BRA.DIV ~URZ, `(.L_x_1841) ;  /* 0x000090527f007947 */ /* 0x000fca000b800000 */
[----:B------:R-:W1:Y:S04]  /*14060*/  SHFL.IDX PT, R4, R4, 0x1, 0x181f ;  /* 0x00381f0004047f89 */ /* 0x000e6800000e0000 */
[----:B------:R4:W3:Y:S02]  /*14070*/  SHFL.IDX PT, R2, R20, 0x1, 0x181f ;  /* 0x00381f0014027f89 */ /* 0x0008e400000e0000 */
.L_x_1926:
[C---:B---3--:R-:W-:Y:S04]  /*14080*/  LEA R8, P0, R140.reuse, R2, 0x1 ;  /* 0x000000028c087211 */ /* 0x048fe800078008ff */
[----:B-1----:R-:W-:Y:S05]  /*14090*/  LEA.HI.X R9, R140, R4, R141, 0x1, P0 ;  /* 0x000000048c097211 */ /* 0x002fea00000f0c8d */
[----:B------:R-:W-:Y:S01]  /*140a0*/  @!PT LDS RZ, [RZ] ;  /* 0x00000000fffff984 */ /* 0x000fe20000000800 */
[----:B------:R-:W-:Y:S01]  /*140b0*/  @!PT LDS RZ, [RZ] ;  /* 0x00000000fffff984 */ /* 0x000fe20000000800 */
[----:B------:R-:W-:Y:S01]  /*140c0*/  @!PT LDS RZ, [RZ] ;  /* 0x00000000fffff984 */ /* 0x000fe20000000800 */
[----:B------:R1:W-:Y:S02]  /*140d0*/  LDGSTS.E.BYPASS.LTC128B.128 [R207+0x5080], [R8.64], !P5 ;  /* 0x0508000008cf7fae */ /* 0x0003e4000e901d46 */
[C---:B-1----:R-:W-:Y:S04]  /*140e0*/  LEA R8, P0, R206.reuse, R2, 0x1 ;  /* 0x00000002ce087211 */ /* 0x042fe800078008ff */
[----:B------:R-:W-:Y:S05]  /*140f0*/  LEA.HI.X R9, R206, R4, R214, 0x1, P0 ;  /* 0x00000004ce097211 */ /* 0x000fea00000f0cd6 */
[----:B------:R1:W-:Y:S02]  /*14100*/  LDGSTS.E.BYPASS.LTC128B.128 [R207+0x6880], [R8.64], !P4 ;  /* 0x0688000008cf7fae */ /* 0x0003e4000e101d46 */
[C---:B-1----:R-:W-:Y:S04]  /*14110*/  LEA R8, P0, R205.reuse, R2, 0x1 ;  /* 0x00000002cd087211 */ /* 0x042fe800078008ff */
[----:B------:R-:W-:Y:S02]  /*14120*/  LEA.HI.X R9, R205, R4, R216, 0x1, P0 ;  /* 0x00000004cd097211 */ /* 0x000fe400000f0cd8 */
[C---:B------:R-:W-:Y:S03]  /*14130*/  LEA R2, P0, R204.reuse, R2, 0x1 ;  /* 0x00000002cc027211 */ /* 0x040fe600078008ff */
[----:B------:R1:W-:Y:S01]  /*14140*/  LDGSTS.E.BYPASS.LTC128B.128 [R207+0x8080], [R8.64], !P3 ;  /* 0x0808000008cf7fae */ /* 0x0003e2000d901d46 */
[----:B------:R-:W-:Y:S05]  /*14150*/  LEA.HI.X R3, R204, R4, R215, 0x1, P0 ;  /* 0x00000004cc037211 */ /* 0x000fea00000f0cd7 */
[----:B------:R1:W-:Y:S04]  /*14160*/  LDGSTS.E.BYPASS.LTC128B.128 [R207+0x9880], [R2.64], !P2 ;  /* 0x0988000002cf7fae */ /* 0x0003e8000d101d46 */
.L_x_1840:
[----:B------:R-:W-:Y:S05]  /*14170*/  BSYNC B0 ;  /* 0x0000000000007941 */ /* 0x000fea0003800000 */
.L_x_1839:
[----:B------:R-:W0:Y:S01]  /*14180*/  LDGDEPBAR ;  /* 0x00000000000079af */ /* 0x000e220000000000 */
[----:B------:R-:W-:Y:S01]  /*14190*/  WARPSYNC 0xffffffff ;  /* 0xffffffff00007948 */ /* 0x000fe20003800000 */
[C---:B-123--:R-:W-:Y:S01]  /*141a0*/  HMMA.16816.F32 R8, R32.reuse, R16, RZ ;  /* 0x000000102008723c */ /* 0x04efe200000018ff */
[----:B------:R-:W-:Y:S02]  /*141b0*/  BSSY B0, `(.L_x_1842) ;  /* 0x0000115000007945 */ /* 0x000fe40003800000 */
[----:B------:R-:W-:Y:S02]  /*141c0*/  LOP3.LUT P0, RZ, R149, 0x4, RZ, 0xc0, !PT ;  /* 0x0000000495ff7812 */ /* 0x000fe4000780c0ff */
[C---:B------:R-:W-:Y:S03]  /*141d0*/  IADD3 R2, R150.reuse, 0x40, RZ ;  /* 0x0000004096027810 */ /* 0x040fe60007ffe0ff */
[C---:B------:R-:W-:Y:S08]  /*141e0*/  HMMA.16816.F32 R16, R32.reuse, R18, RZ ;  /* 0x000000122010723c */ /* 0x040ff000000018ff */
[C---:B----4-:R-:W-:Y:S01]  /*141f0*/  HMMA.16816.F32 R20, R32.reuse, R24, RZ ;  /* 0x000000182014723c */ /* 0x050fe200000018ff */
[----:B------:R-:W-:Y:S02]  /*14200*/  @P0 IADD3 R2, R150, -0x40, RZ ;  /* 0xffffffc096020810 */ /* 0x000fe40007ffe0ff */
[----:B------:R-:W-:Y:S05]  /*14210*/  ISETP.GT.AND P0, PT, R210, R219, PT ;  /* 0x000000dbd200720c */ /* 0x000fea0003f04270 */
        /* <DEDUP_REMOVED lines=16> */
[C---:B--2---:R-:W-:Y:S08]  /*14320*/  HMMA.16816.F32 R20, R176.reuse, R180, R20 ;  /* 0x000000b4b014723c */ /* 0x044ff00000001814 */
[C---:B------:R-:W-:Y:S01]  /*14330*/  HMMA.16816.F32 R24, R176.reuse, R182, R24 ;  /* 0x000000b6b018723c */ /* 0x040fe20000001818 */
[----:B------:R-:W1:Y:S07]  /*14340*/  LDSM.16.M88.4 R180, [R201] ;  /* 0x00000000c9b4783b */ /* 0x000e6e0000000200 */
[C---:B------:R-:W-:Y:S08]  /*14350*/  HMMA.16816.F32 R28, R176.reuse, R188, R28 ;  /* 0x000000bcb01c723c */ /* 0x040ff0000000181c */
[----:B------:R-:W-:Y:S01]  /*14360*/  HMMA.16816.F32 R32, R176, R190, R32 ;  /* 0x000000beb020723c */ /* 0x000fe20000001820 */
[----:B------:R-:W2:Y:S07]  /*14370*/  LDSM.16.M88.4 R176, [R14+0x800] ;  /* 0x000800000eb0783b */ /* 0x000eae0000000200 */
[----:B------:R-:W3:Y:S01]  /*14380*/  LDSM.16.M88.4 R188, [R14+0x1000] ;  /* 0x001000000ebc783b */ /* 0x000ee20000000200 */
[C---:B-1----:R-:W-:Y:S08]  /*14390*/  HMMA.16816.F32 R8, R180.reuse, R184, R8 ;  /* 0x000000b8b408723c */ /* 0x042ff00000001808 */
[C---:B------:R-:W-:Y:S01]  /*143a0*/  HMMA.16816.F32 R16, R180.reuse, R186, R16 ;  /* 0x000000bab410723c */ /* 0x040fe20000001810 */
[----:B------:R-:W-:Y:S07]  /*143b0*/  LDSM.16.M88.4 R184, [R150+0x1800] ;  /* 0x0018000096b8783b */ /* 0x000fee0000000200 */
[C---:B--2---:R-:W-:Y:S08]  /*143c0*/  HMMA.16816.F32 R20, R180.reuse, R176, R20 ;  /* 0x000000b0b414723c */ /* 0x044ff00000001814 */
[C---:B------:R-:W-:Y:S01]  /*143d0*/  HMMA.16816.F32 R24, R180.reuse, R178, R24 ;  /* 0x000000b2b418723c */ /* 0x040fe20000001818 */
[----:B------:R-:W1:Y:S07]  /*143e0*/  LDSM.16.M88.4 R176, [R199+0x4000] ;  /* 0x00400000c7b0783b */ /* 0x000e6e0000000200 */
[C---:B---3--:R-:W-:Y:S08]  /*143f0*/  HMMA.16816.F32 R28, R180.reuse, R188, R28 ;  /* 0x000000bcb41c723c */ /* 0x048ff0000000181c */
        /* <DEDUP_REMOVED lines=102> */
[----:B------:R-:W-:Y:S01]  /*14a60*/  LDSM.16.M88.4 R188, [R201+0xc000] ;  /* 0x00c00000c9bc783b */ /* 0x000fe20000000200 */
        /* <DEDUP_REMOVED lines=33> */
[C---:B--2---:R-:W-:Y:S08]  /*14c80*/  HMMA.16816.F32 R28, R188.reuse, R8, R28 ;  /* 0x00000008bc1c723c */ /* 0x044ff0000000181c */
[----:B------:R-:W-:Y:S04]  /*14c90*/  HMMA.16816.F32 R32, R188, R10, R32 ;  /* 0x0000000abc20723c */ /* 0x000fe80000001820 */
[----:B-----5:R-:W-:Y:S04]  /*14ca0*/  FMUL.FTZ R2, R17, c[0x0][0x320] ;  /* 0x0000c80011027a20 */ /* 0x020fe80000410000 */
        /* <DEDUP_REMOVED lines=32> */
[----:B--234-:R-:W-:Y:S01]  /*14eb0*/  IMAD.MOV.U32 R2, RZ, RZ, 0x1 ;  /* 0x00000001ff027424 */ /* 0x01cfe200078e00ff */
[----:B------:R-:W-:Y:S01]  /*14ec0*/  ISETP.GT.AND P0, PT, R0, 0x2f, PT ;  /* 0x0000002f0000780c */ /* 0x000fe20003f04270 */
[----:B------:R-:W-:Y:S02]  /*14ed0*/  IMAD R3, R210, 0x30, R247 ;  /* 0x00000030d2037824 */ /* 0x000fe400078e02f7 */
[----:B------:R-:W-:Y:S01]  /*14ee0*/  IMAD.MOV.U32 R211, RZ, RZ, RZ ;  /* 0x000000ffffd37224 */ /* 0x000fe200078e00ff */
[----:B------:R-:W-:Y:S02]  /*14ef0*/  ISETP.NE.AND P1, PT, R2, c[0x0][0x2b8], PT ;  /* 0x0000ae0002007a0c */ /* 0x000fe40003f25270 */
[----:B------:R-:W-:Y:S05]  /*14f00*/  IADD3 R3, R3, -0x30, R0 ;  /* 0xffffffd003037810 */ /* 0x000fea0007ffe000 */
[--C-:B------:R-:W-:Y:S06]  /*14f10*/  IMAD.MOV.U32 R2, RZ, RZ, R3.reuse ;  /* 0x000000ffff027224 */ /* 0x100fec00078e0003 */
[----:B------:R-:W-:Y:S05]  /*14f20*/  @P1 IMAD.HI.U32 R4, R3, c[0x0][0x2bc], RZ ;  /* 0x0000af0003041a27 */ /* 0x000fea00078e00ff */
[----:B------:R-:W-:Y:S04]  /*14f30*/  @P1 SHF.R.U32.HI R2, RZ, c[0x0][0x2c0], R4 ;  /* 0x0000b000ff021a19 */ /* 0x000fe80000011604 */
[----:B------:R-:W-:Y:S01]  /*14f40*/  @!P0 IADD3 R4, P1, R2, R244, RZ ;  /* 0x000000f402048210 */ /* 0x000fe20007f3e0ff */
[----:B------:R-:W-:Y:S04]  /*14f50*/  IMAD.MOV R8, RZ, RZ, -R2 ;  /* 0x000000ffff087224 */ /* 0x000fe800078e0a02 */
[----:B------:R-:W-:Y:S01]  /*14f60*/  IMAD R212, R8, c[0x0][0x2b8], R3 ;  /* 0x0000ae0008d47a24 */ /* 0x000fe200078e0203 */
[----:B------:R-:W-:Y:S02]  /*14f70*/  @!P0 LEA.HI.X.SX32 R3, R2, R246, 0x1, P1 ;  /* 0x000000f602038211 */ /* 0x000fe400008f0eff */
[C---:B------:R-:W-:Y:S02]  /*14f80*/  @!P0 LEA R2, P1, R4.reuse, c[0x0][0x2a0], 0x2 ;  /* 0x0000a80004028a11 */ /* 0x040fe400078210ff */
[----:B------:R-:W-:Y:S02]  /*14f90*/  IADD3 R8, -R143, 0x30, RZ ;  /* 0x000000308f087810 */ /* 0x000fe40007ffe1ff */
[----:B------:R-:W-:Y:S05]  /*14fa0*/  @!P0 LEA.HI.X R3, R4, c[0x0][0x2a4], R3, 0x2, P1 ;  /* 0x0000a90004038a11 */ /* 0x000fea00008f1403 */
[----:B------:R2:W3:Y:S02]  /*14fb0*/  @!P0 LDG.E R211, [R2.64] ;  /* 0x0000000602d38981 */ /* 0x0004e4000c1e1900 */
[----:B--2---:R-:W-:Y:S05]  /*14fc0*/  SHF.R.S32.HI R2, RZ, 0x1f, R212 ;  /* 0x0000001fff027819 */ /* 0x004fea00000114d4 */
[----:B------:R-:W-:Y:S02]  /*14fd0*/  IMAD R4, R2, c[0x0][0x1e0], RZ ;  /* 0x0000780002047a24 */ /* 0x000fe400078e02ff */
[C---:B------:R-:W-:Y:S04]  /*14fe0*/  IMAD.WIDE.U32 R2, R212.reuse, c[0x0][0x1e0], RZ ;  /* 0x00007800d4027a25 */ /* 0x040fe800078e00ff */
[----:B------:R-:W-:Y:S04]  /*14ff0*/  IMAD R4, R212, c[0x0][0x1e4], R4 ;  /* 0x00007900d4047a24 */ /* 0x000fe800078e0204 */
[----:B------:R-:W-:Y:S01]  /*15000*/  IMAD.IADD R3, R3, 0x1, R4 ;  /* 0x0000000103037824 */ /* 0x000fe200078e0204 */
[----:B---3--:R-:W-:Y:S03]  /*15010*/  SHF.R.S32.HI R4, RZ, 0x1f, R211 ;  /* 0x0000001fff047819 */ /* 0x008fe600000114d3 */
[C---:B------:R-:W-:Y:S04]  /*15020*/  IMAD.WIDE.U32 R2, R211.reuse, c[0x0][0x1f0], R2 ;  /* 0x00007c00d3027a25 */ /* 0x040fe800078e0002 */
[----:B------:R-:W-:Y:S01]  /*15030*/  IMAD R4, R4, c[0x0][0x1f0], RZ ;  /* 0x00007c0004047a24 */ /* 0x000fe200078e02ff */
[----:B------:R-:W-:Y:S03]  /*15040*/  IADD3 R2, P0, R226, R2, RZ ;  /* 0x00000002e2027210 */ /* 0x000fe60007f1e0ff */
[----:B------:R-:W-:Y:S05]  /*15050*/  IMAD R4, R211, c[0x0][0x1f4], R4 ;  /* 0x00007d00d3047a24 */ /* 0x000fea00078e0204 */
[----:B------:R-:W-:Y:S02]  /*15060*/  IADD3.X R3, R225, R3, R4, P0, !PT ;  /* 0x00000003e1037210 */ /* 0x000fe400007fe404 */
[C---:B------:R-:W-:Y:S04]  /*15070*/  LEA R16, P0, R2.reuse, c[0x0][0x1c8], 0x1 ;  /* 0x0000720002107a11 */ /* 0x040fe800078008ff */
[----:B------:R-:W-:Y:S02]  /*15080*/  LEA.HI.X R9, R2, c[0x0][0x1cc], R3, 0x1, P0 ;  /* 0x0000730002097a11 */ /* 0x000fe400000f0c03 */
[----:B------:R-:W-:Y:S01]  /*15090*/  ISETP.GE.AND P0, PT, R8, 0x1, PT ;  /* 0x000000010800780c */ /* 0x000fe20003f06270 */
[----:B------:R-:W-:-:S10]  /*150a0*/  BRA.DIV ~URZ, `(.L_x_1844) ;  /* 0x000080d27f007947 */ /* 0x000fd4000b800000 */
[----:B------:R2:W3:Y:S02]  /*150b0*/  SHFL.IDX PT, R4, R9, RZ, 0x181f ;  /* 0x00181fff09047589 */ /* 0x0004e400000e0000 */
.L_x_1927:
[----:B------:R-:W-:-:S05]  /*150c0*/  BRA.DIV ~URZ, `(.L_x_1845) ;  /* 0x000081227f007947 */ /* 0x000fca000b800000 */
[----:B------:R4:W2:Y:S02]  /*150d0*/  SHFL.IDX PT, R2, R16, RZ, 0x181f ;  /* 0x00181fff10027589 */ /* 0x0008a400000e0000 */
.L_x_1928:
[C---:B--2---:R-:W-:Y:S04]  /*150e0*/  @P0 LEA R10, P1, R140.reuse, R2, 0x1 ;  /* 0x000000028c0a0211 */ /* 0x044fe800078208ff */
[----:B---3--:R-:W-:Y:S05]  /*150f0*/  @P0 LEA.HI.X R11, R140, R4, R141, 0x1, P1 ;  /* 0x000000048c0b0211 */ /* 0x008fea00008f0c8d */
[----:B------:R-:W-:Y:S01]  /*15100*/  @!PT LDS RZ, [RZ] ;  /* 0x00000000fffff984 */ /* 0x000fe20000000800 */
[----:B------:R-:W-:Y:S01]  /*15110*/  @!PT LDS RZ, [RZ] ;  /* 0x00000000fffff984 */ /* 0x000fe20000000800 */
[----:B------:R-:W-:Y:S01]  /*15120*/  @!PT LDS RZ, [RZ] ;  /* 0x00000000fffff984 */ /* 0x000fe20000000800 */
[----:B------:R2:W-:Y:S02]  /*15130*/  @P0 LDGSTS.E.BYPASS.LTC128B.128 [R203+0xa080], [R10.64], !P5 ;  /* 0x0a0800000acb0fae */ /* 0x0005e4000e901d46 */
[C---:B--2---:R-:W-:Y:S04]  /*15140*/  @P0 LEA R10, P1, R206.reuse, R2, 0x1 ;  /* 0x00000002ce0a0211 */ /* 0x044fe800078208ff */
[----:B------:R-:W-:Y:S05]  /*15150*/  @P0 LEA.HI.X R11, R206, R4, R214, 0x1, P1 ;  /* 0x00000004ce0b0211 */ /* 0x000fea00008f0cd6 */
[----:B------:R2:W-:Y:S02]  /*15160*/  @P0 LDGSTS.E.BYPASS.LTC128B.128 [R203+0xb880], [R10.64], !P4 ;  /* 0x0b8800000acb0fae */ /* 0x0005e4000e101d46 */
[C---:B--2---:R-:W-:Y:S04]  /*15170*/  @P0 LEA R10, P1, R205.reuse, R2, 0x1 ;  /* 0x00000002cd0a0211 */ /* 0x044fe800078208ff */
[----:B------:R-:W-:Y:S02]  /*15180*/  @P0 LEA.HI.X R11, R205, R4, R216, 0x1, P1 ;  /* 0x00000004cd0b0211 */ /* 0x000fe400008f0cd8 */
[C---:B------:R-:W-:Y:S03]  /*15190*/  @P0 LEA R2, P1, R204.reuse, R2, 0x1 ;  /* 0x00000002cc020211 */ /* 0x040fe600078208ff */
[----:B------:R2:W-:Y:S01]  /*151a0*/  @P0 LDGSTS.E.BYPASS.LTC128B.128 [R203+0xd080], [R10.64], !P3 ;  /* 0x0d0800000acb0fae */ /* 0x0005e2000d901d46 */
[----:B------:R-:W-:Y:S05]  /*151b0*/  @P0 LEA.HI.X R3, R204, R4, R215, 0x1, P1 ;  /* 0x00000004cc030211 */ /* 0x000fea00008f0cd7 */
[----:B------:R2:W-:Y:S01]  /*151c0*/  @P0 LDGSTS.E.BYPASS.LTC128B.128 [R203+0xe880], [R2.64], !P2 ;  /* 0x0e88000002cb0fae */ /* 0x0005e2000d101d46 */
[----:B------:R-:W-:Y:S01]  /*151d0*/  ISETP.GE.AND P0, PT, R8, 0x21, PT ;  /* 0x000000210800780c */ /* 0x000fe20003f06270 */
[----:B------:R-:W-:-:S06]  /*151e0*/  BRA.DIV ~URZ, `(.L_x_1846) ;  /* 0x000080727f007947 */ /* 0x000fcc000b800000 */
[----:B------:R3:W2:Y:S04]  /*151f0*/  SHFL.IDX PT, R4, R9, 0x1, 0x181f ;  /* 0x00381f0009047f89 */ /* 0x0006a800000e0000 */
[----:B--2---:R3:W2:Y:S02]  /*15200*/  SHFL.IDX PT, R2, R16, 0x1, 0x181f ;  /* 0x00381f0010027f89 */ /* 0x0046a400000e0000 */
.L_x_1929:
        /* <DEDUP_REMOVED lines=14> */
[----:B------:R2:W-:Y:S04]  /*152f0*/  @P0 LDGSTS.E.BYPASS.LTC128B.128 [R207+0xf880], [R2.64], !P2 ;  /* 0x0f88000002cf0fae */ /* 0x0005e8000d101d46 */
.L_x_1843:
[----:B---34-:R-:W-:Y:S05]  /*15300*/  BSYNC B0 ;  /* 0x0000000000007941 */ /* 0x018fea0003800000 */
.L_x_1842:
[----:B--2---:R-:W-:Y:S01]  /*15310*/  FMNMX.FTZ R3, R187, R6, !PT ;  /* 0x00000006bb037209 */ /* 0x004fe20007810000 */
[----:B------:R-:W0:Y:S01]  /*15320*/  LDGDEPBAR ;  /* 0x00000000000079af */ /* 0x000e220000000000 */
[----:B------:R-:W-:Y:S02]  /*15330*/  FMNMX.FTZ R2, R192, R5, !PT ;  /* 0x00000005c0027209 */ /* 0x000fe40007810000 */
        /* <DEDUP_REMOVED lines=24> */
.L_x_1930:
[----:B-12---:R-:W-:Y:S01]  /*154c0*/  FMNMX.FTZ R4, R4, R2, !PT ;  /* 0x0000000204047209 */ /* 0x006fe20007810000 */
[----:B------:R-:W-:-:S05]  /*154d0*/  BRA.DIV ~URZ, `(.L_x_1848) ;  /* 0x00007ea27f007947 */ /* 0x000fca000b800000 */
[----:B------:R-:W1:Y:S02]  /*154e0*/  SHFL.BFLY PT, R2, R4, 0x1, 0x1f ;  /* 0x0c201f0004027f89 */ /* 0x000e6400000e0000 */
[----:B-1----:R-:W-:Y:S02]  /*154f0*/  FMNMX.FTZ R6, R4, R2, !PT ;  /* 0x0000000204067209 */ /* 0x002fe40007810000 */
[----:B------:R-:W1:Y:S02]  /*15500*/  SHFL.BFLY PT, R2, R8, 0x2, 0x1f ;  /* 0x0c401f0008027f89 */ /* 0x000e6400000e0000 */
[----:B-1----:R-:W-:Y:S05]  /*15510*/  FMNMX.FTZ R4, R8, R2, !PT ;  /* 0x0000000208047209 */ /* 0x002fea0007810000 */
[----:B------:R1:W2:Y:S02]  /*15520*/  SHFL.BFLY PT, R2, R4, 0x1, 0x1f ;  /* 0x0c201f0004027f89 */ /* 0x0002a400000e0000 */
.L_x_1931:
[----:B------:R-:W-:Y:S01]  /*15530*/  FMUL.FTZ R8, R6, c[0x0][0x2d0] ;  /* 0x0000b40006087a20 */ /* 0x000fe20000410000 */
[----:B-12---:R-:W-:Y:S01]  /*15540*/  FMNMX.FTZ R4, R2, R4, !PT ;  /* 0x0000000402047209 */ /* 0x006fe20007810000 */
[----:B------:R-:W-:Y:S01]  /*15550*/  FADD.FTZ R2, -R6, R13 ;  /* 0x0000000d06027221 */ /* 0x000fe20000010100 */
[----:B------:R-:W-:Y:S01]  /*15560*/  WARPSYNC 0xffffffff ;  /* 0xffffffff00007948 */ /* 0x000fe20003800000 */
[--C-:B------:R-:W-:Y:S01]  /*15570*/  FFMA.FTZ R13, R187, c[0x0][0x2d0], -R8.reuse ;  /* 0x0000b400bb0d7a23 */ /* 0x100fe20000010808 */
[----:B------:R-:W-:Y:S01]  /*15580*/  ISETP.GT.AND P0, PT, R210, R219, PT ;  /* 0x000000dbd200720c */ /* 0x000fe20003f04270 */
        /* <DEDUP_REMOVED lines=13> */
[----:B------:R-:W-:Y:S05]  /*15660*/  FFMA.FTZ R9, R182, c[0x0][0x2d0], -R8 ;  /* 0x0000b400b6097a23 */ /* 0x000fea0000010808 */
[----:B------:R-:W-:Y:S10]  /*15670*/  MUFU.EX2 R8, R13 ;  /* 0x0000000d00087308 */ /* 0x000ff40000000800 */
[----:B------:R-:W-:Y:S10]  /*15680*/  MUFU.EX2 R13, R9 ;  /* 0x00000009000d7308 */ /* 0x000ff40000000800 */
[----:B------:R-:W1:Y:S02]  /*15690*/  MUFU.EX2 R16, R10 ;  /* 0x0000000a00107308 */ /* 0x000e640000000800 */
[----:B-1----:R-:W-:Y:S01]  /*156a0*/  F2FP.PACK_AB R178, R13, R16 ;  /* 0x000000100db2723e */ /* 0x002fe200000000ff */
[----:B------:R-:W-:Y:S01]  /*156b0*/  FFMA.FTZ R2, R3, R218, R8 ;  /* 0x000000da03027223 */ /* 0x000fe20000010008 */
[----:B------:R-:W-:Y:S01]  /*156c0*/  F2FP.PACK_AB R176, R11, R8 ;  /* 0x000000080bb0723e */ /* 0x000fe200000000ff */
[----:B------:R-:W-:Y:S02]  /*156d0*/  FMUL.FTZ R32, R3, R152 ;  /* 0x0000009803207220 */ /* 0x000fe40000410000 */
[----:B------:R-:W-:Y:S02]  /*156e0*/  FADD.FTZ R9, R11, R2 ;  /* 0x000000020b097221 */ /* 0x000fe40000010000 */
[C---:B------:R-:W-:Y:S02]  /*156f0*/  FADD.FTZ R2, -R4.reuse, R5 ;  /* 0x0000000504027221 */ /* 0x040fe40000010100 */
[----:B------:R-:W-:Y:S02]  /*15700*/  FMUL.FTZ R5, R4, c[0x0][0x2d0] ;  /* 0x0000b40004057a20 */ /* 0x000fe40000410000 */
[----:B------:R-:W-:Y:S02]  /*15710*/  FMUL.FTZ R2, R2, c[0x0][0x2d0] ;  /* 0x0000b40002027a20 */ /* 0x000fe40000410000 */
[----:B------:R-:W-:Y:S02]  /*15720*/  FADD.FTZ R9, R16, R9 ;  /* 0x0000000910097221 */ /* 0x000fe40000010000 */
[--C-:B------:R-:W-:Y:S02]  /*15730*/  FFMA.FTZ R8, R192, c[0x0][0x2d0], -R5.reuse ;  /* 0x0000b400c0087a23 */ /* 0x100fe40000010805 */
[----:B------:R-:W1:Y:S01]  /*15740*/  MUFU.EX2 R2, R2 ;  /* 0x0000000200027308 */ /* 0x000e620000000800 */
[----:B------:R-:W-:Y:S02]  /*15750*/  FFMA.FTZ R179, R185, c[0x0][0x2d0], -R5 ;  /* 0x0000b400b9b37a23 */ /* 0x000fe40000010805 */
[----:B------:R-:W-:Y:S02]  /*15760*/  FADD.FTZ R185, R13, R9 ;  /* 0x000000090db97221 */ /* 0x000fe40000010000 */
[----:B------:R-:W-:Y:S02]  /*15770*/  FMUL.FTZ R33, R3, R153 ;  /* 0x0000009903217220 */ /* 0x000fe40000410000 */
[--C-:B------:R-:W-:Y:S02]  /*15780*/  FFMA.FTZ R10, R193, c[0x0][0x2d0], -R5.reuse ;  /* 0x0000b400c10a7a23 */ /* 0x100fe40000010805 */
[--C-:B------:R-:W-:Y:S01]  /*15790*/  FFMA.FTZ R183, R183, c[0x0][0x2d0], -R5.reuse ;  /* 0x0000b400b7b77a23 */ /* 0x100fe20000010805 */
[----:B------:R2:W-:Y:S01]  /*157a0*/  MUFU.EX2 R13, R8 ;  /* 0x00000008000d7308 */ /* 0x0005e20000000800 */
[C---:B------:R-:W-:Y:S02]  /*157b0*/  FMUL.FTZ R21, R3.reuse, R165 ;  /* 0x000000a503157220 */ /* 0x040fe40000410000 */
[----:B------:R-:W-:Y:S02]  /*157c0*/  FMUL.FTZ R9, R3, R173 ;  /* 0x000000ad03097220 */ /* 0x000fe40000410000 */
[--C-:B------:R-:W-:Y:S02]  /*157d0*/  FFMA.FTZ R182, R177, c[0x0][0x2d0], -R5.reuse ;  /* 0x0000b400b1b67a23 */ /* 0x100fe40000010805 */
[C---:B------:R-:W-:Y:S02]  /*157e0*/  FMUL.FTZ R16, R3.reuse, R168 ;  /* 0x000000a803107220 */ /* 0x040fe40000410000 */
[----:B------:R-:W-:Y:S01]  /*157f0*/  FMUL.FTZ R17, R3, R169 ;  /* 0x000000a903117220 */ /* 0x000fe20000410000 */
[----:B------:R-:W-:Y:S01]  /*15800*/  MUFU.EX2 R165, R179 ;  /* 0x000000b300a57308 */ /* 0x000fe20000000800 */
[--C-:B------:R-:W-:Y:S02]  /*15810*/  FFMA.FTZ R184, R26, c[0x0][0x2d0], -R5.reuse ;  /* 0x0000b4001ab87a23 */ /* 0x100fe40000010805 */
[--C-:B------:R-:W-:Y:S02]  /*15820*/  FFMA.FTZ R181, R181, c[0x0][0x2d0], -R5.reuse ;  /* 0x0000b400b5b57a23 */ /* 0x100fe40000010805 */
[C---:B-1----:R-:W-:Y:S02]  /*15830*/  FMUL.FTZ R34, R2.reuse, R154 ;  /* 0x0000009a02227220 */ /* 0x042fe40000410000 */
[C---:B------:R-:W-:Y:S02]  /*15840*/  FMUL.FTZ R35, R2.reuse, R155 ;  /* 0x0000009b02237220 */ /* 0x040fe40000410000 */
[----:B------:R-:W1:Y:S01]  /*15850*/  LDSM.16.MT88.4 R152, [R151] ;  /* 0x000000009798783b */ /* 0x000e620000004200 */
[----:B------:R-:W3:Y:S01]  /*15860*/  MUFU.EX2 R193, R183 ;  /* 0x000000b700c17308 */ /* 0x000ee20000000800 */
[C---:B------:R-:W-:Y:S02]  /*15870*/  FMUL.FTZ R11, R2.reuse, R175 ;  /* 0x000000af020b7220 */ /* 0x040fe40000410000 */
[C---:B------:R-:W-:Y:S02]  /*15880*/  FMUL.FTZ R18, R2.reuse, R170 ;  /* 0x000000aa02127220 */ /* 0x040fe40000410000 */
[----:B--2---:R-:W-:Y:S02]  /*15890*/  FMUL.FTZ R8, R3, R172 ;  /* 0x000000ac03087220 */ /* 0x004fe40000410000 */
[----:B------:R-:W-:Y:S02]  /*158a0*/  FMUL.FTZ R19, R2, R171 ;  /* 0x000000ab02137220 */ /* 0x000fe40000410000 */
[--C-:B------:R-:W-:Y:S01]  /*158b0*/  FFMA.FTZ R180, R180, c[0x0][0x2d0], -R5.reuse ;  /* 0x0000b400b4b47a23 */ /* 0x100fe20000010805 */
[----:B------:R-:W2:Y:S01]  /*158c0*/  MUFU.EX2 R172, R10 ;  /* 0x0000000a00ac7308 */ /* 0x000ea20000000800 */
[--C-:B------:R-:W-:Y:S01]  /*158d0*/  FFMA.FTZ R191, R24, c[0x0][0x2d0], -R5.reuse ;  /* 0x0000b40018bf7a23 */ /* 0x100fe20000010805 */
[----:B------:R-:W-:Y:S01]  /*158e0*/  LDSM.16.MT88.4 R168, [R151+0x1000] ;  /* 0x0010000097a8783b */ /* 0x000fe20000004200 */
[--C-:B------:R-:W-:Y:S02]  /*158f0*/  FFMA.FTZ R190, R23, c[0x0][0x2d0], -R5.reuse ;  /* 0x0000b40017be7a23 */ /* 0x100fe40000010805 */
[----:B------:R-:W-:Y:S02]  /*15900*/  FMUL.FTZ R23, R2, R167 ;  /* 0x000000a702177220 */ /* 0x000fe40000410000 */
[--C-:B------:R-:W-:Y:S02]  /*15910*/  FFMA.FTZ R192, R22, c[0x0][0x2d0], -R5.reuse ;  /* 0x0000b40016c07a23 */ /* 0x100fe40000010805 */
[----:B------:R-:W-:Y:S01]  /*15920*/  FMUL.FTZ R22, R2, R166 ;  /* 0x000000a602167220 */ /* 0x000fe20000410000 */
[----:B------:R-:W-:Y:S01]  /*15930*/  MUFU.EX2 R183, R184 ;  /* 0x000000b800b77308 */ /* 0x000fe20000000800 */
[----:B------:R-:W-:Y:S02]  /*15940*/  FFMA.FTZ R5, R20, c[0x0][0x2d0], -R5 ;  /* 0x0000b40014057a23 */ /* 0x000fe40000010805 */
[----:B------:R-:W-:Y:S01]  /*15950*/  FMUL.FTZ R20, R3, R164 ;  /* 0x000000a403147220 */ /* 0x000fe20000410000 */
[----:B---3--:R-:W-:Y:S01]  /*15960*/  F2FP.PACK_AB R179, R193, R165 ;  /* 0x000000a5c1b3723e */ /* 0x008fe200000000ff */
[C---:B------:R-:W-:Y:S02]  /*15970*/  FMUL.FTZ R26, R2.reuse, R162 ;  /* 0x000000a2021a7220 */ /* 0x040fe40000410000 */
[----:B------:R-:W-:Y:S02]  /*15980*/  FMUL.FTZ R27, R2, R163 ;  /* 0x000000a3021b7220 */ /* 0x000fe40000410000 */
[C---:B------:R-:W-:Y:S01]  /*15990*/  FMUL.FTZ R24, R3.reuse, R160 ;  /* 0x000000a003187220 */ /* 0x040fe20000410000 */
[----:B------:R-:W-:Y:S01]  /*159a0*/  MUFU.EX2 R5, R5 ;  /* 0x0000000500057308 */ /* 0x000fe20000000800 */
[C---:B------:R-:W-:Y:S02]  /*159b0*/  FMUL.FTZ R25, R3.reuse, R161 ;  /* 0x000000a103197220 */ /* 0x040fe40000410000 */
[C---:B------:R-:W-:Y:S01]  /*159c0*/  FMUL.FTZ R28, R3.reuse, R156 ;  /* 0x0000009c031c7220 */ /* 0x040fe20000410000 */
[----:B--2---:R-:W-:Y:S01]  /*159d0*/  F2FP.PACK_AB R177, R172, R13 ;  /* 0x0000000dacb1723e */ /* 0x004fe200000000ff */
[C---:B------:R-:W-:Y:S02]  /*159e0*/  FMUL.FTZ R10, R2.reuse, R174 ;  /* 0x000000ae020a7220 */ /* 0x040fe40000410000 */
[C---:B------:R-:W-:Y:S02]  /*159f0*/  FMUL.FTZ R29, R3.reuse, R157 ;  /* 0x0000009d031d7220 */ /* 0x040fe40000410000 */
[C---:B------:R-:W-:Y:S01]  /*15a00*/  FMUL.FTZ R30, R2.reuse, R158 ;  /* 0x0000009e021e7220 */ /* 0x040fe20000410000 */
[----:B------:R-:W-:Y:S01]  /*15a10*/  MUFU.EX2 R161, R187 ;  /* 0x000000bb00a17308 */ /* 0x000fe20000000800 */
[C---:B------:R-:W-:Y:S01]  /*15a20*/  FMUL.FTZ R31, R2.reuse, R159 ;  /* 0x0000009f021f7220 */ /* 0x040fe20000410000 */
[C---:B-1----:R-:W-:Y:S01]  /*15a30*/  HMMA.16816.F32 R8, R176.reuse, R152, R8 ;  /* 0x00000098b008723c */ /* 0x042fe20000001808 */
[----:B------:R-:W-:Y:S04]  /*15a40*/  LDSM.16.MT88.4 R156, [R151+0x800] ;  /* 0x00080000979c783b */ /* 0x000fe80000004200 */
[C---:B------:R-:W-:Y:S02]  /*15a50*/  FMUL.FTZ R36, R3.reuse, R36 ;  /* 0x0000002403247220 */ /* 0x040fe40000410000 */
[C---:B------:R-:W-:Y:S01]  /*15a60*/  FMUL.FTZ R37, R3.reuse, R37 ;  /* 0x0000002503257220 */ /* 0x040fe20000410000 */
[C---:B------:R-:W-:Y:S01]  /*15a70*/  HMMA.16816.F32 R16, R176.reuse, R154, R16 ;  /* 0x0000009ab010723c */ /* 0x040fe20000001810 */
[----:B------:R-:W1:Y:S01]  /*15a80*/  LDSM.16.MT88.4 R152, [R196] ;  /* 0x00000000c498783b */ /* 0x000e620000004200 */
[----:B------:R-:W-:Y:S02]  /*15a90*/  MUFU.EX2 R160, R186 ;  /* 0x000000ba00a07308 */ /* 0x000fe40000000800 */
[C---:B------:R-:W-:Y:S02]  /*15aa0*/  FMUL.FTZ R38, R2.reuse, R38 ;  /* 0x0000002602267220 */ /* 0x040fe40000410000 */
[C---:B------:R-:W-:Y:S02]  /*15ab0*/  FMUL.FTZ R39, R2.reuse, R39 ;  /* 0x0000002702277220 */ /* 0x040fe40000410000 */
[C---:B------:R-:W-:Y:S04]  /*15ac0*/  FMUL.FTZ R40, R3.reuse, R40 ;  /* 0x0000002803287220 */ /* 0x040fe80000410000 */
        /* <DEDUP_REMOVED lines=24> */
[----:B------:R-:W1:Y:S03]  /*15c50*/  LDSM.16.MT88.4 R152, [R198] ;  /* 0x00000000c698783b */ /* 0x000e660000004200 */
[C---:B------:R-:W-:Y:S02]  /*15c60*/  FMUL.FTZ R59, R2.reuse, R59 ;  /* 0x0000003b023b7220 */ /* 0x040fe40000410000 */
[C---:B------:R-:W-:Y:S02]  /*15c70*/  FMUL.FTZ R60, R3.reuse, R60 ;  /* 0x0000003c033c7220 */ /* 0x040fe40000410000 */
[C---:B------:R-:W-:Y:S04]  /*15c80*/  FMUL.FTZ R61, R3.reuse, R61 ;  /* 0x0000003d033d7220 */ /* 0x040fe80000410000 */
        /* <DEDUP_REMOVED lines=79> */
[C---:B------:R-:W-:Y:S02]  /*16180*/  FFMA.FTZ R164, R2.reuse, R217, R13 ;  /* 0x000000d902a47223 */ /* 0x040fe4000001000d */
[----:B------:R-:W2:Y:S01]  /*16190*/  MUFU.EX2 R13, R189 ;  /* 0x000000bd000d7308 */ /* 0x000ea20000000800 */
[C---:B------:R-:W-:Y:S02]  /*161a0*/  FMUL.FTZ R132, R3.reuse, R132 ;  /* 0x0000008403847220 */ /* 0x040fe40000410000 */
[C---:B------:R-:W-:Y:S02]  /*161b0*/  FMUL.FTZ R133, R3.reuse, R133 ;  /* 0x0000008503857220 */ /* 0x040fe40000410000 */
[C---:B------:R-:W-:Y:S02]  /*161c0*/  FMUL.FTZ R136, R3.reuse, R136 ;  /* 0x0000008803887220 */ /* 0x040fe40000410000 */
[----:B------:R-:W-:Y:S02]  /*161d0*/  FMUL.FTZ R137, R3, R137 ;  /* 0x0000008903897220 */ /* 0x000fe40000410000 */
[C---:B------:R-:W-:Y:S01]  /*161e0*/  FMUL.FTZ R134, R2.reuse, R134 ;  /* 0x0000008602867220 */ /* 0x040fe20000410000 */
[----:B------:R-:W3:Y:S01]  /*161f0*/  MUFU.EX2 R3, R188 ;  /* 0x000000bc00037308 */ /* 0x000ee20000000800 */
[C---:B------:R-:W-:Y:S01]  /*16200*/  FMUL.FTZ R135, R2.reuse, R135 ;  /* 0x0000008702877220 */ /* 0x040fe20000410000 */
[C---:B-1----:R-:W-:Y:S03]  /*16210*/  HMMA.16816.F32 R52, R176.reuse, R152, R52 ;  /* 0x00000098b034723c */ /* 0x042fe60000001834 */
[C---:B------:R-:W-:Y:S02]  /*16220*/  FMUL.FTZ R138, R2.reuse, R138 ;  /* 0x0000008a028a7220 */ /* 0x040fe40000410000 */
[----:B------:R-:W-:Y:S03]  /*16230*/  FMUL.FTZ R139, R2, R139 ;  /* 0x0000008b028b7220 */ /* 0x000fe60000410000 */
[----:B------:R-:W1:Y:S01]  /*16240*/  MUFU.EX2 R188, R181 ;  /* 0x000000b500bc7308 */ /* 0x000e620000000800 */
[C---:B------:R-:W-:Y:S01]  /*16250*/  HMMA.16816.F32 R56, R176.reuse, R154, R56 ;  /* 0x0000009ab038723c */ /* 0x040fe20000001838 */
[----:B------:R-:W4:Y:S02]  /*16260*/  LDSM.16.MT88.4 R152, [R198+0x1800] ;  /* 0x00180000c698783b */ /* 0x000f240000004200 */
[----:B--2---:R-:W-:Y:S06]  /*16270*/  FADD.FTZ R2, R13, R185 ;  /* 0x000000b90d027221 */ /* 0x004fec0000010000 */
[----:B------:R-:W2:Y:S03]  /*16280*/  MUFU.EX2 R181, R191 ;  /* 0x000000bf00b57308 */ /* 0x000ea60000000800 */
[----:B---3--:R-:W-:Y:S04]  /*16290*/  FADD.FTZ R2, R3, R2 ;  /* 0x0000000203027221 */ /* 0x008fe80000010000 */
[----:B------:R-:W-:Y:S04]  /*162a0*/  FADD.FTZ R2, R161, R2 ;  /* 0x00000002a1027221 */ /* 0x000fe80000010000 */
[C---:B------:R-:W-:Y:S01]  /*162b0*/  FADD.FTZ R2, R160.reuse, R2 ;  /* 0x00000002a0027221 */ /* 0x040fe20000010000 */
        /* <DEDUP_REMOVED lines=31> */
[----:B-1----:R-:W-:Y:S03]  /*164b0*/  F2FP.PACK_AB R153, R187, R188 ;  /* 0x000000bcbb99723e */ /* 0x002fe600000000ff */
[----:B------:R-:W-:Y:S02]  /*164c0*/  F2FP.PACK_AB R154, R160, R161 ;  /* 0x000000a1a09a723e */ /* 0x000fe400000000ff */
[----:B------:R-:W1:Y:S02]  /*164d0*/  LDSM.16.MT88.4 R160, [R196+0x800] ;  /* 0x00080000c4a0783b */ /* 0x000e640000004200 */
[----:B------:R-:W4:Y:S01]  /*164e0*/  MUFU.EX2 R3, R208 ;  /* 0x000000d000037308 */ /* 0x000f220000000800 */
[----:B------:R-:W-:Y:S02]  /*164f0*/  F2FP.PACK_AB R155, R183, R186 ;  /* 0x000000bab79b723e */ /* 0x000fe400000000ff */
[----:B--2---:R-:W-:Y:S02]  /*16500*/  F2FP.PACK_AB R177, R182, R181 ;  /* 0x000000b5b6b1723e */ /* 0x004fe400000000ff */
[----:B------:R-:W-:Y:S03]  /*16510*/  F2FP.PACK_AB R179, R5, R180 ;  /* 0x000000b405b3723e */ /* 0x000fe600000000ff */
[C---:B------:R-:W-:Y:S05]  /*16520*/  HMMA.16816.F32 R8, R152.reuse, R156, R8 ;  /* 0x0000009c9808723c */ /* 0x040fea0000001808 */
[----:B---3--:R-:W-:Y:S03]  /*16530*/  FADD.FTZ R2, R13, R2 ;  /* 0x000000020d027221 */ /* 0x008fe60000010000 */
[C---:B------:R-:W-:Y:S01]  /*16540*/  HMMA.16816.F32 R16, R152.reuse, R158, R16 ;  /* 0x0000009e9810723c */ /* 0x040fe20000001810 */
[----:B------:R-:W2:Y:S03]  /*16550*/  LDSM.16.MT88.4 R156, [R198+0x800] ;  /* 0x00080000c69c783b */ /* 0x000ea60000004200 */
[C---:B----4-:R-:W-:Y:S01]  /*16560*/  F2FP.PACK_AB R176, R3.reuse, R13 ;  /* 0x0000000d03b0723e */ /* 0x050fe200000000ff */
[----:B------:R-:W-:Y:S02]  /*16570*/  FADD.FTZ R2, R3, R2 ;  /* 0x0000000203027221 */ /* 0x000fe40000010000 */
[----:B------:R-:W-:Y:S01]  /*16580*/  FADD.FTZ R3, R172, R164 ;  /* 0x000000a4ac037221 */ /* 0x000fe20000010000 */
        /* <DEDUP_REMOVED lines=40> */
[----:B------:R-:W2:Y:S07]  /*16810*/  MUFU.EX2 R157, R195 ;  /* 0x000000c3009d7308 */ /* 0x000eae0000000800 */
[C---:B------:R-:W-:Y:S03]  /*16820*/  HMMA.16816.F32 R128, R152.reuse, R158, R128 ;  /* 0x0000009e9880723c */ /* 0x040fe60000001880 */
[----:B------:R-:W3:Y:S01]  /*16830*/  MUFU.EX2 R156, R194 ;  /* 0x000000c2009c7308 */ /* 0x000ee20000000800 */
[----:B--2---:R-:W-:Y:S04]  /*16840*/  FADD.FTZ R2, R157, R2 ;  /* 0x000000029d027221 */ /* 0x004fe80000010000 */
[C---:B-1----:R-:W-:Y:S04]  /*16850*/  HMMA.16816.F32 R132, R152.reuse, R160, R132 ;  /* 0x000000a09884723c */ /* 0x042fe80000001884 */
[C---:B---3--:R-:W-:Y:S01]  /*16860*/  F2FP.PACK_AB R178, R156.reuse, R157 ;  /* 0x0000009d9cb2723e */ /* 0x048fe200000000ff */
[----:B------:R-:W-:Y:S03]  /*16870*/  FADD.FTZ R218, R156, R2 ;  /* 0x000000029cda7221 */ /* 0x000fe60000010000 */
[----:B------:R-:W-:Y:S01]  /*16880*/  HMMA.16816.F32 R136, R152, R162, R136 ;  /* 0x000000a29888723c */ /* 0x000fe20000001888 */
[----:B------:R-:W1:Y:S03]  /*16890*/  LDSM.16.MT88.4 R160, [R196+0x1000] ;  /* 0x00100000c4a0783b */ /* 0x000e660000004200 */
[----:B------:R-:W-:Y:S04]  /*168a0*/  FADD.FTZ R2, R165, R3 ;  /* 0x00000003a5027221 */ /* 0x000fe80000010000 */
[C---:B------:R-:W-:Y:S01]  /*168b0*/  HMMA.16816.F32 R172, R176.reuse, R168, R8 ;  /* 0x000000a8b0ac723c */ /* 0x040fe20000001808 */
[----:B------:R-:W2:Y:S04]  /*168c0*/  LDSM.16.MT88.4 R152, [R198+0x1000] ;  /* 0x00100000c698783b */ /* 0x000ea80000004200 */
[----:B------:R-:W-:Y:S03]  /*168d0*/  FADD.FTZ R2, R193, R2 ;  /* 0x00000002c1027221 */ /* 0x000fe60000010000 */
[C---:B------:R-:W-:Y:S01]  /*168e0*/  HMMA.16816.F32 R168, R176.reuse, R170, R16 ;  /* 0x000000aab0a8723c */ /* 0x040fe20000001810 */
[----:B------:R-:W3:Y:S03]  /*168f0*/  LDSM.16.MT88.4 R8, [R197+0x1000] ;  /* 0x00100000c508783b */ /* 0x000ee60000004200 */
[----:B------:R-:W-:Y:S04]  /*16900*/  FADD.FTZ R2, R188, R2 ;  /* 0x00000002bc027221 */ /* 0x000fe80000010000 */
[----:B------:R-:W-:Y:S01]  /*16910*/  FADD.FTZ R2, R187, R2 ;  /* 0x00000002bb027221 */ /* 0x000fe20000010000 */
[----:B------:R-:W4:Y:S03]  /*16920*/  LDSM.16.MT88.4 R16, [R151+0x2800] ;  /* 0x002800009710783b */ /* 0x000f260000004200 */
[----:B------:R-:W-:Y:S04]  /*16930*/  FADD.FTZ R2, R186, R2 ;  /* 0x00000002ba027221 */ /* 0x000fe80000010000 */
[----:B------:R-:W-:Y:S04]  /*16940*/  FADD.FTZ R2, R183, R2 ;  /* 0x00000002b7027221 */ /* 0x000fe80000010000 */
[----:B------:R-:W-:Y:S04]  /*16950*/  FADD.FTZ R2, R181, R2 ;  /* 0x00000002b5027221 */ /* 0x000fe80000010000 */
[----:B------:R-:W-:Y:S01]  /*16960*/  FADD.FTZ R2, R182, R2 ;  /* 0x00000002b6027221 */ /* 0x000fe20000010000 */
[C---:B-1----:R-:W-:Y:S01]  /*16970*/  HMMA.16816.F32 R164, R176.reuse, R160, R20 ;  /* 0x000000a0b0a4723c */ /* 0x042fe20000001814 */
[----:B------:R-:W1:Y:S02]  /*16980*/  LDSM.16.MT88.4 R20, [R196+0x2800] ;  /* 0x00280000c414783b */ /* 0x000e640000004200 */
[----:B------:R-:W-:Y:S01]  /*16990*/  FADD.FTZ R3, R180, R2 ;  /* 0x00000002b4037221 */ /* 0x000fe20000010000 */
[----:B------:R-:W-:Y:S03]  /*169a0*/  IADD3 R2, R210, -0x1, RZ ;  /* 0xffffffffd2027810 */ /* 0x000fe60007ffe0ff */
[----:B------:R-:W-:Y:S01]  /*169b0*/  FADD.FTZ R217, R5, R3 ;  /* 0x0000000305d97221 */ /* 0x000fe20000010000 */
[C---:B------:R-:W-:Y:S04]  /*169c0*/  HMMA.16816.F32 R160, R176.reuse, R162, R24 ;  /* 0x000000a2b0a0723c */ /* 0x040fe80000001818 */
[----:B------:R-:W-:Y:S02]  /*169d0*/  MOV R210, R2 ;  /* 0x0000000200d27202 */ /* 0x000fe40000000f00 */
[----:B------:R-:W-:Y:S02]  /*169e0*/  MOV R5, R4 ;  /* 0x0000000400057202 */ /* 0x000fe40000000f00 */
        /* <DEDUP_REMOVED lines=40> */
.L_x_1837:
[----:B------:R-:W-:Y:S05]  /*16c70*/  BRA.DIV ~URZ, `(.L_x_1850) ;  /* 0x000067e27f007947 */ /* 0x000fea000b800000 */
[----:B------:R-:W1:Y:S02]  /*16c80*/  SHFL.BFLY PT, R2, R218, 0x2, 0x1f ;  /* 0x0c401f00da027f89 */ /* 0x000e6400000e0000 */
[----:B-1----:R-:W-:-:S05]  /*16c90*/  FADD.FTZ R2, R2, R218 ;  /* 0x000000da02027221 */ /* 0x002fca0000010000 */
[----:B------:R-:W1:Y:S02]  /*16ca0*/  SHFL.BFLY PT, R3, R2, 0x1, 0x1f ;  /* 0x0c201f0002037f89 */ /* 0x000e6400000e0000 */
[----:B-1----:R-:W-:Y:S02]  /*16cb0*/  FADD.FTZ R8, R2, R3 ;  /* 0x0000000302087221 */ /* 0x002fe40000010000 */
[----:B------:R-:W1:Y:S02]  /*16cc0*/  SHFL.BFLY PT, R2, R217, 0x2, 0x1f ;  /* 0x0c401f00d9027f89 */ /* 0x000e6400000e0000 */
[----:B-1----:R-:W-:-:S05]  /*16cd0*/  FADD.FTZ R4, R2, R217 ;  /* 0x000000d902047221 */ /* 0x002fca0000010000 */
[----:B------:R1:W2:Y:S02]  /*16ce0*/  SHFL.BFLY PT, R2, R4, 0x1, 0x1f ;  /* 0x0c201f0004027f89 */ /* 0x0002a400000e0000 */
.L_x_1932:
[----:B------:R-:W-:Y:S01]  /*16cf0*/  FSETP.NE.FTZ.AND P0, PT, R8, RZ, PT ;  /* 0x000000ff0800720b */ /* 0x000fe20003f15000 */
[----:B-12---:R-:W-:Y:S01]  /*16d00*/  FADD.FTZ R4, R2, R4 ;  /* 0x0000000402047221 */ /* 0x006fe20000010000 */
[----:B------:R-:W-:Y:S02]  /*16d10*/  MOV R3, RZ ;  /* 0x000000ff00037202 */ /* 0x000fe40000000f00 */
[----:B------:R-:W-:Y:S02]  /*16d20*/  MOV R21, 0xff800000 ;  /* 0xff80000000157802 */ /* 0x000fe40000000f00 */
[----:B------:R-:W-:-:S07]  /*16d30*/  MOV R20, 0xff800000 ;  /* 0xff80000000147802 */ /* 0x000fce0000000f00 */
[----:B------:R-:W1:Y:S01]  /*16d40*/  @P0 MUFU.LG2 R2, R8 ;  /* 0x0000000800020308 */ /* 0x000e620000000c00 */
[----:B------:R-:W-:-:S07]  /*16d50*/  @P0 MOV R9, 0x3f317218 ;  /* 0x3f31721800090802 */ /* 0x000fce0000000f00 */
[----:B------:R1:W2:Y:S02]  /*16d60*/  @P0 MUFU.RCP R3, R8 ;  /* 0x0000000800030308 */ /* 0x0002a40000001000 */
[----:B-1----:R-:W-:Y:S02]  /*16d70*/  @P0 FMUL.FTZ R8, R2, 0.69314718246459960938 ;  /* 0x3f31721802080820 */ /* 0x002fe40000410000 */
[----:B------:R-:W-:Y:S02]  /*16d80*/  @P0 FMUL.FTZ R2, R9, c[0x0][0x2d0] ;  /* 0x0000b40009020a20 */ /* 0x000fe40000410000 */
[C---:B--2---:R-:W-:Y:S02]  /*16d90*/  FMUL.FTZ R34, R3.reuse, R152 ;  /* 0x0000009803227220 */ /* 0x044fe40000410000 */
        /* <DEDUP_REMOVED lines=9> */
[----:B------:R-:W1:Y:S01]  /*16e30*/  @P0 MUFU.RCP R2, R4 ;  /* 0x0000000400020308 */ /* 0x000e620000001000 */
[----:B------:R-:W-:Y:S01]  /*16e40*/  @P0 MOV R6, 0x3f317218 ;  /* 0x3f31721800060802 */ /* 0x000fe20000000f00 */
[----:B------:R-:W-:-:S02]  /*16e50*/  FMUL.FTZ R33, R3, R157 ;  /* 0x0000009d03217220 */ /* 0x000fc40000410000 */
[C---:B------:R-:W-:Y:S02]  /*16e60*/  FMUL.FTZ R112, R3.reuse, R116 ;  /* 0x0000007403707220 */ /* 0x040fe40000410000 */
[C---:B------:R-:W-:Y:S02]  /*16e70*/  FMUL.FTZ R113, R3.reuse, R117 ;  /* 0x0000007503717220 */ /* 0x040fe40000410000 */
[----:B------:R-:W2:Y:S01]  /*16e80*/  @P0 MUFU.LG2 R4, R4 ;  /* 0x0000000400040308 */ /* 0x000ea20000000c00 */
[C---:B------:R-:W-:Y:S02]  /*16e90*/  FMUL.FTZ R22, R3.reuse, R136 ;  /* 0x0000008803167220 */ /* 0x040fe40000410000 */
[C---:B------:R-:W-:Y:S02]  /*16ea0*/  FMUL.FTZ R23, R3.reuse, R137 ;  /* 0x0000008903177220 */ /* 0x040fe40000410000 */
[C---:B------:R-:W-:Y:S02]  /*16eb0*/  FMUL.FTZ R116, R3.reuse, R120 ;  /* 0x0000007803747220 */ /* 0x040fe40000410000 */
[----:B------:R-:W-:-:S02]  /*16ec0*/  FMUL.FTZ R117, R3, R121 ;  /* 0x0000007903757220 */ /* 0x000fc40000410000 */
[C---:B------:R-:W-:Y:S02]  /*16ed0*/  FMUL.FTZ R156, R3.reuse, R128 ;  /* 0x00000080039c7220 */ /* 0x040fe40000410000 */
[C---:B------:R-:W-:Y:S02]  /*16ee0*/  FMUL.FTZ R157, R3.reuse, R129 ;  /* 0x00000081039d7220 */ /* 0x040fe40000410000 */
[C---:B-1----:R-:W-:Y:S02]  /*16ef0*/  FMUL.FTZ R136, R2.reuse, R154 ;  /* 0x0000009a02887220 */ /* 0x042fe40000410000 */
        /* <DEDUP_REMOVED lines=15> */
[----:B--2---:R-:W-:Y:S02]  /*16ff0*/  @P0 FMUL.FTZ R4, R4, 0.69314718246459960938 ;  /* 0x3f31721804040820 */ /* 0x004fe40000410000 */
[----:B------:R-:W-:Y:S02]  /*17000*/  @P0 FMUL.FTZ R6, R6, c[0x0][0x2d0] ;  /* 0x0000b40006060a20 */ /* 0x000fe40000410000 */
        /* <DEDUP_REMOVED lines=98> */
.L_x_1758:
[----:B------:R1:W5:Y:S04]  /*17630*/  LDL R5, [R1] ;  /* 0x0000000001057983 */ /* 0x0003680000100800 */
[----:B------:R-:W2:Y:S01]  /*17640*/  S2R R3, SR_TID.X ;  /* 0x0000000000037919 */ /* 0x000ea20000002100 */
[----:B------:R-:W-:Y:S01]  /*17650*/  BSSY B0, `(.L_x_1851) ;  /* 0x0000011000007945 */ /* 0x000fe20003800000 */
[----:B--2---:R-:W-:-:S13]  /*17660*/  LOP3.LUT P0, RZ, R3, 0xff, RZ, 0xc0, !PT ;  /* 0x000000ff03ff7812 */ /* 0x004fda000780c0ff */
[----:B------:R-:W-:Y:S05]  /*17670*/  @P0 BRA `(.L_x_1852) ;  /* 0x000000e000000947 */ /* 0x000fea0003800000 */
[----:B-1----:R-:W1:Y:S01]  /*17680*/  S2R R3, SR_LANEID ;  /* 0x0000000000037919 */ /* 0x002e620000000000 */
[----:B------:R-:W-:Y:S01]  /*17690*/  VOTEU.ANY UR4, UPT, PT ;  /* 0x0000000000047886 */ /* 0x000fe200038e0100 */
[----:B------:R-:W-:Y:S01]  /*176a0*/  IMAD.MOV.U32 R8, RZ, RZ, c[0x0][0x560] ;  /* 0x00015800ff087624 */ /* 0x000fe200078e00ff */
[----:B----4-:R-:W1:Y:S01]  /*176b0*/  FLO.U32 R4, UR4 ;  /* 0x0000000400047d00 */ /* 0x010e6200080e0000 */
[----:B------:R-:W-:Y:S01]  /*176c0*/  IMAD.MOV.U32 R9, RZ, RZ, c[0x0][0x564] ;  /* 0x00015900ff097624 */ /* 0x000fe200078e00ff */
[----:B-1----:R-:W-:-:S06]  /*176d0*/  ISETP.EQ.U32.AND P0, PT, R4, R3, PT ;  /* 0x000000030400720c */ /* 0x002fcc0003f02070 */
[----:B------:R-:W1:Y:S07]  /*176e0*/  POPC R3, UR4 ;  /* 0x0000000400037d09 */ /* 0x000e6e0008000000 */
[----:B-1----:R-:W2:Y:S04]  /*176f0*/  @P0 ATOMG.E.ADD.STRONG.GPU PT, R3, [R8.64], R3 ;  /* 0x00000003080309a8 */ /* 0x002ea800081ee1c6 */
[----:B--2---:R1:W2:Y:S04]  /*17700*/  SHFL.IDX PT, R4, R3, R4, 0x1f ;  /* 0x00001f0403047589 */ /* 0x0042a800000e0000 */
[----:B-1----:R-:W1:Y:S02]  /*17710*/  S2R R3, SR_LTMASK ;  /* 0x0000000000037919 */ /* 0x002e640000003900 */
[----:B-1----:R-:W-:-:S06]  /*17720*/  LOP3.LUT R3, R3, UR4, RZ, 0xc0, !PT ;  /* 0x0000000403037c12 */ /* 0x002fcc000f8ec0ff */
[----:B------:R-:W2:Y:S02]  /*17730*/  POPC R3, R3 ;  /* 0x0000000300037309 */ /* 0x000ea40000000000 */
[----:B--2--5:R-:W-:-:S05]  /*17740*/  IADD3 R5, R4, c[0x0][0xc], R3 ;  /* 0x0000030004057a10 */ /* 0x024fca0007ffe003 */
[----:B------:R1:W-:Y:S02]  /*17750*/  STL [R1], R5 ;  /* 0x0000000501007387 */ /* 0x0003e40000100800 */
.L_x_1852:
[----:B-1----:R-:W-:Y:S05]  /*17760*/  BSYNC B0 ;  /* 0x0000000000007941 */ /* 0x002fea0003800000 */
.L_x_1851:
[----:B------:R-:W-:Y:S01]  /*17770*/  PRMT R2, R2, 0x9910, RZ ;  /* 0x0000991002027816 */ /* 0x000fe200000000ff */
[----:B------:R-:W-:Y:S01]  /*17780*/  BSSY B1, `(.L_x_1853) ;  /* 0x0000412000017945 */ /* 0x000fe20003800000 */
[----:B-----5:R-:W-:Y:S02]  /*17790*/  IMAD.MOV.U32 R114, RZ, RZ, R5 ;  /* 0x000000ffff727224 */ /* 0x020fe400078e0005 */
[----:B------:R-:W-:-:S13]  /*177a0*/  ISETP.NE.AND P0, PT, R2, RZ, PT ;  /* 0x000000ff0200720c */ /* 0x000fda0003f05270 */
[----:B------:R-:W-:Y:S05]  /*177b0*/  @!P0 BRA `(.L_x_1854) ;  /* 0x000033a000008947 */ /* 0x000fea0003800000 */
[----:B------:R-:W2:Y:S04]  /*177c0*/  LDL R8, [R1+0x1c] ;  /* 0x00001c0001087983 */ /* 0x000ea80000100800 */
[----:B---3--:R-:W3:Y:S04]  /*177d0*/  LDL R13, [R1+0x20] ;  /* 0x00002000010d7983 */ /* 0x008ee80000100800 */
[----:B----4-:R-:W4:Y:S04]  /*177e0*/  LDL R11, [R1+0x28] ;  /* 0x00002800010b7983 */ /* 0x010f280000100800 */
        /* <DEDUP_REMOVED lines=9> */
[----:B--2---:R1:W-:Y:S04]  /*17880*/  STS [R8+0x80], R3 ;  /* 0x0000800308007388 */ /* 0x0043e80000000800 */
[----:B------:R2:W-:Y:S01]  /*17890*/  STS [R8+0x480], R2 ;  /* 0x0004800208007388 */ /* 0x0005e20000000800 */
[----:B-1----:R-:W-:Y:S02]  /*178a0*/  F2FP.PACK_AB R3, R27, R26 ;  /* 0x0000001a1b03723e */ /* 0x002fe400000000ff */
[----:B--2---:R-:W-:-:S03]  /*178b0*/  F2FP.PACK_AB R2, R165, R164 ;  /* 0x000000a4a502723e */ /* 0x004fc600000000ff */
[----:B---3--:R1:W-:Y:S04]  /*178c0*/  STS [R13], R3 ;  /* 0x000000030d007388 */ /* 0x0083e80000000800 */
[----:B------:R2:W-:Y:S01]  /*178d0*/  STS [R13+0x400], R2 ;  /* 0x000400020d007388 */ /* 0x0005e20000000800 */
[----:B-1----:R-:W-:Y:S02]  /*178e0*/  F2FP.PACK_AB R3, R29, R28 ;  /* 0x0000001c1d03723e */ /* 0x002fe400000000ff */
[----:B--2---:R-:W-:-:S03]  /*178f0*/  F2FP.PACK_AB R2, R133, R132 ;  /* 0x000000848502723e */ /* 0x004fc600000000ff */
[----:B----4-:R1:W-:Y:S04]  /*17900*/  STS [R11+0x80], R3 ;  /* 0x000080030b007388 */ /* 0x0103e80000000800 */
        /* <DEDUP_REMOVED lines=121> */
[----:B------:R-:W-:Y:S04]  /*180a0*/  STS [R4+0xc000], R3 ;  /* 0x00c0000304007388 */ /* 0x000fe80000000800 */
[----:B------:R1:W-:Y:S04]  /*180b0*/  STS [R4+0xc400], R2 ;  /* 0x00c4000204007388 */ /* 0x0003e80000000800 */
[----:B------:R-:W-:Y:S01]  /*180c0*/  BAR.SYNC.DEFER_BLOCKING 0x1, 0x100 ;  /* 0x0044000000007b1d */ /* 0x000fe20000010000 */
[----:B------:R-:W-:Y:S02]  /*180d0*/  ISETP.NE.AND.EX P2, PT, RZ, c[0x0][0x504], PT, P2 ;  /* 0x00014100ff007a0c */ /* 0x000fe40003f45320 */
[----:B-1----:R-:W-:-:S04]  /*180e0*/  @P1 IADD3 R2, P0, R252, c[0x0][0x508], RZ ;  /* 0x00014200fc021a10 */ /* 0x002fc80007f1e0ff */
[----:B--2---:R-:W-:Y:S02]  /*180f0*/  @P1 IADD3.X R3, R8, c[0x0][0x50c], RZ, P0, !PT ;  /* 0x0001430008031a10 */ /* 0x004fe400007fe4ff */
[----:B------:R-:W-:-:S03]  /*18100*/  IADD3 R4, P0, R252, c[0x0][0x500], RZ ;  /* 0x00014000fc047a10 */ /* 0x000fc60007f1e0ff */
[----:B------:R1:W5:Y:S01]  /*18110*/  @P1 LDG.E R16, [R2.64] ;  /* 0x0000000602101981 */ /* 0x000362000c1e1900 */
[----:B------:R-:W-:Y:S01]  /*18120*/  IADD3.X R5, R8, c[0x0][0x504], RZ, P0, !PT ;  /* 0x0001410008057a10 */ /* 0x000fe200007fe4ff */
[----:B-1----:R-:W-:-:S06]  /*18130*/  IMAD.MOV.U32 R3, RZ, RZ, RZ ;  /* 0x000000ffff037224 */ /* 0x002fcc00078e00ff */
[----:B------:R1:W5:Y:S01]  /*18140*/  @P2 LDG.E R3, [R4.64] ;  /* 0x0000000604032981 */ /* 0x000362000c1e1900 */
[----:B----4-:R-:W-:-:S04]  /*18150*/  ISETP.NE.AND P0, PT, R6, RZ, PT ;  /* 0x000000ff0600720c */ /* 0x010fc80003f05270 */
[----:B------:R-:W-:Y:S01]  /*18160*/  SEL R2, R6, c[0x0][0x3d4], P0 ;  /* 0x0000f50006027a07 */ /* 0x000fe20000000000 */
[----:B------:R-:W-:Y:S05]  /*18170*/  @P1 BRA `(.L_x_1855) ;  /* 0x0000004000001947 */ /* 0x000fea0003800000 */
[----:B-1----:R-:W-:Y:S05]  /*18180*/  @!P2 BRA `(.L_x_1855) ;  /* 0x000000300000a947 */ /* 0x002fea0003800000 */
[----:B-----5:R1:W2:Y:S04]  /*18190*/  LDG.E R16, [R4.64] ;  /* 0x0000000604107981 */ /* 0x0202a8000c1e1900 */
[----:B-1----:R-:W2:Y:S02]  /*181a0*/  LDG.E R4, [R4.64+0x4] ;  /* 0x0000040604047981 */ /* 0x002ea4000c1e1900 */
[----:B--2---:R-:W-:Y:S02]  /*181b0*/  IADD3 R16, -R16, R4, RZ ;  /* 0x0000000410107210 */ /* 0x004fe40007ffe1ff */
.L_x_1855:
        /* <DEDUP_REMOVED lines=19> */
[----:B------:R-:W-:-:S04]  /*182f0*/  IMAD.WIDE.U32 R10, R14, R5, RZ ;  /* 0x000000050e0a7225 */ /* 0x000fc800078e00ff */
[C---:B------:R-:W-:Y:S02]  /*18300*/  IMAD R6, R8.reuse, R6, R4 ;  /* 0x0000000608067224 */ /* 0x040fe400078e0204 */
[----:B------:R-:W-:-:S04]  /*18310*/  IMAD.WIDE.U32 R8, R8, R2, RZ ;  /* 0x0000000208087225 */ /* 0x000fc800078e00ff */
[----:B------:R-:W-:Y:S01]  /*18320*/  IMAD R4, R15, R5, RZ ;  /* 0x000000050f047224 */ /* 0x000fe200078e02ff */
[----:B------:R-:W-:Y:S01]  /*18330*/  IADD3 R15, P1, P0, R8, R10, R3 ;  /* 0x0000000a080f7210 */ /* 0x000fe2000783e003 */
[----:B------:R-:W-:Y:S01]  /*18340*/  IMAD.IADD R6, R9, 0x1, R6 ;  /* 0x0000000109067824 */ /* 0x000fe200078e0206 */
[----:B------:R-:W-:Y:S01]  /*18350*/  SEL R8, R119, RZ, P2 ;  /* 0x000000ff77087207 */ /* 0x000fe20001000000 */
[----:B------:R-:W-:Y:S02]  /*18360*/  IMAD.IADD R10, R11, 0x1, R4 ;  /* 0x000000010b0a7824 */ /* 0x000fe400078e0204 */
[----:B------:R-:W-:Y:S02]  /*18370*/  IMAD.MOV.U32 R4, RZ, RZ, c[0x0][0x4e8] ;  /* 0x00013a00ff047624 */ /* 0x000fe400078e00ff */
[----:B------:R-:W-:Y:S01]  /*18380*/  IMAD R11, R19, R8, RZ ;  /* 0x00000008130b7224 */ /* 0x000fe200078e02ff */
[----:B------:R-:W-:Y:S01]  /*18390*/  IADD3.X R14, R6, R10, R13, P1, P0 ;  /* 0x0000000a060e7210 */ /* 0x000fe20000fe040d */
[----:B------:R-:W-:Y:S01]  /*183a0*/  IMAD.WIDE.U32 R8, R18, R8, RZ ;  /* 0x0000000812087225 */ /* 0x000fe200078e00ff */
[----:B------:R-:W-:Y:S01]  /*183b0*/  ISETP.NE.AND P3, PT, R4, 0x1, PT ;  /* 0x000000010400780c */ /* 0x000fe20003f65270 */
[----:B------:R-:W2:Y:S02]  /*183c0*/  LDL R18, [R1+0x188] ;  /* 0x0001880001127983 */ /* 0x000ea40000100800 */
[----:B------:R-:W-:-:S04]  /*183d0*/  IMAD R6, R115, 0x80, R118 ;  /* 0x0000008073067824 */ /* 0x000fc800078e0276 */
[----:B------:R-:W-:-:S06]  /*183e0*/  IMAD.MOV.U32 R4, RZ, RZ, R6 ;  /* 0x000000ffff047224 */ /* 0x000fcc00078e0006 */
[----:B------:R-:W-:-:S05]  /*183f0*/  @P3 IMAD.HI.U32 R10, R6, c[0x0][0x4ec], RZ ;  /* 0x00013b00060a3a27 */ /* 0x000fca00078e00ff */
[----:B------:R-:W-:Y:S01]  /*18400*/  @P3 SHF.R.U32.HI R4, RZ, c[0x0][0x4f0], R10 ;  /* 0x00013c00ff043a19 */ /* 0x000fe2000001160a */
[----:B------:R-:W-:-:S03]  /*18410*/  IMAD.IADD R11, R9, 0x1, R11 ;  /* 0x00000001090b7824 */ /* 0x000fc600078e020b */
[----:B------:R-:W-:Y:S02]  /*18420*/  IADD3 R8, P1, P0, R4, R15, R8 ;  /* 0x0000000f04087210 */ /* 0x000fe4000783e008 */
[----:B------:R-:W-:-:S04]  /*18430*/  SHF.R.S32.HI R9, RZ, 0x1f, R4 ;  /* 0x0000001fff097819 */ /* 0x000fc80000011404 */
[----:B------:R-:W-:Y:S02]  /*18440*/  IADD3.X R9, R9, R14, R11, P1, P0 ;  /* 0x0000000e09097210 */ /* 0x000fe40000fe040b */
[----:B------:R-:W1:Y:S01]  /*18450*/  LDC.64 R10, c[0x0][R17+0x160] ;  /* 0x00005800110a7b82 */ /* 0x000e620000000a00 */
[----:B------:R-:W3:Y:S01]  /*18460*/  S2R R119, SR_TID.X ;  /* 0x0000000000777919 */ /* 0x000ee20000002100 */
[----:B------:R-:W-:-:S04]  /*18470*/  IMAD.MOV R4, RZ, RZ, -R4 ;  /* 0x000000ffff047224 */ /* 0x000fc800078e0a04 */
[----:B------:R-:W-:-:S05]  /*18480*/  IMAD R4, R4, c[0x0][0x4e8], R6 ;  /* 0x00013a0004047a24 */ /* 0x000fca00078e0206 */
[----:B------:R-:W-:Y:S02]  /*18490*/  SHF.R.S32.HI R14, RZ, 0x1f, R4 ;  /* 0x0000001fff0e7819 */ /* 0x000fe40000011404 */
[----:B---3--:R-:W-:-:S04]  /*184a0*/  SHF.R.S32.HI R118, RZ, 0x1f, R119 ;  /* 0x0000001fff767819 */ /* 0x008fc80000011477 */
[----:B------:R-:W-:Y:S01]  /*184b0*/  LEA.HI R118, R118, R119, RZ, 0x5 ;  /* 0x0000007776767211 */ /* 0x000fe200078f28ff */
        /* <DEDUP_REMOVED lines=8> */
[----:B------:R-:W-:Y:S02]  /*18540*/  LEA R10, P0, R8, R10, 0x2 ;  /* 0x0000000a080a7211 */ /* 0x000fe400078010ff */
        /* <DEDUP_REMOVED lines=20> */
[----:B------:R-:W-:Y:S01]  /*18690*/  LEA R6, R115, R0, 0x7 ;  /* 0x0000000073067211 */ /* 0x000fe200078e38ff */
[C---:B------:R-:W-:Y:S01]  /*186a0*/  IMAD.WIDE.U32 R8, R3.reuse, c[0x0][0x3a0], RZ ;  /* 0x0000e80003087a25 */ /* 0x040fe200078e00ff */
[----:B-1----:R-:W-:Y:S01]  /*186b0*/  SHF.R.S32.HI R10, RZ, 0x1f, R2 ;  /* 0x0000001fff0a7819 */ /* 0x002fe20000011402 */
[----:B------:R1:W2:Y:S02]  /*186c0*/  LDS.128 R32, [R203+0x80] ;  /* 0x00008000cb207984 */ /* 0x0002a40000000c00 */
[----:B------:R-:W-:-:S02]  /*186d0*/  IMAD R3, R3, c[0x0][0x3a4], R13 ;  /* 0x0000e90003037a24 */ /* 0x000fc400078e020d */
[----:B------:R-:W-:Y:S01]  /*186e0*/  @P3 IMAD.HI.U32 R11, R6, c[0x0][0x4ec], RZ ;  /* 0x00013b00060b3a27 */ /* 0x000fe200078e00ff */
[----:B------:R1:W3:Y:S02]  /*186f0*/  LDS.128 R48, [R203+0x1080] ;  /* 0x00108000cb307984 */ /* 0x0002e40000000c00 */
[----:B------:R-:W-:Y:S01]  /*18700*/  IADD3 R9, R9, R3, RZ ;  /* 0x0000000309097210 */ /* 0x000fe20007ffe0ff */
[----:B------:R-:W-:Y:S01]  /*18710*/  IMAD R10, R10, c[0x0][0x3f0], RZ ;  /* 0x0000fc000a0a7a24 */ /* 0x000fe200078e02ff */
        /* <DEDUP_REMOVED lines=11> */
[----:B------:R-:W-:-:S03]  /*187d0*/  IADD3 R2, -R3, RZ, RZ ;  /* 0x000000ff03027210 */ /* 0x000fc60007ffe1ff */
        /* <DEDUP_REMOVED lines=9> */
[----:B------:R1:W1:Y:S02]  /*18870*/  LDS.128 R40, [R203+0x9080] ;  /* 0x00908000cb287984 */ /* 0x0002640000000c00 */
[----:B------:R-:W-:Y:S01]  /*18880*/  IADD3 R3, R3, R10, RZ ;  /* 0x0000000a03037210 */ /* 0x000fe20007ffe0ff */
[----:B------:R-:W-:Y:S01]  /*18890*/  IMAD R6, R6, c[0x0][0x3d8], RZ ;  /* 0x0000f60006067a24 */ /* 0x000fe200078e02ff */
[----:B------:R1:W1:Y:S03]  /*188a0*/  LDS.128 R56, [R203+0xa080] ;  /* 0x00a08000cb387984 */ /* 0x0002660000000c00 */
[C---:B------:R-:W-:Y:S01]  /*188b0*/  IMAD.WIDE.U32 R2, R5.reuse, c[0x0][0x3d8], R2 ;  /* 0x0000f60005027a25 */ /* 0x040fe200078e0002 */
[----:B------:R1:W1:Y:S03]  /*188c0*/  LDS.128 R72, [R203+0xb080] ;  /* 0x00b08000cb487984 */ /* 0x0002660000000c00 */
[----:B------:R-:W-:Y:S01]  /*188d0*/  IMAD R5, R5, c[0x0][0x3dc], R6 ;  /* 0x0000f70005057a24 */ /* 0x000fe200078e0206 */
[----:B------:R1:W1:Y:S01]  /*188e0*/  LDS.128 R20, [R203+0xc080] ;  /* 0x00c08000cb147984 */ /* 0x0002620000000c00 */
[----:B------:R-:W-:-:S02]  /*188f0*/  LEA R16, P0, R2, c[0x0][0x380], 0x1 ;  /* 0x0000e00002107a11 */ /* 0x000fc400078008ff */
[----:B------:R-:W-:Y:S01]  /*18900*/  LEA R6, R115, R143, 0x7 ;  /* 0x0000008f73067211 */ /* 0x000fe200078e38ff */
[----:B------:R1:W1:Y:S01]  /*18910*/  LDS.128 R36, [R203+0xd080] ;  /* 0x00d08000cb247984 */ /* 0x0002620000000c00 */
[----:B------:R-:W-:-:S03]  /*18920*/  IADD3 R3, R3, R5, RZ ;  /* 0x0000000503037210 */ /* 0x000fc60007ffe0ff */
[----:B------:R1:W1:Y:S01]  /*18930*/  LDS.128 R52, [R203+0xe080] ;  /* 0x00e08000cb347984 */ /* 0x0002620000000c00 */
[----:B------:R-:W-:-:S03]  /*18940*/  LEA.HI.X R13, R2, c[0x0][0x384], R3, 0x1, P0 ;  /* 0x0000e100020d7a11 */ /* 0x000fc600000f0c03 */
[----:B------:R1:W1:Y:S01]  /*18950*/  LDS.128 R68, [R203+0xf080] ;  /* 0x00f08000cb447984 */ /* 0x0002620000000c00 */
[----:B------:R-:W-:Y:S05]  /*18960*/  BRA.DIV ~URZ, `(.L_x_1857) ;  /* 0x00004c227f007947 */ /* 0x000fea000b800000 */
[----:B--234-:R2:W3:Y:S02]  /*18970*/  SHFL.IDX PT, R5, R13, RZ, 0x181f ;  /* 0x00181fff0d057589 */ /* 0x01c4e400000e0000 */
.L_x_1933:
[----:B------:R-:W-:Y:S05]  /*18980*/  BRA.DIV ~URZ, `(.L_x_1858) ;  /* 0x00004c727f007947 */ /* 0x000fea000b800000 */
[----:B------:R4:W2:Y:S02]  /*18990*/  SHFL.IDX PT, R2, R16, RZ, 0x181f ;  /* 0x00181fff10027589 */ /* 0x0008a400000e0000 */
.L_x_1934:
        /* <DEDUP_REMOVED lines=9> */
[CC--:B------:R-:W-:Y:S02]  /*18a30*/  @!P1 LEA R8, P5, R205.reuse, R2.reuse, 0x1 ;  /* 0x00000002cd089211 */ /* 0x0c0fe400078a08ff */
[-C--:B---3--:R-:W-:Y:S02]  /*18a40*/  @!P3 LEA.HI.X R15, R140, R5.reuse, R141, 0x1, P4 ;  /* 0x000000058c0fb211 */ /* 0x088fe400020f0c8d */
        /* <DEDUP_REMOVED lines=8> */
.L_x_1860:
[----:B------:R-:W-:Y:S05]  /*18ad0*/  BSYNC B0 ;  /* 0x0000000000007941 */ /* 0x000fea0003800000 */
.L_x_1859:
[----:B------:R-:W-:Y:S05]  /*18ae0*/  BRA.DIV ~URZ, `(.L_x_1861) ;  /* 0x00004b827f007947 */ /* 0x000fea000b800000 */
[----:B---3--:R3:W4:Y:S04]  /*18af0*/  SHFL.IDX PT, R5, R13, 0x1, 0x181f ;  /* 0x00381f000d057f89 */ /* 0x00872800000e0000 */
[----:B--2---:R3:W2:Y:S02]  /*18b00*/  SHFL.IDX PT, R2, R16, 0x1, 0x181f ;  /* 0x00381f0010027f89 */ /* 0x0046a400000e0000 */
.L_x_1935:
        /* <DEDUP_REMOVED lines=11> */
[-C--:B----4-:R-:W-:Y:S02]  /*18bc0*/  @!P3 LEA.HI.X R15, R140, R5.reuse, R141, 0x1, P4 ;  /* 0x000000058c0fb211 */ /* 0x090fe400020f0c8d */
        /* <DEDUP_REMOVED lines=8> */
.L_x_1863:
[----:B------:R-:W-:Y:S05]  /*18c50*/  BSYNC B0 ;  /* 0x0000000000007941 */ /* 0x000fea0003800000 */
.L_x_1862:
[----:B------:R-:W-:Y:S05]  /*18c60*/  BRA.DIV ~URZ, `(.L_x_1864) ;  /* 0x00004ad27f007947 */ /* 0x000fea000b800000 */
[----:B----4-:R4:W3:Y:S02]  /*18c70*/  SHFL.IDX PT, R5, R13, 0x2, 0x181f ;  /* 0x00581f000d057f89 */ /* 0x0108e400000e0000 */
.L_x_1936:
[----:B------:R-:W-:Y:S05]  /*18c80*/  BRA.DIV ~URZ, `(.L_x_1865) ;  /* 0x00004b227f007947 */ /* 0x000fea000b800000 */
[----:B--2---:R2:W4:Y:S02]  /*18c90*/  SHFL.IDX PT, R2, R16, 0x2, 0x181f ;  /* 0x00581f0010027f89 */ /* 0x00452400000e0000 */
.L_x_1937:
        /* <DEDUP_REMOVED lines=20> */
.L_x_1867:
[----:B------:R-:W-:Y:S05]  /*18de0*/  BSYNC B0 ;  /* 0x0000000000007941 */ /* 0x000fea0003800000 */
.L_x_1866:
[----:B------:R-:W-:Y:S05]  /*18df0*/  BRA.DIV ~URZ, `(.L_x_1868) ;  /* 0x00004a227f007947 */ /* 0x000fea000b800000 */
[----:B---3--:R3:W2:Y:S04]  /*18e00*/  SHFL.IDX PT, R5, R13, 0x3, 0x181f ;  /* 0x00781f000d057f89 */ /* 0x0086a800000e0000 */
[----:B----4-:R3:W4:Y:S02]  /*18e10*/  SHFL.IDX PT, R2, R16, 0x3, 0x181f ;  /* 0x00781f0010027f89 */ /* 0x01072400000e0000 */
.L_x_1938:
        /* <DEDUP_REMOVED lines=17> */
[----:B------:R-:W-:-:S04]  /*18f30*/  LEA R2, P0, R204, R2, 0x1 ;  /* 0x00000002cc027211 */ /* 0x000fc800078008ff */
[----:B------:R-:W-:-:S05]  /*18f40*/  LEA.HI.X R3, R204, R5, R215, 0x1, P0 ;  /* 0x00000005cc037211 */ /* 0x000fca00000f0cd7 */
[----:B------:R2:W-:Y:S01]  /*18f50*/  ST.E.128 [R2.64], R68 ;  /* 0x0000004402007985 */ /* 0x0005e2000c101d06 */
[----:B------:R-:W-:Y:S05]  /*18f60*/  BRA `(.L_x_1869) ;  /* 0x0000293000007947 */ /* 0x000fea0003800000 */
.L_x_1856:
[----:B-1----:R-:W2:Y:S01]  /*18f70*/  LDL.LU R10, [R1+0x40] ;  /* 0x00004000010a7983 */ /* 0x002ea20000300800 */
[----:B------:R-:W-:Y:S02]  /*18f80*/  IMAD R13, R13, c[0x0][0x408], RZ ;  /* 0x000102000d0d7a24 */ /* 0x000fe400078e02ff */
[----:B------:R-:W-:-:S04]  /*18f90*/  IMAD.WIDE.U32 R8, R3, c[0x0][0x408], RZ ;  /* 0x0001020003087a25 */ /* 0x000fc800078e00ff */
        /* <DEDUP_REMOVED lines=8> */
[----:B------:R-:W-:-:S05]  /*19020*/  IMAD R2, R2, c[0x0][0x444], R3 ;  /* 0x0001110002027a24 */ /* 0x000fca00078e0203 */
[----:B------:R-:W-:Y:S02]  /*19030*/  IADD3 R3, R5, R2, RZ ;  /* 0x0000000205037210 */ /* 0x000fe40007ffe0ff */
[----:B------:R-:W-:-:S05]  /*19040*/  MOV R2, R4 ;  /* 0x0000000400027202 */ /* 0x000fca0000000f00 */
[----:B--2---:R-:W-:-:S04]  /*19050*/  IMAD.WIDE.U32 R2, R10, c[0x0][0x448], R2 ;  /* 0x000112000a027a25 */ /* 0x004fc800078e0002 */
[----:B------:R-:W-:Y:S01]  /*19060*/  IMAD R5, R10, c[0x0][0x44c], R3 ;  /* 0x000113000a057a24 */ /* 0x000fe200078e0203 */
[----:B------:R-:W-:Y:S01]  /*19070*/  MOV R4, R2 ;  /* 0x0000000200047202 */ /* 0x000fe20000000f00 */
[----:B------:R-:W-:Y:S01]  /*19080*/  @P3 IMAD.HI.U32 R3, R6, c[0x0][0x4ec], RZ ;  /* 0x00013b0006033a27 */ /* 0x000fe200078e00ff */
[----:B------:R-:W-:-:S04]  /*19090*/  MOV R2, R6 ;  /* 0x0000000600027202 */ /* 0x000fc80000000f00 */
[----:B------:R-:W-:-:S04]  /*190a0*/  @P3 SHF.R.U32.HI R2, RZ, c[0x0][0x4f0], R3 ;  /* 0x00013c00ff023a19 */ /* 0x000fc80000011603 */
[C---:B------:R-:W-:Y:S01]  /*190b0*/  IADD3 R3, -R2.reuse, RZ, RZ ;  /* 0x000000ff02037210 */ /* 0x040fe20007ffe1ff */
[----:B------:R-:W-:-:S04]  /*190c0*/  IMAD.WIDE.U32 R4, R2, c[0x0][0x430], R4 ;  /* 0x00010c0002047a25 */ /* 0x000fc800078e0004 */
[----:B------:R-:W-:Y:S01]  /*190d0*/  IMAD R6, R3, c[0x0][0x4e8], R6 ;  /* 0x00013a0003067a24 */ /* 0x000fe200078e0206 */
[----:B------:R-:W-:-:S05]  /*190e0*/  SHF.R.S32.HI R3, RZ, 0x1f, R2 ;  /* 0x0000001fff037819 */ /* 0x000fca0000011402 */
[----:B------:R-:W-:-:S04]  /*190f0*/  IMAD R3, R3, c[0x0][0x430], RZ ;  /* 0x00010c0003037a24 */ /* 0x000fc800078e02ff */
[----:B------:R-:W-:-:S05]  /*19100*/  IMAD R2, R2, c[0x0][0x434], R3 ;  /* 0x00010d0002027a24 */ /* 0x000fca00078e0203 */
[----:B------:R-:W-:Y:S02]  /*19110*/  IADD3 R3, R5, R2, RZ ;  /* 0x0000000205037210 */ /* 0x000fe40007ffe0ff */
[----:B------:R-:W-:Y:S02]  /*19120*/  MOV R2, R4 ;  /* 0x0000000400027202 */ /* 0x000fe40000000f00 */
        /* <DEDUP_REMOVED lines=9> */
.L_x_1939:
[----:B------:R-:W-:Y:S05]  /*191c0*/  BRA.DIV ~URZ, `(.L_x_1871) ;  /* 0x000047927f007947 */ /* 0x000fea000b800000 */
[----:B------:R3:W4:Y:S02]  /*191d0*/  SHFL.IDX PT, R2, R5, RZ, 0x1c1f ;  /* 0x001c1fff05027589 */ /* 0x00072400000e0000 */
.L_x_1940:
[----:B------:R-:W-:Y:S01]  /*191e0*/  BSSY B0, `(.L_x_1872) ;  /* 0x00000c1000007945 */ /* 0x000fe20003800000 */
[----:B------:R-:W-:Y:S05]  /*191f0*/  @P0 BRA `(.L_x_1873) ;  /* 0x00000bf000000947 */ /* 0x000fea0003800000 */
[----:B------:R-:W5:Y:S04]  /*19200*/  LDL R8, [R1+0x4c] ;  /* 0x00004c0001087983 */ /* 0x000f680000100800 */
[----:B---3--:R-:W3:Y:S04]  /*19210*/  LDL R14, [R1+0xc0] ;  /* 0x0000c000010e7983 */ /* 0x008ee80000100800 */
[----:B----4-:R-:W4:Y:S04]  /*19220*/  LDL R20, [R1+0x158] ;  /* 0x0001580001147983 */ /* 0x010f280000100800 */
[----:B--2---:R-:W2:Y:S04]  /*19230*/  LDL R17, [R1+0xbc] ;  /* 0x0000bc0001117983 */ /* 0x004ea80000100800 */
[----:B------:R-:W2:Y:S04]  /*19240*/  LDL R21, [R1+0xb8] ;  /* 0x0000b80001157983 */ /* 0x000ea80000100800 */
        /* <DEDUP_REMOVED lines=8> */
[----:B-----5:R-:W-:-:S13]  /*192d0*/  ISETP.GE.AND P0, PT, R8, c[0x0][0x3c8], PT ;  /* 0x0000f20008007a0c */ /* 0x020fda0003f06270 */
[----:B------:R-:W-:-:S04]  /*192e0*/  @!P0 IMAD.MOV.U32 R3, RZ, RZ, R4 ;  /* 0x000000ffff038224 */ /* 0x000fc800078e0004 */
[----:B------:R-:W-:Y:S01]  /*192f0*/  @!P0 IMAD.WIDE R8, R8, 0x4, R2 ;  /* 0x0000000408088825 */ /* 0x000fe200078e0202 */
[----:B--2---:R-:W-:Y:S01]  /*19300*/  ISETP.GE.AND P2, PT, R21, c[0x0][0x3c8], PT ;  /* 0x0000f20015007a0c */ /* 0x004fe20003f46270 */
[----:B------:R-:W2:Y:S04]  /*19310*/  LDL R3, [R1+0xa4] ;  /* 0x0000a40001037983 */ /* 0x000ea80000100800 */
[----:B------:R5:W-:Y:S01]  /*19320*/  @!P0 ST.E.64 [R8.64], R24 ;  /* 0x0000001808008985 */ /* 0x000be2000c101b06 */
[----:B---3--:R-:W-:-:S13]  /*19330*/  ISETP.GE.AND P0, PT, R14, c[0x0][0x3c8], PT ;  /* 0x0000f2000e007a0c */ /* 0x008fda0003f06270 */
[C---:B-----5:R-:W-:Y:S01]  /*19340*/  @!P0 LEA R8, P1, R14.reuse, R2, 0x2 ;  /* 0x000000020e088211 */ /* 0x060fe200078210ff */
[----:B------:R-:W3:Y:S03]  /*19350*/  LDL R25, [R1+0x140] ;  /* 0x0001400001197983 */ /* 0x000ee60000100800 */
[----:B----4-:R-:W-:Y:S01]  /*19360*/  @!P0 LEA.HI.X R9, R14, R4, R20, 0x2, P1 ;  /* 0x000000040e098211 */ /* 0x010fe200008f1414 */
[----:B------:R-:W4:Y:S04]  /*19370*/  LDL R24, [R1+0x94] ;  /* 0x0000940001187983 */ /* 0x000f280000100800 */
[----:B------:R-:W5:Y:S04]  /*19380*/  LDL R14, [R1+0x144] ;  /* 0x00014400010e7983 */ /* 0x000f680000100800 */
[----:B------:R1:W-:Y:S01]  /*19390*/  @!P0 ST.E.64 [R8.64], R26 ;  /* 0x0000001a08008985 */ /* 0x0003e2000c101b06 */
[----:B------:R-:W-:-:S03]  /*193a0*/  ISETP.GE.AND P0, PT, R17, c[0x0][0x3c8], PT ;  /* 0x0000f20011007a0c */ /* 0x000fc60003f06270 */
[----:B------:R-:W2:Y:S10]  /*193b0*/  LDL R20, [R1+0xac] ;  /* 0x0000ac0001147983 */ /* 0x000eb40000100800 */
[C---:B-1----:R-:W-:Y:S01]  /*193c0*/  @!P0 LEA R8, P1, R17.reuse, R2, 0x2 ;  /* 0x0000000211088211 */ /* 0x042fe200078210ff */
[----:B------:R-:W3:Y:S03]  /*193d0*/  LDL R26, [R1+0x8c] ;  /* 0x00008c00011a7983 */ /* 0x000ee60000100800 */
[----:B------:R-:W-:Y:S01]  /*193e0*/  @!P0 LEA.HI.X R9, R17, R4, R118, 0x2, P1 ;  /* 0x0000000411098211 */ /* 0x000fe200008f1476 */
[----:B------:R-:W3:Y:S01]  /*193f0*/  LDL R27, [R1+0x11c] ;  /* 0x00011c00011b7983 */ /* 0x000ee20000100800 */
[----:B------:R-:W-:-:S03]  /*19400*/  ISETP.GE.AND P1, PT, R10, c[0x0][0x3c8], PT ;  /* 0x0000f2000a007a0c */ /* 0x000fc60003f26270 */
[----:B------:R-:W4:Y:S04]  /*19410*/  LDL R17, [R1+0xa8] ;  /* 0x0000a80001117983 */ /* 0x000f280000100800 */
[----:B------:R1:W-:Y:S02]  /*19420*/  @!P0 ST.E.64 [R8.64], R28 ;  /* 0x0000001c08008985 */ /* 0x0003e4000c101b06 */
[C---:B-1----:R-:W-:Y:S02]  /*19430*/  @!P2 LEA R8, P0, R21.reuse, R2, 0x2 ;  /* 0x000000021508a211 */ /* 0x042fe400078010ff */
[----:B------:R-:W4:Y:S02]  /*19440*/  LDL R29, [R1+0x9c] ;  /* 0x00009c00011d7983 */ /* 0x000f240000100800 */
[----:B------:R-:W-:-:S02]  /*19450*/  @!P2 LEA.HI.X R9, R21, R4, R115, 0x2, P0 ;  /* 0x000000041509a211 */ /* 0x000fc400000f1473 */
[----:B------:R-:W4:Y:S04]  /*19460*/  LDL R28, [R1+0x124] ;  /* 0x00012400011c7983 */ /* 0x000f280000100800 */
[----:B------:R-:W4:Y:S04]  /*19470*/  LDL R21, [R1+0x13c] ;  /* 0x00013c0001157983 */ /* 0x000f280000100800 */
[----:B------:R1:W-:Y:S02]  /*19480*/  @!P2 ST.E.64 [R8.64], R30 ;  /* 0x0000001e0800a985 */ /* 0x0003e4000c101b06 */
[----:B-1----:R-:W-:-:S02]  /*19490*/  @!P1 LEA R8, P0, R10, R2, 0x2 ;  /* 0x000000020a089211 */ /* 0x002fc400078010ff */
[----:B------:R-:W4:Y:S02]  /*194a0*/  LDL R30, [R1+0x12c] ;  /* 0x00012c00011e7983 */ /* 0x000f240000100800 */
[----:B------:R-:W-:Y:S02]  /*194b0*/  @!P1 LEA.HI.X R9, R10, R4, R19, 0x2, P0 ;  /* 0x000000040a099211 */ /* 0x000fe400000f1413 */
[----:B------:R-:W4:Y:S04]  /*194c0*/  LDL R31, [R1+0x6c] ;  /* 0x00006c00011f7983 */ /* 0x000f280000100800 */
[----:B------:R-:W4:Y:S01]  /*194d0*/  LDL R19, [R1+0x138] ;  /* 0x0001380001137983 */ /* 0x000f220000100800 */
[----:B------:R-:W-:-:S03]  /*194e0*/  ISETP.GE.AND P2, PT, R13, c[0x0][0x3c8], PT ;  /* 0x0000f2000d007a0c */ /* 0x000fc60003f46270 */
[----:B------:R1:W-:Y:S01]  /*194f0*/  @!P1 ST.E.64 [R8.64], R32 ;  /* 0x0000002008009985 */ /* 0x0003e2000c101b06 */
[----:B------:R-:W-:-:S03]  /*19500*/  ISETP.GE.AND P1, PT, R11, c[0x0][0x3c8], PT ;  /* 0x0000f2000b007a0c */ /* 0x000fc60003f26270 */
[----:B------:R-:W4:Y:S06]  /*19510*/  LDL R10, [R1+0xa0] ;  /* 0x0000a000010a7983 */ /* 0x000f2c0000100800 */
[C---:B-1----:R-:W-:Y:S01]  /*19520*/  @!P2 LEA R8, P0, R13.reuse, R2, 0x2 ;  /* 0x000000020d08a211 */ /* 0x042fe200078010ff */
[----:B------:R-:W4:Y:S03]  /*19530*/  LDL R33, [R1+0x74] ;  /* 0x0000740001217983 */ /* 0x000f260000100800 */
[----:B------:R-:W-:Y:S01]  /*19540*/  @!P2 LEA.HI.X R9, R13, R4, R15, 0x2, P0 ;  /* 0x000000040d09a211 */ /* 0x000fe200000f140f */
[----:B------:R-:W4:Y:S04]  /*19550*/  LDL R32, [R1+0xfc] ;  /* 0x0000fc0001207983 */ /* 0x000f280000100800 */
[----:B------:R-:W4:Y:S04]  /*19560*/  LDL R15, [R1+0x134] ;  /* 0x00013400010f7983 */ /* 0x000f280000100800 */
[----:B------:R1:W-:Y:S01]  /*19570*/  @!P2 ST.E.64 [R8.64], R34 ;  /* 0x000000220800a985 */ /* 0x0003e2000c101b06 */
[----:B------:R-:W-:-:S03]  /*19580*/  ISETP.GE.AND P2, PT, R18, c[0x0][0x3c8], PT ;  /* 0x0000f20012007a0c */ /* 0x000fc60003f46270 */
[----:B------:R-:W4:Y:S01]  /*19590*/  LDL R13, [R1+0x98] ;  /* 0x00009800010d7983 */ /* 0x000f220000100800 */
[----:B-1----:R-:W-:-:S03]  /*195a0*/  @!P1 LEA R8, P0, R11, R2, 0x2 ;  /* 0x000000020b089211 */ /* 0x002fc600078010ff */
[----:B------:R-:W4:Y:S01]  /*195b0*/  LDL R34, [R1+0x104] ;  /* 0x0001040001227983 */ /* 0x000f220000100800 */
[----:B-----5:R-:W-:-:S03]  /*195c0*/  @!P1 LEA.HI.X R9, R11, R4, R14, 0x2, P0 ;  /* 0x000000040b099211 */ /* 0x020fc600000f140e */
[----:B------:R-:W5:Y:S04]  /*195d0*/  LDL R11, [R1+0x130] ;  /* 0x00013000010b7983 */ /* 0x000f680000100800 */
[----:B------:R1:W-:Y:S01]  /*195e0*/  @!P1 ST.E.64 [R8.64], R36 ;  /* 0x0000002408009985 */ /* 0x0003e2000c101b06 */
[----:B--2---:R-:W-:-:S03]  /*195f0*/  ISETP.GE.AND P1, PT, R20, c[0x0][0x3c8], PT ;  /* 0x0000f20014007a0c */ /* 0x004fc60003f26270 */
[----:B------:R-:W2:Y:S01]  /*19600*/  LDL R14, [R1+0x90] ;  /* 0x00009000010e7983 */ /* 0x000ea20000100800 */
[----:B-1----:R-:W-:-:S04]  /*19610*/  @!P2 LEA R8, P0, R18, R2, 0x2 ;  /* 0x000000021208a211 */ /* 0x002fc800078010ff */
[----:B---3--:R-:W-:Y:S02]  /*19620*/  @!P2 LEA.HI.X R9, R18, R4, R25, 0x2, P0 ;  /* 0x000000041209a211 */ /* 0x008fe400000f1419 */
[----:B------:R-:W3:Y:S04]  /*19630*/  LDL R18, [R1+0x128] ;  /* 0x0001280001127983 */ /* 0x000ee80000100800 */
[----:B------:R1:W-:Y:S01]  /*19640*/  @!P2 ST.E.64 [R8.64], R40 ;  /* 0x000000280800a985 */ /* 0x0003e2000c101b06 */
[----:B----4-:R-:W-:-:S03]  /*19650*/  ISETP.GE.AND P2, PT, R17, c[0x0][0x3c8], PT ;  /* 0x0000f20011007a0c */ /* 0x010fc60003f46270 */
[----:B------:R-:W4:Y:S01]  /*19660*/  LDL R25, [R1+0x118] ;  /* 0x0001180001197983 */ /* 0x000f220000100800 */
[----:B-1----:R-:W-:-:S04]  /*19670*/  @!P1 LEA R8, P0, R20, R2, 0x2 ;  /* 0x0000000214089211 */ /* 0x002fc800078010ff */
[----:B------:R-:W-:Y:S02]  /*19680*/  @!P1 LEA.HI.X R9, R20, R4, R21, 0x2, P0 ;  /* 0x0000000414099211 */ /* 0x000fe400000f1415 */
[----:B------:R-:W4:Y:S04]  /*19690*/  LDL R21, [R1+0x88] ;  /* 0x0000880001157983 */ /* 0x000f280000100800 */
[----:B------:R1:W-:Y:S01]  /*196a0*/  @!P1 ST.E.64 [R8.64], R44 ;  /* 0x0000002c08009985 */ /* 0x0003e2000c101b06 */
[----:B------:R-:W-:Y:S02]  /*196b0*/  ISETP.GE.AND P3, PT, R29, c[0x0][0x3c8], PT ;  /* 0x0000f2001d007a0c */ /* 0x000fe40003f66270 */
[----:B------:R-:W-:Y:S01]  /*196c0*/  ISETP.GE.AND P4, PT, R24, c[0x0][0x3c8], PT ;  /* 0x0000f20018007a0c */ /* 0x000fe20003f86270 */
[----:B------:R-:W4:Y:S01]  /*196d0*/  LDL R20, [R1+0x7c] ;  /* 0x00007c0001147983 */ /* 0x000f220000100800 */
[----:B-1----:R-:W-:-:S04]  /*196e0*/  @!P2 LEA R8, P0, R17, R2, 0x2 ;  /* 0x000000021108a211 */ /* 0x002fc800078010ff */
[----:B------:R-:W-:Y:S02]  /*196f0*/  @!P2 LEA.HI.X R9, R17, R4, R19, 0x2, P0 ;  /* 0x000000041109a211 */ /* 0x000fe400000f1413 */
[----:B------:R-:W4:Y:S01]  /*19700*/  LDL R19, [R1+0x120] ;  /* 0x0001200001137983 */ /* 0x000f220000100800 */
[----:B------:R-:W-:-:S03]  /*19710*/  ISETP.GE.AND P1, PT, R3, c[0x0][0x3c8], PT ;  /* 0x0000f20003007a0c */ /* 0x000fc60003f26270 */
[----:B------:R1:W-:Y:S01]  /*19720*/  @!P2 ST.E.64 [R8.64], R48 ;  /* 0x000000300800a985 */ /* 0x0003e2000c101b06 */
[----:B------:R-:W-:-:S03]  /*19730*/  ISETP.GE.AND P2, PT, R10, c[0x0][0x3c8], PT ;  /* 0x0000f2000a007a0c */ /* 0x000fc60003f46270 */
[----:B------:R-:W4:Y:S06]  /*19740*/  LDL R17, [R1+0x78] ;  /* 0x0000780001117983 */ /* 0x000f2c0000100800 */
[----:B-1----:R-:W-:-:S04]  /*19750*/  @!P1 LEA R8, P0, R3, R2, 0x2 ;  /* 0x0000000203089211 */ /* 0x002fc800078010ff */
[----:B------:R-:W-:Y:S02]  /*19760*/  @!P1 LEA.HI.X R9, R3, R4, R15, 0x2, P0 ;  /* 0x0000000403099211 */ /* 0x000fe400000f140f */
[----:B------:R-:W4:Y:S04]  /*19770*/  LDL R15, [R1+0x84] ;  /* 0x00008400010f7983 */ /* 0x000f280000100800 */
[----:B------:R1:W-:Y:S01]  /*19780*/  @!P1 ST.E.64 [R8.64], R52 ;  /* 0x0000003408009985 */ /* 0x0003e2000c101b06 */
[----:B------:R-:W-:-:S03]  /*19790*/  ISETP.GE.AND P1, PT, R13, c[0x0][0x3c8], PT ;  /* 0x0000f2000d007a0c */ /* 0x000fc60003f26270 */
[----:B------:R-:W4:Y:S01]  /*197a0*/  LDL R3, [R1+0x80] ;  /* 0x0000800001037983 */ /* 0x000f220000100800 */
[----:B-1----:R-:W-:-:S04]  /*197b0*/  @!P2 LEA R8, P0, R10, R2, 0x2 ;  /* 0x000000020a08a211 */ /* 0x002fc800078010ff */
[----:B-----5:R-:W-:-:S05]  /*197c0*/  @!P2 LEA.HI.X R9, R10, R4, R11, 0x2, P0 ;  /* 0x000000040a09a211 */ /* 0x020fca00000f140b */
[----:B------:R1:W-:Y:S01]  /*197d0*/  @!P2 ST.E.64 [R8.64], R56 ;  /* 0x000000380800a985 */ /* 0x0003e2000c101b06 */
[C---:B------:R-:W-:Y:S02]  /*197e0*/  @!P3 LEA R10, P5, R29.reuse, R2, 0x2 ;  /* 0x000000021d0ab211 */ /* 0x040fe400078a10ff */
[----:B--2---:R-:W-:Y:S02]  /*197f0*/  ISETP.GE.AND P2, PT, R14, c[0x0][0x3c8], PT ;  /* 0x0000f2000e007a0c */ /* 0x004fe40003f46270 */
[----:B------:R-:W-:Y:S02]  /*19800*/  @!P3 LEA.HI.X R11, R29, R4, R30, 0x2, P5 ;  /* 0x000000041d0bb211 */ /* 0x000fe400028f141e */
[----:B------:R-:W2:Y:S01]  /*19810*/  LDL R29, [R1+0x68] ;  /* 0x00006800011d7983 */ /* 0x000ea20000100800 */
[----:B-1----:R-:W-:-:S03]  /*19820*/  @!P1 LEA R8, P0, R13, R2, 0x2 ;  /* 0x000000020d089211 */ /* 0x002fc600078010ff */
[----:B------:R-:W5:Y:S01]  /*19830*/  LDL R30, [R1+0xf8] ;  /* 0x0000f800011e7983 */ /* 0x000f620000100800 */
[----:B---3--:R-:W-:-:S03]  /*19840*/  @!P1 LEA.HI.X R9, R13, R4, R18, 0x2, P0 ;  /* 0x000000040d099211 */ /* 0x008fc600000f1412 */
[----:B------:R-:W3:Y:S04]  /*19850*/  LDL R18, [R1+0x114] ;  /* 0x0001140001127983 */ /* 0x000ee80000100800 */
[----:B------:R-:W2:Y:S04]  /*19860*/  LDL R13, [R1+0x110] ;  /* 0x00011000010d7983 */ /* 0x000ea80000100800 */
[----:B------:R1:W-:Y:S04]  /*19870*/  @!P3 ST.E.64 [R10.64], R60 ;  /* 0x0000003c0a00b985 */ /* 0x0003e8000c101b06 */
[----:B------:R1:W-:Y:S02]  /*19880*/  @!P1 ST.E.64 [R8.64], R64 ;  /* 0x0000004008009985 */ /* 0x0003e4000c101b06 */
[----:B-1----:R-:W-:-:S02]  /*19890*/  @!P4 LEA R10, P5, R24, R2, 0x2 ;  /* 0x00000002180ac211 */ /* 0x002fc400078a10ff */
[----:B------:R-:W-:Y:S02]  /*198a0*/  @!P2 LEA R8, P0, R14, R2, 0x2 ;  /* 0x000000020e08a211 */ /* 0x000fe400078010ff */
[-C--:B------:R-:W-:Y:S02]  /*198b0*/  @!P4 LEA.HI.X R11, R24, R4.reuse, R28, 0x2, P5 ;  /* 0x00000004180bc211 */ /* 0x080fe400028f141c */
[----:B------:R-:W5:Y:S01]  /*198c0*/  LDL R24, [R1+0x10c] ;  /* 0x00010c0001187983 */ /* 0x000f620000100800 */
[----:B----4-:R-:W-:-:S03]  /*198d0*/  @!P2 LEA.HI.X R9, R14, R4, R19, 0x2, P0 ;  /* 0x000000040e09a211 */ /* 0x010fc600000f1413 */
[----:B------:R-:W4:Y:S04]  /*198e0*/  LDL R28, [R1+0xf4] ;  /* 0x0000f400011c7983 */ /* 0x000f280000100800 */
[----:B------:R-:W4:Y:S01]  /*198f0*/  LDL R19, [R1+0x108] ;  /* 0x0001080001137983 */ /* 0x000f220000100800 */
[----:B------:R-:W-:-:S03]  /*19900*/  ISETP.GE.AND P3, PT, R26, c[0x0][0x3c8], PT ;  /* 0x0000f2001a007a0c */ /* 0x000fc60003f66270 */
[----:B------:R1:W-:Y:S01]  /*19910*/  @!P4 ST.E.64 [R10.64], R68 ;  /* 0x000000440a00c985 */ /* 0x0003e2000c101b06 */
[----:B------:R-:W-:-:S03]  /*19920*/  ISETP.GE.AND P1, PT, R21, c[0x0][0x3c8], PT ;  /* 0x0000f20015007a0c */ /* 0x000fc60003f26270 */
[----:B------:R-:W4:Y:S04]  /*19930*/  LDL R14, [R1+0x70] ;  /* 0x00007000010e7983 */ /* 0x000f280000100800 */
[----:B------:R1:W-:Y:S02]  /*19940*/  @!P2 ST.E.64 [R8.64], R72 ;  /* 0x000000480800a985 */ /* 0x0003e4000c101b06 */
[C---:B-1----:R-:W-:Y:S02]  /*19950*/  @!P3 LEA R10, P5, R26.reuse, R2, 0x2 ;  /* 0x000000021a0ab211 */ /* 0x042fe400078a10ff */
[----:B------:R-:W-:Y:S02]  /*19960*/  ISETP.GE.AND P4, PT, R15, c[0x0][0x3c8], PT ;  /* 0x0000f2000f007a0c */ /* 0x000fe40003f86270 */
[----:B------:R-:W-:-:S02]  /*19970*/  @!P3 LEA.HI.X R11, R26, R4, R27, 0x2, P5 ;  /* 0x000000041a0bb211 */ /* 0x000fc400028f141b */
[----:B------:R-:W-:Y:S01]  /*19980*/  @!P1 LEA R8, P0, R21, R2, 0x2 ;  /* 0x0000000215089211 */ /* 0x000fe200078010ff */
[----:B------:R-:W4:Y:S01]  /*19990*/  LDL R27, [R1+0x64] ;  /* 0x00006400011b7983 */ /* 0x000f220000100800 */
[----:B------:R-:W-:-:S03]  /*199a0*/  ISETP.GE.AND P2, PT, R3, c[0x0][0x3c8], PT ;  /* 0x0000f20003007a0c */ /* 0x000fc60003f46270 */
[----:B------:R1:W-:Y:S01]  /*199b0*/  @!P3 ST.E.64 [R10.64], R76 ;  /* 0x0000004c0a00b985 */ /* 0x0003e2000c101b06 */
[----:B------:R-:W-:-:S03]  /*199c0*/  @!P1 LEA.HI.X R9, R21, R4, R25, 0x2, P0 ;  /* 0x0000000415099211 */ /* 0x000fc600000f1419 */
[----:B------:R-:W4:Y:S04]  /*199d0*/  LDL R25, [R1+0x60] ;  /* 0x0000600001197983 */ /* 0x000f280000100800 */
[----:B------:R1:W-:Y:S01]  /*199e0*/  @!P1 ST.E.64 [R8.64], R80 ;  /* 0x0000005008009985 */ /* 0x0003e2000c101b06 */
[----:B------:R-:W-:-:S03]  /*199f0*/  ISETP.GE.AND P3, PT, R20, c[0x0][0x3c8], PT ;  /* 0x0000f20014007a0c */ /* 0x000fc60003f66270 */
[----:B------:R-:W4:Y:S01]  /*19a00*/  LDL R26, [R1+0xf0] ;  /* 0x0000f000011a7983 */ /* 0x000f220000100800 */
[----:B-1----:R-:W-:-:S03]  /*19a10*/  @!P4 LEA R10, P5, R15, R2, 0x2 ;  /* 0x000000020f0ac211 */ /* 0x002fc600078a10ff */
[----:B------:R-:W4:Y:S01]  /*19a20*/  LDL R21, [R1+0x5c] ;  /* 0x00005c0001157983 */ /* 0x000f220000100800 */
[----:B------:R-:W-:Y:S02]  /*19a30*/  @!P2 LEA R8, P0, R3, R2, 0x2 ;  /* 0x000000020308a211 */ /* 0x000fe400078010ff */
[----:B------:R-:W-:Y:S02]  /*19a40*/  ISETP.GE.AND P1, PT, R17, c[0x0][0x3c8], PT ;  /* 0x0000f20011007a0c */ /* 0x000fe40003f26270 */
[-C--:B---3--:R-:W-:Y:S02]  /*19a50*/  @!P4 LEA.HI.X R11, R15, R4.reuse, R18, 0x2, P5 ;  /* 0x000000040f0bc211 */ /* 0x088fe400028f1412 */
[----:B------:R-:W3:Y:S01]  /*19a60*/  LDL R15, [R1+0x100] ;  /* 0x00010000010f7983 */ /* 0x000ee20000100800 */
[----:B--2---:R-:W-:-:S03]  /*19a70*/  @!P2 LEA.HI.X R9, R3, R4, R13, 0x2, P0 ;  /* 0x000000040309a211 */ /* 0x004fc600000f140d */
[----:B------:R-:W2:Y:S04]  /*19a80*/  LDL R3, [R1+0x58] ;  /* 0x0000580001037983 */ /* 0x000ea80000100800 */
[----:B------:R-:W2:Y:S04]  /*19a90*/  LDL R18, [R1+0x54] ;  /* 0x0000540001127983 */ /* 0x000ea80000100800 */
[----:B------:R-:W2:Y:S04]  /*19aa0*/  LDL R13, [R1+0x50] ;  /* 0x00005000010d7983 */ /* 0x000ea80000100800 */
[----:B------:R1:W-:Y:S04]  /*19ab0*/  @!P4 ST.E.64 [R10.64], R84 ;  /* 0x000000540a00c985 */ /* 0x0003e8000c101b06 */
[----:B------:R5:W-:Y:S01]  /*19ac0*/  @!P2 ST.E.64 [R8.64], R88 ;  /* 0x000000580800a985 */ /* 0x000be2000c101b06 */
[----:B-1----:R-:W-:-:S02]  /*19ad0*/  @!P3 LEA R10, P5, R20, R2, 0x2 ;  /* 0x00000002140ab211 */ /* 0x002fc400078a10ff */
[C---:B-----5:R-:W-:Y:S02]  /*19ae0*/  @!P1 LEA R8, P0, R17.reuse, R2, 0x2 ;  /* 0x0000000211089211 */ /* 0x060fe400078010ff */
[-C--:B------:R-:W-:Y:S02]  /*19af0*/  @!P3 LEA.HI.X R11, R20, R4.reuse, R24, 0x2, P5 ;  /* 0x00000004140bb211 */ /* 0x080fe400028f1418 */
[----:B------:R-:W5:Y:S04]  /*19b00*/  LDL R20, [R1+0xe8] ;  /* 0x0000e80001147983 */ /* 0x000f680000100800 */
[----:B------:R-:W5:Y:S01]  /*19b10*/  LDL R24, [R1+0xec] ;  /* 0x0000ec0001187983 */ /* 0x000f620000100800 */
[----:B----4-:R-:W-:-:S03]  /*19b20*/  @!P1 LEA.HI.X R9, R17, R4, R19, 0x2, P0 ;  /* 0x0000000411099211 */ /* 0x010fc600000f1413 */
[----:B------:R-:W4:Y:S04]  /*19b30*/  LDL R19, [R1+0xe4] ;  /* 0x0000e40001137983 */ /* 0x000f280000100800 */
[----:B------:R-:W4:Y:S01]  /*19b40*/  LDL R17, [R1+0xe0] ;  /* 0x0000e00001117983 */ /* 0x000f220000100800 */
[----:B------:R-:W-:Y:S02]  /*19b50*/  ISETP.GE.AND P4, PT, R33, c[0x0][0x3c8], PT ;  /* 0x0000f20021007a0c */ /* 0x000fe40003f86270 */
[----:B------:R-:W-:Y:S01]  /*19b60*/  ISETP.GE.AND P2, PT, R14, c[0x0][0x3c8], PT ;  /* 0x0000f2000e007a0c */ /* 0x000fe20003f46270 */
[----:B------:R1:W-:Y:S01]  /*19b70*/  @!P3 ST.E.64 [R10.64], R92 ;  /* 0x0000005c0a00b985 */ /* 0x0003e2000c101b06 */
[----:B------:R-:W-:-:S03]  /*19b80*/  ISETP.GE.AND P3, PT, R31, c[0x0][0x3c8], PT ;  /* 0x0000f2001f007a0c */ /* 0x000fc60003f66270 */
[----:B------:R1:W-:Y:S01]  /*19b90*/  @!P1 ST.E.64 [R8.64], R96 ;  /* 0x0000006008009985 */ /* 0x0003e2000c101b06 */
[----:B------:R-:W-:-:S05]  /*19ba0*/  ISETP.GE.AND P1, PT, R29, c[0x0][0x3c8], PT ;  /* 0x0000f2001d007a0c */ /* 0x000fca0003f26270 */
[CC--:B-1----:R-:W-:Y:S02]  /*19bb0*/  @!P4 LEA R10, P5, R33.reuse, R2.reuse, 0x2 ;  /* 0x00000002210ac211 */ /* 0x0c2fe400078a10ff */
[----:B------:R-:W-:Y:S02]  /*19bc0*/  @!P2 LEA R8, P0, R14, R2, 0x2 ;  /* 0x000000020e08a211 */ /* 0x000fe400078010ff */
[----:B------:R-:W-:Y:S02]  /*19bd0*/  @!P4 LEA.HI.X R11, R33, R4, R34, 0x2, P5 ;  /* 0x00000004210bc211 */ /* 0x000fe400028f1422 */
[----:B------:R-:W-:-:S03]  /*19be0*/  ISETP.GE.AND P6, PT, R27, c[0x0][0x3c8], PT ;  /* 0x0000f2001b007a0c */ /* 0x000fc60003fc6270 */
[----:B------:R1:W-:Y:S01]  /*19bf0*/  @!P4 ST.E.64 [R10.64], R100 ;  /* 0x000000640a00c985 */ /* 0x0003e2000c101b06 */
[----:B------:R-:W-:Y:S02]  /*19c00*/  ISETP.GE.AND P5, PT, R25, c[0x0][0x3c8], PT ;  /* 0x0000f20019007a0c */ /* 0x000fe40003fa6270 */
[----:B------:R-:W-:Y:S02]  /*19c10*/  ISETP.GE.AND P4, PT, R21, c[0x0][0x3c8], PT ;  /* 0x0000f20015007a0c */ /* 0x000fe40003f86270 */
[----:B---3--:R-:W-:Y:S02]  /*19c20*/  @!P2 LEA.HI.X R9, R14, R4, R15, 0x2, P0 ;  /* 0x000000040e09a211 */ /* 0x008fe400000f140f */
[----:B------:R-:W-:-:S03]  /*19c30*/  @!P3 LEA R14, P0, R31, R2, 0x2 ;  /* 0x000000021f0eb211 */ /* 0x000fc600078010ff */
[----:B------:R3:W-:Y:S01]  /*19c40*/  @!P2 ST.E.64 [R8.64], R104 ;  /* 0x000000680800a985 */ /* 0x0007e2000c101b06 */
[----:B------:R-:W-:Y:S02]  /*19c50*/  @!P3 LEA.HI.X R15, R31, R4, R32, 0x2, P0 ;  /* 0x000000041f0fb211 */ /* 0x000fe400000f1420 */
[----:B-1----:R-:W-:-:S03]  /*19c60*/  @!P6 LEA R10, P0, R27, R2, 0x2 ;  /* 0x000000021b0ae211 */ /* 0x002fc600078010ff */
[----:B------:R1:W-:Y:S01]  /*19c70*/  @!P3 ST.E.64 [R14.64], R152 ;  /* 0x000000980e00b985 */ /* 0x0003e2000c101b06 */
[----:B------:R-:W-:Y:S02]  /*19c80*/  @!P6 LEA.HI.X R11, R27, R4, R28, 0x2, P0 ;  /* 0x000000041b0be211 */ /* 0x000fe400000f141c */
[----:B--2---:R-:W-:Y:S02]  /*19c90*/  ISETP.GE.AND P0, PT, R13, c[0x0][0x3c8], PT ;  /* 0x0000f2000d007a0c */ /* 0x004fe40003f06270 */
[----:B---3--:R-:W-:-:S04]  /*19ca0*/  @!P1 LEA R8, P2, R29, R2, 0x2 ;  /* 0x000000021d089211 */ /* 0x008fc800078410ff */
[----:B------:R-:W-:Y:S02]  /*19cb0*/  @!P1 LEA.HI.X R9, R29, R4, R30, 0x2, P2 ;  /* 0x000000041d099211 */ /* 0x000fe400010f141e */
[----:B------:R-:W-:-:S03]  /*19cc0*/  ISETP.GE.AND P2, PT, R3, c[0x0][0x3c8], PT ;  /* 0x0000f20003007a0c */ /* 0x000fc60003f46270 */
[----:B------:R2:W-:Y:S01]  /*19cd0*/  @!P1 ST.E.64 [R8.64], R108 ;  /* 0x0000006c08009985 */ /* 0x0005e2000c101b06 */
[----:B------:R-:W-:-:S03]  /*19ce0*/  ISETP.GE.AND P1, PT, R18, c[0x0][0x3c8], PT ;  /* 0x0000f20012007a0c */ /* 0x000fc60003f26270 */
[----:B------:R3:W-:Y:S01]  /*19cf0*/  @!P6 ST.E.64 [R10.64], R112 ;  /* 0x000000700a00e985 */ /* 0x0007e2000c101b06 */
[----:B-1----:R-:W-:-:S04]  /*19d00*/  @!P4 LEA R14, P6, R21, R2, 0x2 ;  /* 0x00000002150ec211 */ /* 0x002fc800078c10ff */
[----:B-----5:R-:W-:Y:S02]  /*19d10*/  @!P4 LEA.HI.X R15, R21, R4, R24, 0x2, P6 ;  /* 0x00000004150fc211 */ /* 0x020fe400030f1418 */
[----:B--2---:R-:W-:-:S04]  /*19d20*/  @!P5 LEA R8, P3, R25, R2, 0x2 ;  /* 0x000000021908d211 */ /* 0x004fc800078610ff */
[----:B------:R-:W-:Y:S02]  /*19d30*/  @!P5 LEA.HI.X R9, R25, R4, R26, 0x2, P3 ;  /* 0x000000041909d211 */ /* 0x000fe400018f141a */
[----:B---3--:R-:W-:-:S03]  /*19d40*/  @!P2 LEA R10, P3, R3, R2, 0x2 ;  /* 0x00000002030aa211 */ /* 0x008fc600078610ff */
[----:B------:R1:W-:Y:S01]  /*19d50*/  @!P5 ST.E.64 [R8.64], R116 ;  /* 0x000000740800d985 */ /* 0x0003e2000c101b06 */
[----:B------:R-:W-:-:S03]  /*19d60*/  @!P2 LEA.HI.X R11, R3, R4, R20, 0x2, P3 ;  /* 0x00000004030ba211 */ /* 0x000fc600018f1414 */
[----:B------:R2:W-:Y:S04]  /*19d70*/  @!P4 ST.E.64 [R14.64], R160 ;  /* 0x000000a00e00c985 */ /* 0x0005e8000c101b06 */
[----:B------:R2:W-:Y:S01]  /*19d80*/  @!P2 ST.E.64 [R10.64], R156 ;  /* 0x0000009c0a00a985 */ /* 0x0005e2000c101b06 */
[CC--:B-1----:R-:W-:Y:S02]  /*19d90*/  @!P1 LEA R8, P5, R18.reuse, R2.reuse, 0x2 ;  /* 0x0000000212089211 */ /* 0x0c2fe400078a10ff */
[C---:B------:R-:W-:Y:S02]  /*19da0*/  @!P0 LEA R2, P3, R13.reuse, R2, 0x2 ;  /* 0x000000020d028211 */ /* 0x040fe400078610ff */
[-C--:B----4-:R-:W-:Y:S02]  /*19db0*/  @!P1 LEA.HI.X R9, R18, R4.reuse, R19, 0x2, P5 ;  /* 0x0000000412099211 */ /* 0x090fe400028f1413 */
[----:B------:R-:W-:-:S03]  /*19dc0*/  @!P0 LEA.HI.X R3, R13, R4, R17, 0x2, P3 ;  /* 0x000000040d038211 */ /* 0x000fc600018f1411 */
[----:B------:R2:W-:Y:S04]  /*19dd0*/  @!P1 ST.E.64 [R8.64], R120 ;  /* 0x0000007808009985 */ /* 0x0005e8000c101b06 */
[----:B------:R2:W-:Y:S02]  /*19de0*/  @!P0 ST.E.64 [R2.64], R22 ;  /* 0x0000001602008985 */ /* 0x0005e4000c101b06 */
.L_x_1873:
[----:B------:R-:W-:Y:S05]  /*19df0*/  BSYNC B0 ;  /* 0x0000000000007941 */ /* 0x000fea0003800000 */
.L_x_1872:
[----:B------:R-:W-:Y:S05]  /*19e00*/  BRA.DIV ~URZ, `(.L_x_1874) ;  /* 0x00003bc27f007947 */ /* 0x000fea000b800000 */
[----:B--2---:R2:W1:Y:S04]  /*19e10*/  SHFL.IDX PT, R4, R6, 0x1, 0x1c1f ;  /* 0x003c1f0006047f89 */ /* 0x00446800000e0000 */
[----:B----4-:R2:W4:Y:S02]  /*19e20*/  SHFL.IDX PT, R2, R5, 0x1, 0x1c1f ;  /* 0x003c1f0005027f89 */ /* 0x01052400000e0000 */
.L_x_1941:
[----:B------:R-:W-:-:S13]  /*19e30*/  ISETP.NE.AND P0, PT, R16, RZ, PT ;  /* 0x000000ff1000720c */ /* 0x000fda0003f05270 */
[----:B------:R-:W-:Y:S05]  /*19e40*/  @P0 BRA `(.L_x_1869) ;  /* 0x00001a5000000947 */ /* 0x000fea0003800000 */
[----:B------:R-:W5:Y:S04]  /*19e50*/  LDL R8, [R1+0x4c] ;  /* 0x00004c0001087983 */ /* 0x000f680000100800 */
[----:B-12---:R-:W2:Y:S04]  /*19e60*/  LDL R6, [R1+0xc0] ;  /* 0x0000c00001067983 */ /* 0x006ea80000100800 */
        /* <DEDUP_REMOVED lines=20> */
[----:B------:R-:W-:Y:S01]  /*19fb0*/  @!P3 IMAD.MOV.U32 R3, RZ, RZ, R4 ;  /* 0x000000ffff03b224 */ /* 0x000fe200078e0004 */
[----:B----4-:R-:W-:-:S03]  /*19fc0*/  ISETP.GE.AND P1, PT, R26, c[0x0][0x3c8], PT ;  /* 0x0000f2001a007a0c */ /* 0x010fc60003f26270 */
[----:B------:R-:W-:Y:S02]  /*19fd0*/  @!P3 IMAD.WIDE R8, R8, 0x4, R2 ;  /* 0x000000040808b825 */ /* 0x000fe400078e0202 */
[----:B------:R-:W2:Y:S04]  /*19fe0*/  LDL R3, [R1+0x140] ;  /* 0x0001400001037983 */ /* 0x000ea80000100800 */
[----:B------:R1:W-:Y:S01]  /*19ff0*/  @!P3 ST.E.64 [R8.64], R124 ;  /* 0x0000007c0800b985 */ /* 0x0003e2000c101b06 */
[----:B------:R-:W-:-:S04]  /*1a000*/  @!P2 LEA R14, P3, R6, R2, 0x2 ;  /* 0x00000002060ea211 */ /* 0x000fc800078610ff */
[----:B------:R-:W-:Y:S02]  /*1a010*/  @!P2 LEA.HI.X R15, R6, R4, R22, 0x2, P3 ;  /* 0x00000004060fa211 */ /* 0x000fe400018f1416 */
[C---:B------:R-:W-:Y:S01]  /*1a020*/  @!P1 LEA R10, P4, R26.reuse, R2, 0x2 ;  /* 0x000000021a0a9211 */ /* 0x040fe200078810ff */
[----:B------:R-:W3:Y:S03]  /*1a030*/  LDL R22, [R1+0xa0] ;  /* 0x0000a00001167983 */ /* 0x000ee60000100800 */
[----:B------:R-:W-:Y:S01]  /*1a040*/  @!P1 LEA.HI.X R11, R26, R4, R28, 0x2, P4 ;  /* 0x000000041a0b9211 */ /* 0x000fe200020f141c */
[----:B------:R-:W4:Y:S01]  /*1a050*/  LDL R6, [R1+0xa4] ;  /* 0x0000a40001067983 */ /* 0x000f220000100800 */
[----:B------:R-:W-:Y:S02]  /*1a060*/  ISETP.GE.AND P4, PT, R21, c[0x0][0x3c8], PT ;  /* 0x0000f20015007a0c */ /* 0x000fe40003f86270 */
[C---:B-1----:R-:W-:Y:S01]  /*1a070*/  @!P0 LEA R8, P3, R13.reuse, R2, 0x2 ;  /* 0x000000020d088211 */ /* 0x042fe200078610ff */
[----:B------:R1:W-:Y:S03]  /*1a080*/  @!P2 ST.E.64 [R14.64], R164 ;  /* 0x000000a40e00a985 */ /* 0x0003e6000c101b06 */
[----:B------:R-:W-:Y:S01]  /*1a090*/  @!P0 LEA.HI.X R9, R13, R4, R25, 0x2, P3 ;  /* 0x000000040d098211 */ /* 0x000fe200018f1419 */
[----:B------:R-:W5:Y:S04]  /*1a0a0*/  LDL R26, [R1+0x98] ;  /* 0x00009800011a7983 */ /* 0x000f680000100800 */
[----:B------:R-:W5:Y:S01]  /*1a0b0*/  LDL R25, [R1+0x13c] ;  /* 0x00013c0001197983 */ /* 0x000f620000100800 */
[----:B------:R-:W-:-:S02]  /*1a0c0*/  ISETP.GE.AND P3, PT, R24, c[0x0][0x3c8], PT ;  /* 0x0000f20018007a0c */ /* 0x000fc40003f66270 */
[----:B------:R-:W-:Y:S01]  /*1a0d0*/  ISETP.GE.AND P6, PT, R17, c[0x0][0x3c8], PT ;  /* 0x0000f20011007a0c */ /* 0x000fe20003fc6270 */
[----:B------:R1:W-:Y:S04]  /*1a0e0*/  @!P1 ST.E.64 [R10.64], R132 ;  /* 0x000000840a009985 */ /* 0x0003e8000c101b06 */
[----:B------:R1:W-:Y:S04]  /*1a0f0*/  @!P0 ST.E.64 [R8.64], R128 ;  /* 0x0000008008008985 */ /* 0x0003e8000c101b06 */
[----:B------:R-:W5:Y:S01]  /*1a100*/  LDL R13, [R1+0x9c] ;  /* 0x00009c00010d7983 */ /* 0x000f620000100800 */
[----:B------:R-:W-:-:S03]  /*1a110*/  ISETP.GE.AND P5, PT, R19, c[0x0][0x3c8], PT ;  /* 0x0000f20013007a0c */ /* 0x000fc60003fa6270 */
[----:B------:R-:W5:Y:S01]  /*1a120*/  LDL R28, [R1+0x70] ;  /* 0x00007000011c7983 */ /* 0x000f620000100800 */
[----:B-1----:R-:W-:-:S04]  /*1a130*/  @!P4 LEA R14, P0, R21, R2, 0x2 ;  /* 0x00000002150ec211 */ /* 0x002fc800078010ff */
[----:B------:R-:W-:Y:S02]  /*1a140*/  @!P4 LEA.HI.X R15, R21, R4, R5, 0x2, P0 ;  /* 0x00000004150fc211 */ /* 0x000fe400000f1405 */
[C---:B------:R-:W-:Y:S01]  /*1a150*/  ISETP.GE.AND P0, PT, R24.reuse, c[0x0][0x3c8], PT ;  /* 0x0000f20018007a0c */ /* 0x040fe20003f06270 */
[----:B------:R-:W5:Y:S01]  /*1a160*/  LDL R5, [R1+0x94] ;  /* 0x0000940001057983 */ /* 0x000f620000100800 */
[-C--:B------:R-:W-:Y:S02]  /*1a170*/  @!P3 LEA R10, P1, R24, R2.reuse, 0x2 ;  /* 0x00000002180ab211 */ /* 0x080fe400078210ff */
        /* <DEDUP_REMOVED lines=9> */
[----:B------:R-:W-:-:S03]  /*1a210*/  ISETP.GE.AND P3, PT, R23, c[0x0][0x3c8], PT ;  /* 0x0000f20017007a0c */ /* 0x000fc60003f66270 */
[----:B------:R-:W5:Y:S06]  /*1a220*/  LDL R27, [R1+0x128] ;  /* 0x00012800011b7983 */ /* 0x000f6c0000100800 */
[----:B------:R-:W-:Y:S04]  /*1a230*/  @!P1 ST.E.64 [R14.64], R158 ;  /* 0x0000009e0e009985 */ /* 0x000fe8000c101b06 */
[----:B------:R1:W-:Y:S04]  /*1a240*/  @!P0 ST.E.64 [R10.64], R136 ;  /* 0x000000880a008985 */ /* 0x0003e8000c101b06 */
[----:B------:R2:W-:Y:S01]  /*1a250*/  @!P6 ST.E.64 [R8.64], R38 ;  /* 0x000000260800e985 */ /* 0x0005e2000c101b06 */
[----:B-1----:R-:W-:-:S02]  /*1a260*/  @!P4 LEA R10, P6, R20, R2, 0x2 ;  /* 0x00000002140ac211 */ /* 0x002fc400078c10ff */
[----:B------:R-:W-:-:S04]  /*1a270*/  @!P5 LEA R14, P0, R19, R2, 0x2 ;  /* 0x00000002130ed211 */ /* 0x000fc800078010ff */
[----:B--2---:R-:W-:-:S07]  /*1a280*/  @!P5 LEA.HI.X R15, R19, R4, R3, 0x2, P0 ;  /* 0x00000004130fd211 */ /* 0x004fce00000f1403 */
[----:B------:R-:W-:Y:S01]  /*1a290*/  P2R R3, PR, RZ, 0x40 ;  /* 0x00000040ff037803 */ /* 0x000fe20000000000 */
[----:B------:R-:W2:Y:S03]  /*1a2a0*/  LDL R19, [R1+0x8c] ;  /* 0x00008c0001137983 */ /* 0x000ea60000100800 */
[----:B------:R-:W-:Y:S02]  /*1a2b0*/  ISETP.NE.AND P0, PT, R3, RZ, PT ;  /* 0x000000ff0300720c */ /* 0x000fe40003f05270 */
[C---:B------:R-:W-:Y:S02]  /*1a2c0*/  @!P3 LEA R8, P6, R23.reuse, R2, 0x2 ;  /* 0x000000021708b211 */ /* 0x040fe400078c10ff */
[----:B---3--:R-:W-:Y:S02]  /*1a2d0*/  ISETP.GE.AND P1, PT, R22, c[0x0][0x3c8], PT ;  /* 0x0000f20016007a0c */ /* 0x008fe40003f26270 */
[----:B------:R-:W-:-:S02]  /*1a2e0*/  @!P3 LEA.HI.X R9, R23, R4, R16, 0x2, P6 ;  /* 0x000000041709b211 */ /* 0x000fc400030f1410 */
[----:B------:R-:W3:Y:S01]  /*1a2f0*/  LDL R23, [R1+0x120] ;  /* 0x0001200001177983 */ /* 0x000ee20000100800 */
[----:B----4-:R-:W-:-:S03]  /*1a300*/  ISETP.GE.AND P2, PT, R6, c[0x0][0x3c8], PT ;  /* 0x0000f20006007a0c */ /* 0x010fc60003f46270 */
[----:B------:R1:W-:Y:S04]  /*1a310*/  @!P5 ST.E.64 [R14.64], R162 ;  /* 0x000000a20e00d985 */ /* 0x0003e8000c101b06 */
[----:B------:R-:W4:Y:S01]  /*1a320*/  LDL R16, [R1+0x84] ;  /* 0x0000840001107983 */ /* 0x000f220000100800 */
[----:B-----5:R-:W-:-:S03]  /*1a330*/  @!P4 LEA.HI.X R11, R20, R4, R25, 0x2, P0 ;  /* 0x00000004140bc211 */ /* 0x020fc600000f1419 */
[----:B------:R-:W5:Y:S04]  /*1a340*/  LDL R25, [R1+0x124] ;  /* 0x0001240001197983 */ /* 0x000f680000100800 */
[----:B------:R1:W-:Y:S04]  /*1a350*/  @!P4 ST.E.64 [R10.64], R154 ;  /* 0x0000009a0a00c985 */ /* 0x0003e8000c101b06 */
[----:B------:R1:W-:Y:S02]  /*1a360*/  @!P3 ST.E.64 [R8.64], R42 ;  /* 0x0000002a0800b985 */ /* 0x0003e4000c101b06 */
[----:B-1----:R-:W-:-:S02]  /*1a370*/  @!P2 LEA R14, P3, R6, R2, 0x2 ;  /* 0x00000002060ea211 */ /* 0x002fc400078610ff */
[----:B------:R-:W4:Y:S01]  /*1a380*/  LDL R20, [R1+0x88] ;  /* 0x0000880001147983 */ /* 0x000f220000100800 */
[----:B------:R-:W-:Y:S02]  /*1a390*/  @!P1 LEA R10, P6, R22, R2, 0x2 ;  /* 0x00000002160a9211 */ /* 0x000fe400078c10ff */
[----:B------:R-:W-:Y:S02]  /*1a3a0*/  @!P2 LEA.HI.X R15, R6, R4, R17, 0x2, P3 ;  /* 0x00000004060fa211 */ /* 0x000fe400018f1411 */
[----:B------:R-:W-:Y:S01]  /*1a3b0*/  ISETP.GE.AND P0, PT, R13, c[0x0][0x3c8], PT ;  /* 0x0000f2000d007a0c */ /* 0x000fe20003f06270 */
[----:B------:R-:W4:Y:S08]  /*1a3c0*/  LDL R17, [R1+0x7c] ;  /* 0x00007c0001117983 */ /* 0x000f300000100800 */
[----:B------:R-:W-:-:S02]  /*1a3d0*/  P2R R3, PR, RZ, 0x40 ;  /* 0x00000040ff037803 */ /* 0x000fc40000000000 */
[----:B------:R-:W-:Y:S01]  /*1a3e0*/  ISETP.GE.AND P4, PT, R5, c[0x0][0x3c8], PT ;  /* 0x0000f20005007a0c */ /* 0x000fe20003f86270 */
[----:B------:R-:W4:Y:S01]  /*1a3f0*/  LDL R6, [R1+0x80] ;  /* 0x0000800001067983 */ /* 0x000f220000100800 */
[----:B------:R-:W-:-:S04]  /*1a400*/  ISETP.NE.AND P3, PT, R3, RZ, PT ;  /* 0x000000ff0300720c */ /* 0x000fc80003f65270 */
[----:B------:R-:W-:Y:S02]  /*1a410*/  @!P1 LEA.HI.X R11, R22, R4, R24, 0x2, P3 ;  /* 0x00000004160b9211 */ /* 0x000fe400018f1418 */
[----:B------:R-:W4:Y:S01]  /*1a420*/  LDL R24, [R1+0x11c] ;  /* 0x00011c0001187983 */ /* 0x000f220000100800 */
[----:B------:R-:W-:Y:S02]  /*1a430*/  ISETP.GE.AND P3, PT, R21, c[0x0][0x3c8], PT ;  /* 0x0000f20015007a0c */ /* 0x000fe40003f66270 */
[C---:B------:R-:W-:Y:S01]  /*1a440*/  @!P0 LEA R8, P6, R13.reuse, R2, 0x2 ;  /* 0x000000020d088211 */ /* 0x040fe200078c10ff */
[----:B------:R-:W-:Y:S03]  /*1a450*/  @!P2 ST.E.64 [R14.64], R166 ;  /* 0x000000a60e00a985 */ /* 0x000fe6000c101b06 */
[----:B------:R-:W-:Y:S01]  /*1a460*/  @!P0 LEA.HI.X R9, R13, R4, R18, 0x2, P6 ;  /* 0x000000040d098211 */ /* 0x000fe200030f1412 */
[----:B------:R-:W-:Y:S04]  /*1a470*/  @!P1 ST.E.64 [R10.64], R54 ;  /* 0x000000360a009985 */ /* 0x000fe8000c101b06 */
[----:B------:R1:W-:Y:S04]  /*1a480*/  @!P0 ST.E.64 [R8.64], R46 ;  /* 0x0000002e08008985 */ /* 0x0003e8000c101b06 */
[----:B------:R-:W4:Y:S04]  /*1a490*/  LDL R22, [R1+0x118] ;  /* 0x0001180001167983 */ /* 0x000f280000100800 */
[----:B------:R-:W4:Y:S01]  /*1a4a0*/  LDL R18, [R1+0x114] ;  /* 0x0001140001127983 */ /* 0x000f220000100800 */
[----:B------:R-:W-:-:S03]  /*1a4b0*/  ISETP.GE.AND P5, PT, R26, c[0x0][0x3c8], PT ;  /* 0x0000f2001a007a0c */ /* 0x000fc60003fa6270 */
[----:B------:R-:W4:Y:S01]  /*1a4c0*/  LDL R13, [R1+0x78] ;  /* 0x00007800010d7983 */ /* 0x000f220000100800 */
[-C--:B-1----:R-:W-:Y:S02]  /*1a4d0*/  @!P3 LEA R8, P1, R21, R2.reuse, 0x2 ;  /* 0x000000021508b211 */ /* 0x082fe400078210ff */
[----:B------:R-:W-:-:S11]  /*1a4e0*/  @!P4 LEA R10, P6, R5, R2, 0x2 ;  /* 0x00000002050ac211 */ /* 0x000fd600078c10ff */
[----:B------:R-:W-:Y:S02]  /*1a4f0*/  P2R R3, PR, RZ, 0x2 ;  /* 0x00000002ff037803 */ /* 0x000fe40000000000 */
[----:B------:R-:W-:-:S04]  /*1a500*/  @!P5 LEA R14, P0, R26, R2, 0x2 ;  /* 0x000000021a0ed211 */ /* 0x000fc800078010ff */
[----:B------:R-:W-:Y:S02]  /*1a510*/  @!P5 LEA.HI.X R15, R26, R4, R27, 0x2, P0 ;  /* 0x000000041a0fd211 */ /* 0x000fe400000f141b */
[----:B------:R-:W4:Y:S04]  /*1a520*/  LDL R26, [R1+0x6c] ;  /* 0x00006c00011a7983 */ /* 0x000f280000100800 */
[----:B------:R1:W-:Y:S04]  /*1a530*/  @!P5 ST.E.64 [R14.64], R168 ;  /* 0x000000a80e00d985 */ /* 0x0003e8000c101b06 */
[----:B------:R-:W4:Y:S01]  /*1a540*/  LDL R27, [R1+0xfc] ;  /* 0x0000fc00011b7983 */ /* 0x000f220000100800 */
[----:B--2---:R-:W-:-:S02]  /*1a550*/  ISETP.GE.AND P2, PT, R19, c[0x0][0x3c8], PT ;  /* 0x0000f20013007a0c */ /* 0x004fc40003f46270 */
[-C--:B-----5:R-:W-:Y:S02]  /*1a560*/  @!P4 LEA.HI.X R11, R5, R4.reuse, R25, 0x2, P6 ;  /* 0x00000004050bc211 */ /* 0x0a0fe400030f1419 */
[----:B------:R-:W-:Y:S01]  /*1a570*/  ISETP.NE.AND P6, PT, R3, RZ, PT ;  /* 0x000000ff0300720c */ /* 0x000fe20003fc5270 */
[----:B------:R-:W2:Y:S03]  /*1a580*/  LDL R5, [R1+0x74] ;  /* 0x0000740001057983 */ /* 0x000ea60000100800 */
[----:B---3--:R-:W-:Y:S01]  /*1a590*/  @!P3 LEA.HI.X R9, R21, R4, R23, 0x2, P6 ;  /* 0x000000041509b211 */ /* 0x008fe200030f1417 */
[----:B------:R-:W3:Y:S04]  /*1a5a0*/  LDL R25, [R1+0xf8] ;  /* 0x0000f80001197983 */ /* 0x000ee80000100800 */
[----:B------:R-:W5:Y:S04]  /*1a5b0*/  LDL R23, [R1+0x110] ;  /* 0x0001100001177983 */ /* 0x000f680000100800 */
[----:B------:R-:W2:Y:S04]  /*1a5c0*/  LDL R21, [R1+0x10c] ;  /* 0x00010c0001157983 */ /* 0x000ea80000100800 */
[----:B------:R4:W-:Y:S04]  /*1a5d0*/  @!P4 ST.E.64 [R10.64], R62 ;  /* 0x0000003e0a00c985 */ /* 0x0009e8000c101b06 */
[----:B------:R4:W-:Y:S01]  /*1a5e0*/  @!P3 ST.E.64 [R8.64], R50 ;  /* 0x000000320800b985 */ /* 0x0009e2000c101b06 */
[----:B-1----:R-:W-:-:S04]  /*1a5f0*/  @!P2 LEA R14, P3, R19, R2, 0x2 ;  /* 0x00000002130ea211 */ /* 0x002fc800078610ff */
[----:B----4-:R-:W-:Y:S02]  /*1a600*/  @!P2 LEA.HI.X R15, R19, R4, R24, 0x2, P3 ;  /* 0x00000004130fa211 */ /* 0x010fe400018f1418 */
[----:B------:R-:W4:Y:S01]  /*1a610*/  LDL R19, [R1+0x108] ;  /* 0x0001080001137983 */ /* 0x000f220000100800 */
[----:B------:R-:W-:Y:S02]  /*1a620*/  ISETP.GE.AND P1, PT, R20, c[0x0][0x3c8], PT ;  /* 0x0000f20014007a0c */ /* 0x000fe40003f26270 */
[----:B------:R-:W-:Y:S01]  /*1a630*/  ISETP.GE.AND P0, PT, R16, c[0x0][0x3c8], PT ;  /* 0x0000f20010007a0c */ /* 0x000fe20003f06270 */
[----:B------:R-:W3:Y:S10]  /*1a640*/  LDL R24, [R1+0x68] ;  /* 0x0000680001187983 */ /* 0x000ef40000100800 */
[----:B------:R-:W-:-:S02]  /*1a650*/  @!P1 LEA R10, P6, R20, R2, 0x2 ;  /* 0x00000002140a9211 */ /* 0x000fc400078c10ff */
[----:B------:R-:W-:-:S11]  /*1a660*/  ISETP.GE.AND P4, PT, R17, c[0x0][0x3c8], PT ;  /* 0x0000f20011007a0c */ /* 0x000fd60003f86270 */
        /* <DEDUP_REMOVED lines=8> */
[----:B------:R-:W3:Y:S04]  /*1a6f0*/  LDL R16, [R1+0x64] ;  /* 0x0000640001107983 */ /* 0x000ee80000100800 */
[----:B------:R-:W3:Y:S04]  /*1a700*/  LDL R22, [R1+0x60] ;  /* 0x0000600001167983 */ /* 0x000ee80000100800 */
[----:B------:R1:W-:Y:S01]  /*1a710*/  @!P0 ST.E.64 [R8.64], R58 ;  /* 0x0000003a08008985 */ /* 0x0003e2000c101b06 */
[----:B------:R-:W-:-:S03]  /*1a720*/  ISETP.GE.AND P3, PT, R13, c[0x0][0x3c8], PT ;  /* 0x0000f2000d007a0c */ /* 0x000fc60003f66270 */
[----:B------:R-:W3:Y:S04]  /*1a730*/  LDL R20, [R1+0x5c] ;  /* 0x00005c0001147983 */ /* 0x000ee80000100800 */
[----:B------:R-:W3:Y:S01]  /*1a740*/  LDL R18, [R1+0x58] ;  /* 0x0000580001127983 */ /* 0x000ee20000100800 */
[-C--:B-1----:R-:W-:Y:S02]  /*1a750*/  @!P4 LEA R10, P6, R17, R2.reuse, 0x2 ;  /* 0x00000002110ac211 */ /* 0x082fe400078c10ff */
[----:B------:R-:W-:-:S11]  /*1a760*/  @!P5 LEA R14, P0, R6, R2, 0x2 ;  /* 0x00000002060ed211 */ /* 0x000fd600078010ff */
[----:B------:R-:W-:Y:S02]  /*1a770*/  P2R R3, PR, RZ, 0x40 ;  /* 0x00000040ff037803 */ /* 0x000fe40000000000 */
[----:B------:R-:W-:Y:S02]  /*1a780*/  @!P3 LEA R8, P6, R13, R2, 0x2 ;  /* 0x000000020d08b211 */ /* 0x000fe400078c10ff */
[-C--:B-----5:R-:W-:Y:S02]  /*1a790*/  @!P5 LEA.HI.X R15, R6, R4.reuse, R23, 0x2, P0 ;  /* 0x00000004060fd211 */ /* 0x0a0fe400000f1417 */
[----:B------:R-:W-:Y:S01]  /*1a7a0*/  ISETP.NE.AND P0, PT, R3, RZ, PT ;  /* 0x000000ff0300720c */ /* 0x000fe20003f05270 */
[----:B------:R-:W5:Y:S03]  /*1a7b0*/  LDL R6, [R1+0x54] ;  /* 0x0000540001067983 */ /* 0x000f660000100800 */
[----:B--2---:R-:W-:Y:S01]  /*1a7c0*/  @!P4 LEA.HI.X R11, R17, R4, R21, 0x2, P0 ;  /* 0x00000004110bc211 */ /* 0x004fe200000f1415 */
[----:B------:R-:W2:Y:S04]  /*1a7d0*/  LDL R23, [R1+0xf0] ;  /* 0x0000f00001177983 */ /* 0x000ea80000100800 */
[----:B------:R-:W2:Y:S01]  /*1a7e0*/  LDL R17, [R1+0xf4] ;  /* 0x0000f40001117983 */ /* 0x000ea20000100800 */
[----:B------:R-:W-:-:S03]  /*1a7f0*/  ISETP.GE.AND P2, PT, R5, c[0x0][0x3c8], PT ;  /* 0x0000f20005007a0c */ /* 0x000fc60003f46270 */
[----:B------:R-:W5:Y:S04]  /*1a800*/  LDL R21, [R1+0xec] ;  /* 0x0000ec0001157983 */ /* 0x000f680000100800 */
[----:B------:R1:W-:Y:S04]  /*1a810*/  @!P5 ST.E.64 [R14.64], R172 ;  /* 0x000000ac0e00d985 */ /* 0x0003e8000c101b06 */
[----:B------:R1:W-:Y:S01]  /*1a820*/  @!P4 ST.E.64 [R10.64], R82 ;  /* 0x000000520a00c985 */ /* 0x0003e2000c101b06 */
[----:B----4-:R-:W-:-:S03]  /*1a830*/  @!P3 LEA.HI.X R9, R13, R4, R19, 0x2, P6 ;  /* 0x000000040d09b211 */ /* 0x010fc600030f1413 */
[----:B------:R-:W4:Y:S04]  /*1a840*/  LDL R19, [R1+0xe8] ;  /* 0x0000e80001137983 */ /* 0x000f280000100800 */
[----:B------:R-:W4:Y:S04]  /*1a850*/  LDL R13, [R1+0xe4] ;  /* 0x0000e400010d7983 */ /* 0x000f280000100800 */
[----:B------:R3:W-:Y:S01]  /*1a860*/  @!P3 ST.E.64 [R8.64], R66 ;  /* 0x000000420800b985 */ /* 0x0007e2000c101b06 */
[----:B-1----:R-:W-:-:S04]  /*1a870*/  @!P2 LEA R14, P3, R5, R2, 0x2 ;  /* 0x00000002050ea211 */ /* 0x002fc800078610ff */
[----:B------:R-:W-:Y:S02]  /*1a880*/  @!P2 LEA.HI.X R15, R5, R4, R30, 0x2, P3 ;  /* 0x00000004050fa211 */ /* 0x000fe400018f141e */
[----:B------:R-:W4:Y:S01]  /*1a890*/  LDL R5, [R1+0x50] ;  /* 0x0000500001057983 */ /* 0x000f220000100800 */
[----:B------:R-:W-:Y:S02]  /*1a8a0*/  ISETP.GE.AND P1, PT, R28, c[0x0][0x3c8], PT ;  /* 0x0000f2001c007a0c */ /* 0x000fe40003f26270 */
[----:B------:R-:W-:-:S11]  /*1a8b0*/  ISETP.GE.AND P0, PT, R26, c[0x0][0x3c8], PT ;  /* 0x0000f2001a007a0c */ /* 0x000fd60003f06270 */
[-C--:B------:R-:W-:Y:S02]  /*1a8c0*/  @!P1 LEA R10, P4, R28, R2.reuse, 0x2 ;  /* 0x000000021c0a9211 */ /* 0x080fe400078810ff */
[----:B---3--:R-:W-:Y:S02]  /*1a8d0*/  ISETP.GE.AND P5, PT, R24, c[0x0][0x3c8], PT ;  /* 0x0000f20018007a0c */ /* 0x008fe40003fa6270 */
        /* <DEDUP_REMOVED lines=14> */
[----:B---3--:R-:W-:-:S03]  /*1a9c0*/  @!P4 LEA R8, P6, R16, R2, 0x2 ;  /* 0x000000021008c211 */ /* 0x008fc600078c10ff */
[----:B------:R1:W-:Y:S01]  /*1a9d0*/  @!P5 ST.E.64 [R10.64], R94 ;  /* 0x0000005e0a00d985 */ /* 0x0003e2000c101b06 */
[----:B--2---:R-:W-:Y:S02]  /*1a9e0*/  @!P4 LEA.HI.X R9, R16, R4, R17, 0x2, P6 ;  /* 0x000000041009c211 */ /* 0x004fe400030f1411 */
[-C--:B------:R-:W-:Y:S02]  /*1a9f0*/  @!P3 LEA R16, P5, R22, R2.reuse, 0x2 ;  /* 0x000000021610b211 */ /* 0x080fe400078a10ff */
[----:B-----5:R-:W-:Y:S01]  /*1aa00*/  ISETP.GE.AND P0, PT, R6, c[0x0][0x3c8], PT ;  /* 0x0000f20006007a0c */ /* 0x020fe20003f06270 */
[----:B------:R2:W-:Y:S01]  /*1aa10*/  @!P4 ST.E.64 [R8.64], R98 ;  /* 0x000000620800c985 */ /* 0x0005e2000c101b06 */
[----:B------:R-:W-:-:S09]  /*1aa20*/  @!P2 LEA R14, P6, R20, R2, 0x2 ;  /* 0x00000002140ea211 */ /* 0x000fd200078c10ff */
[----:B------:R-:W-:-:S04]  /*1aa30*/  P2R R3, PR, RZ, 0x20 ;  /* 0x00000020ff037803 */ /* 0x000fc80000000000 */
[----:B------:R-:W-:Y:S02]  /*1aa40*/  ISETP.NE.AND P4, PT, R3, RZ, PT ;  /* 0x000000ff0300720c */ /* 0x000fe40003f85270 */
[----:B-1----:R-:W-:Y:S02]  /*1aa50*/  @!P1 LEA R10, P5, R18, R2, 0x2 ;  /* 0x00000002120a9211 */ /* 0x002fe400078a10ff */
[-C--:B------:R-:W-:Y:S02]  /*1aa60*/  @!P3 LEA.HI.X R17, R22, R4.reuse, R23, 0x2, P4 ;  /* 0x000000041611b211 */ /* 0x080fe400020f1417 */
[----:B------:R-:W-:-:S03]  /*1aa70*/  @!P2 LEA.HI.X R15, R20, R4, R21, 0x2, P6 ;  /* 0x00000004140fa211 */ /* 0x000fc600030f1415 */
[----:B------:R1:W-:Y:S01]  /*1aa80*/  @!P3 ST.E.64 [R16.64], R110 ;  /* 0x0000006e1000b985 */ /* 0x0003e2000c101b06 */
[----:B--2---:R-:W-:Y:S02]  /*1aa90*/  @!P0 LEA R8, P4, R6, R2, 0x2 ;  /* 0x0000000206088211 */ /* 0x004fe400078810ff */
[-C--:B----4-:R-:W-:Y:S01]  /*1aaa0*/  @!P1 LEA.HI.X R11, R18, R4.reuse, R19, 0x2, P5 ;  /* 0x00000004120b9211 */ /* 0x090fe200028f1413 */
[----:B------:R1:W-:Y:S01]  /*1aab0*/  @!P2 ST.E.64 [R14.64], R106 ;  /* 0x0000006a0e00a985 */ /* 0x0003e2000c101b06 */
[----:B------:R-:W-:-:S03]  /*1aac0*/  @!P0 LEA.HI.X R9, R6, R4, R13, 0x2, P4 ;  /* 0x0000000406098211 */ /* 0x000fc600020f140d */
[----:B------:R1:W-:Y:S04]  /*1aad0*/  @!P1 ST.E.64 [R10.64], R102 ;  /* 0x000000660a009985 */ /* 0x0003e8000c101b06 */
[----:B------:R1:W-:Y:S01]  /*1aae0*/  @!P0 ST.E.64 [R8.64], R86 ;  /* 0x0000005608008985 */ /* 0x0003e2000c101b06 */
[----:B------:R-:W-:-:S13]  /*1aaf0*/  ISETP.GE.AND P0, PT, R5, c[0x0][0x3c8], PT ;  /* 0x0000f20005007a0c */ /* 0x000fda0003f06270 */
[----:B------:R-:W-:Y:S05]  /*1ab00*/  @P0 BRA `(.L_x_1869) ;  /* 0x00000d9000000947 */ /* 0x000fea0003800000 */
[----:B------:R-:W2:Y:S01]  /*1ab10*/  LDL R6, [R1+0xe0] ;  /* 0x0000e00001067983 */ /* 0x000ea20000100800 */
[----:B------:R-:W-:-:S04]  /*1ab20*/  LEA R2, P0, R5, R2, 0x2 ;  /* 0x0000000205027211 */ /* 0x000fc800078010ff */
[----:B--2---:R-:W-:-:S05]  /*1ab30*/  LEA.HI.X R3, R5, R4, R6, 0x2, P0 ;  /* 0x0000000405037211 */ /* 0x004fca00000f1406 */
[----:B------:R2:W-:Y:S01]  /*1ab40*/  ST.E.64 [R2.64], R78 ;  /* 0x0000004e02007985 */ /* 0x0005e2000c101b06 */
[----:B------:R-:W-:Y:S05]  /*1ab50*/  BRA `(.L_x_1869) ;  /* 0x00000d4000007947 */ /* 0x000fea0003800000 */
.L_x_1854:
[----:B---3--:R-:W2:Y:S01]  /*1ab60*/  LDL.LU R6, [R1+0x10] ;  /* 0x0000100001067983 */ /* 0x008ea20000300800 */
[----:B------:R-:W-:Y:S02]  /*1ab70*/  ISETP.NE.U32.AND P0, PT, RZ, c[0x0][0x508], PT ;  /* 0x00014200ff007a0c */ /* 0x000fe40003f05070 */
[----:B------:R-:W-:Y:S01]  /*1ab80*/  ISETP.NE.U32.AND P3, PT, RZ, c[0x0][0x500], PT ;  /* 0x00014000ff007a0c */ /* 0x000fe20003f65070 */
[----:B------:R-:W3:Y:S01]  /*1ab90*/  LDL.LU R3, [R1+0x3c] ;  /* 0x00003c0001037983 */ /* 0x000ee20000300800 */
[----:B------:R-:W-:Y:S01]  /*1aba0*/  ISETP.NE.AND.EX P2, PT, RZ, c[0x0][0x50c], PT, P0 ;  /* 0x00014300ff007a0c */ /* 0x000fe20003f45300 */
[----:B------:R-:W-:Y:S01]  /*1abb0*/  IMAD.MOV.U32 R2, RZ, RZ, RZ ;  /* 0x000000ffff027224 */ /* 0x000fe200078e00ff */
[----:B------:R-:W-:Y:S01]  /*1abc0*/  ISETP.NE.AND.EX P3, PT, RZ, c[0x0][0x504], PT, P3 ;  /* 0x00014100ff007a0c */ /* 0x000fe20003f65330 */
[----:B------:R-:W-:Y:S01]  /*1abd0*/  IMAD.MOV.U32 R22, RZ, RZ, c[0x0][0x388] ;  /* 0x0000e200ff167624 */ /* 0x000fe200078e00ff */
[----:B----4-:R-:W-:-:S09]  /*1abe0*/  IADD3 R4, P1, R252, c[0x0][0x500], RZ ;  /* 0x00014000fc047a10 */ /* 0x010fd20007f3e0ff */
[----:B------:R-:W-:Y:S02]  /*1abf0*/  @P2 IADD3 R8, P0, R252, c[0x0][0x508], RZ ;  /* 0x00014200fc082a10 */ /* 0x000fe40007f1e0ff */
[C---:B--2---:R-:W-:Y:S02]  /*1ac00*/  IADD3.X R5, R6.reuse, c[0x0][0x504], RZ, P1, !PT ;  /* 0x0001410006057a10 */ /* 0x044fe40000ffe4ff */
[----:B------:R-:W-:-:S03]  /*1ac10*/  @P2 IADD3.X R9, R6, c[0x0][0x50c], RZ, P0, !PT ;  /* 0x0001430006092a10 */ /* 0x000fc600007fe4ff */
        /* <DEDUP_REMOVED lines=9> */
.L_x_1875:
[----:B------:R-:W2:Y:S04]  /*1acb0*/  LDL.LU R6, [R1+0x8] ;  /* 0x0000080001067983 */ /* 0x000ea80000300800 */
[----:B-1----:R-:W3:Y:S04]  /*1acc0*/  LDL.LU R4, [R1+0x14] ;  /* 0x0000140001047983 */ /* 0x002ee80000300800 */
        /* <DEDUP_REMOVED lines=24> */
[C---:B------:R-:W-:Y:S01]  /*1ae50*/  IMAD.WIDE.U32 R4, R14.reuse, R10, RZ ;  /* 0x0000000a0e047225 */ /* 0x040fe200078e00ff */
        /* <DEDUP_REMOVED lines=15> */
[-C--:B-----5:R-:W-:Y:S02]  /*1af50*/  IMAD R14, R19, R11.reuse, RZ ;  /* 0x0000000b130e7224 */ /* 0x0a0fe400078e02ff */
[----:B------:R-:W-:Y:S01]  /*1af60*/  IMAD.WIDE.U32 R8, R18, R11, RZ ;  /* 0x0000000b12087225 */ /* 0x000fe200078e00ff */
[----:B------:R-:W-:-:S04]  /*1af70*/  SHF.R.S32.HI R11, RZ, 0x1f, R4 ;  /* 0x0000001fff0b7819 */ /* 0x000fc80000011404 */
[----:B------:R-:W-:Y:S02]  /*1af80*/  IADD3 R9, R9, R14, RZ ;  /* 0x0000000e09097210 */ /* 0x000fe40007ffe0ff */
[----:B------:R-:W-:Y:S01]  /*1af90*/  IADD3 R8, P1, P0, R3, R23, R8 ;  /* 0x0000001703087210 */ /* 0x000fe2000783e008 */
[----:B------:R-:W-:-:S03]  /*1afa0*/  IMAD R3, R17, R4, RZ ;  /* 0x0000000411037224 */ /* 0x000fc600078e02ff */
        /* <DEDUP_REMOVED lines=12> */
.L_x_1877:
[----:B------:R-:W-:Y:S05]  /*1b070*/  BSYNC B0 ;  /* 0x0000000000007941 */ /* 0x000fea0003800000 */
.L_x_1876:
[----:B------:R-:W-:-:S13]  /*1b080*/  ISETP.GT.AND P0, PT, R21, 0x1, PT ;  /* 0x000000011500780c */ /* 0x000fda0003f04270 */
[----:B------:R-:W-:Y:S05]  /*1b090*/  @P0 BRA `(.L_x_1869) ;  /* 0x0000080000000947 */ /* 0x000fea0003800000 */
[----:B------:R-:W2:Y:S01]  /*1b0a0*/  LDL.LU R11, [R1+0x4] ;  /* 0x00000400010b7983 */ /* 0x000ea20000300800 */
[----:B------:R-:W-:Y:S01]  /*1b0b0*/  MOV R4, c[0x0][0x4e8] ;  /* 0x00013a0000047a02 */ /* 0x000fe20000000f00 */
[----:B-1----:R-:W-:Y:S02]  /*1b0c0*/  IMAD R3, R20, c[0x0][0x3a0], RZ ;  /* 0x0000e80014037a24 */ /* 0x002fe400078e02ff */
[----:B------:R-:W-:Y:S01]  /*1b0d0*/  IMAD R8, R24, c[0x0][0x3f0], RZ ;  /* 0x0000fc0018087a24 */ /* 0x000fe200078e02ff */
[----:B------:R-:W-:Y:S01]  /*1b0e0*/  ISETP.NE.AND P0, PT, R4, 0x1, PT ;  /* 0x000000010400780c */ /* 0x000fe20003f05270 */
[----:B------:R-:W-:-:S04]  /*1b0f0*/  IMAD.WIDE.U32 R4, R2, c[0x0][0x3a0], RZ ;  /* 0x0000e80002047a25 */ /* 0x000fc800078e00ff */
[----:B------:R-:W-:-:S05]  /*1b100*/  IMAD R2, R2, c[0x0][0x3a4], R3 ;  /* 0x0000e90002027a24 */ /* 0x000fca00078e0203 */
[----:B------:R-:W-:-:S05]  /*1b110*/  IADD3 R5, R5, R2, RZ ;  /* 0x0000000205057210 */ /* 0x000fca0007ffe0ff */
[----:B------:R-:W-:-:S04]  /*1b120*/  IMAD.WIDE.U32 R4, R6, c[0x0][0x3e8], R4 ;  /* 0x0000fa0006047a25 */ /* 0x000fc800078e0004 */
[----:B------:R-:W-:-:S04]  /*1b130*/  IMAD R5, R6, c[0x0][0x3ec], R5 ;  /* 0x0000fb0006057a24 */ /* 0x000fc800078e0205 */
[----:B------:R-:W-:Y:S01]  /*1b140*/  IMAD.WIDE.U32 R4, R10, c[0x0][0x3f0], R4 ;  /* 0x0000fc000a047a25 */ /* 0x000fe200078e0004 */
[C---:B--2---:R-:W-:Y:S02]  /*1b150*/  LEA R3, R11.reuse, R0, 0x7 ;  /* 0x000000000b037211 */ /* 0x044fe400078e38ff */
[----:B------:R-:W-:Y:S02]  /*1b160*/  LEA R13, R11, R143, 0x7 ;  /* 0x0000008f0b0d7211 */ /* 0x000fe400078e38ff */
[----:B------:R-:W-:Y:S01]  /*1b170*/  MOV R2, R3 ;  /* 0x0000000300027202 */ /* 0x000fe20000000f00 */
[----:B------:R-:W-:-:S05]  /*1b180*/  @P0 IMAD.HI.U32 R9, R3, c[0x0][0x4ec], RZ ;  /* 0x00013b0003090a27 */ /* 0x000fca00078e00ff */
[----:B------:R-:W-:Y:S01]  /*1b190*/  @P0 SHF.R.U32.HI R2, RZ, c[0x0][0x4f0], R9 ;  /* 0x00013c00ff020a19 */ /* 0x000fe20000011609 */
[----:B------:R-:W-:-:S03]  /*1b1a0*/  IMAD R9, R10, c[0x0][0x3f4], R8 ;  /* 0x0000fd000a097a24 */ /* 0x000fc600078e0208 */
        /* <DEDUP_REMOVED lines=17> */
.L_x_1942:
[----:B------:R-:W-:Y:S05]  /*1b2c0*/  BRA.DIV ~URZ, `(.L_x_1879) ;  /* 0x000028427f007947 */ /* 0x000fea000b800000 */
[----:B------:R3:W4:Y:S02]  /*1b2d0*/  SHFL.IDX PT, R2, R16, RZ, 0x181f ;  /* 0x00181fff10027589 */ /* 0x00072400000e0000 */
.L_x_1943:
        /* <DEDUP_REMOVED lines=20> */
.L_x_1881:
[----:B------:R-:W-:Y:S05]  /*1b420*/  BSYNC B0 ;  /* 0x0000000000007941 */ /* 0x000fea0003800000 */
.L_x_1880:
[----:B------:R-:W-:Y:S05]  /*1b430*/  BRA.DIV ~URZ, `(.L_x_1882) ;  /* 0x000027427f007947 */ /* 0x000fea000b800000 */
[----:B--2---:R2:W1:Y:S04]  /*1b440*/  SHFL.IDX PT, R4, R5, 0x1, 0x181f ;  /* 0x00381f0005047f89 */ /* 0x00446800000e0000 */
[----:B----4-:R2:W4:Y:S02]  /*1b450*/  SHFL.IDX PT, R2, R16, 0x1, 0x181f ;  /* 0x00381f0010027f89 */ /* 0x01052400000e0000 */
.L_x_1944:
        /* <DEDUP_REMOVED lines=20> */
.L_x_1884:
[----:B------:R-:W-:Y:S05]  /*1b5a0*/  BSYNC B0 ;  /* 0x0000000000007941 */ /* 0x000fea0003800000 */
.L_x_1883:
[----:B------:R-:W-:Y:S05]  /*1b5b0*/  BRA.DIV ~URZ, `(.L_x_1885) ;  /* 0x000026927f007947 */ /* 0x000fea000b800000 */
[----:B-1----:R1:W2:Y:S02]  /*1b5c0*/  SHFL.IDX PT, R4, R5, 0x2, 0x181f ;  /* 0x00581f0005047f89 */ /* 0x0022a400000e0000 */
.L_x_1945:
[----:B------:R-:W-:Y:S05]  /*1b5d0*/  BRA.DIV ~URZ, `(.L_x_1886) ;  /* 0x000026e27f007947 */ /* 0x000fea000b800000 */
[----:B----4-:R4:W1:Y:S02]  /*1b5e0*/  SHFL.IDX PT, R2, R16, 0x2, 0x181f ;  /* 0x00581f0010027f89 */ /* 0x01086400000e0000 */
.L_x_1946:
        /* <DEDUP_REMOVED lines=20> */
.L_x_1888:
[----:B------:R-:W-:Y:S05]  /*1b730*/  BSYNC B0 ;  /* 0x0000000000007941 */ /* 0x000fea0003800000 */
.L_x_1887:
[----:B------:R-:W-:Y:S05]  /*1b740*/  BRA.DIV ~URZ, `(.L_x_1889) ;  /* 0x000025e27f007947 */ /* 0x000fea000b800000 */
[----:B--2---:R2:W3:Y:S04]  /*1b750*/  SHFL.IDX PT, R4, R5, 0x3, 0x181f ;  /* 0x00781f0005047f89 */ /* 0x0044e800000e0000 */
[----:B-1----:R2:W1:Y:S02]  /*1b760*/  SHFL.IDX PT, R2, R16, 0x3, 0x181f ;  /* 0x00781f0010027f89 */ /* 0x00246400000e0000 */
.L_x_1947:
        /* <DEDUP_REMOVED lines=19> */
.L_x_1869:
[----:B------:R-:W-:Y:S05]  /*1b8a0*/  BSYNC B1 ;  /* 0x0000000000017941 */ /* 0x000fea0003800000 */
.L_x_1853:
[----:B-12-4-:R-:W2:Y:S02]  /*1b8b0*/  LDL R2, [R1+0x180] ;  /* 0x0001800001027983 */ /* 0x016ea40000100800 */
[----:B--2---:R-:W-:-:S13]  /*1b8c0*/  ISETP.NE.AND P0, PT, R2, RZ, PT ;  /* 0x000000ff0200720c */ /* 0x004fda0003f05270 */
[----:B------:R-:W-:Y:S01]  /*1b8d0*/  @P0 WARPSYNC 0xffffffff ;  /* 0xffffffff00000948 */ /* 0x000fe20003800000 */
[----:B------:R-:W-:Y:S06]  /*1b8e0*/  @P0 BAR.SYNC.DEFER_BLOCKING 0x5, 0x100 ;  /* 0x0144000000000b1d */ /* 0x000fec0000010000 */
[----:B------:R-:W1:Y:S04]  /*1b8f0*/  @P0 LDS.128 R8, [0x20080] ;  /* 0x02008000ff080984 */ /* 0x000e680000000c00 */
[----:B-1----:R1:W-:Y:S04]  /*1b900*/  @P0 STL.64 [R1], R8 ;  /* 0x0000000801000387 */ /* 0x0023e80000100a00 */
[----:B------:R1:W-:Y:S04]  /*1b910*/  @P0 STL.64 [R1+0x8], R10 ;  /* 0x0000080a01000387 */ /* 0x0003e80000100a00 */
[----:B------:R-:W-:Y:S06]  /*1b920*/  @P0 BAR.ARV 0x4, 0x100 ;  /* 0x0104000000000b1d */ /* 0x000fec0000002000 */
[----:B------:R-:W-:Y:S05]  /*1b930*/  @P0 BRA `(.L_x_1890) ;  /* 0x00000ba000000947 */ /* 0x000fea0003800000 */
[----:B------:R-:W2:Y:S01]  /*1b940*/  S2R R2, SR_TID.X ;  /* 0x0000000000027919 */ /* 0x000ea20000002100 */
[----:B-1----:R-:W-:Y:S01]  /*1b950*/  IMAD.MOV.U32 R9, RZ, RZ, RZ ;  /* 0x000000ffff097224 */ /* 0x002fe200078e00ff */
[----:B--23--:R-:W-:-:S04]  /*1b960*/  LOP3.LUT R16, R2, 0x1f, RZ, 0xc0, !PT ;  /* 0x0000001f02107812 */ /* 0x00cfc800078ec0ff */
[----:B------:R-:W-:Y:S01]  /*1b970*/  ISETP.NE.AND P6, PT, R16, 0x1f, PT ;  /* 0x0000001f1000780c */ /* 0x000fe20003fc5270 */
[----:B------:R-:W-:Y:S10]  /*1b980*/  BRA.DIV ~URZ, `(.L_x_1891) ;  /* 0x000024727f007947 */ /* 0x000ff4000b800000 */
[----:B------:R1:W2:Y:S02]  /*1b990*/  SHFL.IDX PT, R10, R114, RZ, 0x1f ;  /* 0x00001fff720a7589 */ /* 0x0002a400000e0000 */
.L_x_1948:
[----:B------:R-:W-:Y:S05]  /*1b9a0*/  BRA.DIV ~URZ, `(.L_x_1892) ;  /* 0x000024c27f007947 */ /* 0x000fea000b800000 */
[----:B------:R3:W4:Y:S02]  /*1b9b0*/  SHFL.IDX PT, R6, R114, 0x1, 0x1f ;  /* 0x00201f0072067f89 */ /* 0x00072400000e0000 */
.L_x_1949:
        /* <DEDUP_REMOVED lines=19> */
.L_x_1950:
        /* <DEDUP_REMOVED lines=16> */
.L_x_1951:
[----:B---3--:R-:W-:Y:S01]  /*1bbf0*/  IMAD R2, R2, c[0x0][0x538], RZ ;  /* 0x00014e0002027a24 */ /* 0x008fe200078e02ff */
[----:B------:R-:W-:Y:S04]  /*1bc00*/  BSSY B1, `(.L_x_1895) ;  /* 0x0000084000017945 */ /* 0x000fe80003800000 */
[----:B----4-:R-:W-:-:S04]  /*1bc10*/  IADD3 R6, R2, R6, RZ ;  /* 0x0000000602067210 */ /* 0x010fc80007ffe0ff */
[----:B--2---:R-:W-:-:S13]  /*1bc20*/  ISETP.GT.AND P0, PT, R6, R10, PT ;  /* 0x0000000a0600720c */ /* 0x004fda0003f04270 */
[----:B------:R-:W-:Y:S05]  /*1bc30*/  @P0 BRA `(.L_x_1896) ;  /* 0x0000025000000947 */ /* 0x000fea0003800000 */
.L_x_1900:
        /* <DEDUP_REMOVED lines=8> */
[----:B-1----:R-:W-:Y:S02]  /*1bcc0*/  @!P0 MOV R4, 0x4 ;  /* 0x0000000400048802 */ /* 0x002fe40000000f00 */
        /* <DEDUP_REMOVED lines=8> */
.L_x_1952:
        /* <DEDUP_REMOVED lines=16> */
.L_x_1953:
[----:B--2---:R-:W-:-:S05]  /*1be50*/  IMAD R2, R2, c[0x0][0x538], RZ ;  /* 0x00014e0002027a24 */ /* 0x004fca00078e02ff */
[----:B------:R-:W-:-:S04]  /*1be60*/  IADD3 R6, R2, R6, RZ ;  /* 0x0000000602067210 */ /* 0x000fc80007ffe0ff */
[----:B------:R-:W-:-:S13]  /*1be70*/  ISETP.GT.AND P0, PT, R6, R10, PT ;  /* 0x0000000a0600720c */ /* 0x000fda0003f04270 */
[----:B-1----:R-:W-:Y:S05]  /*1be80*/  @!P0 BRA `(.L_x_1900) ;  /* 0xfffffdb000008947 */ /* 0x002fea000383ffff */
.L_x_1896:
[----:B------:R-:W-:-:S05]  /*1be90*/  IADD3 R14, -R2, R6, RZ ;  /* 0x00000006020e7210 */ /* 0x000fca0007ffe1ff */
[----:B------:R-:W-:-:S05]  /*1bea0*/  IMAD R2, R4, c[0x0][0x538], R14 ;  /* 0x00014e0004027a24 */ /* 0x000fca00078e020e */
[----:B------:R-:W-:Y:S01]  /*1beb0*/  ISETP.GT.AND P0, PT, R2, R10, PT ;  /* 0x0000000a0200720c */ /* 0x000fe20003f04270 */
[----:B------:R-:W-:-:S12]  /*1bec0*/  BRA.DIV ~URZ, `(.L_x_1901) ;  /* 0x000024a27f007947 */ /* 0x000fd8000b800000 */
[----:B------:R-:W-:-:S04]  /*1bed0*/  VOTE.ANY R13, PT, !P0 ;  /* 0x00000000000d7806 */ /* 0x000fc800040e0100 */
.L_x_1954:
[----:B------:R2:W3:Y:S01]  /*1bee0*/  POPC R11, R13 ;  /* 0x0000000d000b7309 */ /* 0x0004e20000000000 */
[----:B------:R-:W-:Y:S05]  /*1bef0*/  BRA.DIV ~URZ, `(.L_x_1902) ;  /* 0x000024b27f007947 */ /* 0x000fea000b800000 */
[----:B---3--:R3:W4:Y:S04]  /*1bf00*/  SHFL.IDX PT, R6, R8, R11, 0x1f ;  /* 0x00001f0b08067589 */ /* 0x00872800000e0000 */
[----:B------:R3:W1:Y:S02]  /*1bf10*/  SHFL.IDX PT, R5, R9, R11, 0x1f ;  /* 0x00001f0b09057589 */ /* 0x00066400000e0000 */
.L_x_1955:
[----:B------:R-:W-:Y:S01]  /*1bf20*/  ISETP.NE.AND P0, PT, R13, RZ, PT ;  /* 0x000000ff0d00720c */ /* 0x000fe20003f05270 */
[----:B------:R-:W-:-:S12]  /*1bf30*/  BSSY B0, `(.L_x_1903) ;  /* 0x0000005000007945 */ /* 0x000fd80003800000 */
[----:B------:R-:W-:Y:S05]  /*1bf40*/  @!P0 BRA `(.L_x_1904) ;  /* 0x0000003000008947 */ /* 0x000fea0003800000 */
[----:B------:R-:W-:Y:S01]  /*1bf50*/  IADD3 R2, R11, -0x1, RZ ;  /* 0xffffffff0b027810 */ /* 0x000fe20007ffe0ff */
[----:B------:R-:W-:Y:S05]  /*1bf60*/  BRA.DIV ~URZ, `(.L_x_1905) ;  /* 0x000025127f007947 */ /* 0x000fea000b800000 */
[----:B------:R2:W3:Y:S02]  /*1bf70*/  SHFL.IDX PT, R15, R4, R2, 0x1f ;  /* 0x00001f02040f7589 */ /* 0x0004e400000e0000 */
.L_x_1904:
[----:B------:R-:W-:Y:S05]  /*1bf80*/  BSYNC B0 ;  /* 0x0000000000007941 */ /* 0x000fea0003800000 */
.L_x_1903:
[----:B--23--:R-:W-:Y:S01]  /*1bf90*/  IMAD R13, R15, c[0x0][0x538], R14 ;  /* 0x00014e000f0d7a24 */ /* 0x00cfe200078e020e */
[----:B----4-:R-:W-:Y:S02]  /*1bfa0*/  IABS R3, R6 ;  /* 0x0000000600037213 */ /* 0x010fe40000000000 */
[----:B-1----:R-:W-:Y:S02]  /*1bfb0*/  IABS R4, R5 ;  /* 0x0000000500047213 */ /* 0x002fe40000000000 */
[----:B------:R1:W-:Y:S01]  /*1bfc0*/  STL [R1], R13 ;  /* 0x0000000d01007387 */ /* 0x0003e20000100800 */
[----:B------:R-:W2:Y:S03]  /*1bfd0*/  I2F.RP R8, R3 ;  /* 0x0000000300087306 */ /* 0x000ea60000209400 */
[----:B------:R-:W3:Y:S05]  /*1bfe0*/  LDL.LU R17, [R1+0xc] ;  /* 0x00000c0001117983 */ /* 0x000eea0000300800 */
[----:B--2---:R-:W2:Y:S01]  /*1bff0*/  MUFU.RCP R8, R8 ;  /* 0x0000000800087308 */ /* 0x004ea20000001000 */
[----:B-1----:R-:W-:Y:S01]  /*1c000*/  IMAD.IADD R13, R10, 0x1, -R13 ;  /* 0x000000010a0d7824 */ /* 0x002fe200078e0a0d */
[----:B--2---:R-:W-:-:S06]  /*1c010*/  IADD3 R8, R8, 0xffffffe, RZ ;  /* 0x0ffffffe08087810 */ /* 0x004fcc0007ffe0ff */
[----:B------:R-:W1:Y:S01]  /*1c020*/  F2I.FTZ.U32.TRUNC.NTZ R9, R8 ;  /* 0x0000000800097305 */ /* 0x000e62000021f000 */
[----:B------:R-:W-:Y:S02]  /*1c030*/  MOV R10, R4 ;  /* 0x00000004000a7202 */ /* 0x000fe40000000f00 */
[----:B------:R-:W-:-:S05]  /*1c040*/  IABS R14, R13 ;  /* 0x0000000d000e7213 */ /* 0x000fca0000000000 */
[----:B------:R-:W2:Y:S01]  /*1c050*/  I2F.RP R15, R10 ;  /* 0x0000000a000f7306 */ /* 0x000ea20000209400 */
[----:B-1----:R-:W-:-:S04]  /*1c060*/  IMAD.MOV R2, RZ, RZ, -R9 ;  /* 0x000000ffff027224 */ /* 0x002fc800078e0a09 */
[----:B------:R-:W-:Y:S01]  /*1c070*/  IMAD.MOV.U32 R8, RZ, RZ, R2 ;  /* 0x000000ffff087224 */ /* 0x000fe200078e0002 */
[----:B------:R-:W-:-:S03]  /*1c080*/  IABS R2, R6 ;  /* 0x0000000600027213 */ /* 0x000fc60000000000 */
[----:B------:R-:W-:Y:S02]  /*1c090*/  IMAD R4, R8, R3, RZ ;  /* 0x0000000308047224 */ /* 0x000fe400078e02ff */
[----:B------:R-:W-:Y:S02]  /*1c0a0*/  IMAD.MOV.U32 R8, RZ, RZ, RZ ;  /* 0x000000ffff087224 */ /* 0x000fe400078e00ff */
[----:B------:R-:W-:Y:S02]  /*1c0b0*/  IMAD.MOV R2, RZ, RZ, -R2 ;  /* 0x000000ffff027224 */ /* 0x000fe400078e0a02 */
[----:B------:R-:W-:-:S04]  /*1c0c0*/  IMAD.HI.U32 R9, R9, R4, R8 ;  /* 0x0000000409097227 */ /* 0x000fc800078e0008 */
[----:B------:R-:W-:Y:S01]  /*1c0d0*/  IMAD.MOV.U32 R4, RZ, RZ, R14 ;  /* 0x000000ffff047224 */ /* 0x000fe200078e000e */
[----:B------:R-:W-:-:S03]  /*1c0e0*/  MOV R8, R2 ;  /* 0x0000000200087202 */ /* 0x000fc60000000f00 */
[----:B------:R-:W-:-:S04]  /*1c0f0*/  IMAD.HI.U32 R2, R9, R4, RZ ;  /* 0x0000000409027227 */ /* 0x000fc800078e00ff */
[----:B------:R-:W-:Y:S02]  /*1c100*/  IMAD R4, R2, R8, R4 ;  /* 0x0000000802047224 */ /* 0x000fe400078e0204 */
[----:B--2---:R-:W1:Y:S03]  /*1c110*/  MUFU.RCP R8, R15 ;  /* 0x0000000f00087308 */ /* 0x004e660000001000 */
[----:B------:R-:W-:Y:S02]  /*1c120*/  ISETP.GT.U32.AND P0, PT, R3, R4, PT ;  /* 0x000000040300720c */ /* 0x000fe40003f04070 */
[----:B-1----:R-:W-:-:S11]  /*1c130*/  IADD3 R8, R8, 0xffffffe, RZ ;  /* 0x0ffffffe08087810 */ /* 0x002fd60007ffe0ff */
[----:B------:R-:W-:Y:S01]  /*1c140*/  @!P0 IMAD.IADD R4, R4, 0x1, -R3 ;  /* 0x0000000104048824 */ /* 0x000fe200078e0a03 */
[----:B------:R-:W1:Y:S04]  /*1c150*/  F2I.FTZ.U32.TRUNC.NTZ R9, R8 ;  /* 0x0000000800097305 */ /* 0x000e68000021f000 */
[----:B------:R-:W-:Y:S02]  /*1c160*/  ISETP.GE.U32.AND P2, PT, R4, R3, PT ;  /* 0x000000030400720c */ /* 0x000fe40003f46070 */
[----:B------:R-:W-:Y:S02]  /*1c170*/  LOP3.LUT R3, R13, R6, RZ, 0x3c, !PT ;  /* 0x000000060d037212 */ /* 0x000fe400078e3cff */
[----:B------:R-:W-:Y:S02]  /*1c180*/  @!P0 IADD3 R2, R2, 0x1, RZ ;  /* 0x0000000102028810 */ /* 0x000fe40007ffe0ff */
[----:B------:R-:W-:-:S02]  /*1c190*/  ISETP.GE.AND P1, PT, R3, RZ, PT ;  /* 0x000000ff0300720c */ /* 0x000fc40003f26270 */
[----:B------:R-:W-:-:S05]  /*1c1a0*/  ISETP.NE.AND P0, PT, R6, RZ, PT ;  /* 0x000000ff0600720c */ /* 0x000fca0003f05270 */
[----:B------:R-:W-:Y:S01]  /*1c1b0*/  @P2 IADD3 R2, R2, 0x1, RZ ;  /* 0x0000000102022810 */ /* 0x000fe20007ffe0ff */
[----:B-1----:R-:W-:-:S05]  /*1c1c0*/  IMAD.MOV R3, RZ, RZ, -R9 ;  /* 0x000000ffff037224 */ /* 0x002fca00078e0a09 */
[----:B------:R-:W-:Y:S01]  /*1c1d0*/  MOV R4, R3 ;  /* 0x0000000300047202 */ /* 0x000fe20000000f00 */
[----:B------:R-:W-:Y:S01]  /*1c1e0*/  @!P1 IMAD.MOV R2, RZ, RZ, -R2 ;  /* 0x000000ffff029224 */ /* 0x000fe200078e0a02 */
[----:B------:R-:W-:Y:S02]  /*1c1f0*/  @!P0 LOP3.LUT R2, RZ, R6, RZ, 0x33, !PT ;  /* 0x00000006ff028212 */ /* 0x000fe400078e33ff */
[----:B------:R-:W-:Y:S01]  /*1c200*/  IABS R3, R5 ;  /* 0x0000000500037213 */ /* 0x000fe20000000000 */
[----:B------:R-:W-:Y:S01]  /*1c210*/  IMAD R4, R4, R10, RZ ;  /* 0x0000000a04047224 */ /* 0x000fe200078e02ff */
[----:B------:R-:W-:Y:S01]  /*1c220*/  IABS R15, R2 ;  /* 0x00000002000f7213 */ /* 0x000fe20000000000 */
[----:B------:R-:W-:Y:S02]  /*1c230*/  IMAD.MOV.U32 R8, RZ, RZ, RZ ;  /* 0x000000ffff087224 */ /* 0x000fe400078e00ff */
[----:B------:R-:W-:Y:S02]  /*1c240*/  IMAD.MOV R14, RZ, RZ, -R3 ;  /* 0x000000ffff0e7224 */ /* 0x000fe400078e0a03 */
[----:B------:R-:W-:-:S04]  /*1c250*/  IMAD.HI.U32 R3, R9, R4, R8 ;  /* 0x0000000409037227 */ /* 0x000fc800078e0008 */
[----:B------:R-:W-:Y:S01]  /*1c260*/  IMAD.MOV.U32 R4, RZ, RZ, R15 ;  /* 0x000000ffff047224 */ /* 0x000fe200078e000f */
[----:B------:R-:W-:-:S03]  /*1c270*/  MOV R8, R14 ;  /* 0x0000000e00087202 */ /* 0x000fc60000000f00 */
        /* <DEDUP_REMOVED lines=23> */
.L_x_1897:
[----:B------:R-:W-:Y:S01]  /*1c3f0*/  MOV R2, c[0x0][0x53c] ;  /* 0x00014f0000027a02 */ /* 0x000fe20000000f00 */
[----:B------:R2:W-:Y:S04]  /*1c400*/  STL [R1], R10 ;  /* 0x0000000a01007387 */ /* 0x0005e80000100800 */
[----:B------:R2:W-:Y:S04]  /*1c410*/  STL [R1+0x4], RZ ;  /* 0x000004ff01007387 */ /* 0x0005e80000100800 */
[----:B------:R2:W-:Y:S04]  /*1c420*/  STL [R1+0x8], RZ ;  /* 0x000008ff01007387 */ /* 0x0005e80000100800 */
[----:B------:R2:W-:Y:S02]  /*1c430*/  STL [R1+0xc], R2 ;  /* 0x00000c0201007387 */ /* 0x0005e40000100800 */
.L_x_1906:
[----:B------:R-:W-:Y:S05]  /*1c440*/  BSYNC B1 ;  /* 0x0000000000017941 */ /* 0x000fea0003800000 */
.L_x_1895:
[----:B------:R-:W3:Y:S04]  /*1c450*/  LDL R8, [R1] ;  /* 0x0000000001087983 */ /* 0x000ee80000100800 */
[----:B------:R-:W3:Y:S04]  /*1c460*/  LDL R9, [R1+0x4] ;  /* 0x0000040001097983 */ /* 0x000ee80000100800 */
[----:B--2---:R-:W3:Y:S04]  /*1c470*/  LDL R10, [R1+0x8] ;  /* 0x00000800010a7983 */ /* 0x004ee80000100800 */
[----:B------:R-:W3:Y:S01]  /*1c480*/  LDL R11, [R1+0xc] ;  /* 0x00000c00010b7983 */ /* 0x000ee20000100800 */
[----:B------:R-:W-:Y:S03]  /*1c490*/  WARPSYNC 0xffffffff ;  /* 0xffffffff00007948 */ /* 0x000fe60003800000 */
[----:B------:R-:W-:Y:S01]  /*1c4a0*/  BAR.SYNC.DEFER_BLOCKING 0x4, 0x100 ;  /* 0x0104000000007b1d */ /* 0x000fe20000010000 */
[----:B------:R-:W-:-:S13]  /*1c4b0*/  ISETP.NE.AND P0, PT, R16, RZ, PT ;  /* 0x000000ff1000720c */ /* 0x000fda0003f05270 */
[----:B---3--:R2:W-:Y:S04]  /*1c4c0*/  @!P0 STS.128 [0x20080], R8 ;  /* 0x02008008ff008388 */ /* 0x0085e80000000c00 */
[----:B------:R-:W-:Y:S06]  /*1c4d0*/  BAR.ARV 0x5, 0x100 ;  /* 0x0144000000007b1d */ /* 0x000fec0000002000 */
.L_x_1890:
[----:B-1----:R-:W4:Y:S02]  /*1c4e0*/  LDL R2, [R1+0xc] ;  /* 0x00000c0001027983 */ /* 0x002f240000100800 */
[----:B----4-:R-:W-:-:S13]  /*1c4f0*/  ISETP.GE.AND P0, PT, R2, c[0x0][0x53c], PT ;  /* 0x00014f0002007a0c */ /* 0x010fda0003f06270 */
[----:B--23--:R-:W-:Y:S01]  /*1c500*/  @P0 CALL.REL.NOINC `(.L_x_1907) ;  /* 0x0000001000000944 */ /* 0x00cfe20003c00000 */
[----:B------:R-:W-:Y:S05]  /*1c510*/  BRA `(.L_x_1908) ;  /* 0xfffe5c4000007947 */ /* 0x000fea000383ffff */
.L_x_1907:
[----:B------:R-:W-:Y:S05]  /*1c520*/  EXIT ;  /* 0x000000000000794d */ /* 0x000fea0003800000 */
.L_x_1700:
[----:B------:R-:W-:Y:S01]  /*1c530*/  IMAD.MOV.U32 R2, RZ, RZ, R4 ;  /* 0x000000ffff027224 */ /* 0x000fe200078e0004 */
[----:B------:R-:W-:Y:S02]  /*1c540*/  MOV R5, 0x1 ;  /* 0x0000000100057802 */ /* 0x000fe40000000f00 */
[----:B------:R-:W-:Y:S02]  /*1c550*/  MOV R3, 0x1c570 ;  /* 0x0001c57000037802 */ /* 0x000fe40000000f00 */
[----:B------:R-:W-:Y:S05]  /*1c560*/  CALL.REL.NOINC `($__internal_33_$__cuda_sm70_shflsync_up_p) ;  /* 0x0000203000007944 */ /* 0x000fea0003c00000 */
[----:B------:R-:W-:Y:S01]  /*1c570*/  MOV R0, R5 ;  /* 0x0000000500007202 */ /* 0x000fe20000000f00 */
[----:B------:R-:W-:Y:S05]  /*1c580*/  BRA `(.L_x_1909) ;  /* 0xfffe3ee000007947 */ /* 0x000fea000383ffff */
.L_x_1701:
[----:B------:R-:W-:Y:S01]  /*1c590*/  IMAD.MOV.U32 R2, RZ, RZ, R4 ;  /* 0x000000ffff027224 */ /* 0x000fe200078e0004 */
[----:B------:R-:W-:Y:S02]  /*1c5a0*/  MOV R5, 0x2 ;  /* 0x0000000200057802 */ /* 0x000fe40000000f00 */
[----:B------:R-:W-:Y:S02]  /*1c5b0*/  MOV R3, 0x1c5d0 ;  /* 0x0001c5d000037802 */ /* 0x000fe40000000f00 */
[----:B------:R-:W-:Y:S05]  /*1c5c0*/  CALL.REL.NOINC `($__internal_33_$__cuda_sm70_shflsync_up_p) ;  /* 0x00001fd000007944 */ /* 0x000fea0003c00000 */
[----:B------:R-:W-:Y:S02]  /*1c5d0*/  SEL R5, R5, RZ, P4 ;  /* 0x000000ff05057207 */ /* 0x000fe40002000000 */
[----:B------:R-:W-:-:S03]  /*1c5e0*/  MOV R3, 0x1c630 ;  /* 0x0001c63000037802 */ /* 0x000fc60000000f00 */
[----:B------:R-:W-:Y:S01]  /*1c5f0*/  IMAD.IADD R0, R4, 0x1, R5 ;  /* 0x0000000104007824 */ /* 0x000fe200078e0205 */
[----:B------:R-:W-:-:S03]  /*1c600*/  MOV R5, 0x4 ;  /* 0x0000000400057802 */ /* 0x000fc60000000f00 */
[----:B------:R-:W-:Y:S02]  /*1c610*/  IMAD.MOV.U32 R2, RZ, RZ, R0 ;  /* 0x000000ffff027224 */ /* 0x000fe400078e0000 */
        /* <DEDUP_REMOVED lines=13> */
[----:B------:R-:W-:Y:S01]  /*1c6f0*/  SEL R4, R5, RZ, P1 ;  /* 0x000000ff05047207 */ /* 0x000fe20000800000 */
[----:B------:R-:W-:Y:S01]  /*1c700*/  IMAD.MOV.U32 R208, RZ, RZ, 0x1f ;  /* 0x0000001fffd07424 */ /* 0x000fe200078e00ff */
[----:B------:R-:W-:Y:S02]  /*1c710*/  MOV R3, 0x1f ;  /* 0x0000001f00037802 */ /* 0x000fe40000000f00 */
[----:B------:R-:W-:Y:S01]  /*1c720*/  MOV R2, 0x1c760 ;  /* 0x0001c76000027802 */ /* 0x000fe20000000f00 */
[----:B------:R-:W-:-:S04]  /*1c730*/  IMAD.IADD R4, R0, 0x1, R4 ;  /* 0x0000000100047824 */ /* 0x000fc800078e0204 */
[----:B------:R-:W-:Y:S02]  /*1c740*/  IMAD.MOV.U32 R209, RZ, RZ, R4 ;  /* 0x000000ffffd17224 */ /* 0x000fe400078e0004 */
[----:B------:R-:W-:Y:S05]  /*1c750*/  CALL.REL.NOINC `($__internal_32_$__cuda_sm70_shflsync_idx_p) ;  /* 0x00001df000007944 */ /* 0x000fea0003c00000 */
[----:B------:R-:W-:Y:S01]  /*1c760*/  MOV R0, R208 ;  /* 0x000000d000007202 */ /* 0x000fe20000000f00 */
[----:B------:R-:W-:Y:S05]  /*1c770*/  BRA `(.L_x_1910) ;  /* 0xfffe3df000007947 */ /* 0x000fea000383ffff */
.L_x_1703:
[----:B------:R-:W-:Y:S02]  /*1c780*/  SEL R2, RZ, 0x1, P0 ;  /* 0x00000001ff027807 */ /* 0x000fe40000000000 */
[----:B------:R-:W-:Y:S02]  /*1c790*/  MOV R3, 0x1c7b0 ;  /* 0x0001c7b000037802 */ /* 0x000fe40000000f00 */
[----:B------:R-:W-:Y:S05]  /*1c7a0*/  CALL.REL.NOINC `($__internal_34_$__cuda_sm70_votesync_ballot) ;  /* 0x00001e6000007944 */ /* 0x000fea0003c00000 */
[----:B------:R-:W-:Y:S05]  /*1c7b0*/  BRA `(.L_x_1911) ;  /* 0xfffe3e4000007947 */ /* 0x000fea000383ffff */
.L_x_1704:
[----:B------:R-:W-:Y:S01]  /*1c7c0*/  IMAD.MOV.U32 R209, RZ, RZ, R8 ;  /* 0x000000ffffd17224 */ /* 0x000fe200078e0008 */
[----:B--2---:R-:W-:Y:S01]  /*1c7d0*/  MOV R208, R14 ;  /* 0x0000000e00d07202 */ /* 0x004fe20000000f00 */
[----:B------:R-:W-:Y:S01]  /*1c7e0*/  IMAD.MOV.U32 R3, RZ, RZ, 0x1f ;  /* 0x0000001fff037424 */ /* 0x000fe200078e00ff */
[----:B------:R-:W-:Y:S02]  /*1c7f0*/  MOV R2, 0x1c810 ;  /* 0x0001c81000027802 */ /* 0x000fe40000000f00 */
[----:B-1----:R-:W-:Y:S05]  /*1c800*/  CALL.REL.NOINC `($__internal_32_$__cuda_sm70_shflsync_idx_p) ;  /* 0x00001d4000007944 */ /* 0x002fea0003c00000 */
[----:B------:R-:W-:Y:S01]  /*1c810*/  IMAD.MOV.U32 R11, RZ, RZ, R208 ;  /* 0x000000ffff0b7224 */ /* 0x000fe200078e00d0 */
[----:B------:R-:W-:Y:S01]  /*1c820*/  MOV R209, R7 ;  /* 0x0000000700d17202 */ /* 0x000fe20000000f00 */
[----:B------:R-:W-:Y:S01]  /*1c830*/  IMAD.MOV.U32 R6, RZ, RZ, RZ ;  /* 0x000000ffff067224 */ /* 0x000fe200078e00ff */
[----:B------:R-:W-:Y:S01]  /*1c840*/  MOV R208, R14 ;  /* 0x0000000e00d07202 */ /* 0x000fe20000000f00 */
[----:B------:R-:W-:Y:S01]  /*1c850*/  IMAD.MOV.U32 R3, RZ, RZ, 0x1f ;  /* 0x0000001fff037424 */ /* 0x000fe200078e00ff */
[----:B------:R-:W-:-:S02]  /*1c860*/  MOV R2, 0x1c880 ;  /* 0x0001c88000027802 */ /* 0x000fc40000000f00 */
[----:B------:R-:W-:Y:S05]  /*1c870*/  CALL.REL.NOINC `($__internal_32_$__cuda_sm70_shflsync_idx_p) ;  /* 0x00001cd000007944 */ /* 0x000fea0003c00000 */
[----:B------:R-:W-:Y:S01]  /*1c880*/  MOV R10, R208 ;  /* 0x000000d0000a7202 */ /* 0x000fe20000000f00 */
[----:B------:R-:W-:Y:S05]  /*1c890*/  BRA `(.L_x_1912) ;  /* 0xfffe3db000007947 */ /* 0x000fea000383ffff */
.L_x_1707:
[----:B------:R-:W-:Y:S01]  /*1c8a0*/  IMAD.MOV.U32 R209, RZ, RZ, R4 ;  /* 0x000000ffffd17224 */ /* 0x000fe200078e0004 */
[----:B------:R-:W-:-:S02]  /*1c8b0*/  MOV R3, 0x1f ;  /* 0x0000001f00037802 */ /* 0x000fc40000000f00 */
[----:B------:R-:W-:Y:S02]  /*1c8c0*/  MOV R2, 0x1c8e0 ;  /* 0x0001c8e000027802 */ /* 0x000fe40000000f00 */
[----:B-1234-:R-:W-:Y:S05]  /*1c8d0*/  CALL.REL.NOINC `($__internal_32_$__cuda_sm70_shflsync_idx_p) ;  /* 0x00001c7000007944 */ /* 0x01efea0003c00000 */
[----:B------:R-:W-:Y:S01]  /*1c8e0*/  MOV R6, R208 ;  /* 0x000000d000067202 */ /* 0x000fe20000000f00 */
[----:B------:R-:W-:Y:S05]  /*1c8f0*/  BRA `(.L_x_1706) ;  /* 0xfffe3db000007947 */ /* 0x000fea000383ffff */
.L_x_1759:
[----:B------:R-:W-:Y:S01]  /*1c900*/  IMAD.MOV.U32 R209, RZ, RZ, R5 ;  /* 0x000000ffffd17224 */ /* 0x000fe200078e0005 */
[----:B------:R-:W-:Y:S01]  /*1c910*/  MOV R208, RZ ;  /* 0x000000ff00d07202 */ /* 0x000fe20000000f00 */
[----:B------:R-:W-:Y:S01]  /*1c920*/  IMAD.MOV.U32 R3, RZ, RZ, 0x181f ;  /* 0x0000181fff037424 */ /* 0x000fe200078e00ff */
[----:B------:R-:W-:Y:S02]  /*1c930*/  MOV R2, 0x1c950 ;  /* 0x0001c95000027802 */ /* 0x000fe40000000f00 */
[----:B-----5:R-:W-:Y:S05]  /*1c940*/  CALL.REL.NOINC `($__internal_32_$__cuda_sm70_shflsync_idx_p) ;  /* 0x00001c0000007944 */ /* 0x020fea0003c00000 */
[----:B------:R-:W-:Y:S01]  /*1c950*/  MOV R4, R208 ;  /* 0x000000d000047202 */ /* 0x000fe20000000f00 */
[----:B------:R-:W-:Y:S05]  /*1c960*/  BRA `(.L_x_1913) ;  /* 0xfffed45000007947 */ /* 0x000fea000383ffff */
.L_x_1760:
[----:B------:R-:W-:Y:S01]  /*1c970*/  IMAD.MOV.U32 R209, RZ, RZ, R13 ;  /* 0x000000ffffd17224 */ /* 0x000fe200078e000d */
[----:B------:R-:W-:Y:S01]  /*1c980*/  MOV R208, RZ ;  /* 0x000000ff00d07202 */ /* 0x000fe20000000f00 */
[----:B------:R-:W-:Y:S01]  /*1c990*/  IMAD.MOV.U32 R3, RZ, RZ, 0x181f ;  /* 0x0000181fff037424 */ /* 0x000fe200078e00ff */
[----:B------:R-:W-:Y:S02]  /*1c9a0*/  MOV R2, 0x1c9c0 ;  /* 0x0001c9c000027802 */ /* 0x000fe40000000f00 */
[----:B-12--5:R-:W-:Y:S05]  /*1c9b0*/  CALL.REL.NOINC `($__internal_32_$__cuda_sm70_shflsync_idx_p) ;  /* 0x00001b9000007944 */ /* 0x026fea0003c00000 */
[----:B------:R-:W-:Y:S01]  /*1c9c0*/  MOV R2, R208 ;  /* 0x000000d000027202 */ /* 0x000fe20000000f00 */
[----:B------:R-:W-:Y:S05]  /*1c9d0*/  BRA `(.L_x_1914) ;  /* 0xfffed40000007947 */ /* 0x000fea000383ffff */
.L_x_1763:
[----:B------:R-:W-:Y:S01]  /*1c9e0*/  IMAD.MOV.U32 R209, RZ, RZ, R5 ;  /* 0x000000ffffd17224 */ /* 0x000fe200078e0005 */
[----:B------:R-:W-:Y:S01]  /*1c9f0*/  MOV R208, 0x1 ;  /* 0x0000000100d07802 */ /* 0x000fe20000000f00 */
[----:B--2---:R-:W-:Y:S01]  /*1ca00*/  IMAD.MOV.U32 R3, RZ, RZ, 0x181f ;  /* 0x0000181fff037424 */ /* 0x004fe200078e00ff */
[----:B----4-:R-:W-:-:S02]  /*1ca10*/  MOV R2, 0x1ca30 ;  /* 0x0001ca3000027802 */ /* 0x010fc40000000f00 */
[----:B-1-3-5:R-:W-:Y:S05]  /*1ca20*/  CALL.REL.NOINC `($__internal_32_$__cuda_sm70_shflsync_idx_p) ;  /* 0x00001b2000007944 */ /* 0x02afea0003c00000 */
[----:B------:R-:W-:Y:S01]  /*1ca30*/  IMAD.MOV.U32 R4, RZ, RZ, R208 ;  /* 0x000000ffff047224 */ /* 0x000fe200078e00d0 */
[----:B------:R-:W-:Y:S01]  /*1ca40*/  MOV R208, 0x1 ;  /* 0x0000000100d07802 */ /* 0x000fe20000000f00 */
[----:B------:R-:W-:Y:S01]  /*1ca50*/  IMAD.MOV.U32 R209, RZ, RZ, R13 ;  /* 0x000000ffffd17224 */ /* 0x000fe200078e000d */
[----:B------:R-:W-:-:S02]  /*1ca60*/  MOV R3, 0x181f ;  /* 0x0000181f00037802 */ /* 0x000fc40000000f00 */
[----:B------:R-:W-:Y:S02]  /*1ca70*/  MOV R2, 0x1ca90 ;  /* 0x0001ca9000027802 */ /* 0x000fe40000000f00 */
[----:B------:R-:W-:Y:S05]  /*1ca80*/  CALL.REL.NOINC `($__internal_32_$__cuda_sm70_shflsync_idx_p) ;  /* 0x00001ac000007944 */ /* 0x000fea0003c00000 */
[----:B------:R-:W-:Y:S01]  /*1ca90*/  MOV R2, R208 ;  /* 0x000000d000027202 */ /* 0x000fe20000000f00 */
[----:B------:R-:W-:Y:S05]  /*1caa0*/  BRA `(.L_x_1915) ;  /* 0xfffed4d000007947 */ /* 0x000fea000383ffff */
.L_x_1766:
[----:B------:R-:W-:Y:S01]  /*1cab0*/  IMAD.MOV.U32 R209, RZ, RZ, R5 ;  /* 0x000000ffffd17224 */ /* 0x000fe200078e0005 */
[----:B------:R-:W-:Y:S01]  /*1cac0*/  MOV R208, 0x2 ;  /* 0x0000000200d07802 */ /* 0x000fe20000000f00 */
[----:B-1----:R-:W-:Y:S01]  /*1cad0*/  IMAD.MOV.U32 R3, RZ, RZ, 0x181f ;  /* 0x0000181fff037424 */ /* 0x002fe200078e00ff */
[----:B----4-:R-:W-:Y:S02]  /*1cae0*/  MOV R2, 0x1cb00 ;  /* 0x0001cb0000027802 */ /* 0x010fe40000000f00 */
[----:B--23-5:R-:W-:Y:S05]  /*1caf0*/  CALL.REL.NOINC `($__internal_32_$__cuda_sm70_shflsync_idx_p) ;  /* 0x00001a5000007944 */ /* 0x02cfea0003c00000 */
[----:B------:R-:W-:Y:S01]  /*1cb00*/  MOV R4, R208 ;  /* 0x000000d000047202 */ /* 0x000fe20000000f00 */
[----:B------:R-:W-:Y:S05]  /*1cb10*/  BRA `(.L_x_1916) ;  /* 0xfffed5d000007947 */ /* 0x000fea000383ffff */
.L_x_1767:
[----:B------:R-:W-:Y:S01]  /*1cb20*/  IMAD.MOV.U32 R209, RZ, RZ, R13 ;  /* 0x000000ffffd17224 */ /* 0x000fe200078e000d */
[----:B------:R-:W-:Y:S01]  /*1cb30*/  MOV R208, 0x2 ;  /* 0x0000000200d07802 */ /* 0x000fe20000000f00 */
[----:B------:R-:W-:Y:S01]  /*1cb40*/  IMAD.MOV.U32 R3, RZ, RZ, 0x181f ;  /* 0x0000181fff037424 */ /* 0x000fe200078e00ff */
[----:B----4-:R-:W-:Y:S02]  /*1cb50*/  MOV R2, 0x1cb70 ;  /* 0x0001cb7000027802 */ /* 0x010fe40000000f00 */
[----:B-123-5:R-:W-:Y:S05]  /*1cb60*/  CALL.REL.NOINC `($__internal_32_$__cuda_sm70_shflsync_idx_p) ;  /* 0x000019e000007944 */ /* 0x02efea0003c00000 */
[----:B------:R-:W-:Y:S01]  /*1cb70*/  MOV R2, R208 ;  /* 0x000000d000027202 */ /* 0x000fe20000000f00 */
[----:B------:R-:W-:Y:S05]  /*1cb80*/  BRA `(.L_x_1917) ;  /* 0xfffed58000007947 */ /* 0x000fea000383ffff */
.L_x_1770:
[----:B------:R-:W-:Y:S01]  /*1cb90*/  IMAD.MOV.U32 R209, RZ, RZ, R5 ;  /* 0x000000ffffd17224 */ /* 0x000fe200078e0005 */
[----:B------:R-:W-:Y:S01]  /*1cba0*/  MOV R208, 0x3 ;  /* 0x0000000300d07802 */ /* 0x000fe20000000f00 */
[----:B-1----:R-:W-:Y:S01]  /*1cbb0*/  IMAD.MOV.U32 R3, RZ, RZ, 0x181f ;  /* 0x0000181fff037424 */ /* 0x002fe200078e00ff */
[----:B------:R-:W-:-:S02]  /*1cbc0*/  MOV R2, 0x1cbe0 ;  /* 0x0001cbe000027802 */ /* 0x000fc40000000f00 */
[----:B--2345:R-:W-:Y:S05]  /*1cbd0*/  CALL.REL.NOINC `($__internal_32_$__cuda_sm70_shflsync_idx_p) ;  /* 0x0000197000007944 */ /* 0x03cfea0003c00000 */
        /* <DEDUP_REMOVED lines=8> */
.L_x_1827:
[----:B------:R-:W-:Y:S01]  /*1cc60*/  IMAD.MOV.U32 R209, RZ, RZ, R6 ;  /* 0x000000ffffd17224 */ /* 0x000fe200078e0006 */
[----:B------:R-:W-:Y:S01]  /*1cc70*/  MOV R208, 0x1 ;  /* 0x0000000100d07802 */ /* 0x000fe20000000f00 */
[----:B----4-:R-:W-:Y:S01]  /*1cc80*/  IMAD.MOV.U32 R3, RZ, RZ, 0x181f ;  /* 0x0000181fff037424 */ /* 0x010fe200078e00ff */
[----:B------:R-:W-:Y:S02]  /*1cc90*/  MOV R2, 0x1ccb0 ;  /* 0x0001ccb000027802 */ /* 0x000fe40000000f00 */
[----:B------:R-:W-:Y:S05]  /*1cca0*/  CALL.REL.NOINC `($__internal_32_$__cuda_sm70_shflsync_idx_p) ;  /* 0x000018a000007944 */ /* 0x000fea0003c00000 */
[----:B------:R-:W-:Y:S01]  /*1ccb0*/  IMAD.MOV.U32 R5, RZ, RZ, R208 ;  /* 0x000000ffff057224 */ /* 0x000fe200078e00d0 */
[----:B------:R-:W-:Y:S01]  /*1ccc0*/  MOV R208, 0x1 ;  /* 0x0000000100d07802 */ /* 0x000fe20000000f00 */
[----:B------:R-:W-:Y:S01]  /*1ccd0*/  IMAD.MOV.U32 R209, RZ, RZ, R13 ;  /* 0x000000ffffd17224 */ /* 0x000fe200078e000d */
[----:B------:R-:W-:Y:S02]  /*1cce0*/  MOV R3, 0x181f ;  /* 0x0000181f00037802 */ /* 0x000fe40000000f00 */
[----:B------:R-:W-:Y:S02]  /*1ccf0*/  MOV R2, 0x1cd10 ;  /* 0x0001cd1000027802 */ /* 0x000fe40000000f00 */
[----:B------:R-:W-:Y:S05]  /*1cd00*/  CALL.REL.NOINC `($__internal_32_$__cuda_sm70_shflsync_idx_p) ;  /* 0x0000184000007944 */ /* 0x000fea0003c00000 */
[----:B------:R-:W-:Y:S01]  /*1cd10*/  MOV R2, R208 ;  /* 0x000000d000027202 */ /* 0x000fe20000000f00 */
[----:B------:R-:W-:Y:S05]  /*1cd20*/  BRA `(.L_x_1919) ;  /* 0xffff489000007947 */ /* 0x000fea000383ffff */
.L_x_1830:
[----:B------:R-:W-:Y:S01]  /*1cd30*/  IMAD.MOV.U32 R209, RZ, RZ, R5 ;  /* 0x000000ffffd17224 */ /* 0x000fe200078e0005 */
[----:B------:R-:W-:Y:S01]  /*1cd40*/  MOV R208, RZ ;  /* 0x000000ff00d07202 */ /* 0x000fe20000000f00 */
[----:B------:R-:W-:Y:S01]  /*1cd50*/  IMAD.MOV.U32 R3, RZ, RZ, 0x181f ;  /* 0x0000181fff037424 */ /* 0x000fe200078e00ff */
[----:B------:R-:W-:-:S02]  /*1cd60*/  MOV R2, 0x1cd80 ;  /* 0x0001cd8000027802 */ /* 0x000fc40000000f00 */
[----:B------:R-:W-:Y:S05]  /*1cd70*/  CALL.REL.NOINC `($__internal_32_$__cuda_sm70_shflsync_idx_p) ;  /* 0x000017d000007944 */ /* 0x000fea0003c00000 */
[----:B------:R-:W-:Y:S01]  /*1cd80*/  MOV R4, R208 ;  /* 0x000000d000047202 */ /* 0x000fe20000000f00 */
[----:B------:R-:W-:Y:S05]  /*1cd90*/  BRA `(.L_x_1920) ;  /* 0xffff58d000007947 */ /* 0x000fea000383ffff */
.L_x_1831:
[----:B------:R-:W-:Y:S01]  /*1cda0*/  IMAD.MOV.U32 R209, RZ, RZ, R6 ;  /* 0x000000ffffd17224 */ /* 0x000fe200078e0006 */
[----:B------:R-:W-:Y:S01]  /*1cdb0*/  MOV R208, RZ ;  /* 0x000000ff00d07202 */ /* 0x000fe20000000f00 */
[----:B------:R-:W-:Y:S01]  /*1cdc0*/  IMAD.MOV.U32 R3, RZ, RZ, 0x181f ;  /* 0x0000181fff037424 */ /* 0x000fe200078e00ff */
[----:B------:R-:W-:-:S02]  /*1cdd0*/  MOV R2, 0x1cdf0 ;  /* 0x0001cdf000027802 */ /* 0x000fc40000000f00 */
[----:B-12---:R-:W-:Y:S05]  /*1cde0*/  CALL.REL.NOINC `($__internal_32_$__cuda_sm70_shflsync_idx_p) ;  /* 0x0000176000007944 */ /* 0x006fea0003c00000 */
[----:B------:R-:W-:Y:S01]  /*1cdf0*/  MOV R2, R208 ;  /* 0x000000d000027202 */ /* 0x000fe20000000f00 */
[----:B------:R-:W-:Y:S05]  /*1ce00*/  BRA `(.L_x_1921) ;  /* 0xffff588000007947 */ /* 0x000fea000383ffff */
.L_x_1834:
[----:B------:R-:W-:Y:S01]  /*1ce10*/  IMAD.MOV.U32 R209, RZ, RZ, R5 ;  /* 0x000000ffffd17224 */ /* 0x000fe200078e0005 */
[----:B------:R-:W-:Y:S01]  /*1ce20*/  MOV R208, 0x1 ;  /* 0x0000000100d07802 */ /* 0x000fe20000000f00 */
[----:B--2---:R-:W-:Y:S01]  /*1ce30*/  IMAD.MOV.U32 R3, RZ, RZ, 0x181f ;  /* 0x0000181fff037424 */ /* 0x004fe200078e00ff */
[----:B----4-:R-:W-:-:S03]  /*1ce40*/  MOV R2, 0x1ce60 ;  /* 0x0001ce6000027802 */ /* 0x010fc60000000f00 */
[----:B-1-3--:R-:W-:Y:S05]  /*1ce50*/  CALL.REL.NOINC `($__internal_32_$__cuda_sm70_shflsync_idx_p) ;  /* 0x000016f000007944 */ /* 0x00afea0003c00000 */
        /* <DEDUP_REMOVED lines=8> */
.L_x_1835:
[----:B------:R-:W-:Y:S01]  /*1cee0*/  IMAD.MOV.U32 R4, RZ, RZ, R6 ;  /* 0x000000ffff047224 */ /* 0x000fe200078e0006 */
[----:B------:R-:W-:Y:S02]  /*1cef0*/  MOV R3, 0x2 ;  /* 0x0000000200037802 */ /* 0x000fe40000000f00 */
[----:B------:R-:W-:Y:S02]  /*1cf00*/  MOV R2, 0x1cf20 ;  /* 0x0001cf2000027802 */ /* 0x000fe40000000f00 */
[----:B------:R-:W-:Y:S05]  /*1cf10*/  CALL.REL.NOINC `($__internal_31_$__cuda_sm70_shflsync_bfly_p) ;  /* 0x000015d000007944 */ /* 0x000fea0003c00000 */
[----:B------:R-:W-:Y:S01]  /*1cf20*/  MOV R2, R9 ;  /* 0x0000000900027202 */ /* 0x000fe20000000f00 */
[----:B------:R-:W-:Y:S05]  /*1cf30*/  BRA `(.L_x_1923) ;  /* 0xffff5dd000007947 */ /* 0x000fea000383ffff */
.L_x_1836:
[----:B------:R-:W-:Y:S01]  /*1cf40*/  IMAD.MOV.U32 R4, RZ, RZ, R6 ;  /* 0x000000ffff047224 */ /* 0x000fe200078e0006 */
[----:B------:R-:W-:Y:S02]  /*1cf50*/  MOV R3, 0x1 ;  /* 0x0000000100037802 */ /* 0x000fe40000000f00 */
[----:B------:R-:W-:Y:S02]  /*1cf60*/  MOV R2, 0x1cf80 ;  /* 0x0001cf8000027802 */ /* 0x000fe40000000f00 */
[----:B------:R-:W-:Y:S05]  /*1cf70*/  CALL.REL.NOINC `($__internal_31_$__cuda_sm70_shflsync_bfly_p) ;  /* 0x0000157000007944 */ /* 0x000fea0003c00000 */
[----:B------:R-:W-:Y:S01]  /*1cf80*/  FMNMX.FTZ R6, R6, R9, !PT ;  /* 0x0000000906067209 */ /* 0x000fe20007810000 */
[----:B------:R-:W-:Y:S01]  /*1cf90*/  IMAD.MOV.U32 R4, RZ, RZ, R5 ;  /* 0x000000ffff047224 */ /* 0x000fe200078e0005 */
[----:B------:R-:W-:Y:S01]  /*1cfa0*/  MOV R2, 0x1cfd0 ;  /* 0x0001cfd000027802 */ /* 0x000fe20000000f00 */
[----:B------:R-:W-:-:S02]  /*1cfb0*/  IMAD.MOV.U32 R3, RZ, RZ, 0x2 ;  /* 0x00000002ff037424 */ /* 0x000fc400078e00ff */
[----:B------:R-:W-:Y:S05]  /*1cfc0*/  CALL.REL.NOINC `($__internal_31_$__cuda_sm70_shflsync_bfly_p) ;  /* 0x0000152000007944 */ /* 0x000fea0003c00000 */
[----:B------:R-:W-:Y:S01]  /*1cfd0*/  FMNMX.FTZ R5, R5, R9, !PT ;  /* 0x0000000905057209 */ /* 0x000fe20007810000 */
[----:B------:R-:W-:Y:S01]  /*1cfe0*/  IMAD.MOV.U32 R3, RZ, RZ, 0x1 ;  /* 0x00000001ff037424 */ /* 0x000fe200078e00ff */
[----:B------:R-:W-:-:S03]  /*1cff0*/  MOV R2, 0x1d020 ;  /* 0x0001d02000027802 */ /* 0x000fc60000000f00 */
[----:B------:R-:W-:Y:S02]  /*1d000*/  IMAD.MOV.U32 R4, RZ, RZ, R5 ;  /* 0x000000ffff047224 */ /* 0x000fe400078e0005 */
[----:B------:R-:W-:Y:S05]  /*1d010*/  CALL.REL.NOINC `($__internal_31_$__cuda_sm70_shflsync_bfly_p) ;  /* 0x000014d000007944 */ /* 0x000fea0003c00000 */
[----:B------:R-:W-:Y:S01]  /*1d020*/  MOV R4, R9 ;  /* 0x0000000900047202 */ /* 0x000fe20000000f00 */
[----:B------:R-:W-:Y:S05]  /*1d030*/  BRA `(.L_x_1924) ;  /* 0xffff5d4000007947 */ /* 0x000fea000383ffff */
.L_x_1838:
[----:B------:R-:W-:Y:S01]  /*1d040*/  MOV R208, RZ ;  /* 0x000000ff00d07202 */ /* 0x000fe20000000f00 */
[----:B------:R-:W-:Y:S01]  /*1d050*/  IMAD.MOV.U32 R209, RZ, RZ, R4 ;  /* 0x000000ffffd17224 */ /* 0x000fe200078e0004 */
[----:B-1----:R-:W-:Y:S01]  /*1d060*/  MOV R2, 0x1d090 ;  /* 0x0001d09000027802 */ /* 0x002fe20000000f00 */
[----:B------:R-:W-:Y:S02]  /*1d070*/  IMAD.MOV.U32 R3, RZ, RZ, 0x181f ;  /* 0x0000181fff037424 */ /* 0x000fe400078e00ff */
[----:B--234-:R-:W-:Y:S05]  /*1d080*/  CALL.REL.NOINC `($__internal_32_$__cuda_sm70_shflsync_idx_p) ;  /* 0x000014c000007944 */ /* 0x01cfea0003c00000 */
[----:B------:R-:W-:Y:S01]  /*1d090*/  MOV R2, R208 ;  /* 0x000000d000027202 */ /* 0x000fe20000000f00 */
[----:B------:R-:W-:-:S05]  /*1d0a0*/  BRA `(.L_x_1925) ;  /* 0xffff6e7000007947 */ /* 0x000fca000383ffff */
.L_x_1841:
[----:B------:R-:W-:Y:S01]  /*1d0b0*/  MOV R208, 0x1 ;  /* 0x0000000100d07802 */ /* 0x000fe20000000f00 */
[----:B------:R-:W-:Y:S01]  /*1d0c0*/  IMAD.MOV.U32 R209, RZ, RZ, R4 ;  /* 0x000000ffffd17224 */ /* 0x000fe200078e0004 */
[----:B------:R-:W-:Y:S01]  /*1d0d0*/  MOV R2, 0x1d100 ;  /* 0x0001d10000027802 */ /* 0x000fe20000000f00 */
[----:B------:R-:W-:Y:S02]  /*1d0e0*/  IMAD.MOV.U32 R3, RZ, RZ, 0x181f ;  /* 0x0000181fff037424 */ /* 0x000fe400078e00ff */
[----:B--23--:R-:W-:Y:S05]  /*1d0f0*/  CALL.REL.NOINC `($__internal_32_$__cuda_sm70_shflsync_idx_p) ;  /* 0x0000145000007944 */ /* 0x00cfea0003c00000 */
[----:B------:R-:W-:Y:S01]  /*1d100*/  MOV R3, 0x181f ;  /* 0x0000181f00037802 */ /* 0x000fe20000000f00 */
[----:B------:R-:W-:Y:S01]  /*1d110*/  IMAD.MOV.U32 R4, RZ, RZ, R208 ;  /* 0x000000ffff047224 */ /* 0x000fe200078e00d0 */
[----:B------:R-:W-:Y:S01]  /*1d120*/  MOV R208, 0x1 ;  /* 0x0000000100d07802 */ /* 0x000fe20000000f00 */
[----:B------:R-:W-:Y:S01]  /*1d130*/  IMAD.MOV.U32 R209, RZ, RZ, R20 ;  /* 0x000000ffffd17224 */ /* 0x000fe200078e0014 */
[----:B------:R-:W-:Y:S02]  /*1d140*/  MOV R2, 0x1d160 ;  /* 0x0001d16000027802 */ /* 0x000fe40000000f00 */
[----:B------:R-:W-:Y:S05]  /*1d150*/  CALL.REL.NOINC `($__internal_32_$__cuda_sm70_shflsync_idx_p) ;  /* 0x000013f000007944 */ /* 0x000fea0003c00000 */
[----:B------:R-:W-:Y:S01]  /*1d160*/  MOV R2, R208 ;  /* 0x000000d000027202 */ /* 0x000fe20000000f00 */
[----:B------:R-:W-:-:S05]  /*1d170*/  BRA `(.L_x_1926) ;  /* 0xffff6f0000007947 */ /* 0x000fca000383ffff */
.L_x_1844:
[----:B------:R-:W-:Y:S01]  /*1d180*/  MOV R208, RZ ;  /* 0x000000ff00d07202 */ /* 0x000fe20000000f00 */
[----:B------:R-:W-:Y:S01]  /*1d190*/  IMAD.MOV.U32 R209, RZ, RZ, R9 ;  /* 0x000000ffffd17224 */ /* 0x000fe200078e0009 */
[----:B------:R-:W-:Y:S01]  /*1d1a0*/  MOV R2, 0x1d1d0 ;  /* 0x0001d1d000027802 */ /* 0x000fe20000000f00 */
[----:B------:R-:W-:Y:S02]  /*1d1b0*/  IMAD.MOV.U32 R3, RZ, RZ, 0x181f ;  /* 0x0000181fff037424 */ /* 0x000fe400078e00ff */
[----:B-1----:R-:W-:Y:S05]  /*1d1c0*/  CALL.REL.NOINC `($__internal_32_$__cuda_sm70_shflsync_idx_p) ;  /* 0x0000138000007944 */ /* 0x002fea0003c00000 */
[----:B------:R-:W-:Y:S01]  /*1d1d0*/  MOV R4, R208 ;  /* 0x000000d000047202 */ /* 0x000fe20000000f00 */
[----:B------:R-:W-:-:S05]  /*1d1e0*/  BRA `(.L_x_1927) ;  /* 0xffff7ed000007947 */ /* 0x000fca000383ffff */
.L_x_1845:
[----:B------:R-:W-:Y:S01]  /*1d1f0*/  MOV R208, RZ ;  /* 0x000000ff00d07202 */ /* 0x000fe20000000f00 */
[----:B------:R-:W-:Y:S01]  /*1d200*/  IMAD.MOV.U32 R209, RZ, RZ, R16 ;  /* 0x000000ffffd17224 */ /* 0x000fe200078e0010 */
[----:B------:R-:W-:Y:S01]  /*1d210*/  MOV R2, 0x1d240 ;  /* 0x0001d24000027802 */ /* 0x000fe20000000f00 */
[----:B------:R-:W-:Y:S02]  /*1d220*/  IMAD.MOV.U32 R3, RZ, RZ, 0x181f ;  /* 0x0000181fff037424 */ /* 0x000fe400078e00ff */
[----:B-123--:R-:W-:Y:S05]  /*1d230*/  CALL.REL.NOINC `($__internal_32_$__cuda_sm70_shflsync_idx_p) ;  /* 0x0000131000007944 */ /* 0x00efea0003c00000 */
[----:B------:R-:W-:Y:S01]  /*1d240*/  MOV R2, R208 ;  /* 0x000000d000027202 */ /* 0x000fe20000000f00 */
[----:B------:R-:W-:-:S05]  /*1d250*/  BRA `(.L_x_1928) ;  /* 0xffff7e8000007947 */ /* 0x000fca000383ffff */
.L_x_1846:
[----:B------:R-:W-:Y:S01]  /*1d260*/  MOV R208, 0x1 ;  /* 0x0000000100d07802 */ /* 0x000fe20000000f00 */
[----:B------:R-:W-:Y:S01]  /*1d270*/  IMAD.MOV.U32 R209, RZ, RZ, R9 ;  /* 0x000000ffffd17224 */ /* 0x000fe200078e0009 */
[----:B--2---:R-:W-:Y:S01]  /*1d280*/  MOV R2, 0x1d2b0 ;  /* 0x0001d2b000027802 */ /* 0x004fe20000000f00 */
[----:B------:R-:W-:Y:S03]  /*1d290*/  IMAD.MOV.U32 R3, RZ, RZ, 0x181f ;  /* 0x0000181fff037424 */ /* 0x000fe600078e00ff */
[----:B-1--4-:R-:W-:Y:S05]  /*1d2a0*/  CALL.REL.NOINC `($__internal_32_$__cuda_sm70_shflsync_idx_p) ;  /* 0x000012a000007944 */ /* 0x012fea0003c00000 */
        /* <DEDUP_REMOVED lines=8> */
.L_x_1847:
[----:B------:R-:W-:Y:S02]  /*1d330*/  MOV R3, 0x2 ;  /* 0x0000000200037802 */ /* 0x000fe40000000f00 */
[----:B------:R-:W-:Y:S02]  /*1d340*/  MOV R2, 0x1d360 ;  /* 0x0001d36000027802 */ /* 0x000fe40000000f00 */
[----:B------:R-:W-:Y:S05]  /*1d350*/  CALL.REL.NOINC `($__internal_31_$__cuda_sm70_shflsync_bfly_p) ;  /* 0x0000119000007944 */ /* 0x000fea0003c00000 */
[----:B------:R-:W-:Y:S01]  /*1d360*/  MOV R2, R9 ;  /* 0x0000000900027202 */ /* 0x000fe20000000f00 */
[----:B------:R-:W-:-:S05]  /*1d370*/  BRA `(.L_x_1930) ;  /* 0xffff814000007947 */ /* 0x000fca000383ffff */
.L_x_1848:
[----:B------:R-:W-:Y:S02]  /*1d380*/  MOV R3, 0x1 ;  /* 0x0000000100037802 */ /* 0x000fe40000000f00 */
[----:B------:R-:W-:Y:S02]  /*1d390*/  MOV R2, 0x1d3b0 ;  /* 0x0001d3b000027802 */ /* 0x000fe40000000f00 */
[----:B------:R-:W-:Y:S05]  /*1d3a0*/  CALL.REL.NOINC `($__internal_31_$__cuda_sm70_shflsync_bfly_p) ;  /* 0x0000114000007944 */ /* 0x000fea0003c00000 */
[----:B------:R-:W-:Y:S01]  /*1d3b0*/  IMAD.MOV.U32 R3, RZ, RZ, 0x2 ;  /* 0x00000002ff037424 */ /* 0x000fe200078e00ff */
[----:B------:R-:W-:Y:S01]  /*1d3c0*/  FMNMX.FTZ R6, R4, R9, !PT ;  /* 0x0000000904067209 */ /* 0x000fe20007810000 */
[----:B------:R-:W-:Y:S01]  /*1d3d0*/  IMAD.MOV.U32 R4, RZ, RZ, R8 ;  /* 0x000000ffff047224 */ /* 0x000fe200078e0008 */
[----:B------:R-:W-:Y:S02]  /*1d3e0*/  MOV R2, 0x1d400 ;  /* 0x0001d40000027802 */ /* 0x000fe40000000f00 */
[----:B------:R-:W-:Y:S05]  /*1d3f0*/  CALL.REL.NOINC `($__internal_31_$__cuda_sm70_shflsync_bfly_p) ;  /* 0x000010f000007944 */ /* 0x000fea0003c00000 */
[----:B------:R-:W-:Y:S01]  /*1d400*/  FMNMX.FTZ R4, R8, R9, !PT ;  /* 0x0000000908047209 */ /* 0x000fe20007810000 */
[----:B------:R-:W-:Y:S01]  /*1d410*/  IMAD.MOV.U32 R3, RZ, RZ, 0x1 ;  /* 0x00000001ff037424 */ /* 0x000fe200078e00ff */
[----:B------:R-:W-:Y:S02]  /*1d420*/  MOV R2, 0x1d440 ;  /* 0x0001d44000027802 */ /* 0x000fe40000000f00 */
[----:B------:R-:W-:Y:S05]  /*1d430*/  CALL.REL.NOINC `($__internal_31_$__cuda_sm70_shflsync_bfly_p) ;  /* 0x000010b000007944 */ /* 0x000fea0003c00000 */
[----:B------:R-:W-:Y:S01]  /*1d440*/  MOV R2, R9 ;  /* 0x0000000900027202 */ /* 0x000fe20000000f00 */
[----:B------:R-:W-:-:S05]  /*1d450*/  BRA `(.L_x_1931) ;  /* 0xffff80d000007947 */ /* 0x000fca000383ffff */
.L_x_1850:
[----:B------:R-:W-:Y:S01]  /*1d460*/  IMAD.MOV.U32 R4, RZ, RZ, R218 ;  /* 0x000000ffff047224 */ /* 0x000fe200078e00da */
[----:B------:R-:W-:-:S02]  /*1d470*/  MOV R3, 0x2 ;  /* 0x0000000200037802 */ /* 0x000fc40000000f00 */
[----:B------:R-:W-:Y:S02]  /*1d480*/  MOV R2, 0x1d4a0 ;  /* 0x0001d4a000027802 */ /* 0x000fe40000000f00 */
[----:B------:R-:W-:Y:S05]  /*1d490*/  CALL.REL.NOINC `($__internal_31_$__cuda_sm70_shflsync_bfly_p) ;  /* 0x0000105000007944 */ /* 0x000fea0003c00000 */
[----:B------:R-:W-:Y:S01]  /*1d4a0*/  FADD.FTZ R4, R218, R9 ;  /* 0x00000009da047221 */ /* 0x000fe20000010000 */
[----:B------:R-:W-:Y:S02]  /*1d4b0*/  MOV R3, 0x1 ;  /* 0x0000000100037802 */ /* 0x000fe40000000f00 */
[----:B------:R-:W-:Y:S02]  /*1d4c0*/  MOV R2, 0x1d4e0 ;  /* 0x0001d4e000027802 */ /* 0x000fe40000000f00 */
[----:B------:R-:W-:Y:S05]  /*1d4d0*/  CALL.REL.NOINC `($__internal_31_$__cuda_sm70_shflsync_bfly_p) ;  /* 0x0000101000007944 */ /* 0x000fea0003c00000 */
[----:B------:R-:W-:Y:S01]  /*1d4e0*/  FADD.FTZ R8, R4, R9 ;  /* 0x0000000904087221 */ /* 0x000fe20000010000 */
[----:B------:R-:W-:Y:S02]  /*1d4f0*/  MOV R4, R217 ;  /* 0x000000d900047202 */ /* 0x000fe40000000f00 */
[----:B------:R-:W-:Y:S02]  /*1d500*/  MOV R3, 0x2 ;  /* 0x0000000200037802 */ /* 0x000fe40000000f00 */
[----:B------:R-:W-:Y:S02]  /*1d510*/  MOV R2, 0x1d530 ;  /* 0x0001d53000027802 */ /* 0x000fe40000000f00 */
[----:B------:R-:W-:Y:S05]  /*1d520*/  CALL.REL.NOINC `($__internal_31_$__cuda_sm70_shflsync_bfly_p) ;  /* 0x00000fc000007944 */ /* 0x000fea0003c00000 */
[----:B------:R-:W-:Y:S01]  /*1d530*/  FADD.FTZ R4, R217, R9 ;  /* 0x00000009d9047221 */ /* 0x000fe20000010000 */
[----:B------:R-:W-:Y:S02]  /*1d540*/  MOV R3, 0x1 ;  /* 0x0000000100037802 */ /* 0x000fe40000000f00 */
[----:B------:R-:W-:-:S02]  /*1d550*/  MOV R2, 0x1d570 ;  /* 0x0001d57000027802 */ /* 0x000fc40000000f00 */
[----:B------:R-:W-:Y:S05]  /*1d560*/  CALL.REL.NOINC `($__internal_31_$__cuda_sm70_shflsync_bfly_p) ;  /* 0x00000f8000007944 */ /* 0x000fea0003c00000 */
[----:B------:R-:W-:Y:S01]  /*1d570*/  MOV R2, R9 ;  /* 0x0000000900027202 */ /* 0x000fe20000000f00 */
[----:B------:R-:W-:Y:S05]  /*1d580*/  BRA `(.L_x_1932) ;  /* 0xffff976000007947 */ /* 0x000fea000383ffff */
.L_x_1857:
[----:B--234-:R-:W-:Y:S01]  /*1d590*/  IMAD.MOV.U32 R209, RZ, RZ, R13 ;  /* 0x000000ffffd17224 */ /* 0x01cfe200078e000d */
[----:B------:R-:W-:Y:S01]  /*1d5a0*/  MOV R208, RZ ;  /* 0x000000ff00d07202 */ /* 0x000fe20000000f00 */
[----:B------:R-:W-:Y:S01]  /*1d5b0*/  IMAD.MOV.U32 R3, RZ, RZ, 0x181f ;  /* 0x0000181fff037424 */ /* 0x000fe200078e00ff */
[----:B------:R-:W-:-:S02]  /*1d5c0*/  MOV R2, 0x1d5e0 ;  /* 0x0001d5e000027802 */ /* 0x000fc40000000f00 */
[----:B-1----:R-:W-:Y:S05]  /*1d5d0*/  CALL.REL.NOINC `($__internal_32_$__cuda_sm70_shflsync_idx_p) ;  /* 0x00000f7000007944 */ /* 0x002fea0003c00000 */
[----:B------:R-:W-:Y:S01]  /*1d5e0*/  MOV R5, R208 ;  /* 0x000000d000057202 */ /* 0x000fe20000000f00 */
[----:B------:R-:W-:Y:S05]  /*1d5f0*/  BRA `(.L_x_1933) ;  /* 0xffffb38000007947 */ /* 0x000fea000383ffff */
.L_x_1858:
[----:B------:R-:W-:Y:S01]  /*1d600*/  IMAD.MOV.U32 R209, RZ, RZ, R16 ;  /* 0x000000ffffd17224 */ /* 0x000fe200078e0010 */
[----:B------:R-:W-:Y:S01]  /*1d610*/  MOV R208, RZ ;  /* 0x000000ff00d07202 */ /* 0x000fe20000000f00 */
[----:B------:R-:W-:Y:S01]  /*1d620*/  IMAD.MOV.U32 R3, RZ, RZ, 0x181f ;  /* 0x0000181fff037424 */ /* 0x000fe200078e00ff */
[----:B------:R-:W-:-:S02]  /*1d630*/  MOV R2, 0x1d650 ;  /* 0x0001d65000027802 */ /* 0x000fc40000000f00 */
[----:B-123--:R-:W-:Y:S05]  /*1d640*/  CALL.REL.NOINC `($__internal_32_$__cuda_sm70_shflsync_idx_p) ;  /* 0x00000f0000007944 */ /* 0x00efea0003c00000 */
[----:B------:R-:W-:Y:S01]  /*1d650*/  MOV R2, R208 ;  /* 0x000000d000027202 */ /* 0x000fe20000000f00 */
[----:B------:R-:W-:Y:S05]  /*1d660*/  BRA `(.L_x_1934) ;  /* 0xffffb33000007947 */ /* 0x000fea000383ffff */
.L_x_1861:
[----:B------:R-:W-:Y:S01]  /*1d670*/  IMAD.MOV.U32 R209, RZ, RZ, R13 ;  /* 0x000000ffffd17224 */ /* 0x000fe200078e000d */
[----:B------:R-:W-:Y:S01]  /*1d680*/  MOV R208, 0x1 ;  /* 0x0000000100d07802 */ /* 0x000fe20000000f00 */
[----:B--2---:R-:W-:Y:S01]  /*1d690*/  IMAD.MOV.U32 R3, RZ, RZ, 0x181f ;  /* 0x0000181fff037424 */ /* 0x004fe200078e00ff */
[----:B------:R-:W-:-:S02]  /*1d6a0*/  MOV R2, 0x1d6c0 ;  /* 0x0001d6c000027802 */ /* 0x000fc40000000f00 */
[----:B-1-34-:R-:W-:Y:S05]  /*1d6b0*/  CALL.REL.NOINC `($__internal_32_$__cuda_sm70_shflsync_idx_p) ;  /* 0x00000e9000007944 */ /* 0x01afea0003c00000 */
        /* <DEDUP_REMOVED lines=8> */
.L_x_1864:
[----:B------:R-:W-:Y:S01]  /*1d740*/  IMAD.MOV.U32 R209, RZ, RZ, R13 ;  /* 0x000000ffffd17224 */ /* 0x000fe200078e000d */
[----:B------:R-:W-:Y:S01]  /*1d750*/  MOV R208, 0x2 ;  /* 0x0000000200d07802 */ /* 0x000fe20000000f00 */
[----:B--2---:R-:W-:Y:S01]  /*1d760*/  IMAD.MOV.U32 R3, RZ, RZ, 0x181f ;  /* 0x0000181fff037424 */ /* 0x004fe200078e00ff */
[----:B------:R-:W-:Y:S02]  /*1d770*/  MOV R2, 0x1d790 ;  /* 0x0001d79000027802 */ /* 0x000fe40000000f00 */
[----:B-1-34-:R-:W-:Y:S05]  /*1d780*/  CALL.REL.NOINC `($__internal_32_$__cuda_sm70_shflsync_idx_p) ;  /* 0x00000dc000007944 */ /* 0x01afea0003c00000 */
[----:B------:R-:W-:Y:S01]  /*1d790*/  MOV R5, R208 ;  /* 0x000000d000057202 */ /* 0x000fe20000000f00 */
[----:B------:R-:W-:Y:S05]  /*1d7a0*/  BRA `(.L_x_1936) ;  /* 0xffffb4d000007947 */ /* 0x000fea000383ffff */
.L_x_1865:
[----:B------:R-:W-:Y:S01]  /*1d7b0*/  IMAD.MOV.U32 R209, RZ, RZ, R16 ;  /* 0x000000ffffd17224 */ /* 0x000fe200078e0010 */
[----:B------:R-:W-:Y:S01]  /*1d7c0*/  MOV R208, 0x2 ;  /* 0x0000000200d07802 */ /* 0x000fe20000000f00 */
[----:B--2---:R-:W-:Y:S01]  /*1d7d0*/  IMAD.MOV.U32 R3, RZ, RZ, 0x181f ;  /* 0x0000181fff037424 */ /* 0x004fe200078e00ff */
[----:B------:R-:W-:Y:S02]  /*1d7e0*/  MOV R2, 0x1d800 ;  /* 0x0001d80000027802 */ /* 0x000fe40000000f00 */
[----:B-1-34-:R-:W-:Y:S05]  /*1d7f0*/  CALL.REL.NOINC `($__internal_32_$__cuda_sm70_shflsync_idx_p) ;  /* 0x00000d5000007944 */ /* 0x01afea0003c00000 */
[----:B------:R-:W-:Y:S01]  /*1d800*/  MOV R2, R208 ;  /* 0x000000d000027202 */ /* 0x000fe20000000f00 */
[----:B------:R-:W-:Y:S05]  /*1d810*/  BRA `(.L_x_1937) ;  /* 0xffffb48000007947 */ /* 0x000fea000383ffff */
.L_x_1868:
[----:B------:R-:W-:Y:S01]  /*1d820*/  IMAD.MOV.U32 R209, RZ, RZ, R13 ;  /* 0x000000ffffd17224 */ /* 0x000fe200078e000d */
[----:B------:R-:W-:Y:S01]  /*1d830*/  MOV R208, 0x3 ;  /* 0x0000000300d07802 */ /* 0x000fe20000000f00 */
[----:B---3--:R-:W-:Y:S01]  /*1d840*/  IMAD.MOV.U32 R3, RZ, RZ, 0x181f ;  /* 0x0000181fff037424 */ /* 0x008fe200078e00ff */
[----:B----4-:R-:W-:-:S02]  /*1d850*/  MOV R2, 0x1d870 ;  /* 0x0001d87000027802 */ /* 0x010fc40000000f00 */
[----:B-12---:R-:W-:Y:S05]  /*1d860*/  CALL.REL.NOINC `($__internal_32_$__cuda_sm70_shflsync_idx_p) ;  /* 0x00000ce000007944 */ /* 0x006fea0003c00000 */
        /* <DEDUP_REMOVED lines=8> */
.L_x_1870:
[----:B------:R-:W-:Y:S01]  /*1d8f0*/  IMAD.MOV.U32 R209, RZ, RZ, R6 ;  /* 0x000000ffffd17224 */ /* 0x000fe200078e0006 */
[----:B------:R-:W-:Y:S01]  /*1d900*/  MOV R208, RZ ;  /* 0x000000ff00d07202 */ /* 0x000fe20000000f00 */
[----:B------:R-:W-:Y:S01]  /*1d910*/  IMAD.MOV.U32 R3, RZ, RZ, 0x1c1f ;  /* 0x00001c1fff037424 */ /* 0x000fe200078e00ff */
[----:B------:R-:W-:Y:S02]  /*1d920*/  MOV R2, 0x1d940 ;  /* 0x0001d94000027802 */ /* 0x000fe40000000f00 */
[----:B------:R-:W-:Y:S05]  /*1d930*/  CALL.REL.NOINC `($__internal_32_$__cuda_sm70_shflsync_idx_p) ;  /* 0x00000c1000007944 */ /* 0x000fea0003c00000 */
[----:B------:R-:W-:Y:S01]  /*1d940*/  MOV R4, R208 ;  /* 0x000000d000047202 */ /* 0x000fe20000000f00 */
[----:B------:R-:W-:Y:S05]  /*1d950*/  BRA `(.L_x_1939) ;  /* 0xffffb86000007947 */ /* 0x000fea000383ffff */
.L_x_1871:
[----:B------:R-:W-:Y:S01]  /*1d960*/  IMAD.MOV.U32 R209, RZ, RZ, R5 ;  /* 0x000000ffffd17224 */ /* 0x000fe200078e0005 */
[----:B------:R-:W-:Y:S01]  /*1d970*/  MOV R208, RZ ;  /* 0x000000ff00d07202 */ /* 0x000fe20000000f00 */
[----:B------:R-:W-:Y:S01]  /*1d980*/  IMAD.MOV.U32 R3, RZ, RZ, 0x1c1f ;  /* 0x00001c1fff037424 */ /* 0x000fe200078e00ff */
[----:B------:R-:W-:Y:S02]  /*1d990*/  MOV R2, 0x1d9b0 ;  /* 0x0001d9b000027802 */ /* 0x000fe40000000f00 */
[----:B-12---:R-:W-:Y:S05]  /*1d9a0*/  CALL.REL.NOINC `($__internal_32_$__cuda_sm70_shflsync_idx_p) ;  /* 0x00000ba000007944 */ /* 0x006fea0003c00000 */
[----:B------:R-:W-:Y:S01]  /*1d9b0*/  MOV R2, R208 ;  /* 0x000000d000027202 */ /* 0x000fe20000000f00 */
[----:B------:R-:W-:Y:S05]  /*1d9c0*/  BRA `(.L_x_1940) ;  /* 0xffffb81000007947 */ /* 0x000fea000383ffff */
.L_x_1874:
[----:B------:R-:W-:Y:S01]  /*1d9d0*/  IMAD.MOV.U32 R209, RZ, RZ, R6 ;  /* 0x000000ffffd17224 */ /* 0x000fe200078e0006 */
[----:B------:R-:W-:Y:S01]  /*1d9e0*/  MOV R208, 0x1 ;  /* 0x0000000100d07802 */ /* 0x000fe20000000f00 */
[----:B--2---:R-:W-:Y:S01]  /*1d9f0*/  IMAD.MOV.U32 R3, RZ, RZ, 0x1c1f ;  /* 0x00001c1fff037424 */ /* 0x004fe200078e00ff */
[----:B----4-:R-:W-:-:S02]  /*1da00*/  MOV R2, 0x1da20 ;  /* 0x0001da2000027802 */ /* 0x010fc40000000f00 */
        /* <DEDUP_REMOVED lines=9> */
.L_x_1878:
[----:B------:R-:W-:Y:S01]  /*1daa0*/  IMAD.MOV.U32 R209, RZ, RZ, R5 ;  /* 0x000000ffffd17224 */ /* 0x000fe200078e0005 */
[----:B------:R-:W-:Y:S01]  /*1dab0*/  MOV R208, RZ ;  /* 0x000000ff00d07202 */ /* 0x000fe20000000f00 */
[----:B------:R-:W-:Y:S01]  /*1dac0*/  IMAD.MOV.U32 R3, RZ, RZ, 0x181f ;  /* 0x0000181fff037424 */ /* 0x000fe200078e00ff */
[----:B------:R-:W-:Y:S02]  /*1dad0*/  MOV R2, 0x1daf0 ;  /* 0x0001daf000027802 */ /* 0x000fe40000000f00 */
[----:B------:R-:W-:Y:S05]  /*1dae0*/  CALL.REL.NOINC `($__internal_32_$__cuda_sm70_shflsync_idx_p) ;  /* 0x00000a6000007944 */ /* 0x000fea0003c00000 */
[----:B------:R-:W-:Y:S01]  /*1daf0*/  MOV R4, R208 ;  /* 0x000000d000047202 */ /* 0x000fe20000000f00 */
[----:B------:R-:W-:Y:S05]  /*1db00*/  BRA `(.L_x_1942) ;  /* 0xffffd7b000007947 */ /* 0x000fea000383ffff */
.L_x_1879:
[----:B------:R-:W-:Y:S01]  /*1db10*/  IMAD.MOV.U32 R209, RZ, RZ, R16 ;  /* 0x000000ffffd17224 */ /* 0x000fe200078e0010 */
[----:B------:R-:W-:Y:S01]  /*1db20*/  MOV R208, RZ ;  /* 0x000000ff00d07202 */ /* 0x000fe20000000f00 */
[----:B------:R-:W-:Y:S01]  /*1db30*/  IMAD.MOV.U32 R3, RZ, RZ, 0x181f ;  /* 0x0000181fff037424 */ /* 0x000fe200078e00ff */
[----:B------:R-:W-:Y:S02]  /*1db40*/  MOV R2, 0x1db60 ;  /* 0x0001db6000027802 */ /* 0x000fe40000000f00 */
[----:B-12---:R-:W-:Y:S05]  /*1db50*/  CALL.REL.NOINC `($__internal_32_$__cuda_sm70_shflsync_idx_p) ;  /* 0x000009f000007944 */ /* 0x006fea0003c00000 */
[----:B------:R-:W-:Y:S01]  /*1db60*/  MOV R2, R208 ;  /* 0x000000d000027202 */ /* 0x000fe20000000f00 */
[----:B------:R-:W-:Y:S05]  /*1db70*/  BRA `(.L_x_1943) ;  /* 0xffffd76000007947 */ /* 0x000fea000383ffff */
.L_x_1882:
        /* <DEDUP_REMOVED lines=13> */
.L_x_1885:
[----:B------:R-:W-:Y:S01]  /*1dc50*/  IMAD.MOV.U32 R209, RZ, RZ, R5 ;  /* 0x000000ffffd17224 */ /* 0x000fe200078e0005 */
[----:B------:R-:W-:Y:S01]  /*1dc60*/  MOV R208, 0x2 ;  /* 0x0000000200d07802 */ /* 0x000fe20000000f00 */
[----:B-1----:R-:W-:Y:S01]  /*1dc70*/  IMAD.MOV.U32 R3, RZ, RZ, 0x181f ;  /* 0x0000181fff037424 */ /* 0x002fe200078e00ff */
[----:B----4-:R-:W-:Y:S02]  /*1dc80*/  MOV R2, 0x1dca0 ;  /* 0x0001dca000027802 */ /* 0x010fe40000000f00 */
[----:B--23--:R-:W-:Y:S05]  /*1dc90*/  CALL.REL.NOINC `($__internal_32_$__cuda_sm70_shflsync_idx_p) ;  /* 0x000008b000007944 */ /* 0x00cfea0003c00000 */
[----:B------:R-:W-:Y:S01]  /*1dca0*/  MOV R4, R208 ;  /* 0x000000d000047202 */ /* 0x000fe20000000f00 */
[----:B------:R-:W-:Y:S05]  /*1dcb0*/  BRA `(.L_x_1945) ;  /* 0xffffd91000007947 */ /* 0x000fea000383ffff */
.L_x_1886:
[----:B------:R-:W-:Y:S01]  /*1dcc0*/  IMAD.MOV.U32 R209, RZ, RZ, R16 ;  /* 0x000000ffffd17224 */ /* 0x000fe200078e0010 */
[----:B------:R-:W-:Y:S01]  /*1dcd0*/  MOV R208, 0x2 ;  /* 0x0000000200d07802 */ /* 0x000fe20000000f00 */
[----:B------:R-:W-:Y:S01]  /*1dce0*/  IMAD.MOV.U32 R3, RZ, RZ, 0x181f ;  /* 0x0000181fff037424 */ /* 0x000fe200078e00ff */
[----:B----4-:R-:W-:Y:S02]  /*1dcf0*/  MOV R2, 0x1dd10 ;  /* 0x0001dd1000027802 */ /* 0x010fe40000000f00 */
[----:B-123--:R-:W-:Y:S05]  /*1dd00*/  CALL.REL.NOINC `($__internal_32_$__cuda_sm70_shflsync_idx_p) ;  /* 0x0000084000007944 */ /* 0x00efea0003c00000 */
[----:B------:R-:W-:Y:S01]  /*1dd10*/  MOV R2, R208 ;  /* 0x000000d000027202 */ /* 0x000fe20000000f00 */
[----:B------:R-:W-:Y:S05]  /*1dd20*/  BRA `(.L_x_1946) ;  /* 0xffffd8c000007947 */ /* 0x000fea000383ffff */
.L_x_1889:
[----:B------:R-:W-:Y:S01]  /*1dd30*/  IMAD.MOV.U32 R209, RZ, RZ, R5 ;  /* 0x000000ffffd17224 */ /* 0x000fe200078e0005 */
[----:B------:R-:W-:Y:S01]  /*1dd40*/  MOV R208, 0x3 ;  /* 0x0000000300d07802 */ /* 0x000fe20000000f00 */
[----:B-1----:R-:W-:Y:S01]  /*1dd50*/  IMAD.MOV.U32 R3, RZ, RZ, 0x181f ;  /* 0x0000181fff037424 */ /* 0x002fe200078e00ff */
[----:B------:R-:W-:-:S02]  /*1dd60*/  MOV R2, 0x1dd80 ;  /* 0x0001dd8000027802 */ /* 0x000fc40000000f00 */
[----:B--234-:R-:W-:Y:S05]  /*1dd70*/  CALL.REL.NOINC `($__internal_32_$__cuda_sm70_shflsync_idx_p) ;  /* 0x000007d000007944 */ /* 0x01cfea0003c00000 */
        /* <DEDUP_REMOVED lines=8> */
.L_x_1891:
[----:B------:R-:W-:Y:S01]  /*1de00*/  IMAD.MOV.U32 R209, RZ, RZ, R114 ;  /* 0x000000ffffd17224 */ /* 0x000fe200078e0072 */
[----:B------:R-:W-:Y:S01]  /*1de10*/  MOV R208, RZ ;  /* 0x000000ff00d07202 */ /* 0x000fe20000000f00 */
[----:B------:R-:W-:Y:S01]  /*1de20*/  IMAD.MOV.U32 R3, RZ, RZ, 0x1f ;  /* 0x0000001fff037424 */ /* 0x000fe200078e00ff */
[----:B------:R-:W-:Y:S02]  /*1de30*/  MOV R2, 0x1de50 ;  /* 0x0001de5000027802 */ /* 0x000fe40000000f00 */
[----:B------:R-:W-:Y:S05]  /*1de40*/  CALL.REL.NOINC `($__internal_32_$__cuda_sm70_shflsync_idx_p) ;  /* 0x0000070000007944 */ /* 0x000fea0003c00000 */
[----:B------:R-:W-:Y:S01]  /*1de50*/  MOV R10, R208 ;  /* 0x000000d0000a7202 */ /* 0x000fe20000000f00 */
[----:B------:R-:W-:Y:S05]  /*1de60*/  BRA `(.L_x_1948) ;  /* 0xffffdb3000007947 */ /* 0x000fea000383ffff */
.L_x_1892:
[----:B------:R-:W-:Y:S01]  /*1de70*/  IMAD.MOV.U32 R209, RZ, RZ, R114 ;  /* 0x000000ffffd17224 */ /* 0x000fe200078e0072 */
[----:B------:R-:W-:Y:S01]  /*1de80*/  MOV R208, 0x1 ;  /* 0x0000000100d07802 */ /* 0x000fe20000000f00 */
[----:B------:R-:W-:Y:S01]  /*1de90*/  IMAD.MOV.U32 R3, RZ, RZ, 0x1f ;  /* 0x0000001fff037424 */ /* 0x000fe200078e00ff */
[----:B------:R-:W-:Y:S02]  /*1dea0*/  MOV R2, 0x1dec0 ;  /* 0x0001dec000027802 */ /* 0x000fe40000000f00 */
[----:B-12---:R-:W-:Y:S05]  /*1deb0*/  CALL.REL.NOINC `($__internal_32_$__cuda_sm70_shflsync_idx_p) ;  /* 0x0000069000007944 */ /* 0x006fea0003c00000 */
[----:B------:R-:W-:Y:S01]  /*1dec0*/  MOV R6, R208 ;  /* 0x000000d000067202 */ /* 0x000fe20000000f00 */
[----:B------:R-:W-:Y:S05]  /*1ded0*/  BRA `(.L_x_1949) ;  /* 0xffffdae000007947 */ /* 0x000fea000383ffff */
.L_x_1893:
[----:B------:R-:W-:Y:S01]  /*1dee0*/  IMAD.MOV.U32 R2, RZ, RZ, R4 ;  /* 0x000000ffff027224 */ /* 0x000fe200078e0004 */
[----:B------:R-:W-:-:S02]  /*1def0*/  MOV R5, 0x1 ;  /* 0x0000000100057802 */ /* 0x000fc40000000f00 */
[----:B------:R-:W-:Y:S02]  /*1df00*/  MOV R3, 0x1df20 ;  /* 0x0001df2000037802 */ /* 0x000fe40000000f00 */
[----:B-1234-:R-:W-:Y:S05]  /*1df10*/  CALL.REL.NOINC `($__internal_33_$__cuda_sm70_shflsync_up_p) ;  /* 0x0000068000007944 */ /* 0x01efea0003c00000 */
[----:B------:R-:W-:Y:S05]  /*1df20*/  BRA `(.L_x_1950) ;  /* 0xffffdbc000007947 */ /* 0x000fea000383ffff */
.L_x_1894:
[----:B------:R-:W-:Y:S01]  /*1df30*/  IMAD.MOV.U32 R2, RZ, RZ, R4 ;  /* 0x000000ffff027224 */ /* 0x000fe200078e0004 */
[----:B------:R-:W-:Y:S02]  /*1df40*/  MOV R5, 0x2 ;  /* 0x0000000200057802 */ /* 0x000fe40000000f00 */
[----:B------:R-:W-:Y:S02]  /*1df50*/  MOV R3, 0x1df70 ;  /* 0x0001df7000037802 */ /* 0x000fe40000000f00 */
[----:B--2-4-:R-:W-:Y:S05]  /*1df60*/  CALL.REL.NOINC `($__internal_33_$__cuda_sm70_shflsync_up_p) ;  /* 0x0000063000007944 */ /* 0x014fea0003c00000 */
        /* <DEDUP_REMOVED lines=27> */
.L_x_1898:
[----:B------:R-:W-:Y:S01]  /*1e120*/  IMAD.MOV.U32 R2, RZ, RZ, R4 ;  /* 0x000000ffff027224 */ /* 0x000fe200078e0004 */
[----:B------:R-:W-:Y:S02]  /*1e130*/  MOV R5, 0x1 ;  /* 0x0000000100057802 */ /* 0x000fe40000000f00 */
[----:B------:R-:W-:Y:S02]  /*1e140*/  MOV R3, 0x1e160 ;  /* 0x0001e16000037802 */ /* 0x000fe40000000f00 */
[----:B------:R-:W-:Y:S05]  /*1e150*/  CALL.REL.NOINC `($__internal_33_$__cuda_sm70_shflsync_up_p) ;  /* 0x0000044000007944 */ /* 0x000fea0003c00000 */
[----:B------:R-:W-:Y:S01]  /*1e160*/  MOV R2, R5 ;  /* 0x0000000500027202 */ /* 0x000fe20000000f00 */
[----:B------:R-:W-:Y:S05]  /*1e170*/  BRA `(.L_x_1952) ;  /* 0xffffdbd000007947 */ /* 0x000fea000383ffff */
.L_x_1899:
        /* <DEDUP_REMOVED lines=31> */
.L_x_1901:
[----:B------:R-:W-:Y:S02]  /*1e370*/  SEL R2, RZ, 0x1, P0 ;  /* 0x00000001ff027807 */ /* 0x000fe40000000000 */
[----:B------:R-:W-:Y:S02]  /*1e380*/  MOV R3, 0x1e3a0 ;  /* 0x0001e3a000037802 */ /* 0x000fe40000000f00 */
[----:B-1----:R-:W-:Y:S05]  /*1e390*/  CALL.REL.NOINC `($__internal_34_$__cuda_sm70_votesync_ballot) ;  /* 0x0000027000007944 */ /* 0x002fea0003c00000 */
[----:B------:R-:W-:Y:S05]  /*1e3a0*/  BRA `(.L_x_1954) ;  /* 0xffffdb3000007947 */ /* 0x000fea000383ffff */
.L_x_1902:
[----:B------:R-:W-:Y:S01]  /*1e3b0*/  IMAD.MOV.U32 R209, RZ, RZ, R8 ;  /* 0x000000ffffd17224 */ /* 0x000fe200078e0008 */
[----:B---3--:R-:W-:Y:S01]  /*1e3c0*/  MOV R208, R11 ;  /* 0x0000000b00d07202 */ /* 0x008fe20000000f00 */
[----:B------:R-:W-:Y:S01]  /*1e3d0*/  IMAD.MOV.U32 R3, RZ, RZ, 0x1f ;  /* 0x0000001fff037424 */ /* 0x000fe200078e00ff */
[----:B------:R-:W-:Y:S02]  /*1e3e0*/  MOV R2, 0x1e400 ;  /* 0x0001e40000027802 */ /* 0x000fe40000000f00 */
[----:B-12---:R-:W-:Y:S05]  /*1e3f0*/  CALL.REL.NOINC `($__internal_32_$__cuda_sm70_shflsync_idx_p) ;  /* 0x0000015000007944 */ /* 0x006fea0003c00000 */
[----:B------:R-:W-:Y:S01]  /*1e400*/  IMAD.MOV.U32 R6, RZ, RZ, R208 ;  /* 0x000000ffff067224 */ /* 0x000fe200078e00d0 */
[----:B------:R-:W-:Y:S01]  /*1e410*/  MOV R208, R11 ;  /* 0x0000000b00d07202 */ /* 0x000fe20000000f00 */
[----:B------:R-:W-:Y:S01]  /*1e420*/  IMAD.MOV.U32 R209, RZ, RZ, R9 ;  /* 0x000000ffffd17224 */ /* 0x000fe200078e0009 */
[----:B------:R-:W-:Y:S02]  /*1e430*/  MOV R3, 0x1f ;  /* 0x0000001f00037802 */ /* 0x000fe40000000f00 */
[----:B------:R-:W-:-:S02]  /*1e440*/  MOV R2, 0x1e460 ;  /* 0x0001e46000027802 */ /* 0x000fc40000000f00 */
[----:B------:R-:W-:Y:S05]  /*1e450*/  CALL.REL.NOINC `($__internal_32_$__cuda_sm70_shflsync_idx_p) ;  /* 0x000000f000007944 */ /* 0x000fea0003c00000 */
[----:B------:R-:W-:Y:S01]  /*1e460*/  MOV R5, R208 ;  /* 0x000000d000057202 */ /* 0x000fe20000000f00 */
[----:B------:R-:W-:Y:S05]  /*1e470*/  BRA `(.L_x_1955) ;  /* 0xffffdaa000007947 */ /* 0x000fea000383ffff */
.L_x_1905:
[----:B------:R-:W-:Y:S01]  /*1e480*/  MOV R208, R2 ;  /* 0x0000000200d07202 */ /* 0x000fe20000000f00 */
[----:B------:R-:W-:Y:S01]  /*1e490*/  IMAD.MOV.U32 R209, RZ, RZ, R4 ;  /* 0x000000ffffd17224 */ /* 0x000fe200078e0004 */
[----:B------:R-:W-:Y:S01]  /*1e4a0*/  MOV R2, 0x1e4d0 ;  /* 0x0001e4d000027802 */ /* 0x000fe20000000f00 */
[----:B------:R-:W-:-:S02]  /*1e4b0*/  IMAD.MOV.U32 R3, RZ, RZ, 0x1f ;  /* 0x0000001fff037424 */ /* 0x000fc400078e00ff */
[----:B-1234-:R-:W-:Y:S05]  /*1e4c0*/  CALL.REL.NOINC `($__internal_32_$__cuda_sm70_shflsync_idx_p) ;  /* 0x0000008000007944 */ /* 0x01efea0003c00000 */
[----:B------:R-:W-:Y:S01]  /*1e4d0*/  MOV R15, R208 ;  /* 0x000000d0000f7202 */ /* 0x000fe20000000f00 */
[----:B------:R-:W-:Y:S05]  /*1e4e0*/  BRA `(.L_x_1904) ;  /* 0xffffda9000007947 */ /* 0x000fea000383ffff */
        .weak           $__internal_31_$__cuda_sm70_shflsync_bfly_p
        .type           $__internal_31_$__cuda_sm70_shflsync_bfly_p,@function
        .size           $__internal_31_$__cuda_sm70_shflsync_bfly_p,($__internal_32_$__cuda_sm70_shflsync_idx_p - $__internal_31_$__cuda_sm70_shflsync_bfly_p)
$__internal_31_$__cuda_sm70_shflsync_bfly_p:
[----:B------:R-:W-:Y:S02]  /*1e4f0*/  MOV R9, 0x1f ;  /* 0x0000001f00097802 */ /* 0x000fe40000000f00 */
[----:B------:R-:W-:-:S04]  /*1e500*/  MOV R32, 0xffffffff ;  /* 0xffffffff00207802 */ /* 0x000fc80000000f00 */
[----:B------:R-:W-:Y:S04]  /*1e510*/  WARPSYNC R32 ;  /* 0x0000002000007348 */ /* 0x000fe80003800000 */
[----:B------:R1:W2:Y:S02]  /*1e520*/  SHFL.BFLY PT, R9, R4, R3, R9 ;  /* 0x0c00000304097389 */ /* 0x0002a400000e0009 */
[----:B-1----:R-:W-:-:S04]  /*1e530*/  MOV R3, 0x0 ;  /* 0x0000000000037802 */ /* 0x002fc80000000f00 */
[----:B--2---:R-:W-:Y:S05]  /*1e540*/  RET.REL.NODEC R2 `(_ZN7cutlass13device_kernelIN5flash19enable_sm80_to_sm89INS1_16FlashAttnFwdSm80INS1_25CollectiveMainloopFwdSm80ILi8ELi1ELb0EN4cute5tupleIJNS5_1CILi128EEENS7_ILi48EEENS7_ILi256EEEEEELi256ENS_6half_tEfNS_4arch4Sm80ELb0ELb0ELb1ELb1ELb1ELb1ELb1ELb1EEENS1_21CollectiveEpilogueFwdINS6_IJS8_SA_S9_EEENS6_IJNS7_ILi1EEESI_SI_EEESC_SE_Li256ELb1ELb1ELb1ELb0EEENS1_36VarlenDynamicPersistentTileSchedulerILi128ELi48ELi256ELi256ELb1ELb1ELb0ELb0ELb1ELb1EEEEEEEEEvNT_6ParamsE) ;  /* 0xfffe1ab002007950 */ /* 0x004fea0003c3ffff */
        .weak           $__internal_32_$__cuda_sm70_shflsync_idx_p
        .type           $__internal_32_$__cuda_sm70_shflsync_idx_p,@function
        .size           $__internal_32_$__cuda_sm70_shflsync_idx_p,($__internal_33_$__cuda_sm70_shflsync_up_p - $__internal_32_$__cuda_sm70_shflsync_idx_p)
$__internal_32_$__cuda_sm70_shflsync_idx_p:
[----:B------:R-:W-:-:S04]  /*1e550*/  MOV R228, 0xffffffff ;  /* 0xffffffff00e47802 */ /* 0x000fc80000000f00 */
[----:B------:R-:W-:Y:S04]  /*1e560*/  WARPSYNC R228 ;  /* 0x000000e400007348 */ /* 0x000fe80003800000 */
[----:B------:R1:W2:Y:S02]  /*1e570*/  SHFL.IDX PT, R208, R209, R208, R3 ;  /* 0x000000d0d1d07389 */ /* 0x0002a400000e0003 */
[----:B-1----:R-:W-:-:S04]  /*1e580*/  MOV R3, 0x0 ;  /* 0x0000000000037802 */ /* 0x002fc80000000f00 */
[----:B--2---:R-:W-:Y:S05]  /*1e590*/  RET.REL.NODEC R2 `(_ZN7cutlass13device_kernelIN5flash19enable_sm80_to_sm89INS1_16FlashAttnFwdSm80INS1_25CollectiveMainloopFwdSm80ILi8ELi1ELb0EN4cute5tupleIJNS5_1CILi128EEENS7_ILi48EEENS7_ILi256EEEEEELi256ENS_6half_tEfNS_4arch4Sm80ELb0ELb0ELb1ELb1ELb1ELb1ELb1ELb1EEENS1_21CollectiveEpilogueFwdINS6_IJS8_SA_S9_EEENS6_IJNS7_ILi1EEESI_SI_EEESC_SE_Li256ELb1ELb1ELb1ELb0EEENS1_36VarlenDynamicPersistentTileSchedulerILi128ELi48ELi256ELi256ELb1ELb1ELb0ELb0ELb1ELb1EEEEEEEEEvNT_6ParamsE) ;  /* 0xfffe1a6002007950 */ /* 0x004fea0003c3ffff */
        .weak           $__internal_33_$__cuda_sm70_shflsync_up_p
        .type           $__internal_33_$__cuda_sm70_shflsync_up_p,@function
        .size           $__internal_33_$__cuda_sm70_shflsync_up_p,($__internal_34_$__cuda_sm70_votesync_ballot - $__internal_33_$__cuda_sm70_shflsync_up_p)
$__internal_33_$__cuda_sm70_shflsync_up_p:
[----:B------:R-:W-:Y:S02]  /*1e5a0*/  IMAD.MOV.U32 R13, RZ, RZ, -0x1 ;  /* 0xffffffffff0d7424 */ /* 0x000fe400078e00ff */
[----:B------:R-:W-:Y:S02]  /*1e5b0*/  IMAD.MOV.U32 R11, RZ, RZ, RZ ;  /* 0x000000ffff0b7224 */ /* 0x000fe400078e00ff */
[----:B------:R-:W-:Y:S04]  /*1e5c0*/  WARPSYNC R13 ;  /* 0x0000000d00007348 */ /* 0x000fe80003800000 */
[----:B------:R1:W2:Y:S02]  /*1e5d0*/  SHFL.UP PT, R5, R2, R5, R11 ;  /* 0x0400000502057389 */ /* 0x0002a400000e000b */
[----:B-1----:R-:W-:-:S02]  /*1e5e0*/  MOV R2, R3 ;  /* 0x0000000300027202 */ /* 0x002fc40000000f00 */
[----:B------:R-:W-:-:S04]  /*1e5f0*/  MOV R3, 0x0 ;  /* 0x0000000000037802 */ /* 0x000fc80000000f00 */
[----:B--2---:R-:W-:Y:S05]  /*1e600*/  RET.REL.NODEC R2 `(_ZN7cutlass13device_kernelIN5flash19enable_sm80_to_sm89INS1_16FlashAttnFwdSm80INS1_25CollectiveMainloopFwdSm80ILi8ELi1ELb0EN4cute5tupleIJNS5_1CILi128EEENS7_ILi48EEENS7_ILi256EEEEEELi256ENS_6half_tEfNS_4arch4Sm80ELb0ELb0ELb1ELb1ELb1ELb1ELb1ELb1EEENS1_21CollectiveEpilogueFwdINS6_IJS8_SA_S9_EEENS6_IJNS7_ILi1EEESI_SI_EEESC_SE_Li256ELb1ELb1ELb1ELb0EEENS1_36VarlenDynamicPersistentTileSchedulerILi128ELi48ELi256ELi256ELb1ELb1ELb0ELb0ELb1ELb1EEEEEEEEEvNT_6ParamsE) ;  /* 0xfffe19f002007950 */ /* 0x004fea0003c3ffff */
        .weak           $__internal_34_$__cuda_sm70_votesync_ballot
        .type           $__internal_34_$__cuda_sm70_votesync_ballot,@function
        .size           $__internal_34_$__cuda_sm70_votesync_ballot,(.L_x_3270 - $__internal_34_$__cuda_sm70_votesync_ballot)
$__internal_34_$__cuda_sm70_votesync_ballot:
[----:B------:R-:W-:Y:S01]  /*1e610*/  ISETP.NE.U32.AND P0, PT, R2, 0x1, PT ;  /* 0x000000010200780c */ /* 0x000fe20003f05070 */
[----:B------:R-:W-:-:S04]  /*1e620*/  IMAD.MOV.U32 R5, RZ, RZ, -0x1 ;  /* 0xffffffffff057424 */ /* 0x000fc800078e00ff */
[----:B------:R-:W-:Y:S08]  /*1e630*/  WARPSYNC R5 ;  /* 0x0000000500007348 */ /* 0x000ff00003800000 */
[----:B------:R-:W-:-:S04]  /*1e640*/  VOTE.ANY R2, PT, !P0 ;  /* 0x0000000000027806 */ /* 0x000fc800040e0100 */
[----:B------:R-:W-:Y:S01]  /*1e650*/  LOP3.LUT R13, R2, R5, RZ, 0xc0, !PT ;  /* 0x00000005020d7212 */ /* 0x000fe200078ec0ff */
[----:B------:R-:W-:Y:S02]  /*1e660*/  IMAD.MOV.U32 R2, RZ, RZ, R3 ;  /* 0x000000ffff027224 */ /* 0x000fe400078e0003 */
[----:B------:R-:W-:-:S04]  /*1e670*/  IMAD.MOV.U32 R3, RZ, RZ, 0x0 ;  /* 0x00000000ff037424 */ /* 0x000fc800078e00ff */
[----:B------:R-:W-:Y:S05]  /*1e680*/  RET.REL.NODEC R2 `(_ZN7cutlass13device_kernelIN5flash19enable_sm80_to_sm89INS1_16FlashAttnFwdSm80INS1_25CollectiveMainloopFwdSm80ILi8ELi1ELb0EN4cute5tupleIJNS5_1CILi128EEENS7_ILi48EEENS7_ILi256EEEEEELi256ENS_6half_tEfNS_4arch4Sm80ELb0ELb0ELb1ELb1ELb1ELb1ELb1ELb1EEENS1_21CollectiveEpilogueFwdINS6_IJS8_SA_S9_EEENS6_IJNS7_ILi1EEESI_SI_EEESC_SE_Li256ELb1ELb1ELb1ELb0EEENS1_36VarlenDynamicPersistentTileSchedulerILi128ELi48ELi256ELi256ELb1ELb1ELb0ELb0ELb1ELb1EEEEEEEEEvNT_6ParamsE) ;  /* 0xfffe197002007950 */ /* 0x000fea0003c3ffff */
.L_x_1956:
        /* <DEDUP_REMOVED lines=15> */
.L_x_3270:


//--------------------- .text._ZN7cutlass13device_kernelIN5flash19enable_sm80_to_sm89INS1_16FlashAttnFwdSm80INS1_25CollectiveMainloopFwdSm80ILi8ELi1ELb0EN4cute5tupleIJNS5_1CILi128EEENS7_ILi64EEENS7_ILi256EEEEEELi256ENS_6half_tEfNS_4arch4Sm80ELb0ELb1ELb1ELb0ELb1ELb0ELb1ELb1EEENS1_21CollectiveEpilogueFwdINS6_IJS8_SA_S9_EEENS6_IJNS7_ILi1EEESI_SI_EEESC_SE_Li256ELb0ELb1ELb1ELb0EEENS1_19SingleTileSchedulerILb0ELb1ELb1ELi128EEEEEEEEEvNT_6ParamsE --------------------------
	.section	.text._ZN7cutlass13device_kernelIN5flash19enable_sm80_to_sm89INS1_16FlashAttnFwdSm80INS1_25CollectiveMainloopFwdSm80ILi8ELi1ELb0EN4cute5tupleIJNS5_1CILi128EEENS7_ILi64EEENS7_ILi256EEEEEELi256ENS_6half_tEfNS_4arch4Sm80ELb0ELb1ELb1ELb0ELb1ELb0ELb1ELb1EEENS1_21CollectiveEpilogueFwdINS6_IJS8_SA_S9_EEENS6_IJNS7_ILi1EEESI_SI_EEESC_SE_Li256ELb0ELb1ELb1ELb0EEENS1_19SingleTileSchedulerILb0ELb1ELb1ELi128EEEEEEEEEvNT_6ParamsE,"ax",@progbits
	.sectioninfo	@"SHI_REGISTERS=255"
	.align	128
.text._ZN7cutlass13device_kernelIN5flash19enable_sm80_to_sm89INS1_16FlashAttnFwdSm80INS1_25CollectiveMainloopFwdSm80ILi8ELi1ELb0EN4cute5tupleIJNS5_1CILi128EEENS7_ILi64EEENS7_ILi256EEEEEELi256ENS_6half_tEfNS_4arch4Sm80ELb0ELb1ELb1ELb0ELb1ELb0ELb1ELb1EEENS1_21CollectiveEpilogueFwdINS6_IJS8_SA_S9_EEENS6_IJNS7_ILi1EEESI_SI_EEESC_SE_Li256ELb0ELb1ELb1ELb0EEENS1_19SingleTileSchedulerILb0ELb1ELb1ELi128EEEEEEEEEvNT_6ParamsE:
        .type           _ZN7cutlass13device_kernelIN5flash19enable_sm80_to_sm89INS1_16FlashAttnFwdSm80INS1_25CollectiveMainloopFwdSm80ILi8ELi1ELb0EN4cute5tupleIJNS5_1CILi128EEENS7_ILi64EEENS7_ILi256EEEEEELi256ENS_6half_tEfNS_4arch4Sm80ELb0ELb1ELb1ELb0ELb1ELb0ELb1ELb1EEENS1_21CollectiveEpilogueFwdINS6_IJS8_SA_S9_EEENS6_IJNS7_ILi1EEESI_SI_EEESC_SE_Li256ELb0ELb1ELb1ELb0EEENS1_19SingleTileSchedulerILb0ELb1ELb1ELi128EEEEEEEEEvNT_6ParamsE,@function
        .size           _ZN7cutlass13device_kernelIN5flash19enable_sm80_to_sm89INS1_16FlashAttnFwdSm80INS1_25CollectiveMainloopFwdSm80ILi8ELi1ELb0EN4cute5tupleIJNS5_1CILi128EEENS7_ILi64EEENS7_ILi256EEEEEELi256ENS_6half_tEfNS_4arch4Sm80ELb0ELb1ELb1ELb0ELb1ELb0ELb1ELb1EEENS1_21CollectiveEpilogueFwdINS6_IJS8_SA_S9_EEENS6_IJNS7_ILi1EEESI_SI_EEESC_SE_Li256ELb0ELb1ELb1ELb0EEENS1_19SingleTileSchedulerILb0ELb1ELb1ELi128EEEEEEEEEvNT_6ParamsE,(.L_x_3275 - _ZN7cutlass13device_kernelIN5flash19enable_sm80_to_sm89INS1_16FlashAttnFwdSm80INS1_25CollectiveMainloopFwdSm80ILi8ELi1ELb0EN4cute5tupleIJNS5_1CILi128EEENS7_ILi64EEENS7_ILi256EEEEEELi256ENS_6half_tEfNS_4arch4Sm80ELb0ELb1ELb1ELb0ELb1ELb0ELb1ELb1EEENS1_21CollectiveEpilogueFwdINS6_IJS8_SA_S9_EEENS6_IJNS7_ILi1EEESI_SI_EEESC_SE_Li256ELb0ELb1ELb1ELb0EEENS1_19SingleTileSchedulerILb0ELb1ELb1ELi128EEEEEEEEEvNT_6ParamsE)
        .other          _ZN7cutlass13device_kernelIN5flash19enable_sm80_to_sm89INS1_16FlashAttnFwdSm80INS1_25CollectiveMainloopFwdSm80ILi8ELi1ELb0EN4cute5tupleIJNS5_1CILi128EEENS7_ILi64EEENS7_ILi256EEEEEELi256ENS_6half_tEfNS_4arch4Sm80ELb0ELb1ELb1ELb0ELb1ELb0ELb1ELb1EEENS1_21CollectiveEpilogueFwdINS6_IJS8_SA_S9_EEENS6_IJNS7_ILi1EEESI_SI_EEESC_SE_Li256ELb0ELb1ELb1ELb0EEENS1_19SingleTileSchedulerILb0ELb1ELb1ELi128EEEEEEEEEvNT_6ParamsE,@"STO_CUDA_ENTRY STV_DEFAULT"
_ZN7cutlass13device_kernelIN5flash19enable_sm80_to_sm89INS1_16FlashAttnFwdSm80INS1_25CollectiveMainloopFwdSm80ILi8ELi1ELb0EN4cute5tupleIJNS5_1CILi128EEENS7_ILi64EEENS7_ILi256EEEEEELi256ENS_6half_tEfNS_4arch4Sm80ELb0ELb1ELb1ELb0ELb1ELb0ELb1ELb1EEENS1_21CollectiveEpilogueFwdINS6_IJS8_SA_S9_EEENS6_IJNS7_ILi1EEESI_SI_EEESC_SE_Li256ELb0ELb1ELb1ELb0EEENS1_19SingleTileSchedulerILb0ELb1ELb1ELi128EEEEEEEEEvNT_6ParamsE:
        /* <DEDUP_REMOVED lines=18> */
.L_x_1957:
[----:B------:R-:W-:Y:S02]  /*0120*/  ULDC.64 UR4, c[0x0][0x550] ;  /* 0x0001540000047ab9 */ /* 0x000fe40000000a00 */
[----:B------:R-:W-:Y:S02]  /*0130*/  UISETP.NE.AND UP0, UPT, UR4, 0x1, UPT ;  /* 0x000000010400788c */ /* 0x000fe4000bf05270 */
[----:B------:R-:W-:-:S02]  /*0140*/  UIMAD.WIDE.U32 UR8, UR7, UR5, URZ ;  /* 0x00000005070872a5 */ /* 0x000fc4000f8e003f */
[----:B------:R-:W-:Y:S02]  /*0150*/  ULDC UR4, c[0x0][0x558] ;  /* 0x0001560000047ab9 */ /* 0x000fe40000000800 */
[----:B------:R-:W-:-:S05]  /*0160*/  UMOV UR13, UR7 ;  /* 0x00000007000d7c82 */ /* 0x000fca0008000000 */
[----:B------:R-:W-:-:S03]  /*0170*/  @UP0 USHF.R.U32.HI UR13, URZ, UR4, UR9 ;  /* 0x000000043f0d0299 */ /* 0x000fc60008011609 */
.L_x_1958:
        /* <DEDUP_REMOVED lines=16> */
[----:B------:R-:W1:Y:S01]  /*0280*/  S2UR UR25, SR_CTAID.X ;  /* 0x00000000001979c3 */ /* 0x000e620000002500 */
[----:B------:R-:W-:Y:S02]  /*0290*/  ULDC UR4, c[0x0][0x2c4] ;  /* 0x0000b10000047ab9 */ /* 0x000fe40000000800 */
[----:B------:R-:W-:Y:S02]  /*02a0*/  UISETP.NE.AND UP1, UPT, UR4, 0x1, UPT ;  /* 0x000000010400788c */ /* 0x000fe4000bf25270 */
[----:B------:R-:W-:Y:S02]  /*02b0*/  UMOV UR12, URZ ;  /* 0x0000003f000c7c82 */ /* 0x000fe40008000000 */
[----:B------:R-:W-:Y:S02]  /*02c0*/  ULDC.64 UR4, c[0x0][0x2c8] ;  /* 0x0000b20000047ab9 */ /* 0x000fe40000000a00 */
[----:B-1----:R-:W-:-:S05]  /*02d0*/  USHF.L.U32 UR24, UR25, 0x7, URZ ;  /* 0x0000000719187899 */ /* 0x002fca000800063f */
[----:B------:R-:W-:Y:S02]  /*02e0*/  @UP1 UIADD3 UR10, UR24, 0x7f, URZ ;  /* 0x0000007f180a1890 */ /* 0x000fe4000fffe03f */
[----:B------:R-:W-:Y:S02]  /*02f0*/  UIADD3 UR8, UR24, 0x7f, URZ ;  /* 0x0000007f18087890 */ /* 0x000fe4000fffe03f */
[----:B------:R-:W-:-:S03]  /*0300*/  UIMAD.WIDE.U32 UR10, UR10, UR4, URZ ;  /* 0x000000040a0a72a5 */ /* 0x000fc6000f8e003f */
[----:B------:R-:W-:-:S04]  /*0310*/  ULDC UR4, c[0x0][0x2ac] ;  /* 0x0000ab0000047ab9 */ /* 0x000fc80000000800 */
[----:B------:R-:W-:Y:S02]  /*0320*/  @UP1 UMOV UR9, UR11 ;  /* 0x0000000b00091c82 */ /* 0x000fe40008000000 */
[----:B------:R-:W-:Y:S02]  /*0330*/  ULDC UR10, c[0x0][0x1d0] ;  /* 0x00007400000a7ab9 */ /* 0x000fe40000000800 */
[----:B------:R-:W-:Y:S02]  /*0340*/  @UP1 USHF.R.U32.HI UR8, URZ, UR5, UR9 ;  /* 0x000000053f081299 */ /* 0x000fe40008011609 */
[----:B------:R-:W-:Y:S02]  /*0350*/  UIMAD UR10, UR4, UR10, URZ ;  /* 0x0000000a040a72a4 */ /* 0x000fe4000f8e023f */
[----:B------:R-:W-:Y:S02]  /*0360*/  UMOV UR9, 0x1 ;  /* 0x0000000100097882 */ /* 0x000fe40000000000 */
[----:B------:R-:W-:-:S02]  /*0370*/  ULDC.64 UR4, c[0x0][0x328] ;  /* 0x0000ca0000047ab9 */ /* 0x000fc40000000a00 */
[----:B------:R-:W-:Y:S02]  /*0380*/  UISETP.LE.AND UP0, UPT, UR9, UR5, UPT ;  /* 0x000000050900728c */ /* 0x000fe4000bf03270 */
[----:B------:R-:W-:Y:S02]  /*0390*/  ULDC UR11, c[0x0][0x168] ;  /* 0x00005a00000b7ab9 */ /* 0x000fe40000000800 */
[----:B------:R-:W-:-:S04]  /*03a0*/  UIADD3 UR11, UR10, -UR11, UR9 ;  /* 0x8000000b0a0b7290 */ /* 0x000fc8000fffe009 */
[----:B------:R-:W-:-:S04]  /*03b0*/  UIADD3 UR5, UR11, UR8, URZ ;  /* 0x000000080b057290 */ /* 0x000fc8000fffe03f */
        /* <DEDUP_REMOVED lines=16> */
.L_x_1960:
[----:B------:R-:W-:Y:S02]  /*04c0*/  ULDC UR4, c[0x0][0x32c] ;  /* 0x0000cb0000047ab9 */ /* 0x000fe40000000800 */
[----:B------:R-:W-:-:S03]  /*04d0*/  UISETP.NE.AND UP2, UPT, UR9, UR4, UPT ;  /* 0x000000040900728c */ /* 0x000fc6000bf45270 */
[----:B------:R-:W-:Y:S02]  /*04e0*/  ULDC.64 UR4, c[0x0][0x330] ;  /* 0x0000cc0000047ab9 */ /* 0x000fe40000000a00 */
[----:B------:R-:W-:-:S07]  /*04f0*/  UIMAD.WIDE.U32 UR14, UR11, UR4, URZ ;  /* 0x000000040b0e72a5 */ /* 0x000fce000f8e003f */
[----:B------:R-:W-:Y:S02]  /*0500*/  @UP2 UMOV UR9, UR15 ;  /* 0x0000000f00092c82 */ /* 0x000fe40008000000 */
[----:B------:R-:W-:Y:S02]  /*0510*/  @UP2 USHF.R.U32.HI UR11, URZ, UR5, UR9 ;  /* 0x000000053f0b2299 */ /* 0x000fe40008011609 */
.L_x_1961:
[----:B------:R-:W-:Y:S02]  /*0520*/  ULDC UR4, c[0x0][0x32c] ;  /* 0x0000cb0000047ab9 */ /* 0x000fe40000000800 */
[----:B------:R-:W-:-:S04]  /*0530*/  UIMAD UR4, UR11, UR4, UR4 ;  /* 0x000000040b0472a4 */ /* 0x000fc8000f8e0204 */
[----:B------:R-:W-:-:S04]  /*0540*/  UISETP.LT.AND UP2, UPT, UR8, UR4, UPT ;  /* 0x000000040800728c */ /* 0x000fc8000bf41270 */
[----:B------:R-:W-:Y:S02]  /*0550*/  USEL UR8, UR8, UR4, UP2 ;  /* 0x0000000408087287 */ /* 0x000fe40009000000 */
.L_x_1959:
[----:B------:R-:W-:Y:S01]  /*0560*/  UIADD3 UR9, UR10, 0x3f, URZ ;  /* 0x0000003f0a097890 */ /* 0x000fe2000fffe03f */
[----:B------:R-:W-:Y:S01]  /*0570*/  PLOP3.LUT P0, PT, PT, PT, UP0, 0x40, 0x0 ;  /* 0x000000000000781c */ /* 0x000fe20003f0e808 */
[----:B------:R-:W-:Y:S02]  /*0580*/  UIADD3 UR11, UR8, 0x3f, URZ ;  /* 0x0000003f080b7890 */ /* 0x000fe4000fffe03f */
[----:B------:R-:W-:Y:S02]  /*0590*/  ULDC.64 UR4, c[0x0][0x2c8] ;  /* 0x0000b20000047ab9 */ /* 0x000fe40000000a00 */
[----:B------:R-:W-:Y:S02]  /*05a0*/  UIMAD.WIDE.U32 UR16, UR24, UR4, URZ ;  /* 0x00000004181072a5 */ /* 0x000fe4000f8e003f */
[----:B------:R-:W-:Y:S02]  /*05b0*/  USHF.R.S32.HI UR14, URZ, 0x1f, UR9 ;  /* 0x0000001f3f0e7899 */ /* 0x000fe40008011409 */
[----:B------:R-:W-:-:S02]  /*05c0*/  USHF.R.S32.HI UR8, URZ, 0x1f, UR11 ;  /* 0x0000001f3f087899 */ /* 0x000fc4000801140b */
[----:B------:R-:W-:Y:S02]  /*05d0*/  UMOV UR4, UR24 ;  /* 0x0000001800047c82 */ /* 0x000fe40008000000 */
[----:B------:R-:W-:Y:S02]  /*05e0*/  @UP1 USHF.R.U32.HI UR4, URZ, UR5, UR17 ;  /* 0x000000053f041299 */ /* 0x000fe40008011611 */
[----:B------:R-:W-:Y:S02]  /*05f0*/  ULEA.HI UR5, UR14, UR9, URZ, 0x6 ;  /* 0x000000090e057291 */ /* 0x000fe4000f8f303f */
[----:B------:R-:W-:Y:S02]  /*0600*/  ULEA.HI UR20, UR8, UR11, URZ, 0x6 ;  /* 0x0000000b08147291 */ /* 0x000fe4000f8f303f */
[----:B------:R-:W-:Y:S02]  /*0610*/  ULDC UR21, c[0x0][0x168] ;  /* 0x00005a0000157ab9 */ /* 0x000fe40000000800 */
[----:B------:R-:W-:-:S02]  /*0620*/  USHF.R.S32.HI UR5, URZ, 0x6, UR5 ;  /* 0x000000063f057899 */ /* 0x000fc40008011405 */
[----:B------:R-:W-:Y:S02]  /*0630*/  USHF.R.S32.HI UR20, URZ, 0x6, UR20 ;  /* 0x000000063f147899 */ /* 0x000fe40008011414 */
[----:B------:R-:W-:Y:S02]  /*0640*/  UIADD3 UR21, UR10, -UR21, URZ ;  /* 0x800000150a157290 */ /* 0x000fe4000fffe03f */
[----:B------:R-:W-:Y:S02]  /*0650*/  UISETP.LT.AND UP2, UPT, UR5, UR20, UPT ;  /* 0x000000140500728c */ /* 0x000fe4000bf41270 */
[----:B------:R-:W-:Y:S02]  /*0660*/  UIADD3 UR4, UR21, UR4, URZ ;  /* 0x0000000415047290 */ /* 0x000fe4000fffe03f */
[----:B------:R-:W-:Y:S02]  /*0670*/  ULDC UR8, c[0x0][0x324] ;  /* 0x0000c90000087ab9 */ /* 0x000fe40000000800 */
[----:B------:R-:W-:-:S02]  /*0680*/  USEL UR20, UR5, UR20, UP2 ;  /* 0x0000001405147287 */ /* 0x000fc40009000000 */
[----:B------:R-:W-:Y:S01]  /*0690*/  UIADD3 UR8, UR4, -UR8, URZ ;  /* 0x8000000804087290 */ /* 0x000fe2000fffe03f */
        /* <DEDUP_REMOVED lines=9> */
[----:B------:R-:W-:-:S07]  /*0730*/  UIMAD.WIDE.U32 UR14, UR9, UR4, URZ ;  /* 0x00000004090e72a5 */ /* 0x000fce000f8e003f */
[----:B------:R-:W-:Y:S02]  /*0740*/  @UP2 UMOV UR11, UR15 ;  /* 0x0000000f000b2c82 */ /* 0x000fe40008000000 */
[----:B------:R-:W-:-:S04]  /*0750*/  @UP2 USHF.R.U32.HI UR9, URZ, UR5, UR11 ;  /* 0x000000053f092299 */ /* 0x000fc8000801160b */
[----:B------:R-:W-:Y:S01]  /*0760*/  ULOP3.LUT UR9, URZ, UR9, URZ, 0x33, !UPT ;  /* 0x000000093f097292 */ /* 0x000fe2000f8e333f */
[----:B------:R-:W-:Y:S05]  /*0770*/  BRA `(.L_x_1964) ;  /* 0x0000006000007947 */ /* 0x000fea0003800000 */
.L_x_1963:
[----:B------:R-:W-:Y:S02]  /*0780*/  ULDC UR4, c[0x0][0x32c] ;  /* 0x0000cb0000047ab9 */ /* 0x000fe40000000800 */
[----:B------:R-:W-:-:S03]  /*0790*/  UISETP.NE.AND UP2, UPT, UR4, 0x1, UPT ;  /* 0x000000010400788c */ /* 0x000fc6000bf45270 */
[----:B------:R-:W-:Y:S02]  /*07a0*/  ULDC.64 UR4, c[0x0][0x330] ;  /* 0x0000cc0000047ab9 */ /* 0x000fe40000000a00 */
[----:B------:R-:W-:-:S07]  /*07b0*/  UIMAD.WIDE.U32 UR14, UR9, UR4, URZ ;  /* 0x00000004090e72a5 */ /* 0x000fce000f8e003f */
[----:B------:R-:W-:Y:S02]  /*07c0*/  @UP2 UMOV UR11, UR15 ;  /* 0x0000000f000b2c82 */ /* 0x000fe40008000000 */
[----:B------:R-:W-:Y:S02]  /*07d0*/  @UP2 USHF.R.U32.HI UR9, URZ, UR5, UR11 ;  /* 0x000000053f092299 */ /* 0x000fe4000801160b */
.L_x_1964:
[----:B------:R-:W-:Y:S02]  /*07e0*/  ULDC UR4, c[0x0][0x32c] ;  /* 0x0000cb0000047ab9 */ /* 0x000fe40000000800 */
[----:B------:R-:W-:-:S04]  /*07f0*/  UIMAD UR4, UR9, UR4, URZ ;  /* 0x00000004090472a4 */ /* 0x000fc8000f8e023f */
[----:B------:R-:W-:-:S04]  /*0800*/  UISETP.LT.AND UP2, UPT, UR8, UR4, UPT ;  /* 0x000000040800728c */ /* 0x000fc8000bf41270 */
[----:B------:R-:W-:-:S04]  /*0810*/  USEL UR8, UR8, UR4, !UP2 ;  /* 0x0000000408087287 */ /* 0x000fc8000d000000 */
.L_x_1962:
[----:B------:R-:W-:Y:S02]  /*0820*/  USHF.R.S32.HI UR4, URZ, 0x1f, UR8 ;  /* 0x0000001f3f047899 */ /* 0x000fe40008011408 */
[----:B------:R-:W-:Y:S02]  /*0830*/  ULDC UR5, c[0x0][0x338] ;  /* 0x0000ce0000057ab9 */ /* 0x000fe40000000800 */
[----:B------:R-:W-:-:S04]  /*0840*/  ULEA.HI UR4, UR4, UR8, URZ, 0x6 ;  /* 0x0000000804047291 */ /* 0x000fc8000f8f303f */
[----:B------:R-:W-:Y:S02]  /*0850*/  USHF.R.S32.HI UR9, URZ, 0x6, UR4 ;  /* 0x000000063f097899 */ /* 0x000fe40008011404 */
[----:B------:R-:W-:Y:S02]  /*0860*/  USHF.R.U32.HI UR4, URZ, 0x10, UR7 ;  /* 0x000000103f047899 */ /* 0x000fe40008011607 */
[----:B------:R-:W-:Y:S02]  /*0870*/  UISETP.LT.AND UP2, UPT, URZ, UR9, UPT ;  /* 0x000000093f00728c */ /* 0x000fe4000bf41270 */
[----:B------:R-:W-:Y:S02]  /*0880*/  UISETP.NE.AND UP3, UPT, UR4, URZ, UPT ;  /* 0x0000003f0400728c */ /* 0x000fe4000bf65270 */
[----:B------:R-:W-:Y:S02]  /*0890*/  USEL UR9, URZ, UR9, !UP2 ;  /* 0x000000093f097287 */ /* 0x000fe4000d000000 */
[----:B------:R-:W-:-:S02]  /*08a0*/  USEL UR5, UR4, UR5, UP3 ;  /* 0x0000000504057287 */ /* 0x000fc40009800000 */
[----:B------:R-:W-:Y:S02]  /*08b0*/  UISETP.GT.AND UP2, UPT, UR20, UR9, UPT ;  /* 0x000000091400728c */ /* 0x000fe4000bf44270 */
[----:B------:R-:W-:-:S04]  /*08c0*/  UMOV UR4, URZ ;  /* 0x0000003f00047c82 */ /* 0x000fc80008000000 */
[----:B------:R-:W-:-:S13]  /*08d0*/  PLOP3.LUT P0, PT, PT, PT, UP2, 0x80, 0x0 ;  /* 0x000000000000781c */ /* 0x000fda0003f0f028 */
[----:B------:R-:W-:Y:S05]  /*08e0*/  @!P0 BRA `(.L_x_1965) ;  /* 0x0000021000008947 */ /* 0x000fea0003800000 */
[----:B------:R-:W-:Y:S01]  /*08f0*/  IMAD.U32 R0, RZ, RZ, UR5 ;  /* 0x00000005ff007e24 */ /* 0x000fe2000f8e00ff */
[----:B------:R-:W-:Y:S02]  /*0900*/  UIADD3 UR15, UR5, -0x1, UR20 ;  /* 0xffffffff050f7890 */ /* 0x000fe4000fffe014 */
[----:B------:R-:W-:Y:S02]  /*0910*/  UMOV UR16, URZ ;  /* 0x0000003f00107c82 */ /* 0x000fe40008000000 */
[-C--:B-1----:R-:W-:Y:S01]  /*0920*/  IABS R2, R0.reuse ;  /* 0x0000000000027213 */ /* 0x082fe20000000000 */
[----:B------:R-:W-:Y:S01]  /*0930*/  UIADD3 UR15, -UR9, UR15, URZ ;  /* 0x0000000f090f7290 */ /* 0x000fe2000fffe13f */
[----:B------:R-:W-:Y:S02]  /*0940*/  IABS R0, R0 ;  /* 0x0000000000007213 */ /* 0x000fe40000000000 */
[----:B------:R1:W3:Y:S03]  /*0950*/  R2UR UR14, R2 ;  /* 0x00000000020e73c2 */ /* 0x0002e600000e0000 */
[----:B------:R-:W-:Y:S01]  /*0960*/  IMAD.U32 R4, RZ, RZ, UR15 ;  /* 0x0000000fff047e24 */ /* 0x000fe2000f8e00ff */
[----:B------:R-:W-:Y:S01]  /*0970*/  ULOP3.LUT UR15, UR15, UR5, URZ, 0x3c, !UPT ;  /* 0x000000050f0f7292 */ /* 0x000fe2000f8e3c3f */
[----:B------:R-:W-:-:S04]  /*0980*/  IMAD.MOV R0, RZ, RZ, -R0 ;  /* 0x000000ffff007224 */ /* 0x000fc800078e0a00 */
[----:B------:R-:W4:Y:S01]  /*0990*/  R2UR UR8, R0 ;  /* 0x00000000000873c2 */ /* 0x000f2200000e0000 */
[----:B-1----:R-:W-:Y:S01]  /*09a0*/  IABS R2, R4 ;  /* 0x0000000400027213 */ /* 0x002fe20000000000 */
[----:B---3--:R-:W1:Y:S06]  /*09b0*/  I2F.RP R5, UR14 ;  /* 0x0000000e00057d06 */ /* 0x008e6c0008209400 */
[----:B------:R-:W3:Y:S02]  /*09c0*/  R2UR UR11, R2 ;  /* 0x00000000020b73c2 */ /* 0x000ee400000e0000 */
[----:B-1----:R-:W1:Y:S02]  /*09d0*/  MUFU.RCP R3, R5 ;  /* 0x0000000500037308 */ /* 0x002e640000001000 */
[----:B-1----:R-:W-:-:S06]  /*09e0*/  IADD3 R3, R3, 0xffffffe, RZ ;  /* 0x0ffffffe03037810 */ /* 0x002fcc0007ffe0ff */
[----:B------:R-:W1:Y:S02]  /*09f0*/  F2I.FTZ.U32.TRUNC.NTZ R3, R3 ;  /* 0x0000000300037305 */ /* 0x000e64000021f000 */
[----:B-1----:R-:W1:Y:S02]  /*0a00*/  R2UR UR17, R3 ;  /* 0x00000000031173c2 */ /* 0x002e6400000e0000 */
[----:B-1----:R-:W-:-:S04]  /*0a10*/  UIADD3 UR4, URZ, -UR17, URZ ;  /* 0x800000113f047290 */ /* 0x002fc8000fffe03f */
[----:B------:R-:W-:-:S04]  /*0a20*/  UIMAD UR4, UR4, UR14, URZ ;  /* 0x0000000e040472a4 */ /* 0x000fc8000f8e023f */
        /* <DEDUP_REMOVED lines=13> */
.L_x_1965:
        /* <DEDUP_REMOVED lines=33> */
[----:B-1----:R-:W-:Y:S01]  /*0d10*/  CS2R R2, SRZ ;  /* 0x0000000000027805 */ /* 0x002fe2000001ff00 */
        /* <DEDUP_REMOVED lines=51> */
[----:B------:R-:W-:Y:S01]  /*1050*/  USHF.R.S32.HI UR7, URZ, 0x1f, UR13 ;  /* 0x0000001f3f077899 */ /* 0x000fe2000801140d */
[----:B------:R-:W-:Y:S01]  /*1060*/  PLOP3.LUT P1, PT, PT, PT, UP1, 0x80, 0x0 ;  /* 0x000000000000781c */ /* 0x000fe20003f2f018 */
[----:B------:R-:W-:Y:S01]  /*1070*/  ULDC.64 UR4, c[0x0][0x1b8] ;  /* 0x00006e0000047ab9 */ /* 0x000fe20000000a00 */
[----:B------:R1:W3:Y:S01]  /*1080*/  @P2 LDG.E R4, [R4.64] ;  /* 0x0000001204042981 */ /* 0x0002e2000c1e1900 */
[-C--:B------:R-:W-:Y:S01]  /*1090*/  LEA.HI R12, R84, R83.reuse, RZ, 0x3 ;  /* 0x00000053540c7211 */ /* 0x080fe200078f18ff */
[----:B------:R-:W-:Y:S01]  /*10a0*/  UIMAD UR7, UR7, UR4, URZ ;  /* 0x00000004070772a4 */ /* 0x000fe2000f8e023f */
[----:B------:R-:W-:Y:S01]  /*10b0*/  PLOP3.LUT P0, PT, PT, PT, UP1, 0x80, 0x0 ;  /* 0x000000000000781c */ /* 0x000fe20003f0f018 */
[----:B------:R-:W-:Y:S01]  /*10c0*/  UIMAD.WIDE.U32 UR14, UR13, UR4, URZ ;  /* 0x000000040d0e72a5 */ /* 0x000fe2000f8e003f */
[----:B------:R-:W-:Y:S01]  /*10d0*/  LOP3.LUT R0, R12, 0xfffffff8, RZ, 0xc0, !PT ;  /* 0xfffffff80c007812 */ /* 0x000fe200078ec0ff */
[----:B------:R-:W-:Y:S01]  /*10e0*/  UIMAD UR7, UR13, UR5, UR7 ;  /* 0x000000050d0772a4 */ /* 0x000fe2000f8e0207 */
[----:B------:R-:W-:Y:S01]  /*10f0*/  SHF.R.S32.HI R12, RZ, 0x3, R12 ;  /* 0x00000003ff0c7819 */ /* 0x000fe2000001140c */
[----:B------:R-:W-:Y:S01]  /*1100*/  USHF.R.S32.HI UR8, URZ, 0x1f, UR6 ;  /* 0x0000001f3f087899 */ /* 0x000fe20008011406 */
[----:B------:R-:W-:Y:S01]  /*1110*/  LEA.HI R16, R84, R83, RZ, 0x6 ;  /* 0x0000005354107211 */ /* 0x000fe200078f30ff */
[----:B------:R-:W-:Y:S01]  /*1120*/  IMAD.IADD R15, R83, 0x1, -R0 ;  /* 0x00000001530f7824 */ /* 0x000fe200078e0a00 */
[----:B------:R-:W-:Y:S01]  /*1130*/  ULDC.64 UR4, c[0x0][0x1c0] ;  /* 0x0000700000047ab9 */ /* 0x000fe20000000a00 */
[----:B------:R-:W-:Y:S01]  /*1140*/  BSSY B0, `(.L_x_1967) ;  /* 0x0000054000007945 */ /* 0x000fe20003800000 */
[----:B------:R-:W-:Y:S01]  /*1150*/  UIADD3 UR15, UR15, UR7, URZ ;  /* 0x000000070f0f7290 */ /* 0x000fe2000fffe03f */
[C---:B------:R-:W-:Y:S01]  /*1160*/  IMAD R239, R15.reuse, 0x20, R12 ;  /* 0x000000200fef7824 */ /* 0x040fe200078e020c */
[----:B------:R-:W-:Y:S01]  /*1170*/  UIMAD UR8, UR8, UR4, URZ ;  /* 0x00000004080872a4 */ /* 0x000fe2000f8e023f */
[----:B------:R-:W-:Y:S01]  /*1180*/  IMAD.SHL.U32 R207, R15, 0x8, RZ ;  /* 0x000000080fcf7824 */ /* 0x000fe200078e00ff */
[----:B------:R-:W-:Y:S01]  /*1190*/  UIMAD.WIDE.U32 UR14, UR6, UR4, UR14 ;  /* 0x00000004060e72a5 */ /* 0x000fe2000f8e000e */
[----:B------:R-:W-:Y:S01]  /*11a0*/  IMAD.SHL.U32 R16, R16, 0x8, RZ ;  /* 0x0000000810107824 */ /* 0x000fe200078e00ff */
[----:B------:R-:W-:Y:S01]  /*11b0*/  IADD3 R0, R239, UR24, RZ ;  /* 0x00000018ef007c10 */ /* 0x000fe2000fffe0ff */
[----:B------:R-:W-:Y:S01]  /*11c0*/  UIMAD UR5, UR6, UR5, UR8 ;  /* 0x00000005060572a4 */ /* 0x000fe2000f8e0208 */
[C---:B------:R-:W-:Y:S01]  /*11d0*/  IADD3 R14, R207.reuse, 0x40, RZ ;  /* 0x00000040cf0e7810 */ /* 0x040fe20007ffe0ff */
[----:B------:R-:W-:Y:S01]  /*11e0*/  ULDC UR4, c[0x0][0x168] ;  /* 0x00005a0000047ab9 */ /* 0x000fe20000000800 */
[----:B------:R-:W-:Y:S01]  /*11f0*/  IMAD.U32 R7, RZ, RZ, UR15 ;  /* 0x0000000fff077e24 */ /* 0x000fe2000f8e00ff */
[----:B------:R-:W-:Y:S01]  /*1200*/  UIADD3 UR5, UR15, UR5, URZ ;  /* 0x000000050f057290 */ /* 0x000fe2000fffe03f */
[----:B------:R-:W-:Y:S01]  /*1210*/  @P1 IMAD.HI.U32 R2, R0, c[0x0][0x2c8], RZ ;  /* 0x0000b20000021a27 */ /* 0x000fe200078e00ff */
[----:B------:R-:W-:-:S02]  /*1220*/  IADD3 R13, R207, 0x80, RZ ;  /* 0x00000080cf0d7810 */ /* 0x000fc40007ffe0ff */
[----:B------:R-:W-:Y:S01]  /*1230*/  ISETP.GE.AND P3, PT, R207, c[0x0][0x198], PT ;  /* 0x00006600cf007a0c */ /* 0x000fe20003f66270 */
[----:B-1----:R-:W-:Y:S01]  /*1240*/  IMAD.MOV.U32 R5, RZ, RZ, R0 ;  /* 0x000000ffff057224 */ /* 0x002fe200078e0000 */
[----:B------:R-:W-:Y:S01]  /*1250*/  @P0 SHF.R.U32.HI R5, RZ, c[0x0][0x2cc], R2 ;  /* 0x0000b300ff050a19 */ /* 0x000fe20000011602 */
[----:B------:R-:W-:Y:S01]  /*1260*/  IMAD.U32 R6, RZ, RZ, UR14 ;  /* 0x0000000eff067e24 */ /* 0x000fe2000f8e00ff */
[----:B------:R-:W-:Y:S01]  /*1270*/  ISETP.GE.AND P4, PT, R14, c[0x0][0x198], PT ;  /* 0x000066000e007a0c */ /* 0x000fe20003f86270 */
[----:B------:R-:W-:Y:S01]  /*1280*/  IMAD.U32 R7, RZ, RZ, UR5 ;  /* 0x00000005ff077e24 */ /* 0x000fe2000f8e00ff */
[--C-:B------:R-:W-:Y:S01]  /*1290*/  SHF.R.S32.HI R2, RZ, 0x1f, R5.reuse ;  /* 0x0000001fff027819 */ /* 0x100fe20000011405 */
[----:B------:R-:W-:Y:S01]  /*12a0*/  IMAD.MOV R3, RZ, RZ, -R5 ;  /* 0x000000ffff037224 */ /* 0x000fe200078e0a05 */
[----:B------:R-:W-:Y:S01]  /*12b0*/  ULDC UR5, c[0x0][0x2c4] ;  /* 0x0000b10000057ab9 */ /* 0x000fe20000000800 */
[----:B------:R-:W-:Y:S01]  /*12c0*/  IMAD.WIDE.U32 R6, R5, c[0x0][0x1b0], R6 ;  /* 0x00006c0005067a25 */ /* 0x000fe200078e0006 */
[----:B------:R-:W-:Y:S01]  /*12d0*/  UIMAD UR4, UR5, UR4, URZ ;  /* 0x00000004050472a4 */ /* 0x000fe2000f8e023f */
[----:B------:R-:W-:-:S02]  /*12e0*/  ISETP.GE.AND P6, PT, R13, c[0x0][0x198], PT ;  /* 0x000066000d007a0c */ /* 0x000fc40003fc6270 */
[----:B------:R-:W-:Y:S02]  /*12f0*/  IMAD R3, R3, c[0x0][0x2c4], R0 ;  /* 0x0000b10003037a24 */ /* 0x000fe400078e0200 */
[----:B------:R-:W-:-:S03]  /*1300*/  IMAD R2, R2, c[0x0][0x1b0], RZ ;  /* 0x00006c0002027a24 */ /* 0x000fc600078e02ff */
[----:B------:R-:W-:Y:S01]  /*1310*/  SHF.R.S32.HI R0, RZ, 0x1f, R3 ;  /* 0x0000001fff007819 */ /* 0x000fe20000011403 */
[----:B------:R-:W-:-:S04]  /*1320*/  IMAD R5, R5, c[0x0][0x1b4], R2 ;  /* 0x00006d0005057a24 */ /* 0x000fc800078e0202 */
[----:B------:R-:W-:Y:S02]  /*1330*/  IMAD R0, R0, c[0x0][0x1a8], RZ ;  /* 0x00006a0000007a24 */ /* 0x000fe400078e02ff */
[----:B------:R-:W-:Y:S02]  /*1340*/  IMAD.IADD R7, R7, 0x1, R5 ;  /* 0x0000000107077824 */ /* 0x000fe400078e0205 */
[C---:B------:R-:W-:Y:S02]  /*1350*/  IMAD R5, R3.reuse, c[0x0][0x1ac], R0 ;  /* 0x00006b0003057a24 */ /* 0x040fe400078e0200 */
[----:B------:R-:W-:Y:S01]  /*1360*/  IMAD.WIDE.U32 R2, R3, c[0x0][0x1a8], R6 ;  /* 0x00006a0003027a25 */ /* 0x000fe200078e0006 */
[----:B------:R-:W-:-:S03]  /*1370*/  LEA.HI R7, R84, R83, RZ, 0x4 ;  /* 0x0000005354077211 */ /* 0x000fc600078f20ff */
[----:B------:R-:W-:Y:S01]  /*1380*/  IMAD.IADD R5, R3, 0x1, R5 ;  /* 0x0000000103057824 */ /* 0x000fe200078e0205 */
[----:B------:R-:W-:Y:S02]  /*1390*/  LOP3.LUT R0, R7, 0xfffffff0, RZ, 0xc0, !PT ;  /* 0xfffffff007007812 */ /* 0x000fe400078ec0ff */
[----:B------:R-:W-:-:S03]  /*13a0*/  LEA R8, P0, R2, c[0x0][0x160], 0x1 ;  /* 0x0000580002087a11 */ /* 0x000fc600078008ff */
[----:B------:R-:W-:Y:S01]  /*13b0*/  IMAD.IADD R3, R83, 0x1, -R0 ;  /* 0x0000000153037824 */ /* 0x000fe200078e0a00 */
[----:B------:R-:W-:Y:S01]  /*13c0*/  LEA.HI.X R5, R2, c[0x0][0x164], R5, 0x1, P0 ;  /* 0x0000590002057a11 */ /* 0x000fe200000f0c05 */
[----:B------:R-:W-:Y:S01]  /*13d0*/  IMAD.SHL.U32 R2, R12, 0x40, RZ ;  /* 0x000000400c027824 */ /* 0x000fe200078e00ff */
[----:B------:R1:W4:Y:S02]  /*13e0*/  SHFL.IDX PT, R18, R8, RZ, 0x181f ;  /* 0x00181fff08127589 */ /* 0x00032400000e0000 */
[----:B------:R-:W-:Y:S02]  /*13f0*/  SHF.R.S32.HI R6, RZ, 0x1f, R3 ;  /* 0x0000001fff067819 */ /* 0x000fe40000011403 */
[----:B------:R-:W-:Y:S01]  /*1400*/  LOP3.LUT R2, R2, 0x1c0, RZ, 0xc0, !PT ;  /* 0x000001c002027812 */ /* 0x000fe200078ec0ff */
[----:B------:R1:W2:Y:S01]  /*1410*/  SHFL.IDX PT, R19, R5, RZ, 0x181f ;  /* 0x00181fff05137589 */ /* 0x0002a200000e0000 */
[----:B------:R-:W-:Y:S02]  /*1420*/  LEA.HI R6, R6, R3, RZ, 0x3 ;  /* 0x0000000306067211 */ /* 0x000fe400078f18ff */
[----:B------:R-:W-:-:S02]  /*1430*/  SHF.R.U32.HI R0, RZ, 0x3, R2 ;  /* 0x00000003ff007819 */ /* 0x000fc40000011602 */
[----:B------:R-:W-:Y:S01]  /*1440*/  LOP3.LUT R235, R2, 0x38, R207, 0xf8, !PT ;  /* 0x0000003802eb7812 */ /* 0x000fe200078ef8cf */
[----:B------:R-:W-:Y:S01]  /*1450*/  IMAD.MOV.U32 R2, RZ, RZ, 0x10 ;  /* 0x00000010ff027424 */ /* 0x000fe200078e00ff */
[----:B------:R-:W-:Y:S02]  /*1460*/  LOP3.LUT R10, R6, 0xfffffff8, RZ, 0xc0, !PT ;  /* 0xfffffff8060a7812 */ /* 0x000fe400078ec0ff */
[----:B------:R-:W-:Y:S02]  /*1470*/  LOP3.LUT R235, R235, R0, RZ, 0x3c, !PT ;  /* 0x00000000ebeb7212 */ /* 0x000fe400078e3cff */
[----:B------:R-:W-:Y:S01]  /*1480*/  IADD3 R0, R207, 0xc0, RZ ;  /* 0x000000c0cf007810 */ /* 0x000fe20007ffe0ff */
[----:B------:R-:W-:Y:S01]  /*1490*/  IMAD.IADD R10, R3, 0x1, -R10 ;  /* 0x00000001030a7824 */ /* 0x000fe200078e0a0a */
[----:B------:R-:W-:Y:S01]  /*14a0*/  LOP3.LUT R235, R235, 0xfffffe00, R16, 0xf8, !PT ;  /* 0xfffffe00ebeb7812 */ /* 0x000fe200078ef810 */
[----:B------:R-:W-:Y:S01]  /*14b0*/  IMAD.MOV.U32 R3, RZ, RZ, 0x20 ;  /* 0x00000020ff037424 */ /* 0x000fe200078e00ff */
[----:B------:R-:W-:Y:S01]  /*14c0*/  ISETP.GE.AND P5, PT, R0, c[0x0][0x198], PT ;  /* 0x0000660000007a0c */ /* 0x000fe20003fa6270 */
[----:B---3--:R3:W5:Y:S02]  /*14d0*/  @P2 R2UR UR7, R4 ;  /* 0x00000000040723c2 */ /* 0x00876400000e0000 */
[----:B-----5:R-:W-:Y:S01]  /*14e0*/  @!UP2 UMOV UR7, UR6 ;  /* 0x000000060007ac82 */ /* 0x020fe20008000000 */
[----:B---3--:R-:W-:-:S04]  /*14f0*/  IADD3 R4, R12, UR24, RZ ;  /* 0x000000180c047c10 */ /* 0x008fc8000fffe0ff */
[----:B------:R-:W-:-:S04]  /*1500*/  ISETP.GE.AND P0, PT, R4, UR4, PT ;  /* 0x0000000404007c0c */ /* 0x000fc8000bf06270 */
[----:B------:R-:W-:-:S05]  /*1510*/  R2P PR, R10, 0x6 ;  /* 0x000000060a007804 */ /* 0x000fca0000000000 */
[----:B------:R-:W-:Y:S02]  /*1520*/  SEL R2, R2, 0xfffffff0, !P1 ;  /* 0xfffffff002027807 */ /* 0x000fe40004800000 */
[----:B------:R-:W-:Y:S02]  /*1530*/  SEL R3, R3, 0xffffffe0, !P2 ;  /* 0xffffffe003037807 */ /* 0x000fe40005000000 */
[----:B------:R-:W-:Y:S05]  /*1540*/  @P0 BRA `(.L_x_1968) ;  /* 0x0000013000000947 */ /* 0x000fea0003800000 */
[----:B-12-4-:R-:W-:Y:S01]  /*1550*/  SHF.R.S32.HI R11, RZ, 0x1f, R14 ;  /* 0x0000001fff0b7819 */ /* 0x016fe2000001140e */
[----:B------:R-:W-:Y:S01]  /*1560*/  IMAD.SHL.U32 R17, R235, 0x2, RZ ;  /* 0x00000002eb117824 */ /* 0x000fe200078e00ff */
[----:B------:R-:W-:Y:S02]  /*1570*/  SHF.R.S32.HI R20, RZ, 0x1f, R13 ;  /* 0x0000001fff147819 */ /* 0x000fe4000001140d */
[----:B------:R-:W-:Y:S02]  /*1580*/  SHF.R.S32.HI R9, RZ, 0x1f, R0 ;  /* 0x0000001fff097819 */ /* 0x000fe40000011400 */
[----:B------:R-:W-:-:S02]  /*1590*/  LEA.HI R16, R11, R14, RZ, 0x3 ;  /* 0x0000000e0b107211 */ /* 0x000fc400078f18ff */
[----:B------:R-:W-:Y:S01]  /*15a0*/  LEA.HI R11, R20, R13, RZ, 0x3 ;  /* 0x0000000d140b7211 */ /* 0x000fe200078f18ff */
[--C-:B------:R-:W-:Y:S01]  /*15b0*/  IMAD.WIDE R20, R207, 0x2, R18.reuse ;  /* 0x00000002cf147825 */ /* 0x100fe200078e0212 */
[----:B------:R-:W-:Y:S02]  /*15c0*/  LEA.HI R9, R9, R0, RZ, 0x3 ;  /* 0x0000000009097211 */ /* 0x000fe400078f18ff */
[----:B------:R-:W-:Y:S02]  /*15d0*/  LOP3.LUT R16, R16, 0xfffffff8, RZ, 0xc0, !PT ;  /* 0xfffffff810107812 */ /* 0x000fe400078ec0ff */
[----:B------:R-:W-:Y:S01]  /*15e0*/  LOP3.LUT R11, R11, 0xfffffff8, RZ, 0xc0, !PT ;  /* 0xfffffff80b0b7812 */ /* 0x000fe200078ec0ff */
[----:B------:R-:W-:Y:S01]  /*15f0*/  @!PT LDS RZ, [RZ] ;  /* 0x00000000fffff984 */ /* 0x000fe20000000800 */
[----:B------:R1:W-:Y:S01]  /*1600*/  LDGSTS.E.BYPASS.LTC128B.128 [R17+0x10100], [R20.64], !P3 ;  /* 0x1010000014117fae */ /* 0x0003e2000d901d52 */
[----:B------:R-:W-:Y:S01]  /*1610*/  LOP3.LUT R9, R9, 0xfffffff8, RZ, 0xc0, !PT ;  /* 0xfffffff809097812 */ /* 0x000fe200078ec0ff */
[----:B------:R-:W-:-:S04]  /*1620*/  IMAD.WIDE R22, R16, 0x2, R18 ;  /* 0x0000000210167825 */ /* 0x000fc800078e0212 */
[--C-:B------:R-:W-:Y:S01]  /*1630*/  IMAD.WIDE R24, R11, 0x2, R18.reuse ;  /* 0x000000020b187825 */ /* 0x100fe200078e0212 */
[----:B------:R1:W-:Y:S03]  /*1640*/  LDGSTS.E.BYPASS.LTC128B.128 [R17+0x14100], [R22.64], !P4 ;  /* 0x1410000016117fae */ /* 0x0003e6000e101d52 */
[----:B------:R-:W-:Y:S01]  /*1650*/  IMAD.WIDE R18, R9, 0x2, R18 ;  /* 0x0000000209127825 */ /* 0x000fe200078e0212 */
[----:B------:R1:W-:Y:S04]  /*1660*/  LDGSTS.E.BYPASS.LTC128B.128 [R17+0x18100], [R24.64], !P6 ;  /* 0x1810000018117fae */ /* 0x0003e8000f101d52 */
[----:B------:R1:W-:Y:S02]  /*1670*/  LDGSTS.E.BYPASS.LTC128B.128 [R17+0x1c100], [R18.64], !P5 ;  /* 0x1c10000012117fae */ /* 0x0003e4000e901d52 */
.L_x_1968:
[----:B-12-4-:R-:W-:Y:S05]  /*1680*/  BSYNC B0 ;  /* 0x0000000000007941 */ /* 0x016fea0003800000 */
.L_x_1967:
        /* <DEDUP_REMOVED lines=8> */
[----:B------:R-:W-:Y:S02]  /*1710*/  SHF.R.S32.HI R20, RZ, 0x1f, R13 ;  /* 0x0000001fff147819 */ /* 0x000fe4000001140d */
[----:B------:R-:W-:Y:S02]  /*1720*/  SHF.R.S32.HI R9, RZ, 0x1f, R0 ;  /* 0x0000001fff097819 */ /* 0x000fe40000011400 */
[----:B------:R-:W-:Y:S02]  /*1730*/  LEA.HI R16, R11, R14, RZ, 0x3 ;  /* 0x0000000e0b107211 */ /* 0x000fe400078f18ff */
[----:B------:R-:W-:Y:S01]  /*1740*/  LEA.HI R11, R20, R13, RZ, 0x3 ;  /* 0x0000000d140b7211 */ /* 0x000fe200078f18ff */
[----:B--23--:R-:W-:Y:S01]  /*1750*/  IMAD.WIDE R20, R207, 0x2, R18 ;  /* 0x00000002cf147825 */ /* 0x00cfe200078e0212 */
[----:B------:R-:W-:-:S02]  /*1760*/  LEA.HI R9, R9, R0, RZ, 0x3 ;  /* 0x0000000009097211 */ /* 0x000fc400078f18ff */
        /* <DEDUP_REMOVED lines=11> */
.L_x_1970:
[----:B------:R-:W-:Y:S05]  /*1820*/  BSYNC B0 ;  /* 0x0000000000007941 */ /* 0x000fea0003800000 */
.L_x_1969:
        /* <DEDUP_REMOVED lines=8> */
[----:B------:R-:W-:Y:S02]  /*18b0*/  SHF.R.S32.HI R20, RZ, 0x1f, R13 ;  /* 0x0000001fff147819 */ /* 0x000fe4000001140d */
[----:B------:R-:W-:Y:S02]  /*18c0*/  SHF.R.S32.HI R9, RZ, 0x1f, R0 ;  /* 0x0000001fff097819 */ /* 0x000fe40000011400 */
[----:B------:R-:W-:Y:S02]  /*18d0*/  LEA.HI R16, R11, R14, RZ, 0x3 ;  /* 0x0000000e0b107211 */ /* 0x000fe400078f18ff */
[----:B------:R-:W-:Y:S01]  /*18e0*/  LEA.HI R11, R20, R13, RZ, 0x3 ;  /* 0x0000000d140b7211 */ /* 0x000fe200078f18ff */
[----:B---34-:R-:W-:Y:S01]  /*18f0*/  IMAD.WIDE R20, R207, 0x2, R18 ;  /* 0x00000002cf147825 */ /* 0x018fe200078e0212 */
        /* <DEDUP_REMOVED lines=12> */
.L_x_1972:
[----:B------:R-:W-:Y:S05]  /*19c0*/  BSYNC B0 ;  /* 0x0000000000007941 */ /* 0x000fea0003800000 */
.L_x_1971:
[----:B---3--:R3:W-:Y:S01]  /*19d0*/  SHFL.IDX PT, R18, R8, 0x3, 0x181f ;  /* 0x00781f0008127f89 */ /* 0x0087e200000e0000 */
[----:B------:R-:W-:Y:S01]  /*19e0*/  IADD3 R4, R4, 0x60, RZ ;  /* 0x0000006004047810 */ /* 0x000fe20007ffe0ff */
[----:B------:R-:W-:Y:S01]  /*19f0*/  UIADD3 UR26, UR20, -0x1, URZ ;  /* 0xffffffff141a7890 */ /* 0x000fe2000fffe03f */
[----:B------:R-:W-:Y:S01]  /*1a00*/  IMAD.MOV.U32 R236, RZ, RZ, c[0x0][0x2b8] ;  /* 0x0000ae00ffec7624 */ /* 0x000fe200078e00ff */
[----:B----4-:R4:W5:Y:S01]  /*1a10*/  SHFL.IDX PT, R19, R5, 0x3, 0x181f ;  /* 0x00781f0005137f89 */ /* 0x01096200000e0000 */
[----:B------:R-:W-:Y:S01]  /*1a20*/  ISETP.GE.AND P0, PT, R4, UR4, PT ;  /* 0x0000000404007c0c */ /* 0x000fe2000bf06270 */
[----:B------:R-:W-:Y:S01]  /*1a30*/  USHF.L.U32 UR11, UR26, 0x6, URZ ;  /* 0x000000061a0b7899 */ /* 0x000fe2000800063f */
[----:B------:R-:W-:Y:S01]  /*1a40*/  IMAD.SHL.U32 R235, R235, 0x2, RZ ;  /* 0x00000002ebeb7824 */ /* 0x000fe200078e00ff */
[----:B------:R-:W-:Y:S01]  /*1a50*/  ISETP.NE.AND P2, PT, R236, 0x1, PT ;  /* 0x00000001ec00780c */ /* 0x000fe20003f45270 */
[----:B------:R-:W-:Y:S01]  /*1a60*/  USHF.R.S32.HI UR6, URZ, 0x1f, UR7 ;  /* 0x0000001f3f067899 */ /* 0x000fe20008011407 */
[----:B------:R-:W-:Y:S01]  /*1a70*/  IMAD.MOV.U32 R237, RZ, RZ, RZ ;  /* 0x000000ffffed7224 */ /* 0x000fe200078e00ff */
[----:B------:R-:W-:Y:S01]  /*1a80*/  ULDC.64 UR4, c[0x0][0x2b0] ;  /* 0x0000ac0000047ab9 */ /* 0x000fe20000000a00 */
[----:B------:R-:W-:Y:S01]  /*1a90*/  IADD3 R9, R239, UR11, RZ ;  /* 0x0000000bef097c10 */ /* 0x000fe2000fffe0ff */
[----:B------:R-:W-:-:S02]  /*1aa0*/  UIMAD UR6, UR6, UR4, URZ ;  /* 0x00000004060672a4 */ /* 0x000fc4000f8e023f */
[----:B------:R-:W-:Y:S01]  /*1ab0*/  UIMAD.WIDE.U32 UR16, UR7, UR4, URZ ;  /* 0x00000004071072a5 */ /* 0x000fe2000f8e003f */
[C---:B------:R-:W-:Y:S01]  /*1ac0*/  ISETP.GE.AND P1, PT, R9.reuse, UR10, PT ;  /* 0x0000000a09007c0c */ /* 0x040fe2000bf26270 */
[----:B------:R-:W-:Y:S01]  /*1ad0*/  UIMAD UR5, UR7, UR5, UR6 ;  /* 0x00000005070572a4 */ /* 0x000fe2000f8e0206 */
[----:B------:R-:W-:Y:S02]  /*1ae0*/  IADD3 R238, R9, UR12, RZ ;  /* 0x0000000c09ee7c10 */ /* 0x000fe4000fffe0ff */
[----:B------:R-:W-:Y:S01]  /*1af0*/  ISETP.GT.OR P1, PT, R239, 0x3f, P1 ;  /* 0x0000003fef00780c */ /* 0x000fe20000f24670 */
[----:B------:R-:W-:Y:S01]  /*1b00*/  UIADD3 UR8, UR17, UR5, URZ ;  /* 0x0000000511087290 */ /* 0x000fe2000fffe03f */
[----:B-123--:R-:W-:Y:S01]  /*1b10*/  SHF.R.S32.HI R8, RZ, 0x1f, R13 ;  /* 0x0000001fff087819 */ /* 0x00efe2000001140d */
[----:B------:R-:W-:Y:S01]  /*1b20*/  @P2 IMAD.HI.U32 R11, R238, c[0x0][0x2bc], RZ ;  /* 0x0000af00ee0b2a27 */ /* 0x000fe200078e00ff */
[----:B----4-:R-:W-:-:S03]  /*1b30*/  SHF.R.S32.HI R5, RZ, 0x1f, R14 ;  /* 0x0000001fff057819 */ /* 0x010fc6000001140e */
[----:B-----5:R-:W-:Y:S01]  /*1b40*/  @!P0 IMAD.WIDE R24, R207, 0x2, R18 ;  /* 0x00000002cf188825 */ /* 0x020fe200078e0212 */
[----:B------:R-:W-:Y:S01]  /*1b50*/  LEA.HI R205, R8, R13, RZ, 0x3 ;  /* 0x0000000d08cd7211 */ /* 0x000fe200078f18ff */
[----:B------:R-:W-:Y:S01]  /*1b60*/  USHF.R.S32.HI UR6, URZ, 0x1f, UR13 ;  /* 0x0000001f3f067899 */ /* 0x000fe2000801140d */
[----:B------:R-:W-:Y:S01]  /*1b70*/  LEA.HI R206, R5, R14, RZ, 0x3 ;  /* 0x0000000e05ce7211 */ /* 0x000fe200078f18ff */
[----:B------:R-:W-:Y:S01]  /*1b80*/  IMAD.MOV.U32 R4, RZ, RZ, R238 ;  /* 0x000000ffff047224 */ /* 0x000fe200078e00ee */
[----:B------:R-:W-:Y:S01]  /*1b90*/  SHF.R.S32.HI R5, RZ, 0x1f, R0 ;  /* 0x0000001fff057819 */ /* 0x000fe20000011400 */
[----:B------:R-:W-:Y:S01]  /*1ba0*/  @!PT LDS RZ, [RZ] ;  /* 0x00000000fffff984 */ /* 0x000fe20000000800 */
[----:B------:R1:W-:Y:S01]  /*1bb0*/  @!P0 LDGSTS.E.BYPASS.LTC128B.128 [R235+0x13100], [R24.64], !P3 ;  /* 0x1310000018eb8fae */ /* 0x0003e2000d901d52 */
[----:B------:R-:W-:Y:S01]  /*1bc0*/  LOP3.LUT R206, R206, 0xfffffff8, RZ, 0xc0, !PT ;  /* 0xfffffff8cece7812 */ /* 0x000fe200078ec0ff */
[----:B------:R-:W-:Y:S01]  /*1bd0*/  ULDC.64 UR4, c[0x0][0x1e8] ;  /* 0x00007a0000047ab9 */ /* 0x000fe20000000a00 */
[----:B------:R-:W-:Y:S02]  /*1be0*/  LEA.HI R204, R5, R0, RZ, 0x3 ;  /* 0x0000000005cc7211 */ /* 0x000fe400078f18ff */
[----:B------:R-:W-:Y:S01]  /*1bf0*/  LOP3.LUT R205, R205, 0xfffffff8, RZ, 0xc0, !PT ;  /* 0xfffffff8cdcd7812 */ /* 0x000fe200078ec0ff */
[----:B------:R-:W-:Y:S01]  /*1c00*/  @!P0 IMAD.WIDE R22, R206, 0x2, R18 ;  /* 0x00000002ce168825 */ /* 0x000fe200078e0212 */
[----:B------:R-:W-:-:S02]  /*1c10*/  LOP3.LUT R204, R204, 0xfffffff8, RZ, 0xc0, !PT ;  /* 0xfffffff8cccc7812 */ /* 0x000fc400078ec0ff */
[----:B------:R-:W-:Y:S01]  /*1c20*/  @P2 SHF.R.U32.HI R4, RZ, c[0x0][0x2c0], R11 ;  /* 0x0000b000ff042a19 */ /* 0x000fe2000001160b */
[--C-:B------:R-:W-:Y:S01]  /*1c30*/  @!P0 IMAD.WIDE R20, R205, 0x2, R18.reuse ;  /* 0x00000002cd148825 */ /* 0x100fe200078e0212 */
[----:B------:R2:W-:Y:S02]  /*1c40*/  @!P0 LDGSTS.E.BYPASS.LTC128B.128 [R235+0x17100], [R22.64], !P4 ;  /* 0x1710000016eb8fae */ /* 0x0005e4000e101d52 */
[----:B------:R-:W-:Y:S01]  /*1c50*/  @!P1 IADD3 R16, P2, R4, UR16, RZ ;  /* 0x0000001004109c10 */ /* 0x000fe2000ff5e0ff */
[----:B------:R-:W-:Y:S01]  /*1c60*/  @!P0 IMAD.WIDE R18, R204, 0x2, R18 ;  /* 0x00000002cc128825 */ /* 0x000fe200078e0212 */
[----:B------:R3:W-:Y:S02]  /*1c70*/  @!P0 LDGSTS.E.BYPASS.LTC128B.128 [R235+0x1b100], [R20.64], !P6 ;  /* 0x1b10000014eb8fae */ /* 0x0007e4000f101d52 */
[----:B------:R-:W-:Y:S02]  /*1c80*/  @!P1 LEA.HI.X.SX32 R5, R4, UR8, 0x1, P2 ;  /* 0x0000000804059c11 */ /* 0x000fe400090f0eff */
[----:B------:R4:W-:Y:S01]  /*1c90*/  @!P0 LDGSTS.E.BYPASS.LTC128B.128 [R235+0x1f100], [R18.64], !P5 ;  /* 0x1f10000012eb8fae */ /* 0x0009e2000e901d52 */
[----:B------:R-:W-:-:S03]  /*1ca0*/  @!P1 LEA R8, P2, R16, c[0x0][0x2a0], 0x2 ;  /* 0x0000a80010089a11 */ /* 0x000fc600078410ff */
[----:B------:R-:W0:Y:S01]  /*1cb0*/  LDGDEPBAR ;  /* 0x00000000000079af */ /* 0x000e220000000000 */
[----:B------:R-:W-:-:S03]  /*1cc0*/  @!P1 LEA.HI.X R9, R16, c[0x0][0x2a4], R5, 0x2, P2 ;  /* 0x0000a90010099a11 */ /* 0x000fc600010f1405 */
[----:B------:R-:W-:Y:S06]  /*1cd0*/  BAR.SYNC.DEFER_BLOCKING 0x0 ;  /* 0x0000000000007b1d */ /* 0x000fec0000010000 */
[----:B------:R-:W5:Y:S01]  /*1ce0*/  @!P1 LDG.E R237, [R8.64] ;  /* 0x0000001208ed9981 */ /* 0x000f62000c1e1900 */
[----:B------:R-:W-:Y:S01]  /*1cf0*/  IMAD.MOV R5, RZ, RZ, -R4 ;  /* 0x000000ffff057224 */ /* 0x000fe200078e0a04 */
[----:B------:R-:W-:Y:S01]  /*1d00*/  UIMAD.WIDE.U32 UR14, UR13, UR4, URZ ;  /* 0x000000040d0e72a5 */ /* 0x000fe2000f8e003f */
[----:B--2---:R-:W-:Y:S01]  /*1d10*/  SHF.R.S32.HI R22, RZ, 0x4, R7 ;  /* 0x00000004ff167819 */ /* 0x004fe20000011407 */
[----:B------:R-:W-:Y:S01]  /*1d20*/  UIMAD UR4, UR6, UR4, URZ ;  /* 0x00000004060472a4 */ /* 0x000fe2000f8e023f */
[----:B------:R-:W-:Y:S01]  /*1d30*/  IMAD R238, R5, c[0x0][0x2b8], R238 ;  /* 0x0000ae0005ee7a24 */ /* 0x000fe200078e02ee */
[----:B------:R-:W-:Y:S01]  /*1d40*/  ISETP.GE.AND P3, PT, R207, c[0x0][0x1d4], PT ;  /* 0x00007500cf007a0c */ /* 0x000fe20003f66270 */
[----:B------:R-:W-:Y:S01]  /*1d50*/  IMAD.U32 R80, RZ, RZ, UR11 ;  /* 0x0000000bff507e24 */ /* 0x000fe2000f8e00ff */
[----:B------:R-:W-:Y:S01]  /*1d60*/  UIMAD UR4, UR13, UR5, UR4 ;  /* 0x000000050d0472a4 */ /* 0x000fe2000f8e0204 */
[C---:B---3--:R-:W-:Y:S01]  /*1d70*/  IMAD.WIDE.U32 R20, R238.reuse, c[0x0][0x1e0], RZ ;  /* 0x00007800ee147a25 */ /* 0x048fe200078e00ff */
[----:B------:R-:W-:Y:S01]  /*1d80*/  SHF.R.S32.HI R5, RZ, 0x1f, R238 ;  /* 0x0000001fff057819 */ /* 0x000fe200000114ee */
[----:B------:R-:W-:Y:S01]  /*1d90*/  UISETP.GT.AND UP2, UPT, UR26, UR9, UPT ;  /* 0x000000091a00728c */ /* 0x000fe2000bf44270 */
[----:B------:R-:W-:Y:S01]  /*1da0*/  LEA.HI R7, R7, R22, RZ, 0x1 ;  /* 0x0000001607077211 */ /* 0x000fe200078f08ff */
[----:B------:R-:W-:Y:S01]  /*1db0*/  UIADD3 UR7, UR15, UR4, URZ ;  /* 0x000000040f077290 */ /* 0x000fe2000fffe03f */
[----:B----4-:R-:W-:Y:S01]  /*1dc0*/  IMAD.WIDE.U32 R18, R238, c[0x0][0x208], RZ ;  /* 0x00008200ee127a25 */ /* 0x010fe200078e00ff */
[----:B------:R-:W-:Y:S01]  /*1dd0*/  ISETP.GE.AND P5, PT, R14, c[0x0][0x1d4], PT ;  /* 0x000075000e007a0c */ /* 0x000fe20003fa6270 */
[----:B------:R-:W-:Y:S01]  /*1de0*/  ULDC.64 UR4, c[0x0][0x210] ;  /* 0x0000840000047ab9 */ /* 0x000fe20000000a00 */
[----:B------:R-:W-:Y:S01]  /*1df0*/  LOP3.LUT R7, R7, 0xfffffffe, RZ, 0xc0, !PT ;  /* 0xfffffffe07077812 */ /* 0x000fe200078ec0ff */
[C---:B------:R-:W-:Y:S01]  /*1e00*/  IMAD R11, R5.reuse, c[0x0][0x1e0], RZ ;  /* 0x00007800050b7a24 */ /* 0x040fe200078e02ff */
[----:B------:R-:W-:Y:S01]  /*1e10*/  UIMAD UR6, UR6, UR4, URZ ;  /* 0x00000004060672a4 */ /* 0x000fe2000f8e023f */
[----:B------:R-:W-:Y:S01]  /*1e20*/  IMAD R5, R5, c[0x0][0x208], RZ ;  /* 0x0000820005057a24 */ /* 0x000fe200078e02ff */
[----:B------:R-:W-:Y:S01]  /*1e30*/  UIMAD.WIDE.U32 UR22, UR13, UR4, URZ ;  /* 0x000000040d1672a5 */ /* 0x000fe2000f8e003f */
[C---:B------:R-:W-:Y:S01]  /*1e40*/  IMAD R11, R238.reuse, c[0x0][0x1e4], R11 ;  /* 0x00007900ee0b7a24 */ /* 0x040fe200078e020b */
[----:B------:R-:W-:Y:S01]  /*1e50*/  UIMAD UR6, UR13, UR5, UR6 ;  /* 0x000000050d0672a4 */ /* 0x000fe2000f8e0206 */
[----:B------:R-:W-:Y:S01]  /*1e60*/  IMAD R16, R238, c[0x0][0x20c], R5 ;  /* 0x00008300ee107a24 */ /* 0x000fe200078e0205 */
[----:B------:R-:W-:Y:S01]  /*1e70*/  ISETP.GE.AND P4, PT, R13, c[0x0][0x1d4], PT ;  /* 0x000075000d007a0c */ /* 0x000fe20003f86270 */
[----:B------:R-:W-:Y:S01]  /*1e80*/  IMAD.IADD R21, R21, 0x1, R11 ;  /* 0x0000000115157824 */ /* 0x000fe200078e020b */
[----:B------:R-:W-:Y:S01]  /*1e90*/  UIADD3 UR6, UR23, UR6, URZ ;  /* 0x0000000617067290 */ /* 0x000fe2000fffe03f */
[----:B------:R-:W-:Y:S01]  /*1ea0*/  IMAD.IADD R17, R19, 0x1, R16 ;  /* 0x0000000113117824 */ /* 0x000fe200078e0210 */
[----:B------:R-:W-:Y:S01]  /*1eb0*/  ISETP.GE.AND P6, PT, R0, c[0x0][0x1d4], PT ;  /* 0x0000750000007a0c */ /* 0x000fe20003fc6270 */
[----:B------:R-:W-:Y:S01]  /*1ec0*/  IMAD.IADD R7, R22, 0x1, -R7 ;  /* 0x0000000116077824 */ /* 0x000fe200078e0a07 */
[----:B------:R-:W-:Y:S01]  /*1ed0*/  LEA.HI R86, R84, R83, RZ, 0x5 ;  /* 0x0000005354567211 */ /* 0x000fe200078f28ff */
[----:B------:R-:W-:Y:S01]  /*1ee0*/  IMAD.MOV.U32 R16, RZ, RZ, R18 ;  /* 0x000000ffff107224 */ /* 0x000fe200078e0012 */
[----:B------:R-:W-:Y:S01]  /*1ef0*/  ISETP.GE.AND P2, PT, R207, c[0x0][0x1d4], PT ;  /* 0x00007500cf007a0c */ /* 0x000fe20003f46270 */
[----:B------:R-:W-:Y:S01]  /*1f00*/  IMAD.SHL.U32 R5, R15, 0x40, RZ ;  /* 0x000000400f057824 */ /* 0x000fe200078e00ff */
[----:B------:R-:W-:Y:S01]  /*1f10*/  SHF.R.S32.HI R85, RZ, 0x5, R86 ;  /* 0x00000005ff557819 */ /* 0x000fe20000011456 */
[----:B------:R-:W-:Y:S01]  /*1f20*/  IMAD.SHL.U32 R10, R10, 0x40, RZ ;  /* 0x000000400a0a7824 */ /* 0x000fe200078e00ff */
[----:B------:R-:W-:Y:S01]  /*1f30*/  SHF.R.S32.HI R166, RZ, 0x1f, R207 ;  /* 0x0000001fffa67819 */ /* 0x000fe200000114cf */
[----:B------:R-:W-:Y:S01]  /*1f40*/  IMAD.SHL.U32 R81, R7, 0x8, RZ ;  /* 0x0000000807517824 */ /* 0x000fe200078e00ff */
[----:B------:R-:W-:Y:S01]  /*1f50*/  LOP3.LUT R5, R5, 0x1c0, RZ, 0xc0, !PT ;  /* 0x000001c005057812 */ /* 0x000fe200078ec0ff */
[----:B------:R-:W-:Y:S01]  /*1f60*/  IMAD.SHL.U32 R82, R6, 0x40, RZ ;  /* 0x0000004006527824 */ /* 0x000fe200078e00ff */
[----:B------:R-:W-:-:S02]  /*1f70*/  LOP3.LUT R10, R10, 0x1c0, RZ, 0xc0, !PT ;  /* 0x000001c00a0a7812 */ /* 0x000fc400078ec0ff */
[----:B------:R-:W-:Y:S02]  /*1f80*/  SEL R248, RZ, 0x10, P6 ;  /* 0x00000010fff87807 */ /* 0x000fe40003000000 */
[----:B------:R-:W-:Y:S02]  /*1f90*/  LOP3.LUT R81, R10, 0x8, R81, 0xf8, !PT ;  /* 0x000000080a517812 */ /* 0x000fe400078ef851 */
[----:B------:R-:W-:Y:S02]  /*1fa0*/  SHF.R.U32.HI R10, RZ, 0x3, R10 ;  /* 0x00000003ff0a7819 */ /* 0x000fe4000001160a */
[----:B------:R-:W-:Y:S02]  /*1fb0*/  LOP3.LUT R82, R82, 0xfffffe00, RZ, 0xc0, !PT ;  /* 0xfffffe0052527812 */ /* 0x000fe400078ec0ff */
[----:B------:R-:W-:Y:S02]  /*1fc0*/  LOP3.LUT R81, R81, R10, RZ, 0x3c, !PT ;  /* 0x0000000a51517212 */ /* 0x000fe400078e3cff */
[----:B------:R-:W-:Y:S01]  /*1fd0*/  IADD3 R242, R235, 0x100, RZ ;  /* 0x00000100ebf27810 */ /* 0x000fe20007ffe0ff */
[----:B------:R-:W-:Y:S01]  /*1fe0*/  IMAD R234, R85, 0x400, R82 ;  /* 0x0000040055ea7824 */ /* 0x000fe200078e0252 */
[----:B------:R-:W-:-:S02]  /*1ff0*/  SHF.R.S32.HI R247, RZ, 0x1f, R206 ;  /* 0x0000001ffff77819 */ /* 0x000fc400000114ce */
[----:B------:R-:W-:Y:S01]  /*2000*/  SHF.R.S32.HI R246, RZ, 0x1f, R205 ;  /* 0x0000001ffff67819 */ /* 0x000fe200000114cd */
[----:B------:R-:W-:Y:S01]  /*2010*/  IMAD.IADD R234, R81, 0x1, R234 ;  /* 0x0000000151ea7824 */ /* 0x000fe200078e02ea */
[----:B------:R-:W-:-:S03]  /*2020*/  SHF.R.S32.HI R245, RZ, 0x1f, R204 ;  /* 0x0000001ffff57819 */ /* 0x000fc600000114cc */
[----:B------:R-:W-:-:S04]  /*2030*/  IMAD.SHL.U32 R234, R234, 0x2, RZ ;  /* 0x00000002eaea7824 */ /* 0x000fc800078e00ff */
[--C-:B------:R-:W-:Y:S02]  /*2040*/  IMAD R230, R2, 0x2, R234.reuse ;  /* 0x0000000202e67824 */ /* 0x100fe400078e02ea */
[C---:B------:R-:W-:Y:S02]  /*2050*/  IMAD R229, R3.reuse, 0x2, R234 ;  /* 0x0000000203e57824 */ /* 0x040fe400078e02ea */
[----:B------:R-:W-:Y:S01]  /*2060*/  IMAD R227, R3, 0x2, R230 ;  /* 0x0000000203e37824 */ /* 0x000fe200078e02e6 */
[----:B-----5:R-:W-:Y:S01]  /*2070*/  SHF.R.S32.HI R8, RZ, 0x1f, R237 ;  /* 0x0000001fff087819 */ /* 0x020fe200000114ed */
[----:B------:R-:W-:-:S04]  /*2080*/  IMAD.WIDE.U32 R20, R237, c[0x0][0x1f0], R20 ;  /* 0x00007c00ed147a25 */ /* 0x000fc800078e0014 */
[----:B------:R-:W-:Y:S01]  /*2090*/  IMAD R4, R8, c[0x0][0x1f0], RZ ;  /* 0x00007c0008047a24 */ /* 0x000fe200078e02ff */
[----:B------:R-:W-:Y:S01]  /*20a0*/  IADD3 R9, P0, R20, UR14, RZ ;  /* 0x0000000e14097c10 */ /* 0x000fe2000ff1e0ff */
[----:B------:R-:W-:Y:S02]  /*20b0*/  IMAD R8, R8, c[0x0][0x218], RZ ;  /* 0x0000860008087a24 */ /* 0x000fe400078e02ff */
[C---:B------:R-:W-:Y:S02]  /*20c0*/  IMAD R4, R237.reuse, c[0x0][0x1f4], R4 ;  /* 0x00007d00ed047a24 */ /* 0x040fe400078e0204 */
[----:B------:R-:W-:-:S03]  /*20d0*/  IMAD.WIDE.U32 R16, R237, c[0x0][0x218], R16 ;  /* 0x00008600ed107a25 */ /* 0x000fc600078e0010 */
[----:B------:R-:W-:Y:S01]  /*20e0*/  IADD3.X R4, R21, UR7, R4, P0, !PT ;  /* 0x0000000715047c10 */ /* 0x000fe200087fe404 */
[----:B------:R-:W-:Y:S01]  /*20f0*/  IMAD R11, R237, c[0x0][0x21c], R8 ;  /* 0x00008700ed0b7a24 */ /* 0x000fe200078e0208 */
[----:B------:R-:W-:-:S04]  /*2100*/  LEA R22, P0, R9, c[0x0][0x1c8], 0x1 ;  /* 0x0000720009167a11 */ /* 0x000fc800078008ff */
[----:B------:R-:W-:Y:S01]  /*2110*/  LEA.HI.X R9, R9, c[0x0][0x1cc], R4, 0x1, P0 ;  /* 0x0000730009097a11 */ /* 0x000fe200000f0c04 */
[----:B------:R-:W-:Y:S01]  /*2120*/  IMAD.SHL.U32 R4, R12, 0x8, RZ ;  /* 0x000000080c047824 */ /* 0x000fe200078e00ff */
[----:B------:R-:W-:Y:S01]  /*2130*/  IADD3 R8, P0, R16, UR22, RZ ;  /* 0x0000001610087c10 */ /* 0x000fe2000ff1e0ff */
[----:B------:R-:W-:Y:S01]  /*2140*/  SHFL.IDX PT, R18, R22, RZ, 0x181f ;  /* 0x00181fff16127589 */ /* 0x000fe200000e0000 */
[----:B------:R-:W-:Y:S02]  /*2150*/  IADD3 R12, -R12, UR10, -R80 ;  /* 0x0000000a0c0c7c10 */ /* 0x000fe4000fffe950 */
[----:B------:R-:W-:Y:S01]  /*2160*/  IADD3.X R11, R17, UR6, R11, P0, !PT ;  /* 0x00000006110b7c10 */ /* 0x000fe200087fe40b */
[----:B------:R-:W2:Y:S01]  /*2170*/  SHFL.IDX PT, R19, R9, RZ, 0x181f ;  /* 0x00181fff09137589 */ /* 0x000ea200000e0000 */
[----:B------:R-:W-:Y:S02]  /*2180*/  LOP3.LUT R4, R5, 0x8, R4, 0xf8, !PT ;  /* 0x0000000805047812 */ /* 0x000fe400078ef804 */
[----:B------:R-:W-:Y:S01]  /*2190*/  LEA R17, P0, R8, c[0x0][0x1f8], 0x1 ;  /* 0x00007e0008117a11 */ /* 0x000fe200078008ff */
[----:B------:R-:W-:Y:S01]  /*21a0*/  SHFL.IDX PT, R9, R9, 0x1, 0x181f ;  /* 0x00381f0009097f89 */ /* 0x000fe200000e0000 */
[----:B------:R-:W-:-:S02]  /*21b0*/  SHF.R.U32.HI R5, RZ, 0x3, R5 ;  /* 0x00000003ff057819 */ /* 0x000fc40000011605 */
[----:B------:R-:W-:Y:S01]  /*21c0*/  LEA.HI.X R11, R8, c[0x0][0x1fc], R11, 0x1, P0 ;  /* 0x00007f00080b7a11 */ /* 0x000fe200000f0c0b */
[----:B------:R-:W-:Y:S01]  /*21d0*/  SHFL.IDX PT, R56, R17, RZ, 0x181f ;  /* 0x00181fff11387589 */ /* 0x000fe200000e0000 */
[----:B------:R-:W-:Y:S02]  /*21e0*/  LOP3.LUT R4, R4, R5, RZ, 0x3c, !PT ;  /* 0x0000000504047212 */ /* 0x000fe400078e3cff */
[----:B------:R-:W-:Y:S01]  /*21f0*/  ISETP.GE.AND P1, PT, R12, 0x1, PT ;  /* 0x000000010c00780c */ /* 0x000fe20003f26270 */
[----:B------:R-:W-:Y:S01]  /*2200*/  SHFL.IDX PT, R5, R11, RZ, 0x181f ;  /* 0x00181fff0b057589 */ /* 0x000fe200000e0000 */
[----:B------:R-:W-:Y:S01]  /*2210*/  LOP3.LUT P0, RZ, R15, 0x2, RZ, 0xc0, !PT ;  /* 0x000000020fff7812 */ /* 0x000fe2000780c0ff */
[----:B------:R-:W-:Y:S02]  /*2220*/  IMAD R233, R7, 0x200, R4 ;  /* 0x0000020007e97824 */ /* 0x000fe400078e0204 */
[----:B------:R3:W-:Y:S01]  /*2230*/  SHFL.IDX PT, R68, R17, 0x1, 0x181f ;  /* 0x00381f0011447f89 */ /* 0x0007e200000e0000 */
[----:B------:R-:W-:-:S03]  /*2240*/  IMAD.WIDE R6, R204, 0x2, RZ ;  /* 0x00000002cc067825 */ /* 0x000fc600078e02ff */
[----:B------:R4:W5:Y:S01]  /*2250*/  SHFL.IDX PT, R8, R22, 0x1, 0x181f ;  /* 0x00381f0016087f89 */ /* 0x00096200000e0000 */
[----:B------:R-:W-:-:S03]  /*2260*/  IMAD.SHL.U32 R233, R233, 0x2, RZ ;  /* 0x00000002e9e97824 */ /* 0x000fc600078e00ff */
[----:B------:R5:W5:Y:S01]  /*2270*/  SHFL.IDX PT, R4, R11, 0x1, 0x181f ;  /* 0x00381f000b047f89 */ /* 0x000b6200000e0000 */
[--C-:B--2---:R-:W-:Y:S01]  /*2280*/  @P1 IMAD.WIDE R26, R207, 0x2, R18.reuse ;  /* 0x00000002cf1a1825 */ /* 0x104fe200078e0212 */
[C---:B------:R-:W-:Y:S02]  /*2290*/  IADD3 R16, R233.reuse, 0x8100, RZ ;  /* 0x00008100e9107810 */ /* 0x040fe40007ffe0ff */
[----:B------:R-:W-:Y:S01]  /*22a0*/  IADD3 R232, R233, 0x8120, RZ ;  /* 0x00008120e9e87810 */ /* 0x000fe20007ffe0ff */
[--C-:B------:R-:W-:Y:S01]  /*22b0*/  @P1 IMAD.WIDE R20, R206, 0x2, R18.reuse ;  /* 0x00000002ce141825 */ /* 0x100fe200078e0212 */
[----:B------:R-:W-:Y:S01]  /*22c0*/  @P0 IADD3 R232, R16, -0x20, RZ ;  /* 0xffffffe010e80810 */ /* 0x000fe20007ffe0ff */
[----:B------:R2:W-:Y:S01]  /*22d0*/  @P1 LDGSTS.E.BYPASS.LTC128B.128 [R235+0x8100], [R26.64], !P3 ;  /* 0x081000001aeb1fae */ /* 0x0005e2000d901d52 */
[----:B------:R-:W-:Y:S01]  /*22e0*/  ISETP.GT.AND P0, PT, R12, 0x20, PT ;  /* 0x000000200c00780c */ /* 0x000fe20003f04270 */
[----:B-1----:R-:W-:Y:S01]  /*22f0*/  @P1 IMAD.WIDE R24, R205, 0x2, R18 ;  /* 0x00000002cd181825 */ /* 0x002fe200078e0212 */
[C---:B------:R-:W-:Y:S01]  /*2300*/  IADD3 R223, R232.reuse, 0x800, RZ ;  /* 0x00000800e8df7810 */ /* 0x040fe20007ffe0ff */
[----:B------:R1:W-:Y:S01]  /*2310*/  @P1 LDGSTS.E.BYPASS.LTC128B.128 [R235+0xa100], [R20.64], !P5 ;  /* 0x0a10000014eb1fae */ /* 0x0003e2000e901d52 */
[----:B------:R-:W-:-:S02]  /*2320*/  IADD3 R222, R232, 0x1000, RZ ;  /* 0x00001000e8de7810 */ /* 0x000fc40007ffe0ff */
[C---:B------:R-:W-:Y:S01]  /*2330*/  IADD3 R221, R232.reuse, 0x1800, RZ ;  /* 0x00001800e8dd7810 */ /* 0x040fe20007ffe0ff */
[----:B---3--:R-:W-:Y:S01]  /*2340*/  IMAD.WIDE R16, R207, 0x2, RZ ;  /* 0x00000002cf107825 */ /* 0x008fe200078e02ff */
[----:B------:R3:W-:Y:S01]  /*2350*/  @P1 LDGSTS.E.BYPASS.LTC128B.128 [R235+0xc100], [R24.64], !P4 ;  /* 0x0c10000018eb1fae */ /* 0x0007e2000e101d52 */
[----:B------:R-:W-:Y:S02]  /*2360*/  IADD3 R219, R232, 0x2000, RZ ;  /* 0x00002000e8db7810 */ /* 0x000fe40007ffe0ff */
[----:B----4-:R-:W-:Y:S01]  /*2370*/  @P1 IMAD.WIDE R22, R204, 0x2, R18 ;  /* 0x00000002cc161825 */ /* 0x010fe200078e0212 */
[C---:B------:R-:W-:Y:S02]  /*2380*/  IADD3 R218, R232.reuse, 0x2800, RZ ;  /* 0x00002800e8da7810 */ /* 0x040fe40007ffe0ff */
[----:B------:R-:W-:Y:S01]  /*2390*/  IADD3 R217, R232, 0x3000, RZ ;  /* 0x00003000e8d97810 */ /* 0x000fe20007ffe0ff */
[----:B-----5:R-:W-:Y:S01]  /*23a0*/  @P0 IMAD.WIDE R18, R206, 0x2, R8 ;  /* 0x00000002ce120825 */ /* 0x020fe200078e0208 */
[----:B------:R4:W-:Y:S01]  /*23b0*/  @P1 LDGSTS.E.BYPASS.LTC128B.128 [R235+0xe100], [R22.64], !P6 ;  /* 0x0e10000016eb1fae */ /* 0x0009e2000f101d52 */
[----:B------:R-:W-:-:S02]  /*23c0*/  IADD3 R28, P1, R56, R16, RZ ;  /* 0x00000010381c7210 */ /* 0x000fc40007f3e0ff */
[----:B------:R-:W-:Y:S01]  /*23d0*/  IMAD.WIDE R10, R206, 0x2, RZ ;  /* 0x00000002ce0a7825 */ /* 0x000fe200078e02ff */
[C---:B------:R-:W-:Y:S02]  /*23e0*/  IADD3 R216, R232.reuse, 0x3800, RZ ;  /* 0x00003800e8d87810 */ /* 0x040fe40007ffe0ff */
[----:B------:R-:W-:Y:S01]  /*23f0*/  IADD3 R215, R232, 0x4000, RZ ;  /* 0x00004000e8d77810 */ /* 0x000fe20007ffe0ff */
[----:B------:R-:W-:Y:S01]  /*2400*/  IMAD.X R29, R5, 0x1, R17, P1 ;  /* 0x00000001051d7824 */ /* 0x000fe200008e0611 */
[----:B------:R-:W-:Y:S02]  /*2410*/  IADD3 R34, P1, R16, R68, RZ ;  /* 0x0000004410227210 */ /* 0x000fe40007f3e0ff */
[C---:B------:R-:W-:Y:S02]  /*2420*/  IADD3 R214, R232.reuse, 0x4800, RZ ;  /* 0x00004800e8d67810 */ /* 0x040fe40007ffe0ff */
[C---:B------:R-:W-:Y:S01]  /*2430*/  IADD3 R213, R232.reuse, 0x5000, RZ ;  /* 0x00005000e8d57810 */ /* 0x040fe20007ffe0ff */
[----:B------:R-:W-:Y:S01]  /*2440*/  IMAD.X R35, R17, 0x1, R4, P1 ;  /* 0x0000000111237824 */ /* 0x000fe200008e0604 */
[C---:B------:R-:W-:Y:S01]  /*2450*/  IADD3 R212, R232.reuse, 0x5800, RZ ;  /* 0x00005800e8d47810 */ /* 0x040fe20007ffe0ff */
[----:B-1----:R-:W-:Y:S01]  /*2460*/  @P0 IMAD.WIDE R20, R207, 0x2, R8 ;  /* 0x00000002cf140825 */ /* 0x002fe200078e0208 */
[----:B------:R-:W-:-:S02]  /*2470*/  IADD3 R211, R232, 0x6000, RZ ;  /* 0x00006000e8d37810 */ /* 0x000fc40007ffe0ff */
[C---:B------:R-:W-:Y:S01]  /*2480*/  IADD3 R210, R232.reuse, 0x6800, RZ ;  /* 0x00006800e8d27810 */ /* 0x040fe20007ffe0ff */
[C-C-:B---3--:R-:W-:Y:S01]  /*2490*/  @P0 IMAD.WIDE R24, R205.reuse, 0x2, R8.reuse ;  /* 0x00000002cd180825 */ /* 0x148fe200078e0208 */
[----:B------:R1:W-:Y:S01]  /*24a0*/  @P0 LDGSTS.E.BYPASS.LTC128B.128 [R235+0x9100], [R20.64], !P3 ;  /* 0x0910000014eb0fae */ /* 0x0003e2000d901d52 */
[----:B------:R-:W-:Y:S02]  /*24b0*/  IADD3 R209, R232, 0x7000, RZ ;  /* 0x00007000e8d17810 */ /* 0x000fe40007ffe0ff */
[----:B------:R-:W-:Y:S01]  /*24c0*/  @P0 IMAD.WIDE R16, R204, 0x2, R8 ;  /* 0x00000002cc100825 */ /* 0x000fe200078e0208 */
[----:B------:R3:W-:Y:S01]  /*24d0*/  @P0 LDGSTS.E.BYPASS.LTC128B.128 [R235+0xb100], [R18.64], !P5 ;  /* 0x0b10000012eb0fae */ /* 0x0007e2000e901d52 */
[----:B------:R-:W-:Y:S02]  /*24e0*/  IADD3 R208, R232, 0x7800, RZ ;  /* 0x00007800e8d07810 */ /* 0x000fe40007ffe0ff */
[----:B------:R-:W-:Y:S01]  /*24f0*/  IMAD.WIDE R8, R205, 0x2, RZ ;  /* 0x00000002cd087825 */ /* 0x000fe200078e02ff */
[----:B------:R2:W-:Y:S01]  /*2500*/  @P0 LDGSTS.E.BYPASS.LTC128B.128 [R235+0xd100], [R24.64], !P4 ;  /* 0x0d10000018eb0fae */ /* 0x0005e2000e101d52 */
[----:B----4-:R-:W-:-:S03]  /*2510*/  IADD3 R22, P1, R56, R10, RZ ;  /* 0x0000000a38167210 */ /* 0x010fc60007f3e0ff */
[----:B------:R3:W-:Y:S01]  /*2520*/  @P0 LDGSTS.E.BYPASS.LTC128B.128 [R235+0xf100], [R16.64], !P6 ;  /* 0x0f10000010eb0fae */ /* 0x0007e2000f101d52 */
[-C--:B------:R-:W-:Y:S01]  /*2530*/  IADD3 R32, P0, R10, R68.reuse, RZ ;  /* 0x000000440a207210 */ /* 0x080fe20007f1e0ff */
[----:B------:R-:W-:Y:S02]  /*2540*/  IMAD.X R23, R5, 0x1, R11, P1 ;  /* 0x0000000105177824 */ /* 0x000fe400008e060b */
[----:B------:R-:W0:Y:S02]  /*2550*/  LDGDEPBAR ;  /* 0x00000000000079af */ /* 0x000e240000000000 */
[----:B------:R-:W-:Y:S01]  /*2560*/  IMAD.X R33, R11, 0x1, R4, P0 ;  /* 0x000000010b217824 */ /* 0x000fe200000e0604 */
[----:B------:R-:W-:-:S05]  /*2570*/  IADD3 R70, P0, R8, R68, RZ ;  /* 0x0000004408467210 */ /* 0x000fca0007f1e0ff */
[----:B------:R-:W-:Y:S01]  /*2580*/  IMAD.X R71, R9, 0x1, R4, P0 ;  /* 0x0000000109477824 */ /* 0x000fe200000e0604 */
[----:B------:R-:W-:Y:S02]  /*2590*/  IADD3 R68, P0, R6, R68, RZ ;  /* 0x0000004406447210 */ /* 0x000fe40007f1e0ff */
[----:B-1----:R-:W-:-:S03]  /*25a0*/  IADD3 R20, P1, R56, R8, RZ ;  /* 0x0000000838147210 */ /* 0x002fc60007f3e0ff */
[----:B------:R-:W-:Y:S01]  /*25b0*/  IMAD.X R69, R7, 0x1, R4, P0 ;  /* 0x0000000107457824 */ /* 0x000fe200000e0604 */
[----:B------:R-:W-:Y:S01]  /*25c0*/  ISETP.LT.OR P0, PT, R12, 0x1, P2 ;  /* 0x000000010c00780c */ /* 0x000fe20001701670 */
[----:B------:R-:W-:Y:S01]  /*25d0*/  IMAD.X R21, R5, 0x1, R9, P1 ;  /* 0x0000000105157824 */ /* 0x000fe200008e0609 */
[----:B------:R-:W-:Y:S02]  /*25e0*/  IADD3 R56, P1, R56, R6, RZ ;  /* 0x0000000638387210 */ /* 0x000fe40007f3e0ff */
[----:B------:R-:W-:-:S03]  /*25f0*/  ISETP.GE.AND P2, PT, R13, c[0x0][0x1d4], PT ;  /* 0x000075000d007a0c */ /* 0x000fc60003f46270 */
[----:B------:R-:W-:Y:S01]  /*2600*/  IMAD.X R57, R5, 0x1, R7, P1 ;  /* 0x0000000105397824 */ /* 0x000fe200008e0607 */
[----:B------:R-:W-:Y:S01]  /*2610*/  ISETP.GE.AND P1, PT, R14, c[0x0][0x1d4], PT ;  /* 0x000075000e007a0c */ /* 0x000fe20003f26270 */
[----:B------:R-:W-:-:S04]  /*2620*/  DEPBAR.LE SB0, 0x1 ;  /* 0x000080400000791a */ /* 0x000fc80000000000 */
[----:B------:R-:W-:-:S04]  /*2630*/  DEPBAR.LE SB0, 0x0 ;  /* 0x000080000000791a */ /* 0x000fc80000000000 */
[----:B------:R-:W-:Y:S06]  /*2640*/  BAR.SYNC.DEFER_BLOCKING 0x0 ;  /* 0x0000000000007b1d */ /* 0x000fec0000010000 */
[----:B------:R-:W-:Y:S04]  /*2650*/  LDSM.16.M88.4 R52, [R234+0x10100] ;  /* 0x01010000ea34783b */ /* 0x000fe80000000200 */
[----:B------:R-:W-:Y:S04]  /*2660*/  LDSM.16.M88.4 R36, [R230+0x10100] ;  /* 0x01010000e624783b */ /* 0x000fe80000000200 */
[----:B--2---:R-:W-:Y:S04]  /*2670*/  LDSM.16.M88.4 R24, [R233+0x8100] ;  /* 0x00810000e918783b */ /* 0x004fe80000000200 */
[----:B---3--:R-:W-:Y:S04]  /*2680*/  LDSM.16.M88.4 R16, [R233+0x8900] ;  /* 0x00890000e910783b */ /* 0x008fe80000000200 */
[----:B------:R-:W1:Y:S04]  /*2690*/  LDSM.16.M88.4 R60, [R233+0x9100] ;  /* 0x00910000e93c783b */ /* 0x000e680000000200 */
[----:B------:R-:W-:Y:S04]  /*26a0*/  LDSM.16.M88.4 R4, [R233+0x9900] ;  /* 0x00990000e904783b */ /* 0x000fe80000000200 */
[----:B------:R-:W-:Y:S04]  /*26b0*/  LDSM.16.M88.4 R44, [R232] ;  /* 0x00000000e82c783b */ /* 0x000fe80000000200 */
[----:B------:R-:W-:Y:S04]  /*26c0*/  LDSM.16.M88.4 R8, [R232+0x800] ;  /* 0x00080000e808783b */ /* 0x000fe80000000200 */
[----:B------:R-:W2:Y:S04]  /*26d0*/  LDSM.16.M88.4 R48, [R232+0x1000] ;  /* 0x00100000e830783b */ /* 0x000ea80000000200 */
[----:B------:R-:W3:Y:S04]  /*26e0*/  LDSM.16.M88.4 R40, [R232+0x1800] ;  /* 0x00180000e828783b */ /* 0x000ee80000000200 */
[----:B------:R-:W-:Y:S01]  /*26f0*/  @!PT LDS RZ, [RZ] ;  /* 0x00000000fffff984 */ /* 0x000fe20000000800 */
[----:B------:R-:W-:Y:S01]  /*2700*/  @!PT LDS RZ, [RZ] ;  /* 0x00000000fffff984 */ /* 0x000fe20000000800 */
[----:B------:R-:W-:Y:S01]  /*2710*/  @!PT LDS RZ, [RZ] ;  /* 0x00000000fffff984 */ /* 0x000fe20000000800 */
[----:B------:R4:W-:Y:S01]  /*2720*/  LDGSTS.E.BYPASS.LTC128B.128 [R235+0x100], [R28.64], !P0 ;  /* 0x001000001ceb7fae */ /* 0x0009e2000c101d52 */
[----:B------:R-:W-:-:S13]  /*2730*/  ISETP.LT.OR P0, PT, R12, 0x1, P1 ;  /* 0x000000010c00780c */ /* 0x000fda0000f01670 */
[----:B------:R5:W-:Y:S01]  /*2740*/  LDGSTS.E.BYPASS.LTC128B.128 [R235+0x2100], [R22.64], !P0 ;  /* 0x0210000016eb7fae */ /* 0x000be2000c101d52 */
[----:B------:R-:W-:Y:S01]  /*2750*/  ISETP.LT.OR P0, PT, R12, 0x1, P2 ;  /* 0x000000010c00780c */ /* 0x000fe20001701670 */
[----:B-1----:R-:W-:Y:S01]  /*2760*/  HMMA.16816.F32 R64, R52, R60, RZ ;  /* 0x0000003c3440723c */ /* 0x002fe200000018ff */
[----:B------:R-:W-:Y:S01]  /*2770*/  ISETP.GE.AND P2, PT, R0, c[0x0][0x1d4], PT ;  /* 0x0000750000007a0c */ /* 0x000fe20003f46270 */
[----:B------:R-:W-:-:S06]  /*2780*/  IMAD.MOV.U32 R0, RZ, RZ, 0x40 ;  /* 0x00000040ff007424 */ /* 0x000fcc00078e00ff */
[----:B------:R-:W-:Y:S04]  /*2790*/  HMMA.16816.F32 R60, R52, R62, RZ ;  /* 0x0000003e343c723c */ /* 0x000fe800000018ff */
[----:B------:R5:W-:Y:S01]  /*27a0*/  LDGSTS.E.BYPASS.LTC128B.128 [R235+0x4100], [R20.64], !P0 ;  /* 0x0410000014eb7fae */ /* 0x000be2000c101d52 */
[----:B------:R-:W-:-:S03]  /*27b0*/  ISETP.LT.OR P0, PT, R12, 0x1, P2 ;  /* 0x000000010c00780c */ /* 0x000fc60001701670 */
[C---:B----4-:R-:W-:Y:S08]  /*27c0*/  HMMA.16816.F32 R28, R52.reuse, R24, RZ ;  /* 0x00000018341c723c */ /* 0x050ff000000018ff */
[----:B------:R-:W-:Y:S02]  /*27d0*/  HMMA.16816.F32 R24, R52, R26, RZ ;  /* 0x0000001a3418723c */ /* 0x000fe400000018ff */
[----:B------:R1:W-:Y:S01]  /*27e0*/  LDGSTS.E.BYPASS.LTC128B.128 [R235+0x6100], [R56.64], !P0 ;  /* 0x0610000038eb7fae */ /* 0x0003e2000c101d52 */
[----:B------:R-:W-:-:S04]  /*27f0*/  ISETP.GE.AND P0, PT, R207, c[0x0][0x1d4], PT ;  /* 0x00007500cf007a0c */ /* 0x000fc80003f06270 */
[C---:B------:R-:W-:Y:S01]  /*2800*/  ISETP.LT.OR P0, PT, R12.reuse, 0x21, P0 ;  /* 0x000000210c00780c */ /* 0x040fe20000701670 */
[----:B--2---:R-:W-:Y:S08]  /*2810*/  HMMA.16816.F32 R64, R36, R48, R64 ;  /* 0x000000302440723c */ /* 0x004ff00000001840 */
[----:B-----5:R-:W-:Y:S04]  /*2820*/  HMMA.16816.F32 R20, R52, R16, RZ ;  /* 0x000000103414723c */ /* 0x020fe800000018ff */
[----:B------:R2:W-:Y:S01]  /*2830*/  LDGSTS.E.BYPASS.LTC128B.128 [R235+0x1100], [R34.64], !P0 ;  /* 0x0110000022eb7fae */ /* 0x0005e2000c101d52 */
[----:B------:R-:W-:-:S02]  /*2840*/  ISETP.LT.OR P0, PT, R12, 0x21, P1 ;  /* 0x000000210c00780c */ /* 0x000fc40000f01670 */
[----:B------:R-:W-:Y:S01]  /*2850*/  ISETP.GE.AND P1, PT, R13, c[0x0][0x1d4], PT ;  /* 0x000075000d007a0c */ /* 0x000fe20003f26270 */
[----:B------:R-:W-:Y:S03]  /*2860*/  HMMA.16816.F32 R16, R52, R18, RZ ;  /* 0x000000123410723c */ /* 0x000fe600000018ff */
[----:B------:R-:W-:-:S05]  /*2870*/  ISETP.LT.OR P1, PT, R12, 0x21, P1 ;  /* 0x000000210c00780c */ /* 0x000fca0000f21670 */
[----:B-1----:R-:W-:Y:S02]  /*2880*/  HMMA.16816.F32 R56, R52, R4, RZ ;  /* 0x000000043438723c */ /* 0x002fe400000018ff */
[----:B------:R2:W-:Y:S01]  /*2890*/  LDGSTS.E.BYPASS.LTC128B.128 [R235+0x3100], [R32.64], !P0 ;  /* 0x0310000020eb7fae */ /* 0x0005e2000c101d52 */
[----:B------:R-:W-:-:S04]  /*28a0*/  LOP3.LUT P0, RZ, R15, 0x4, RZ, 0xc0, !PT ;  /* 0x000000040fff7812 */ /* 0x000fc8000780c0ff */
[----:B------:R-:W-:Y:S01]  /*28b0*/  SEL R0, R0, 0xffffffc0, !P0 ;  /* 0xffffffc000007807 */ /* 0x000fe20004000000 */
[----:B------:R1:W-:Y:S01]  /*28c0*/  LDGSTS.E.BYPASS.LTC128B.128 [R235+0x5100], [R70.64], !P1 ;  /* 0x0510000046eb7fae */ /* 0x0003e2000c901d52 */
[----:B------:R-:W-:Y:S01]  /*28d0*/  ISETP.LT.OR P0, PT, R12, 0x21, P2 ;  /* 0x000000210c00780c */ /* 0x000fe20001701670 */
[----:B------:R-:W-:Y:S01]  /*28e0*/  HMMA.16816.F32 R52, R52, R6, RZ ;  /* 0x000000063434723c */ /* 0x000fe200000018ff */
[----:B------:R-:W-:Y:S01]  /*28f0*/  ISETP.GT.AND P2, PT, R239, 0x3f, PT ;  /* 0x0000003fef00780c */ /* 0x000fe20003f44270 */
[----:B------:R-:W-:Y:S02]  /*2900*/  IMAD.IADD R228, R233, 0x1, R0 ;  /* 0x00000001e9e47824 */ /* 0x000fe400078e0200 */
[----:B------:R-:W-:-:S04]  /*2910*/  IMAD.IADD R220, R0, 0x1, R232 ;  /* 0x0000000100dc7824 */ /* 0x000fc800078e02e8 */
[----:B------:R-:W-:Y:S04]  /*2920*/  HMMA.16816.F32 R28, R36, R44, R28 ;  /* 0x0000002c241c723c */ /* 0x000fe8000000181c */
[----:B------:R1:W-:Y:S01]  /*2930*/  LDGSTS.E.BYPASS.LTC128B.128 [R235+0x7100], [R68.64], !P0 ;  /* 0x0710000044eb7fae */ /* 0x0003e2000c101d52 */
[----:B------:R-:W-:-:S03]  /*2940*/  PLOP3.LUT P0, PT, PT, PT, UP2, 0x40, 0x0 ;  /* 0x000000000000781c */ /* 0x000fc60003f0e828 */
[----:B------:R-:W-:Y:S01]  /*2950*/  LDSM.16.M88.4 R4, [R229+0x10100] ;  /* 0x01010000e504783b */ /* 0x000fe20000000200 */
[C---:B------:R-:W-:Y:S03]  /*2960*/  HMMA.16816.F32 R24, R36.reuse, R46, R24 ;  /* 0x0000002e2418723c */ /* 0x040fe60000001818 */
[----:B------:R-:W4:Y:S04]  /*2970*/  LDSM.16.M88.4 R12, [R228+0x8100] ;  /* 0x00810000e40c783b */ /* 0x000f280000000200 */
[----:B--2---:R-:W2:Y:S01]  /*2980*/  LDSM.16.M88.4 R32, [R228+0x8900] ;  /* 0x00890000e420783b */ /* 0x004ea20000000200 */
[C---:B------:R-:W-:Y:S03]  /*2990*/  HMMA.16816.F32 R20, R36.reuse, R8, R20 ;  /* 0x000000082414723c */ /* 0x040fe60000001814 */
[----:B------:R-:W5:Y:S04]  /*29a0*/  LDSM.16.M88.4 R44, [R228+0x9100] ;  /* 0x00910000e42c783b */ /* 0x000f680000000200 */
[----:B------:R-:W-:Y:S01]  /*29b0*/  LDSM.16.M88.4 R72, [R220+0x3000] ;  /* 0x00300000dc48783b */ /* 0x000fe20000000200 */
[C---:B------:R-:W-:Y:S03]  /*29c0*/  HMMA.16816.F32 R16, R36.reuse, R10, R16 ;  /* 0x0000000a2410723c */ /* 0x040fe60000001810 */
[----:B------:R-:W2:Y:S04]  /*29d0*/  LDSM.16.M88.4 R8, [R228+0x9900] ;  /* 0x00990000e408783b */ /* 0x000ea80000000200 */
[----:B-1----:R-:W-:Y:S01]  /*29e0*/  LDSM.16.M88.4 R68, [R220+0x3800] ;  /* 0x00380000dc44783b */ /* 0x002fe20000000200 */
[C---:B---3--:R-:W-:Y:S03]  /*29f0*/  HMMA.16816.F32 R56, R36.reuse, R40, R56 ;  /* 0x000000282438723c */ /* 0x048fe60000001838 */
[----:B------:R-:W-:Y:S04]  /*2a00*/  LDSM.16.M88.4 R76, [R230+0x18100] ;  /* 0x01810000e64c783b */ /* 0x000fe80000000200 */
[----:B------:R-:W0:Y:S01]  /*2a10*/  LDGDEPBAR ;  /* 0x00000000000079af */ /* 0x000e220000000000 */
[C---:B------:R-:W-:Y:S03]  /*2a20*/  HMMA.16816.F32 R52, R36.reuse, R42, R52 ;  /* 0x0000002a2434723c */ /* 0x040fe60000001834 */
[----:B------:R-:W-:Y:S05]  /*2a30*/  LDSM.16.M88.4 R40, [R227+0x10100] ;  /* 0x01010000e328783b */ /* 0x000fea0000000200 */
[----:B------:R-:W-:Y:S01]  /*2a40*/  HMMA.16816.F32 R60, R36, R50, R60 ;  /* 0x00000032243c723c */ /* 0x000fe2000000183c */
[----:B------:R-:W-:Y:S04]  /*2a50*/  LDSM.16.M88.4 R36, [R220+0x800] ;  /* 0x00080000dc24783b */ /* 0x000fe80000000200 */
[----:B------:R-:W-:Y:S03]  /*2a60*/  LDSM.16.M88.4 R48, [R227+0x14100] ;  /* 0x01410000e330783b */ /* 0x000fe60000000200 */
[C---:B----4-:R-:W-:Y:S08]  /*2a70*/  HMMA.16816.F32 R28, R4.reuse, R12, R28 ;  /* 0x0000000c041c723c */ /* 0x050ff0000000181c */
[C---:B------:R-:W-:Y:S01]  /*2a80*/  HMMA.16816.F32 R24, R4.reuse, R14, R24 ;  /* 0x0000000e0418723c */ /* 0x040fe20000001818 */
[----:B------:R-:W1:Y:S07]  /*2a90*/  LDSM.16.M88.4 R12, [R220] ;  /* 0x00000000dc0c783b */ /* 0x000e6e0000000200 */
[C---:B--2---:R-:W-:Y:S08]  /*2aa0*/  HMMA.16816.F32 R20, R4.reuse, R32, R20 ;  /* 0x000000200414723c */ /* 0x044ff00000001814 */
[C---:B------:R-:W-:Y:S01]  /*2ab0*/  HMMA.16816.F32 R16, R4.reuse, R34, R16 ;  /* 0x000000220410723c */ /* 0x040fe20000001810 */
[----:B------:R-:W2:Y:S07]  /*2ac0*/  LDSM.16.M88.4 R32, [R220+0x1000] ;  /* 0x00100000dc20783b */ /* 0x000eae0000000200 */
[C---:B-----5:R-:W-:Y:S08]  /*2ad0*/  HMMA.16816.F32 R64, R4.reuse, R44, R64 ;  /* 0x0000002c0440723c */ /* 0x060ff00000001840 */
[C---:B------:R-:W-:Y:S01]  /*2ae0*/  HMMA.16816.F32 R60, R4.reuse, R46, R60 ;  /* 0x0000002e043c723c */ /* 0x040fe2000000183c */
[----:B------:R-:W3:Y:S07]  /*2af0*/  LDSM.16.M88.4 R44, [R220+0x1800] ;  /* 0x00180000dc2c783b */ /* 0x000eee0000000200 */
[C---:B------:R-:W-:Y:S08]  /*2b00*/  HMMA.16816.F32 R56, R4.reuse, R8, R56 ;  /* 0x000000080438723c */ /* 0x040ff00000001838 */
[----:B------:R-:W-:Y:S01]  /*2b10*/  HMMA.16816.F32 R52, R4, R10, R52 ;  /* 0x0000000a0434723c */ /* 0x000fe20000001834 */
[----:B------:R-:W-:Y:S04]  /*2b20*/  LDSM.16.M88.4 R4, [R234+0x14100] ;  /* 0x01410000ea04783b */ /* 0x000fe80000000200 */
[----:B------:R-:W4:Y:S03]  /*2b30*/  LDSM.16.M88.4 R8, [R233+0xa100] ;  /* 0x00a10000e908783b */ /* 0x000f260000000200 */
        /* <DEDUP_REMOVED lines=9> */
[C---:B---3--:R-:W-:Y:S08]  /*2bd0*/  HMMA.16816.F32 R56, R40.reuse, R44, R56 ;  /* 0x0000002c2838723c */ /* 0x048ff00000001838 */
[----:B------:R-:W-:Y:S01]  /*2be0*/  HMMA.16816.F32 R52, R40, R46, R52 ;  /* 0x0000002e2834723c */ /* 0x000fe20000001834 */
[----:B------:R-:W-:Y:S04]  /*2bf0*/  LDSM.16.M88.4 R40, [R232+0x2000] ;  /* 0x00200000e828783b */ /* 0x000fe80000000200 */
[----:B------:R-:W-:Y:S03]  /*2c00*/  LDSM.16.M88.4 R44, [R232+0x3800] ;  /* 0x00380000e82c783b */ /* 0x000fe60000000200 */
[C---:B----4-:R-:W-:Y:S08]  /*2c10*/  HMMA.16816.F32 R28, R4.reuse, R8, R28 ;  /* 0x00000008041c723c */ /* 0x050ff0000000181c */
[C---:B------:R-:W-:Y:S01]  /*2c20*/  HMMA.16816.F32 R24, R4.reuse, R10, R24 ;  /* 0x0000000a0418723c */ /* 0x040fe20000001818 */
[----:B------:R-:W3:Y:S07]  /*2c30*/  LDSM.16.M88.4 R8, [R230+0x14100] ;  /* 0x01410000e608783b */ /* 0x000eee0000000200 */
[C---:B-1----:R-:W-:Y:S08]  /*2c40*/  HMMA.16816.F32 R20, R4.reuse, R12, R20 ;  /* 0x0000000c0414723c */ /* 0x042ff00000001814 */
[C---:B------:R-:W-:Y:S01]  /*2c50*/  HMMA.16816.F32 R16, R4.reuse, R14, R16 ;  /* 0x0000000e0410723c */ /* 0x040fe20000001810 */
[----:B------:R-:W1:Y:S07]  /*2c60*/  LDSM.16.M88.4 R12, [R232+0x2800] ;  /* 0x00280000e80c783b */ /* 0x000e6e0000000200 */
[C---:B-----5:R-:W-:Y:S08]  /*2c70*/  HMMA.16816.F32 R64, R4.reuse, R36, R64 ;  /* 0x000000240440723c */ /* 0x060ff00000001840 */
[C---:B------:R-:W-:Y:S01]  /*2c80*/  HMMA.16816.F32 R60, R4.reuse, R38, R60 ;  /* 0x00000026043c723c */ /* 0x040fe2000000183c */
[----:B------:R-:W4:Y:S07]  /*2c90*/  LDSM.16.M88.4 R36, [R232+0x3000] ;  /* 0x00300000e824783b */ /* 0x000f2e0000000200 */
[C---:B--2---:R-:W-:Y:S08]  /*2ca0*/  HMMA.16816.F32 R56, R4.reuse, R32, R56 ;  /* 0x000000200438723c */ /* 0x044ff00000001838 */
[----:B------:R-:W-:Y:S01]  /*2cb0*/  HMMA.16816.F32 R52, R4, R34, R52 ;  /* 0x000000220434723c */ /* 0x000fe20000001834 */
[----:B------:R-:W-:Y:S04]  /*2cc0*/  LDSM.16.M88.4 R32, [R229+0x14100] ;  /* 0x01410000e520783b */ /* 0x000fe80000000200 */
[----:B------:R-:W2:Y:S03]  /*2cd0*/  LDSM.16.M88.4 R4, [R228+0xa100] ;  /* 0x00a10000e404783b */ /* 0x000ea60000000200 */
[C---:B---3--:R-:W-:Y:S08]  /*2ce0*/  HMMA.16816.F32 R28, R8.reuse, R40, R28 ;  /* 0x00000028081c723c */ /* 0x048ff0000000181c */
[C---:B------:R-:W-:Y:S01]  /*2cf0*/  HMMA.16816.F32 R24, R8.reuse, R42, R24 ;  /* 0x0000002a0818723c */ /* 0x040fe20000001818 */
[----:B------:R-:W3:Y:S07]  /*2d00*/  LDSM.16.M88.4 R40, [R228+0xa900] ;  /* 0x00a90000e428783b */ /* 0x000eee0000000200 */
[C---:B-1----:R-:W-:Y:S08]  /*2d10*/  HMMA.16816.F32 R20, R8.reuse, R12, R20 ;  /* 0x0000000c0814723c */ /* 0x042ff00000001814 */
[C---:B------:R-:W-:Y:S01]  /*2d20*/  HMMA.16816.F32 R16, R8.reuse, R14, R16 ;  /* 0x0000000e0810723c */ /* 0x040fe20000001810 */
[----:B------:R-:W1:Y:S07]  /*2d30*/  LDSM.16.M88.4 R12, [R228+0xb100] ;  /* 0x00b10000e40c783b */ /* 0x000e6e0000000200 */
[C---:B----4-:R-:W-:Y:S08]  /*2d40*/  HMMA.16816.F32 R64, R8.reuse, R36, R64 ;  /* 0x000000240840723c */ /* 0x050ff00000001840 */
[C---:B------:R-:W-:Y:S01]  /*2d50*/  HMMA.16816.F32 R60, R8.reuse, R38, R60 ;  /* 0x00000026083c723c */ /* 0x040fe2000000183c */
[----:B------:R-:W4:Y:S07]  /*2d60*/  LDSM.16.M88.4 R36, [R228+0xb900] ;  /* 0x00b90000e424783b */ /* 0x000f2e0000000200 */
[C---:B------:R-:W-:Y:S08]  /*2d70*/  HMMA.16816.F32 R56, R8.reuse, R44, R56 ;  /* 0x0000002c0838723c */ /* 0x040ff00000001838 */
[----:B------:R-:W-:Y:S01]  /*2d80*/  HMMA.16816.F32 R52, R8, R46, R52 ;  /* 0x0000002e0834723c */ /* 0x000fe20000001834 */
[----:B------:R-:W5:Y:S04]  /*2d90*/  LDSM.16.M88.4 R8, [R220+0x2000] ;  /* 0x00200000dc08783b */ /* 0x000f680000000200 */
[----:B------:R-:W-:Y:S03]  /*2da0*/  LDSM.16.M88.4 R44, [R233+0xc100] ;  /* 0x00c10000e92c783b */ /* 0x000fe60000000200 */
[C---:B--2---:R-:W-:Y:S08]  /*2db0*/  HMMA.16816.F32 R28, R32.reuse, R4, R28 ;  /* 0x00000004201c723c */ /* 0x044ff0000000181c */
        /* <DEDUP_REMOVED lines=8> */
[C---:B----4-:R-:W-:Y:S08]  /*2e40*/  HMMA.16816.F32 R56, R32.reuse, R36, R56 ;  /* 0x000000242038723c */ /* 0x050ff00000001838 */
[----:B------:R-:W-:Y:S01]  /*2e50*/  HMMA.16816.F32 R52, R32, R38, R52 ;  /* 0x000000262034723c */ /* 0x000fe20000001834 */
[----:B------:R-:W3:Y:S04]  /*2e60*/  LDSM.16.M88.4 R36, [R233+0xd100] ;  /* 0x00d10000e924783b */ /* 0x000ee80000000200 */
[----:B------:R-:W4:Y:S03]  /*2e70*/  LDSM.16.M88.4 R32, [R233+0xd900] ;  /* 0x00d90000e920783b */ /* 0x000f260000000200 */
[C---:B-----5:R-:W-:Y:S08]  /*2e80*/  HMMA.16816.F32 R28, R48.reuse, R8, R28 ;  /* 0x00000008301c723c */ /* 0x060ff0000000181c */
[C---:B------:R-:W-:Y:S01]  /*2e90*/  HMMA.16816.F32 R24, R48.reuse, R10, R24 ;  /* 0x0000000a3018723c */ /* 0x040fe20000001818 */
[----:B------:R-:W5:Y:S07]  /*2ea0*/  LDSM.16.M88.4 R8, [R232+0x4000] ;  /* 0x00400000e808783b */ /* 0x000f6e0000000200 */
[C---:B--2---:R-:W-:Y:S08]  /*2eb0*/  HMMA.16816.F32 R20, R48.reuse, R4, R20 ;  /* 0x000000043014723c */ /* 0x044ff00000001814 */
[C---:B------:R-:W-:Y:S01]  /*2ec0*/  HMMA.16816.F32 R16, R48.reuse, R6, R16 ;  /* 0x000000063010723c */ /* 0x040fe20000001810 */
[----:B------:R-:W2:Y:S07]  /*2ed0*/  LDSM.16.M88.4 R4, [R232+0x4800] ;  /* 0x00480000e804783b */ /* 0x000eae0000000200 */
[C---:B------:R-:W-:Y:S08]  /*2ee0*/  HMMA.16816.F32 R64, R48.reuse, R72, R64 ;  /* 0x000000483040723c */ /* 0x040ff00000001840 */
[C---:B------:R-:W-:Y:S01]  /*2ef0*/  HMMA.16816.F32 R60, R48.reuse, R74, R60 ;  /* 0x0000004a303c723c */ /* 0x040fe2000000183c */
[----:B------:R-:W2:Y:S07]  /*2f00*/  LDSM.16.M88.4 R72, [R232+0x5000] ;  /* 0x00500000e848783b */ /* 0x000eae0000000200 */
[C---:B------:R-:W-:Y:S08]  /*2f10*/  HMMA.16816.F32 R56, R48.reuse, R68, R56 ;  /* 0x000000443038723c */ /* 0x040ff00000001838 */
[----:B------:R-:W-:Y:S01]  /*2f20*/  HMMA.16816.F32 R52, R48, R70, R52 ;  /* 0x000000463034723c */ /* 0x000fe20000001834 */
[----:B------:R-:W2:Y:S04]  /*2f30*/  LDSM.16.M88.4 R68, [R232+0x5800] ;  /* 0x00580000e844783b */ /* 0x000ea80000000200 */
[----:B------:R-:W-:Y:S03]  /*2f40*/  LDSM.16.M88.4 R48, [R229+0x18100] ;  /* 0x01810000e530783b */ /* 0x000fe60000000200 */
[C---:B-1----:R-:W-:Y:S08]  /*2f50*/  HMMA.16816.F32 R28, R12.reuse, R44, R28 ;  /* 0x0000002c0c1c723c */ /* 0x042ff0000000181c */
[C---:B------:R-:W-:Y:S01]  /*2f60*/  HMMA.16816.F32 R24, R12.reuse, R46, R24 ;  /* 0x0000002e0c18723c */ /* 0x040fe20000001818 */
[----:B------:R-:W1:Y:S07]  /*2f70*/  LDSM.16.M88.4 R44, [R228+0xc100] ;  /* 0x00c10000e42c783b */ /* 0x000e6e0000000200 */
[C---:B------:R-:W-:Y:S08]  /*2f80*/  HMMA.16816.F32 R20, R12.reuse, R40, R20 ;  /* 0x000000280c14723c */ /* 0x040ff00000001814 */
[C---:B------:R-:W-:Y:S01]  /*2f90*/  HMMA.16816.F32 R16, R12.reuse, R42, R16 ;  /* 0x0000002a0c10723c */ /* 0x040fe20000001810 */
[----:B------:R-:W1:Y:S07]  /*2fa0*/  LDSM.16.M88.4 R40, [R228+0xc900] ;  /* 0x00c90000e428783b */ /* 0x000e6e0000000200 */
[C---:B---3--:R-:W-:Y:S08]  /*2fb0*/  HMMA.16816.F32 R64, R12.reuse, R36, R64 ;  /* 0x000000240c40723c */ /* 0x048ff00000001840 */
[C---:B------:R-:W-:Y:S01]  /*2fc0*/  HMMA.16816.F32 R60, R12.reuse, R38, R60 ;  /* 0x000000260c3c723c */ /* 0x040fe2000000183c */
[----:B------:R-:W3:Y:S07]  /*2fd0*/  LDSM.16.M88.4 R36, [R228+0xd100] ;  /* 0x00d10000e424783b */ /* 0x000eee0000000200 */
[C---:B----4-:R-:W-:Y:S08]  /*2fe0*/  HMMA.16816.F32 R56, R12.reuse, R32, R56 ;  /* 0x000000200c38723c */ /* 0x050ff00000001838 */
[----:B------:R-:W-:Y:S01]  /*2ff0*/  HMMA.16816.F32 R52, R12, R34, R52 ;  /* 0x000000220c34723c */ /* 0x000fe20000001834 */
[----:B------:R-:W4:Y:S04]  /*3000*/  LDSM.16.M88.4 R32, [R228+0xd900] ;  /* 0x00d90000e420783b */ /* 0x000f280000000200 */
[----:B------:R-:W-:Y:S03]  /*3010*/  LDSM.16.M88.4 R12, [R227+0x18100] ;  /* 0x01810000e30c783b */ /* 0x000fe60000000200 */
[C---:B-----5:R-:W-:Y:S08]  /*3020*/  HMMA.16816.F32 R28, R76.reuse, R8, R28 ;  /* 0x000000084c1c723c */ /* 0x060ff0000000181c */
[C---:B------:R-:W-:Y:S01]  /*3030*/  HMMA.16816.F32 R24, R76.reuse, R10, R24 ;  /* 0x0000000a4c18723c */ /* 0x040fe20000001818 */
[----:B------:R-:W5:Y:S07]  /*3040*/  LDSM.16.M88.4 R8, [R220+0x4000] ;  /* 0x00400000dc08783b */ /* 0x000f6e0000000200 */
[C---:B--2---:R-:W-:Y:S08]  /*3050*/  HMMA.16816.F32 R20, R76.reuse, R4, R20 ;  /* 0x000000044c14723c */ /* 0x044ff00000001814 */
[C---:B------:R-:W-:Y:S01]  /*3060*/  HMMA.16816.F32 R16, R76.reuse, R6, R16 ;  /* 0x000000064c10723c */ /* 0x040fe20000001810 */
[----:B------:R-:W2:Y:S07]  /*3070*/  LDSM.16.M88.4 R4, [R220+0x4800] ;  /* 0x00480000dc04783b */ /* 0x000eae0000000200 */
[C---:B------:R-:W-:Y:S08]  /*3080*/  HMMA.16816.F32 R64, R76.reuse, R72, R64 ;  /* 0x000000484c40723c */ /* 0x040ff00000001840 */
[C---:B------:R-:W-:Y:S08]  /*3090*/  HMMA.16816.F32 R60, R76.reuse, R74, R60 ;  /* 0x0000004a4c3c723c */ /* 0x040ff0000000183c */
[C---:B------:R-:W-:Y:S08]  /*30a0*/  HMMA.16816.F32 R56, R76.reuse, R68, R56 ;  /* 0x000000444c38723c */ /* 0x040ff00000001838 */
[----:B------:R-:W-:Y:S08]  /*30b0*/  HMMA.16816.F32 R52, R76, R70, R52 ;  /* 0x000000464c34723c */ /* 0x000ff00000001834 */
        /* <DEDUP_REMOVED lines=8> */
[----:B------:R-:W-:Y:S07]  /*3140*/  LDSM.16.M88.4 R36, [R233+0xe900] ;  /* 0x00e90000e924783b */ /* 0x000fee0000000200 */
[C---:B----4-:R-:W-:Y:S08]  /*3150*/  HMMA.16816.F32 R56, R48.reuse, R32, R56 ;  /* 0x000000203038723c */ /* 0x050ff00000001838 */
[----:B------:R-:W-:Y:S01]  /*3160*/  HMMA.16816.F32 R52, R48, R34, R52 ;  /* 0x000000223034723c */ /* 0x000fe20000001834 */
[----:B------:R-:W-:Y:S04]  /*3170*/  LDSM.16.M88.4 R32, [R234+0x1c100] ;  /* 0x01c10000ea20783b */ /* 0x000fe80000000200 */
[----:B------:R-:W-:Y:S03]  /*3180*/  LDSM.16.M88.4 R48, [R233+0xf900] ;  /* 0x00f90000e930783b */ /* 0x000fe60000000200 */
[C---:B-----5:R-:W-:Y:S08]  /*3190*/  HMMA.16816.F32 R28, R12.reuse, R8, R28 ;  /* 0x000000080c1c723c */ /* 0x060ff0000000181c */
[C---:B------:R-:W-:Y:S01]  /*31a0*/  HMMA.16816.F32 R24, R12.reuse, R10, R24 ;  /* 0x0000000a0c18723c */ /* 0x040fe20000001818 */
[----:B------:R-:W3:Y:S07]  /*31b0*/  LDSM.16.M88.4 R8, [R233+0xe100] ;  /* 0x00e10000e908783b */ /* 0x000eee0000000200 */
[C---:B--2---:R-:W-:Y:S08]  /*31c0*/  HMMA.16816.F32 R20, R12.reuse, R4, R20 ;  /* 0x000000040c14723c */ /* 0x044ff00000001814 */
[C---:B------:R-:W-:Y:S01]  /*31d0*/  HMMA.16816.F32 R16, R12.reuse, R6, R16 ;  /* 0x000000060c10723c */ /* 0x040fe20000001810 */
[----:B------:R-:W2:Y:S07]  /*31e0*/  LDSM.16.M88.4 R4, [R233+0xf100] ;  /* 0x00f10000e904783b */ /* 0x000eae0000000200 */
[C---:B-1----:R-:W-:Y:S08]  /*31f0*/  HMMA.16816.F32 R64, R12.reuse, R44, R64 ;  /* 0x0000002c0c40723c */ /* 0x042ff00000001840 */
[C---:B------:R-:W-:Y:S01]  /*3200*/  HMMA.16816.F32 R60, R12.reuse, R46, R60 ;  /* 0x0000002e0c3c723c */ /* 0x040fe2000000183c */
[----:B------:R-:W-:Y:S07]  /*3210*/  LDSM.16.M88.4 R44, [R232+0x6000] ;  /* 0x00600000e82c783b */ /* 0x000fee0000000200 */
[C---:B------:R-:W-:Y:S01]  /*3220*/  HMMA.16816.F32 R68, R12.reuse, R40, R56 ;  /* 0x000000280c44723c */ /* 0x040fe20000001838 */
[----:B------:R-:W1:Y:S07]  /*3230*/  LDSM.16.M88.4 R56, [R230+0x1c100] ;  /* 0x01c10000e638783b */ /* 0x000e6e0000000200 */
[----:B------:R-:W-:Y:S01]  /*3240*/  HMMA.16816.F32 R72, R12, R42, R52 ;  /* 0x0000002a0c48723c */ /* 0x000fe20000001834 */
[----:B------:R-:W4:Y:S04]  /*3250*/  LDSM.16.M88.4 R52, [R232+0x6800] ;  /* 0x00680000e834783b */ /* 0x000f280000000200 */
[----:B------:R-:W5:Y:S03]  /*3260*/  LDSM.16.M88.4 R12, [R232+0x7800] ;  /* 0x00780000e80c783b */ /* 0x000f660000000200 */
[C---:B---3--:R-:W-:Y:S01]  /*3270*/  HMMA.16816.F32 R28, R32.reuse, R8, R28 ;  /* 0x00000008201c723c */ /* 0x048fe2000000181c */
[----:B------:R-:W-:Y:S07]  /*3280*/  LDSM.16.M88.4 R40, [R232+0x7000] ;  /* 0x00700000e828783b */ /* 0x000fee0000000200 */
[C---:B------:R-:W-:Y:S01]  /*3290*/  HMMA.16816.F32 R24, R32.reuse, R10, R24 ;  /* 0x0000000a2018723c */ /* 0x040fe20000001818 */
[----:B------:R-:W-:Y:S07]  /*32a0*/  LDSM.16.M88.4 R8, [R228+0xe900] ;  /* 0x00e90000e408783b */ /* 0x000fee0000000200 */
[C---:B------:R-:W-:Y:S08]  /*32b0*/  HMMA.16816.F32 R20, R32.reuse, R36, R20 ;  /* 0x000000242014723c */ /* 0x040ff00000001814 */
[C---:B------:R-:W-:Y:S01]  /*32c0*/  HMMA.16816.F32 R16, R32.reuse, R38, R16 ;  /* 0x000000262010723c */ /* 0x040fe20000001810 */
[----:B------:R-:W-:Y:S07]  /*32d0*/  LDSM.16.M88.4 R36, [R229+0x1c100] ;  /* 0x01c10000e524783b */ /* 0x000fee0000000200 */
[C---:B--2---:R-:W-:Y:S08]  /*32e0*/  HMMA.16816.F32 R64, R32.reuse, R4, R64 ;  /* 0x000000042040723c */ /* 0x044ff00000001840 */
[C---:B------:R-:W-:Y:S01]  /*32f0*/  HMMA.16816.F32 R60, R32.reuse, R6, R60 ;  /* 0x00000006203c723c */ /* 0x040fe2000000183c */
[----:B------:R-:W-:Y:S07]  /*3300*/  LDSM.16.M88.4 R4, [R228+0xf100] ;  /* 0x00f10000e404783b */ /* 0x000fee0000000200 */
[C---:B------:R-:W-:Y:S08]  /*3310*/  HMMA.16816.F32 R68, R32.reuse, R48, R68 ;  /* 0x000000302044723c */ /* 0x040ff00000001844 */
[----:B------:R-:W-:Y:S01]  /*3320*/  HMMA.16816.F32 R72, R32, R50, R72 ;  /* 0x000000322048723c */ /* 0x000fe20000001848 */
[----:B------:R-:W2:Y:S04]  /*3330*/  LDSM.16.M88.4 R32, [R228+0xe100] ;  /* 0x00e10000e420783b */ /* 0x000ea80000000200 */
[----:B------:R-:W-:Y:S03]  /*3340*/  LDSM.16.M88.4 R48, [R228+0xf900] ;  /* 0x00f90000e430783b */ /* 0x000fe60000000200 */
[C---:B-1----:R-:W-:Y:S08]  /*3350*/  HMMA.16816.F32 R28, R56.reuse, R44, R28 ;  /* 0x0000002c381c723c */ /* 0x042ff0000000181c */
[C---:B----4-:R-:W-:Y:S08]  /*3360*/  HMMA.16816.F32 R20, R56.reuse, R52, R20 ;  /* 0x000000343814723c */ /* 0x050ff00000001814 */
[C---:B------:R-:W-:Y:S01]  /*3370*/  HMMA.16816.F32 R16, R56.reuse, R54, R16 ;  /* 0x000000363810723c */ /* 0x040fe20000001810 */
[----:B------:R-:W-:Y:S07]  /*3380*/  LDSM.16.M88.4 R52, [R220+0x6000] ;  /* 0x00600000dc34783b */ /* 0x000fee0000000200 */
[C---:B-----5:R-:W-:Y:S01]  /*3390*/  HMMA.16816.F32 R76, R56.reuse, R12, R68 ;  /* 0x0000000c384c723c */ /* 0x060fe20000001844 */
[----:B------:R-:W1:Y:S07]  /*33a0*/  LDSM.16.M88.4 R68, [R227+0x1c100] ;  /* 0x01c10000e344783b */ /* 0x000e6e0000000200 */
[----:B------:R-:W-:Y:S01]  /*33b0*/  HMMA.16816.F32 R24, R56, R46, R24 ;  /* 0x0000002e3818723c */ /* 0x000fe20000001818 */
[----:B------:R-:W3:Y:S07]  /*33c0*/  LDSM.16.M88.4 R44, [R220+0x6800] ;  /* 0x00680000dc2c783b */ /* 0x000eee0000000200 */
[----:B--2---:R-:W-:Y:S08]  /*33d0*/  HMMA.16816.F32 R28, R36, R32, R28 ;  /* 0x00000020241c723c */ /* 0x004ff0000000181c */
[C---:B------:R-:W-:Y:S08]  /*33e0*/  HMMA.16816.F32 R64, R56.reuse, R40, R64 ;  /* 0x000000283840723c */ /* 0x040ff00000001840 */
[C---:B------:R-:W-:Y:S01]  /*33f0*/  HMMA.16816.F32 R60, R56.reuse, R42, R60 ;  /* 0x0000002a383c723c */ /* 0x040fe2000000183c */
[----:B------:R-:W2:Y:S07]  /*3400*/  LDSM.16.M88.4 R40, [R220+0x7000] ;  /* 0x00700000dc28783b */ /* 0x000eae0000000200 */
[----:B------:R-:W-:Y:S01]  /*3410*/  HMMA.16816.F32 R72, R56, R14, R72 ;  /* 0x0000000e3848723c */ /* 0x000fe20000001848 */
[----:B------:R-:W4:Y:S01]  /*3420*/  LDSM.16.M88.4 R12, [R220+0x7800] ;  /* 0x00780000dc0c783b */ /* 0x000f220000000200 */
[----:B------:R-:W-:-:S06]  /*3430*/  DEPBAR.LE SB0, 0x0 ;  /* 0x000080000000791a */ /* 0x000fcc0000000000 */
[----:B-1----:R-:W-:Y:S08]  /*3440*/  HMMA.16816.F32 R28, R68, R52, R28 ;  /* 0x00000034441c723c */ /* 0x002ff0000000181c */
[C---:B------:R-:W-:Y:S08]  /*3450*/  HMMA.16816.F32 R24, R36.reuse, R34, R24 ;  /* 0x000000222418723c */ /* 0x040ff00000001818 */
[C---:B------:R-:W-:Y:S08]  /*3460*/  HMMA.16816.F32 R20, R36.reuse, R8, R20 ;  /* 0x000000082414723c */ /* 0x040ff00000001814 */
[----:B------:R-:W-:Y:S01]  /*3470*/  HMMA.16816.F32 R16, R36, R10, R16 ;  /* 0x0000000a2410723c */ /* 0x000fe20000001810 */
[----:B------:R-:W-:-:S06]  /*3480*/  FMUL.FTZ R0, R30, c[0x0][0x320] ;  /* 0x0000c8001e007a20 */ /* 0x000fcc0000410000 */
[----:B------:R-:W1:Y:S01]  /*3490*/  MUFU.TANH R0, R0 ;  /* 0x0000000000007308 */ /* 0x000e620000002400 */
[C---:B------:R-:W-:Y:S07]  /*34a0*/  HMMA.16816.F32 R64, R36.reuse, R4, R64 ;  /* 0x000000042440723c */ /* 0x040fee0000001840 */
[----:B------:R-:W-:Y:S01]  /*34b0*/  FMUL.FTZ R4, R28, c[0x0][0x320] ;  /* 0x0000c8001c047a20 */ /* 0x000fe20000410000 */
[----:B------:R-:W-:Y:S01]  /*34c0*/  HMMA.16816.F32 R60, R36, R6, R60 ;  /* 0x00000006243c723c */ /* 0x000fe2000000183c */
[----:B------:R-:W-:-:S04]  /*34d0*/  FMUL.FTZ R5, R29, c[0x0][0x320] ;  /* 0x0000c8001d057a20 */ /* 0x000fc80000410000 */
[----:B------:R-:W1:Y:S03]  /*34e0*/  MUFU.TANH R4, R4 ;  /* 0x0000000400047308 */ /* 0x000e660000002400 */
[C---:B------:R-:W-:Y:S05]  /*34f0*/  HMMA.16816.F32 R76, R36.reuse, R48, R76 ;  /* 0x00000030244c723c */ /* 0x040fea000000184c */
[----:B------:R-:W1:Y:S03]  /*3500*/  MUFU.TANH R5, R5 ;  /* 0x0000000500057308 */ /* 0x000e660000002400 */
[----:B------:R-:W-:Y:S08]  /*3510*/  HMMA.16816.F32 R72, R36, R50, R72 ;  /* 0x000000322448723c */ /* 0x000ff00000001848 */
[C---:B------:R-:W-:Y:S08]  /*3520*/  HMMA.16816.F32 R24, R68.reuse, R54, R24 ;  /* 0x000000364418723c */ /* 0x040ff00000001818 */
[C---:B---3--:R-:W-:Y:S08]  /*3530*/  HMMA.16816.F32 R20, R68.reuse, R44, R20 ;  /* 0x0000002c4414723c */ /* 0x048ff00000001814 */
[C---:B------:R-:W-:Y:S08]  /*3540*/  HMMA.16816.F32 R16, R68.reuse, R46, R16 ;  /* 0x0000002e4410723c */ /* 0x040ff00000001810 */
[C---:B--2---:R-:W-:Y:S08]  /*3550*/  HMMA.16816.F32 R64, R68.reuse, R40, R64 ;  /* 0x000000284440723c */ /* 0x044ff00000001840 */
[C---:B------:R-:W-:Y:S08]  /*3560*/  HMMA.16816.F32 R60, R68.reuse, R42, R60 ;  /* 0x0000002a443c723c */ /* 0x040ff0000000183c */
[C---:B----4-:R-:W-:Y:S08]  /*3570*/  HMMA.16816.F32 R76, R68.reuse, R12, R76 ;  /* 0x0000000c444c723c */ /* 0x050ff0000000184c */
[----:B------:R-:W-:Y:S01]  /*3580*/  HMMA.16816.F32 R72, R68, R14, R72 ;  /* 0x0000000e4448723c */ /* 0x000fe20000001848 */
[----:B------:R-:W-:Y:S06]  /*3590*/  BAR.SYNC.DEFER_BLOCKING 0x0 ;  /* 0x0000000000007b1d */ /* 0x000fec0000010000 */
[----:B------:R-:W-:Y:S05]  /*35a0*/  @P0 BRA `(.L_x_1973) ;  /* 0x000004e000000947 */ /* 0x000fea0003800000 */
[----:B-1----:R-:W-:Y:S01]  /*35b0*/  ISETP.NE.AND P1, PT, R236, 0x1, PT ;  /* 0x00000001ec00780c */ /* 0x002fe20003f25270 */
[----:B------:R-:W-:Y:S01]  /*35c0*/  IMAD.MOV.U32 R237, RZ, RZ, RZ ;  /* 0x000000ffffed7224 */ /* 0x000fe200078e00ff */
[----:B------:R-:W-:-:S04]  /*35d0*/  IADD3 R238, R239, UR12, R80 ;  /* 0x0000000cefee7c10 */ /* 0x000fc8000fffe050 */
[----:B------:R-:W-:-:S05]  /*35e0*/  IADD3 R238, R238, -0x40, RZ ;  /* 0xffffffc0eeee7810 */ /* 0x000fca0007ffe0ff */
[----:B------:R-:W-:Y:S02]  /*35f0*/  IMAD.MOV.U32 R6, RZ, RZ, R238 ;  /* 0x000000ffff067224 */ /* 0x000fe400078e00ee */
[----:B------:R-:W-:-:S05]  /*3600*/  @P1 IMAD.HI.U32 R7, R238, c[0x0][0x2bc], RZ ;  /* 0x0000af00ee071a27 */ /* 0x000fca00078e00ff */
[----:B------:R-:W-:-:S04]  /*3610*/  @P1 SHF.R.U32.HI R6, RZ, c[0x0][0x2c0], R7 ;  /* 0x0000b000ff061a19 */ /* 0x000fc80000011607 */
[----:B------:R-:W-:-:S04]  /*3620*/  @!P2 IADD3 R10, P0, R6, UR16, RZ ;  /* 0x00000010060aac10 */ /* 0x000fc8000ff1e0ff */
[----:B------:R-:W-:Y:S02]  /*3630*/  @!P2 LEA.HI.X.SX32 R7, R6, UR8, 0x1, P0 ;  /* 0x000000080607ac11 */ /* 0x000fe400080f0eff */
[----:B------:R-:W-:-:S04]  /*3640*/  @!P2 LEA R8, P0, R10, c[0x0][0x2a0], 0x2 ;  /* 0x0000a8000a08aa11 */ /* 0x000fc800078010ff */
[----:B------:R-:W-:-:S05]  /*3650*/  @!P2 LEA.HI.X R9, R10, c[0x0][0x2a4], R7, 0x2, P0 ;  /* 0x0000a9000a09aa11 */ /* 0x000fca00000f1407 */
[----:B------:R-:W2:Y:S01]  /*3660*/  @!P2 LDG.E R237, [R8.64] ;  /* 0x0000001208eda981 */ /* 0x000ea2000c1e1900 */
[----:B------:R-:W-:Y:S01]  /*3670*/  IMAD.MOV R7, RZ, RZ, -R6 ;  /* 0x000000ffff077224 */ /* 0x000fe200078e0a06 */
[----:B------:R-:W-:Y:S01]  /*3680*/  SEL R14, RZ, 0x10, P3 ;  /* 0x00000010ff0e7807 */ /* 0x000fe20001800000 */
[C---:B------:R-:W-:Y:S01]  /*3690*/  IMAD.SHL.U32 R15, R207.reuse, 0x2, RZ ;  /* 0x00000002cf0f7824 */ /* 0x040fe200078e00ff */
[----:B------:R-:W-:Y:S01]  /*36a0*/  SHF.L.U64.HI R28, R207, 0x1, R166 ;  /* 0x00000001cf1c7819 */ /* 0x000fe200000102a6 */
[----:B------:R-:W-:Y:S01]  /*36b0*/  IMAD R238, R7, c[0x0][0x2b8], R238 ;  /* 0x0000ae0007ee7a24 */ /* 0x000fe200078e02ee */
[----:B------:R-:W-:Y:S01]  /*36c0*/  IADD3 R40, -R14, 0x10, RZ ;  /* 0x000000100e287810 */ /* 0x000fe20007ffe1ff */
[C---:B------:R-:W-:Y:S01]  /*36d0*/  IMAD.SHL.U32 R12, R206.reuse, 0x2, RZ ;  /* 0x00000002ce0c7824 */ /* 0x040fe200078e00ff */
[----:B------:R-:W-:Y:S01]  /*36e0*/  SHF.L.U64.HI R13, R206, 0x1, R247 ;  /* 0x00000001ce0d7819 */ /* 0x000fe200000102f7 */
[----:B------:R-:W-:Y:S01]  /*36f0*/  IMAD.WIDE.U32 R10, R238, c[0x0][0x1e0], RZ ;  /* 0x00007800ee0a7a25 */ /* 0x000fe200078e00ff */
[----:B------:R-:W-:-:S02]  /*3700*/  SHF.R.S32.HI R7, RZ, 0x1f, R238 ;  /* 0x0000001fff077819 */ /* 0x000fc400000114ee */
[----:B------:R-:W-:Y:S02]  /*3710*/  LOP3.LUT R40, R40, 0xf, RZ, 0xc0, !PT ;  /* 0x0000000f28287812 */ /* 0x000fe400078ec0ff */
[----:B------:R-:W-:Y:S01]  /*3720*/  IADD3 R33, -R248, 0x10, RZ ;  /* 0x00000010f8217810 */ /* 0x000fe20007ffe1ff */
[----:B------:R-:W-:-:S03]  /*3730*/  IMAD R7, R7, c[0x0][0x1e0], RZ ;  /* 0x0000780007077a24 */ /* 0x000fc600078e02ff */
[----:B------:R-:W-:Y:S01]  /*3740*/  LOP3.LUT R33, R33, 0xf, RZ, 0xc0, !PT ;  /* 0x0000000f21217812 */ /* 0x000fe200078ec0ff */
[----:B------:R-:W-:-:S04]  /*3750*/  IMAD R7, R238, c[0x0][0x1e4], R7 ;  /* 0x00007900ee077a24 */ /* 0x000fc800078e0207 */
[----:B------:R-:W-:Y:S01]  /*3760*/  IMAD.IADD R11, R11, 0x1, R7 ;  /* 0x000000010b0b7824 */ /* 0x000fe200078e0207 */
[----:B------:R-:W-:Y:S02]  /*3770*/  SHF.L.U64.HI R7, R204, 0x1, R245 ;  /* 0x00000001cc077819 */ /* 0x000fe400000102f5 */
[----:B--2---:R-:W-:Y:S01]  /*3780*/  SHF.R.S32.HI R6, RZ, 0x1f, R237 ;  /* 0x0000001fff067819 */ /* 0x004fe200000114ed */
[----:B------:R-:W-:Y:S01]  /*3790*/  IMAD.WIDE.U32 R8, R237, c[0x0][0x1f0], R10 ;  /* 0x00007c00ed087a25 */ /* 0x000fe200078e000a */
[----:B------:R-:W-:Y:S02]  /*37a0*/  SEL R11, RZ, 0x10, P5 ;  /* 0x00000010ff0b7807 */ /* 0x000fe40002800000 */
[----:B------:R-:W-:Y:S01]  /*37b0*/  SHF.L.U64.HI R10, R205, 0x1, R246 ;  /* 0x00000001cd0a7819 */ /* 0x000fe200000102f6 */
[----:B------:R-:W-:Y:S01]  /*37c0*/  IMAD R6, R6, c[0x0][0x1f0], RZ ;  /* 0x00007c0006067a24 */ /* 0x000fe200078e02ff */
[----:B------:R-:W-:Y:S02]  /*37d0*/  IADD3 R29, P0, R8, UR14, RZ ;  /* 0x0000000e081d7c10 */ /* 0x000fe4000ff1e0ff */
[----:B------:R-:W-:Y:S01]  /*37e0*/  IADD3 R39, -R11, 0x10, RZ ;  /* 0x000000100b277810 */ /* 0x000fe20007ffe1ff */
[----:B------:R-:W-:Y:S01]  /*37f0*/  IMAD R6, R237, c[0x0][0x1f4], R6 ;  /* 0x00007d00ed067a24 */ /* 0x000fe200078e0206 */
[----:B------:R-:W-:-:S02]  /*3800*/  SEL R8, RZ, 0x10, P4 ;  /* 0x00000010ff087807 */ /* 0x000fc40002000000 */
[----:B------:R-:W-:Y:S02]  /*3810*/  LOP3.LUT R39, R39, 0xf, RZ, 0xc0, !PT ;  /* 0x0000000f27277812 */ /* 0x000fe400078ec0ff */
[----:B------:R-:W-:Y:S01]  /*3820*/  IADD3.X R6, R9, UR7, R6, P0, !PT ;  /* 0x0000000709067c10 */ /* 0x000fe200087fe406 */
[----:B------:R-:W-:Y:S01]  /*3830*/  IMAD.SHL.U32 R9, R205, 0x2, RZ ;  /* 0x00000002cd097824 */ /* 0x000fe200078e00ff */
[C---:B------:R-:W-:Y:S02]  /*3840*/  LEA R30, P0, R29.reuse, c[0x0][0x1c8], 0x1 ;  /* 0x000072001d1e7a11 */ /* 0x040fe400078008ff */
[----:B------:R-:W-:Y:S02]  /*3850*/  IADD3 R36, -R8, 0x10, RZ ;  /* 0x0000001008247810 */ /* 0x000fe40007ffe1ff */
[----:B------:R-:W-:Y:S01]  /*3860*/  LEA.HI.X R29, R29, c[0x0][0x1cc], R6, 0x1, P0 ;  /* 0x000073001d1d7a11 */ /* 0x000fe200000f0c06 */
[----:B------:R-:W1:Y:S01]  /*3870*/  SHFL.IDX PT, R32, R30, 0x1, 0x181f ;  /* 0x00381f001e207f89 */ /* 0x000e6200000e0000 */
[----:B------:R-:W-:Y:S01]  /*3880*/  LOP3.LUT R36, R36, 0xf, RZ, 0xc0, !PT ;  /* 0x0000000f24247812 */ /* 0x000fe200078ec0ff */
[----:B------:R-:W-:-:S02]  /*3890*/  IMAD.SHL.U32 R6, R204, 0x2, RZ ;  /* 0x00000002cc067824 */ /* 0x000fc400078e00ff */
[----:B------:R-:W2:Y:S04]  /*38a0*/  SHFL.IDX PT, R34, R29, 0x1, 0x181f ;  /* 0x00381f001d227f89 */ /* 0x000ea800000e0000 */
[----:B------:R-:W3:Y:S04]  /*38b0*/  SHFL.IDX PT, R30, R30, RZ, 0x181f ;  /* 0x00181fff1e1e7589 */ /* 0x000ee800000e0000 */
[----:B------:R-:W4:Y:S01]  /*38c0*/  SHFL.IDX PT, R29, R29, RZ, 0x181f ;  /* 0x00181fff1d1d7589 */ /* 0x000f2200000e0000 */
[----:B-1----:R-:W-:-:S04]  /*38d0*/  IADD3 R40, P1, P0, R40, R32, R15 ;  /* 0x0000002028287210 */ /* 0x002fc8000783e00f */
[----:B--2---:R-:W-:Y:S02]  /*38e0*/  IADD3.X R41, RZ, R34, R28, P1, P0 ;  /* 0x00000022ff297210 */ /* 0x004fe40000fe041c */
[----:B------:R-:W-:-:S04]  /*38f0*/  IADD3 R38, P1, P0, R39, R32, R12 ;  /* 0x0000002027267210 */ /* 0x000fc8000783e00c */
[----:B------:R-:W-:Y:S02]  /*3900*/  IADD3.X R39, RZ, R34, R13, P1, P0 ;  /* 0x00000022ff277210 */ /* 0x000fe40000fe040d */
[----:B------:R-:W-:-:S04]  /*3910*/  IADD3 R36, P1, P0, R36, R32, R9 ;  /* 0x0000002024247210 */ /* 0x000fc8000783e009 */
[----:B------:R-:W-:Y:S02]  /*3920*/  IADD3.X R37, RZ, R34, R10, P1, P0 ;  /* 0x00000022ff257210 */ /* 0x000fe40000fe040a */
[----:B------:R-:W-:-:S04]  /*3930*/  IADD3 R32, P1, P0, R33, R32, R6 ;  /* 0x0000002021207210 */ /* 0x000fc8000783e006 */
[----:B------:R-:W-:Y:S02]  /*3940*/  IADD3.X R33, RZ, R34, R7, P1, P0 ;  /* 0x00000022ff217210 */ /* 0x000fe40000fe0407 */
[----:B---3--:R-:W-:-:S05]  /*3950*/  IADD3 R34, P0, R30, R15, RZ ;  /* 0x0000000f1e227210 */ /* 0x008fca0007f1e0ff */
[----:B----4-:R-:W-:Y:S01]  /*3960*/  IMAD.X R35, R29, 0x1, R28, P0 ;  /* 0x000000011d237824 */ /* 0x010fe200000e061c */
        /* <DEDUP_REMOVED lines=18> */
.L_x_1973:
[----:B-1----:R-:W-:Y:S01]  /*3a90*/  FMUL.FTZ R9, R16, c[0x0][0x320] ;  /* 0x0000c80010097a20 */ /* 0x002fe20000410000 */
[----:B------:R-:W-:Y:S01]  /*3aa0*/  LOP3.LUT R86, R86, 0xffffffe0, RZ, 0xc0, !PT ;  /* 0xffffffe056567812 */ /* 0x000fe200078ec0ff */
[----:B------:R-:W-:Y:S01]  /*3ab0*/  UIADD3 UR4, UR10, 0x1, -UR11 ;  /* 0x000000010a047890 */ /* 0x000fe2000fffe80b */
[----:B------:R-:W-:Y:S01]  /*3ac0*/  SHF.R.S32.HI R12, RZ, 0x1f, R85 ;  /* 0x0000001fff0c7819 */ /* 0x000fe20000011455 */
[----:B------:R-:W-:Y:S01]  /*3ad0*/  FMUL.FTZ R10, R20, c[0x0][0x320] ;  /* 0x0000c800140a7a20 */ /* 0x000fe20000410000 */
[----:B------:R-:W-:Y:S01]  /*3ae0*/  LEA.HI R16, R84, R83, RZ, 0x2 ;  /* 0x0000005354107211 */ /* 0x000fe200078f10ff */
[----:B------:R-:W-:Y:S01]  /*3af0*/  IMAD.IADD R7, R83, 0x1, -R86 ;  /* 0x0000000153077824 */ /* 0x000fe200078e0a56 */
[-C--:B------:R-:W-:Y:S01]  /*3b00*/  LEA.HI R12, R12, R85.reuse, RZ, 0x3 ;  /* 0x000000550c0c7211 */ /* 0x080fe200078f18ff */
[----:B------:R-:W-:Y:S01]  /*3b10*/  FMUL.FTZ R6, R21, c[0x0][0x320] ;  /* 0x0000c80015067a20 */ /* 0x000fe20000410000 */
[----:B------:R-:W-:Y:S01]  /*3b20*/  LOP3.LUT R16, R16, 0xfffffffc, RZ, 0xc0, !PT ;  /* 0xfffffffc10107812 */ /* 0x000fe200078ec0ff */
[----:B------:R-:W-:Y:S01]  /*3b30*/  FMUL.FTZ R8, R17, c[0x0][0x320] ;  /* 0x0000c80011087a20 */ /* 0x000fe20000410000 */
[----:B------:R-:W-:Y:S01]  /*3b40*/  LOP3.LUT R12, R12, 0xffffff8, RZ, 0xc0, !PT ;  /* 0x0ffffff80c0c7812 */ /* 0x000fe200078ec0ff */
[----:B------:R-:W-:Y:S01]  /*3b50*/  FMUL.FTZ R34, R72, c[0x0][0x320] ;  /* 0x0000c80048227a20 */ /* 0x000fe20000410000 */
[----:B------:R-:W-:Y:S01]  /*3b60*/  SHF.R.S32.HI R14, RZ, 0x1f, R7 ;  /* 0x0000001fff0e7819 */ /* 0x000fe20000011407 */
[----:B------:R-:W-:Y:S01]  /*3b70*/  IMAD.IADD R83, R83, 0x1, -R16 ;  /* 0x0000000153537824 */ /* 0x000fe200078e0a10 */
[----:B------:R-:W-:Y:S01]  /*3b80*/  IADD3 R85, -R12, R85, RZ ;  /* 0x000000550c557210 */ /* 0x000fe20007ffe1ff */
[----:B------:R-:W-:Y:S01]  /*3b90*/  FMUL.FTZ R32, R73, c[0x0][0x320] ;  /* 0x0000c80049207a20 */ /* 0x000fe20000410000 */
[----:B------:R-:W-:Y:S01]  /*3ba0*/  LEA.HI R12, R14, R7, RZ, 0x2 ;  /* 0x000000070e0c7211 */ /* 0x000fe200078f10ff */
[----:B------:R-:W-:Y:S01]  /*3bb0*/  FMUL.FTZ R64, R64, c[0x0][0x320] ;  /* 0x0000c80040407a20 */ /* 0x000fe20000410000 */
[----:B------:R-:W-:Y:S01]  /*3bc0*/  LEA.HI R14, R83, R83, RZ, 0x1 ;  /* 0x00000053530e7211 */ /* 0x000fe200078f08ff */
[----:B------:R-:W-:Y:S01]  /*3bd0*/  FMUL.FTZ R65, R65, c[0x0][0x320] ;  /* 0x0000c80041417a20 */ /* 0x000fe20000410000 */
[----:B------:R-:W-:Y:S01]  /*3be0*/  LEA.HI.SX32 R16, R12, UR24, 0x1e ;  /* 0x000000180c107c11 */ /* 0x000fe2000f8ff2ff */
[----:B------:R-:W-:Y:S01]  /*3bf0*/  FMUL.FTZ R60, R60, c[0x0][0x320] ;  /* 0x0000c8003c3c7a20 */ /* 0x000fe20000410000 */
[----:B------:R-:W-:Y:S01]  /*3c00*/  LOP3.LUT R14, R14, 0x1ffffffe, RZ, 0xc0, !PT ;  /* 0x1ffffffe0e0e7812 */ /* 0x000fe200078ec0ff */
[----:B------:R-:W-:Y:S01]  /*3c10*/  FMUL.FTZ R61, R61, c[0x0][0x320] ;  /* 0x0000c8003d3d7a20 */ /* 0x000fe20000410000 */
[----:B------:R-:W-:Y:S01]  /*3c20*/  PLOP3.LUT P0, PT, PT, PT, UP1, 0x80, 0x0 ;  /* 0x000000000000781c */ /* 0x000fe20003f0f018 */
[----:B------:R-:W-:Y:S01]  /*3c30*/  IMAD R16, R85, 0x10, R16 ;  /* 0x0000001055107824 */ /* 0x000fe200078e0210 */
[----:B------:R-:W-:Y:S01]  /*3c40*/  LOP3.LUT R12, R12, 0x7ffffffc, RZ, 0xc0, !PT ;  /* 0x7ffffffc0c0c7812 */ /* 0x000fe200078ec0ff */
[----:B------:R-:W-:Y:S01]  /*3c50*/  IMAD.IADD R83, R83, 0x1, -R14 ;  /* 0x0000000153537824 */ /* 0x000fe200078e0a0e */
[----:B------:R-:W-:Y:S01]  /*3c60*/  ULDC UR26, c[0x0][0x2ac] ;  /* 0x0000ab00001a7ab9 */ /* 0x000fe20000000800 */
[----:B------:R-:W-:Y:S01]  /*3c70*/  FMUL.FTZ R14, R24, c[0x0][0x320] ;  /* 0x0000c800180e7a20 */ /* 0x000fe20000410000 */
[----:B------:R-:W1:Y:S01]  /*3c80*/  MUFU.TANH R10, R10 ;  /* 0x0000000a000a7308 */ /* 0x000e620000002400 */
[----:B------:R-:W-:Y:S01]  /*3c90*/  IMAD.IADD R241, R7, 0x1, -R12 ;  /* 0x0000000107f17824 */ /* 0x000fe200078e0a0c */
[----:B------:R-:W-:Y:S01]  /*3ca0*/  LEA R240, R83, R16, 0x3 ;  /* 0x0000001053f07211 */ /* 0x000fe200078e18ff */
[----:B------:R-:W-:Y:S01]  /*3cb0*/  FMUL.FTZ R76, R76, c[0x0][0x320] ;  /* 0x0000c8004c4c7a20 */ /* 0x000fe20000410000 */
[----:B------:R-:W-:Y:S01]  /*3cc0*/  MOV R12, UR4 ;  /* 0x00000004000c7c02 */ /* 0x000fe20008000f00 */
[----:B------:R-:W-:Y:S01]  /*3cd0*/  IMAD.SHL.U32 R241, R241, 0x2, RZ ;  /* 0x00000002f1f17824 */ /* 0x000fe200078e00ff */
[----:B------:R-:W-:Y:S01]  /*3ce0*/  ULDC UR4, c[0x0][0x1d0] ;  /* 0x0000740000047ab9 */ /* 0x000fe20000000800 */
[----:B------:R-:W-:Y:S01]  /*3cf0*/  @P0 IMAD.HI.U32 R13, R240, c[0x0][0x2c8], RZ ;  /* 0x0000b200f00d0a27 */ /* 0x000fe200078e00ff */
[----:B------:R-:W-:Y:S01]  /*3d00*/  PLOP3.LUT P0, PT, PT, PT, UP1, 0x80, 0x0 ;  /* 0x000000000000781c */ /* 0x000fe20003f0f018 */
[----:B------:R-:W2:Y:S01]  /*3d10*/  MUFU.TANH R6, R6 ;  /* 0x0000000600067308 */ /* 0x000ea20000002400 */
[----:B------:R-:W-:Y:S01]  /*3d20*/  IADD3 R15, R12, -c[0x0][0x168], -R241 ;  /* 0x80005a000c0f7a10 */ /* 0x000fe20007ffe8f1 */
[----:B------:R-:W-:Y:S01]  /*3d30*/  IMAD.MOV.U32 R11, RZ, RZ, R240 ;  /* 0x000000ffff0b7224 */ /* 0x000fe200078e00f0 */
[----:B------:R-:W-:Y:S01]  /*3d40*/  ULDC UR5, c[0x0][0x324] ;  /* 0x0000c90000057ab9 */ /* 0x000fe20000000800 */
[----:B------:R-:W-:Y:S01]  /*3d50*/  FMUL.FTZ R77, R77, c[0x0][0x320] ;  /* 0x0000c8004d4d7a20 */ /* 0x000fe20000410000 */
[----:B------:R-:W-:Y:S01]  /*3d60*/  UIMAD UR4, UR26, UR4, -UR11 ;  /* 0x000000041a0472a4 */ /* 0x000fe2000f8e0a0b */
[----:B------:R-:W-:Y:S01]  /*3d70*/  FMUL.FTZ R25, R25, c[0x0][0x320] ;  /* 0x0000c80019197a20 */ /* 0x000fe20000410000 */
[----:B------:R-:W-:Y:S01]  /*3d80*/  ULOP3.LUT UR11, URZ, UR5, URZ, 0x33, !UPT ;  /* 0x000000053f0b7292 */ /* 0x000fe2000f8e333f */
[----:B------:R-:W3:Y:S01]  /*3d90*/  MUFU.TANH R9, R9 ;  /* 0x0000000900097308 */ /* 0x000ee20000002400 */
[----:B------:R-:W-:Y:S01]  /*3da0*/  IADD3 R17, R15, c[0x0][0x328], RZ ;  /* 0x0000ca000f117a10 */ /* 0x000fe20007ffe0ff */
[----:B------:R-:W0:Y:S01]  /*3db0*/  LDGDEPBAR ;  /* 0x00000000000079af */ /* 0x000e220000000000 */
[----:B------:R-:W-:Y:S01]  /*3dc0*/  IMAD.IADD R231, R82, 0x1, R81 ;  /* 0x0000000152e77824 */ /* 0x000fe200078e0251 */
[----:B------:R-:W-:-:S02]  /*3dd0*/  @P0 SHF.R.U32.HI R11, RZ, c[0x0][0x2cc], R13 ;  /* 0x0000b300ff0b0a19 */ /* 0x000fc4000001160d */
[----:B------:R-:W-:Y:S02]  /*3de0*/  PLOP3.LUT P0, PT, PT, PT, UP0, 0x40, 0x0 ;  /* 0x000000000000781c */ /* 0x000fe40003f0e808 */
[----:B------:R-:W4:Y:S01]  /*3df0*/  MUFU.TANH R8, R8 ;  /* 0x0000000800087308 */ /* 0x000f220000002400 */
[----:B------:R-:W5:Y:S01]  /*3e00*/  SHFL.IDX PT, R16, R11, RZ, 0x1c1f ;  /* 0x001c1fff0b107589 */ /* 0x000f6200000e0000 */
[----:B------:R-:W-:Y:S02]  /*3e10*/  IADD3 R13, -R241, UR4, RZ ;  /* 0x00000004f10d7c10 */ /* 0x000fe4000fffe1ff */
[----:B------:R-:W-:-:S04]  /*3e20*/  IADD3 R15, R15, UR11, RZ ;  /* 0x0000000b0f0f7c10 */ /* 0x000fc8000fffe0ff */
[----:B------:R1:W1:Y:S08]  /*3e30*/  MUFU.TANH R190, R64 ;  /* 0x0000004000be7308 */ /* 0x0002700000002400 */
[----:B------:R1:W1:Y:S08]  /*3e40*/  MUFU.TANH R182, R65 ;  /* 0x0000004100b67308 */ /* 0x0002700000002400 */
[----:B------:R1:W1:Y:S01]  /*3e50*/  MUFU.TANH R188, R60 ;  /* 0x0000003c00bc7308 */ /* 0x0002620000002400 */
[----:B-----5:R-:W-:-:S02]  /*3e60*/  IADD3 R24, R17, R16, RZ ;  /* 0x0000001011187210 */ /* 0x020fc40007ffe0ff */
[----:B------:R-:W-:Y:S02]  /*3e70*/  IADD3 R20, R15, R16, RZ ;  /* 0x000000100f147210 */ /* 0x000fe40007ffe0ff */
[----:B------:R-:W-:-:S03]  /*3e80*/  IMNMX R21, R24, R13, PT ;  /* 0x0000000d18157217 */ /* 0x000fc60003800200 */
[----:B------:R1:W1:Y:S08]  /*3e90*/  MUFU.TANH R184, R61 ;  /* 0x0000003d00b87308 */ /* 0x0002700000002400 */
[----:B------:R1:W1:Y:S08]  /*3ea0*/  MUFU.TANH R194, R76 ;  /* 0x0000004c00c27308 */ /* 0x0002700000002400 */
[----:B------:R1:W1:Y:S08]  /*3eb0*/  MUFU.TANH R192, R77 ;  /* 0x0000004d00c07308 */ /* 0x0002700000002400 */
[----:B------:R-:W1:Y:S08]  /*3ec0*/  MUFU.TANH R34, R34 ;  /* 0x0000002200227308 */ /* 0x000e700000002400 */
[----:B------:R-:W1:Y:S08]  /*3ed0*/  MUFU.TANH R32, R32 ;  /* 0x0000002000207308 */ /* 0x000e700000002400 */
[----:B------:R-:W1:Y:S08]  /*3ee0*/  MUFU.TANH R14, R14 ;  /* 0x0000000e000e7308 */ /* 0x000e700000002400 */
[----:B------:R1:W1:Y:S01]  /*3ef0*/  MUFU.TANH R12, R25 ;  /* 0x00000019000c7308 */ /* 0x0002620000002400 */
[----:B------:R-:W-:Y:S05]  /*3f00*/  @P0 BRA `(.L_x_1974) ;  /* 0x0000016000000947 */ /* 0x000fea0003800000 */
[----:B--234-:R-:W-:Y:S01]  /*3f10*/  IMAD.U32 R7, RZ, RZ, UR10 ;  /* 0x0000000aff077e24 */ /* 0x01cfe2000f8e00ff */
[----:B------:R-:W-:Y:S04]  /*3f20*/  BSSY B0, `(.L_x_1975) ;  /* 0x000000f000007945 */ /* 0x000fe80003800000 */
[----:B-1----:R-:W-:-:S04]  /*3f30*/  IADD3 R25, R7, -c[0x0][0x168], R16 ;  /* 0x80005a0007197a10 */ /* 0x002fc80007ffe010 */
        /* <DEDUP_REMOVED lines=9> */
.L_x_1976:
[----:B------:R-:W-:-:S04]  /*3fd0*/  MOV R7, c[0x0][0x32c] ;  /* 0x0000cb0000077a02 */ /* 0x000fc80000000f00 */
[----:B------:R-:W-:-:S13]  /*3fe0*/  ISETP.NE.AND P0, PT, R7, 0x1, PT ;  /* 0x000000010700780c */ /* 0x000fda0003f05270 */
[----:B------:R-:W-:-:S05]  /*3ff0*/  @P0 IMAD.HI.U32 R7, R25, c[0x0][0x330], RZ ;  /* 0x0000cc0019070a27 */ /* 0x000fca00078e00ff */
[----:B------:R-:W-:Y:S02]  /*4000*/  @P0 SHF.R.U32.HI R25, RZ, c[0x0][0x334], R7 ;  /* 0x0000cd00ff190a19 */ /* 0x000fe40000011607 */
.L_x_1977:
[----:B------:R-:W-:Y:S05]  /*4010*/  BSYNC B0 ;  /* 0x0000000000007941 */ /* 0x000fea0003800000 */
.L_x_1975:
[----:B------:R-:W-:-:S04]  /*4020*/  IMAD R16, R25, c[0x0][0x32c], -R80 ;  /* 0x0000cb0019107a24 */ /* 0x000fc800078e0a50 */
[----:B------:R-:W-:-:S05]  /*4030*/  IMAD.IADD R7, R16, 0x1, -R241 ;  /* 0x0000000110077824 */ /* 0x000fca00078e0af1 */
[----:B------:R-:W-:Y:S02]  /*4040*/  IADD3 R16, R7, c[0x0][0x32c], RZ ;  /* 0x0000cb0007107a10 */ /* 0x000fe40007ffe0ff */
[----:B------:R-:W-:Y:S02]  /*4050*/  IMNMX R20, R20, R7, !PT ;  /* 0x0000000714147217 */ /* 0x000fe40007800200 */
[----:B------:R-:W-:Y:S02]  /*4060*/  IMNMX R21, R21, R16, PT ;  /* 0x0000001015157217 */ /* 0x000fe40003800200 */
.L_x_1974:
[----:B--234-:R-:W-:Y:S01]  /*4070*/  ISETP.LT.AND P1, PT, RZ, UR20, PT ;  /* 0x00000014ff007c0c */ /* 0x01cfe2000bf21270 */
[----:B------:R-:W2:Y:S01]  /*4080*/  SHFL.IDX PT, R24, R11, 0x1, 0x1c1f ;  /* 0x003c1f000b187f89 */ /* 0x000ea200000e0000 */
[----:B------:R-:W-:Y:S02]  /*4090*/  FMUL.FTZ R33, R78, c[0x0][0x320] ;  /* 0x0000c8004e217a20 */ /* 0x000fe40000410000 */
[----:B------:R-:W-:Y:S01]  /*40a0*/  ISETP.GT.AND P0, PT, R20, RZ, P1 ;  /* 0x000000ff1400720c */ /* 0x000fe20000f04270 */
[----:B------:R-:W-:Y:S02]  /*40b0*/  FMUL.FTZ R18, R18, c[0x0][0x320] ;  /* 0x0000c80012127a20 */ /* 0x000fe40000410000 */
[----:B-1----:R-:W-:Y:S01]  /*40c0*/  FMUL.FTZ R25, R27, c[0x0][0x320] ;  /* 0x0000c8001b197a20 */ /* 0x002fe20000410000 */
[----:B------:R-:W-:Y:S01]  /*40d0*/  ISETP.LT.OR P0, PT, R21, 0x1, P0 ;  /* 0x000000011500780c */ /* 0x000fe20000701670 */
[----:B------:R-:W-:Y:S01]  /*40e0*/  FMUL.FTZ R26, R26, c[0x0][0x320] ;  /* 0x0000c8001a1a7a20 */ /* 0x000fe20000410000 */
[----:B------:R-:W1:Y:S01]  /*40f0*/  MUFU.TANH R33, R33 ;  /* 0x0000002100217308 */ /* 0x000e620000002400 */
[----:B------:R-:W-:Y:S01]  /*4100*/  FMUL.FTZ R63, R63, c[0x0][0x320] ;  /* 0x0000c8003f3f7a20 */ /* 0x000fe20000410000 */
[----:B------:R-:W-:Y:S01]  /*4110*/  FSEL R7, R4, -INF , !P0 ;  /* 0xff80000004077808 */ /* 0x000fe20004000000 */
[----:B------:R-:W-:Y:S01]  /*4120*/  FMUL.FTZ R79, R79, c[0x0][0x320] ;  /* 0x0000c8004f4f7a20 */ /* 0x000fe20000410000 */
[----:B------:R-:W-:Y:S01]  /*4130*/  ISETP.GT.AND P0, PT, R20, 0x1, P1 ;  /* 0x000000011400780c */ /* 0x000fe20000f04270 */
[----:B------:R-:W-:-:S02]  /*4140*/  FMUL.FTZ R67, R67, c[0x0][0x320] ;  /* 0x0000c80043437a20 */ /* 0x000fc40000410000 */
[----:B------:R-:W-:Y:S01]  /*4150*/  FMUL.FTZ R74, R74, c[0x0][0x320] ;  /* 0x0000c8004a4a7a20 */ /* 0x000fe20000410000 */
[----:B------:R-:W-:Y:S01]  /*4160*/  ISETP.LT.OR P0, PT, R21, 0x2, P0 ;  /* 0x000000021500780c */ /* 0x000fe20000701670 */
[----:B------:R-:W-:Y:S01]  /*4170*/  FMUL.FTZ R75, R75, c[0x0][0x320] ;  /* 0x0000c8004b4b7a20 */ /* 0x000fe20000410000 */
[----:B------:R3:W4:Y:S01]  /*4180*/  MUFU.TANH R191, R63 ;  /* 0x0000003f00bf7308 */ /* 0x0007220000002400 */
[----:B------:R-:W-:Y:S01]  /*4190*/  FMUL.FTZ R19, R19, c[0x0][0x320] ;  /* 0x0000c80013137a20 */ /* 0x000fe20000410000 */
[----:B------:R-:W-:Y:S01]  /*41a0*/  FSEL R16, R5, -INF , !P0 ;  /* 0xff80000005107808 */ /* 0x000fe20004000000 */
[----:B------:R-:W-:Y:S01]  /*41b0*/  FMUL.FTZ R5, R31, c[0x0][0x320] ;  /* 0x0000c8001f057a20 */ /* 0x000fe20000410000 */
[----:B------:R-:W-:Y:S01]  /*41c0*/  ISETP.GT.AND P0, PT, R20, 0x8, P1 ;  /* 0x000000081400780c */ /* 0x000fe20000f04270 */
[----:B------:R-:W-:Y:S02]  /*41d0*/  FMUL.FTZ R62, R62, c[0x0][0x320] ;  /* 0x0000c8003e3e7a20 */ /* 0x000fe40000410000 */
[----:B------:R-:W-:Y:S01]  /*41e0*/  FMUL.FTZ R66, R66, c[0x0][0x320] ;  /* 0x0000c80042427a20 */ /* 0x000fe20000410000 */
[----:B------:R-:W-:Y:S01]  /*41f0*/  ISETP.LT.OR P0, PT, R21, 0x9, P0 ;  /* 0x000000091500780c */ /* 0x000fe20000701670 */
[----:B------:R3:W1:Y:S03]  /*4200*/  MUFU.TANH R189, R79 ;  /* 0x0000004f00bd7308 */ /* 0x0006660000002400 */
[----:B------:R-:W-:-:S02]  /*4210*/  FSEL R14, R14, -INF , !P0 ;  /* 0xff8000000e0e7808 */ /* 0x000fc40004000000 */
[----:B------:R-:W-:-:S03]  /*4220*/  ISETP.GT.AND P0, PT, R20, 0x9, P1 ;  /* 0x000000091400780c */ /* 0x000fc60000f04270 */
[----:B------:R3:W1:Y:S01]  /*4230*/  MUFU.TANH R195, R67 ;  /* 0x0000004300c37308 */ /* 0x0006620000002400 */
[----:B------:R-:W-:-:S04]  /*4240*/  ISETP.LT.OR P0, PT, R21, 0xa, P0 ;  /* 0x0000000a1500780c */ /* 0x000fc80000701670 */
[----:B------:R-:W-:Y:S02]  /*4250*/  FSEL R12, R12, -INF , !P0 ;  /* 0xff8000000c0c7808 */ /* 0x000fe40004000000 */
[----:B------:R-:W-:Y:S01]  /*4260*/  ISETP.GT.AND P0, PT, R20, 0x10, P1 ;  /* 0x000000101400780c */ /* 0x000fe20000f04270 */
[----:B------:R-:W1:Y:S03]  /*4270*/  MUFU.TANH R18, R18 ;  /* 0x0000001200127308 */ /* 0x000e660000002400 */
[----:B------:R-:W-:-:S04]  /*4280*/  ISETP.LT.OR P0, PT, R21, 0x11, P0 ;  /* 0x000000111500780c */ /* 0x000fc80000701670 */
[----:B------:R-:W-:Y:S01]  /*4290*/  FSEL R10, R10, -INF , !P0 ;  /* 0xff8000000a0a7808 */ /* 0x000fe20004000000 */
[----:B------:R3:W1:Y:S01]  /*42a0*/  MUFU.TANH R185, R74 ;  /* 0x0000004a00b97308 */ /* 0x0006620000002400 */
[----:B------:R-:W-:-:S04]  /*42b0*/  ISETP.GT.AND P0, PT, R20, 0x11, P1 ;  /* 0x000000111400780c */ /* 0x000fc80000f04270 */
[----:B------:R-:W-:-:S03]  /*42c0*/  ISETP.LT.OR P0, PT, R21, 0x12, P0 ;  /* 0x000000121500780c */ /* 0x000fc60000701670 */
[----:B------:R3:W1:Y:S01]  /*42d0*/  MUFU.TANH R183, R75 ;  /* 0x0000004b00b77308 */ /* 0x0006620000002400 */
[----:B------:R-:W-:Y:S02]  /*42e0*/  FSEL R6, R6, -INF , !P0 ;  /* 0xff80000006067808 */ /* 0x000fe40004000000 */
[----:B------:R-:W-:-:S04]  /*42f0*/  ISETP.GT.AND P0, PT, R20, 0x18, P1 ;  /* 0x000000181400780c */ /* 0x000fc80000f04270 */
[----:B------:R-:W-:Y:S01]  /*4300*/  ISETP.LT.OR P0, PT, R21, 0x19, P0 ;  /* 0x000000191500780c */ /* 0x000fe20000701670 */
[----:B------:R-:W1:Y:S03]  /*4310*/  MUFU.TANH R5, R5 ;  /* 0x0000000500057308 */ /* 0x000e660000002400 */
[----:B------:R-:W-:Y:S01]  /*4320*/  FSEL R4, R9, -INF , !P0 ;  /* 0xff80000009047808 */ /* 0x000fe20004000000 */
[----:B------:R-:W-:Y:S01]  /*4330*/  FMUL.FTZ R9, R23, c[0x0][0x320] ;  /* 0x0000c80017097a20 */ /* 0x000fe20000410000 */
        /* <DEDUP_REMOVED lines=11> */
[----:B------:R-:W1:Y:S01]  /*43f0*/  MUFU.TANH R25, R25 ;  /* 0x0000001900197308 */ /* 0x000e620000002400 */
[----:B------:R-:W-:Y:S02]  /*4400*/  FSEL R182, R182, -INF , !P0 ;  /* 0xff800000b6b67808 */ /* 0x000fe40004000000 */
[----:B------:R-:W-:-:S04]  /*4410*/  ISETP.GT.AND P0, PT, R20, 0x28, P1 ;  /* 0x000000281400780c */ /* 0x000fc80000f04270 */
[----:B------:R-:W-:Y:S01]  /*4420*/  ISETP.LT.OR P0, PT, R21, 0x29, P0 ;  /* 0x000000291500780c */ /* 0x000fe20000701670 */
[----:B------:R-:W1:Y:S03]  /*4430*/  MUFU.TANH R26, R26 ;  /* 0x0000001a001a7308 */ /* 0x000e660000002400 */
[----:B------:R-:W-:Y:S02]  /*4440*/  FSEL R188, R188, -INF , !P0 ;  /* 0xff800000bcbc7808 */ /* 0x000fe40004000000 */
[----:B------:R-:W-:-:S03]  /*4450*/  ISETP.GT.AND P0, PT, R20, 0x29, P1 ;  /* 0x000000291400780c */ /* 0x000fc60000f04270 */
[----:B------:R3:W1:Y:S01]  /*4460*/  MUFU.TANH R187, R66 ;  /* 0x0000004200bb7308 */ /* 0x0006620000002400 */
[----:B------:R-:W-:-:S04]  /*4470*/  ISETP.LT.OR P0, PT, R21, 0x2a, P0 ;  /* 0x0000002a1500780c */ /* 0x000fc80000701670 */
[----:B------:R-:W-:Y:S02]  /*4480*/  FSEL R184, R184, -INF , !P0 ;  /* 0xff800000b8b87808 */ /* 0x000fe40004000000 */
[----:B------:R-:W-:-:S04]  /*4490*/  ISETP.GT.AND P0, PT, R20, 0x30, P1 ;  /* 0x000000301400780c */ /* 0x000fc80000f04270 */
        /* <DEDUP_REMOVED lines=8> */
[----:B------:R-:W-:Y:S01]  /*4520*/  ISETP.GT.AND P0, PT, R20, 0x39, P1 ;  /* 0x000000391400780c */ /* 0x000fe20000f04270 */
[----:B------:R-:W-:Y:S02]  /*4530*/  FMUL.FTZ R20, R22, c[0x0][0x320] ;  /* 0x0000c80016147a20 */ /* 0x000fe40000410000 */
[----:B--2---:R-:W-:Y:S01]  /*4540*/  IMAD.IADD R22, R17, 0x1, R24 ;  /* 0x0000000111167824 */ /* 0x004fe200078e0218 */
[----:B------:R-:W-:-:S03]  /*4550*/  ISETP.LT.OR P0, PT, R21, 0x3a, P0 ;  /* 0x0000003a1500780c */ /* 0x000fc60000701670 */
[----:B------:R-:W2:Y:S01]  /*4560*/  MUFU.TANH R20, R20 ;  /* 0x0000001400147308 */ /* 0x000ea20000002400 */
[----:B------:R-:W-:Y:S02]  /*4570*/  FSEL R32, R32, -INF , !P0 ;  /* 0xff80000020207808 */ /* 0x000fe40004000000 */
[----:B------:R-:W-:Y:S02]  /*4580*/  PLOP3.LUT P0, PT, PT, PT, UP0, 0x40, 0x0 ;  /* 0x000000000000781c */ /* 0x000fe40003f0e808 */
[----:B------:R-:W-:Y:S01]  /*4590*/  IMNMX R21, R22, R13, PT ;  /* 0x0000000d16157217 */ /* 0x000fe20003800200 */
[----:B------:R-:W-:-:S10]  /*45a0*/  IMAD.IADD R22, R15, 0x1, R24 ;  /* 0x000000010f167824 */ /* 0x000fd400078e0218 */
[----:B------:R-:W-:Y:S05]  /*45b0*/  @P0 BRA `(.L_x_1978) ;  /* 0x0000016000000947 */ /* 0x000fea0003800000 */
[----:B-1234-:R-:W-:Y:S01]  /*45c0*/  IMAD.U32 R11, RZ, RZ, UR10 ;  /* 0x0000000aff0b7e24 */ /* 0x01efe2000f8e00ff */
        /* <DEDUP_REMOVED lines=11> */
.L_x_1980:
[----:B------:R-:W-:-:S04]  /*4680*/  MOV R11, c[0x0][0x32c] ;  /* 0x0000cb00000b7a02 */ /* 0x000fc80000000f00 */
[----:B------:R-:W-:-:S13]  /*4690*/  ISETP.NE.AND P0, PT, R11, 0x1, PT ;  /* 0x000000010b00780c */ /* 0x000fda0003f05270 */
[----:B------:R-:W-:-:S05]  /*46a0*/  @P0 IMAD.HI.U32 R11, R13, c[0x0][0x330], RZ ;  /* 0x0000cc000d0b0a27 */ /* 0x000fca00078e00ff */
[----:B------:R-:W-:Y:S02]  /*46b0*/  @P0 SHF.R.U32.HI R13, RZ, c[0x0][0x334], R11 ;  /* 0x0000cd00ff0d0a19 */ /* 0x000fe4000001160b */
.L_x_1981:
[----:B------:R-:W-:Y:S05]  /*46c0*/  BSYNC B0 ;  /* 0x0000000000007941 */ /* 0x000fea0003800000 */
.L_x_1979:
[----:B------:R-:W-:-:S04]  /*46d0*/  IMAD R80, R13, c[0x0][0x32c], -R80 ;  /* 0x0000cb000d507a24 */ /* 0x000fc800078e0a50 */
[----:B------:R-:W-:-:S05]  /*46e0*/  IMAD.IADD R11, R80, 0x1, -R241 ;  /* 0x00000001500b7824 */ /* 0x000fca00078e0af1 */
[----:B------:R-:W-:Y:S02]  /*46f0*/  IADD3 R24, R11, c[0x0][0x32c], RZ ;  /* 0x0000cb000b187a10 */ /* 0x000fe40007ffe0ff */
[----:B------:R-:W-:Y:S02]  /*4700*/  IMNMX R22, R22, R11, !PT ;  /* 0x0000000b16167217 */ /* 0x000fe40007800200 */
[----:B------:R-:W-:Y:S02]  /*4710*/  IMNMX R21, R21, R24, PT ;  /* 0x0000001815157217 */ /* 0x000fe40003800200 */
.L_x_1978:
[----:B-1234-:R-:W-:Y:S01]  /*4720*/  ISETP.GT.AND P0, PT, R22, 0x1, P1 ;  /* 0x000000011600780c */ /* 0x01efe20000f04270 */
[----:B------:R-:W-:Y:S01]  /*4730*/  IMAD.SHL.U32 R231, R231, 0x2, RZ ;  /* 0x00000002e7e77824 */ /* 0x000fe200078e00ff */
[----:B------:R-:W-:Y:S02]  /*4740*/  @UP1 USHF.L.U32 UR25, UR25, 0x7, URZ ;  /* 0x0000000719191899 */ /* 0x000fe4000800063f */
[----:B------:R-:W-:Y:S01]  /*4750*/  ISETP.LT.OR P0, PT, R21, 0x2, P0 ;  /* 0x000000021500780c */ /* 0x000fe20000701670 */
[--C-:B------:R-:W-:Y:S01]  /*4760*/  IMAD R226, R2, 0x2, R231.reuse ;  /* 0x0000000202e27824 */ /* 0x100fe200078e02e7 */
[----:B------:R-:W-:Y:S01]  /*4770*/  LDSM.16.MT88.4 R156, [R231+0x100] ;  /* 0x00010000e79c783b */ /* 0x000fe20000004200 */
[----:B------:R-:W-:Y:S01]  /*4780*/  IMAD R225, R3, 0x2, R231 ;  /* 0x0000000203e17824 */ /* 0x000fe200078e02e7 */
[----:B------:R-:W-:Y:S01]  /*4790*/  FSEL R19, R5, -INF , !P0 ;  /* 0xff80000005137808 */ /* 0x000fe20004000000 */
[----:B------:R-:W-:Y:S01]  /*47a0*/  IMAD R224, R3, 0x2, R226 ;  /* 0x0000000203e07824 */ /* 0x000fe200078e02e2 */
[----:B------:R-:W-:Y:S01]  /*47b0*/  ISETP.GT.AND P0, PT, R22, 0x8, P1 ;  /* 0x000000081600780c */ /* 0x000fe20000f04270 */
[----:B------:R-:W-:Y:S01]  /*47c0*/  LDSM.16.MT88.4 R148, [R226+0x100] ;  /* 0x00010000e294783b */ /* 0x000fe20000004200 */
[----:B------:R-:W-:-:S02]  /*47d0*/  ULDC.64 UR4, c[0x0][0x2c8] ;  /* 0x0000b20000047ab9 */ /* 0x000fc40000000a00 */
[C---:B------:R-:W-:Y:S01]  /*47e0*/  ISETP.LT.OR P0, PT, R21.reuse, 0x9, P0 ;  /* 0x000000091500780c */ /* 0x040fe20000701670 */
[----:B------:R-:W-:Y:S01]  /*47f0*/  LDSM.16.MT88.4 R140, [R225+0x100] ;  /* 0x00010000e18c783b */ /* 0x000fe20000004200 */
[----:B------:R-:W-:Y:S02]  /*4800*/  UIMAD.WIDE.U32 UR26, UR25, UR4, URZ ;  /* 0x00000004191a72a5 */ /* 0x000fe4000f8e003f */
[----:B------:R-:W-:Y:S01]  /*4810*/  FSEL R17, R26, -INF , !P0 ;  /* 0xff8000001a117808 */ /* 0x000fe20004000000 */
[----:B------:R-:W-:Y:S01]  /*4820*/  LDSM.16.MT88.4 R132, [R224+0x100] ;  /* 0x00010000e084783b */ /* 0x000fe20000004200 */
[----:B------:R-:W-:Y:S01]  /*4830*/  ISETP.GT.AND P0, PT, R22, 0x9, P1 ;  /* 0x000000091600780c */ /* 0x000fe20000f04270 */
[----:B------:R-:W-:Y:S02]  /*4840*/  UIADD3 UR20, UR20, -0x2, URZ ;  /* 0xfffffffe14147890 */ /* 0x000fe4000fffe03f */
[----:B------:R-:W-:Y:S01]  /*4850*/  LDSM.16.MT88.4 R40, [R231+0x2100] ;  /* 0x00210000e728783b */ /* 0x000fe20000004200 */
[----:B------:R-:W-:Y:S01]  /*4860*/  ISETP.LT.OR P0, PT, R21, 0xa, P0 ;  /* 0x0000000a1500780c */ /* 0x000fe20000701670 */
[----:B------:R-:W-:-:S02]  /*4870*/  @UP1 UMOV UR25, UR27 ;  /* 0x0000001b00191c82 */ /* 0x000fc40008000000 */
[----:B------:R-:W-:Y:S01]  /*4880*/  LDSM.16.MT88.4 R48, [R226+0x2100] ;  /* 0x00210000e230783b */ /* 0x000fe20000004200 */
[----:B------:R-:W-:Y:S01]  /*4890*/  FSEL R5, R25, -INF , !P0 ;  /* 0xff80000019057808 */ /* 0x000fe20004000000 */
[----:B------:R-:W-:Y:S01]  /*48a0*/  @UP1 USHF.R.U32.HI UR24, URZ, UR5, UR25 ;  /* 0x000000053f181299 */ /* 0x000fe20008011619 */
[----:B------:R-:W-:Y:S01]  /*48b0*/  ISETP.GT.AND P0, PT, R22, 0x10, P1 ;  /* 0x000000101600780c */ /* 0x000fe20000f04270 */
[----:B------:R-:W-:Y:S02]  /*48c0*/  LDSM.16.MT88.4 R56, [R225+0x2100] ;  /* 0x00210000e138783b */ /* 0x000fe40000004200 */
[----:B------:R-:W-:Y:S01]  /*48d0*/  UIADD3 UR4, UR21, UR24, URZ ;  /* 0x0000001815047290 */ /* 0x000fe2000fffe03f */
[----:B------:R-:W-:Y:S01]  /*48e0*/  ISETP.LT.OR P0, PT, R21, 0x11, P0 ;  /* 0x000000111500780c */ /* 0x000fe20000701670 */
[----:B------:R-:W-:Y:S01]  /*48f0*/  LDSM.16.MT88.4 R64, [R224+0x2100] ;  /* 0x00210000e040783b */ /* 0x000fe20000004200 */
[----:B------:R-:W-:Y:S02]  /*4900*/  ULDC UR21, c[0x0][0x328] ;  /* 0x0000ca0000157ab9 */ /* 0x000fe40000000800 */
[----:B------:R-:W-:Y:S01]  /*4910*/  FSEL R15, R20, -INF , !P0 ;  /* 0xff800000140f7808 */ /* 0x000fe20004000000 */
[----:B------:R-:W-:Y:S01]  /*4920*/  LDSM.16.MT88.4 R72, [R231+0x4100] ;  /* 0x00410000e748783b */ /* 0x000fe20000004200 */
[----:B------:R-:W-:Y:S01]  /*4930*/  ISETP.GT.AND P0, PT, R22, 0x11, P1 ;  /* 0x000000111600780c */ /* 0x000fe20000f04270 */
[----:B------:R-:W-:-:S02]  /*4940*/  UIADD3 UR21, UR4, UR21, URZ ;  /* 0x0000001504157290 */ /* 0x000fc4000fffe03f */
[----:B------:R-:W-:Y:S01]  /*4950*/  LDSM.16.MT88.4 R80, [R226+0x4100] ;  /* 0x00410000e250783b */ /* 0x000fe20000004200 */
[----:B------:R-:W-:-:S03]  /*4960*/  ISETP.LT.OR P0, PT, R21, 0x12, P0 ;  /* 0x000000121500780c */ /* 0x000fc60000701670 */
[----:B------:R-:W-:Y:S01]  /*4970*/  LDSM.16.MT88.4 R88, [R225+0x4100] ;  /* 0x00410000e158783b */ /* 0x000fe20000004200 */
[----:B------:R-:W-:Y:S02]  /*4980*/  FSEL R11, R9, -INF , !P0 ;  /* 0xff800000090b7808 */ /* 0x000fe40004000000 */
[----:B------:R-:W-:Y:S01]  /*4990*/  ISETP.GT.AND P0, PT, R22, 0x18, P1 ;  /* 0x000000181600780c */ /* 0x000fe20000f04270 */
[----:B------:R-:W-:Y:S03]  /*49a0*/  LDSM.16.MT88.4 R96, [R224+0x4100] ;  /* 0x00410000e060783b */ /* 0x000fe60000004200 */
[----:B------:R-:W-:Y:S01]  /*49b0*/  ISETP.LT.OR P0, PT, R21, 0x19, P0 ;  /* 0x000000191500780c */ /* 0x000fe20000701670 */
[----:B------:R-:W-:Y:S03]  /*49c0*/  LDSM.16.MT88.4 R104, [R231+0x6100] ;  /* 0x00610000e768783b */ /* 0x000fe60000004200 */
[----:B------:R-:W-:Y:S01]  /*49d0*/  FSEL R9, R18, -INF , !P0 ;  /* 0xff80000012097808 */ /* 0x000fe20004000000 */
[----:B------:R-:W-:Y:S01]  /*49e0*/  LDSM.16.MT88.4 R112, [R226+0x6100] ;  /* 0x00610000e270783b */ /* 0x000fe20000004200 */
[----:B------:R-:W-:-:S03]  /*49f0*/  ISETP.GT.AND P0, PT, R22, 0x19, P1 ;  /* 0x000000191600780c */ /* 0x000fc60000f04270 */
[----:B------:R-:W-:Y:S01]  /*4a00*/  LDSM.16.MT88.4 R120, [R225+0x6100] ;  /* 0x00610000e178783b */ /* 0x000fe20000004200 */
[----:B------:R-:W-:-:S03]  /*4a10*/  ISETP.LT.OR P0, PT, R21, 0x1a, P0 ;  /* 0x0000001a1500780c */ /* 0x000fc60000701670 */
[----:B------:R-:W-:Y:S01]  /*4a20*/  LDSM.16.MT88.4 R28, [R231+0x900] ;  /* 0x00090000e71c783b */ /* 0x000fe20000004200 */
[----:B------:R-:W-:Y:S02]  /*4a30*/  FSEL R13, R23, -INF , !P0 ;  /* 0xff800000170d7808 */ /* 0x000fe40004000000 */
[----:B------:R-:W-:Y:S01]  /*4a40*/  ISETP.GT.AND P0, PT, R22, 0x20, P1 ;  /* 0x000000201600780c */ /* 0x000fe20000f04270 */
[----:B------:R-:W-:Y:S01]  /*4a50*/  LDSM.16.MT88.4 R24, [R225+0x900] ;  /* 0x00090000e118783b */ /* 0x000fe20000004200 */
[----:B------:R-:W-:Y:S02]  /*4a60*/  FMNMX.FTZ R23, R7, R16, !PT ;  /* 0x0000001007177209 */ /* 0x000fe40007810000 */
[----:B------:R-:W-:Y:S02]  /*4a70*/  ISETP.LT.OR P0, PT, R21, 0x21, P0 ;  /* 0x000000211500780c */ /* 0x000fe40000701670 */
[----:B------:R-:W-:Y:S02]  /*4a80*/  FMNMX.FTZ R23, R14, R23, !PT ;  /* 0x000000170e177209 */ /* 0x000fe40007810000 */
[----:B------:R-:W-:-:S02]  /*4a90*/  FSEL R187, R187, -INF , !P0 ;  /* 0xff800000bbbb7808 */ /* 0x000fc40004000000 */
[----:B------:R-:W-:Y:S02]  /*4aa0*/  ISETP.GT.AND P0, PT, R22, 0x21, P1 ;  /* 0x000000211600780c */ /* 0x000fe40000f04270 */
[----:B------:R-:W-:Y:S02]  /*4ab0*/  FMNMX.FTZ R23, R12, R23, !PT ;  /* 0x000000170c177209 */ /* 0x000fe40007810000 */
[----:B------:R-:W-:Y:S02]  /*4ac0*/  ISETP.LT.OR P0, PT, R21, 0x22, P0 ;  /* 0x000000221500780c */ /* 0x000fe40000701670 */
[----:B------:R-:W-:Y:S02]  /*4ad0*/  FMNMX.FTZ R23, R10, R23, !PT ;  /* 0x000000170a177209 */ /* 0x000fe40007810000 */
[----:B------:R-:W-:Y:S02]  /*4ae0*/  FSEL R195, R195, -INF , !P0 ;  /* 0xff800000c3c37808 */ /* 0x000fe40004000000 */
[----:B------:R-:W-:-:S02]  /*4af0*/  ISETP.GT.AND P0, PT, R22, 0x28, P1 ;  /* 0x000000281600780c */ /* 0x000fc40000f04270 */
[----:B------:R-:W-:Y:S02]  /*4b00*/  FMNMX.FTZ R23, R6, R23, !PT ;  /* 0x0000001706177209 */ /* 0x000fe40007810000 */
[----:B------:R-:W-:Y:S02]  /*4b10*/  ISETP.LT.OR P0, PT, R21, 0x29, P0 ;  /* 0x000000291500780c */ /* 0x000fe40000701670 */
[----:B------:R-:W-:Y:S02]  /*4b20*/  FMNMX.FTZ R23, R4, R23, !PT ;  /* 0x0000001704177209 */ /* 0x000fe40007810000 */
[----:B------:R-:W-:Y:S02]  /*4b30*/  FSEL R193, R193, -INF , !P0 ;  /* 0xff800000c1c17808 */ /* 0x000fe40004000000 */
[----:B------:R-:W-:Y:S02]  /*4b40*/  ISETP.GT.AND P0, PT, R22, 0x29, P1 ;  /* 0x000000291600780c */ /* 0x000fe40000f04270 */
[----:B------:R-:W-:-:S02]  /*4b50*/  FMNMX.FTZ R23, R8, R23, !PT ;  /* 0x0000001708177209 */ /* 0x000fc40007810000 */
[----:B------:R-:W-:Y:S02]  /*4b60*/  ISETP.LT.OR P0, PT, R21, 0x2a, P0 ;  /* 0x0000002a1500780c */ /* 0x000fe40000701670 */
[----:B------:R-:W-:Y:S02]  /*4b70*/  FMNMX.FTZ R23, R190, R23, !PT ;  /* 0x00000017be177209 */ /* 0x000fe40007810000 */
[----:B------:R-:W-:Y:S02]  /*4b80*/  FSEL R191, R191, -INF , !P0 ;  /* 0xff800000bfbf7808 */ /* 0x000fe40004000000 */
[----:B------:R-:W-:Y:S02]  /*4b90*/  ISETP.GT.AND P0, PT, R22, 0x30, P1 ;  /* 0x000000301600780c */ /* 0x000fe40000f04270 */
[----:B------:R-:W-:Y:S02]  /*4ba0*/  FMNMX.FTZ R23, R182, R23, !PT ;  /* 0x00000017b6177209 */ /* 0x000fe40007810000 */
[----:B------:R-:W-:-:S02]  /*4bb0*/  ISETP.LT.OR P0, PT, R21, 0x31, P0 ;  /* 0x000000311500780c */ /* 0x000fc40000701670 */
[----:B------:R-:W-:Y:S02]  /*4bc0*/  FMNMX.FTZ R23, R188, R23, !PT ;  /* 0x00000017bc177209 */ /* 0x000fe40007810000 */
[----:B------:R-:W-:Y:S02]  /*4bd0*/  FSEL R33, R33, -INF , !P0 ;  /* 0xff80000021217808 */ /* 0x000fe40004000000 */
[----:B------:R-:W-:Y:S02]  /*4be0*/  ISETP.GT.AND P0, PT, R22, 0x31, P1 ;  /* 0x000000311600780c */ /* 0x000fe40000f04270 */
[----:B------:R-:W-:Y:S02]  /*4bf0*/  FMNMX.FTZ R23, R184, R23, !PT ;  /* 0x00000017b8177209 */ /* 0x000fe40007810000 */
[----:B------:R-:W-:Y:S02]  /*4c00*/  ISETP.LT.OR P0, PT, R21, 0x32, P0 ;  /* 0x000000321500780c */ /* 0x000fe40000701670 */
[----:B------:R-:W-:-:S02]  /*4c10*/  FMNMX.FTZ R23, R194, R23, !PT ;  /* 0x00000017c2177209 */ /* 0x000fc40007810000 */
[----:B------:R-:W-:Y:S02]  /*4c20*/  FSEL R189, R189, -INF , !P0 ;  /* 0xff800000bdbd7808 */ /* 0x000fe40004000000 */
[----:B------:R-:W-:Y:S02]  /*4c30*/  ISETP.GT.AND P0, PT, R22, 0x38, P1 ;  /* 0x000000381600780c */ /* 0x000fe40000f04270 */
[----:B------:R-:W-:Y:S02]  /*4c40*/  FMNMX.FTZ R23, R192, R23, !PT ;  /* 0x00000017c0177209 */ /* 0x000fe40007810000 */
[----:B------:R-:W-:Y:S02]  /*4c50*/  ISETP.LT.OR P0, PT, R21, 0x39, P0 ;  /* 0x000000391500780c */ /* 0x000fe40000701670 */
[----:B------:R-:W-:Y:S02]  /*4c60*/  FMNMX.FTZ R23, R34, R23, !PT ;  /* 0x0000001722177209 */ /* 0x000fe40007810000 */
[----:B------:R-:W-:-:S02]  /*4c70*/  FSEL R185, R185, -INF , !P0 ;  /* 0xff800000b9b97808 */ /* 0x000fc40004000000 */
[----:B------:R-:W-:-:S04]  /*4c80*/  ISETP.GT.AND P0, PT, R22, RZ, P1 ;  /* 0x000000ff1600720c */ /* 0x000fc80000f04270 */
[----:B------:R-:W-:-:S04]  /*4c90*/  ISETP.LT.OR P0, PT, R21, 0x1, P0 ;  /* 0x000000011500780c */ /* 0x000fc80000701670 */
[----:B------:R-:W-:Y:S02]  /*4ca0*/  FSEL R18, R0, -INF , !P0 ;  /* 0xff80000000127808 */ /* 0x000fe40004000000 */
[----:B------:R-:W-:Y:S02]  /*4cb0*/  ISETP.GT.AND P0, PT, R22, 0x39, P1 ;  /* 0x000000391600780c */ /* 0x000fe40000f04270 */
[----:B------:R-:W-:Y:S02]  /*4cc0*/  FMNMX.FTZ R20, R18, R19, !PT ;  /* 0x0000001312147209 */ /* 0x000fe40007810000 */
[----:B------:R-:W-:Y:S02]  /*4cd0*/  ISETP.LT.OR P0, PT, R21, 0x3a, P0 ;  /* 0x0000003a1500780c */ /* 0x000fe40000701670 */
[----:B------:R-:W-:Y:S02]  /*4ce0*/  FMNMX.FTZ R20, R17, R20, !PT ;  /* 0x0000001411147209 */ /* 0x000fe40007810000 */
[----:B------:R-:W-:-:S02]  /*4cf0*/  FMNMX.FTZ R0, R32, R23, !PT ;  /* 0x0000001720007209 */ /* 0x000fc40007810000 */
[----:B------:R-:W-:Y:S02]  /*4d00*/  FMNMX.FTZ R20, R5, R20, !PT ;  /* 0x0000001405147209 */ /* 0x000fe40007810000 */
[----:B------:R-:W-:Y:S01]  /*4d10*/  FSEL R183, R183, -INF , !P0 ;  /* 0xff800000b7b77808 */ /* 0x000fe20004000000 */
        /* <DEDUP_REMOVED lines=11> */
[----:B------:R-:W-:-:S04]  /*4dd0*/  FMNMX.FTZ R20, R33, R20, !PT ;  /* 0x0000001421147209 */ /* 0x000fc80007810000 */
[----:B------:R-:W-:-:S04]  /*4de0*/  FMNMX.FTZ R20, R189, R20, !PT ;  /* 0x00000014bd147209 */ /* 0x000fc80007810000 */
[----:B------:R-:W-:-:S04]  /*4df0*/  FMNMX.FTZ R20, R185, R20, !PT ;  /* 0x00000014b9147209 */ /* 0x000fc80007810000 */
[----:B------:R-:W-:-:S05]  /*4e00*/  FMNMX.FTZ R20, R183, R20, !PT ;  /* 0x00000014b7147209 */ /* 0x000fca0007810000 */
[----:B------:R-:W2:Y:S01]  /*4e10*/  SHFL.BFLY PT, R21, R20, 0x2, 0x1f ;  /* 0x0c401f0014157f89 */ /* 0x000ea200000e0000 */
[----:B-1----:R-:W-:-:S04]  /*4e20*/  FMNMX.FTZ R0, R23, R0, !PT ;  /* 0x0000000017007209 */ /* 0x002fc80007810000 */
[C---:B------:R-:W-:Y:S01]  /*4e30*/  FSETP.NEU.FTZ.AND P0, PT, R0.reuse, -INF , PT ;  /* 0xff8000000000780b */ /* 0x040fe20003f1d000 */
[----:B------:R-:W-:-:S05]  /*4e40*/  FMUL.FTZ R35, R0, c[0x0][0x2d0] ;  /* 0x0000b40000237a20 */ /* 0x000fca0000410000 */
[----:B------:R-:W-:-:S05]  /*4e50*/  FSEL R35, R35, RZ, P0 ;  /* 0x000000ff23237208 */ /* 0x000fca0000000000 */
[--C-:B------:R-:W-:Y:S02]  /*4e60*/  FFMA.FTZ R180, R7, c[0x0][0x2d0], -R35.reuse ;  /* 0x0000b40007b47a23 */ /* 0x100fe40000010823 */
[--C-:B------:R-:W-:Y:S02]  /*4e70*/  FFMA.FTZ R177, R16, c[0x0][0x2d0], -R35.reuse ;  /* 0x0000b40010b17a23 */ /* 0x100fe40000010823 */
[--C-:B------:R-:W-:Y:S02]  /*4e80*/  FFMA.FTZ R178, R14, c[0x0][0x2d0], -R35.reuse ;  /* 0x0000b4000eb27a23 */ /* 0x100fe40000010823 */
[--C-:B------:R-:W-:Y:S01]  /*4e90*/  FFMA.FTZ R173, R12, c[0x0][0x2d0], -R35.reuse ;  /* 0x0000b4000cad7a23 */ /* 0x100fe20000010823 */
[----:B--2---:R-:W-:Y:S01]  /*4ea0*/  FMNMX.FTZ R21, R20, R21, !PT ;  /* 0x0000001514157209 */ /* 0x004fe20007810000 */
[--C-:B------:R-:W-:Y:S01]  /*4eb0*/  FFMA.FTZ R171, R6, c[0x0][0x2d0], -R35.reuse ;  /* 0x0000b40006ab7a23 */ /* 0x100fe20000010823 */
[----:B------:R-:W-:Y:S01]  /*4ec0*/  MUFU.EX2 R180, R180 ;  /* 0x000000b400b47308 */ /* 0x000fe20000000800 */
[----:B------:R-:W-:-:S02]  /*4ed0*/  FFMA.FTZ R170, R4, c[0x0][0x2d0], -R35 ;  /* 0x0000b40004aa7a23 */ /* 0x000fc40000010823 */
[----:B------:R-:W1:Y:S01]  /*4ee0*/  SHFL.BFLY PT, R164, R21, 0x1, 0x1f ;  /* 0x0c201f0015a47f89 */ /* 0x000e6200000e0000 */
[--C-:B------:R-:W-:Y:S02]  /*4ef0*/  FFMA.FTZ R176, R10, c[0x0][0x2d0], -R35.reuse ;  /* 0x0000b4000ab07a23 */ /* 0x100fe40000010823 */
[--C-:B------:R-:W-:Y:S02]  /*4f00*/  FFMA.FTZ R167, R8, c[0x0][0x2d0], -R35.reuse ;  /* 0x0000b40008a77a23 */ /* 0x100fe40000010823 */
[----:B------:R-:W2:Y:S01]  /*4f10*/  MUFU.EX2 R177, R177 ;  /* 0x000000b100b17308 */ /* 0x000ea20000000800 */
[--C-:B------:R-:W-:Y:S02]  /*4f20*/  FFMA.FTZ R179, R190, c[0x0][0x2d0], -R35.reuse ;  /* 0x0000b400beb37a23 */ /* 0x100fe40000010823 */
[--C-:B------:R-:W-:Y:S02]  /*4f30*/  FFMA.FTZ R181, R188, c[0x0][0x2d0], -R35.reuse ;  /* 0x0000b400bcb57a23 */ /* 0x100fe40000010823 */
[----:B------:R-:W-:-:S02]  /*4f40*/  FFMA.FTZ R182, R182, c[0x0][0x2d0], -R35 ;  /* 0x0000b400b6b67a23 */ /* 0x000fc40000010823 */
[--C-:B------:R-:W-:Y:S01]  /*4f50*/  FFMA.FTZ R184, R184, c[0x0][0x2d0], -R35.reuse ;  /* 0x0000b400b8b87a23 */ /* 0x100fe20000010823 */
[----:B------:R-:W-:Y:S01]  /*4f60*/  MUFU.EX2 R178, R178 ;  /* 0x000000b200b27308 */ /* 0x000fe20000000800 */
[----:B------:R-:W-:-:S07]  /*4f70*/  FFMA.FTZ R192, R192, c[0x0][0x2d0], -R35 ;  /* 0x0000b400c0c07a23 */ /* 0x000fce0000010823 */
[----:B------:R-:W3:Y:S01]  /*4f80*/  MUFU.EX2 R173, R173 ;  /* 0x000000ad00ad7308 */ /* 0x000ee20000000800 */
[----:B--2---:R-:W-:Y:S01]  /*4f90*/  F2FP.PACK_AB R128, R177, R180 ;  /* 0x000000b4b180723e */ /* 0x004fe200000000ff */
[----:B------:R-:W-:Y:S01]  /*4fa0*/  FADD.FTZ R177, R180, R177 ;  /* 0x000000b1b4b17221 */ /* 0x000fe20000010000 */
[----:B-1----:R-:W-:Y:S02]  /*4fb0*/  FMNMX.FTZ R164, R164, R21, !PT ;  /* 0x00000015a4a47209 */ /* 0x002fe40007810000 */
[----:B------:R-:W-:Y:S02]  /*4fc0*/  LDSM.16.MT88.4 R20, [R231+0x2900] ;  /* 0x00290000e714783b */ /* 0x000fe40000004200 */
[C---:B------:R-:W-:Y:S01]  /*4fd0*/  FSETP.NEU.FTZ.AND P0, PT, R164.reuse, -INF , PT ;  /* 0xff800000a400780b */ /* 0x040fe20003f1d000 */
[----:B------:R-:W-:Y:S01]  /*4fe0*/  FMUL.FTZ R186, R164, c[0x0][0x2d0] ;  /* 0x0000b400a4ba7a20 */ /* 0x000fe20000410000 */
[----:B------:R-:W-:Y:S04]  /*4ff0*/  MUFU.EX2 R176, R176 ;  /* 0x000000b000b07308 */ /* 0x000fe80000000800 */
[----:B------:R-:W-:-:S02]  /*5000*/  FSEL R186, R186, RZ, P0 ;  /* 0x000000ffbaba7208 */ /* 0x000fc40000000000 */
[----:B------:R-:W-:Y:S02]  /*5010*/  PLOP3.LUT P0, PT, PT, PT, UP0, 0x40, 0x0 ;  /* 0x000000000000781c */ /* 0x000fe40003f0e808 */
[----:B---3--:R-:W-:Y:S01]  /*5020*/  F2FP.PACK_AB R130, R173, R178 ;  /* 0x000000b2ad82723e */ /* 0x008fe200000000ff */
[--C-:B------:R-:W-:Y:S01]  /*5030*/  FFMA.FTZ R172, R18, c[0x0][0x2d0], -R186.reuse ;  /* 0x0000b40012ac7a23 */ /* 0x100fe200000108ba */
[----:B------:R-:W-:Y:S01]  /*5040*/  MUFU.EX2 R171, R171 ;  /* 0x000000ab00ab7308 */ /* 0x000fe20000000800 */
[--C-:B------:R-:W-:Y:S02]  /*5050*/  FFMA.FTZ R175, R19, c[0x0][0x2d0], -R186.reuse ;  /* 0x0000b40013af7a23 */ /* 0x100fe400000108ba */
[--C-:B------:R-:W-:Y:S02]  /*5060*/  FFMA.FTZ R174, R17, c[0x0][0x2d0], -R186.reuse ;  /* 0x0000b40011ae7a23 */ /* 0x100fe400000108ba */
[--C-:B------:R-:W-:Y:S01]  /*5070*/  FFMA.FTZ R169, R5, c[0x0][0x2d0], -R186.reuse ;  /* 0x0000b40005a97a23 */ /* 0x100fe200000108ba */
[----:B------:R-:W-:Y:S01]  /*5080*/  LDSM.16.MT88.4 R16, [R224+0x900] ;  /* 0x00090000e010783b */ /* 0x000fe20000004200 */
[--C-:B------:R-:W-:Y:S01]  /*5090*/  FFMA.FTZ R165, R11, c[0x0][0x2d0], -R186.reuse ;  /* 0x0000b4000ba57a23 */ /* 0x100fe200000108ba */
[----:B------:R-:W-:Y:S01]  /*50a0*/  MUFU.EX2 R172, R172 ;  /* 0x000000ac00ac7308 */ /* 0x000fe20000000800 */
[--C-:B------:R-:W-:Y:S01]  /*50b0*/  FFMA.FTZ R3, R9, c[0x0][0x2d0], -R186.reuse ;  /* 0x0000b40009037a23 */ /* 0x100fe200000108ba */
[----:B------:R-:W1:Y:S01]  /*50c0*/  LDSM.16.MT88.4 R4, [R224+0x6100] ;  /* 0x00610000e004783b */ /* 0x000e620000004200 */
[----:B------:R-:W-:-:S02]  /*50d0*/  FFMA.FTZ R168, R15, c[0x0][0x2d0], -R186 ;  /* 0x0000b4000fa87a23 */ /* 0x000fc400000108ba */
[--C-:B------:R-:W-:Y:S01]  /*50e0*/  FFMA.FTZ R2, R13, c[0x0][0x2d0], -R186.reuse ;  /* 0x0000b4000d027a23 */ /* 0x100fe200000108ba */
[----:B------:R-:W2:Y:S01]  /*50f0*/  LDSM.16.MT88.4 R8, [R226+0x900] ;  /* 0x00090000e208783b */ /* 0x000ea20000004200 */
[--C-:B------:R-:W-:Y:S01]  /*5100*/  FFMA.FTZ R187, R187, c[0x0][0x2d0], -R186.reuse ;  /* 0x0000b400bbbb7a23 */ /* 0x100fe200000108ba */
[----:B------:R-:W3:Y:S01]  /*5110*/  MUFU.EX2 R175, R175 ;  /* 0x000000af00af7308 */ /* 0x000ee20000000800 */
[--C-:B------:R-:W-:Y:S01]  /*5120*/  FFMA.FTZ R188, R195, c[0x0][0x2d0], -R186.reuse ;  /* 0x0000b400c3bc7a23 */ /* 0x100fe200000108ba */
[----:B------:R-:W4:Y:S01]  /*5130*/  LDSM.16.MT88.4 R12, [R226+0x2900] ;  /* 0x00290000e20c783b */ /* 0x000f220000004200 */
[--C-:B------:R-:W-:Y:S02]  /*5140*/  FFMA.FTZ R190, R193, c[0x0][0x2d0], -R186.reuse ;  /* 0x0000b400c1be7a23 */ /* 0x100fe400000108ba */
[--C-:B------:R-:W-:Y:S02]  /*5150*/  FFMA.FTZ R191, R191, c[0x0][0x2d0], -R186.reuse ;  /* 0x0000b400bfbf7a23 */ /* 0x100fe400000108ba */
[----:B------:R-:W-:Y:S01]  /*5160*/  FFMA.FTZ R193, R194, c[0x0][0x2d0], -R35 ;  /* 0x0000b400c2c17a23 */ /* 0x000fe20000010823 */
[----:B------:R-:W-:Y:S01]  /*5170*/  MUFU.EX2 R174, R174 ;  /* 0x000000ae00ae7308 */ /* 0x000fe20000000800 */
[----:B------:R-:W-:-:S02]  /*5180*/  FFMA.FTZ R196, R33, c[0x0][0x2d0], -R186 ;  /* 0x0000b40021c47a23 */ /* 0x000fc400000108ba */
[--C-:B------:R-:W-:Y:S02]  /*5190*/  FFMA.FTZ R189, R189, c[0x0][0x2d0], -R186.reuse ;  /* 0x0000b400bdbd7a23 */ /* 0x100fe400000108ba */
[--C-:B------:R-:W-:Y:S02]  /*51a0*/  FFMA.FTZ R185, R185, c[0x0][0x2d0], -R186.reuse ;  /* 0x0000b400b9b97a23 */ /* 0x100fe400000108ba */
[--C-:B------:R-:W-:Y:S01]  /*51b0*/  FFMA.FTZ R194, R34, c[0x0][0x2d0], -R35.reuse ;  /* 0x0000b40022c27a23 */ /* 0x100fe20000010823 */
[----:B------:R-:W5:Y:S01]  /*51c0*/  MUFU.EX2 R169, R169 ;  /* 0x000000a900a97308 */ /* 0x000f620000000800 */
[----:B---3--:R-:W-:Y:S01]  /*51d0*/  F2FP.PACK_AB R129, R175, R172 ;  /* 0x000000acaf81723e */ /* 0x008fe200000000ff */
[----:B------:R-:W-:Y:S02]  /*51e0*/  FFMA.FTZ R195, R32, c[0x0][0x2d0], -R35 ;  /* 0x0000b40020c37a23 */ /* 0x000fe40000010823 */
[----:B------:R-:W-:Y:S01]  /*51f0*/  FFMA.FTZ R186, R183, c[0x0][0x2d0], -R186 ;  /* 0x0000b400b7ba7a23 */ /* 0x000fe200000108ba */
[----:B------:R-:W-:Y:S01]  /*5200*/  LDSM.16.MT88.4 R32, [R231+0x1900] ;  /* 0x00190000e720783b */ /* 0x000fe20000004200 */
[----:B------:R-:W-:-:S02]  /*5210*/  FADD.FTZ R175, R172, R175 ;  /* 0x000000afacaf7221 */ /* 0x000fc40000010000 */
[----:B------:R-:W-:Y:S01]  /*5220*/  MUFU.EX2 R170, R170 ;  /* 0x000000aa00aa7308 */ /* 0x000fe20000000800 */
[----:B------:R-:W-:-:S04]  /*5230*/  FADD.FTZ R178, R178, R177 ;  /* 0x000000b1b2b27221 */ /* 0x000fc80000010000 */
[----:B------:R-:W-:Y:S01]  /*5240*/  FADD.FTZ R173, R173, R178 ;  /* 0x000000b2adad7221 */ /* 0x000fe20000010000 */
[----:B-----5:R-:W-:Y:S02]  /*5250*/  F2FP.PACK_AB R131, R169, R174 ;  /* 0x000000aea983723e */ /* 0x020fe400000000ff */
[----:B------:R-:W-:Y:S01]  /*5260*/  MUFU.EX2 R167, R167 ;  /* 0x000000a700a77308 */ /* 0x000fe20000000800 */
[----:B------:R-:W-:-:S04]  /*5270*/  FADD.FTZ R174, R174, R175 ;  /* 0x000000afaeae7221 */ /* 0x000fc80000010000 */
[----:B------:R-:W-:Y:S01]  /*5280*/  FADD.FTZ R169, R169, R174 ;  /* 0x000000aea9a97221 */ /* 0x000fe20000010000 */
[C---:B------:R-:W-:Y:S02]  /*5290*/  HMMA.16816.F32 R152, R128.reuse, R148, RZ ;  /* 0x000000948098723c */ /* 0x040fe400000018ff */
[----:B------:R-:W-:Y:S06]  /*52a0*/  MUFU.EX2 R168, R168 ;  /* 0x000000a800a87308 */ /* 0x000fec0000000800 */
[C---:B------:R-:W-:Y:S02]  /*52b0*/  HMMA.16816.F32 R148, R128.reuse, R150, RZ ;  /* 0x000000968094723c */ /* 0x040fe400000018ff */
[----:B------:R-:W3:Y:S06]  /*52c0*/  MUFU.EX2 R165, R165 ;  /* 0x000000a500a57308 */ /* 0x000eec0000000800 */
[C---:B------:R-:W-:Y:S02]  /*52d0*/  HMMA.16816.F32 R160, R128.reuse, R156, RZ ;  /* 0x0000009c80a0723c */ /* 0x040fe400000018ff */
[----:B------:R-:W-:Y:S06]  /*52e0*/  MUFU.EX2 R3, R3 ;  /* 0x0000000300037308 */ /* 0x000fec0000000800 */
[C---:B------:R-:W-:Y:S02]  /*52f0*/  HMMA.16816.F32 R144, R128.reuse, R140, RZ ;  /* 0x0000008c8090723c */ /* 0x040fe400000018ff */
[----:B------:R-:W5:Y:S06]  /*5300*/  MUFU.EX2 R2, R2 ;  /* 0x0000000200027308 */ /* 0x000f6c0000000800 */
[C---:B------:R-:W-:Y:S02]  /*5310*/  HMMA.16816.F32 R136, R128.reuse, R132, RZ ;  /* 0x000000848088723c */ /* 0x040fe400000018ff */
[----:B------:R-:W-:Y:S06]  /*5320*/  MUFU.EX2 R179, R179 ;  /* 0x000000b300b37308 */ /* 0x000fec0000000800 */
[C---:B------:R-:W-:Y:S02]  /*5330*/  HMMA.16816.F32 R36, R128.reuse, R40, RZ ;  /* 0x000000288024723c */ /* 0x040fe400000018ff */
[----:B------:R-:W1:Y:S06]  /*5340*/  MUFU.EX2 R182, R182 ;  /* 0x000000b600b67308 */ /* 0x000e6c0000000800 */
        /* <DEDUP_REMOVED lines=28> */
[C---:B------:R-:W-:Y:S08]  /*5510*/  HMMA.16816.F32 R48, R128.reuse, R50, RZ ;  /* 0x000000328030723c */ /* 0x040ff000000018ff */
        /* <DEDUP_REMOVED lines=9> */
[C---:B-1----:R-:W-:Y:S07]  /*55b0*/  HMMA.16816.F32 R124, R128.reuse, R4, RZ ;  /* 0x00000004807c723c */ /* 0x042fee00000018ff */
[----:B------:R-:W-:Y:S01]  /*55c0*/  F2FP.PACK_AB R4, R171, R176 ;  /* 0x000000b0ab04723e */ /* 0x000fe200000000ff */
[----:B------:R-:W-:Y:S01]  /*55d0*/  HMMA.16816.F32 R128, R128, R6, RZ ;  /* 0x000000068080723c */ /* 0x000fe200000018ff */
[----:B---3--:R-:W-:Y:S01]  /*55e0*/  F2FP.PACK_AB R5, R165, R168 ;  /* 0x000000a8a505723e */ /* 0x008fe200000000ff */
[----:B------:R-:W-:-:S02]  /*55f0*/  FADD.FTZ R176, R176, R173 ;  /* 0x000000adb0b07221 */ /* 0x000fc40000010000 */
[----:B------:R-:W-:Y:S02]  /*5600*/  FADD.FTZ R168, R168, R169 ;  /* 0x000000a9a8a87221 */ /* 0x000fe40000010000 */
[----:B------:R-:W-:Y:S01]  /*5610*/  FADD.FTZ R171, R171, R176 ;  /* 0x000000b0abab7221 */ /* 0x000fe20000010000 */
[----:B------:R-:W-:Y:S01]  /*5620*/  F2FP.PACK_AB R6, R167, R170 ;  /* 0x000000aaa706723e */ /* 0x000fe200000000ff */
[----:B------:R-:W-:Y:S01]  /*5630*/  FADD.FTZ R168, R165, R168 ;  /* 0x000000a8a5a87221 */ /* 0x000fe20000010000 */
[----:B-----5:R-:W-:Y:S01]  /*5640*/  F2FP.PACK_AB R7, R2, R3 ;  /* 0x000000030207723e */ /* 0x020fe200000000ff */
[----:B------:R-:W-:Y:S02]  /*5650*/  FADD.FTZ R170, R170, R171 ;  /* 0x000000abaaaa7221 */ /* 0x000fe40000010000 */
[----:B------:R-:W-:Y:S02]  /*5660*/  FADD.FTZ R3, R3, R168 ;  /* 0x000000a803037221 */ /* 0x000fe40000010000 */
[----:B------:R-:W-:-:S02]  /*5670*/  FADD.FTZ R170, R167, R170 ;  /* 0x000000aaa7aa7221 */ /* 0x000fc40000010000 */
[----:B--2---:R-:W-:Y:S01]  /*5680*/  HMMA.16816.F32 R152, R4, R8, R152 ;  /* 0x000000080498723c */ /* 0x004fe20000001898 */
[----:B------:R-:W-:-:S07]  /*5690*/  FADD.FTZ R2, R2, R3 ;  /* 0x0000000302027221 */ /* 0x000fce0000010000 */
[C---:B------:R-:W-:Y:S01]  /*56a0*/  HMMA.16816.F32 R148, R4.reuse, R10, R148 ;  /* 0x0000000a0494723c */ /* 0x040fe20000001894 */
[----:B------:R-:W1:Y:S07]  /*56b0*/  LDSM.16.MT88.4 R8, [R225+0x2900] ;  /* 0x00290000e108783b */ /* 0x000e6e0000004200 */
[C---:B----4-:R-:W-:Y:S08]  /*56c0*/  HMMA.16816.F32 R44, R4.reuse, R12, R44 ;  /* 0x0000000c042c723c */ /* 0x050ff0000000182c */
[C---:B------:R-:W-:Y:S01]  /*56d0*/  HMMA.16816.F32 R48, R4.reuse, R14, R48 ;  /* 0x0000000e0430723c */ /* 0x040fe20000001830 */
[----:B------:R-:W2:Y:S07]  /*56e0*/  LDSM.16.MT88.4 R12, [R225+0x4900] ;  /* 0x00490000e10c783b */ /* 0x000eae0000004200 */
[C---:B------:R-:W-:Y:S08]  /*56f0*/  HMMA.16816.F32 R136, R4.reuse, R16, R136 ;  /* 0x000000100488723c */ /* 0x040ff00000001888 */
[C---:B------:R-:W-:Y:S01]  /*5700*/  HMMA.16816.F32 R132, R4.reuse, R18, R132 ;  /* 0x000000120484723c */ /* 0x040fe20000001884 */
[----:B------:R-:W-:Y:S07]  /*5710*/  LDSM.16.MT88.4 R16, [R231+0x4900] ;  /* 0x00490000e710783b */ /* 0x000fee0000004200 */
[C---:B------:R-:W-:Y:S08]  /*5720*/  HMMA.16816.F32 R160, R4.reuse, R28, R160 ;  /* 0x0000001c04a0723c */ /* 0x040ff000000018a0 */
[C---:B-1----:R-:W-:Y:S08]  /*5730*/  HMMA.16816.F32 R52, R4.reuse, R8, R52 ;  /* 0x000000080434723c */ /* 0x042ff00000001834 */
[C---:B------:R-:W-:Y:S01]  /*5740*/  HMMA.16816.F32 R56, R4.reuse, R10, R56 ;  /* 0x0000000a0438723c */ /* 0x040fe20000001838 */
[----:B------:R-:W1:Y:S07]  /*5750*/  LDSM.16.MT88.4 R8, [R224+0x4900] ;  /* 0x00490000e008783b */ /* 0x000e6e0000004200 */
[C---:B--2---:R-:W-:Y:S08]  /*5760*/  HMMA.16816.F32 R84, R4.reuse, R12, R84 ;  /* 0x0000000c0454723c */ /* 0x044ff00000001854 */
[C---:B------:R-:W-:Y:S01]  /*5770*/  HMMA.16816.F32 R88, R4.reuse, R14, R88 ;  /* 0x0000000e0458723c */ /* 0x040fe20000001858 */
[----:B------:R-:W2:Y:S07]  /*5780*/  LDSM.16.MT88.4 R12, [R225+0x6900] ;  /* 0x00690000e10c783b */ /* 0x000eae0000004200 */
[C---:B------:R-:W-:Y:S01]  /*5790*/  HMMA.16816.F32 R156, R4.reuse, R30, R156 ;  /* 0x0000001e049c723c */ /* 0x040fe2000000189c */
[----:B------:R-:W-:Y:S07]  /*57a0*/  LDSM.16.MT88.4 R28, [R224+0x2900] ;  /* 0x00290000e01c783b */ /* 0x000fee0000004200 */
[C---:B------:R-:W-:Y:S08]  /*57b0*/  HMMA.16816.F32 R144, R4.reuse, R24, R144 ;  /* 0x000000180490723c */ /* 0x040ff00000001890 */
[C---:B------:R-:W-:Y:S01]  /*57c0*/  HMMA.16816.F32 R140, R4.reuse, R26, R140 ;  /* 0x0000001a048c723c */ /* 0x040fe2000000188c */
[----:B------:R-:W-:Y:S07]  /*57d0*/  LDSM.16.MT88.4 R24, [R226+0x4900] ;  /* 0x00490000e218783b */ /* 0x000fee0000004200 */
[C---:B-1----:R-:W-:Y:S08]  /*57e0*/  HMMA.16816.F32 R92, R4.reuse, R8, R92 ;  /* 0x00000008045c723c */ /* 0x042ff0000000185c */
[C---:B------:R-:W-:Y:S01]  /*57f0*/  HMMA.16816.F32 R96, R4.reuse, R10, R96 ;  /* 0x0000000a0460723c */ /* 0x040fe20000001860 */
[----:B------:R-:W1:Y:S07]  /*5800*/  LDSM.16.MT88.4 R8, [R224+0x6900] ;  /* 0x00690000e008783b */ /* 0x000e6e0000004200 */
[C---:B------:R-:W-:Y:S08]  /*5810*/  HMMA.16816.F32 R36, R4.reuse, R20, R36 ;  /* 0x000000140424723c */ /* 0x040ff00000001824 */
[C---:B------:R-:W-:Y:S01]  /*5820*/  HMMA.16816.F32 R40, R4.reuse, R22, R40 ;  /* 0x000000160428723c */ /* 0x040fe20000001828 */
[----:B------:R-:W3:Y:S07]  /*5830*/  LDSM.16.MT88.4 R20, [R231+0x6900] ;  /* 0x00690000e714783b */ /* 0x000eee0000004200 */
        /* <DEDUP_REMOVED lines=11> */
[----:B------:R-:W-:Y:S07]  /*58f0*/  LDSM.16.MT88.4 R28, [R225+0x1100] ;  /* 0x00110000e11c783b */ /* 0x000fee0000004200 */
[C---:B------:R-:W-:Y:S08]  /*5900*/  HMMA.16816.F32 R76, R4.reuse, R24, R76 ;  /* 0x00000018044c723c */ /* 0x040ff0000000184c */
[C---:B------:R-:W-:Y:S01]  /*5910*/  HMMA.16816.F32 R80, R4.reuse, R26, R80 ;  /* 0x0000001a0450723c */ /* 0x040fe20000001850 */
[----:B------:R-:W-:Y:S07]  /*5920*/  LDSM.16.MT88.4 R24, [R224+0x1100] ;  /* 0x00110000e018783b */ /* 0x000fee0000004200 */
        /* <DEDUP_REMOVED lines=15> */
[----:B--2---:R-:W-:Y:S01]  /*5a20*/  HMMA.16816.F32 R36, R4, R12, R36 ;  /* 0x0000000c0424723c */ /* 0x004fe20000001824 */
[----:B------:R-:W-:-:S02]  /*5a30*/  FADD.FTZ R190, R190, R187 ;  /* 0x000000bbbebe7221 */ /* 0x000fc40000010000 */
[----:B------:R-:W-:Y:S02]  /*5a40*/  FADD.FTZ R184, R184, R181 ;  /* 0x000000b5b8b87221 */ /* 0x000fe40000010000 */
[----:B------:R-:W-:-:S03]  /*5a50*/  FADD.FTZ R191, R191, R190 ;  /* 0x000000bebfbf7221 */ /* 0x000fc60000010000 */
        /* <DEDUP_REMOVED lines=19> */
[----:B------:R-:W5:Y:S07]  /*5b90*/  LDSM.16.MT88.4 R28, [R231+0x5100] ;  /* 0x00510000e71c783b */ /* 0x000f6e0000004200 */
[C---:B------:R-:W-:Y:S08]  /*5ba0*/  HMMA.16816.F32 R136, R4.reuse, R24, R136 ;  /* 0x000000180488723c */ /* 0x040ff00000001888 */
        /* <DEDUP_REMOVED lines=14> */
[C---:B-----5:R-:W-:Y:S08]  /*5c90*/  HMMA.16816.F32 R68, R4.reuse, R28, R68 ;  /* 0x0000001c0444723c */ /* 0x060ff00000001844 */
        /* <DEDUP_REMOVED lines=14> */
[C---:B------:R-:W-:Y:S01]  /*5d80*/  F2FP.PACK_AB R5, R189.reuse, R196 ;  /* 0x000000c4bd05723e */ /* 0x040fe200000000ff */
        /* <DEDUP_REMOVED lines=14> */
[C---:B------:R-:W-:Y:S08]  /*5e70*/  HMMA.16816.F32 R160, R4.reuse, R32, R160 ;  /* 0x0000002004a0723c */ /* 0x040ff000000018a0 */
        /* <DEDUP_REMOVED lines=21> */
[C---:B------:R-:W-:Y:S08]  /*5fd0*/  HMMA.16816.F32 R64, R4.reuse, R34, R64 ;  /* 0x000000220440723c */ /* 0x040ff00000001840 */
[C---:B-----5:R-:W-:Y:S08]  /*5fe0*/  HMMA.16816.F32 R76, R4.reuse, R28, R76 ;  /* 0x0000001c044c723c */ /* 0x060ff0000000184c */
[C---:B------:R-:W-:Y:S08]  /*5ff0*/  HMMA.16816.F32 R80, R4.reuse, R30, R80 ;  /* 0x0000001e0450723c */ /* 0x040ff00000001850 */
[C---:B------:R-:W-:Y:S08]  /*6000*/  HMMA.16816.F32 R84, R4.reuse, R24, R84 ;  /* 0x000000180454723c */ /* 0x040ff00000001854 */
[C---:B------:R-:W-:Y:S08]  /*6010*/  HMMA.16816.F32 R88, R4.reuse, R26, R88 ;  /* 0x0000001a0458723c */ /* 0x040ff00000001858 */
[C---:B---3--:R-:W-:Y:S08]  /*6020*/  HMMA.16816.F32 R92, R4.reuse, R20, R92 ;  /* 0x00000014045c723c */ /* 0x048ff0000000185c */
[C---:B------:R-:W-:Y:S08]  /*6030*/  HMMA.16816.F32 R96, R4.reuse, R22, R96 ;  /* 0x000000160460723c */ /* 0x040ff00000001860 */
[C---:B----4-:R-:W-:Y:S08]  /*6040*/  HMMA.16816.F32 R108, R4.reuse, R16, R108 ;  /* 0x00000010046c723c */ /* 0x050ff0000000186c */
[C---:B------:R-:W-:Y:S08]  /*6050*/  HMMA.16816.F32 R112, R4.reuse, R18, R112 ;  /* 0x000000120470723c */ /* 0x040ff00000001870 */
[C---:B--2---:R-:W-:Y:S08]  /*6060*/  HMMA.16816.F32 R116, R4.reuse, R12, R116 ;  /* 0x0000000c0474723c */ /* 0x044ff00000001874 */
[C---:B------:R-:W-:Y:S08]  /*6070*/  HMMA.16816.F32 R120, R4.reuse, R14, R120 ;  /* 0x0000000e0478723c */ /* 0x040ff00000001878 */
[C---:B-1----:R-:W-:Y:S08]  /*6080*/  HMMA.16816.F32 R124, R4.reuse, R8, R124 ;  /* 0x00000008047c723c */ /* 0x042ff0000000187c */
[----:B------:R-:W-:Y:S01]  /*6090*/  HMMA.16816.F32 R128, R4, R10, R128 ;  /* 0x0000000a0480723c */ /* 0x000fe20000001880 */
[----:B------:R-:W-:Y:S07]  /*60a0*/  @P0 BRA `(.L_x_1982) ;  /* 0x0000018000000947 */ /* 0x000fee0003800000 */
        /* <DEDUP_REMOVED lines=13> */
.L_x_1983:
[----:B------:R-:W-:Y:S02]  /*6180*/  UMOV UR5, 0x1 ;  /* 0x0000000100057882 */ /* 0x000fe40000000000 */
[----:B------:R-:W-:Y:S02]  /*6190*/  ULDC UR4, c[0x0][0x32c] ;  /* 0x0000cb0000047ab9 */ /* 0x000fe40000000800 */
[----:B------:R-:W-:-:S03]  /*61a0*/  UISETP.NE.AND UP2, UPT, UR5, UR4, UPT ;  /* 0x000000040500728c */ /* 0x000fc6000bf45270 */
[----:B------:R-:W-:Y:S02]  /*61b0*/  ULDC.64 UR4, c[0x0][0x330] ;  /* 0x0000cc0000047ab9 */ /* 0x000fe40000000a00 */
[----:B------:R-:W-:-:S07]  /*61c0*/  UIMAD.WIDE.U32 UR26, UR24, UR4, URZ ;  /* 0x00000004181a72a5 */ /* 0x000fce000f8e003f */
[----:B------:R-:W-:Y:S02]  /*61d0*/  @UP2 UMOV UR25, UR27 ;  /* 0x0000001b00192c82 */ /* 0x000fe40008000000 */
[----:B------:R-:W-:Y:S02]  /*61e0*/  @UP2 USHF.R.U32.HI UR24, URZ, UR5, UR25 ;  /* 0x000000053f182299 */ /* 0x000fe40008011619 */
.L_x_1984:
[----:B------:R-:W-:Y:S02]  /*61f0*/  ULDC UR4, c[0x0][0x32c] ;  /* 0x0000cb0000047ab9 */ /* 0x000fe40000000800 */
[----:B------:R-:W-:-:S04]  /*6200*/  UIMAD UR4, UR24, UR4, UR4 ;  /* 0x00000004180472a4 */ /* 0x000fc8000f8e0204 */
[----:B------:R-:W-:-:S04]  /*6210*/  UISETP.LT.AND UP2, UPT, UR21, UR4, UPT ;  /* 0x000000041500728c */ /* 0x000fc8000bf41270 */
[----:B------:R-:W-:-:S04]  /*6220*/  USEL UR21, UR21, UR4, UP2 ;  /* 0x0000000415157287 */ /* 0x000fc80009000000 */
.L_x_1982:
[----:B------:R-:W-:-:S04]  /*6230*/  USHF.R.S32.HI UR4, URZ, 0x1f, UR21 ;  /* 0x0000001f3f047899 */ /* 0x000fc80008011415 */
[----:B------:R-:W-:-:S04]  /*6240*/  ULEA.HI UR4, UR4, UR21, URZ, 0x6 ;  /* 0x0000001504047291 */ /* 0x000fc8000f8f303f */
[----:B------:R-:W-:-:S04]  /*6250*/  USHF.R.S32.HI UR4, URZ, 0x6, UR4 ;  /* 0x000000063f047899 */ /* 0x000fc80008011404 */
[----:B------:R-:W-:-:S04]  /*6260*/  UISETP.LT.AND UP2, UPT, UR9, UR4, UPT ;  /* 0x000000040900728c */ /* 0x000fc8000bf41270 */
[----:B------:R-:W-:-:S04]  /*6270*/  USEL UR4, UR9, UR4, !UP2 ;  /* 0x0000000409047287 */ /* 0x000fc8000d000000 */
[----:B------:R-:W-:-:S06]  /*6280*/  UISETP.GE.AND UP2, UPT, UR20, UR4, UPT ;  /* 0x000000041400728c */ /* 0x000fcc000bf46270 */
[----:B------:R-:W-:-:S13]  /*6290*/  PLOP3.LUT P0, PT, PT, PT, UP2, 0x40, 0x0 ;  /* 0x000000000000781c */ /* 0x000fda0003f0e828 */
[----:B------:R-:W-:Y:S05]  /*62a0*/  @P0 BRA `(.L_x_1985) ;  /* 0x0000487000000947 */ /* 0x000fea0003800000 */
[----:B------:R-:W-:Y:S01]  /*62b0*/  IMAD.MOV.U32 R3, RZ, RZ, R0 ;  /* 0x000000ffff037224 */ /* 0x000fe200078e0000 */
[C---:B------:R-:W-:Y:S01]  /*62c0*/  SHF.L.U64.HI R4, R207.reuse, 0x1, R166 ;  /* 0x00000001cf047819 */ /* 0x040fe200000102a6 */
[----:B------:R-:W-:Y:S01]  /*62d0*/  IMAD.MOV.U32 R2, RZ, RZ, R164 ;  /* 0x000000ffff027224 */ /* 0x000fe200078e00a4 */
[C---:B------:R-:W-:Y:S01]  /*62e0*/  SHF.L.U64.HI R252, R206.reuse, 0x1, R247 ;  /* 0x00000001cefc7819 */ /* 0x040fe200000102f7 */
[----:B------:R-:W-:Y:S01]  /*62f0*/  IMAD.SHL.U32 R0, R207, 0x2, RZ ;  /* 0x00000002cf007824 */ /* 0x000fe200078e00ff */
[----:B------:R-:W-:Y:S01]  /*6300*/  SEL R250, RZ, 0x10, P5 ;  /* 0x00000010fffa7807 */ /* 0x000fe20002800000 */
[----:B------:R-:W-:Y:S01]  /*6310*/  IMAD.SHL.U32 R251, R206, 0x2, RZ ;  /* 0x00000002cefb7824 */ /* 0x000fe200078e00ff */
[----:B------:R-:W-:Y:S02]  /*6320*/  SEL R249, RZ, 0x10, P4 ;  /* 0x00000010fff97807 */ /* 0x000fe40002000000 */
.L_x_1996:
[----:B------:R-:W-:Y:S04]  /*6330*/  DEPBAR.LE SB0, 0x0 ;  /* 0x000080000000791a */ /* 0x000fe80000000000 */
[----:B------:R-:W-:Y:S01]  /*6340*/  BAR.SYNC.DEFER_BLOCKING 0x0 ;  /* 0x0000000000007b1d */ /* 0x000fe20000010000 */
[----:B------:R-:W-:Y:S06]  /*6350*/  UISETP.GT.AND UP2, UPT, UR9, UR20, UPT ;  /* 0x000000140900728c */ /* 0x000fec000bf44270 */
[----:B------:R-:W-:Y:S01]  /*6360*/  PLOP3.LUT P0, PT, PT, PT, UP2, 0x80, 0x0 ;  /* 0x000000000000781c */ /* 0x000fe20003f0f028 */
[----:B------:R1:W2:Y:S04]  /*6370*/  LDSM.16.M88.4 R164, [R234+0x10100] ;  /* 0x01010000eaa4783b */ /* 0x0002a80000000200 */
[----:B------:R1:W3:Y:S04]  /*6380*/  LDSM.16.M88.4 R168, [R233+0x8100] ;  /* 0x00810000e9a8783b */ /* 0x0002e80000000200 */
[----:B------:R1:W4:Y:S04]  /*6390*/  LDSM.16.M88.4 R172, [R233+0x8900] ;  /* 0x00890000e9ac783b */ /* 0x0003280000000200 */
[----:B------:R1:W1:Y:S04]  /*63a0*/  LDSM.16.M88.4 R176, [R233+0x9100] ;  /* 0x00910000e9b0783b */ /* 0x0002680000000200 */
[----:B------:R1:W1:Y:S04]  /*63b0*/  LDSM.16.M88.4 R180, [R233+0x9900] ;  /* 0x00990000e9b4783b */ /* 0x0002680000000200 */
[----:B------:R1:W1:Y:S04]  /*63c0*/  LDSM.16.M88.4 R184, [R230+0x10100] ;  /* 0x01010000e6b8783b */ /* 0x0002680000000200 */
[----:B------:R1:W1:Y:S04]  /*63d0*/  LDSM.16.M88.4 R188, [R232] ;  /* 0x00000000e8bc783b */ /* 0x0002680000000200 */
[----:B------:R1:W1:Y:S04]  /*63e0*/  LDSM.16.M88.4 R192, [R223] ;  /* 0x00000000dfc0783b */ /* 0x0002680000000200 */
[----:B------:R1:W1:Y:S04]  /*63f0*/  LDSM.16.M88.4 R196, [R222] ;  /* 0x00000000dec4783b */ /* 0x0002680000000200 */
[----:B------:R1:W1:Y:S01]  /*6400*/  LDSM.16.M88.4 R200, [R221] ;  /* 0x00000000ddc8783b */ /* 0x0002620000000200 */
[----:B------:R-:W-:-:S05]  /*6410*/  @P0 BRA `(.L_x_1986) ;  /* 0x000003b000000947 */ /* 0x000fca0003800000 */
[----:B------:R-:W-:Y:S01]  /*6420*/  SHF.R.S32.HI R5, RZ, 0x1f, R238 ;  /* 0x0000001fff057819 */ /* 0x000fe200000114ee */
[----:B------:R-:W-:Y:S01]  /*6430*/  IMAD.WIDE.U32 R10, R238, c[0x0][0x208], RZ ;  /* 0x00008200ee0a7a25 */ /* 0x000fe200078e00ff */
[----:B------:R-:W-:Y:S02]  /*6440*/  SHF.R.S32.HI R4, RZ, 0x1f, R237 ;  /* 0x0000001fff047819 */ /* 0x000fe400000114ed */
[----:B------:R-:W-:Y:S01]  /*6450*/  IADD3 R16, -R250, 0x10, RZ ;  /* 0x00000010fa107810 */ /* 0x000fe20007ffe1ff */
[----:B------:R-:W-:Y:S01]  /*6460*/  IMAD R5, R5, c[0x0][0x208], RZ ;  /* 0x0000820005057a24 */ /* 0x000fe200078e02ff */
[----:B------:R-:W-:Y:S01]  /*6470*/  IADD3 R14, -R249, 0x10, RZ ;  /* 0x00000010f90e7810 */ /* 0x000fe20007ffe1ff */
[----:B------:R-:W-:Y:S01]  /*6480*/  IMAD R4, R4, c[0x0][0x218], RZ ;  /* 0x0000860004047a24 */ /* 0x000fe200078e02ff */
[----:B------:R-:W-:Y:S01]  /*6490*/  LOP3.LUT R16, R16, 0xf, RZ, 0xc0, !PT ;  /* 0x0000000f10107812 */ /* 0x000fe200078ec0ff */
[----:B------:R-:W-:Y:S01]  /*64a0*/  IMAD R5, R238, c[0x0][0x20c], R5 ;  /* 0x00008300ee057a24 */ /* 0x000fe200078e0205 */
[----:B------:R-:W-:Y:S01]  /*64b0*/  LOP3.LUT R14, R14, 0xf, RZ, 0xc0, !PT ;  /* 0x0000000f0e0e7812 */ /* 0x000fe200078ec0ff */
[----:B------:R-:W-:Y:S01]  /*64c0*/  IMAD R4, R237, c[0x0][0x21c], R4 ;  /* 0x00008700ed047a24 */ /* 0x000fe200078e0204 */
[----:B------:R-:W-:Y:S01]  /*64d0*/  IADD3 R13, -R248, 0x10, RZ ;  /* 0x00000010f80d7810 */ /* 0x000fe20007ffe1ff */
[----:B------:R-:W-:Y:S01]  /*64e0*/  IMAD.IADD R11, R11, 0x1, R5 ;  /* 0x000000010b0b7824 */ /* 0x000fe200078e0205 */
[C---:B------:R-:W-:Y:S01]  /*64f0*/  SHF.L.U64.HI R6, R205.reuse, 0x1, R246 ;  /* 0x00000001cd067819 */ /* 0x040fe200000102f6 */
[----:B------:R-:W-:Y:S01]  /*6500*/  IMAD.SHL.U32 R5, R205, 0x2, RZ ;  /* 0x00000002cd057824 */ /* 0x000fe200078e00ff */
[----:B------:R-:W-:Y:S01]  /*6510*/  LOP3.LUT R13, R13, 0xf, RZ, 0xc0, !PT ;  /* 0x0000000f0d0d7812 */ /* 0x000fe200078ec0ff */
[----:B------:R-:W-:Y:S01]  /*6520*/  IMAD.WIDE.U32 R10, R237, c[0x0][0x218], R10 ;  /* 0x00008600ed0a7a25 */ /* 0x000fe200078e000a */
[----:B------:R-:W-:Y:S03]  /*6530*/  SHF.R.S32.HI R24, RZ, 0x1f, R207 ;  /* 0x0000001fff187819 */ /* 0x000fe600000114cf */
[C---:B------:R-:W-:Y:S01]  /*6540*/  IMAD.SHL.U32 R25, R207.reuse, 0x2, RZ ;  /* 0x00000002cf197824 */ /* 0x040fe200078e00ff */
[----:B------:R-:W-:Y:S02]  /*6550*/  IADD3 R0, P0, R10, UR22, RZ ;  /* 0x000000160a007c10 */ /* 0x000fe4000ff1e0ff */
[----:B------:R-:W-:Y:S02]  /*6560*/  SHF.L.U64.HI R24, R207, 0x1, R24 ;  /* 0x00000001cf187819 */ /* 0x000fe40000010218 */
[----:B------:R-:W-:Y:S02]  /*6570*/  IADD3.X R11, R11, UR6, R4, P0, !PT ;  /* 0x000000060b0b7c10 */ /* 0x000fe400087fe404 */
[----:B------:R-:W-:Y:S02]  /*6580*/  LEA R8, P0, R0, c[0x0][0x1f8], 0x1 ;  /* 0x00007e0000087a11 */ /* 0x000fe400078008ff */
[----:B------:R-:W-:Y:S02]  /*6590*/  SHF.L.U64.HI R4, R204, 0x1, R245 ;  /* 0x00000001cc047819 */ /* 0x000fe400000102f5 */
[----:B------:R-:W-:Y:S01]  /*65a0*/  LEA.HI.X R7, R0, c[0x0][0x1fc], R11, 0x1, P0 ;  /* 0x00007f0000077a11 */ /* 0x000fe200000f0c0b */
[----:B------:R-:W5:Y:S01]  /*65b0*/  SHFL.IDX PT, R10, R8, 0x1, 0x181f ;  /* 0x00381f00080a7f89 */ /* 0x000f6200000e0000 */
[----:B------:R-:W-:Y:S03]  /*65c0*/  IMAD.SHL.U32 R0, R204, 0x2, RZ ;  /* 0x00000002cc007824 */ /* 0x000fe600078e00ff */
[----:B------:R-:W4:Y:S04]  /*65d0*/  SHFL.IDX PT, R9, R7, 0x1, 0x181f ;  /* 0x00381f0007097f89 */ /* 0x000f2800000e0000 */
[----:B------:R-:W3:Y:S04]  /*65e0*/  SHFL.IDX PT, R8, R8, RZ, 0x181f ;  /* 0x00181fff08087589 */ /* 0x000ee800000e0000 */
[----:B------:R-:W2:Y:S01]  /*65f0*/  SHFL.IDX PT, R7, R7, RZ, 0x181f ;  /* 0x00181fff07077589 */ /* 0x000ea200000e0000 */
[-C--:B-----5:R-:W-:Y:S04]  /*6600*/  IADD3 R16, P1, P0, R16, R10.reuse, R251 ;  /* 0x0000000a10107210 */ /* 0x0a0fe8000783e0fb */
[-C--:B----4-:R-:W-:Y:S02]  /*6610*/  IADD3.X R17, RZ, R9.reuse, R252, P1, P0 ;  /* 0x00000009ff117210 */ /* 0x090fe40000fe04fc */
[-C--:B------:R-:W-:Y:S04]  /*6620*/  IADD3 R14, P1, P0, R14, R10.reuse, R5 ;  /* 0x0000000a0e0e7210 */ /* 0x080fe8000783e005 */
[-C--:B------:R-:W-:Y:S02]  /*6630*/  IADD3.X R15, RZ, R9.reuse, R6, P1, P0 ;  /* 0x00000009ff0f7210 */ /* 0x080fe40000fe0406 */
[----:B------:R-:W-:Y:S04]  /*6640*/  IADD3 R12, P1, P0, R13, R10, R0 ;  /* 0x0000000a0d0c7210 */ /* 0x000fe8000783e000 */
[----:B------:R-:W-:Y:S02]  /*6650*/  IADD3.X R13, RZ, R9, R4, P1, P0 ;  /* 0x00000009ff0d7210 */ /* 0x000fe40000fe0404 */
[C---:B---3--:R-:W-:Y:S05]  /*6660*/  IADD3 R18, P0, R8.reuse, R5, RZ ;  /* 0x0000000508127210 */ /* 0x048fea0007f1e0ff */
[C---:B--2---:R-:W-:Y:S01]  /*6670*/  IMAD.X R19, R7.reuse, 0x1, R6, P0 ;  /* 0x0000000107137824 */ /* 0x044fe200000e0606 */
[C---:B------:R-:W-:Y:S05]  /*6680*/  IADD3 R20, P0, R8.reuse, R0, RZ ;  /* 0x0000000008147210 */ /* 0x040fea0007f1e0ff */
[C---:B------:R-:W-:Y:S01]  /*6690*/  IMAD.X R21, R7.reuse, 0x1, R4, P0 ;  /* 0x0000000107157824 */ /* 0x040fe200000e0604 */
[C---:B------:R-:W-:Y:S05]  /*66a0*/  IADD3 R4, P0, R8.reuse, R25, RZ ;  /* 0x0000001908047210 */ /* 0x040fea0007f1e0ff */
[C---:B------:R-:W-:Y:S01]  /*66b0*/  IMAD.X R5, R7.reuse, 0x1, R24, P0 ;  /* 0x0000000107057824 */ /* 0x040fe200000e0618 */
[----:B------:R-:W-:Y:S04]  /*66c0*/  IADD3 R22, P0, R8, R251, RZ ;  /* 0x000000fb08167210 */ /* 0x000fe80007f1e0ff */
[----:B------:R2:W-:Y:S01]  /*66d0*/  LDGSTS.E.BYPASS.LTC128B.128 [R242], [R4.64], !P3 ;  /* 0x0000000004f27fae */ /* 0x0005e2000d901d52 */
[----:B------:R-:W-:Y:S01]  /*66e0*/  IMAD.X R23, R7, 0x1, R252, P0 ;  /* 0x0000000107177824 */ /* 0x000fe200000e06fc */
[----:B------:R-:W-:Y:S04]  /*66f0*/  IADD3 R10, P0, R10, R25, RZ ;  /* 0x000000190a0a7210 */ /* 0x000fe80007f1e0ff */
[----:B------:R2:W-:Y:S01]  /*6700*/  LDGSTS.E.BYPASS.LTC128B.128 [R242+0x2000], [R22.64], !P5 ;  /* 0x0200000016f27fae */ /* 0x0005e2000e901d52 */
[----:B------:R-:W-:Y:S01]  /*6710*/  IMAD.X R11, R9, 0x1, R24, P0 ;  /* 0x00000001090b7824 */ /* 0x000fe200000e0618 */
[----:B------:R-:W-:Y:S02]  /*6720*/  ISETP.NE.U32.AND P0, PT, R250, RZ, PT ;  /* 0x000000fffa00720c */ /* 0x000fe40003f05070 */
[----:B------:R2:W-:Y:S04]  /*6730*/  LDGSTS.E.BYPASS.LTC128B.128 [R242+0x4000], [R18.64], !P4 ;  /* 0x0400000012f27fae */ /* 0x0005e8000e101d52 */
[----:B------:R2:W-:Y:S04]  /*6740*/  LDGSTS.E.BYPASS.LTC128B.128 [R242+0x6000], [R20.64], !P6 ;  /* 0x0600000014f27fae */ /* 0x0005e8000f101d52 */
[----:B------:R2:W-:Y:S04]  /*6750*/  LDGSTS.E.BYPASS.LTC128B.128 [R242+0x1000], [R10.64], !P3 ;  /* 0x010000000af27fae */ /* 0x0005e8000d901d52 */
[----:B------:R2:W-:Y:S01]  /*6760*/  LDGSTS.E.BYPASS.LTC128B.128.ZFILL [R242+0x3000], [R16.64], P0 ;  /* 0x0300000010f27fae */ /* 0x0005e20008141d52 */
[----:B------:R-:W-:Y:S11]  /*6770*/  ISETP.NE.U32.AND P0, PT, R249, RZ, PT ;  /* 0x000000fff900720c */ /* 0x000ff60003f05070 */
[----:B------:R-:W-:Y:S02]  /*6780*/  @!UPT UIADD3 URZ, URZ, URZ, URZ ;  /* 0x0000003f3f3ff290 */ /* 0x000fe4000fffe03f */
[----:B------:R2:W-:Y:S01]  /*6790*/  LDGSTS.E.BYPASS.LTC128B.128.ZFILL [R242+0x5000], [R14.64], P0 ;  /* 0x050000000ef27fae */ /* 0x0005e20008141d52 */
[----:B------:R-:W-:Y:S11]  /*67a0*/  ISETP.NE.U32.AND P0, PT, R248, RZ, PT ;  /* 0x000000fff800720c */ /* 0x000ff60003f05070 */
[----:B------:R-:W-:Y:S02]  /*67b0*/  @!UPT UIADD3 URZ, URZ, URZ, URZ ;  /* 0x0000003f3f3ff290 */ /* 0x000fe4000fffe03f */
[----:B------:R2:W-:Y:S02]  /*67c0*/  LDGSTS.E.BYPASS.LTC128B.128.ZFILL [R242+0x7000], [R12.64], P0 ;  /* 0x070000000cf27fae */ /* 0x0005e40008141d52 */
.L_x_1986:
[C---:B--23--:R-:W-:Y:S01]  /*67d0*/  HMMA.16816.F32 R4, R164.reuse, R168, RZ ;  /* 0x000000a8a404723c */ /* 0x04cfe200000018ff */
[----:B------:R-:W0:Y:S01]  /*67e0*/  LDGDEPBAR ;  /* 0x00000000000079af */ /* 0x000e220000000000 */
[----:B------:R-:W-:Y:S06]  /*67f0*/  UISETP.GT.AND UP2, UPT, UR20, UR9, UPT ;  /* 0x000000091400728c */ /* 0x000fec000bf44270 */
[C---:B------:R-:W-:Y:S01]  /*6800*/  HMMA.16816.F32 R8, R164.reuse, R170, RZ ;  /* 0x000000aaa408723c */ /* 0x040fe200000018ff */
[----:B------:R-:W-:Y:S01]  /*6810*/  LDSM.16.M88.4 R168, [R229+0x10100] ;  /* 0x01010000e5a8783b */ /* 0x000fe20000000200 */
[----:B------:R-:W-:Y:S06]  /*6820*/  PLOP3.LUT P0, PT, PT, PT, UP2, 0x40, 0x0 ;  /* 0x000000000000781c */ /* 0x000fec0003f0e828 */
[C---:B----4-:R-:W-:Y:S08]  /*6830*/  HMMA.16816.F32 R12, R164.reuse, R172, RZ ;  /* 0x000000aca40c723c */ /* 0x050ff000000018ff */
[C---:B------:R-:W-:Y:S01]  /*6840*/  HMMA.16816.F32 R16, R164.reuse, R174, RZ ;  /* 0x000000aea410723c */ /* 0x040fe200000018ff */
[----:B------:R-:W2:Y:S07]  /*6850*/  LDSM.16.M88.4 R172, [R228+0x8100] ;  /* 0x00810000e4ac783b */ /* 0x000eae0000000200 */
[C---:B-1----:R-:W-:Y:S08]  /*6860*/  HMMA.16816.F32 R20, R164.reuse, R176, RZ ;  /* 0x000000b0a414723c */ /* 0x042ff000000018ff */
[C---:B------:R-:W-:Y:S01]  /*6870*/  HMMA.16816.F32 R24, R164.reuse, R178, RZ ;  /* 0x000000b2a418723c */ /* 0x040fe200000018ff */
[----:B------:R-:W-:Y:S07]  /*6880*/  LDSM.16.M88.4 R176, [R228+0x9100] ;  /* 0x00910000e4b0783b */ /* 0x000fee0000000200 */
[C---:B------:R-:W-:Y:S08]  /*6890*/  HMMA.16816.F32 R28, R164.reuse, R180, RZ ;  /* 0x000000b4a41c723c */ /* 0x040ff000000018ff */
[----:B------:R-:W-:Y:S01]  /*68a0*/  HMMA.16816.F32 R32, R164, R182, RZ ;  /* 0x000000b6a420723c */ /* 0x000fe200000018ff */
[----:B------:R-:W1:Y:S07]  /*68b0*/  LDSM.16.M88.4 R164, [R228+0x8900] ;  /* 0x00890000e4a4783b */ /* 0x000e6e0000000200 */
[C---:B------:R-:W-:Y:S01]  /*68c0*/  HMMA.16816.F32 R4, R184.reuse, R188, R4 ;  /* 0x000000bcb804723c */ /* 0x040fe20000001804 */
[----:B------:R-:W3:Y:S07]  /*68d0*/  LDSM.16.M88.4 R180, [R228+0x9900] ;  /* 0x00990000e4b4783b */ /* 0x000eee0000000200 */
[C---:B------:R-:W-:Y:S01]  /*68e0*/  HMMA.16816.F32 R8, R184.reuse, R190, R8 ;  /* 0x000000beb808723c */ /* 0x040fe20000001808 */
[----:B------:R-:W-:Y:S07]  /*68f0*/  LDSM.16.M88.4 R188, [R227+0x10100] ;  /* 0x01010000e3bc783b */ /* 0x000fee0000000200 */
[C---:B------:R-:W-:Y:S08]  /*6900*/  HMMA.16816.F32 R12, R184.reuse, R192, R12 ;  /* 0x000000c0b80c723c */ /* 0x040ff0000000180c */
[C---:B------:R-:W-:Y:S01]  /*6910*/  HMMA.16816.F32 R16, R184.reuse, R194, R16 ;  /* 0x000000c2b810723c */ /* 0x040fe20000001810 */
[----:B------:R-:W4:Y:S07]  /*6920*/  LDSM.16.M88.4 R192, [R220] ;  /* 0x00000000dcc0783b */ /* 0x000f2e0000000200 */
[C---:B------:R-:W-:Y:S08]  /*6930*/  HMMA.16816.F32 R20, R184.reuse, R196, R20 ;  /* 0x000000c4b814723c */ /* 0x040ff00000001814 */
[C---:B------:R-:W-:Y:S01]  /*6940*/  HMMA.16816.F32 R24, R184.reuse, R198, R24 ;  /* 0x000000c6b818723c */ /* 0x040fe20000001818 */
[----:B------:R-:W-:Y:S07]  /*6950*/  LDSM.16.M88.4 R196, [R220+0x1000] ;  /* 0x00100000dcc4783b */ /* 0x000fee0000000200 */
[C---:B------:R-:W-:Y:S08]  /*6960*/  HMMA.16816.F32 R28, R184.reuse, R200, R28 ;  /* 0x000000c8b81c723c */ /* 0x040ff0000000181c */
[----:B------:R-:W-:Y:S01]  /*6970*/  HMMA.16816.F32 R32, R184, R202, R32 ;  /* 0x000000cab820723c */ /* 0x000fe20000001820 */
[----:B------:R-:W5:Y:S07]  /*6980*/  LDSM.16.M88.4 R184, [R220+0x800] ;  /* 0x00080000dcb8783b */ /* 0x000f6e0000000200 */
[C---:B--2---:R-:W-:Y:S08]  /*6990*/  HMMA.16816.F32 R4, R168.reuse, R172, R4 ;  /* 0x000000aca804723c */ /* 0x044ff00000001804 */
[C---:B------:R-:W-:Y:S01]  /*69a0*/  HMMA.16816.F32 R8, R168.reuse, R174, R8 ;  /* 0x000000aea808723c */ /* 0x040fe20000001808 */
[----:B------:R-:W-:Y:S07]  /*69b0*/  LDSM.16.M88.4 R172, [R234+0x14100] ;  /* 0x01410000eaac783b */ /* 0x000fee0000000200 */
[C---:B-1----:R-:W-:Y:S08]  /*69c0*/  HMMA.16816.F32 R12, R168.reuse, R164, R12 ;  /* 0x000000a4a80c723c */ /* 0x042ff0000000180c */
[C---:B------:R-:W-:Y:S01]  /*69d0*/  HMMA.16816.F32 R16, R168.reuse, R166, R16 ;  /* 0x000000a6a810723c */ /* 0x040fe20000001810 */
[----:B------:R-:W1:Y:S07]  /*69e0*/  LDSM.16.M88.4 R164, [R220+0x1800] ;  /* 0x00180000dca4783b */ /* 0x000e6e0000000200 */
[C---:B------:R-:W-:Y:S08]  /*69f0*/  HMMA.16816.F32 R20, R168.reuse, R176, R20 ;  /* 0x000000b0a814723c */ /* 0x040ff00000001814 */
[C---:B------:R-:W-:Y:S01]  /*6a00*/  HMMA.16816.F32 R24, R168.reuse, R178, R24 ;  /* 0x000000b2a818723c */ /* 0x040fe20000001818 */
[----:B------:R-:W2:Y:S07]  /*6a10*/  LDSM.16.M88.4 R176, [R233+0xa100] ;  /* 0x00a10000e9b0783b */ /* 0x000eae0000000200 */
[C---:B---3--:R-:W-:Y:S08]  /*6a20*/  HMMA.16816.F32 R28, R168.reuse, R180, R28 ;  /* 0x000000b4a81c723c */ /* 0x048ff0000000181c */
[----:B------:R-:W-:Y:S01]  /*6a30*/  HMMA.16816.F32 R32, R168, R182, R32 ;  /* 0x000000b6a820723c */ /* 0x000fe20000001820 */
[----:B------:R-:W3:Y:S07]  /*6a40*/  LDSM.16.M88.4 R168, [R233+0xa900] ;  /* 0x00a90000e9a8783b */ /* 0x000eee0000000200 */
[C---:B----4-:R-:W-:Y:S01]  /*6a50*/  HMMA.16816.F32 R4, R188.reuse, R192, R4 ;  /* 0x000000c0bc04723c */ /* 0x050fe20000001804 */
[----:B------:R-:W4:Y:S07]  /*6a60*/  LDSM.16.M88.4 R180, [R233+0xb100] ;  /* 0x00b10000e9b4783b */ /* 0x000f2e0000000200 */
[C---:B------:R-:W-:Y:S01]  /*6a70*/  HMMA.16816.F32 R8, R188.reuse, R194, R8 ;  /* 0x000000c2bc08723c */ /* 0x040fe20000001808 */
[----:B------:R-:W-:Y:S07]  /*6a80*/  LDSM.16.M88.4 R192, [R230+0x14100] ;  /* 0x01410000e6c0783b */ /* 0x000fee0000000200 */
[C---:B-----5:R-:W-:Y:S08]  /*6a90*/  HMMA.16816.F32 R12, R188.reuse, R184, R12 ;  /* 0x000000b8bc0c723c */ /* 0x060ff0000000180c */
[C---:B------:R-:W-:Y:S01]  /*6aa0*/  HMMA.16816.F32 R16, R188.reuse, R186, R16 ;  /* 0x000000babc10723c */ /* 0x040fe20000001810 */
[----:B------:R-:W5:Y:S07]  /*6ab0*/  LDSM.16.M88.4 R184, [R233+0xb900] ;  /* 0x00b90000e9b8783b */ /* 0x000f6e0000000200 */
[C---:B------:R-:W-:Y:S08]  /*6ac0*/  HMMA.16816.F32 R20, R188.reuse, R196, R20 ;  /* 0x000000c4bc14723c */ /* 0x040ff00000001814 */
[C---:B------:R-:W-:Y:S01]  /*6ad0*/  HMMA.16816.F32 R24, R188.reuse, R198, R24 ;  /* 0x000000c6bc18723c */ /* 0x040fe20000001818 */
[----:B------:R-:W4:Y:S07]  /*6ae0*/  LDSM.16.M88.4 R196, [R219] ;  /* 0x00000000dbc4783b */ /* 0x000f2e0000000200 */
[C---:B-1----:R-:W-:Y:S08]  /*6af0*/  HMMA.16816.F32 R28, R188.reuse, R164, R28 ;  /* 0x000000a4bc1c723c */ /* 0x042ff0000000181c */
[----:B------:R-:W-:Y:S01]  /*6b00*/  HMMA.16816.F32 R32, R188, R166, R32 ;  /* 0x000000a6bc20723c */ /* 0x000fe20000001820 */
[----:B------:R-:W1:Y:S07]  /*6b10*/  LDSM.16.M88.4 R164, [R218] ;  /* 0x00000000daa4783b */ /* 0x000e6e0000000200 */
[C---:B--2---:R-:W-:Y:S01]  /*6b20*/  HMMA.16816.F32 R4, R172.reuse, R176, R4 ;  /* 0x000000b0ac04723c */ /* 0x044fe20000001804 */
[----:B------:R-:W2:Y:S07]  /*6b30*/  LDSM.16.M88.4 R188, [R217] ;  /* 0x00000000d9bc783b */ /* 0x000eae0000000200 */
[C---:B------:R-:W-:Y:S01]  /*6b40*/  HMMA.16816.F32 R8, R172.reuse, R178, R8 ;  /* 0x000000b2ac08723c */ /* 0x040fe20000001808 */
[----:B------:R-:W1:Y:S07]  /*6b50*/  LDSM.16.M88.4 R176, [R216] ;  /* 0x00000000d8b0783b */ /* 0x000e6e0000000200 */
[C---:B---3--:R-:W-:Y:S08]  /*6b60*/  HMMA.16816.F32 R12, R172.reuse, R168, R12 ;  /* 0x000000a8ac0c723c */ /* 0x048ff0000000180c */
[C---:B------:R-:W-:Y:S01]  /*6b70*/  HMMA.16816.F32 R16, R172.reuse, R170, R16 ;  /* 0x000000aaac10723c */ /* 0x040fe20000001810 */
[----:B------:R-:W-:Y:S07]  /*6b80*/  LDSM.16.M88.4 R168, [R229+0x14100] ;  /* 0x01410000e5a8783b */ /* 0x000fee0000000200 */
[C---:B----4-:R-:W-:Y:S08]  /*6b90*/  HMMA.16816.F32 R20, R172.reuse, R180, R20 ;  /* 0x000000b4ac14723c */ /* 0x050ff00000001814 */
[C---:B------:R-:W-:Y:S01]  /*6ba0*/  HMMA.16816.F32 R24, R172.reuse, R182, R24 ;  /* 0x000000b6ac18723c */ /* 0x040fe20000001818 */
[----:B------:R-:W-:Y:S07]  /*6bb0*/  LDSM.16.M88.4 R180, [R228+0xa900] ;  /* 0x00a90000e4b4783b */ /* 0x000fee0000000200 */
[C---:B-----5:R-:W-:Y:S08]  /*6bc0*/  HMMA.16816.F32 R28, R172.reuse, R184, R28 ;  /* 0x000000b8ac1c723c */ /* 0x060ff0000000181c */
[----:B------:R-:W-:Y:S01]  /*6bd0*/  HMMA.16816.F32 R32, R172, R186, R32 ;  /* 0x000000baac20723c */ /* 0x000fe20000001820 */
[----:B------:R-:W3:Y:S07]  /*6be0*/  LDSM.16.M88.4 R172, [R228+0xa100] ;  /* 0x00a10000e4ac783b */ /* 0x000eee0000000200 */
[C---:B------:R-:W-:Y:S01]  /*6bf0*/  HMMA.16816.F32 R4, R192.reuse, R196, R4 ;  /* 0x000000c4c004723c */ /* 0x040fe20000001804 */
[----:B------:R-:W4:Y:S07]  /*6c00*/  LDSM.16.M88.4 R184, [R228+0xb100] ;  /* 0x00b10000e4b8783b */ /* 0x000f2e0000000200 */
[C---:B------:R-:W-:Y:S01]  /*6c10*/  HMMA.16816.F32 R8, R192.reuse, R198, R8 ;  /* 0x000000c6c008723c */ /* 0x040fe20000001808 */
[----:B------:R-:W5:Y:S07]  /*6c20*/  LDSM.16.M88.4 R196, [R228+0xb900] ;  /* 0x00b90000e4c4783b */ /* 0x000f6e0000000200 */
[C---:B-1----:R-:W-:Y:S08]  /*6c30*/  HMMA.16816.F32 R12, R192.reuse, R164, R12 ;  /* 0x000000a4c00c723c */ /* 0x042ff0000000180c */
[C---:B------:R-:W-:Y:S01]  /*6c40*/  HMMA.16816.F32 R16, R192.reuse, R166, R16 ;  /* 0x000000a6c010723c */ /* 0x040fe20000001810 */
[----:B------:R-:W-:Y:S07]  /*6c50*/  LDSM.16.M88.4 R164, [R227+0x14100] ;  /* 0x01410000e3a4783b */ /* 0x000fee0000000200 */
[C---:B--2---:R-:W-:Y:S08]  /*6c60*/  HMMA.16816.F32 R20, R192.reuse, R188, R20 ;  /* 0x000000bcc014723c */ /* 0x044ff00000001814 */
[C---:B------:R-:W-:Y:S01]  /*6c70*/  HMMA.16816.F32 R24, R192.reuse, R190, R24 ;  /* 0x000000bec018723c */ /* 0x040fe20000001818 */
[----:B------:R-:W1:Y:S07]  /*6c80*/  LDSM.16.M88.4 R188, [R220+0x2000] ;  /* 0x00200000dcbc783b */ /* 0x000e6e0000000200 */
[C---:B------:R-:W-:Y:S08]  /*6c90*/  HMMA.16816.F32 R28, R192.reuse, R176, R28 ;  /* 0x000000b0c01c723c */ /* 0x040ff0000000181c */
[----:B------:R-:W-:Y:S01]  /*6ca0*/  HMMA.16816.F32 R32, R192, R178, R32 ;  /* 0x000000b2c020723c */ /* 0x000fe20000001820 */
[----:B------:R-:W2:Y:S07]  /*6cb0*/  LDSM.16.M88.4 R176, [R220+0x2800] ;  /* 0x00280000dcb0783b */ /* 0x000eae0000000200 */
[C---:B---3--:R-:W-:Y:S01]  /*6cc0*/  HMMA.16816.F32 R4, R168.reuse, R172, R4 ;  /* 0x000000aca804723c */ /* 0x048fe20000001804 */
[----:B------:R-:W3:Y:S07]  /*6cd0*/  LDSM.16.M88.4 R192, [R220+0x3000] ;  /* 0x00300000dcc0783b */ /* 0x000eee0000000200 */
[C---:B------:R-:W-:Y:S01]  /*6ce0*/  HMMA.16816.F32 R8, R168.reuse, R174, R8 ;  /* 0x000000aea808723c */ /* 0x040fe20000001808 */
[----:B------:R-:W1:Y:S07]  /*6cf0*/  LDSM.16.M88.4 R172, [R220+0x3800] ;  /* 0x00380000dcac783b */ /* 0x000e6e0000000200 */
[C---:B------:R-:W-:Y:S08]  /*6d00*/  HMMA.16816.F32 R12, R168.reuse, R180, R12 ;  /* 0x000000b4a80c723c */ /* 0x040ff0000000180c */
[C---:B------:R-:W-:Y:S01]  /*6d10*/  HMMA.16816.F32 R16, R168.reuse, R182, R16 ;  /* 0x000000b6a810723c */ /* 0x040fe20000001810 */
[----:B------:R-:W-:Y:S07]  /*6d20*/  LDSM.16.M88.4 R180, [R234+0x18100] ;  /* 0x01810000eab4783b */ /* 0x000fee0000000200 */
[C---:B----4-:R-:W-:Y:S08]  /*6d30*/  HMMA.16816.F32 R20, R168.reuse, R184, R20 ;  /* 0x000000b8a814723c */ /* 0x050ff00000001814 */
[C---:B------:R-:W-:Y:S01]  /*6d40*/  HMMA.16816.F32 R24, R168.reuse, R186, R24 ;  /* 0x000000baa818723c */ /* 0x040fe20000001818 */
[----:B------:R-:W4:Y:S07]  /*6d50*/  LDSM.16.M88.4 R184, [R233+0xc100] ;  /* 0x00c10000e9b8783b */ /* 0x000f2e0000000200 */
[C---:B-----5:R-:W-:Y:S08]  /*6d60*/  HMMA.16816.F32 R28, R168.reuse, R196, R28 ;  /* 0x000000c4a81c723c */ /* 0x060ff0000000181c */
[----:B------:R-:W-:Y:S01]  /*6d70*/  HMMA.16816.F32 R32, R168, R198, R32 ;  /* 0x000000c6a820723c */ /* 0x000fe20000001820 */
[----:B------:R-:W5:Y:S07]  /*6d80*/  LDSM.16.M88.4 R168, [R233+0xc900] ;  /* 0x00c90000e9a8783b */ /* 0x000f6e0000000200 */
[C---:B-1----:R-:W-:Y:S01]  /*6d90*/  HMMA.16816.F32 R4, R164.reuse, R188, R4 ;  /* 0x000000bca404723c */ /* 0x042fe20000001804 */
[----:B------:R-:W1:Y:S07]  /*6da0*/  LDSM.16.M88.4 R196, [R233+0xd100] ;  /* 0x00d10000e9c4783b */ /* 0x000e6e0000000200 */
[C---:B------:R-:W-:Y:S01]  /*6db0*/  HMMA.16816.F32 R8, R164.reuse, R190, R8 ;  /* 0x000000bea408723c */ /* 0x040fe20000001808 */
[----:B------:R-:W-:Y:S07]  /*6dc0*/  LDSM.16.M88.4 R188, [R230+0x18100] ;  /* 0x01810000e6bc783b */ /* 0x000fee0000000200 */
[C---:B--2---:R-:W-:Y:S08]  /*6dd0*/  HMMA.16816.F32 R12, R164.reuse, R176, R12 ;  /* 0x000000b0a40c723c */ /* 0x044ff0000000180c */
[C---:B------:R-:W-:Y:S01]  /*6de0*/  HMMA.16816.F32 R16, R164.reuse, R178, R16 ;  /* 0x000000b2a410723c */ /* 0x040fe20000001810 */
[----:B------:R-:W2:Y:S07]  /*6df0*/  LDSM.16.M88.4 R176, [R233+0xd900] ;  /* 0x00d90000e9b0783b */ /* 0x000eae0000000200 */
[C---:B---3--:R-:W-:Y:S08]  /*6e00*/  HMMA.16816.F32 R20, R164.reuse, R192, R20 ;  /* 0x000000c0a414723c */ /* 0x048ff00000001814 */
[C---:B------:R-:W-:Y:S01]  /*6e10*/  HMMA.16816.F32 R24, R164.reuse, R194, R24 ;  /* 0x000000c2a418723c */ /* 0x040fe20000001818 */
[----:B------:R-:W3:Y:S07]  /*6e20*/  LDSM.16.M88.4 R192, [R215] ;  /* 0x00000000d7c0783b */ /* 0x000eee0000000200 */
[C---:B------:R-:W-:Y:S08]  /*6e30*/  HMMA.16816.F32 R28, R164.reuse, R172, R28 ;  /* 0x000000aca41c723c */ /* 0x040ff0000000181c */
[----:B------:R-:W-:Y:S01]  /*6e40*/  HMMA.16816.F32 R32, R164, R174, R32 ;  /* 0x000000aea420723c */ /* 0x000fe20000001820 */
[----:B------:R-:W2:Y:S07]  /*6e50*/  LDSM.16.M88.4 R164, [R214] ;  /* 0x00000000d6a4783b */ /* 0x000eae0000000200 */
[C---:B----4-:R-:W-:Y:S01]  /*6e60*/  HMMA.16816.F32 R4, R180.reuse, R184, R4 ;  /* 0x000000b8b404723c */ /* 0x050fe20000001804 */
[----:B------:R-:W-:Y:S07]  /*6e70*/  LDSM.16.M88.4 R172, [R212] ;  /* 0x00000000d4ac783b */ /* 0x000fee0000000200 */
[C---:B------:R-:W-:Y:S01]  /*6e80*/  HMMA.16816.F32 R8, R180.reuse, R186, R8 ;  /* 0x000000bab408723c */ /* 0x040fe20000001808 */
[----:B------:R-:W-:Y:S07]  /*6e90*/  LDSM.16.M88.4 R184, [R229+0x18100] ;  /* 0x01810000e5b8783b */ /* 0x000fee0000000200 */
[C---:B-----5:R-:W-:Y:S08]  /*6ea0*/  HMMA.16816.F32 R12, R180.reuse, R168, R12 ;  /* 0x000000a8b40c723c */ /* 0x060ff0000000180c */
[C---:B------:R-:W-:Y:S01]  /*6eb0*/  HMMA.16816.F32 R16, R180.reuse, R170, R16 ;  /* 0x000000aab410723c */ /* 0x040fe20000001810 */
[----:B------:R-:W4:Y:S07]  /*6ec0*/  LDSM.16.M88.4 R168, [R213] ;  /* 0x00000000d5a8783b */ /* 0x000f2e0000000200 */
[C---:B-1----:R-:W-:Y:S08]  /*6ed0*/  HMMA.16816.F32 R20, R180.reuse, R196, R20 ;  /* 0x000000c4b414723c */ /* 0x042ff00000001814 */
[C---:B------:R-:W-:Y:S01]  /*6ee0*/  HMMA.16816.F32 R24, R180.reuse, R198, R24 ;  /* 0x000000c6b418723c */ /* 0x040fe20000001818 */
[----:B------:R-:W1:Y:S07]  /*6ef0*/  LDSM.16.M88.4 R196, [R228+0xc100] ;  /* 0x00c10000e4c4783b */ /* 0x000e6e0000000200 */
[C---:B--2---:R-:W-:Y:S08]  /*6f00*/  HMMA.16816.F32 R28, R180.reuse, R176, R28 ;  /* 0x000000b0b41c723c */ /* 0x044ff0000000181c */
[----:B------:R-:W-:Y:S01]  /*6f10*/  HMMA.16816.F32 R32, R180, R178, R32 ;  /* 0x000000b2b420723c */ /* 0x000fe20000001820 */
[----:B------:R-:W2:Y:S07]  /*6f20*/  LDSM.16.M88.4 R176, [R228+0xc900] ;  /* 0x00c90000e4b0783b */ /* 0x000eae0000000200 */
[C---:B---3--:R-:W-:Y:S01]  /*6f30*/  HMMA.16816.F32 R4, R188.reuse, R192, R4 ;  /* 0x000000c0bc04723c */ /* 0x048fe20000001804 */
[----:B------:R-:W3:Y:S07]  /*6f40*/  LDSM.16.M88.4 R180, [R228+0xd100] ;  /* 0x00d10000e4b4783b */ /* 0x000eee0000000200 */
[C---:B------:R-:W-:Y:S01]  /*6f50*/  HMMA.16816.F32 R8, R188.reuse, R194, R8 ;  /* 0x000000c2bc08723c */ /* 0x040fe20000001808 */
[----:B------:R-:W5:Y:S07]  /*6f60*/  LDSM.16.M88.4 R192, [R228+0xd900] ;  /* 0x00d90000e4c0783b */ /* 0x000f6e0000000200 */
[C---:B------:R-:W-:Y:S08]  /*6f70*/  HMMA.16816.F32 R12, R188.reuse, R164, R12 ;  /* 0x000000a4bc0c723c */ /* 0x040ff0000000180c */
[C---:B------:R-:W-:Y:S01]  /*6f80*/  HMMA.16816.F32 R16, R188.reuse, R166, R16 ;  /* 0x000000a6bc10723c */ /* 0x040fe20000001810 */
[----:B------:R-:W-:Y:S07]  /*6f90*/  LDSM.16.M88.4 R164, [R227+0x18100] ;  /* 0x01810000e3a4783b */ /* 0x000fee0000000200 */
[C---:B----4-:R-:W-:Y:S08]  /*6fa0*/  HMMA.16816.F32 R20, R188.reuse, R168, R20 ;  /* 0x000000a8bc14723c */ /* 0x050ff00000001814 */
[C---:B------:R-:W-:Y:S01]  /*6fb0*/  HMMA.16816.F32 R24, R188.reuse, R170, R24 ;  /* 0x000000aabc18723c */ /* 0x040fe20000001818 */
[----:B------:R-:W4:Y:S07]  /*6fc0*/  LDSM.16.M88.4 R168, [R220+0x4000] ;  /* 0x00400000dca8783b */ /* 0x000f2e0000000200 */
[C---:B------:R-:W-:Y:S08]  /*6fd0*/  HMMA.16816.F32 R28, R188.reuse, R172, R28 ;  /* 0x000000acbc1c723c */ /* 0x040ff0000000181c */
[----:B------:R-:W-:Y:S01]  /*6fe0*/  HMMA.16816.F32 R32, R188, R174, R32 ;  /* 0x000000aebc20723c */ /* 0x000fe20000001820 */
[----:B------:R-:W4:Y:S07]  /*6ff0*/  LDSM.16.M88.4 R172, [R220+0x4800] ;  /* 0x00480000dcac783b */ /* 0x000f2e0000000200 */
[C---:B-1----:R-:W-:Y:S01]  /*7000*/  HMMA.16816.F32 R4, R184.reuse, R196, R4 ;  /* 0x000000c4b804723c */ /* 0x042fe20000001804 */
[----:B------:R-:W1:Y:S07]  /*7010*/  LDSM.16.M88.4 R188, [R220+0x5000] ;  /* 0x00500000dcbc783b */ /* 0x000e6e0000000200 */
        /* <DEDUP_REMOVED lines=8> */
[C---:B-----5:R-:W-:Y:S08]  /*70a0*/  HMMA.16816.F32 R28, R184.reuse, R192, R28 ;  /* 0x000000c0b81c723c */ /* 0x060ff0000000181c */
[----:B------:R-:W-:Y:S01]  /*70b0*/  HMMA.16816.F32 R32, R184, R194, R32 ;  /* 0x000000c2b820723c */ /* 0x000fe20000001820 */
[----:B------:R-:W3:Y:S07]  /*70c0*/  LDSM.16.M88.4 R184, [R233+0xe900] ;  /* 0x00e90000e9b8783b */ /* 0x000eee0000000200 */
[C---:B----4-:R-:W-:Y:S01]  /*70d0*/  HMMA.16816.F32 R4, R164.reuse, R168, R4 ;  /* 0x000000a8a404723c */ /* 0x050fe20000001804 */
[----:B------:R-:W4:Y:S07]  /*70e0*/  LDSM.16.M88.4 R192, [R233+0xf100] ;  /* 0x00f10000e9c0783b */ /* 0x000f2e0000000200 */
[C---:B------:R-:W-:Y:S01]  /*70f0*/  HMMA.16816.F32 R8, R164.reuse, R170, R8 ;  /* 0x000000aaa408723c */ /* 0x040fe20000001808 */
[----:B------:R-:W5:Y:S07]  /*7100*/  LDSM.16.M88.4 R168, [R233+0xf900] ;  /* 0x00f90000e9a8783b */ /* 0x000f6e0000000200 */
[C---:B------:R-:W-:Y:S08]  /*7110*/  HMMA.16816.F32 R12, R164.reuse, R172, R12 ;  /* 0x000000aca40c723c */ /* 0x040ff0000000180c */
[C---:B------:R-:W-:Y:S01]  /*7120*/  HMMA.16816.F32 R16, R164.reuse, R174, R16 ;  /* 0x000000aea410723c */ /* 0x040fe20000001810 */
[----:B------:R-:W-:Y:S07]  /*7130*/  LDSM.16.M88.4 R172, [R230+0x1c100] ;  /* 0x01c10000e6ac783b */ /* 0x000fee0000000200 */
[C---:B-1----:R-:W-:Y:S08]  /*7140*/  HMMA.16816.F32 R20, R164.reuse, R188, R20 ;  /* 0x000000bca414723c */ /* 0x042ff00000001814 */
[C---:B------:R-:W-:Y:S01]  /*7150*/  HMMA.16816.F32 R24, R164.reuse, R190, R24 ;  /* 0x000000bea418723c */ /* 0x040fe20000001818 */
[----:B------:R-:W1:Y:S07]  /*7160*/  LDSM.16.M88.4 R188, [R211] ;  /* 0x00000000d3bc783b */ /* 0x000e6e0000000200 */
[C---:B------:R-:W-:Y:S08]  /*7170*/  HMMA.16816.F32 R28, R164.reuse, R196, R28 ;  /* 0x000000c4a41c723c */ /* 0x040ff0000000181c */
        /* <DEDUP_REMOVED lines=11> */
[----:B------:R-:W3:Y:S07]  /*7230*/  LDSM.16.M88.4 R192, [R228+0xe100] ;  /* 0x00e10000e4c0783b */ /* 0x000eee0000000200 */
[C---:B-----5:R-:W-:Y:S08]  /*7240*/  HMMA.16816.F32 R28, R176.reuse, R168, R28 ;  /* 0x000000a8b01c723c */ /* 0x060ff0000000181c */
[----:B------:R-:W-:Y:S01]  /*7250*/  HMMA.16816.F32 R32, R176, R170, R32 ;  /* 0x000000aab020723c */ /* 0x000fe20000001820 */
[----:B------:R-:W-:Y:S07]  /*7260*/  LDSM.16.M88.4 R168, [R228+0xf100] ;  /* 0x00f10000e4a8783b */ /* 0x000fee0000000200 */
[C---:B-1----:R-:W-:Y:S01]  /*7270*/  HMMA.16816.F32 R4, R172.reuse, R188, R4 ;  /* 0x000000bcac04723c */ /* 0x042fe20000001804 */
[----:B------:R-:W-:Y:S07]  /*7280*/  LDSM.16.M88.4 R176, [R228+0xf900] ;  /* 0x00f90000e4b0783b */ /* 0x000fee0000000200 */
[C---:B------:R-:W-:Y:S01]  /*7290*/  HMMA.16816.F32 R8, R172.reuse, R190, R8 ;  /* 0x000000beac08723c */ /* 0x040fe20000001808 */
[----:B------:R-:W-:Y:S07]  /*72a0*/  LDSM.16.M88.4 R188, [R227+0x1c100] ;  /* 0x01c10000e3bc783b */ /* 0x000fee0000000200 */
[C---:B------:R-:W-:Y:S08]  /*72b0*/  HMMA.16816.F32 R12, R172.reuse, R164, R12 ;  /* 0x000000a4ac0c723c */ /* 0x040ff0000000180c */
[C---:B------:R-:W-:Y:S01]  /*72c0*/  HMMA.16816.F32 R16, R172.reuse, R166, R16 ;  /* 0x000000a6ac10723c */ /* 0x040fe20000001810 */
[----:B------:R-:W1:Y:S07]  /*72d0*/  LDSM.16.M88.4 R164, [R228+0xe900] ;  /* 0x00e90000e4a4783b */ /* 0x000e6e0000000200 */
[C---:B--2---:R-:W-:Y:S08]  /*72e0*/  HMMA.16816.F32 R20, R172.reuse, R196, R20 ;  /* 0x000000c4ac14723c */ /* 0x044ff00000001814 */
[C---:B------:R-:W-:Y:S01]  /*72f0*/  HMMA.16816.F32 R24, R172.reuse, R198, R24 ;  /* 0x000000c6ac18723c */ /* 0x040fe20000001818 */
[----:B------:R-:W2:Y:S07]  /*7300*/  LDSM.16.M88.4 R196, [R220+0x6000] ;  /* 0x00600000dcc4783b */ /* 0x000eae0000000200 */
[C---:B------:R-:W-:Y:S08]  /*7310*/  HMMA.16816.F32 R28, R172.reuse, R180, R28 ;  /* 0x000000b4ac1c723c */ /* 0x040ff0000000181c */
[----:B------:R-:W-:Y:S08]  /*7320*/  HMMA.16816.F32 R32, R172, R182, R32 ;  /* 0x000000b6ac20723c */ /* 0x000ff00000001820 */
[C---:B---3--:R-:W-:Y:S08]  /*7330*/  HMMA.16816.F32 R4, R184.reuse, R192, R4 ;  /* 0x000000c0b804723c */ /* 0x048ff00000001804 */
[C---:B------:R-:W-:Y:S08]  /*7340*/  HMMA.16816.F32 R8, R184.reuse, R194, R8 ;  /* 0x000000c2b808723c */ /* 0x040ff00000001808 */
[C---:B-1----:R-:W-:Y:S08]  /*7350*/  HMMA.16816.F32 R12, R184.reuse, R164, R12 ;  /* 0x000000a4b80c723c */ /* 0x042ff0000000180c */
[C---:B------:R-:W-:Y:S01]  /*7360*/  HMMA.16816.F32 R16, R184.reuse, R166, R16 ;  /* 0x000000a6b810723c */ /* 0x040fe20000001810 */
[----:B------:R-:W1:Y:S07]  /*7370*/  LDSM.16.M88.4 R164, [R220+0x6800] ;  /* 0x00680000dca4783b */ /* 0x000e6e0000000200 */
[C---:B------:R-:W-:Y:S08]  /*7380*/  HMMA.16816.F32 R20, R184.reuse, R168, R20 ;  /* 0x000000a8b814723c */ /* 0x040ff00000001814 */
[C---:B------:R-:W-:Y:S01]  /*7390*/  HMMA.16816.F32 R24, R184.reuse, R170, R24 ;  /* 0x000000aab818723c */ /* 0x040fe20000001818 */
[----:B------:R-:W3:Y:S07]  /*73a0*/  LDSM.16.M88.4 R168, [R220+0x7000] ;  /* 0x00700000dca8783b */ /* 0x000eee0000000200 */
[C---:B------:R-:W-:Y:S08]  /*73b0*/  HMMA.16816.F32 R28, R184.reuse, R176, R28 ;  /* 0x000000b0b81c723c */ /* 0x040ff0000000181c */
[----:B------:R-:W-:Y:S08]  /*73c0*/  HMMA.16816.F32 R32, R184, R178, R32 ;  /* 0x000000b2b820723c */ /* 0x000ff00000001820 */
[C---:B--2---:R-:W-:Y:S08]  /*73d0*/  HMMA.16816.F32 R4, R188.reuse, R196, R4 ;  /* 0x000000c4bc04723c */ /* 0x044ff00000001804 */
[C---:B------:R-:W-:Y:S08]  /*73e0*/  HMMA.16816.F32 R8, R188.reuse, R198, R8 ;  /* 0x000000c6bc08723c */ /* 0x040ff00000001808 */
[C---:B-1----:R-:W-:Y:S08]  /*73f0*/  HMMA.16816.F32 R12, R188.reuse, R164, R12 ;  /* 0x000000a4bc0c723c */ /* 0x042ff0000000180c */
[C---:B------:R-:W-:Y:S01]  /*7400*/  HMMA.16816.F32 R16, R188.reuse, R166, R16 ;  /* 0x000000a6bc10723c */ /* 0x040fe20000001810 */
[----:B------:R-:W1:Y:S01]  /*7410*/  LDSM.16.M88.4 R164, [R220+0x7800] ;  /* 0x00780000dca4783b */ /* 0x000e620000000200 */
[----:B------:R-:W-:Y:S04]  /*7420*/  DEPBAR.LE SB0, 0x0 ;  /* 0x000080000000791a */ /* 0x000fe80000000000 */
[----:B------:R-:W-:Y:S02]  /*7430*/  FMUL.FTZ R200, R4, c[0x0][0x320] ;  /* 0x0000c80004c87a20 */ /* 0x000fe40000410000 */
[C---:B---3--:R-:W-:Y:S04]  /*7440*/  HMMA.16816.F32 R20, R188.reuse, R168, R20 ;  /* 0x000000a8bc14723c */ /* 0x048fe80000001814 */
[----:B------:R-:W2:Y:S01]  /*7450*/  MUFU.TANH R200, R200 ;  /* 0x000000c800c87308 */ /* 0x000ea20000002400 */
[----:B------:R-:W-:Y:S01]  /*7460*/  BAR.SYNC.DEFER_BLOCKING 0x0 ;  /* 0x0000000000007b1d */ /* 0x000fe20000010000 */
[----:B------:R-:W-:Y:S02]  /*7470*/  FMUL.FTZ R202, R5, c[0x0][0x320] ;  /* 0x0000c80005ca7a20 */ /* 0x000fe40000410000 */
[C---:B------:R-:W-:Y:S04]  /*7480*/  HMMA.16816.F32 R24, R188.reuse, R170, R24 ;  /* 0x000000aabc18723c */ /* 0x040fe80000001818 */
[----:B------:R-:W-:Y:S02]  /*7490*/  FMUL.FTZ R0, R6, c[0x0][0x320] ;  /* 0x0000c80006007a20 */ /* 0x000fe40000410000 */
[----:B------:R-:W3:Y:S01]  /*74a0*/  MUFU.TANH R202, R202 ;  /* 0x000000ca00ca7308 */ /* 0x000ee20000002400 */
[----:B------:R-:W-:Y:S02]  /*74b0*/  FMUL.FTZ R201, R7, c[0x0][0x320] ;  /* 0x0000c80007c97a20 */ /* 0x000fe40000410000 */
[----:B------:R-:W-:Y:S03]  /*74c0*/  FMUL.FTZ R182, R8, c[0x0][0x320] ;  /* 0x0000c80008b67a20 */ /* 0x000fe60000410000 */
[----:B------:R-:W-:Y:S02]  /*74d0*/  FMUL.FTZ R183, R9, c[0x0][0x320] ;  /* 0x0000c80009b77a20 */ /* 0x000fe40000410000 */
[----:B------:R-:W-:Y:S02]  /*74e0*/  FMUL.FTZ R203, R10, c[0x0][0x320] ;  /* 0x0000c8000acb7a20 */ /* 0x000fe40000410000 */
[----:B------:R-:W4:Y:S01]  /*74f0*/  MUFU.TANH R0, R0 ;  /* 0x0000000000007308 */ /* 0x000f220000002400 */
[----:B------:R-:W-:Y:S02]  /*7500*/  FMUL.FTZ R181, R11, c[0x0][0x320] ;  /* 0x0000c8000bb57a20 */ /* 0x000fe40000410000 */
[----:B------:R-:W-:Y:S02]  /*7510*/  FMUL.FTZ R194, R12, c[0x0][0x320] ;  /* 0x0000c8000cc27a20 */ /* 0x000fe40000410000 */
[----:B------:R-:W-:Y:S02]  /*7520*/  FMUL.FTZ R195, R13, c[0x0][0x320] ;  /* 0x0000c8000dc37a20 */ /* 0x000fe40000410000 */
[----:B------:R-:W-:Y:S01]  /*7530*/  FMUL.FTZ R198, R14, c[0x0][0x320] ;  /* 0x0000c8000ec67a20 */ /* 0x000fe20000410000 */
[C---:B-1----:R-:W-:Y:S02]  /*7540*/  HMMA.16816.F32 R28, R188.reuse, R164, R28 ;  /* 0x000000a4bc1c723c */ /* 0x042fe4000000181c */
[----:B------:R-:W1:Y:S01]  /*7550*/  MUFU.TANH R201, R201 ;  /* 0x000000c900c97308 */ /* 0x000e620000002400 */
[----:B------:R-:W-:Y:S02]  /*7560*/  FMUL.FTZ R199, R15, c[0x0][0x320] ;  /* 0x0000c8000fc77a20 */ /* 0x000fe40000410000 */
[----:B------:R-:W-:Y:S02]  /*7570*/  FMUL.FTZ R173, R16, c[0x0][0x320] ;  /* 0x0000c80010ad7a20 */ /* 0x000fe40000410000 */
[----:B------:R-:W-:Y:S01]  /*7580*/  FMUL.FTZ R174, R17, c[0x0][0x320] ;  /* 0x0000c80011ae7a20 */ /* 0x000fe20000410000 */
[----:B------:R-:W-:Y:S04]  /*7590*/  HMMA.16816.F32 R32, R188, R166, R32 ;  /* 0x000000a6bc20723c */ /* 0x000fe80000001820 */
[----:B------:R-:W1:Y:S01]  /*75a0*/  MUFU.TANH R182, R182 ;  /* 0x000000b600b67308 */ /* 0x000e620000002400 */
[----:B------:R-:W-:Y:S02]  /*75b0*/  FMUL.FTZ R197, R18, c[0x0][0x320] ;  /* 0x0000c80012c57a20 */ /* 0x000fe40000410000 */
[----:B------:R-:W-:Y:S02]  /*75c0*/  FMUL.FTZ R193, R19, c[0x0][0x320] ;  /* 0x0000c80013c17a20 */ /* 0x000fe40000410000 */
[----:B------:R-:W-:Y:S03]  /*75d0*/  FMUL.FTZ R175, R20, c[0x0][0x320] ;  /* 0x0000c80014af7a20 */ /* 0x000fe60000410000 */
[----:B------:R-:W-:Y:S02]  /*75e0*/  FMUL.FTZ R178, R21, c[0x0][0x320] ;  /* 0x0000c80015b27a20 */ /* 0x000fe40000410000 */
        /* <DEDUP_REMOVED lines=16> */
[----:B------:R-:W-:Y:S03]  /*76f0*/  FMUL.FTZ R31, R35, c[0x0][0x320] ;  /* 0x0000c800231f7a20 */ /* 0x000fe60000410000 */
        /* <DEDUP_REMOVED lines=25> */
[----:B--234-:R-:W-:Y:S01]  /*7890*/  ISETP.NE.AND P1, PT, R236, 0x1, PT ;  /* 0x00000001ec00780c */ /* 0x01cfe20003f25270 */
[----:B------:R-:W-:Y:S01]  /*78a0*/  ULEA UR5, UR20, UR12, 0x6 ;  /* 0x0000000c14057291 */ /* 0x000fe2000f8e303f */
[----:B------:R-:W-:Y:S01]  /*78b0*/  IADD3 R22, -R250, 0x10, RZ ;  /* 0x00000010fa167810 */ /* 0x000fe20007ffe1ff */
[----:B------:R-:W-:Y:S01]  /*78c0*/  IMAD.MOV.U32 R237, RZ, RZ, RZ ;  /* 0x000000ffffed7224 */ /* 0x000fe200078e00ff */
[----:B------:R-:W-:Y:S01]  /*78d0*/  IADD3 R18, -R249, 0x10, RZ ;  /* 0x00000010f9127810 */ /* 0x000fe20007ffe1ff */
[C---:B------:R-:W-:Y:S01]  /*78e0*/  IMAD.SHL.U32 R172, R207.reuse, 0x2, RZ ;  /* 0x00000002cfac7824 */ /* 0x040fe200078e00ff */
[----:B------:R-:W-:Y:S01]  /*78f0*/  LOP3.LUT R22, R22, 0xf, RZ, 0xc0, !PT ;  /* 0x0000000f16167812 */ /* 0x000fe200078ec0ff */
[----:B------:R-:W-:Y:S01]  /*7900*/  IMAD.U32 R238, RZ, RZ, UR5 ;  /* 0x00000005ffee7e24 */ /* 0x000fe2000f8e00ff */
[----:B------:R-:W-:Y:S02]  /*7910*/  LOP3.LUT R18, R18, 0xf, RZ, 0xc0, !PT ;  /* 0x0000000f12127812 */ /* 0x000fe400078ec0ff */
[----:B------:R-:W-:Y:S02]  /*7920*/  IADD3 R16, -R248, 0x10, RZ ;  /* 0x00000010f8107810 */ /* 0x000fe40007ffe1ff */
[----:B------:R-:W-:Y:S02]  /*7930*/  IADD3 R238, R238, -0x40, R239 ;  /* 0xffffffc0eeee7810 */ /* 0x000fe40007ffe0ef */
[----:B------:R-:W-:Y:S02]  /*7940*/  LOP3.LUT R16, R16, 0xf, RZ, 0xc0, !PT ;  /* 0x0000000f10107812 */ /* 0x000fe400078ec0ff */
[----:B------:R-:W-:Y:S01]  /*7950*/  SHF.R.S32.HI R180, RZ, 0x1f, R207 ;  /* 0x0000001fffb47819 */ /* 0x000fe200000114cf */
[----:B------:R-:W-:Y:S03]  /*7960*/  @P1 IMAD.HI.U32 R6, R238, c[0x0][0x2bc], RZ ;  /* 0x0000af00ee061a27 */ /* 0x000fe600078e00ff */
[----:B------:R-:W-:Y:S01]  /*7970*/  SHF.L.U64.HI R180, R207, 0x1, R180 ;  /* 0x00000001cfb47819 */ /* 0x000fe200000102b4 */
[----:B------:R-:W-:Y:S01]  /*7980*/  IMAD.MOV.U32 R4, RZ, RZ, R238 ;  /* 0x000000ffff047224 */ /* 0x000fe200078e00ee */
[----:B------:R-:W-:Y:S04]  /*7990*/  @P1 SHF.R.U32.HI R4, RZ, c[0x0][0x2c0], R6 ;  /* 0x0000b000ff041a19 */ /* 0x000fe80000011606 */
[C---:B------:R-:W-:Y:S04]  /*79a0*/  @!P2 IADD3 R11, P0, R4.reuse, UR16, RZ ;  /* 0x00000010040bac10 */ /* 0x040fe8000ff1e0ff */
[----:B------:R-:W-:Y:S02]  /*79b0*/  @!P2 LEA.HI.X.SX32 R6, R4, UR8, 0x1, P0 ;  /* 0x000000080406ac11 */ /* 0x000fe400080f0eff */
[C---:B------:R-:W-:Y:S04]  /*79c0*/  @!P2 LEA R8, P0, R11.reuse, c[0x0][0x2a0], 0x2 ;  /* 0x0000a8000b08aa11 */ /* 0x040fe800078010ff */
[----:B------:R-:W-:Y:S01]  /*79d0*/  @!P2 LEA.HI.X R9, R11, c[0x0][0x2a4], R6, 0x2, P0 ;  /* 0x0000a9000b09aa11 */ /* 0x000fe200000f1406 */
[----:B------:R-:W-:Y:S01]  /*79e0*/  IMAD.MOV R11, RZ, RZ, -R4 ;  /* 0x000000ffff0b7224 */ /* 0x000fe200078e0a04 */
[----:B------:R-:W-:Y:S03]  /*79f0*/  SHF.L.U64.HI R6, R204, 0x1, R245 ;  /* 0x00000001cc067819 */ /* 0x000fe600000102f5 */
[----:B------:R2:W3:Y:S01]  /*7a00*/  @!P2 LDG.E R237, [R8.64] ;  /* 0x0000001208eda981 */ /* 0x0004e2000c1e1900 */
[----:B------:R-:W-:Y:S04]  /*7a10*/  IMAD R238, R11, c[0x0][0x2b8], R238 ;  /* 0x0000ae000bee7a24 */ /* 0x000fe800078e02ee */
[C---:B------:R-:W-:Y:S01]  /*7a20*/  IMAD.WIDE.U32 R12, R238.reuse, c[0x0][0x1e0], RZ ;  /* 0x00007800ee0c7a25 */ /* 0x040fe200078e00ff */
[----:B------:R-:W-:Y:S05]  /*7a30*/  SHF.R.S32.HI R11, RZ, 0x1f, R238 ;  /* 0x0000001fff0b7819 */ /* 0x000fea00000114ee */
[----:B------:R-:W-:Y:S04]  /*7a40*/  IMAD R11, R11, c[0x0][0x1e0], RZ ;  /* 0x000078000b0b7a24 */ /* 0x000fe800078e02ff */
[----:B------:R-:W-:Y:S04]  /*7a50*/  IMAD R11, R238, c[0x0][0x1e4], R11 ;  /* 0x00007900ee0b7a24 */ /* 0x000fe800078e020b */
[----:B------:R-:W-:Y:S02]  /*7a60*/  IMAD.IADD R13, R13, 0x1, R11 ;  /* 0x000000010d0d7824 */ /* 0x000fe400078e020b */
[----:B--2---:R-:W-:Y:S01]  /*7a70*/  IMAD.SHL.U32 R8, R205, 0x2, RZ ;  /* 0x00000002cd087824 */ /* 0x004fe200078e00ff */
[----:B---3--:R-:W-:Y:S01]  /*7a80*/  SHF.R.S32.HI R4, RZ, 0x1f, R237 ;  /* 0x0000001fff047819 */ /* 0x008fe200000114ed */
[C---:B------:R-:W-:Y:S04]  /*7a90*/  IMAD.WIDE.U32 R12, R237.reuse, c[0x0][0x1f0], R12 ;  /* 0x00007c00ed0c7a25 */ /* 0x040fe800078e000c */
[----:B------:R-:W-:Y:S01]  /*7aa0*/  IMAD R4, R4, c[0x0][0x1f0], RZ ;  /* 0x00007c0004047a24 */ /* 0x000fe200078e02ff */
[----:B------:R-:W-:Y:S03]  /*7ab0*/  IADD3 R9, P0, R12, UR14, RZ ;  /* 0x0000000e0c097c10 */ /* 0x000fe6000ff1e0ff */
[----:B------:R-:W-:Y:S05]  /*7ac0*/  IMAD R4, R237, c[0x0][0x1f4], R4 ;  /* 0x00007d00ed047a24 */ /* 0x000fea00078e0204 */
[----:B------:R-:W-:Y:S02]  /*7ad0*/  IADD3.X R4, R13, UR7, R4, P0, !PT ;  /* 0x000000070d047c10 */ /* 0x000fe400087fe404 */
[C---:B------:R-:W-:Y:S04]  /*7ae0*/  LEA R11, P0, R9.reuse, c[0x0][0x1c8], 0x1 ;  /* 0x00007200090b7a11 */ /* 0x040fe800078008ff */
[----:B------:R-:W-:Y:S01]  /*7af0*/  LEA.HI.X R10, R9, c[0x0][0x1cc], R4, 0x1, P0 ;  /* 0x00007300090a7a11 */ /* 0x000fe200000f0c04 */
[----:B------:R-:W2:Y:S01]  /*7b00*/  SHFL.IDX PT, R13, R11, 0x1, 0x181f ;  /* 0x00381f000b0d7f89 */ /* 0x000ea200000e0000 */
[----:B------:R-:W-:Y:S01]  /*7b10*/  IMAD.SHL.U32 R4, R204, 0x2, RZ ;  /* 0x00000002cc047824 */ /* 0x000fe200078e00ff */
[----:B------:R-:W-:Y:S02]  /*7b20*/  SHF.L.U64.HI R9, R205, 0x1, R246 ;  /* 0x00000001cd097819 */ /* 0x000fe400000102f6 */
[----:B------:R-:W3:Y:S04]  /*7b30*/  SHFL.IDX PT, R15, R10, 0x1, 0x181f ;  /* 0x00381f000a0f7f89 */ /* 0x000ee800000e0000 */
[----:B------:R-:W4:Y:S04]  /*7b40*/  SHFL.IDX PT, R11, R11, RZ, 0x181f ;  /* 0x00181fff0b0b7589 */ /* 0x000f2800000e0000 */
[----:B------:R-:W5:Y:S01]  /*7b50*/  SHFL.IDX PT, R21, R10, RZ, 0x181f ;  /* 0x00181fff0a157589 */ /* 0x000f6200000e0000 */
[----:B--2---:R-:W-:Y:S04]  /*7b60*/  IADD3 R22, P1, P0, R22, R13, R251 ;  /* 0x0000000d16167210 */ /* 0x004fe8000783e0fb */
[----:B---3--:R-:W-:Y:S02]  /*7b70*/  IADD3.X R23, RZ, R15, R252, P1, P0 ;  /* 0x0000000fff177210 */ /* 0x008fe40000fe04fc */
[----:B------:R-:W-:Y:S04]  /*7b80*/  IADD3 R18, P1, P0, R18, R13, R8 ;  /* 0x0000000d12127210 */ /* 0x000fe8000783e008 */
[--C-:B------:R-:W-:Y:S02]  /*7b90*/  IADD3.X R19, RZ, R15, R9.reuse, P1, P0 ;  /* 0x0000000fff137210 */ /* 0x100fe40000fe0409 */
[----:B------:R-:W-:Y:S04]  /*7ba0*/  IADD3 R16, P1, P0, R16, R13, R4 ;  /* 0x0000000d10107210 */ /* 0x000fe8000783e004 */
[--C-:B------:R-:W-:Y:S02]  /*7bb0*/  IADD3.X R17, RZ, R15, R6.reuse, P1, P0 ;  /* 0x0000000fff117210 */ /* 0x100fe40000fe0406 */
[----:B----4-:R-:W-:Y:S05]  /*7bc0*/  IADD3 R8, P0, R11, R8, RZ ;  /* 0x000000080b087210 */ /* 0x010fea0007f1e0ff */
[----:B-----5:R-:W-:Y:S01]  /*7bd0*/  IMAD.X R9, R21, 0x1, R9, P0 ;  /* 0x0000000115097824 */ /* 0x020fe200000e0609 */
[----:B------:R-:W-:Y:S05]  /*7be0*/  IADD3 R24, P0, R11, R4, RZ ;  /* 0x000000040b187210 */ /* 0x000fea0007f1e0ff */
[----:B------:R-:W-:Y:S01]  /*7bf0*/  IMAD.X R25, R21, 0x1, R6, P0 ;  /* 0x0000000115197824 */ /* 0x000fe200000e0606 */
[-C--:B------:R-:W-:Y:S05]  /*7c00*/  IADD3 R26, P0, R11, R172.reuse, RZ ;  /* 0x000000ac0b1a7210 */ /* 0x080fea0007f1e0ff */
[----:B------:R-:W-:Y:S01]  /*7c10*/  IMAD.X R27, R21, 0x1, R180, P0 ;  /* 0x00000001151b7824 */ /* 0x000fe200000e06b4 */
[----:B------:R-:W-:Y:S04]  /*7c20*/  IADD3 R20, P0, R11, R251, RZ ;  /* 0x000000fb0b147210 */ /* 0x000fe80007f1e0ff */
[----:B------:R2:W-:Y:S01]  /*7c30*/  LDGSTS.E.BYPASS.LTC128B.128 [R235+0x8100], [R26.64], !P3 ;  /* 0x081000001aeb7fae */ /* 0x0005e2000d901d52 */
        /* <DEDUP_REMOVED lines=15> */
.L_x_1987:
[----:B--234-:R-:W-:Y:S01]  /*7d30*/  IMAD.MOV.U32 R15, RZ, RZ, R240 ;  /* 0x000000ffff0f7224 */ /* 0x01cfe200078e00f0 */
[----:B------:R-:W-:Y:S01]  /*7d40*/  PLOP3.LUT P0, PT, PT, PT, UP1, 0x80, 0x0 ;  /* 0x000000000000781c */ /* 0x000fe20003f0f018 */
[----:B------:R-:W0:Y:S01]  /*7d50*/  LDGDEPBAR ;  /* 0x00000000000079af */ /* 0x000e220000000000 */
[----:B------:R-:W-:Y:S01]  /*7d60*/  USHF.L.U32 UR5, UR20, 0x6, URZ ;  /* 0x0000000614057899 */ /* 0x000fe2000800063f */
[----:B------:R-:W-:Y:S10]  /*7d70*/  IMAD.MOV.U32 R6, RZ, RZ, c[0x0][0x2ac] ;  /* 0x0000ab00ff067624 */ /* 0x000ff400078e00ff */
[----:B------:R-:W-:Y:S01]  /*7d80*/  @P0 IMAD.HI.U32 R4, R240, c[0x0][0x2c8], RZ ;  /* 0x0000b200f0040a27 */ /* 0x000fe200078e00ff */
[----:B------:R-:W-:Y:S11]  /*7d90*/  PLOP3.LUT P0, PT, PT, PT, UP1, 0x80, 0x0 ;  /* 0x000000000000781c */ /* 0x000ff60003f0f018 */
[----:B------:R-:W-:Y:S02]  /*7da0*/  @!UPT UIADD3 URZ, URZ, URZ, URZ ;  /* 0x0000003f3f3ff290 */ /* 0x000fe4000fffe03f */
[----:B------:R-:W-:Y:S01]  /*7db0*/  @P0 SHF.R.U32.HI R15, RZ, c[0x0][0x2cc], R4 ;  /* 0x0000b300ff0f0a19 */ /* 0x000fe20000011604 */
[----:B------:R-:W-:Y:S01]  /*7dc0*/  IMAD.U32 R4, RZ, RZ, UR5 ;  /* 0x00000005ff047e24 */ /* 0x000fe2000f8e00ff */
[----:B------:R-:W-:Y:S03]  /*7dd0*/  PLOP3.LUT P0, PT, PT, PT, UP0, 0x40, 0x0 ;  /* 0x000000000000781c */ /* 0x000fe60003f0e808 */
[----:B------:R-:W2:Y:S01]  /*7de0*/  SHFL.IDX PT, R8, R15, RZ, 0x1c1f ;  /* 0x001c1fff0f087589 */ /* 0x000ea200000e0000 */
[----:B------:R-:W-:Y:S05]  /*7df0*/  IADD3 R9, -R241, 0x1, -R4 ;  /* 0x00000001f1097810 */ /* 0x000fea0007ffe904 */
[----:B------:R-:W-:Y:S05]  /*7e00*/  IMAD R9, R6, c[0x0][0x1d0], R9 ;  /* 0x0000740006097a24 */ /* 0x000fea00078e0209 */
[----:B------:R-:W-:Y:S04]  /*7e10*/  IADD3 R9, R9, -c[0x0][0x168], RZ ;  /* 0x80005a0009097a10 */ /* 0x000fe80007ffe0ff */
[C---:B------:R-:W-:Y:S02]  /*7e20*/  IADD3 R11, R9.reuse, c[0x0][0x328], RZ ;  /* 0x0000ca00090b7a10 */ /* 0x040fe40007ffe0ff */
[----:B------:R-:W-:Y:S03]  /*7e30*/  IADD3 R9, R9, UR11, RZ ;  /* 0x0000000b09097c10 */ /* 0x000fe6000fffe0ff */
[--C-:B--2---:R-:W-:Y:S02]  /*7e40*/  IMAD.IADD R14, R11, 0x1, R8.reuse ;  /* 0x000000010b0e7824 */ /* 0x104fe400078e0208 */
        /* <DEDUP_REMOVED lines=17> */
.L_x_1990:
[----:B------:R-:W-:Y:S04]  /*7f60*/  MOV R6, c[0x0][0x32c] ;  /* 0x0000cb0000067a02 */ /* 0x000fe80000000f00 */
[----:B------:R-:W-:Y:S11]  /*7f70*/  ISETP.NE.AND P0, PT, R6, 0x1, PT ;  /* 0x000000010600780c */ /* 0x000ff60003f05270 */
[----:B------:R-:W-:Y:S02]  /*7f80*/  @!UPT UIADD3 URZ, URZ, URZ, URZ ;  /* 0x0000003f3f3ff290 */ /* 0x000fe4000fffe03f */
[----:B------:R-:W-:Y:S05]  /*7f90*/  @P0 IMAD.HI.U32 R6, R17, c[0x0][0x330], RZ ;  /* 0x0000cc0011060a27 */ /* 0x000fea00078e00ff */
[----:B------:R-:W-:Y:S02]  /*7fa0*/  @P0 SHF.R.U32.HI R17, RZ, c[0x0][0x334], R6 ;  /* 0x0000cd00ff110a19 */ /* 0x000fe40000011606 */
.L_x_1991:
[----:B------:R-:W-:Y:S05]  /*7fb0*/  BSYNC B0 ;  /* 0x0000000000007941 */ /* 0x000fea0003800000 */
.L_x_1989:
[----:B------:R-:W-:Y:S04]  /*7fc0*/  IMAD R6, R17, c[0x0][0x32c], -R4 ;  /* 0x0000cb0011067a24 */ /* 0x000fe800078e0a04 */
[----:B------:R-:W-:Y:S05]  /*7fd0*/  IMAD.IADD R6, R6, 0x1, -R241 ;  /* 0x0000000106067824 */ /* 0x000fea00078e0af1 */
[----:B------:R-:W-:Y:S02]  /*7fe0*/  IADD3 R17, R6, c[0x0][0x32c], RZ ;  /* 0x0000cb0006117a10 */ /* 0x000fe40007ffe0ff */
[----:B------:R-:W-:Y:S02]  /*7ff0*/  IMNMX R13, R13, R6, !PT ;  /* 0x000000060d0d7217 */ /* 0x000fe40007800200 */
[----:B------:R-:W-:Y:S02]  /*8000*/  IMNMX R14, R14, R17, PT ;  /* 0x000000110e0e7217 */ /* 0x000fe40003800200 */
.L_x_1988:
[----:B------:R-:W-:Y:S01]  /*8010*/  UISETP.GT.AND UP2, UPT, UR20, -0x1, UPT ;  /* 0xffffffff1400788c */ /* 0x000fe2000bf44270 */
[----:B------:R-:W2:Y:S05]  /*8020*/  SHFL.IDX PT, R16, R15, 0x1, 0x1c1f ;  /* 0x003c1f000f107f89 */ /* 0x000eaa00000e0000 */
[----:B------:R-:W-:Y:S04]  /*8030*/  PLOP3.LUT P0, PT, PT, PT, UP2, 0x80, 0x0 ;  /* 0x000000000000781c */ /* 0x000fe80003f0f028 */
[C---:B------:R-:W-:Y:S04]  /*8040*/  ISETP.GT.AND P0, PT, R13.reuse, RZ, P0 ;  /* 0x000000ff0d00720c */ /* 0x040fe80000704270 */
[----:B------:R-:W-:Y:S04]  /*8050*/  ISETP.LT.OR P0, PT, R14, 0x1, P0 ;  /* 0x000000010e00780c */ /* 0x000fe80000701670 */
[----:B------:R-:W-:Y:S02]  /*8060*/  FSEL R12, R200, -INF , !P0 ;  /* 0xff800000c80c7808 */ /* 0x000fe40004000000 */
[----:B------:R-:W-:Y:S04]  /*8070*/  PLOP3.LUT P0, PT, PT, PT, UP2, 0x80, 0x0 ;  /* 0x000000000000781c */ /* 0x000fe80003f0f028 */
[C---:B------:R-:W-:Y:S04]  /*8080*/  ISETP.GT.AND P0, PT, R13.reuse, 0x1, P0 ;  /* 0x000000010d00780c */ /* 0x040fe80000704270 */
[----:B------:R-:W-:Y:S04]  /*8090*/  ISETP.LT.OR P0, PT, R14, 0x2, P0 ;  /* 0x000000020e00780c */ /* 0x000fe80000701670 */
[----:B------:R-:W-:Y:S02]  /*80a0*/  FSEL R10, R202, -INF , !P0 ;  /* 0xff800000ca0a7808 */ /* 0x000fe40004000000 */
[----:B------:R-:W-:Y:S04]  /*80b0*/  PLOP3.LUT P0, PT, PT, PT, UP2, 0x80, 0x0 ;  /* 0x000000000000781c */ /* 0x000fe80003f0f028 */
[C---:B------:R-:W-:Y:S04]  /*80c0*/  ISETP.GT.AND P0, PT, R13.reuse, 0x8, P0 ;  /* 0x000000080d00780c */ /* 0x040fe80000704270 */
[----:B------:R-:W-:Y:S04]  /*80d0*/  ISETP.LT.OR P0, PT, R14, 0x9, P0 ;  /* 0x000000090e00780c */ /* 0x000fe80000701670 */
[----:B-1----:R-:W-:Y:S02]  /*80e0*/  FSEL R8, R182, -INF , !P0 ;  /* 0xff800000b6087808 */ /* 0x002fe40004000000 */
        /* <DEDUP_REMOVED lines=31> */
[----:B------:R-:W-:Y:S01]  /*82e0*/  FSEL R184, R5, -INF , !P0 ;  /* 0xff80000005b87808 */ /* 0x000fe20004000000 */
[--C-:B--2---:R-:W-:Y:S01]  /*82f0*/  IMAD.IADD R5, R11, 0x1, R16.reuse ;  /* 0x000000010b057824 */ /* 0x104fe200078e0210 */
        /* <DEDUP_REMOVED lines=21> */
[----:B------:R-:W-:Y:S11]  /*8450*/  PLOP3.LUT P0, PT, PT, PT, UP0, 0x40, 0x0 ;  /* 0x000000000000781c */ /* 0x000ff60003f0e808 */
[----:B------:R-:W-:Y:S02]  /*8460*/  @!UPT UIADD3 URZ, URZ, URZ, URZ ;  /* 0x0000003f3f3ff290 */ /* 0x000fe4000fffe03f */
        /* <DEDUP_REMOVED lines=16> */
.L_x_1994:
[----:B------:R-:W-:Y:S04]  /*8570*/  MOV R9, 0x1 ;  /* 0x0000000100097802 */ /* 0x000fe80000000f00 */
[----:B------:R-:W-:Y:S11]  /*8580*/  ISETP.NE.AND P0, PT, R9, c[0x0][0x32c], PT ;  /* 0x0000cb0009007a0c */ /* 0x000ff60003f05270 */
[----:B------:R-:W-:Y:S02]  /*8590*/  @!UPT UIADD3 URZ, URZ, URZ, URZ ;  /* 0x0000003f3f3ff290 */ /* 0x000fe4000fffe03f */
[----:B------:R-:W-:Y:S05]  /*85a0*/  @P0 IMAD.HI.U32 R9, R11, c[0x0][0x330], RZ ;  /* 0x0000cc000b090a27 */ /* 0x000fea00078e00ff */
[----:B------:R-:W-:Y:S02]  /*85b0*/  @P0 SHF.R.U32.HI R11, RZ, c[0x0][0x334], R9 ;  /* 0x0000cd00ff0b0a19 */ /* 0x000fe40000011609 */
.L_x_1995:
[----:B------:R-:W-:Y:S05]  /*85c0*/  BSYNC B0 ;  /* 0x0000000000007941 */ /* 0x000fea0003800000 */
.L_x_1993:
[----:B------:R-:W-:Y:S04]  /*85d0*/  IMAD R4, R11, c[0x0][0x32c], -R4 ;  /* 0x0000cb000b047a24 */ /* 0x000fe800078e0a04 */
[----:B------:R-:W-:Y:S05]  /*85e0*/  IMAD.IADD R14, R4, 0x1, -R241 ;  /* 0x00000001040e7824 */ /* 0x000fea00078e0af1 */
[----:B------:R-:W-:Y:S02]  /*85f0*/  IADD3 R4, R14, c[0x0][0x32c], RZ ;  /* 0x0000cb000e047a10 */ /* 0x000fe40007ffe0ff */
[----:B------:R-:W-:Y:S02]  /*8600*/  IMNMX R7, R7, R14, !PT ;  /* 0x0000000e07077217 */ /* 0x000fe40007800200 */
[----:B------:R-:W-:Y:S02]  /*8610*/  IMNMX R5, R5, R4, PT ;  /* 0x0000000405057217 */ /* 0x000fe40003800200 */
.L_x_1992:
[----:B------:R-:W-:Y:S01]  /*8620*/  PLOP3.LUT P0, PT, PT, PT, UP2, 0x80, 0x0 ;  /* 0x000000000000781c */ /* 0x000fe20003f0f028 */
[----:B------:R-:W-:Y:S01]  /*8630*/  LDSM.16.MT88.4 R20, [R226+0x100] ;  /* 0x00010000e214783b */ /* 0x000fe20000004200 */
[----:B------:R-:W-:Y:S02]  /*8640*/  FMNMX.FTZ R17, R12, R3, !PT ;  /* 0x000000030c117209 */ /* 0x000fe40007810000 */
[----:B------:R-:W-:Y:S02]  /*8650*/  ISETP.GT.AND P0, PT, R7, RZ, P0 ;  /* 0x000000ff0700720c */ /* 0x000fe40000704270 */
[----:B------:R-:W-:Y:S02]  /*8660*/  FMNMX.FTZ R17, R10, R17, !PT ;  /* 0x000000110a117209 */ /* 0x000fe40007810000 */
[----:B------:R-:W-:Y:S02]  /*8670*/  ISETP.LT.OR P0, PT, R5, 0x1, P0 ;  /* 0x000000010500780c */ /* 0x000fe40000701670 */
[----:B------:R-:W-:Y:S02]  /*8680*/  FMNMX.FTZ R17, R8, R17, !PT ;  /* 0x0000001108117209 */ /* 0x000fe40007810000 */
[----:B------:R-:W-:Y:S02]  /*8690*/  FSEL R15, R0, -INF , !P0 ;  /* 0xff800000000f7808 */ /* 0x000fe40004000000 */
[----:B------:R-:W-:Y:S02]  /*86a0*/  PLOP3.LUT P0, PT, PT, PT, UP2, 0x80, 0x0 ;  /* 0x000000000000781c */ /* 0x000fe40003f0f028 */
[----:B------:R-:W-:Y:S02]  /*86b0*/  FMNMX.FTZ R17, R6, R17, !PT ;  /* 0x0000001106117209 */ /* 0x000fe40007810000 */
[----:B------:R-:W-:Y:S02]  /*86c0*/  ISETP.GT.AND P0, PT, R7, 0x1, P0 ;  /* 0x000000010700780c */ /* 0x000fe40000704270 */
        /* <DEDUP_REMOVED lines=42> */
[----:B------:R-:W-:Y:S01]  /*8970*/  FMNMX.FTZ R4, R203, R4, !PT ;  /* 0x00000004cb047209 */ /* 0x000fe20007810000 */
[----:B------:R-:W1:Y:S01]  /*8980*/  SHFL.BFLY PT, R17, R0, 0x2, 0x1f ;  /* 0x0c401f0000117f89 */ /* 0x000e6200000e0000 */
[----:B------:R-:W-:Y:S04]  /*8990*/  ISETP.LT.OR P0, PT, R5, 0x1a, P0 ;  /* 0x0000001a0500780c */ /* 0x000fe80000701670 */
[----:B------:R-:W-:Y:S02]  /*89a0*/  FSEL R201, R193, -INF , !P0 ;  /* 0xff800000c1c97808 */ /* 0x000fe40004000000 */
[----:B------:R-:W-:Y:S02]  /*89b0*/  PLOP3.LUT P0, PT, PT, PT, UP2, 0x80, 0x0 ;  /* 0x000000000000781c */ /* 0x000fe40003f0f028 */
[----:B------:R-:W-:Y:S02]  /*89c0*/  FMNMX.FTZ R4, R201, R4, !PT ;  /* 0x00000004c9047209 */ /* 0x000fe40007810000 */
[----:B------:R-:W-:Y:S04]  /*89d0*/  ISETP.GT.AND P0, PT, R7, 0x20, P0 ;  /* 0x000000200700780c */ /* 0x000fe80000704270 */
[----:B------:R-:W-:Y:S04]  /*89e0*/  ISETP.LT.OR P0, PT, R5, 0x21, P0 ;  /* 0x000000210500780c */ /* 0x000fe80000701670 */
[----:B------:R-:W-:Y:S02]  /*89f0*/  FSEL R187, R170, -INF , !P0 ;  /* 0xff800000aabb7808 */ /* 0x000fe40004000000 */
[----:B------:R-:W-:Y:S02]  /*8a00*/  PLOP3.LUT P0, PT, PT, PT, UP2, 0x80, 0x0 ;  /* 0x000000000000781c */ /* 0x000fe40003f0f028 */
[----:B------:R-:W-:Y:S02]  /*8a10*/  FMNMX.FTZ R4, R187, R4, !PT ;  /* 0x00000004bb047209 */ /* 0x000fe40007810000 */
[----:B------:R-:W-:Y:S02]  /*8a20*/  ISETP.GT.AND P0, PT, R7, 0x21, P0 ;  /* 0x000000210700780c */ /* 0x000fe40000704270 */
[----:B-1----:R-:W-:Y:S02]  /*8a30*/  FMNMX.FTZ R17, R0, R17, !PT ;  /* 0x0000001100117209 */ /* 0x002fe40007810000 */
        /* <DEDUP_REMOVED lines=24> */
[----:B------:R-:W-:Y:S01]  /*8bc0*/  ISETP.GT.AND P0, PT, R7, 0x38, P0 ;  /* 0x000000380700780c */ /* 0x000fe20000704270 */
[----:B------:R-:W1:Y:S03]  /*8bd0*/  SHFL.BFLY PT, R14, R17, 0x1, 0x1f ;  /* 0x0c201f00110e7f89 */ /* 0x000e6600000e0000 */
[----:B------:R-:W-:Y:S04]  /*8be0*/  ISETP.LT.OR P0, PT, R5, 0x39, P0 ;  /* 0x000000390500780c */ /* 0x000fe80000701670 */
[----:B------:R-:W-:Y:S02]  /*8bf0*/  FSEL R173, R33, -INF , !P0 ;  /* 0xff80000021ad7808 */ /* 0x000fe40004000000 */
[----:B------:R-:W-:Y:S01]  /*8c00*/  PLOP3.LUT P0, PT, PT, PT, UP2, 0x80, 0x0 ;  /* 0x000000000000781c */ /* 0x000fe20003f0f028 */
[----:B------:R-:W-:Y:S01]  /*8c10*/  UISETP.GT.AND UP2, UPT, UR20, UR4, UPT ;  /* 0x000000041400728c */ /* 0x000fe2000bf44270 */
[----:B------:R-:W-:Y:S01]  /*8c20*/  FMNMX.FTZ R0, R173, R0, !PT ;  /* 0x00000000ad007209 */ /* 0x000fe20007810000 */
[----:B------:R-:W-:Y:S01]  /*8c30*/  UIADD3 UR20, UR20, -0x1, URZ ;  /* 0xffffffff14147890 */ /* 0x000fe2000fffe03f */
[----:B------:R-:W-:Y:S04]  /*8c40*/  ISETP.GT.AND P0, PT, R7, 0x39, P0 ;  /* 0x000000390700780c */ /* 0x000fe80000704270 */
[----:B------:R-:W-:Y:S04]  /*8c50*/  ISETP.LT.OR P0, PT, R5, 0x3a, P0 ;  /* 0x0000003a0500780c */ /* 0x000fe80000701670 */
[----:B------:R-:W-:Y:S02]  /*8c60*/  FSEL R165, R31, -INF , !P0 ;  /* 0xff8000001fa57808 */ /* 0x000fe40004000000 */
[----:B------:R-:W-:Y:S02]  /*8c70*/  LDSM.16.MT88.4 R28, [R225+0x100] ;  /* 0x00010000e11c783b */ /* 0x000fe40000004200 */
[----:B------:R-:W-:Y:S02]  /*8c80*/  FMNMX.FTZ R4, R165, R0, !PT ;  /* 0x00000000a5047209 */ /* 0x000fe40007810000 */
[----:B-1----:R-:W-:Y:S04]  /*8c90*/  FMNMX.FTZ R0, R17, R14, !PT ;  /* 0x0000000e11007209 */ /* 0x002fe80007810000 */
[----:B------:R-:W1:Y:S01]  /*8ca0*/  SHFL.BFLY PT, R7, R4, 0x2, 0x1f ;  /* 0x0c401f0004077f89 */ /* 0x000e6200000e0000 */
[C---:B------:R-:W-:Y:S01]  /*8cb0*/  FMUL.FTZ R179, R0.reuse, c[0x0][0x2d0] ;  /* 0x0000b40000b37a20 */ /* 0x040fe20000410000 */
[----:B------:R-:W-:Y:S04]  /*8cc0*/  FSETP.NEU.FTZ.AND P0, PT, R0, -INF , PT ;  /* 0xff8000000000780b */ /* 0x000fe80003f1d000 */
[----:B------:R-:W-:Y:S05]  /*8cd0*/  FSEL R179, R179, RZ, P0 ;  /* 0x000000ffb3b37208 */ /* 0x000fea0000000000 */
[--C-:B------:R-:W-:Y:S02]  /*8ce0*/  FFMA.FTZ R188, R12, c[0x0][0x2d0], -R179.reuse ;  /* 0x0000b4000cbc7a23 */ /* 0x100fe400000108b3 */
[--C-:B------:R-:W-:Y:S02]  /*8cf0*/  FFMA.FTZ R167, R10, c[0x0][0x2d0], -R179.reuse ;  /* 0x0000b4000aa77a23 */ /* 0x100fe400000108b3 */
[--C-:B------:R-:W-:Y:S02]  /*8d00*/  FFMA.FTZ R166, R8, c[0x0][0x2d0], -R179.reuse ;  /* 0x0000b40008a67a23 */ /* 0x100fe400000108b3 */
[--C-:B------:R-:W-:Y:S01]  /*8d10*/  FFMA.FTZ R189, R6, c[0x0][0x2d0], -R179.reuse ;  /* 0x0000b40006bd7a23 */ /* 0x100fe200000108b3 */
[----:B------:R-:W-:Y:S01]  /*8d20*/  MUFU.EX2 R188, R188 ;  /* 0x000000bc00bc7308 */ /* 0x000fe20000000800 */
[--C-:B------:R-:W-:Y:S02]  /*8d30*/  FFMA.FTZ R176, R176, c[0x0][0x2d0], -R179.reuse ;  /* 0x0000b400b0b07a23 */ /* 0x100fe400000108b3 */
[--C-:B------:R-:W-:Y:S02]  /*8d40*/  FFMA.FTZ R194, R194, c[0x0][0x2d0], -R179.reuse ;  /* 0x0000b400c2c27a23 */ /* 0x100fe400000108b3 */
[--C-:B------:R-:W-:Y:S01]  /*8d50*/  FFMA.FTZ R195, R195, c[0x0][0x2d0], -R179.reuse ;  /* 0x0000b400c3c37a23 */ /* 0x100fe200000108b3 */
[----:B-1----:R-:W-:Y:S01]  /*8d60*/  FMNMX.FTZ R5, R4, R7, !PT ;  /* 0x0000000704057209 */ /* 0x002fe20007810000 */
[--C-:B------:R-:W-:Y:S01]  /*8d70*/  FFMA.FTZ R196, R196, c[0x0][0x2d0], -R179.reuse ;  /* 0x0000b400c4c47a23 */ /* 0x100fe200000108b3 */
[----:B------:R-:W-:Y:S01]  /*8d80*/  FSEL R4, R0, RZ, P0 ;  /* 0x000000ff00047208 */ /* 0x000fe20000000000 */
[--C-:B------:R-:W-:Y:S01]  /*8d90*/  FFMA.FTZ R197, R200, c[0x0][0x2d0], -R179.reuse ;  /* 0x0000b400c8c57a23 */ /* 0x100fe200000108b3 */
[----:B------:R-:W1:Y:S01]  /*8da0*/  MUFU.EX2 R167, R167 ;  /* 0x000000a700a77308 */ /* 0x000e620000000800 */
[----:B------:R-:W2:Y:S01]  /*8db0*/  SHFL.BFLY PT, R164, R5, 0x1, 0x1f ;  /* 0x0c201f0005a47f89 */ /* 0x000ea200000e0000 */
[----:B------:R-:W-:Y:S02]  /*8dc0*/  FFMA.FTZ R184, R184, c[0x0][0x2d0], -R179 ;  /* 0x0000b400b8b87a23 */ /* 0x000fe400000108b3 */
[----:B------:R-:W-:Y:S02]  /*8dd0*/  FADD.FTZ R3, -R4, R3 ;  /* 0x0000000304037221 */ /* 0x000fe40000010100 */
[--C-:B------:R-:W-:Y:S02]  /*8de0*/  FFMA.FTZ R202, R202, c[0x0][0x2d0], -R179.reuse ;  /* 0x0000b400caca7a23 */ /* 0x100fe400000108b3 */
[----:B------:R-:W-:Y:S02]  /*8df0*/  FMUL.FTZ R6, R3, c[0x0][0x2d0] ;  /* 0x0000b40003067a20 */ /* 0x000fe40000410000 */
[----:B------:R-:W-:Y:S01]  /*8e00*/  MUFU.EX2 R166, R166 ;  /* 0x000000a600a67308 */ /* 0x000fe20000000800 */
[--C-:B------:R-:W-:Y:S02]  /*8e10*/  FFMA.FTZ R182, R182, c[0x0][0x2d0], -R179.reuse ;  /* 0x0000b400b6b67a23 */ /* 0x100fe400000108b3 */
[--C-:B------:R-:W-:Y:S02]  /*8e20*/  FFMA.FTZ R180, R180, c[0x0][0x2d0], -R179.reuse ;  /* 0x0000b400b4b47a23 */ /* 0x100fe400000108b3 */
[--C-:B------:R-:W-:Y:S05]  /*8e30*/  FFMA.FTZ R178, R178, c[0x0][0x2d0], -R179.reuse ;  /* 0x0000b400b2b27a23 */ /* 0x100fea00000108b3 */
[----:B------:R-:W3:Y:S01]  /*8e40*/  MUFU.EX2 R3, R6 ;  /* 0x0000000600037308 */ /* 0x000ee20000000800 */
[----:B-1----:R-:W-:Y:S02]  /*8e50*/  F2FP.PACK_AB R168, R167, R188 ;  /* 0x000000bca7a8723e */ /* 0x002fe400000000ff */
[----:B--2---:R-:W-:Y:S04]  /*8e60*/  FMNMX.FTZ R164, R164, R5, !PT ;  /* 0x00000005a4a47209 */ /* 0x004fe80007810000 */
[C---:B------:R-:W-:Y:S01]  /*8e70*/  FSETP.NEU.FTZ.AND P0, PT, R164.reuse, -INF , PT ;  /* 0xff800000a400780b */ /* 0x040fe20003f1d000 */
[C---:B------:R-:W-:Y:S02]  /*8e80*/  FMUL.FTZ R172, R164.reuse, c[0x0][0x2d0] ;  /* 0x0000b400a4ac7a20 */ /* 0x040fe40000410000 */
[----:B------:R-:W1:Y:S01]  /*8e90*/  MUFU.EX2 R189, R189 ;  /* 0x000000bd00bd7308 */ /* 0x000e620000000800 */
[----:B------:R-:W-:Y:S02]  /*8ea0*/  FSEL R5, R164, RZ, P0 ;  /* 0x000000ffa4057208 */ /* 0x000fe40000000000 */
[----:B------:R-:W-:Y:S02]  /*8eb0*/  FSEL R172, R172, RZ, P0 ;  /* 0x000000ffacac7208 */ /* 0x000fe40000000000 */
[----:B------:R-:W-:Y:S01]  /*8ec0*/  PLOP3.LUT P0, PT, PT, PT, UP2, 0x80, 0x0 ;  /* 0x000000000000781c */ /* 0x000fe20003f0f028 */
[----:B------:R-:W-:Y:S02]  /*8ed0*/  FADD.FTZ R5, -R5, R2 ;  /* 0x0000000205057221 */ /* 0x000fe40000010100 */
[--C-:B------:R-:W-:Y:S02]  /*8ee0*/  FFMA.FTZ R193, R15, c[0x0][0x2d0], -R172.reuse ;  /* 0x0000b4000fc17a23 */ /* 0x100fe400000108ac */
[----:B------:R-:W-:Y:S01]  /*8ef0*/  MUFU.EX2 R194, R194 ;  /* 0x000000c200c27308 */ /* 0x000fe20000000800 */
[--C-:B------:R-:W-:Y:S02]  /*8f00*/  FFMA.FTZ R192, R13, c[0x0][0x2d0], -R172.reuse ;  /* 0x0000b4000dc07a23 */ /* 0x100fe400000108ac */
[----:B------:R-:W2:Y:S01]  /*8f10*/  LDSM.16.MT88.4 R12, [R231+0x100] ;  /* 0x00010000e70c783b */ /* 0x000ea20000004200 */
[--C-:B------:R-:W-:Y:S02]  /*8f20*/  FFMA.FTZ R191, R11, c[0x0][0x2d0], -R172.reuse ;  /* 0x0000b4000bbf7a23 */ /* 0x100fe400000108ac */
[--C-:B------:R-:W-:Y:S02]  /*8f30*/  FFMA.FTZ R190, R9, c[0x0][0x2d0], -R172.reuse ;  /* 0x0000b40009be7a23 */ /* 0x100fe400000108ac */
[----:B------:R-:W-:Y:S02]  /*8f40*/  FMUL.FTZ R2, R5, c[0x0][0x2d0] ;  /* 0x0000b40005027a20 */ /* 0x000fe40000410000 */
[----:B------:R-:W-:Y:S01]  /*8f50*/  MUFU.EX2 R193, R193 ;  /* 0x000000c100c17308 */ /* 0x000fe20000000800 */
[C---:B---3--:R-:W-:Y:S02]  /*8f60*/  FMUL.FTZ R4, R3.reuse, R160 ;  /* 0x000000a003047220 */ /* 0x048fe40000410000 */
[----:B------:R-:W-:Y:S01]  /*8f70*/  FMUL.FTZ R5, R3, R161 ;  /* 0x000000a103057220 */ /* 0x000fe20000410000 */
[----:B-1----:R-:W-:Y:S01]  /*8f80*/  F2FP.PACK_AB R170, R189, R166 ;  /* 0x000000a6bdaa723e */ /* 0x002fe200000000ff */
        /* <DEDUP_REMOVED lines=8> */
[----:B------:R-:W-:Y:S01]  /*9010*/  FMUL.FTZ R33, R3, R133 ;  /* 0x0000008503217220 */ /* 0x000fe20000410000 */
[----:B------:R-:W3:Y:S01]  /*9020*/  MUFU.EX2 R192, R192 ;  /* 0x000000c000c07308 */ /* 0x000ee20000000800 */
[--C-:B------:R-:W-:Y:S02]  /*9030*/  FFMA.FTZ R177, R177, c[0x0][0x2d0], -R172.reuse ;  /* 0x0000b400b1b17a23 */ /* 0x100fe400000108ac */
[C---:B------:R-:W-:Y:S02]  /*9040*/  FMUL.FTZ R36, R3.reuse, R36 ;  /* 0x0000002403247220 */ /* 0x040fe40000410000 */
[C---:B------:R-:W-:Y:S02]  /*9050*/  FMUL.FTZ R37, R3.reuse, R37 ;  /* 0x0000002503257220 */ /* 0x040fe40000410000 */
[C---:B------:R-:W-:Y:S02]  /*9060*/  FMUL.FTZ R40, R3.reuse, R40 ;  /* 0x0000002803287220 */ /* 0x040fe40000410000 */
[C---:B------:R-:W-:Y:S01]  /*9070*/  FMUL.FTZ R41, R3.reuse, R41 ;  /* 0x0000002903297220 */ /* 0x040fe20000410000 */
[----:B------:R-:W-:Y:S01]  /*9080*/  MUFU.EX2 R191, R191 ;  /* 0x000000bf00bf7308 */ /* 0x000fe20000000800 */
[C---:B------:R-:W-:Y:S02]  /*9090*/  FMUL.FTZ R44, R3.reuse, R44 ;  /* 0x0000002c032c7220 */ /* 0x040fe40000410000 */
[C---:B------:R-:W-:Y:S02]  /*90a0*/  FMUL.FTZ R45, R3.reuse, R45 ;  /* 0x0000002d032d7220 */ /* 0x040fe40000410000 */
[C---:B-1----:R-:W-:Y:S02]  /*90b0*/  FMUL.FTZ R6, R2.reuse, R162 ;  /* 0x000000a202067220 */ /* 0x042fe40000410000 */
[C---:B------:R-:W-:Y:S02]  /*90c0*/  FMUL.FTZ R7, R2.reuse, R163 ;  /* 0x000000a302077220 */ /* 0x040fe40000410000 */
[C---:B------:R-:W-:Y:S01]  /*90d0*/  FMUL.FTZ R10, R2.reuse, R158 ;  /* 0x0000009e020a7220 */ /* 0x040fe20000410000 */
[----:B------:R-:W1:Y:S01]  /*90e0*/  MUFU.EX2 R190, R190 ;  /* 0x000000be00be7308 */ /* 0x000e620000000800 */
[C---:B------:R-:W-:Y:S01]  /*90f0*/  FMUL.FTZ R11, R2.reuse, R159 ;  /* 0x0000009f020b7220 */ /* 0x040fe20000410000 */
[----:B------:R-:W-:Y:S01]  /*9100*/  LDSM.16.MT88.4 R160, [R224+0x2900] ;  /* 0x00290000e0a0783b */ /* 0x000fe20000004200 */
[----:B------:R-:W-:Y:S01]  /*9110*/  FMUL.FTZ R18, R2, R150 ;  /* 0x0000009602127220 */ /* 0x000fe20000410000 */
[----:B---3--:R-:W-:Y:S01]  /*9120*/  F2FP.PACK_AB R169, R192, R193 ;  /* 0x000000c1c0a9723e */ /* 0x008fe200000000ff */
[C---:B------:R-:W-:Y:S02]  /*9130*/  FMUL.FTZ R19, R2.reuse, R151 ;  /* 0x0000009702137220 */ /* 0x040fe40000410000 */
[C---:B------:R-:W-:Y:S02]  /*9140*/  FMUL.FTZ R26, R2.reuse, R142 ;  /* 0x0000008e021a7220 */ /* 0x040fe40000410000 */
[C---:B------:R-:W-:Y:S01]  /*9150*/  FMUL.FTZ R27, R2.reuse, R143 ;  /* 0x0000008f021b7220 */ /* 0x040fe20000410000 */
[----:B------:R-:W-:Y:S01]  /*9160*/  LDSM.16.MT88.4 R148, [R224+0x900] ;  /* 0x00090000e094783b */ /* 0x000fe20000004200 */
[C---:B------:R-:W-:Y:S01]  /*9170*/  FMUL.FTZ R34, R2.reuse, R134 ;  /* 0x0000008602227220 */ /* 0x040fe20000410000 */
[----:B------:R-:W3:Y:S01]  /*9180*/  MUFU.EX2 R195, R195 ;  /* 0x000000c300c37308 */ /* 0x000ee20000000800 */
[C---:B------:R-:W-:Y:S02]  /*9190*/  FMUL.FTZ R35, R2.reuse, R135 ;  /* 0x0000008702237220 */ /* 0x040fe40000410000 */
[C---:B------:R-:W-:Y:S02]  /*91a0*/  FMUL.FTZ R38, R2.reuse, R38 ;  /* 0x0000002602267220 */ /* 0x040fe40000410000 */
[C---:B------:R-:W-:Y:S01]  /*91b0*/  FMUL.FTZ R39, R2.reuse, R39 ;  /* 0x0000002702277220 */ /* 0x040fe20000410000 */
[----:B------:R-:W-:Y:S01]  /*91c0*/  LDSM.16.MT88.4 R132, [R225+0x2100] ;  /* 0x00210000e184783b */ /* 0x000fe20000004200 */
[C---:B------:R-:W-:Y:S02]  /*91d0*/  FMUL.FTZ R42, R2.reuse, R42 ;  /* 0x0000002a022a7220 */ /* 0x040fe40000410000 */
[C---:B------:R-:W-:Y:S01]  /*91e0*/  FMUL.FTZ R43, R2.reuse, R43 ;  /* 0x0000002b022b7220 */ /* 0x040fe20000410000 */
[----:B------:R-:W-:Y:S01]  /*91f0*/  MUFU.EX2 R196, R196 ;  /* 0x000000c400c47308 */ /* 0x000fe20000000800 */
[----:B------:R-:W-:Y:S01]  /*9200*/  FMUL.FTZ R46, R2, R46 ;  /* 0x0000002e022e7220 */ /* 0x000fe20000410000 */
[----:B-1----:R-:W-:Y:S01]  /*9210*/  F2FP.PACK_AB R171, R190, R191 ;  /* 0x000000bfbeab723e */ /* 0x002fe200000000ff */
[C---:B------:R-:W-:Y:S01]  /*9220*/  FMUL.FTZ R47, R2.reuse, R47 ;  /* 0x0000002f022f7220 */ /* 0x040fe20000410000 */
[----:B------:R-:W-:Y:S01]  /*9230*/  LDSM.16.MT88.4 R140, [R224+0x2100] ;  /* 0x00210000e08c783b */ /* 0x000fe20000004200 */
[C---:B------:R-:W-:Y:S02]  /*9240*/  FMUL.FTZ R48, R3.reuse, R48 ;  /* 0x0000003003307220 */ /* 0x040fe40000410000 */
[C---:B------:R-:W-:Y:S02]  /*9250*/  FMUL.FTZ R49, R3.reuse, R49 ;  /* 0x0000003103317220 */ /* 0x040fe40000410000 */
[C---:B--2---:R-:W-:Y:S01]  /*9260*/  HMMA.16816.F32 R4, R168.reuse, R12, R4 ;  /* 0x0000000ca804723c */ /* 0x044fe20000001804 */
[----:B------:R-:W-:Y:S02]  /*9270*/  MUFU.EX2 R197, R197 ;  /* 0x000000c500c57308 */ /* 0x000fe40000000800 */
[----:B------:R-:W-:Y:S02]  /*9280*/  LDSM.16.MT88.4 R156, [R225+0x2900] ;  /* 0x00290000e19c783b */ /* 0x000fe40000004200 */
[C---:B------:R-:W-:Y:S02]  /*9290*/  FMUL.FTZ R50, R2.reuse, R50 ;  /* 0x0000003202327220 */ /* 0x040fe40000410000 */
[C---:B------:R-:W-:Y:S01]  /*92a0*/  FMUL.FTZ R12, R3.reuse, R152 ;  /* 0x00000098030c7220 */ /* 0x040fe20000410000 */
[C---:B------:R-:W-:Y:S03]  /*92b0*/  HMMA.16816.F32 R8, R168.reuse, R14, R8 ;  /* 0x0000000ea808723c */ /* 0x040fe60000001808 */
[----:B------:R-:W-:Y:S01]  /*92c0*/  MUFU.EX2 R202, R202 ;  /* 0x000000ca00ca7308 */ /* 0x000fe20000000800 */
[C---:B------:R-:W-:Y:S02]  /*92d0*/  FMUL.FTZ R13, R3.reuse, R153 ;  /* 0x00000099030d7220 */ /* 0x040fe40000410000 */
[C---:B------:R-:W-:Y:S02]  /*92e0*/  FMUL.FTZ R51, R2.reuse, R51 ;  /* 0x0000003302337220 */ /* 0x040fe40000410000 */
[C---:B------:R-:W-:Y:S04]  /*92f0*/  FMUL.FTZ R14, R2.reuse, R154 ;  /* 0x0000009a020e7220 */ /* 0x040fe80000410000 */
[C---:B------:R-:W-:Y:S02]  /*9300*/  FMUL.FTZ R15, R2.reuse, R155 ;  /* 0x0000009b020f7220 */ /* 0x040fe40000410000 */
[----:B------:R-:W1:Y:S01]  /*9310*/  LDSM.16.MT88.4 R152, [R224+0x100] ;  /* 0x00010000e098783b */ /* 0x000e620000004200 */
        /* <DEDUP_REMOVED lines=11> */
[----:B------:R-:W2:Y:S01]  /*93d0*/  LDSM.16.MT88.4 R144, [R231+0x2100] ;  /* 0x00210000e790783b */ /* 0x000ea20000004200 */
        /* <DEDUP_REMOVED lines=18> */
[C---:B------:R-:W-:Y:S01]  /*9500*/  HMMA.16816.F32 R32, R168.reuse, R154, R32 ;  /* 0x0000009aa820723c */ /* 0x040fe20000001820 */
[----:B------:R-:W-:Y:S03]  /*9510*/  LDSM.16.MT88.4 R152, [R231+0x2900] ;  /* 0x00290000e798783b */ /* 0x000fe60000004200 */
[C---:B------:R-:W-:Y:S02]  /*9520*/  FMUL.FTZ R67, R2.reuse, R67 ;  /* 0x0000004302437220 */ /* 0x040fe40000410000 */
[C---:B------:R-:W-:Y:S02]  /*9530*/  FMUL.FTZ R68, R3.reuse, R68 ;  /* 0x0000004403447220 */ /* 0x040fe40000410000 */
[C---:B--2---:R-:W-:Y:S04]  /*9540*/  HMMA.16816.F32 R36, R168.reuse, R144, R36 ;  /* 0x00000090a824723c */ /* 0x044fe80000001824 */
[C---:B------:R-:W-:Y:S02]  /*9550*/  FMUL.FTZ R69, R3.reuse, R69 ;  /* 0x0000004503457220 */ /* 0x040fe40000410000 */
[C---:B------:R-:W-:Y:S02]  /*9560*/  FMUL.FTZ R70, R2.reuse, R70 ;  /* 0x0000004602467220 */ /* 0x040fe40000410000 */
[C---:B------:R-:W-:Y:S01]  /*9570*/  HMMA.16816.F32 R40, R168.reuse, R146, R40 ;  /* 0x00000092a828723c */ /* 0x040fe20000001828 */
[----:B------:R-:W-:Y:S03]  /*9580*/  LDSM.16.MT88.4 R144, [R225+0x900] ;  /* 0x00090000e190783b */ /* 0x000fe60000004200 */
[C---:B------:R-:W-:Y:S02]  /*9590*/  FMUL.FTZ R71, R2.reuse, R71 ;  /* 0x0000004702477220 */ /* 0x040fe40000410000 */
[C---:B------:R-:W-:Y:S02]  /*95a0*/  FMUL.FTZ R72, R3.reuse, R72 ;  /* 0x0000004803487220 */ /* 0x040fe40000410000 */
[C---:B------:R-:W-:Y:S01]  /*95b0*/  FMUL.FTZ R73, R3.reuse, R73 ;  /* 0x0000004903497220 */ /* 0x040fe20000410000 */
[C---:B----4-:R-:W-:Y:S03]  /*95c0*/  HMMA.16816.F32 R44, R168.reuse, R136, R44 ;  /* 0x00000088a82c723c */ /* 0x050fe6000000182c */
        /* <DEDUP_REMOVED lines=11> */
[----:B------:R-:W2:Y:S03]  /*9680*/  LDSM.16.MT88.4 R132, [R226+0x4100] ;  /* 0x00410000e284783b */ /* 0x000ea60000004200 */
        /* <DEDUP_REMOVED lines=18> */
[C---:B--2---:R-:W-:Y:S04]  /*97b0*/  HMMA.16816.F32 R76, R168.reuse, R132, R76 ;  /* 0x00000084a84c723c */ /* 0x044fe8000000184c */
[C---:B------:R-:W-:Y:S02]  /*97c0*/  FMUL.FTZ R93, R3.reuse, R93 ;  /* 0x0000005d035d7220 */ /* 0x040fe40000410000 */
[C---:B------:R-:W-:Y:S02]  /*97d0*/  FMUL.FTZ R94, R2.reuse, R94 ;  /* 0x0000005e025e7220 */ /* 0x040fe40000410000 */
[C---:B------:R-:W-:Y:S01]  /*97e0*/  HMMA.16816.F32 R80, R168.reuse, R134, R80 ;  /* 0x00000086a850723c */ /* 0x040fe20000001850 */
[----:B------:R-:W2:Y:S03]  /*97f0*/  LDSM.16.MT88.4 R132, [R231+0x6100] ;  /* 0x00610000e784783b */ /* 0x000ea60000004200 */
        /* <DEDUP_REMOVED lines=21> */
[C---:B------:R-:W-:Y:S03]  /*9950*/  FMUL.FTZ R109, R3.reuse, R109 ;  /* 0x0000006d036d7220 */ /* 0x040fe60000410000 */
[C---:B------:R-:W-:Y:S01]  /*9960*/  HMMA.16816.F32 R104, R168.reuse, R134, R104 ;  /* 0x00000086a868723c */ /* 0x040fe20000001868 */
[----:B------:R-:W2:Y:S02]  /*9970*/  LDSM.16.MT88.4 R132, [R224+0x6100] ;  /* 0x00610000e084783b */ /* 0x000ea40000004200 */
[C---:B------:R-:W-:Y:S02]  /*9980*/  FMUL.FTZ R110, R2.reuse, R110 ;  /* 0x0000006e026e7220 */ /* 0x040fe40000410000 */
[C---:B------:R-:W-:Y:S02]  /*9990*/  FMUL.FTZ R111, R2.reuse, R111 ;  /* 0x0000006f026f7220 */ /* 0x040fe40000410000 */
[C---:B------:R-:W-:Y:S02]  /*99a0*/  FMUL.FTZ R112, R3.reuse, R112 ;  /* 0x0000007003707220 */ /* 0x040fe40000410000 */
[C---:B------:R-:W-:Y:S03]  /*99b0*/  FMUL.FTZ R113, R3.reuse, R113 ;  /* 0x0000007103717220 */ /* 0x040fe60000410000 */
[C---:B----4-:R-:W-:Y:S03]  /*99c0*/  HMMA.16816.F32 R108, R168.reuse, R140, R108 ;  /* 0x0000008ca86c723c */ /* 0x050fe6000000186c */
[C---:B------:R-:W-:Y:S02]  /*99d0*/  FMUL.FTZ R114, R2.reuse, R114 ;  /* 0x0000007202727220 */ /* 0x040fe40000410000 */
[C---:B------:R-:W-:Y:S02]  /*99e0*/  FMUL.FTZ R115, R2.reuse, R115 ;  /* 0x0000007302737220 */ /* 0x040fe40000410000 */
[C---:B------:R-:W-:Y:S02]  /*99f0*/  FMUL.FTZ R116, R3.reuse, R116 ;  /* 0x0000007403747220 */ /* 0x040fe40000410000 */
[----:B------:R-:W-:Y:S03]  /*9a00*/  FMUL.FTZ R117, R3, R117 ;  /* 0x0000007503757220 */ /* 0x000fe60000410000 */
[C---:B------:R-:W-:Y:S01]  /*9a10*/  HMMA.16816.F32 R112, R168.reuse, R142, R112 ;  /* 0x0000008ea870723c */ /* 0x040fe20000001870 */
[----:B------:R-:W4:Y:S02]  /*9a20*/  LDSM.16.MT88.4 R140, [R231+0x900] ;  /* 0x00090000e78c783b */ /* 0x000f240000004200 */
[C---:B------:R-:W-:Y:S02]  /*9a30*/  FMUL.FTZ R118, R2.reuse, R118 ;  /* 0x0000007602767220 */ /* 0x040fe40000410000 */
[----:B------:R-:W-:Y:S02]  /*9a40*/  FMUL.FTZ R119, R2, R119 ;  /* 0x0000007702777220 */ /* 0x000fe40000410000 */
[--C-:B------:R-:W-:Y:S02]  /*9a50*/  FFMA.FTZ R198, R198, c[0x0][0x2d0], -R172.reuse ;  /* 0x0000b400c6c67a23 */ /* 0x100fe400000108ac */
[--C-:B------:R-:W-:Y:S03]  /*9a60*/  FFMA.FTZ R199, R199, c[0x0][0x2d0], -R172.reuse ;  /* 0x0000b400c7c77a23 */ /* 0x100fe600000108ac */
[C---:B-1----:R-:W-:Y:S01]  /*9a70*/  HMMA.16816.F32 R116, R168.reuse, R136, R116 ;  /* 0x00000088a874723c */ /* 0x042fe20000001874 */
[----:B------:R-:W-:Y:S02]  /*9a80*/  MUFU.EX2 R198, R198 ;  /* 0x000000c600c67308 */ /* 0x000fe40000000800 */
[C---:B------:R-:W-:Y:S02]  /*9a90*/  FMUL.FTZ R120, R3.reuse, R120 ;  /* 0x0000007803787220 */ /* 0x040fe40000410000 */
[----:B------:R-:W-:Y:S02]  /*9aa0*/  FMUL.FTZ R121, R3, R121 ;  /* 0x0000007903797220 */ /* 0x000fe40000410000 */
[--C-:B------:R-:W-:Y:S02]  /*9ab0*/  FFMA.FTZ R200, R203, c[0x0][0x2d0], -R172.reuse ;  /* 0x0000b400cbc87a23 */ /* 0x100fe400000108ac */
[C---:B------:R-:W-:Y:S02]  /*9ac0*/  FMUL.FTZ R122, R2.reuse, R122 ;  /* 0x0000007a027a7220 */ /* 0x040fe40000410000 */
[----:B------:R-:W1:Y:S01]  /*9ad0*/  MUFU.EX2 R199, R199 ;  /* 0x000000c700c77308 */ /* 0x000e620000000800 */
[----:B------:R-:W-:Y:S02]  /*9ae0*/  FMUL.FTZ R123, R2, R123 ;  /* 0x0000007b027b7220 */ /* 0x000fe40000410000 */
[--C-:B------:R-:W-:Y:S02]  /*9af0*/  FFMA.FTZ R201, R201, c[0x0][0x2d0], -R172.reuse ;  /* 0x0000b400c9c97a23 */ /* 0x100fe400000108ac */
[--C-:B------:R-:W-:Y:S02]  /*9b00*/  FFMA.FTZ R183, R183, c[0x0][0x2d0], -R172.reuse ;  /* 0x0000b400b7b77a23 */ /* 0x100fe400000108ac */
[--C-:B------:R-:W-:Y:S01]  /*9b10*/  FFMA.FTZ R203, R186, c[0x0][0x2d0], -R179.reuse ;  /* 0x0000b400bacb7a23 */ /* 0x100fe200000108b3 */
[C---:B------:R-:W-:Y:S01]  /*9b20*/  HMMA.16816.F32 R120, R168.reuse, R138, R120 ;  /* 0x0000008aa878723c */ /* 0x040fe20000001878 */
[----:B------:R-:W5:Y:S01]  /*9b30*/  LDSM.16.MT88.4 R136, [R226+0x900] ;  /* 0x00090000e288783b */ /* 0x000f620000004200 */
[----:B------:R-:W-:Y:S01]  /*9b40*/  MUFU.EX2 R200, R200 ;  /* 0x000000c800c87308 */ /* 0x000fe20000000800 */
[C---:B------:R-:W-:Y:S02]  /*9b50*/  FMUL.FTZ R124, R3.reuse, R124 ;  /* 0x0000007c037c7220 */ /* 0x040fe40000410000 */
[----:B------:R-:W-:Y:S02]  /*9b60*/  FMUL.FTZ R125, R3, R125 ;  /* 0x0000007d037d7220 */ /* 0x000fe40000410000 */
[C---:B------:R-:W-:Y:S02]  /*9b70*/  FMUL.FTZ R126, R2.reuse, R126 ;  /* 0x0000007e027e7220 */ /* 0x040fe40000410000 */
[----:B------:R-:W-:Y:S03]  /*9b80*/  FMUL.FTZ R127, R2, R127 ;  /* 0x0000007f027f7220 */ /* 0x000fe60000410000 */
[----:B------:R-:W4:Y:S01]  /*9b90*/  MUFU.EX2 R201, R201 ;  /* 0x000000c900c97308 */ /* 0x000f220000000800 */
[----:B------:R-:W-:Y:S02]  /*9ba0*/  FFMA.FTZ R179, R174, c[0x0][0x2d0], -R179 ;  /* 0x0000b400aeb37a23 */ /* 0x000fe400000108b3 */
[--C-:B------:R-:W-:Y:S01]  /*9bb0*/  FFMA.FTZ R185, R185, c[0x0][0x2d0], -R172.reuse ;  /* 0x0000b400b9b97a23 */ /* 0x100fe200000108ac */
[C---:B--2---:R-:W-:Y:S03]  /*9bc0*/  HMMA.16816.F32 R124, R168.reuse, R132, R124 ;  /* 0x00000084a87c723c */ /* 0x044fe6000000187c */
[C---:B------:R-:W-:Y:S02]  /*9bd0*/  FMUL.FTZ R128, R3.reuse, R128 ;  /* 0x0000008003807220 */ /* 0x040fe40000410000 */
[----:B------:R-:W-:Y:S01]  /*9be0*/  FMUL.FTZ R129, R3, R129 ;  /* 0x0000008103817220 */ /* 0x000fe20000410000 */
[----:B------:R-:W-:Y:S01]  /*9bf0*/  MUFU.EX2 R186, R182 ;  /* 0x000000b600ba7308 */ /* 0x000fe20000000800 */
[C---:B------:R-:W-:Y:S01]  /*9c00*/  FMUL.FTZ R130, R2.reuse, R130 ;  /* 0x0000008202827220 */ /* 0x040fe20000410000 */
[----:B---3--:R-:W-:Y:S01]  /*9c10*/  F2FP.PACK_AB R132, R195, R194 ;  /* 0x000000c2c384723e */ /* 0x008fe200000000ff */
[C---:B------:R-:W-:Y:S03]  /*9c20*/  FMUL.FTZ R131, R2.reuse, R131 ;  /* 0x0000008302837220 */ /* 0x040fe60000410000 */
[----:B-1----:R-:W-:Y:S01]  /*9c30*/  F2FP.PACK_AB R133, R199, R198 ;  /* 0x000000c6c785723e */ /* 0x002fe200000000ff */
[--C-:B------:R-:W-:Y:S02]  /*9c40*/  FFMA.FTZ R187, R187, c[0x0][0x2d0], -R172.reuse ;  /* 0x0000b400bbbb7a23 */ /* 0x100fe400000108ac */
[----:B------:R-:W-:Y:S01]  /*9c50*/  FFMA.FTZ R181, R181, c[0x0][0x2d0], -R172 ;  /* 0x0000b400b5b57a23 */ /* 0x000fe200000108ac */
[----:B------:R-:W-:Y:S01]  /*9c60*/  HMMA.16816.F32 R128, R168, R134, R128 ;  /* 0x00000086a880723c */ /* 0x000fe20000001880 */
[----:B------:R-:W-:Y:S02]  /*9c70*/  MUFU.EX2 R185, R185 ;  /* 0x000000b900b97308 */ /* 0x000fe40000000800 */
[----:B------:R-:W-:Y:S02]  /*9c80*/  FFMA.FTZ R188, R3, R244, R188 ;  /* 0x000000f403bc7223 */ /* 0x000fe400000100bc */
[----:B------:R-:W-:Y:S02]  /*9c90*/  FFMA.FTZ R193, R2, R243, R193 ;  /* 0x000000f302c17223 */ /* 0x000fe400000100c1 */
[----:B------:R-:W-:Y:S01]  /*9ca0*/  F2FP.PACK_AB R134, R197, R196 ;  /* 0x000000c4c586723e */ /* 0x000fe200000000ff */
[----:B------:R-:W-:Y:S01]  /*9cb0*/  FADD.FTZ R167, R167, R188 ;  /* 0x000000bca7a77221 */ /* 0x000fe20000010000 */
[----:B----4-:R-:W-:Y:S02]  /*9cc0*/  F2FP.PACK_AB R135, R201, R200 ;  /* 0x000000c8c987723e */ /* 0x010fe400000000ff */
[----:B------:R-:W1:Y:S01]  /*9cd0*/  MUFU.EX2 R171, R184 ;  /* 0x000000b800ab7308 */ /* 0x000e620000000800 */
[----:B------:R-:W-:Y:S02]  /*9ce0*/  FADD.FTZ R192, R192, R193 ;  /* 0x000000c1c0c07221 */ /* 0x000fe40000010000 */
[----:B------:R-:W-:Y:S02]  /*9cf0*/  FADD.FTZ R166, R166, R167 ;  /* 0x000000a7a6a67221 */ /* 0x000fe40000010000 */
[C---:B------:R-:W-:Y:S05]  /*9d00*/  HMMA.16816.F32 R4, R132.reuse, R140, R4 ;  /* 0x0000008c8404723c */ /* 0x040fea0000001804 */
[----:B------:R-:W-:Y:S01]  /*9d10*/  MUFU.EX2 R184, R181 ;  /* 0x000000b500b87308 */ /* 0x000fe20000000800 */
[----:B------:R-:W-:Y:S02]  /*9d20*/  FADD.FTZ R3, R191, R192 ;  /* 0x000000c0bf037221 */ /* 0x000fe40000010000 */
[C---:B------:R-:W-:Y:S01]  /*9d30*/  HMMA.16816.F32 R8, R132.reuse, R142, R8 ;  /* 0x0000008e8408723c */ /* 0x040fe20000001808 */
[----:B------:R-:W2:Y:S03]  /*9d40*/  LDSM.16.MT88.4 R140, [R226+0x2900] ;  /* 0x00290000e28c783b */ /* 0x000ea60000004200 */
[----:B------:R-:W-:Y:S02]  /*9d50*/  FADD.FTZ R189, R189, R166 ;  /* 0x000000a6bdbd7221 */ /* 0x000fe40000010000 */
[----:B------:R-:W-:Y:S01]  /*9d60*/  FADD.FTZ R3, R190, R3 ;  /* 0x00000003be037221 */ /* 0x000fe20000010000 */
[----:B------:R1:W-:Y:S01]  /*9d70*/  MUFU.EX2 R168, R183 ;  /* 0x000000b700a87308 */ /* 0x0003e20000000800 */
[C---:B-----5:R-:W-:Y:S04]  /*9d80*/  HMMA.16816.F32 R12, R132.reuse, R136, R12 ;  /* 0x00000088840c723c */ /* 0x060fe8000000180c */
[----:B------:R-:W-:Y:S02]  /*9d90*/  FADD.FTZ R194, R194, R189 ;  /* 0x000000bdc2c27221 */ /* 0x000fe40000010000 */
[----:B------:R-:W-:Y:S02]  /*9da0*/  FADD.FTZ R198, R198, R3 ;  /* 0x00000003c6c67221 */ /* 0x000fe40000010000 */
[C---:B------:R-:W-:Y:S01]  /*9db0*/  HMMA.16816.F32 R16, R132.reuse, R138, R16 ;  /* 0x0000008a8410723c */ /* 0x040fe20000001810 */
[----:B------:R-:W3:Y:S01]  /*9dc0*/  LDSM.16.MT88.4 R136, [R231+0x4900] ;  /* 0x00490000e788783b */ /* 0x000ee20000004200 */
[----:B------:R-:W-:Y:S02]  /*9dd0*/  MUFU.EX2 R169, R187 ;  /* 0x000000bb00a97308 */ /* 0x000fe40000000800 */
[----:B------:R-:W-:Y:S02]  /*9de0*/  FADD.FTZ R195, R195, R194 ;  /* 0x000000c2c3c37221 */ /* 0x000fe40000010000 */
[----:B------:R-:W-:Y:S02]  /*9df0*/  FADD.FTZ R199, R199, R198 ;  /* 0x000000c6c7c77221 */ /* 0x000fe40000010000 */
[C---:B------:R-:W-:Y:S04]  /*9e00*/  HMMA.16816.F32 R20, R132.reuse, R144, R20 ;  /* 0x000000908414723c */ /* 0x040fe80000001814 */
[----:B------:R-:W-:Y:S01]  /*9e10*/  MUFU.EX2 R187, R176 ;  /* 0x000000b000bb7308 */ /* 0x000fe20000000800 */
[----:B------:R-:W-:Y:S01]  /*9e20*/  FADD.FTZ R196, R196, R195 ;  /* 0x000000c3c4c47221 */ /* 0x000fe20000010000 */
[----:B-1----:R-:W-:Y:S02]  /*9e30*/  MOV R183, R171 ;  /* 0x000000ab00b77202 */ /* 0x002fe40000000f00 */
[C---:B------:R-:W-:Y:S01]  /*9e40*/  HMMA.16816.F32 R24, R132.reuse, R146, R24 ;  /* 0x000000928418723c */ /* 0x040fe20000001818 */
[----:B------:R-:W1:Y:S03]  /*9e50*/  LDSM.16.MT88.4 R144, [R226+0x4900] ;  /* 0x00490000e290783b */ /* 0x000e660000004200 */
[----:B------:R-:W-:Y:S02]  /*9e60*/  FADD.FTZ R200, R200, R199 ;  /* 0x000000c7c8c87221 */ /* 0x000fe40000010000 */
[----:B------:R-:W4:Y:S01]  /*9e70*/  MUFU.EX2 R171, R180 ;  /* 0x000000b400ab7308 */ /* 0x000f220000000800 */
[----:B------:R-:W-:Y:S01]  /*9e80*/  FADD.FTZ R197, R197, R196 ;  /* 0x000000c4c5c57221 */ /* 0x000fe20000010000 */
[C---:B------:R-:W-:Y:S04]  /*9e90*/  HMMA.16816.F32 R28, R132.reuse, R148, R28 ;  /* 0x00000094841c723c */ /* 0x040fe8000000181c */
[----:B------:R-:W-:Y:S04]  /*9ea0*/  FADD.FTZ R201, R201, R200 ;  /* 0x000000c8c9c97221 */ /* 0x000fe80000010000 */
[C---:B------:R-:W-:Y:S01]  /*9eb0*/  HMMA.16816.F32 R32, R132.reuse, R150, R32 ;  /* 0x000000968420723c */ /* 0x040fe20000001820 */
[----:B------:R-:W5:Y:S01]  /*9ec0*/  LDSM.16.MT88.4 R148, [R225+0x4900] ;  /* 0x00490000e194783b */ /* 0x000f620000004200 */
[----:B------:R-:W-:Y:S06]  /*9ed0*/  MUFU.EX2 R180, R179 ;  /* 0x000000b300b47308 */ /* 0x000fec0000000800 */
[C---:B------:R-:W-:Y:S04]  /*9ee0*/  HMMA.16816.F32 R36, R132.reuse, R152, R36 ;  /* 0x000000988424723c */ /* 0x040fe80000001824 */
[----:B------:R4:W-:Y:S04]  /*9ef0*/  MUFU.EX2 R170, R178 ;  /* 0x000000b200aa7308 */ /* 0x0009e80000000800 */
[C---:B------:R-:W-:Y:S01]  /*9f00*/  HMMA.16816.F32 R40, R132.reuse, R154, R40 ;  /* 0x0000009a8428723c */ /* 0x040fe20000001828 */
[----:B------:R-:W-:Y:S05]  /*9f10*/  LDSM.16.MT88.4 R152, [R231+0x3100] ;  /* 0x00310000e798783b */ /* 0x000fea0000004200 */
[----:B------:R-:W1:Y:S02]  /*9f20*/  MUFU.EX2 R203, R203 ;  /* 0x000000cb00cb7308 */ /* 0x000e640000000800 */
[C---:B--2---:R-:W-:Y:S08]  /*9f30*/  HMMA.16816.F32 R44, R132.reuse, R140, R44 ;  /* 0x0000008c842c723c */ /* 0x044ff0000000182c */
[C---:B------:R-:W-:Y:S01]  /*9f40*/  HMMA.16816.F32 R48, R132.reuse, R142, R48 ;  /* 0x0000008e8430723c */ /* 0x040fe20000001830 */
[----:B------:R-:W2:Y:S03]  /*9f50*/  LDSM.16.MT88.4 R140, [R224+0x4900] ;  /* 0x00490000e08c783b */ /* 0x000ea60000004200 */
[----:B----4-:R-:W-:Y:S02]  /*9f60*/  MOV R178, R171 ;  /* 0x000000ab00b27202 */ /* 0x010fe40000000f00 */
[----:B------:R-:W-:Y:S02]  /*9f70*/  MUFU.EX2 R171, R177 ;  /* 0x000000b100ab7308 */ /* 0x000fe40000000800 */
        /* <DEDUP_REMOVED lines=9> */
[C---:B-1----:R-:W-:Y:S08]  /*a010*/  HMMA.16816.F32 R76, R132.reuse, R144, R76 ;  /* 0x00000090844c723c */ /* 0x042ff0000000184c */
[C---:B------:R-:W-:Y:S01]  /*a020*/  HMMA.16816.F32 R80, R132.reuse, R146, R80 ;  /* 0x000000928450723c */ /* 0x040fe20000001850 */
[----:B------:R-:W1:Y:S07]  /*a030*/  LDSM.16.MT88.4 R144, [R226+0x6900] ;  /* 0x00690000e290783b */ /* 0x000e6e0000004200 */
[C---:B-----5:R-:W-:Y:S08]  /*a040*/  HMMA.16816.F32 R84, R132.reuse, R148, R84 ;  /* 0x000000948454723c */ /* 0x060ff00000001854 */
[C---:B------:R-:W-:Y:S01]  /*a050*/  HMMA.16816.F32 R88, R132.reuse, R150, R88 ;  /* 0x000000968458723c */ /* 0x040fe20000001858 */
[----:B------:R-:W4:Y:S07]  /*a060*/  LDSM.16.MT88.4 R148, [R225+0x6900] ;  /* 0x00690000e194783b */ /* 0x000f2e0000004200 */
        /* <DEDUP_REMOVED lines=9> */
[C---:B----4-:R-:W-:Y:S08]  /*a100*/  HMMA.16816.F32 R116, R132.reuse, R148, R116 ;  /* 0x000000948474723c */ /* 0x050ff00000001874 */
[C---:B------:R-:W-:Y:S01]  /*a110*/  HMMA.16816.F32 R120, R132.reuse, R150, R120 ;  /* 0x000000968478723c */ /* 0x040fe20000001878 */
[----:B------:R-:W4:Y:S07]  /*a120*/  LDSM.16.MT88.4 R148, [R225+0x1100] ;  /* 0x00110000e194783b */ /* 0x000f2e0000004200 */
[C---:B--2---:R-:W-:Y:S08]  /*a130*/  HMMA.16816.F32 R124, R132.reuse, R140, R124 ;  /* 0x0000008c847c723c */ /* 0x044ff0000000187c */
[----:B------:R-:W-:Y:S01]  /*a140*/  HMMA.16816.F32 R128, R132, R142, R128 ;  /* 0x0000008e8480723c */ /* 0x000fe20000001880 */
[----:B------:R-:W2:Y:S06]  /*a150*/  LDSM.16.MT88.4 R140, [R224+0x1100] ;  /* 0x00110000e08c783b */ /* 0x000eac0000004200 */
[----:B------:R-:W-:Y:S02]  /*a160*/  F2FP.PACK_AB R134, R186, R183 ;  /* 0x000000b7ba86723e */ /* 0x000fe400000000ff */
[----:B------:R-:W-:Y:S03]  /*a170*/  F2FP.PACK_AB R133, R185, R169 ;  /* 0x000000a9b985723e */ /* 0x000fe600000000ff */
[----:B------:R-:W-:Y:S02]  /*a180*/  F2FP.PACK_AB R135, R184, R168 ;  /* 0x000000a8b887723e */ /* 0x000fe400000000ff */
[C---:B------:R-:W-:Y:S01]  /*a190*/  F2FP.PACK_AB R132, R203.reuse, R202 ;  /* 0x000000cacb84723e */ /* 0x040fe200000000ff */
[----:B------:R-:W-:Y:S04]  /*a1a0*/  FADD.FTZ R202, R202, R197 ;  /* 0x000000c5caca7221 */ /* 0x000fe80000010000 */
[----:B------:R-:W-:Y:S02]  /*a1b0*/  FADD.FTZ R3, R203, R202 ;  /* 0x000000cacb037221 */ /* 0x000fe40000010000 */
        /* <DEDUP_REMOVED lines=8> */
[----:B------:R-:W-:Y:S07]  /*a240*/  LDSM.16.MT88.4 R148, [R231+0x7100] ;  /* 0x00710000e794783b */ /* 0x000fee0000004200 */
[C---:B--2---:R-:W-:Y:S08]  /*a250*/  HMMA.16816.F32 R28, R132.reuse, R140, R28 ;  /* 0x0000008c841c723c */ /* 0x044ff0000000181c */
[C---:B------:R-:W-:Y:S01]  /*a260*/  HMMA.16816.F32 R32, R132.reuse, R142, R32 ;  /* 0x0000008e8420723c */ /* 0x040fe20000001820 */
[----:B------:R-:W2:Y:S07]  /*a270*/  LDSM.16.MT88.4 R140, [R226+0x5100] ;  /* 0x00510000e28c783b */ /* 0x000eae0000004200 */
        /* <DEDUP_REMOVED lines=12> */
[C---:B------:R-:W-:Y:S07]  /*a340*/  HMMA.16816.F32 R68, R132.reuse, R160, R68 ;  /* 0x000000a08444723c */ /* 0x040fee0000001844 */
[--C-:B------:R-:W-:Y:S01]  /*a350*/  FFMA.FTZ R161, R175, c[0x0][0x2d0], -R172.reuse ;  /* 0x0000b400afa17a23 */ /* 0x100fe200000108ac */
[C---:B------:R-:W-:Y:S03]  /*a360*/  HMMA.16816.F32 R72, R132.reuse, R162, R72 ;  /* 0x000000a28448723c */ /* 0x040fe60000001848 */
[----:B------:R-:W-:Y:S01]  /*a370*/  MUFU.EX2 R182, R161 ;  /* 0x000000a100b67308 */ /* 0x000fe20000000800 */
[--C-:B------:R-:W-:Y:S02]  /*a380*/  FFMA.FTZ R160, R173, c[0x0][0x2d0], -R172.reuse ;  /* 0x0000b400ada07a23 */ /* 0x100fe400000108ac */
[----:B------:R-:W-:Y:S02]  /*a390*/  FFMA.FTZ R172, R165, c[0x0][0x2d0], -R172 ;  /* 0x0000b400a5ac7a23 */ /* 0x000fe400000108ac */
[C---:B--2---:R-:W-:Y:S05]  /*a3a0*/  HMMA.16816.F32 R76, R132.reuse, R140, R76 ;  /* 0x0000008c844c723c */ /* 0x044fea000000184c */
[----:B------:R-:W2:Y:S03]  /*a3b0*/  MUFU.EX2 R181, R160 ;  /* 0x000000a000b57308 */ /* 0x000ea60000000800 */
[C---:B------:R-:W-:Y:S01]  /*a3c0*/  HMMA.16816.F32 R80, R132.reuse, R142, R80 ;  /* 0x0000008e8450723c */ /* 0x040fe20000001850 */
[----:B------:R-:W4:Y:S06]  /*a3d0*/  LDSM.16.MT88.4 R140, [R226+0x7100] ;  /* 0x00710000e28c783b */ /* 0x000f2c0000004200 */
[----:B------:R5:W2:Y:S01]  /*a3e0*/  MUFU.EX2 R165, R172 ;  /* 0x000000ac00a57308 */ /* 0x000aa20000000800 */
[C---:B---3--:R-:W-:Y:S08]  /*a3f0*/  HMMA.16816.F32 R84, R132.reuse, R136, R84 ;  /* 0x000000888454723c */ /* 0x048ff00000001854 */
[C---:B------:R-:W-:Y:S01]  /*a400*/  HMMA.16816.F32 R88, R132.reuse, R138, R88 ;  /* 0x0000008a8458723c */ /* 0x040fe20000001858 */
[----:B------:R-:W3:Y:S07]  /*a410*/  LDSM.16.MT88.4 R136, [R224+0x7100] ;  /* 0x00710000e088783b */ /* 0x000eee0000004200 */
[C---:B-1----:R-:W-:Y:S01]  /*a420*/  HMMA.16816.F32 R92, R132.reuse, R144, R92 ;  /* 0x00000090845c723c */ /* 0x042fe2000000185c */
[----:B-----5:R-:W-:Y:S07]  /*a430*/  LDSM.16.MT88.4 R172, [R225+0x1900] ;  /* 0x00190000e1ac783b */ /* 0x020fee0000004200 */
[C---:B------:R-:W-:Y:S01]  /*a440*/  HMMA.16816.F32 R96, R132.reuse, R146, R96 ;  /* 0x000000928460723c */ /* 0x040fe20000001860 */
[----:B------:R-:W1:Y:S07]  /*a450*/  LDSM.16.MT88.4 R144, [R226+0x1900] ;  /* 0x00190000e290783b */ /* 0x000e6e0000004200 */
[C---:B------:R-:W-:Y:S07]  /*a460*/  HMMA.16816.F32 R100, R132.reuse, R148, R100 ;  /* 0x000000948464723c */ /* 0x040fee0000001864 */
[----:B------:R-:W-:Y:S01]  /*a470*/  MOV R149, R178 ;  /* 0x000000b200957202 */ /* 0x000fe20000000f00 */
[C---:B------:R-:W-:Y:S01]  /*a480*/  HMMA.16816.F32 R104, R132.reuse, R150, R104 ;  /* 0x000000968468723c */ /* 0x040fe20000001868 */
[----:B------:R-:W5:Y:S07]  /*a490*/  LDSM.16.MT88.4 R176, [R224+0x1900] ;  /* 0x00190000e0b0783b */ /* 0x000f6e0000004200 */
[C---:B----4-:R-:W-:Y:S07]  /*a4a0*/  HMMA.16816.F32 R108, R132.reuse, R140, R108 ;  /* 0x0000008c846c723c */ /* 0x050fee000000186c */
[----:B------:R-:W-:Y:S01]  /*a4b0*/  MOV R140, R180 ;  /* 0x000000b4008c7202 */ /* 0x000fe20000000f00 */
[C---:B------:R-:W-:Y:S04]  /*a4c0*/  HMMA.16816.F32 R112, R132.reuse, R142, R112 ;  /* 0x0000008e8470723c */ /* 0x040fe80000001870 */
[----:B--2---:R-:W-:Y:S03]  /*a4d0*/  MOV R141, R181 ;  /* 0x000000b5008d7202 */ /* 0x004fe60000000f00 */
[----:B------:R-:W-:Y:S01]  /*a4e0*/  MOV R142, R183 ;  /* 0x000000b7008e7202 */ /* 0x000fe20000000f00 */
[C---:B------:R-:W-:Y:S04]  /*a4f0*/  HMMA.16816.F32 R116, R132.reuse, R152, R116 ;  /* 0x000000988474723c */ /* 0x040fe80000001874 */
[----:B------:R-:W-:Y:S04]  /*a500*/  MOV R143, R185 ;  /* 0x000000b9008f7202 */ /* 0x000fe80000000f00 */
[C---:B------:R-:W-:Y:S08]  /*a510*/  HMMA.16816.F32 R120, R132.reuse, R154, R120 ;  /* 0x0000009a8478723c */ /* 0x040ff00000001878 */
[C---:B---3--:R-:W-:Y:S07]  /*a520*/  HMMA.16816.F32 R124, R132.reuse, R136, R124 ;  /* 0x00000088847c723c */ /* 0x048fee000000187c */
[----:B------:R-:W-:Y:S01]  /*a530*/  MOV R136, R187 ;  /* 0x000000bb00887202 */ /* 0x000fe20000000f00 */
[----:B------:R-:W-:Y:S04]  /*a540*/  HMMA.16816.F32 R128, R132, R138, R128 ;  /* 0x0000008a8480723c */ /* 0x000fe80000001880 */
[----:B------:R-:W-:Y:S02]  /*a550*/  MOV R137, R182 ;  /* 0x000000b600897202 */ /* 0x000fe40000000f00 */
[----:B------:R-:W2:Y:S01]  /*a560*/  LDSM.16.MT88.4 R180, [R231+0x3900] ;  /* 0x00390000e7b4783b */ /* 0x000ea20000004200 */
[----:B------:R-:W-:Y:S02]  /*a570*/  MOV R134, R170 ;  /* 0x000000aa00867202 */ /* 0x000fe40000000f00 */
[----:B------:R-:W-:Y:S03]  /*a580*/  MOV R135, R171 ;  /* 0x000000ab00877202 */ /* 0x000fe60000000f00 */
[----:B------:R-:W-:Y:S02]  /*a590*/  MOV R139, R168 ;  /* 0x000000a8008b7202 */ /* 0x000fe40000000f00 */
[----:B------:R-:W-:Y:S02]  /*a5a0*/  MOV R133, R169 ;  /* 0x000000a900857202 */ /* 0x000fe40000000f00 */
[----:B------:R-:W-:Y:S02]  /*a5b0*/  F2FP.PACK_AB R168, R134, R149 ;  /* 0x0000009586a8723e */ /* 0x000fe400000000ff */
[----:B------:R-:W-:Y:S02]  /*a5c0*/  F2FP.PACK_AB R170, R140, R136 ;  /* 0x000000888caa723e */ /* 0x000fe400000000ff */
[----:B------:R-:W-:Y:S02]  /*a5d0*/  F2FP.PACK_AB R169, R137, R135 ;  /* 0x0000008789a9723e */ /* 0x000fe400000000ff */
[----:B------:R-:W-:Y:S02]  /*a5e0*/  F2FP.PACK_AB R171, R165, R141 ;  /* 0x0000008da5ab723e */ /* 0x000fe400000000ff */
[----:B------:R-:W-:Y:S02]  /*a5f0*/  MOV R132, R184 ;  /* 0x000000b800847202 */ /* 0x000fe40000000f00 */
[----:B------:R-:W-:Y:S02]  /*a600*/  MOV R138, R186 ;  /* 0x000000ba008a7202 */ /* 0x000fe40000000f00 */
[----:B------:R-:W3:Y:S01]  /*a610*/  LDSM.16.MT88.4 R184, [R226+0x3900] ;  /* 0x00390000e2b8783b */ /* 0x000ee20000004200 */
[C---:B------:R-:W-:Y:S07]  /*a620*/  HMMA.16816.F32 R160, R168.reuse, R156, R4 ;  /* 0x0000009ca8a0723c */ /* 0x040fee0000001804 */
[----:B------:R-:W4:Y:S01]  /*a630*/  LDSM.16.MT88.4 R4, [R225+0x3900] ;  /* 0x00390000e104783b */ /* 0x000f220000004200 */
[C---:B------:R-:W-:Y:S07]  /*a640*/  HMMA.16816.F32 R156, R168.reuse, R158, R8 ;  /* 0x0000009ea89c723c */ /* 0x040fee0000001808 */
[----:B------:R-:W-:Y:S01]  /*a650*/  MOV R11, R149 ;  /* 0x00000095000b7202 */ /* 0x000fe20000000f00 */
[C---:B-1----:R-:W-:Y:S01]  /*a660*/  HMMA.16816.F32 R152, R168.reuse, R144, R12 ;  /* 0x00000090a898723c */ /* 0x042fe2000000180c */
[----:B------:R-:W-:Y:S07]  /*a670*/  LDSM.16.MT88.4 R12, [R231+0x5900] ;  /* 0x00590000e70c783b */ /* 0x000fee0000004200 */
[C---:B------:R-:W-:Y:S07]  /*a680*/  HMMA.16816.F32 R148, R168.reuse, R146, R16 ;  /* 0x00000092a894723c */ /* 0x040fee0000001810 */
[----:B------:R-:W-:Y:S01]  /*a690*/  MOV R19, R132 ;  /* 0x0000008400137202 */ /* 0x000fe20000000f00 */
[C---:B------:R-:W-:Y:S04]  /*a6a0*/  HMMA.16816.F32 R144, R168.reuse, R172, R20 ;  /* 0x000000aca890723c */ /* 0x040fe80000001814 */
[----:B------:R-:W-:Y:S02]  /*a6b0*/  MOV R18, R11 ;  /* 0x0000000b00127202 */ /* 0x000fe40000000f00 */
[----:B------:R-:W1:Y:S01]  /*a6c0*/  LDSM.16.MT88.4 R8, [R224+0x3900] ;  /* 0x00390000e008783b */ /* 0x000e620000004200 */
[----:B------:R-:W-:Y:S02]  /*a6d0*/  MOV R22, R142 ;  /* 0x0000008e00167202 */ /* 0x000fe40000000f00 */
[----:B------:R-:W-:Y:S03]  /*a6e0*/  MOV R23, R143 ;  /* 0x0000008f00177202 */ /* 0x000fe60000000f00 */
[----:B------:R-:W-:Y:S02]  /*a6f0*/  MOV R173, R140 ;  /* 0x0000008c00ad7202 */ /* 0x000fe40000000f00 */
[----:B------:R-:W-:Y:S02]  /*a700*/  MOV R172, R141 ;  /* 0x0000008d00ac7202 */ /* 0x000fe40000000f00 */
[C---:B------:R-:W-:Y:S01]  /*a710*/  HMMA.16816.F32 R140, R168.reuse, R174, R24 ;  /* 0x000000aea88c723c */ /* 0x040fe20000001818 */
[----:B------:R-:W-:Y:S02]  /*a720*/  LDSM.16.MT88.4 R24, [R224+0x5900] ;  /* 0x00590000e018783b */ /* 0x000fe40000004200 */
[----:B------:R-:W-:Y:S02]  /*a730*/  MOV R20, R138 ;  /* 0x0000008a00147202 */ /* 0x000fe40000000f00 */
[----:B------:R-:W-:Y:S02]  /*a740*/  MOV R21, R139 ;  /* 0x0000008b00157202 */ /* 0x000fe40000000f00 */
[----:B------:R-:W-:Y:S02]  /*a750*/  MOV R175, R136 ;  /* 0x0000008800af7202 */ /* 0x000fe40000000f00 */
[----:B------:R-:W-:Y:S02]  /*a760*/  MOV R174, R137 ;  /* 0x0000008900ae7202 */ /* 0x000fe40000000f00 */
[C---:B-----5:R-:W-:Y:S07]  /*a770*/  HMMA.16816.F32 R136, R168.reuse, R176, R28 ;  /* 0x000000b0a888723c */ /* 0x060fee000000181c */
[----:B------:R-:W-:Y:S02]  /*a780*/  MOV R31, R133 ;  /* 0x00000085001f7202 */ /* 0x000fe40000000f00 */
[----:B------:R-:W-:Y:S03]  /*a790*/  MOV R177, R134 ;  /* 0x0000008600b17202 */ /* 0x000fe60000000f00 */
[----:B------:R-:W-:Y:S02]  /*a7a0*/  MOV R176, R135 ;  /* 0x0000008700b07202 */ /* 0x000fe40000000f00 */
[C---:B------:R-:W-:Y:S01]  /*a7b0*/  HMMA.16816.F32 R132, R168.reuse, R178, R32 ;  /* 0x000000b2a884723c */ /* 0x040fe20000001820 */
[----:B------:R-:W-:Y:S06]  /*a7c0*/  LDSM.16.MT88.4 R32, [R226+0x7900] ;  /* 0x00790000e220783b */ /* 0x000fec0000004200 */
[----:B------:R-:W-:Y:S01]  /*a7d0*/  MOV R179, R18 ;  /* 0x0000001200b37202 */ /* 0x000fe20000000f00 */
[C---:B--2---:R-:W-:Y:S04]  /*a7e0*/  HMMA.16816.F32 R36, R168.reuse, R180, R36 ;  /* 0x000000b4a824723c */ /* 0x044fe80000001824 */
[----:B------:R-:W-:Y:S02]  /*a7f0*/  MOV R178, R19 ;  /* 0x0000001300b27202 */ /* 0x000fe40000000f00 */
[----:B------:R-:W2:Y:S01]  /*a800*/  LDSM.16.MT88.4 R16, [R226+0x5900] ;  /* 0x00590000e210783b */ /* 0x000ea20000004200 */
[----:B------:R-:W-:Y:S01]  /*a810*/  MOV R181, R20 ;  /* 0x0000001400b57202 */ /* 0x000fe20000000f00 */
[C---:B------:R-:W-:Y:S04]  /*a820*/  HMMA.16816.F32 R40, R168.reuse, R182, R40 ;  /* 0x000000b6a828723c */ /* 0x040fe80000001828 */
[----:B------:R-:W-:Y:S03]  /*a830*/  MOV R180, R21 ;  /* 0x0000001500b47202 */ /* 0x000fe60000000f00 */
[----:B------:R-:W-:Y:S01]  /*a840*/  MOV R183, R22 ;  /* 0x0000001600b77202 */ /* 0x000fe20000000f00 */
[C---:B---3--:R-:W-:Y:S04]  /*a850*/  HMMA.16816.F32 R44, R168.reuse, R184, R44 ;  /* 0x000000b8a82c723c */ /* 0x048fe8000000182c */
[----:B------:R-:W-:Y:S01]  /*a860*/  MOV R182, R23 ;  /* 0x0000001700b67202 */ /* 0x000fe20000000f00 */
[----:B------:R-:W-:Y:S01]  /*a870*/  FADD.FTZ R3, R183, R3 ;  /* 0x00000003b7037221 */ /* 0x000fe20000010000 */
[----:B------:R-:W3:Y:S01]  /*a880*/  LDSM.16.MT88.4 R20, [R225+0x5900] ;  /* 0x00590000e114783b */ /* 0x000ee20000004200 */
[----:B------:R-:W-:Y:S01]  /*a890*/  MOV R185, R31 ;  /* 0x0000001f00b97202 */ /* 0x000fe20000000f00 */
[C---:B------:R-:W-:Y:S04]  /*a8a0*/  HMMA.16816.F32 R48, R168.reuse, R186, R48 ;  /* 0x000000baa830723c */ /* 0x040fe80000001830 */
[----:B------:R-:W-:Y:S02]  /*a8b0*/  FADD.FTZ R2, R185, R201 ;  /* 0x000000c9b9027221 */ /* 0x000fe40000010000 */
[----:B------:R-:W5:Y:S01]  /*a8c0*/  LDSM.16.MT88.4 R28, [R231+0x7900] ;  /* 0x00790000e71c783b */ /* 0x000f620000004200 */
[----:B------:R-:W-:Y:S01]  /*a8d0*/  FADD.FTZ R3, R181, R3 ;  /* 0x00000003b5037221 */ /* 0x000fe20000010000 */
[C---:B----4-:R-:W-:Y:S04]  /*a8e0*/  HMMA.16816.F32 R52, R168.reuse, R4, R52 ;  /* 0x00000004a834723c */ /* 0x050fe80000001834 */
[----:B------:R-:W-:Y:S02]  /*a8f0*/  FADD.FTZ R2, R182, R2 ;  /* 0x00000002b6027221 */ /* 0x000fe40000010000 */
[----:B------:R-:W-:Y:S02]  /*a900*/  FADD.FTZ R3, R179, R3 ;  /* 0x00000003b3037221 */ /* 0x000fe40000010000 */
[C---:B------:R-:W-:Y:S01]  /*a910*/  HMMA.16816.F32 R56, R168.reuse, R6, R56 ;  /* 0x00000006a838723c */ /* 0x040fe20000001838 */
[----:B------:R-:W4:Y:S03]  /*a920*/  LDSM.16.MT88.4 R4, [R225+0x7900] ;  /* 0x00790000e104783b */ /* 0x000f260000004200 */
[----:B------:R-:W-:Y:S02]  /*a930*/  FADD.FTZ R2, R180, R2 ;  /* 0x00000002b4027221 */ /* 0x000fe40000010000 */
[----:B------:R-:W-:Y:S02]  /*a940*/  FADD.FTZ R3, R177, R3 ;  /* 0x00000003b1037221 */ /* 0x000fe40000010000 */
[C---:B-1----:R-:W-:Y:S04]  /*a950*/  HMMA.16816.F32 R60, R168.reuse, R8, R60 ;  /* 0x00000008a83c723c */ /* 0x042fe8000000183c */
[----:B------:R-:W-:Y:S02]  /*a960*/  FADD.FTZ R2, R178, R2 ;  /* 0x00000002b2027221 */ /* 0x000fe40000010000 */
[----:B------:R-:W-:Y:S02]  /*a970*/  FADD.FTZ R3, R175, R3 ;  /* 0x00000003af037221 */ /* 0x000fe40000010000 */
[C---:B------:R-:W-:Y:S01]  /*a980*/  HMMA.16816.F32 R64, R168.reuse, R10, R64 ;  /* 0x0000000aa840723c */ /* 0x040fe20000001840 */
[----:B------:R-:W1:Y:S03]  /*a990*/  LDSM.16.MT88.4 R8, [R224+0x7900] ;  /* 0x00790000e008783b */ /* 0x000e660000004200 */
[----:B------:R-:W-:Y:S02]  /*a9a0*/  FADD.FTZ R2, R176, R2 ;  /* 0x00000002b0027221 */ /* 0x000fe40000010000 */
[----:B------:R-:W-:Y:S01]  /*a9b0*/  FADD.FTZ R244, R173, R3 ;  /* 0x00000003adf47221 */ /* 0x000fe20000010000 */
[----:B------:R-:W-:Y:S01]  /*a9c0*/  MOV R3, R0 ;  /* 0x0000000000037202 */ /* 0x000fe20000000f00 */
[C---:B------:R-:W-:Y:S04]  /*a9d0*/  HMMA.16816.F32 R68, R168.reuse, R12, R68 ;  /* 0x0000000ca844723c */ /* 0x040fe80000001844 */
[----:B------:R-:W-:Y:S04]  /*a9e0*/  FADD.FTZ R2, R174, R2 ;  /* 0x00000002ae027221 */ /* 0x000fe80000010000 */
[C---:B------:R-:W-:Y:S04]  /*a9f0*/  HMMA.16816.F32 R72, R168.reuse, R14, R72 ;  /* 0x0000000ea848723c */ /* 0x040fe80000001848 */
[----:B------:R-:W-:Y:S04]  /*aa00*/  FADD.FTZ R2, R172, R2 ;  /* 0x00000002ac027221 */ /* 0x000fe80000010000 */
[C---:B--2---:R-:W-:Y:S04]  /*aa10*/  HMMA.16816.F32 R76, R168.reuse, R16, R76 ;  /* 0x00000010a84c723c */ /* 0x044fe8000000184c */
[----:B------:R-:W-:Y:S01]  /*aa20*/  FADD.FTZ R243, R165, R2 ;  /* 0x00000002a5f37221 */ /* 0x000fe20000010000 */
[----:B------:R-:W-:Y:S03]  /*aa30*/  MOV R2, R164 ;  /* 0x000000a400027202 */ /* 0x000fe60000000f00 */
[C---:B------:R-:W-:Y:S08]  /*aa40*/  HMMA.16816.F32 R80, R168.reuse, R18, R80 ;  /* 0x00000012a850723c */ /* 0x040ff00000001850 */
[C---:B---3--:R-:W-:Y:S08]  /*aa50*/  HMMA.16816.F32 R84, R168.reuse, R20, R84 ;  /* 0x00000014a854723c */ /* 0x048ff00000001854 */
[C---:B------:R-:W-:Y:S08]  /*aa60*/  HMMA.16816.F32 R88, R168.reuse, R22, R88 ;  /* 0x00000016a858723c */ /* 0x040ff00000001858 */
[C---:B------:R-:W-:Y:S08]  /*aa70*/  HMMA.16816.F32 R92, R168.reuse, R24, R92 ;  /* 0x00000018a85c723c */ /* 0x040ff0000000185c */
[C---:B------:R-:W-:Y:S08]  /*aa80*/  HMMA.16816.F32 R96, R168.reuse, R26, R96 ;  /* 0x0000001aa860723c */ /* 0x040ff00000001860 */
[C---:B-----5:R-:W-:Y:S08]  /*aa90*/  HMMA.16816.F32 R100, R168.reuse, R28, R100 ;  /* 0x0000001ca864723c */ /* 0x060ff00000001864 */
[C---:B------:R-:W-:Y:S08]  /*aaa0*/  HMMA.16816.F32 R104, R168.reuse, R30, R104 ;  /* 0x0000001ea868723c */ /* 0x040ff00000001868 */
[C---:B------:R-:W-:Y:S08]  /*aab0*/  HMMA.16816.F32 R108, R168.reuse, R32, R108 ;  /* 0x00000020a86c723c */ /* 0x040ff0000000186c */
[C---:B------:R-:W-:Y:S08]  /*aac0*/  HMMA.16816.F32 R112, R168.reuse, R34, R112 ;  /* 0x00000022a870723c */ /* 0x040ff00000001870 */
[C---:B----4-:R-:W-:Y:S08]  /*aad0*/  HMMA.16816.F32 R116, R168.reuse, R4, R116 ;  /* 0x00000004a874723c */ /* 0x050ff00000001874 */
[C---:B------:R-:W-:Y:S08]  /*aae0*/  HMMA.16816.F32 R120, R168.reuse, R6, R120 ;  /* 0x00000006a878723c */ /* 0x040ff00000001878 */
[C---:B-1----:R-:W-:Y:S08]  /*aaf0*/  HMMA.16816.F32 R124, R168.reuse, R8, R124 ;  /* 0x00000008a87c723c */ /* 0x042ff0000000187c */
[----:B------:R-:W-:Y:S01]  /*ab00*/  HMMA.16816.F32 R128, R168, R10, R128 ;  /* 0x0000000aa880723c */ /* 0x000fe20000001880 */
[----:B------:R-:W-:-:S07]  /*ab10*/  @P0 BRA `(.L_x_1996) ;  /* 0xffffb81000000947 */ /* 0x000fce000383ffff */
.L_x_1985:
[----:B------:R-:W1:Y:S01]  /*ab20*/  S2UR UR26, SR_CTAID.X ;  /* 0x00000000001a79c3 */ /* 0x000e620000002500 */
[----:B------:R-:W-:Y:S01]  /*ab30*/  UMOV UR25, 0x1 ;  /* 0x0000000100197882 */ /* 0x000fe20000000000 */
[----:B------:R-:W-:Y:S01]  /*ab40*/  PLOP3.LUT P0, PT, PT, PT, UP0, 0x40, 0x0 ;  /* 0x000000000000781c */ /* 0x000fe20003f0e808 */
[----:B------:R-:W-:-:S02]  /*ab50*/  ULDC UR21, c[0x0][0x168] ;  /* 0x00005a0000157ab9 */ /* 0x000fc40000000800 */
[----:B------:R-:W-:Y:S02]  /*ab60*/  ULDC.64 UR4, c[0x0][0x2c8] ;  /* 0x0000b20000047ab9 */ /* 0x000fe40000000a00 */
[----:B------:R-:W-:Y:S02]  /*ab70*/  UIADD3 UR21, UR25, -UR21, URZ ;  /* 0x8000001519157290 */ /* 0x000fe4000fffe03f */
[----:B------:R-:W-:Y:S02]  /*ab80*/  ULDC UR24, c[0x0][0x2ac] ;  /* 0x0000ab0000187ab9 */ /* 0x000fe40000000800 */
[----:B-1----:R-:W-:-:S04]  /*ab90*/  ULEA UR26, UR26, 0x7f, 0x7 ;  /* 0x0000007f1a1a7891 */ /* 0x002fc8000f8e383f */
        /* <DEDUP_REMOVED lines=20> */
.L_x_1998:
[----:B------:R-:W-:Y:S02]  /*ace0*/  ULDC UR4, c[0x0][0x32c] ;  /* 0x0000cb0000047ab9 */ /* 0x000fe40000000800 */
[----:B------:R-:W-:-:S03]  /*acf0*/  UISETP.NE.AND UP2, UPT, UR25, UR4, UPT ;  /* 0x000000041900728c */ /* 0x000fc6000bf45270 */
[----:B------:R-:W-:Y:S02]  /*ad00*/  ULDC.64 UR4, c[0x0][0x330] ;  /* 0x0000cc0000047ab9 */ /* 0x000fe40000000a00 */
[----:B------:R-:W-:-:S07]  /*ad10*/  UIMAD.WIDE.U32 UR26, UR24, UR4, URZ ;  /* 0x00000004181a72a5 */ /* 0x000fce000f8e003f */
[----:B------:R-:W-:Y:S02]  /*ad20*/  @UP2 UMOV UR25, UR27 ;  /* 0x0000001b00192c82 */ /* 0x000fe40008000000 */
[----:B------:R-:W-:Y:S02]  /*ad30*/  @UP2 USHF.R.U32.HI UR24, URZ, UR5, UR25 ;  /* 0x000000053f182299 */ /* 0x000fe40008011619 */
.L_x_1999:
[----:B------:R-:W-:Y:S02]  /*ad40*/  ULDC UR4, c[0x0][0x32c] ;  /* 0x0000cb0000047ab9 */ /* 0x000fe40000000800 */
[----:B------:R-:W-:-:S04]  /*ad50*/  UIMAD UR4, UR24, UR4, URZ ;  /* 0x00000004180472a4 */ /* 0x000fc8000f8e023f */
[----:B------:R-:W-:-:S04]  /*ad60*/  UISETP.LT.AND UP2, UPT, UR21, UR4, UPT ;  /* 0x000000041500728c */ /* 0x000fc8000bf41270 */
[----:B------:R-:W-:-:S04]  /*ad70*/  USEL UR21, UR21, UR4, !UP2 ;  /* 0x0000000415157287 */ /* 0x000fc8000d000000 */
.L_x_1997:
[----:B------:R-:W-:-:S04]  /*ad80*/  UIADD3 UR21, UR21, 0x3f, URZ ;  /* 0x0000003f15157890 */ /* 0x000fc8000fffe03f */
        /* <DEDUP_REMOVED lines=9> */
[----:B------:R-:W-:Y:S01]  /*ae20*/  SHF.R.S32.HI R0, RZ, 0x1f, R207 ;  /* 0x0000001fff007819 */ /* 0x000fe200000114cf */
[----:B------:R-:W-:Y:S01]  /*ae30*/  IMAD.MOV.U32 R167, RZ, RZ, R164 ;  /* 0x000000ffffa77224 */ /* 0x000fe200078e00a4 */
[C---:B------:R-:W-:Y:S01]  /*ae40*/  SHF.L.U64.HI R252, R206.reuse, 0x1, R247 ;  /* 0x00000001cefc7819 */ /* 0x040fe200000102f7 */
[C---:B------:R-:W-:Y:S01]  /*ae50*/  IMAD.SHL.U32 R2, R207.reuse, 0x2, RZ ;  /* 0x00000002cf027824 */ /* 0x040fe200078e00ff */
[----:B------:R-:W-:Y:S01]  /*ae60*/  SEL R250, RZ, 0x10, P5 ;  /* 0x00000010fffa7807 */ /* 0x000fe20002800000 */
[----:B------:R-:W-:Y:S01]  /*ae70*/  IMAD.SHL.U32 R251, R206, 0x2, RZ ;  /* 0x00000002cefb7824 */ /* 0x000fe200078e00ff */
[----:B------:R-:W-:Y:S02]  /*ae80*/  SEL R249, RZ, 0x10, P4 ;  /* 0x00000010fff97807 */ /* 0x000fe40002000000 */
[----:B------:R-:W-:Y:S02]  /*ae90*/  SHF.L.U64.HI R0, R207, 0x1, R0 ;  /* 0x00000001cf007819 */ /* 0x000fe40000010200 */
.L_x_2003:
        /* <DEDUP_REMOVED lines=28> */
[----:B------:R-:W-:Y:S01]  /*b060*/  SHF.R.S32.HI R10, RZ, 0x1f, R207 ;  /* 0x0000001fff0a7819 */ /* 0x000fe200000114cf */
[----:B------:R-:W-:Y:S01]  /*b070*/  IMAD.SHL.U32 R8, R207, 0x2, RZ ;  /* 0x00000002cf087824 */ /* 0x000fe200078e00ff */
[----:B------:R-:W-:Y:S01]  /*b080*/  LOP3.LUT R12, R12, 0xf, RZ, 0xc0, !PT ;  /* 0x0000000f0c0c7812 */ /* 0x000fe200078ec0ff */
[----:B------:R-:W-:Y:S01]  /*b090*/  IMAD.WIDE.U32 R4, R237, c[0x0][0x218], R4 ;  /* 0x00008600ed047a25 */ /* 0x000fe200078e0004 */
[----:B------:R-:W-:Y:S04]  /*b0a0*/  SHF.L.U64.HI R10, R207, 0x1, R10 ;  /* 0x00000001cf0a7819 */ /* 0x000fe8000001020a */
[----:B------:R-:W-:Y:S01]  /*b0b0*/  IADD3 R0, P0, R4, UR22, RZ ;  /* 0x0000001604007c10 */ /* 0x000fe2000ff1e0ff */
[----:B------:R-:W-:Y:S03]  /*b0c0*/  IMAD.SHL.U32 R4, R205, 0x2, RZ ;  /* 0x00000002cd047824 */ /* 0x000fe600078e00ff */
[----:B------:R-:W-:Y:S02]  /*b0d0*/  IADD3.X R5, R5, UR6, R2, P0, !PT ;  /* 0x0000000605057c10 */ /* 0x000fe400087fe402 */
[----:B------:R-:W-:Y:S02]  /*b0e0*/  LEA R7, P0, R0, c[0x0][0x1f8], 0x1 ;  /* 0x00007e0000077a11 */ /* 0x000fe400078008ff */
[----:B------:R-:W-:Y:S02]  /*b0f0*/  SHF.L.U64.HI R2, R204, 0x1, R245 ;  /* 0x00000001cc027819 */ /* 0x000fe400000102f5 */
[----:B------:R-:W-:Y:S01]  /*b100*/  LEA.HI.X R6, R0, c[0x0][0x1fc], R5, 0x1, P0 ;  /* 0x00007f0000067a11 */ /* 0x000fe200000f0c05 */
[----:B------:R-:W5:Y:S01]  /*b110*/  SHFL.IDX PT, R9, R7, 0x1, 0x181f ;  /* 0x00381f0007097f89 */ /* 0x000f6200000e0000 */
[----:B------:R-:W-:Y:S01]  /*b120*/  IMAD.SHL.U32 R0, R204, 0x2, RZ ;  /* 0x00000002cc007824 */ /* 0x000fe200078e00ff */
[----:B------:R-:W-:Y:S02]  /*b130*/  SHF.L.U64.HI R5, R205, 0x1, R246 ;  /* 0x00000001cd057819 */ /* 0x000fe400000102f6 */
[----:B------:R-:W4:Y:S04]  /*b140*/  SHFL.IDX PT, R11, R6, 0x1, 0x181f ;  /* 0x00381f00060b7f89 */ /* 0x000f2800000e0000 */
[----:B------:R-:W3:Y:S04]  /*b150*/  SHFL.IDX PT, R7, R7, RZ, 0x181f ;  /* 0x00181fff07077589 */ /* 0x000ee800000e0000 */
[----:B------:R-:W2:Y:S01]  /*b160*/  SHFL.IDX PT, R21, R6, RZ, 0x181f ;  /* 0x00181fff06157589 */ /* 0x000ea200000e0000 */
[----:B-----5:R-:W-:Y:S04]  /*b170*/  IADD3 R22, P1, P0, R22, R9, R251 ;  /* 0x0000000916167210 */ /* 0x020fe8000783e0fb */
[----:B----4-:R-:W-:Y:S02]  /*b180*/  IADD3.X R23, RZ, R11, R252, P1, P0 ;  /* 0x0000000bff177210 */ /* 0x010fe40000fe04fc */
[----:B------:R-:W-:Y:S04]  /*b190*/  IADD3 R14, P1, P0, R14, R9, R4 ;  /* 0x000000090e0e7210 */ /* 0x000fe8000783e004 */
[--C-:B------:R-:W-:Y:S02]  /*b1a0*/  IADD3.X R15, RZ, R11, R5.reuse, P1, P0 ;  /* 0x0000000bff0f7210 */ /* 0x100fe40000fe0405 */
[----:B------:R-:W-:Y:S04]  /*b1b0*/  IADD3 R12, P1, P0, R12, R9, R0 ;  /* 0x000000090c0c7210 */ /* 0x000fe8000783e000 */
[--C-:B------:R-:W-:Y:S02]  /*b1c0*/  IADD3.X R13, RZ, R11, R2.reuse, P1, P0 ;  /* 0x0000000bff0d7210 */ /* 0x100fe40000fe0402 */
[----:B---3--:R-:W-:Y:S05]  /*b1d0*/  IADD3 R4, P0, R7, R4, RZ ;  /* 0x0000000407047210 */ /* 0x008fea0007f1e0ff */
[----:B--2---:R-:W-:Y:S01]  /*b1e0*/  IMAD.X R5, R21, 0x1, R5, P0 ;  /* 0x0000000115057824 */ /* 0x004fe200000e0605 */
[----:B------:R-:W-:Y:S05]  /*b1f0*/  IADD3 R28, P0, R7, R0, RZ ;  /* 0x00000000071c7210 */ /* 0x000fea0007f1e0ff */
[----:B------:R-:W-:Y:S01]  /*b200*/  IMAD.X R29, R21, 0x1, R2, P0 ;  /* 0x00000001151d7824 */ /* 0x000fe200000e0602 */
[-C--:B------:R-:W-:Y:S05]  /*b210*/  IADD3 R30, P0, R7, R8.reuse, RZ ;  /* 0x00000008071e7210 */ /* 0x080fea0007f1e0ff */
[----:B------:R-:W-:Y:S01]  /*b220*/  IMAD.X R31, R21, 0x1, R10, P0 ;  /* 0x00000001151f7824 */ /* 0x000fe200000e060a */
        /* <DEDUP_REMOVED lines=17> */
.L_x_2001:
[C---:B--23--:R-:W-:Y:S01]  /*b340*/  HMMA.16816.F32 R4, R168.reuse, R172, RZ ;  /* 0x000000aca804723c */ /* 0x04cfe200000018ff */
[----:B------:R-:W-:Y:S01]  /*b350*/  LDSM.16.M88.4 R196, [R228+0x8100] ;  /* 0x00810000e4c4783b */ /* 0x000fe20000000200 */
[----:B------:R-:W-:Y:S06]  /*b360*/  UISETP.GT.AND UP2, UPT, UR20, UR9, UPT ;  /* 0x000000091400728c */ /* 0x000fec000bf44270 */
[C---:B------:R-:W-:Y:S01]  /*b370*/  HMMA.16816.F32 R8, R168.reuse, R174, RZ ;  /* 0x000000aea808723c */ /* 0x040fe200000018ff */
[----:B------:R-:W0:Y:S01]  /*b380*/  LDGDEPBAR ;  /* 0x00000000000079af */ /* 0x000e220000000000 */
[----:B------:R-:W-:Y:S06]  /*b390*/  PLOP3.LUT P0, PT, PT, PT, UP2, 0x40, 0x0 ;  /* 0x000000000000781c */ /* 0x000fec0003f0e828 */
[C---:B----4-:R-:W-:Y:S01]  /*b3a0*/  HMMA.16816.F32 R12, R168.reuse, R16, RZ ;  /* 0x00000010a80c723c */ /* 0x050fe200000018ff */
[----:B------:R-:W2:Y:S07]  /*b3b0*/  LDSM.16.M88.4 R172, [R229+0x10100] ;  /* 0x01010000e5ac783b */ /* 0x000eae0000000200 */
[C---:B------:R-:W-:Y:S01]  /*b3c0*/  HMMA.16816.F32 R16, R168.reuse, R18, RZ ;  /* 0x00000012a810723c */ /* 0x040fe200000018ff */
[----:B------:R-:W-:Y:S07]  /*b3d0*/  LDSM.16.M88.4 R200, [R228+0x9100] ;  /* 0x00910000e4c8783b */ /* 0x000fee0000000200 */
[C---:B-1----:R-:W-:Y:S08]  /*b3e0*/  HMMA.16816.F32 R20, R168.reuse, R24, RZ ;  /* 0x00000018a814723c */ /* 0x042ff000000018ff */
[C---:B------:R-:W-:Y:S08]  /*b3f0*/  HMMA.16816.F32 R24, R168.reuse, R26, RZ ;  /* 0x0000001aa818723c */ /* 0x040ff000000018ff */
[C---:B------:R-:W-:Y:S08]  /*b400*/  HMMA.16816.F32 R28, R168.reuse, R32, RZ ;  /* 0x00000020a81c723c */ /* 0x040ff000000018ff */
[----:B------:R-:W-:Y:S01]  /*b410*/  HMMA.16816.F32 R32, R168, R34, RZ ;  /* 0x00000022a820723c */ /* 0x000fe200000018ff */
[----:B------:R-:W1:Y:S07]  /*b420*/  LDSM.16.M88.4 R168, [R228+0x8900] ;  /* 0x00890000e4a8783b */ /* 0x000e6e0000000200 */
[C---:B------:R-:W-:Y:S08]  /*b430*/  HMMA.16816.F32 R4, R176.reuse, R180, R4 ;  /* 0x000000b4b004723c */ /* 0x040ff00000001804 */
[C---:B------:R-:W-:Y:S01]  /*b440*/  HMMA.16816.F32 R8, R176.reuse, R182, R8 ;  /* 0x000000b6b008723c */ /* 0x040fe20000001808 */
[----:B------:R-:W3:Y:S07]  /*b450*/  LDSM.16.M88.4 R180, [R228+0x9900] ;  /* 0x00990000e4b4783b */ /* 0x000eee0000000200 */
[C---:B------:R-:W-:Y:S08]  /*b460*/  HMMA.16816.F32 R12, R176.reuse, R184, R12 ;  /* 0x000000b8b00c723c */ /* 0x040ff0000000180c */
[C---:B------:R-:W-:Y:S01]  /*b470*/  HMMA.16816.F32 R16, R176.reuse, R186, R16 ;  /* 0x000000bab010723c */ /* 0x040fe20000001810 */
[----:B------:R-:W-:Y:S07]  /*b480*/  LDSM.16.M88.4 R184, [R227+0x10100] ;  /* 0x01010000e3b8783b */ /* 0x000fee0000000200 */
[C---:B------:R-:W-:Y:S08]  /*b490*/  HMMA.16816.F32 R20, R176.reuse, R188, R20 ;  /* 0x000000bcb014723c */ /* 0x040ff00000001814 */
[C---:B------:R-:W-:Y:S01]  /*b4a0*/  HMMA.16816.F32 R24, R176.reuse, R190, R24 ;  /* 0x000000beb018723c */ /* 0x040fe20000001818 */
[----:B------:R-:W4:Y:S07]  /*b4b0*/  LDSM.16.M88.4 R188, [R220] ;  /* 0x00000000dcbc783b */ /* 0x000f2e0000000200 */
[C---:B------:R-:W-:Y:S08]  /*b4c0*/  HMMA.16816.F32 R28, R176.reuse, R192, R28 ;  /* 0x000000c0b01c723c */ /* 0x040ff0000000181c */
[----:B------:R-:W-:Y:S01]  /*b4d0*/  HMMA.16816.F32 R32, R176, R194, R32 ;  /* 0x000000c2b020723c */ /* 0x000fe20000001820 */
[----:B------:R-:W5:Y:S07]  /*b4e0*/  LDSM.16.M88.4 R176, [R220+0x800] ;  /* 0x00080000dcb0783b */ /* 0x000f6e0000000200 */
[C---:B--2---:R-:W-:Y:S01]  /*b4f0*/  HMMA.16816.F32 R4, R172.reuse, R196, R4 ;  /* 0x000000c4ac04723c */ /* 0x044fe20000001804 */
[----:B------:R-:W2:Y:S07]  /*b500*/  LDSM.16.M88.4 R192, [R220+0x1000] ;  /* 0x00100000dcc0783b */ /* 0x000eae0000000200 */
[C---:B------:R-:W-:Y:S01]  /*b510*/  HMMA.16816.F32 R8, R172.reuse, R198, R8 ;  /* 0x000000c6ac08723c */ /* 0x040fe20000001808 */
[----:B------:R-:W-:Y:S07]  /*b520*/  LDSM.16.M88.4 R196, [R234+0x14100] ;  /* 0x01410000eac4783b */ /* 0x000fee0000000200 */
[C---:B-1----:R-:W-:Y:S08]  /*b530*/  HMMA.16816.F32 R12, R172.reuse, R168, R12 ;  /* 0x000000a8ac0c723c */ /* 0x042ff0000000180c */
        /* <DEDUP_REMOVED lines=8> */
[C---:B----4-:R-:W-:Y:S01]  /*b5c0*/  HMMA.16816.F32 R4, R184.reuse, R188, R4 ;  /* 0x000000bcb804723c */ /* 0x050fe20000001804 */
[----:B------:R-:W-:Y:S07]  /*b5d0*/  LDSM.16.M88.4 R180, [R233+0xb900] ;  /* 0x00b90000e9b4783b */ /* 0x000fee0000000200 */
[C---:B------:R-:W-:Y:S01]  /*b5e0*/  HMMA.16816.F32 R8, R184.reuse, R190, R8 ;  /* 0x000000beb808723c */ /* 0x040fe20000001808 */
[----:B------:R-:W-:Y:S07]  /*b5f0*/  LDSM.16.M88.4 R188, [R230+0x14100] ;  /* 0x01410000e6bc783b */ /* 0x000fee0000000200 */
[C---:B-----5:R-:W-:Y:S08]  /*b600*/  HMMA.16816.F32 R12, R184.reuse, R176, R12 ;  /* 0x000000b0b80c723c */ /* 0x060ff0000000180c */
[C---:B------:R-:W-:Y:S01]  /*b610*/  HMMA.16816.F32 R16, R184.reuse, R178, R16 ;  /* 0x000000b2b810723c */ /* 0x040fe20000001810 */
[----:B------:R-:W4:Y:S07]  /*b620*/  LDSM.16.M88.4 R176, [R233+0xb100] ;  /* 0x00b10000e9b0783b */ /* 0x000f2e0000000200 */
[C---:B--2---:R-:W-:Y:S08]  /*b630*/  HMMA.16816.F32 R20, R184.reuse, R192, R20 ;  /* 0x000000c0b814723c */ /* 0x044ff00000001814 */
[C---:B------:R-:W-:Y:S01]  /*b640*/  HMMA.16816.F32 R24, R184.reuse, R194, R24 ;  /* 0x000000c2b818723c */ /* 0x040fe20000001818 */
[----:B------:R-:W2:Y:S07]  /*b650*/  LDSM.16.M88.4 R192, [R219] ;  /* 0x00000000dbc0783b */ /* 0x000eae0000000200 */
[C---:B-1----:R-:W-:Y:S08]  /*b660*/  HMMA.16816.F32 R28, R184.reuse, R168, R28 ;  /* 0x000000a8b81c723c */ /* 0x042ff0000000181c */
[----:B------:R-:W-:Y:S01]  /*b670*/  HMMA.16816.F32 R32, R184, R170, R32 ;  /* 0x000000aab820723c */ /* 0x000fe20000001820 */
[----:B------:R-:W1:Y:S07]  /*b680*/  LDSM.16.M88.4 R168, [R218] ;  /* 0x00000000daa8783b */ /* 0x000e6e0000000200 */
[C---:B------:R-:W-:Y:S01]  /*b690*/  HMMA.16816.F32 R4, R196.reuse, R200, R4 ;  /* 0x000000c8c404723c */ /* 0x040fe20000001804 */
[----:B------:R-:W5:Y:S07]  /*b6a0*/  LDSM.16.M88.4 R184, [R217] ;  /* 0x00000000d9b8783b */ /* 0x000f6e0000000200 */
        /* <DEDUP_REMOVED lines=8> */
[C---:B------:R-:W-:Y:S08]  /*b730*/  HMMA.16816.F32 R28, R196.reuse, R180, R28 ;  /* 0x000000b4c41c723c */ /* 0x040ff0000000181c */
[----:B------:R-:W-:Y:S01]  /*b740*/  HMMA.16816.F32 R32, R196, R182, R32 ;  /* 0x000000b6c420723c */ /* 0x000fe20000001820 */
[----:B------:R-:W4:Y:S07]  /*b750*/  LDSM.16.M88.4 R180, [R228+0xa900] ;  /* 0x00a90000e4b4783b */ /* 0x000f2e0000000200 */
[C---:B--2---:R-:W-:Y:S01]  /*b760*/  HMMA.16816.F32 R4, R188.reuse, R192, R4 ;  /* 0x000000c0bc04723c */ /* 0x044fe20000001804 */
[----:B------:R-:W2:Y:S07]  /*b770*/  LDSM.16.M88.4 R196, [R228+0xb100] ;  /* 0x00b10000e4c4783b */ /* 0x000eae0000000200 */
[C---:B------:R-:W-:Y:S01]  /*b780*/  HMMA.16816.F32 R8, R188.reuse, R194, R8 ;  /* 0x000000c2bc08723c */ /* 0x040fe20000001808 */
[----:B------:R-:W2:Y:S07]  /*b790*/  LDSM.16.M88.4 R192, [R228+0xb900] ;  /* 0x00b90000e4c0783b */ /* 0x000eae0000000200 */
[C---:B-1----:R-:W-:Y:S08]  /*b7a0*/  HMMA.16816.F32 R12, R188.reuse, R168, R12 ;  /* 0x000000a8bc0c723c */ /* 0x042ff0000000180c */
[C---:B------:R-:W-:Y:S01]  /*b7b0*/  HMMA.16816.F32 R16, R188.reuse, R170, R16 ;  /* 0x000000aabc10723c */ /* 0x040fe20000001810 */
[----:B------:R-:W-:Y:S07]  /*b7c0*/  LDSM.16.M88.4 R168, [R227+0x14100] ;  /* 0x01410000e3a8783b */ /* 0x000fee0000000200 */
[C---:B-----5:R-:W-:Y:S08]  /*b7d0*/  HMMA.16816.F32 R20, R188.reuse, R184, R20 ;  /* 0x000000b8bc14723c */ /* 0x060ff00000001814 */
[C---:B------:R-:W-:Y:S01]  /*b7e0*/  HMMA.16816.F32 R24, R188.reuse, R186, R24 ;  /* 0x000000babc18723c */ /* 0x040fe20000001818 */
[----:B------:R-:W1:Y:S07]  /*b7f0*/  LDSM.16.M88.4 R184, [R220+0x2000] ;  /* 0x00200000dcb8783b */ /* 0x000e6e0000000200 */
[C---:B------:R-:W-:Y:S08]  /*b800*/  HMMA.16816.F32 R28, R188.reuse, R200, R28 ;  /* 0x000000c8bc1c723c */ /* 0x040ff0000000181c */
[----:B------:R-:W-:Y:S01]  /*b810*/  HMMA.16816.F32 R32, R188, R202, R32 ;  /* 0x000000cabc20723c */ /* 0x000fe20000001820 */
[----:B------:R-:W5:Y:S07]  /*b820*/  LDSM.16.M88.4 R188, [R220+0x2800] ;  /* 0x00280000dcbc783b */ /* 0x000f6e0000000200 */
[C---:B---3--:R-:W-:Y:S01]  /*b830*/  HMMA.16816.F32 R4, R172.reuse, R176, R4 ;  /* 0x000000b0ac04723c */ /* 0x048fe20000001804 */
[----:B------:R-:W3:Y:S07]  /*b840*/  LDSM.16.M88.4 R200, [R220+0x3000] ;  /* 0x00300000dcc8783b */ /* 0x000eee0000000200 */
[C---:B------:R-:W-:Y:S01]  /*b850*/  HMMA.16816.F32 R8, R172.reuse, R178, R8 ;  /* 0x000000b2ac08723c */ /* 0x040fe20000001808 */
[----:B------:R-:W1:Y:S07]  /*b860*/  LDSM.16.M88.4 R176, [R220+0x3800] ;  /* 0x00380000dcb0783b */ /* 0x000e6e0000000200 */
[C---:B----4-:R-:W-:Y:S08]  /*b870*/  HMMA.16816.F32 R12, R172.reuse, R180, R12 ;  /* 0x000000b4ac0c723c */ /* 0x050ff0000000180c */
[C---:B------:R-:W-:Y:S01]  /*b880*/  HMMA.16816.F32 R16, R172.reuse, R182, R16 ;  /* 0x000000b6ac10723c */ /* 0x040fe20000001810 */
[----:B------:R-:W-:Y:S07]  /*b890*/  LDSM.16.M88.4 R180, [R234+0x18100] ;  /* 0x01810000eab4783b */ /* 0x000fee0000000200 */
[C---:B--2---:R-:W-:Y:S08]  /*b8a0*/  HMMA.16816.F32 R20, R172.reuse, R196, R20 ;  /* 0x000000c4ac14723c */ /* 0x044ff00000001814 */
[C---:B------:R-:W-:Y:S01]  /*b8b0*/  HMMA.16816.F32 R24, R172.reuse, R198, R24 ;  /* 0x000000c6ac18723c */ /* 0x040fe20000001818 */
[----:B------:R-:W2:Y:S07]  /*b8c0*/  LDSM.16.M88.4 R196, [R233+0xc100] ;  /* 0x00c10000e9c4783b */ /* 0x000eae0000000200 */
[C---:B------:R-:W-:Y:S08]  /*b8d0*/  HMMA.16816.F32 R28, R172.reuse, R192, R28 ;  /* 0x000000c0ac1c723c */ /* 0x040ff0000000181c */
[----:B------:R-:W-:Y:S01]  /*b8e0*/  HMMA.16816.F32 R32, R172, R194, R32 ;  /* 0x000000c2ac20723c */ /* 0x000fe20000001820 */
[----:B------:R-:W4:Y:S07]  /*b8f0*/  LDSM.16.M88.4 R172, [R233+0xc900] ;  /* 0x00c90000e9ac783b */ /* 0x000f2e0000000200 */
[C---:B-1----:R-:W-:Y:S01]  /*b900*/  HMMA.16816.F32 R4, R168.reuse, R184, R4 ;  /* 0x000000b8a804723c */ /* 0x042fe20000001804 */
[----:B------:R-:W1:Y:S07]  /*b910*/  LDSM.16.M88.4 R192, [R233+0xd100] ;  /* 0x00d10000e9c0783b */ /* 0x000e6e0000000200 */
[C---:B------:R-:W-:Y:S01]  /*b920*/  HMMA.16816.F32 R8, R168.reuse, R186, R8 ;  /* 0x000000baa808723c */ /* 0x040fe20000001808 */
[----:B------:R-:W1:Y:S07]  /*b930*/  LDSM.16.M88.4 R184, [R233+0xd900] ;  /* 0x00d90000e9b8783b */ /* 0x000e6e0000000200 */
[C---:B-----5:R-:W-:Y:S08]  /*b940*/  HMMA.16816.F32 R12, R168.reuse, R188, R12 ;  /* 0x000000bca80c723c */ /* 0x060ff0000000180c */
[C---:B------:R-:W-:Y:S01]  /*b950*/  HMMA.16816.F32 R16, R168.reuse, R190, R16 ;  /* 0x000000bea810723c */ /* 0x040fe20000001810 */
[----:B------:R-:W-:Y:S07]  /*b960*/  LDSM.16.M88.4 R188, [R230+0x18100] ;  /* 0x01810000e6bc783b */ /* 0x000fee0000000200 */
[C---:B---3--:R-:W-:Y:S08]  /*b970*/  HMMA.16816.F32 R20, R168.reuse, R200, R20 ;  /* 0x000000c8a814723c */ /* 0x048ff00000001814 */
[C---:B------:R-:W-:Y:S01]  /*b980*/  HMMA.16816.F32 R24, R168.reuse, R202, R24 ;  /* 0x000000caa818723c */ /* 0x040fe20000001818 */
[----:B------:R-:W3:Y:S07]  /*b990*/  LDSM.16.M88.4 R200, [R215] ;  /* 0x00000000d7c8783b */ /* 0x000eee0000000200 */
[C---:B------:R-:W-:Y:S08]  /*b9a0*/  HMMA.16816.F32 R28, R168.reuse, R176, R28 ;  /* 0x000000b0a81c723c */ /* 0x040ff0000000181c */
[----:B------:R-:W-:Y:S01]  /*b9b0*/  HMMA.16816.F32 R32, R168, R178, R32 ;  /* 0x000000b2a820723c */ /* 0x000fe20000001820 */
[----:B------:R-:W5:Y:S07]  /*b9c0*/  LDSM.16.M88.4 R168, [R214] ;  /* 0x00000000d6a8783b */ /* 0x000f6e0000000200 */
[C---:B--2---:R-:W-:Y:S01]  /*b9d0*/  HMMA.16816.F32 R4, R180.reuse, R196, R4 ;  /* 0x000000c4b404723c */ /* 0x044fe20000001804 */
[----:B------:R-:W-:Y:S07]  /*b9e0*/  LDSM.16.M88.4 R176, [R212] ;  /* 0x00000000d4b0783b */ /* 0x000fee0000000200 */
[C---:B------:R-:W-:Y:S01]  /*b9f0*/  HMMA.16816.F32 R8, R180.reuse, R198, R8 ;  /* 0x000000c6b408723c */ /* 0x040fe20000001808 */
[----:B------:R-:W-:Y:S07]  /*ba00*/  LDSM.16.M88.4 R196, [R228+0xc100] ;  /* 0x00c10000e4c4783b */ /* 0x000fee0000000200 */
[C---:B----4-:R-:W-:Y:S08]  /*ba10*/  HMMA.16816.F32 R12, R180.reuse, R172, R12 ;  /* 0x000000acb40c723c */ /* 0x050ff0000000180c */
[C---:B------:R-:W-:Y:S01]  /*ba20*/  HMMA.16816.F32 R16, R180.reuse, R174, R16 ;  /* 0x000000aeb410723c */ /* 0x040fe20000001810 */
[----:B------:R-:W2:Y:S07]  /*ba30*/  LDSM.16.M88.4 R172, [R213] ;  /* 0x00000000d5ac783b */ /* 0x000eae0000000200 */
[C---:B-1----:R-:W-:Y:S08]  /*ba40*/  HMMA.16816.F32 R20, R180.reuse, R192, R20 ;  /* 0x000000c0b414723c */ /* 0x042ff00000001814 */
[C---:B------:R-:W-:Y:S01]  /*ba50*/  HMMA.16816.F32 R24, R180.reuse, R194, R24 ;  /* 0x000000c2b418723c */ /* 0x040fe20000001818 */
[----:B------:R-:W1:Y:S07]  /*ba60*/  LDSM.16.M88.4 R192, [R229+0x18100] ;  /* 0x01810000e5c0783b */ /* 0x000e6e0000000200 */
[C---:B------:R-:W-:Y:S08]  /*ba70*/  HMMA.16816.F32 R28, R180.reuse, R184, R28 ;  /* 0x000000b8b41c723c */ /* 0x040ff0000000181c */
[----:B------:R-:W-:Y:S01]  /*ba80*/  HMMA.16816.F32 R32, R180, R186, R32 ;  /* 0x000000bab420723c */ /* 0x000fe20000001820 */
[----:B------:R-:W4:Y:S07]  /*ba90*/  LDSM.16.M88.4 R180, [R228+0xc900] ;  /* 0x00c90000e4b4783b */ /* 0x000f2e0000000200 */
[C---:B---3--:R-:W-:Y:S01]  /*baa0*/  HMMA.16816.F32 R4, R188.reuse, R200, R4 ;  /* 0x000000c8bc04723c */ /* 0x048fe20000001804 */
[----:B------:R-:W3:Y:S07]  /*bab0*/  LDSM.16.M88.4 R184, [R228+0xd100] ;  /* 0x00d10000e4b8783b */ /* 0x000eee0000000200 */
[C---:B------:R-:W-:Y:S01]  /*bac0*/  HMMA.16816.F32 R8, R188.reuse, R202, R8 ;  /* 0x000000cabc08723c */ /* 0x040fe20000001808 */
[----:B------:R-:W1:Y:S07]  /*bad0*/  LDSM.16.M88.4 R200, [R228+0xd900] ;  /* 0x00d90000e4c8783b */ /* 0x000e6e0000000200 */
[C---:B-----5:R-:W-:Y:S08]  /*bae0*/  HMMA.16816.F32 R12, R188.reuse, R168, R12 ;  /* 0x000000a8bc0c723c */ /* 0x060ff0000000180c */
[C---:B------:R-:W-:Y:S01]  /*baf0*/  HMMA.16816.F32 R16, R188.reuse, R170, R16 ;  /* 0x000000aabc10723c */ /* 0x040fe20000001810 */
[----:B------:R-:W-:Y:S07]  /*bb00*/  LDSM.16.M88.4 R168, [R227+0x18100] ;  /* 0x01810000e3a8783b */ /* 0x000fee0000000200 */
[C---:B--2---:R-:W-:Y:S08]  /*bb10*/  HMMA.16816.F32 R20, R188.reuse, R172, R20 ;  /* 0x000000acbc14723c */ /* 0x044ff00000001814 */
[C---:B------:R-:W-:Y:S01]  /*bb20*/  HMMA.16816.F32 R24, R188.reuse, R174, R24 ;  /* 0x000000aebc18723c */ /* 0x040fe20000001818 */
[----:B------:R-:W2:Y:S07]  /*bb30*/  LDSM.16.M88.4 R172, [R220+0x4000] ;  /* 0x00400000dcac783b */ /* 0x000eae0000000200 */
[C---:B------:R-:W-:Y:S08]  /*bb40*/  HMMA.16816.F32 R28, R188.reuse, R176, R28 ;  /* 0x000000b0bc1c723c */ /* 0x040ff0000000181c */
[----:B------:R-:W-:Y:S01]  /*bb50*/  HMMA.16816.F32 R32, R188, R178, R32 ;  /* 0x000000b2bc20723c */ /* 0x000fe20000001820 */
[----:B------:R-:W5:Y:S07]  /*bb60*/  LDSM.16.M88.4 R176, [R220+0x4800] ;  /* 0x00480000dcb0783b */ /* 0x000f6e0000000200 */
[C---:B-1----:R-:W-:Y:S01]  /*bb70*/  HMMA.16816.F32 R4, R192.reuse, R196, R4 ;  /* 0x000000c4c004723c */ /* 0x042fe20000001804 */
[----:B------:R-:W1:Y:S07]  /*bb80*/  LDSM.16.M88.4 R188, [R220+0x5000] ;  /* 0x00500000dcbc783b */ /* 0x000e6e0000000200 */
[C---:B------:R-:W-:Y:S01]  /*bb90*/  HMMA.16816.F32 R8, R192.reuse, R198, R8 ;  /* 0x000000c6c008723c */ /* 0x040fe20000001808 */
[----:B------:R-:W1:Y:S07]  /*bba0*/  LDSM.16.M88.4 R196, [R220+0x5800] ;  /* 0x00580000dcc4783b */ /* 0x000e6e0000000200 */
[C---:B----4-:R-:W-:Y:S08]  /*bbb0*/  HMMA.16816.F32 R12, R192.reuse, R180, R12 ;  /* 0x000000b4c00c723c */ /* 0x050ff0000000180c */
[C---:B------:R-:W-:Y:S01]  /*bbc0*/  HMMA.16816.F32 R16, R192.reuse, R182, R16 ;  /* 0x000000b6c010723c */ /* 0x040fe20000001810 */
[----:B------:R-:W-:Y:S07]  /*bbd0*/  LDSM.16.M88.4 R180, [R234+0x1c100] ;  /* 0x01c10000eab4783b */ /* 0x000fee0000000200 */
[C---:B---3--:R-:W-:Y:S08]  /*bbe0*/  HMMA.16816.F32 R20, R192.reuse, R184, R20 ;  /* 0x000000b8c014723c */ /* 0x048ff00000001814 */
        /* <DEDUP_REMOVED lines=9> */
[C---:B-----5:R-:W-:Y:S08]  /*bc80*/  HMMA.16816.F32 R12, R168.reuse, R176, R12 ;  /* 0x000000b0a80c723c */ /* 0x060ff0000000180c */
[C---:B------:R-:W-:Y:S01]  /*bc90*/  HMMA.16816.F32 R16, R168.reuse, R178, R16 ;  /* 0x000000b2a810723c */ /* 0x040fe20000001810 */
[----:B------:R-:W-:Y:S07]  /*bca0*/  LDSM.16.M88.4 R176, [R230+0x1c100] ;  /* 0x01c10000e6b0783b */ /* 0x000fee0000000200 */
[C---:B-1----:R-:W-:Y:S08]  /*bcb0*/  HMMA.16816.F32 R20, R168.reuse, R188, R20 ;  /* 0x000000bca814723c */ /* 0x042ff00000001814 */
[C---:B------:R-:W-:Y:S01]  /*bcc0*/  HMMA.16816.F32 R24, R168.reuse, R190, R24 ;  /* 0x000000bea818723c */ /* 0x040fe20000001818 */
[----:B------:R-:W1:Y:S07]  /*bcd0*/  LDSM.16.M88.4 R188, [R211] ;  /* 0x00000000d3bc783b */ /* 0x000e6e0000000200 */
[C---:B------:R-:W-:Y:S08]  /*bce0*/  HMMA.16816.F32 R28, R168.reuse, R196, R28 ;  /* 0x000000c4a81c723c */ /* 0x040ff0000000181c */
[----:B------:R-:W-:Y:S01]  /*bcf0*/  HMMA.16816.F32 R32, R168, R198, R32 ;  /* 0x000000c6a820723c */ /* 0x000fe20000001820 */
[----:B------:R-:W5:Y:S07]  /*bd00*/  LDSM.16.M88.4 R168, [R210] ;  /* 0x00000000d2a8783b */ /* 0x000f6e0000000200 */
[C---:B---3--:R-:W-:Y:S01]  /*bd10*/  HMMA.16816.F32 R4, R180.reuse, R184, R4 ;  /* 0x000000b8b404723c */ /* 0x048fe20000001804 */
[----:B------:R-:W3:Y:S07]  /*bd20*/  LDSM.16.M88.4 R196, [R209] ;  /* 0x00000000d1c4783b */ /* 0x000eee0000000200 */
[C---:B------:R-:W-:Y:S01]  /*bd30*/  HMMA.16816.F32 R8, R180.reuse, R186, R8 ;  /* 0x000000bab408723c */ /* 0x040fe20000001808 */
[----:B------:R-:W1:Y:S07]  /*bd40*/  LDSM.16.M88.4 R184, [R208] ;  /* 0x00000000d0b8783b */ /* 0x000e6e0000000200 */
        /* <DEDUP_REMOVED lines=8> */
[----:B------:R-:W-:Y:S07]  /*bdd0*/  LDSM.16.M88.4 R172, [R228+0xf100] ;  /* 0x00f10000e4ac783b */ /* 0x000fee0000000200 */
[C---:B-1----:R-:W-:Y:S01]  /*bde0*/  HMMA.16816.F32 R4, R176.reuse, R188, R4 ;  /* 0x000000bcb004723c */ /* 0x042fe20000001804 */
[----:B------:R-:W-:Y:S07]  /*bdf0*/  LDSM.16.M88.4 R180, [R228+0xf900] ;  /* 0x00f90000e4b4783b */ /* 0x000fee0000000200 */
[C---:B------:R-:W-:Y:S01]  /*be00*/  HMMA.16816.F32 R8, R176.reuse, R190, R8 ;  /* 0x000000beb008723c */ /* 0x040fe20000001808 */
[----:B------:R-:W-:Y:S07]  /*be10*/  LDSM.16.M88.4 R188, [R227+0x1c100] ;  /* 0x01c10000e3bc783b */ /* 0x000fee0000000200 */
[C---:B-----5:R-:W-:Y:S08]  /*be20*/  HMMA.16816.F32 R12, R176.reuse, R168, R12 ;  /* 0x000000a8b00c723c */ /* 0x060ff0000000180c */
[C---:B------:R-:W-:Y:S01]  /*be30*/  HMMA.16816.F32 R16, R176.reuse, R170, R16 ;  /* 0x000000aab010723c */ /* 0x040fe20000001810 */
[----:B------:R-:W1:Y:S07]  /*be40*/  LDSM.16.M88.4 R168, [R228+0xe900] ;  /* 0x00e90000e4a8783b */ /* 0x000e6e0000000200 */
[C---:B---3--:R-:W-:Y:S08]  /*be50*/  HMMA.16816.F32 R20, R176.reuse, R196, R20 ;  /* 0x000000c4b014723c */ /* 0x048ff00000001814 */
        /* <DEDUP_REMOVED lines=8> */
[----:B------:R-:W1:Y:S07]  /*bee0*/  LDSM.16.M88.4 R168, [R220+0x6800] ;  /* 0x00680000dca8783b */ /* 0x000e6e0000000200 */
[C---:B------:R-:W-:Y:S08]  /*bef0*/  HMMA.16816.F32 R20, R192.reuse, R172, R20 ;  /* 0x000000acc014723c */ /* 0x040ff00000001814 */
[C---:B------:R-:W-:Y:S01]  /*bf00*/  HMMA.16816.F32 R24, R192.reuse, R174, R24 ;  /* 0x000000aec018723c */ /* 0x040fe20000001818 */
[----:B------:R-:W2:Y:S07]  /*bf10*/  LDSM.16.M88.4 R172, [R220+0x7000] ;  /* 0x00700000dcac783b */ /* 0x000eae0000000200 */
[C---:B------:R-:W-:Y:S08]  /*bf20*/  HMMA.16816.F32 R28, R192.reuse, R180, R28 ;  /* 0x000000b4c01c723c */ /* 0x040ff0000000181c */
[----:B------:R-:W-:Y:S08]  /*bf30*/  HMMA.16816.F32 R32, R192, R182, R32 ;  /* 0x000000b6c020723c */ /* 0x000ff00000001820 */
[C---:B---3--:R-:W-:Y:S08]  /*bf40*/  HMMA.16816.F32 R4, R188.reuse, R196, R4 ;  /* 0x000000c4bc04723c */ /* 0x048ff00000001804 */
[C---:B------:R-:W-:Y:S08]  /*bf50*/  HMMA.16816.F32 R8, R188.reuse, R198, R8 ;  /* 0x000000c6bc08723c */ /* 0x040ff00000001808 */
[C---:B-1----:R-:W-:Y:S08]  /*bf60*/  HMMA.16816.F32 R12, R188.reuse, R168, R12 ;  /* 0x000000a8bc0c723c */ /* 0x042ff0000000180c */
[C---:B------:R-:W-:Y:S04]  /*bf70*/  HMMA.16816.F32 R16, R188.reuse, R170, R16 ;  /* 0x000000aabc10723c */ /* 0x040fe80000001810 */
[----:B------:R-:W-:Y:S02]  /*bf80*/  FMUL.FTZ R194, R4, c[0x0][0x320] ;  /* 0x0000c80004c27a20 */ /* 0x000fe40000410000 */
[----:B------:R-:W-:Y:S02]  /*bf90*/  FMUL.FTZ R192, R5, c[0x0][0x320] ;  /* 0x0000c80005c07a20 */ /* 0x000fe40000410000 */
[----:B------:R-:W-:Y:S01]  /*bfa0*/  FMUL.FTZ R9, R9, c[0x0][0x320] ;  /* 0x0000c80009097a20 */ /* 0x000fe20000410000 */
[C---:B--2---:R-:W-:Y:S01]  /*bfb0*/  HMMA.16816.F32 R20, R188.reuse, R172, R20 ;  /* 0x000000acbc14723c */ /* 0x044fe20000001814 */
[----:B------:R-:W-:Y:S02]  /*bfc0*/  MUFU.TANH R194, R194 ;  /* 0x000000c200c27308 */ /* 0x000fe40000002400 */
[----:B------:R-:W-:Y:S02]  /*bfd0*/  FMUL.FTZ R10, R10, c[0x0][0x320] ;  /* 0x0000c8000a0a7a20 */ /* 0x000fe40000410000 */
[----:B------:R-:W-:Y:S02]  /*bfe0*/  FMUL.FTZ R11, R11, c[0x0][0x320] ;  /* 0x0000c8000b0b7a20 */ /* 0x000fe40000410000 */
        /* <DEDUP_REMOVED lines=13> */
[----:B------:R1:W-:Y:S01]  /*c0c0*/  MUFU.TANH R164, R11 ;  /* 0x0000000b00a47308 */ /* 0x0003e20000002400 */
[----:B------:R-:W-:Y:S02]  /*c0d0*/  FMUL.FTZ R184, R24, c[0x0][0x320] ;  /* 0x0000c80018b87a20 */ /* 0x000fe40000410000 */
[----:B------:R-:W-:Y:S02]  /*c0e0*/  FMUL.FTZ R18, R18, c[0x0][0x320] ;  /* 0x0000c80012127a20 */ /* 0x000fe40000410000 */
[----:B------:R-:W-:Y:S02]  /*c0f0*/  FMUL.FTZ R19, R19, c[0x0][0x320] ;  /* 0x0000c80013137a20 */ /* 0x000fe40000410000 */
[----:B------:R-:W-:Y:S02]  /*c100*/  FMUL.FTZ R21, R21, c[0x0][0x320] ;  /* 0x0000c80015157a20 */ /* 0x000fe40000410000 */
[----:B------:R-:W-:Y:S01]  /*c110*/  FMUL.FTZ R22, R22, c[0x0][0x320] ;  /* 0x0000c80016167a20 */ /* 0x000fe20000410000 */
[----:B------:R-:W2:Y:S01]  /*c120*/  MUFU.TANH R0, R0 ;  /* 0x0000000000007308 */ /* 0x000ea20000002400 */
[----:B------:R-:W-:Y:S02]  /*c130*/  FMUL.FTZ R23, R23, c[0x0][0x320] ;  /* 0x0000c80017177a20 */ /* 0x000fe40000410000 */
[----:B------:R-:W-:Y:S02]  /*c140*/  FMUL.FTZ R25, R25, c[0x0][0x320] ;  /* 0x0000c80019197a20 */ /* 0x000fe40000410000 */
[----:B------:R-:W-:Y:S02]  /*c150*/  FMUL.FTZ R26, R26, c[0x0][0x320] ;  /* 0x0000c8001a1a7a20 */ /* 0x000fe40000410000 */
[----:B------:R-:W-:Y:S03]  /*c160*/  FMUL.FTZ R27, R27, c[0x0][0x320] ;  /* 0x0000c8001b1b7a20 */ /* 0x000fe60000410000 */
[----:B------:R-:W3:Y:S01]  /*c170*/  MUFU.TANH R192, R192 ;  /* 0x000000c000c07308 */ /* 0x000ee20000002400 */
[----:B-1----:R-:W1:Y:S01]  /*c180*/  LDSM.16.M88.4 R8, [R220+0x7800] ;  /* 0x00780000dc08783b */ /* 0x002e620000000200 */
[----:B------:R-:W-:Y:S08]  /*c190*/  DEPBAR.LE SB0, 0x0 ;  /* 0x000080000000791a */ /* 0x000ff00000000000 */
[----:B------:R4:W1:Y:S01]  /*c1a0*/  MUFU.TANH R6, R2 ;  /* 0x0000000200067308 */ /* 0x0008620000002400 */
[----:B------:R-:W-:Y:S09]  /*c1b0*/  BAR.SYNC.DEFER_BLOCKING 0x0 ;  /* 0x0000000000007b1d */ /* 0x000ff20000010000 */
[----:B------:R-:W1:Y:S01]  /*c1c0*/  MUFU.TANH R195, R195 ;  /* 0x000000c300c37308 */ /* 0x000e620000002400 */
[----:B--2---:R4:W-:Y:S09]  /*c1d0*/  STL [R1], R0 ;  /* 0x0000000001007387 */ /* 0x0049f20000100800 */
[----:B------:R-:W2:Y:S10]  /*c1e0*/  MUFU.TANH R198, R198 ;  /* 0x000000c600c67308 */ /* 0x000eb40000002400 */
[----:B------:R4:W2:Y:S01]  /*c1f0*/  MUFU.TANH R196, R13 ;  /* 0x0000000d00c47308 */ /* 0x0008a20000002400 */
[C---:B-1----:R-:W-:Y:S09]  /*c200*/  HMMA.16816.F32 R28, R188.reuse, R8, R28 ;  /* 0x00000008bc1c723c */ /* 0x042ff2000000181c */
[----:B------:R4:W1:Y:S01]  /*c210*/  MUFU.TANH R197, R14 ;  /* 0x0000000e00c57308 */ /* 0x0008620000002400 */
[----:B------:R-:W-:Y:S09]  /*c220*/  HMMA.16816.F32 R32, R188, R10, R32 ;  /* 0x0000000abc20723c */ /* 0x000ff20000001820 */
[----:B------:R4:W1:Y:S05]  /*c230*/  MUFU.TANH R199, R15 ;  /* 0x0000000f00c77308 */ /* 0x00086a0000002400 */
        /* <DEDUP_REMOVED lines=10> */
[----:B------:R4:W1:Y:S10]  /*c2e0*/  MUFU.TANH R201, R18 ;  /* 0x0000001200c97308 */ /* 0x0008740000002400 */
[----:B------:R4:W1:Y:S10]  /*c2f0*/  MUFU.TANH R203, R19 ;  /* 0x0000001300cb7308 */ /* 0x0008740000002400 */
[----:B------:R-:W1:Y:S10]  /*c300*/  MUFU.TANH R187, R187 ;  /* 0x000000bb00bb7308 */ /* 0x000e740000002400 */
[----:B------:R4:W1:Y:S10]  /*c310*/  MUFU.TANH R186, R21 ;  /* 0x0000001500ba7308 */ /* 0x0008740000002400 */
        /* <DEDUP_REMOVED lines=13> */
[----:B------:R4:W1:Y:S01]  /*c3f0*/  MUFU.TANH R165, R35 ;  /* 0x0000002300a57308 */ /* 0x0008620000002400 */
[----:B------:R-:W-:-:S05]  /*c400*/  @P0 BRA `(.L_x_2002) ;  /* 0x000004a000000947 */ /* 0x000fca0003800000 */
[----:B--23--:R-:W-:Y:S01]  /*c410*/  ISETP.NE.AND P1, PT, R236, 0x1, PT ;  /* 0x00000001ec00780c */ /* 0x00cfe20003f25270 */
[----:B------:R-:W-:Y:S01]  /*c420*/  ULEA UR5, UR20, UR12, 0x6 ;  /* 0x0000000c14057291 */ /* 0x000fe2000f8e303f */
[----:B----4-:R-:W-:Y:S01]  /*c430*/  IADD3 R18, -R250, 0x10, RZ ;  /* 0x00000010fa127810 */ /* 0x010fe20007ffe1ff */
        /* <DEDUP_REMOVED lines=52> */
[----:B------:R-:W-:Y:S05]  /*c780*/  IADD3 R22, P0, R15, R171, RZ ;  /* 0x000000ab0f167210 */ /* 0x000fea0007f1e0ff */
[--C-:B------:R-:W-:Y:S01]  /*c790*/  IMAD.X R23, R7, 0x1, R169.reuse, P0 ;  /* 0x0000000107177824 */ /* 0x100fe200000e06a9 */
        /* <DEDUP_REMOVED lines=17> */
.L_x_2002:
[----:B--234-:R-:W2:Y:S01]  /*c8b0*/  LDL.LU R13, [R1] ;  /* 0x00000000010d7983 */ /* 0x01cea20000300800 */
[----:B------:R-:W-:Y:S01]  /*c8c0*/  FMNMX.FTZ R5, R194, R3, !PT ;  /* 0x00000003c2057209 */ /* 0x000fe20007810000 */
[----:B------:R-:W-:Y:S01]  /*c8d0*/  UISETP.GT.AND UP2, UPT, UR20, UR4, UPT ;  /* 0x000000041400728c */ /* 0x000fe2000bf44270 */
[----:B------:R-:W-:Y:S01]  /*c8e0*/  FMNMX.FTZ R0, R6, R167, !PT ;  /* 0x000000a706007209 */ /* 0x000fe20007810000 */
[----:B------:R-:W-:Y:S01]  /*c8f0*/  LDSM.16.MT88.4 R20, [R226+0x100] ;  /* 0x00010000e214783b */ /* 0x000fe20000004200 */
[----:B------:R-:W-:Y:S01]  /*c900*/  FMNMX.FTZ R5, R192, R5, !PT ;  /* 0x00000005c0057209 */ /* 0x000fe20007810000 */
[----:B------:R-:W-:Y:S01]  /*c910*/  UIADD3 UR20, UR20, -0x1, URZ ;  /* 0xffffffff14147890 */ /* 0x000fe2000fffe03f */
[----:B------:R-:W-:Y:S02]  /*c920*/  MOV R12, R193 ;  /* 0x000000c1000c7202 */ /* 0x000fe40000000f00 */
[----:B------:R-:W-:Y:S02]  /*c930*/  FMNMX.FTZ R0, R195, R0, !PT ;  /* 0x00000000c3007209 */ /* 0x000fe40007810000 */
[----:B------:R-:W-:Y:S01]  /*c940*/  MOV R11, R164 ;  /* 0x000000a4000b7202 */ /* 0x000fe20000000f00 */
[----:B------:R-:W-:Y:S01]  /*c950*/  LDSM.16.MT88.4 R28, [R225+0x100] ;  /* 0x00010000e11c783b */ /* 0x000fe20000004200 */
[----:B------:R-:W-:Y:S02]  /*c960*/  FMNMX.FTZ R0, R12, R0, !PT ;  /* 0x000000000c007209 */ /* 0x000fe40007810000 */
[----:B------:R-:W-:Y:S02]  /*c970*/  PLOP3.LUT P0, PT, PT, PT, UP2, 0x80, 0x0 ;  /* 0x000000000000781c */ /* 0x000fe40003f0f028 */
[----:B------:R-:W-:Y:S03]  /*c980*/  FMNMX.FTZ R0, R11, R0, !PT ;  /* 0x000000000b007209 */ /* 0x000fe60007810000 */
[----:B------:R-:W0:Y:S01]  /*c990*/  LDGDEPBAR ;  /* 0x00000000000079af */ /* 0x000e220000000000 */
[----:B-1----:R-:W-:Y:S04]  /*c9a0*/  FMNMX.FTZ R0, R197, R0, !PT ;  /* 0x00000000c5007209 */ /* 0x002fe80007810000 */
        /* <DEDUP_REMOVED lines=11> */
[----:B------:R-:W1:Y:S01]  /*ca60*/  SHFL.BFLY PT, R7, R4, 0x2, 0x1f ;  /* 0x0c401f0004077f89 */ /* 0x000e6200000e0000 */
[----:B--2---:R-:W-:Y:S04]  /*ca70*/  FMNMX.FTZ R5, R13, R5, !PT ;  /* 0x000000050d057209 */ /* 0x004fe80007810000 */
[----:B------:R-:W-:Y:S04]  /*ca80*/  FMNMX.FTZ R5, R168, R5, !PT ;  /* 0x00000005a8057209 */ /* 0x000fe80007810000 */
[----:B------:R-:W-:Y:S04]  /*ca90*/  FMNMX.FTZ R5, R198, R5, !PT ;  /* 0x00000005c6057209 */ /* 0x000fe80007810000 */
[----:B------:R-:W-:Y:S04]  /*caa0*/  FMNMX.FTZ R5, R196, R5, !PT ;  /* 0x00000005c4057209 */ /* 0x000fe80007810000 */
[----:B------:R-:W-:Y:S04]  /*cab0*/  FMNMX.FTZ R5, R202, R5, !PT ;  /* 0x00000005ca057209 */ /* 0x000fe80007810000 */
[----:B------:R-:W-:Y:S02]  /*cac0*/  FMNMX.FTZ R2, R200, R5, !PT ;  /* 0x00000005c8027209 */ /* 0x000fe40007810000 */
[----:B-1----:R-:W-:Y:S02]  /*cad0*/  FMNMX.FTZ R5, R4, R7, !PT ;  /* 0x0000000704057209 */ /* 0x002fe40007810000 */
[----:B------:R-:W-:Y:S03]  /*cae0*/  FMNMX.FTZ R9, R187, R2, !PT ;  /* 0x00000002bb097209 */ /* 0x000fe60007810000 */
[----:B------:R-:W1:Y:S01]  /*caf0*/  SHFL.BFLY PT, R164, R5, 0x1, 0x1f ;  /* 0x0c201f0005a47f89 */ /* 0x000e6200000e0000 */
[----:B------:R-:W-:Y:S04]  /*cb00*/  FMNMX.FTZ R9, R186, R9, !PT ;  /* 0x00000009ba097209 */ /* 0x000fe80007810000 */
[----:B------:R-:W-:Y:S04]  /*cb10*/  FMNMX.FTZ R9, R184, R9, !PT ;  /* 0x00000009b8097209 */ /* 0x000fe80007810000 */
[----:B------:R-:W-:Y:S04]  /*cb20*/  FMNMX.FTZ R9, R182, R9, !PT ;  /* 0x00000009b6097209 */ /* 0x000fe80007810000 */
[----:B------:R-:W-:Y:S04]  /*cb30*/  FMNMX.FTZ R9, R178, R9, !PT ;  /* 0x00000009b2097209 */ /* 0x000fe80007810000 */
[----:B------:R-:W-:Y:S04]  /*cb40*/  FMNMX.FTZ R9, R180, R9, !PT ;  /* 0x00000009b4097209 */ /* 0x000fe80007810000 */
[----:B------:R-:W-:Y:S02]  /*cb50*/  FMNMX.FTZ R9, R176, R9, !PT ;  /* 0x00000009b0097209 */ /* 0x000fe40007810000 */
[----:B-1----:R-:W-:Y:S02]  /*cb60*/  FMNMX.FTZ R164, R164, R5, !PT ;  /* 0x00000005a4a47209 */ /* 0x002fe40007810000 */
        /* <DEDUP_REMOVED lines=10> */
[----:B------:R-:W-:Y:S01]  /*cc10*/  FFMA.FTZ R192, R13, c[0x0][0x2d0], -R169 ;  /* 0x0000b4000dc07a23 */ /* 0x000fe200000108a9 */
[----:B------:R-:W-:Y:S01]  /*cc20*/  MUFU.EX2 R191, R191 ;  /* 0x000000bf00bf7308 */ /* 0x000fe20000000800 */
[--C-:B------:R-:W-:Y:S02]  /*cc30*/  FFMA.FTZ R188, R12, c[0x0][0x2d0], -R168.reuse ;  /* 0x0000b4000cbc7a23 */ /* 0x100fe400000108a8 */
[----:B------:R-:W1:Y:S01]  /*cc40*/  LDSM.16.MT88.4 R12, [R231+0x100] ;  /* 0x00010000e70c783b */ /* 0x000e620000004200 */
[----:B------:R-:W-:Y:S02]  /*cc50*/  FMUL.FTZ R3, R2, c[0x0][0x2d0] ;  /* 0x0000b40002037a20 */ /* 0x000fe40000410000 */
[----:B------:R-:W-:Y:S02]  /*cc60*/  FADD.FTZ R2, -R164, R167 ;  /* 0x000000a7a4027221 */ /* 0x000fe40000010100 */
[--C-:B------:R-:W-:Y:S02]  /*cc70*/  FFMA.FTZ R194, R194, c[0x0][0x2d0], -R169.reuse ;  /* 0x0000b400c2c27a23 */ /* 0x100fe400000108a9 */
[--C-:B------:R-:W-:Y:S01]  /*cc80*/  FFMA.FTZ R167, R11, c[0x0][0x2d0], -R168.reuse ;  /* 0x0000b4000ba77a23 */ /* 0x100fe200000108a8 */
[----:B------:R-:W2:Y:S01]  /*cc90*/  MUFU.EX2 R3, R3 ;  /* 0x0000000300037308 */ /* 0x000ea20000000800 */
[--C-:B------:R-:W-:Y:S02]  /*cca0*/  FFMA.FTZ R190, R6, c[0x0][0x2d0], -R168.reuse ;  /* 0x0000b40006be7a23 */ /* 0x100fe400000108a8 */
[--C-:B------:R-:W-:Y:S02]  /*ccb0*/  FFMA.FTZ R189, R195, c[0x0][0x2d0], -R168.reuse ;  /* 0x0000b400c3bd7a23 */ /* 0x100fe400000108a8 */
[----:B------:R-:W-:Y:S02]  /*ccc0*/  FMUL.FTZ R4, R2, c[0x0][0x2d0] ;  /* 0x0000b40002047a20 */ /* 0x000fe40000410000 */
[--C-:B------:R-:W-:Y:S02]  /*ccd0*/  FFMA.FTZ R179, R179, c[0x0][0x2d0], -R168.reuse ;  /* 0x0000b400b3b37a23 */ /* 0x100fe400000108a8 */
[--C-:B------:R-:W-:Y:S01]  /*cce0*/  FFMA.FTZ R178, R178, c[0x0][0x2d0], -R169.reuse ;  /* 0x0000b400b2b27a23 */ /* 0x100fe200000108a9 */
[----:B------:R3:W4:Y:S01]  /*ccf0*/  MUFU.EX2 R2, R4 ;  /* 0x0000000400027308 */ /* 0x0007220000000800 */
        /* <DEDUP_REMOVED lines=8> */
[C---:B--2---:R-:W-:Y:S02]  /*cd80*/  FMUL.FTZ R5, R3.reuse, R161 ;  /* 0x000000a103057220 */ /* 0x044fe40000410000 */
[C---:B------:R-:W-:Y:S02]  /*cd90*/  FMUL.FTZ R8, R3.reuse, R156 ;  /* 0x0000009c03087220 */ /* 0x040fe40000410000 */
[C---:B------:R-:W-:Y:S01]  /*cda0*/  FMUL.FTZ R9, R3.reuse, R157 ;  /* 0x0000009d03097220 */ /* 0x040fe20000410000 */
[----:B------:R-:W2:Y:S01]  /*cdb0*/  MUFU.EX2 R193, R193 ;  /* 0x000000c100c17308 */ /* 0x000ea20000000800 */
[C---:B------:R-:W-:Y:S02]  /*cdc0*/  FMUL.FTZ R16, R3.reuse, R148 ;  /* 0x0000009403107220 */ /* 0x040fe40000410000 */
[C---:B------:R-:W-:Y:S02]  /*cdd0*/  FMUL.FTZ R17, R3.reuse, R149 ;  /* 0x0000009503117220 */ /* 0x040fe40000410000 */
[C---:B---3--:R-:W-:Y:S02]  /*cde0*/  FMUL.FTZ R4, R3.reuse, R160 ;  /* 0x000000a003047220 */ /* 0x048fe40000410000 */
[C---:B----4-:R-:W-:Y:S02]  /*cdf0*/  FMUL.FTZ R6, R2.reuse, R162 ;  /* 0x000000a202067220 */ /* 0x050fe40000410000 */
        /* <DEDUP_REMOVED lines=9> */
[----:B------:R-:W-:Y:S02]  /*ce90*/  FMUL.FTZ R25, R3, R141 ;  /* 0x0000008d03197220 */ /* 0x000fe40000410000 */
[C---:B------:R-:W-:Y:S01]  /*cea0*/  FMUL.FTZ R26, R2.reuse, R142 ;  /* 0x0000008e021a7220 */ /* 0x040fe20000410000 */
[----:B--2---:R-:W-:Y:S01]  /*ceb0*/  F2FP.PACK_AB R160, R193, R194 ;  /* 0x000000c2c1a0723e */ /* 0x004fe200000000ff */
[C---:B------:R-:W-:Y:S01]  /*cec0*/  FMUL.FTZ R27, R2.reuse, R143 ;  /* 0x0000008f021b7220 */ /* 0x040fe20000410000 */
[----:B------:R-:W-:Y:S01]  /*ced0*/  LDSM.16.MT88.4 R148, [R224+0x900] ;  /* 0x00090000e094783b */ /* 0x000fe20000004200 */
[C---:B------:R-:W-:Y:S02]  /*cee0*/  FMUL.FTZ R32, R3.reuse, R132 ;  /* 0x0000008403207220 */ /* 0x040fe40000410000 */
[----:B------:R-:W-:Y:S01]  /*cef0*/  FMUL.FTZ R33, R3, R133 ;  /* 0x0000008503217220 */ /* 0x000fe20000410000 */
[----:B------:R-:W2:Y:S01]  /*cf00*/  MUFU.EX2 R189, R189 ;  /* 0x000000bd00bd7308 */ /* 0x000ea20000000800 */
[C---:B------:R-:W-:Y:S02]  /*cf10*/  FMUL.FTZ R34, R2.reuse, R134 ;  /* 0x0000008602227220 */ /* 0x040fe40000410000 */
[C---:B------:R-:W-:Y:S01]  /*cf20*/  FMUL.FTZ R35, R2.reuse, R135 ;  /* 0x0000008702237220 */ /* 0x040fe20000410000 */
[----:B---3--:R-:W-:Y:S01]  /*cf30*/  F2FP.PACK_AB R162, R191, R192 ;  /* 0x000000c0bfa2723e */ /* 0x008fe200000000ff */
[----:B------:R-:W-:Y:S01]  /*cf40*/  LDSM.16.MT88.4 R132, [R225+0x2100] ;  /* 0x00210000e184783b */ /* 0x000fe20000004200 */
[C---:B------:R-:W-:Y:S02]  /*cf50*/  FMUL.FTZ R36, R3.reuse, R36 ;  /* 0x0000002403247220 */ /* 0x040fe40000410000 */
[C---:B------:R-:W-:Y:S02]  /*cf60*/  FMUL.FTZ R37, R3.reuse, R37 ;  /* 0x0000002503257220 */ /* 0x040fe40000410000 */
[----:B------:R-:W-:Y:S01]  /*cf70*/  MUFU.EX2 R188, R188 ;  /* 0x000000bc00bc7308 */ /* 0x000fe20000000800 */
[C---:B------:R-:W-:Y:S02]  /*cf80*/  FMUL.FTZ R38, R2.reuse, R38 ;  /* 0x0000002602267220 */ /* 0x040fe40000410000 */
[----:B------:R-:W-:Y:S01]  /*cf90*/  LDSM.16.MT88.4 R140, [R224+0x2100] ;  /* 0x00210000e08c783b */ /* 0x000fe20000004200 */
[C---:B------:R-:W-:Y:S02]  /*cfa0*/  FMUL.FTZ R39, R2.reuse, R39 ;  /* 0x0000002702277220 */ /* 0x040fe40000410000 */
[C---:B------:R-:W-:Y:S02]  /*cfb0*/  FMUL.FTZ R40, R3.reuse, R40 ;  /* 0x0000002803287220 */ /* 0x040fe40000410000 */
[----:B------:R-:W-:Y:S02]  /*cfc0*/  FMUL.FTZ R41, R3, R41 ;  /* 0x0000002903297220 */ /* 0x000fe40000410000 */
[----:B------:R-:W3:Y:S01]  /*cfd0*/  MUFU.EX2 R167, R167 ;  /* 0x000000a700a77308 */ /* 0x000ee20000000800 */
[C---:B------:R-:W-:Y:S02]  /*cfe0*/  FMUL.FTZ R42, R2.reuse, R42 ;  /* 0x0000002a022a7220 */ /* 0x040fe40000410000 */
[C---:B------:R-:W-:Y:S01]  /*cff0*/  FMUL.FTZ R43, R2.reuse, R43 ;  /* 0x0000002b022b7220 */ /* 0x040fe20000410000 */
        /* <DEDUP_REMOVED lines=17> */
[----:B------:R-:W2:Y:S01]  /*d110*/  MUFU.EX2 R196, R196 ;  /* 0x000000c400c47308 */ /* 0x000ea20000000800 */
[C---:B-1----:R-:W-:Y:S05]  /*d120*/  HMMA.16816.F32 R4, R160.reuse, R12, R4 ;  /* 0x0000000ca004723c */ /* 0x042fea0000001804 */
[C---:B------:R-:W-:Y:S02]  /*d130*/  FMUL.FTZ R57, R3.reuse, R57 ;  /* 0x0000003903397220 */ /* 0x040fe40000410000 */
[C---:B------:R-:W-:Y:S01]  /*d140*/  FMUL.FTZ R12, R3.reuse, R152 ;  /* 0x00000098030c7220 */ /* 0x040fe20000410000 */
[C---:B------:R-:W-:Y:S01]  /*d150*/  HMMA.16816.F32 R8, R160.reuse, R14, R8 ;  /* 0x0000000ea008723c */ /* 0x040fe20000001808 */
[----:B------:R-:W-:Y:S03]  /*d160*/  MUFU.EX2 R200, R200 ;  /* 0x000000c800c87308 */ /* 0x000fe60000000800 */
        /* <DEDUP_REMOVED lines=39> */
[C---:B---3--:R-:W-:Y:S04]  /*d3e0*/  HMMA.16816.F32 R36, R160.reuse, R144, R36 ;  /* 0x00000090a024723c */ /* 0x048fe80000001824 */
        /* <DEDUP_REMOVED lines=74> */
[----:B------:R-:W-:Y:S02]  /*d890*/  FMUL.FTZ R121, R3, R121 ;  /* 0x0000007903797220 */ /* 0x000fe40000410000 */
[C---:B------:R-:W-:Y:S01]  /*d8a0*/  FMUL.FTZ R122, R2.reuse, R122 ;  /* 0x0000007a027a7220 */ /* 0x040fe20000410000 */
[C---:B-1----:R-:W-:Y:S03]  /*d8b0*/  HMMA.16816.F32 R116, R160.reuse, R136, R116 ;  /* 0x00000088a074723c */ /* 0x042fe60000001874 */
[----:B------:R-:W-:Y:S02]  /*d8c0*/  FMUL.FTZ R123, R2, R123 ;  /* 0x0000007b027b7220 */ /* 0x000fe40000410000 */
[--C-:B------:R-:W-:Y:S02]  /*d8d0*/  FFMA.FTZ R198, R199, c[0x0][0x2d0], -R168.reuse ;  /* 0x0000b400c7c67a23 */ /* 0x100fe400000108a8 */
[--C-:B------:R-:W-:Y:S02]  /*d8e0*/  FFMA.FTZ R199, R202, c[0x0][0x2d0], -R169.reuse ;  /* 0x0000b400cac77a23 */ /* 0x100fe400000108a9 */
[--C-:B------:R-:W-:Y:S01]  /*d8f0*/  FFMA.FTZ R202, R203, c[0x0][0x2d0], -R168.reuse ;  /* 0x0000b400cbca7a23 */ /* 0x100fe200000108a8 */
[C---:B------:R-:W-:Y:S01]  /*d900*/  HMMA.16816.F32 R120, R160.reuse, R138, R120 ;  /* 0x0000008aa078723c */ /* 0x040fe20000001878 */
[----:B------:R-:W-:Y:S01]  /*d910*/  MUFU.EX2 R198, R198 ;  /* 0x000000c600c67308 */ /* 0x000fe20000000800 */
[----:B------:R-:W1:Y:S01]  /*d920*/  LDSM.16.MT88.4 R136, [R226+0x900] ;  /* 0x00090000e288783b */ /* 0x000e620000004200 */
[--C-:B------:R-:W-:Y:S02]  /*d930*/  FFMA.FTZ R197, R197, c[0x0][0x2d0], -R168.reuse ;  /* 0x0000b400c5c57a23 */ /* 0x100fe400000108a8 */
[--C-:B------:R-:W-:Y:S02]  /*d940*/  FFMA.FTZ R201, R201, c[0x0][0x2d0], -R168.reuse ;  /* 0x0000b400c9c97a23 */ /* 0x100fe400000108a8 */
[C---:B------:R-:W-:Y:S02]  /*d950*/  FMUL.FTZ R124, R3.reuse, R124 ;  /* 0x0000007c037c7220 */ /* 0x040fe40000410000 */
[C---:B------:R-:W-:Y:S02]  /*d960*/  FMUL.FTZ R125, R3.reuse, R125 ;  /* 0x0000007d037d7220 */ /* 0x040fe40000410000 */
[----:B------:R-:W5:Y:S01]  /*d970*/  MUFU.EX2 R197, R197 ;  /* 0x000000c500c57308 */ /* 0x000f620000000800 */
[C---:B------:R-:W-:Y:S02]  /*d980*/  FMUL.FTZ R126, R2.reuse, R126 ;  /* 0x0000007e027e7220 */ /* 0x040fe40000410000 */
[C---:B------:R-:W-:Y:S02]  /*d990*/  FMUL.FTZ R127, R2.reuse, R127 ;  /* 0x0000007f027f7220 */ /* 0x040fe40000410000 */
[C---:B------:R-:W-:Y:S02]  /*d9a0*/  FMUL.FTZ R128, R3.reuse, R128 ;  /* 0x0000008003807220 */ /* 0x040fe40000410000 */
[----:B------:R-:W-:Y:S02]  /*d9b0*/  FMUL.FTZ R129, R3, R129 ;  /* 0x0000008103817220 */ /* 0x000fe40000410000 */
[C---:B------:R-:W-:Y:S01]  /*d9c0*/  FMUL.FTZ R130, R2.reuse, R130 ;  /* 0x0000008202827220 */ /* 0x040fe20000410000 */
[C---:B---3--:R-:W-:Y:S01]  /*d9d0*/  HMMA.16816.F32 R124, R160.reuse, R132, R124 ;  /* 0x00000084a07c723c */ /* 0x048fe2000000187c */
[----:B------:R-:W3:Y:S02]  /*d9e0*/  MUFU.EX2 R199, R199 ;  /* 0x000000c700c77308 */ /* 0x000ee40000000800 */
[----:B------:R-:W-:Y:S02]  /*d9f0*/  FMUL.FTZ R131, R2, R131 ;  /* 0x0000008302837220 */ /* 0x000fe40000410000 */
[--C-:B------:R-:W-:Y:S02]  /*da00*/  FFMA.FTZ R186, R186, c[0x0][0x2d0], -R169.reuse ;  /* 0x0000b400baba7a23 */ /* 0x100fe400000108a9 */
[----:B--2---:R-:W-:Y:S01]  /*da10*/  F2FP.PACK_AB R132, R196, R195 ;  /* 0x000000c3c484723e */ /* 0x004fe200000000ff */
[--C-:B------:R-:W-:Y:S02]  /*da20*/  FFMA.FTZ R181, R181, c[0x0][0x2d0], -R168.reuse ;  /* 0x0000b400b5b57a23 */ /* 0x100fe400000108a8 */
[----:B------:R-:W-:Y:S01]  /*da30*/  HMMA.16816.F32 R128, R160, R134, R128 ;  /* 0x00000086a080723c */ /* 0x000fe20000001880 */
[----:B------:R-:W-:Y:S01]  /*da40*/  MUFU.EX2 R201, R201 ;  /* 0x000000c900c97308 */ /* 0x000fe20000000800 */
[----:B------:R-:W-:Y:S01]  /*da50*/  LDSM.16.MT88.4 R160, [R224+0x2900] ;  /* 0x00290000e0a0783b */ /* 0x000fe20000004200 */
[--C-:B------:R-:W-:Y:S01]  /*da60*/  FFMA.FTZ R203, R187, c[0x0][0x2d0], -R169.reuse ;  /* 0x0000b400bbcb7a23 */ /* 0x100fe200000108a9 */
[----:B-----5:R-:W-:Y:S01]  /*da70*/  F2FP.PACK_AB R133, R198, R197 ;  /* 0x000000c5c685723e */ /* 0x020fe200000000ff */
[--C-:B------:R-:W-:Y:S02]  /*da80*/  FFMA.FTZ R184, R184, c[0x0][0x2d0], -R169.reuse ;  /* 0x0000b400b8b87a23 */ /* 0x100fe400000108a9 */
[--C-:B------:R-:W-:Y:S02]  /*da90*/  FFMA.FTZ R183, R183, c[0x0][0x2d0], -R168.reuse ;  /* 0x0000b400b7b77a23 */ /* 0x100fe400000108a8 */
[--C-:B------:R-:W-:Y:S02]  /*daa0*/  FFMA.FTZ R182, R182, c[0x0][0x2d0], -R169.reuse ;  /* 0x0000b400b6b67a23 */ /* 0x100fe400000108a9 */
[----:B------:R-:W2:Y:S01]  /*dab0*/  MUFU.EX2 R202, R202 ;  /* 0x000000ca00ca7308 */ /* 0x000ea20000000800 */
[--C-:B------:R-:W-:Y:S02]  /*dac0*/  FFMA.FTZ R180, R180, c[0x0][0x2d0], -R169.reuse ;  /* 0x0000b400b4b47a23 */ /* 0x100fe400000108a9 */
[----:B------:R-:W-:Y:S01]  /*dad0*/  FFMA.FTZ R169, R174, c[0x0][0x2d0], -R169 ;  /* 0x0000b400aea97a23 */ /* 0x000fe200000108a9 */
[----:B---3--:R-:W-:Y:S01]  /*dae0*/  F2FP.PACK_AB R134, R200, R199 ;  /* 0x000000c7c886723e */ /* 0x008fe200000000ff */
[--C-:B------:R-:W-:Y:S02]  /*daf0*/  FFMA.FTZ R166, R166, c[0x0][0x2d0], -R168.reuse ;  /* 0x0000b400a6a67a23 */ /* 0x100fe400000108a8 */
[----:B------:R-:W-:Y:S02]  /*db00*/  FFMA.FTZ R168, R165, c[0x0][0x2d0], -R168 ;  /* 0x0000b400a5a87a23 */ /* 0x000fe400000108a8 */
[----:B------:R-:W-:Y:S01]  /*db10*/  FFMA.FTZ R194, R3, R244, R194 ;  /* 0x000000f403c27223 */ /* 0x000fe200000100c2 */
[----:B------:R-:W-:Y:S01]  /*db20*/  MUFU.EX2 R187, R185 ;  /* 0x000000b900bb7308 */ /* 0x000fe20000000800 */
[----:B------:R-:W-:Y:S01]  /*db30*/  MOV R3, R0 ;  /* 0x0000000000037202 */ /* 0x000fe20000000f00 */
[----:B------:R-:W-:Y:S02]  /*db40*/  FFMA.FTZ R190, R2, R243, R190 ;  /* 0x000000f302be7223 */ /* 0x000fe400000100be */
[----:B------:R-:W-:Y:S02]  /*db50*/  FADD.FTZ R193, R193, R194 ;  /* 0x000000c2c1c17221 */ /* 0x000fe40000010000 */
[----:B------:R-:W-:Y:S02]  /*db60*/  FADD.FTZ R189, R189, R190 ;  /* 0x000000bebdbd7221 */ /* 0x000fe40000010000 */
[----:B------:R-:W-:Y:S02]  /*db70*/  FADD.FTZ R192, R192, R193 ;  /* 0x000000c1c0c07221 */ /* 0x000fe40000010000 */
[----:B------:R-:W-:Y:S01]  /*db80*/  MUFU.EX2 R185, R181 ;  /* 0x000000b500b97308 */ /* 0x000fe20000000800 */
[----:B------:R-:W-:Y:S02]  /*db90*/  FADD.FTZ R2, R188, R189 ;  /* 0x000000bdbc027221 */ /* 0x000fe40000010000 */
[----:B------:R-:W-:Y:S01]  /*dba0*/  FADD.FTZ R192, R191, R192 ;  /* 0x000000c0bfc07221 */ /* 0x000fe20000010000 */
[----:B--2---:R-:W-:Y:S01]  /*dbb0*/  F2FP.PACK_AB R135, R202, R201 ;  /* 0x000000c9ca87723e */ /* 0x004fe200000000ff */
[----:B------:R-:W-:Y:S01]  /*dbc0*/  FADD.FTZ R2, R167, R2 ;  /* 0x00000002a7027221 */ /* 0x000fe20000010000 */
[----:B------:R-:W-:Y:S01]  /*dbd0*/  MOV R167, R164 ;  /* 0x000000a400a77202 */ /* 0x000fe20000000f00 */
[----:B------:R-:W-:Y:S02]  /*dbe0*/  FADD.FTZ R195, R195, R192 ;  /* 0x000000c0c3c37221 */ /* 0x000fe40000010000 */
[----:B------:R-:W-:Y:S01]  /*dbf0*/  FADD.FTZ R197, R197, R2 ;  /* 0x00000002c5c57221 */ /* 0x000fe20000010000 */
[----:B------:R-:W2:Y:S01]  /*dc00*/  MUFU.EX2 R170, R186 ;  /* 0x000000ba00aa7308 */ /* 0x000ea20000000800 */
[C---:B----4-:R-:W-:Y:S05]  /*dc10*/  HMMA.16816.F32 R4, R132.reuse, R140, R4 ;  /* 0x0000008c8404723c */ /* 0x050fea0000001804 */
[----:B------:R-:W-:Y:S02]  /*dc20*/  FADD.FTZ R196, R196, R195 ;  /* 0x000000c3c4c47221 */ /* 0x000fe40000010000 */
[----:B------:R-:W-:Y:S01]  /*dc30*/  FADD.FTZ R198, R198, R197 ;  /* 0x000000c5c6c67221 */ /* 0x000fe20000010000 */
[C---:B------:R-:W-:Y:S01]  /*dc40*/  HMMA.16816.F32 R8, R132.reuse, R142, R8 ;  /* 0x0000008e8408723c */ /* 0x040fe20000001808 */
[----:B------:R-:W3:Y:S01]  /*dc50*/  LDSM.16.MT88.4 R140, [R226+0x2900] ;  /* 0x00290000e28c783b */ /* 0x000ee20000004200 */
[----:B------:R-:W-:Y:S02]  /*dc60*/  MUFU.EX2 R186, R184 ;  /* 0x000000b800ba7308 */ /* 0x000fe40000000800 */
[----:B------:R-:W-:Y:S02]  /*dc70*/  FADD.FTZ R199, R199, R196 ;  /* 0x000000c4c7c77221 */ /* 0x000fe40000010000 */
[----:B------:R-:W-:Y:S02]  /*dc80*/  FADD.FTZ R201, R201, R198 ;  /* 0x000000c6c9c97221 */ /* 0x000fe40000010000 */
[C---:B-1----:R-:W-:Y:S04]  /*dc90*/  HMMA.16816.F32 R12, R132.reuse, R136, R12 ;  /* 0x00000088840c723c */ /* 0x042fe8000000180c */
[----:B------:R-:W-:Y:S01]  /*dca0*/  MUFU.EX2 R184, R182 ;  /* 0x000000b600b87308 */ /* 0x000fe20000000800 */
[----:B------:R-:W-:Y:S01]  /*dcb0*/  FADD.FTZ R200, R200, R199 ;  /* 0x000000c7c8c87221 */ /* 0x000fe20000010000 */
[----:B--2---:R-:W-:Y:S02]  /*dcc0*/  MOV R181, R170 ;  /* 0x000000aa00b57202 */ /* 0x004fe40000000f00 */
[C---:B------:R-:W-:Y:S01]  /*dcd0*/  HMMA.16816.F32 R16, R132.reuse, R138, R16 ;  /* 0x0000008a8410723c */ /* 0x040fe20000001810 */
[----:B------:R-:W1:Y:S03]  /*dce0*/  LDSM.16.MT88.4 R136, [R231+0x4900] ;  /* 0x00490000e788783b */ /* 0x000e660000004200 */
[----:B------:R-:W-:Y:S02]  /*dcf0*/  FADD.FTZ R202, R202, R201 ;  /* 0x000000c9caca7221 */ /* 0x000fe40000010000 */
[----:B------:R-:W-:Y:S02]  /*dd00*/  MUFU.EX2 R170, R178 ;  /* 0x000000b200aa7308 */ /* 0x000fe40000000800 */
[C---:B------:R-:W-:Y:S08]  /*dd10*/  HMMA.16816.F32 R20, R132.reuse, R144, R20 ;  /* 0x000000908414723c */ /* 0x040ff00000001814 */
[C---:B------:R-:W-:Y:S01]  /*dd20*/  HMMA.16816.F32 R24, R132.reuse, R146, R24 ;  /* 0x000000928418723c */ /* 0x040fe20000001818 */
[----:B------:R-:W2:Y:S01]  /*dd30*/  LDSM.16.MT88.4 R144, [R226+0x4900] ;  /* 0x00490000e290783b */ /* 0x000ea20000004200 */
[----:B------:R-:W-:Y:S06]  /*dd40*/  MUFU.EX2 R182, R175 ;  /* 0x000000af00b67308 */ /* 0x000fec0000000800 */
[C---:B------:R-:W-:Y:S04]  /*dd50*/  HMMA.16816.F32 R28, R132.reuse, R148, R28 ;  /* 0x00000094841c723c */ /* 0x040fe8000000181c */
[----:B------:R-:W4:Y:S04]  /*dd60*/  MUFU.EX2 R203, R203 ;  /* 0x000000cb00cb7308 */ /* 0x000f280000000800 */
[C---:B------:R-:W-:Y:S01]  /*dd70*/  HMMA.16816.F32 R32, R132.reuse, R150, R32 ;  /* 0x000000968420723c */ /* 0x040fe20000001820 */
[----:B------:R-:W5:Y:S05]  /*dd80*/  LDSM.16.MT88.4 R148, [R225+0x4900] ;  /* 0x00490000e194783b */ /* 0x000f6a0000004200 */
[----:B------:R-:W1:Y:S02]  /*dd90*/  MUFU.EX2 R171, R183 ;  /* 0x000000b700ab7308 */ /* 0x000e640000000800 */
[C---:B------:R-:W-:Y:S08]  /*dda0*/  HMMA.16816.F32 R36, R132.reuse, R152, R36 ;  /* 0x000000988424723c */ /* 0x040ff00000001824 */
[C---:B------:R-:W-:Y:S01]  /*ddb0*/  HMMA.16816.F32 R40, R132.reuse, R154, R40 ;  /* 0x0000009a8428723c */ /* 0x040fe20000001828 */
[----:B------:R-:W-:Y:S01]  /*ddc0*/  LDSM.16.MT88.4 R152, [R231+0x3100] ;  /* 0x00310000e798783b */ /* 0x000fe20000004200 */
[----:B------:R-:W-:Y:S06]  /*ddd0*/  MUFU.EX2 R183, R180 ;  /* 0x000000b400b77308 */ /* 0x000fec0000000800 */
[C---:B---3--:R-:W-:Y:S04]  /*dde0*/  HMMA.16816.F32 R44, R132.reuse, R140, R44 ;  /* 0x0000008c842c723c */ /* 0x048fe8000000182c */
[----:B------:R-:W3:Y:S04]  /*ddf0*/  MUFU.EX2 R180, R169 ;  /* 0x000000a900b47308 */ /* 0x000ee80000000800 */
[C---:B------:R-:W-:Y:S01]  /*de00*/  HMMA.16816.F32 R48, R132.reuse, R142, R48 ;  /* 0x0000008e8430723c */ /* 0x040fe20000001830 */
[----:B------:R-:W2:Y:S05]  /*de10*/  LDSM.16.MT88.4 R140, [R224+0x4900] ;  /* 0x00490000e08c783b */ /* 0x000eaa0000004200 */
[----:B------:R-:W-:Y:S02]  /*de20*/  MUFU.EX2 R166, R166 ;  /* 0x000000a600a67308 */ /* 0x000fe40000000800 */
[C---:B------:R-:W-:Y:S08]  /*de30*/  HMMA.16816.F32 R52, R132.reuse, R156, R52 ;  /* 0x0000009c8434723c */ /* 0x040ff00000001834 */
[C---:B------:R-:W-:Y:S01]  /*de40*/  HMMA.16816.F32 R56, R132.reuse, R158, R56 ;  /* 0x0000009e8438723c */ /* 0x040fe20000001838 */
[----:B------:R-:W-:Y:S01]  /*de50*/  LDSM.16.MT88.4 R156, [R226+0x3100] ;  /* 0x00310000e29c783b */ /* 0x000fe20000004200 */
[----:B------:R-:W-:Y:S06]  /*de60*/  MUFU.EX2 R165, R168 ;  /* 0x000000a800a57308 */ /* 0x000fec0000000800 */
        /* <DEDUP_REMOVED lines=12> */
[C---:B------:R-:W-:Y:S08]  /*df30*/  HMMA.16816.F32 R92, R132.reuse, R140, R92 ;  /* 0x0000008c845c723c */ /* 0x040ff0000000185c */
        /* <DEDUP_REMOVED lines=11> */
[C---:B---3--:R-:W-:Y:S08]  /*dff0*/  HMMA.16816.F32 R124, R132.reuse, R140, R124 ;  /* 0x0000008c847c723c */ /* 0x048ff0000000187c */
[----:B------:R-:W-:Y:S01]  /*e000*/  HMMA.16816.F32 R128, R132, R142, R128 ;  /* 0x0000008e8480723c */ /* 0x000fe20000001880 */
[----:B------:R-:W3:Y:S06]  /*e010*/  LDSM.16.MT88.4 R140, [R224+0x1100] ;  /* 0x00110000e08c783b */ /* 0x000eec0000004200 */
[----:B----4-:R-:W-:Y:S01]  /*e020*/  F2FP.PACK_AB R132, R181, R203 ;  /* 0x000000cbb584723e */ /* 0x010fe200000000ff */
[----:B------:R-:W-:Y:S01]  /*e030*/  FADD.FTZ R203, R203, R200 ;  /* 0x000000c8cbcb7221 */ /* 0x000fe20000010000 */
[----:B------:R-:W-:Y:S03]  /*e040*/  F2FP.PACK_AB R133, R171, R187 ;  /* 0x000000bbab85723e */ /* 0x000fe600000000ff */
[----:B------:R-:W-:Y:S02]  /*e050*/  F2FP.PACK_AB R134, R184, R186 ;  /* 0x000000bab886723e */ /* 0x000fe400000000ff */
[----:B------:R-:W-:Y:S07]  /*e060*/  F2FP.PACK_AB R135, R172, R185 ;  /* 0x000000b9ac87723e */ /* 0x000fee00000000ff */
        /* <DEDUP_REMOVED lines=8> */
[----:B------:R-:W-:Y:S07]  /*e0f0*/  LDSM.16.MT88.4 R148, [R231+0x7100] ;  /* 0x00710000e794783b */ /* 0x000fee0000004200 */
[C---:B---3--:R-:W-:Y:S08]  /*e100*/  HMMA.16816.F32 R28, R132.reuse, R140, R28 ;  /* 0x0000008c841c723c */ /* 0x048ff0000000181c */
[C---:B------:R-:W-:Y:S01]  /*e110*/  HMMA.16816.F32 R32, R132.reuse, R142, R32 ;  /* 0x0000008e8420723c */ /* 0x040fe20000001820 */
[----:B------:R-:W3:Y:S07]  /*e120*/  LDSM.16.MT88.4 R140, [R226+0x5100] ;  /* 0x00510000e28c783b */ /* 0x000eee0000004200 */
[C---:B------:R-:W-:Y:S08]  /*e130*/  HMMA.16816.F32 R36, R132.reuse, R152, R36 ;  /* 0x000000988424723c */ /* 0x040ff00000001824 */
        /* <DEDUP_REMOVED lines=11> */
[C---:B------:R-:W-:Y:S01]  /*e1f0*/  HMMA.16816.F32 R68, R132.reuse, R160, R68 ;  /* 0x000000a08444723c */ /* 0x040fe20000001844 */
[----:B------:R-:W4:Y:S06]  /*e200*/  MUFU.EX2 R160, R176 ;  /* 0x000000b000a07308 */ /* 0x000f2c0000000800 */
[----:B------:R-:W-:Y:S01]  /*e210*/  MOV R161, R171 ;  /* 0x000000ab00a17202 */ /* 0x000fe20000000f00 */
[C---:B------:R-:W-:Y:S03]  /*e220*/  HMMA.16816.F32 R72, R132.reuse, R162, R72 ;  /* 0x000000a28448723c */ /* 0x040fe60000001848 */
[----:B------:R5:W2:Y:S05]  /*e230*/  MUFU.EX2 R171, R177 ;  /* 0x000000b100ab7308 */ /* 0x000aaa0000000800 */
[C---:B---3--:R-:W-:Y:S08]  /*e240*/  HMMA.16816.F32 R76, R132.reuse, R140, R76 ;  /* 0x0000008c844c723c */ /* 0x048ff0000000184c */
[C---:B------:R-:W-:Y:S01]  /*e250*/  HMMA.16816.F32 R80, R132.reuse, R142, R80 ;  /* 0x0000008e8450723c */ /* 0x040fe20000001850 */
[----:B------:R-:W3:Y:S07]  /*e260*/  LDSM.16.MT88.4 R140, [R226+0x7100] ;  /* 0x00710000e28c783b */ /* 0x000eee0000004200 */
[C---:B-1----:R-:W-:Y:S01]  /*e270*/  HMMA.16816.F32 R84, R132.reuse, R136, R84 ;  /* 0x000000888454723c */ /* 0x042fe20000001854 */
[----:B-----5:R-:W-:Y:S07]  /*e280*/  LDSM.16.MT88.4 R176, [R224+0x1900] ;  /* 0x00190000e0b0783b */ /* 0x020fee0000004200 */
[C---:B------:R-:W-:Y:S01]  /*e290*/  HMMA.16816.F32 R88, R132.reuse, R138, R88 ;  /* 0x0000008a8458723c */ /* 0x040fe20000001858 */
[----:B------:R-:W1:Y:S07]  /*e2a0*/  LDSM.16.MT88.4 R136, [R224+0x7100] ;  /* 0x00710000e088783b */ /* 0x000e6e0000004200 */
[C---:B--2---:R-:W-:Y:S08]  /*e2b0*/  HMMA.16816.F32 R92, R132.reuse, R144, R92 ;  /* 0x00000090845c723c */ /* 0x044ff0000000185c */
[C---:B------:R-:W-:Y:S01]  /*e2c0*/  HMMA.16816.F32 R96, R132.reuse, R146, R96 ;  /* 0x000000928460723c */ /* 0x040fe20000001860 */
[----:B------:R-:W2:Y:S07]  /*e2d0*/  LDSM.16.MT88.4 R144, [R226+0x1900] ;  /* 0x00190000e290783b */ /* 0x000eae0000004200 */
[C---:B------:R-:W-:Y:S07]  /*e2e0*/  HMMA.16816.F32 R100, R132.reuse, R148, R100 ;  /* 0x000000948464723c */ /* 0x040fee0000001864 */
[----:B------:R-:W-:Y:S01]  /*e2f0*/  MOV R149, R172 ;  /* 0x000000ac00957202 */ /* 0x000fe20000000f00 */
[C---:B------:R-:W-:Y:S01]  /*e300*/  HMMA.16816.F32 R104, R132.reuse, R150, R104 ;  /* 0x000000968468723c */ /* 0x040fe20000001868 */
[----:B------:R-:W5:Y:S07]  /*e310*/  LDSM.16.MT88.4 R172, [R225+0x1900] ;  /* 0x00190000e1ac783b */ /* 0x000f6e0000004200 */
[C---:B---3--:R-:W-:Y:S07]  /*e320*/  HMMA.16816.F32 R108, R132.reuse, R140, R108 ;  /* 0x0000008c846c723c */ /* 0x048fee000000186c */
[----:B------:R-:W-:Y:S01]  /*e330*/  MOV R140, R180 ;  /* 0x000000b4008c7202 */ /* 0x000fe20000000f00 */
[C---:B------:R-:W-:Y:S04]  /*e340*/  HMMA.16816.F32 R112, R132.reuse, R142, R112 ;  /* 0x0000008e8470723c */ /* 0x040fe80000001870 */
[----:B----4-:R-:W-:Y:S03]  /*e350*/  MOV R141, R160 ;  /* 0x000000a0008d7202 */ /* 0x010fe60000000f00 */
[----:B------:R-:W-:Y:S01]  /*e360*/  MOV R143, R181 ;  /* 0x000000b5008f7202 */ /* 0x000fe20000000f00 */
[C---:B------:R-:W-:Y:S04]  /*e370*/  HMMA.16816.F32 R116, R132.reuse, R152, R116 ;  /* 0x000000988474723c */ /* 0x040fe80000001874 */
[----:B------:R-:W-:Y:S04]  /*e380*/  MOV R142, R161 ;  /* 0x000000a1008e7202 */ /* 0x000fe80000000f00 */
[C---:B------:R-:W-:Y:S08]  /*e390*/  HMMA.16816.F32 R120, R132.reuse, R154, R120 ;  /* 0x0000009a8478723c */ /* 0x040ff00000001878 */
[C---:B-1----:R-:W-:Y:S07]  /*e3a0*/  HMMA.16816.F32 R124, R132.reuse, R136, R124 ;  /* 0x00000088847c723c */ /* 0x042fee000000187c */
[----:B------:R-:W-:Y:S01]  /*e3b0*/  MOV R136, R182 ;  /* 0x000000b600887202 */ /* 0x000fe20000000f00 */
[----:B------:R-:W-:Y:S04]  /*e3c0*/  HMMA.16816.F32 R128, R132, R138, R128 ;  /* 0x0000008a8480723c */ /* 0x000fe80000001880 */
[----:B------:R-:W-:Y:S02]  /*e3d0*/  MOV R137, R183 ;  /* 0x000000b700897202 */ /* 0x000fe40000000f00 */
[----:B------:R-:W1:Y:S01]  /*e3e0*/  LDSM.16.MT88.4 R180, [R231+0x3900] ;  /* 0x00390000e7b4783b */ /* 0x000e620000004200 */
[----:B------:R-:W-:Y:S02]  /*e3f0*/  MOV R134, R171 ;  /* 0x000000ab00867202 */ /* 0x000fe40000000f00 */
[----:B------:R-:W-:Y:S03]  /*e400*/  MOV R135, R170 ;  /* 0x000000aa00877202 */ /* 0x000fe60000000f00 */
[----:B------:R-:W-:Y:S02]  /*e410*/  F2FP.PACK_AB R169, R136, R134 ;  /* 0x0000008688a9723e */ /* 0x000fe400000000ff */
[----:B------:R-:W-:Y:S02]  /*e420*/  F2FP.PACK_AB R168, R137, R135 ;  /* 0x0000008789a8723e */ /* 0x000fe400000000ff */
[----:B------:R-:W-:Y:S02]  /*e430*/  F2FP.PACK_AB R170, R140, R141 ;  /* 0x0000008d8caa723e */ /* 0x000fe400000000ff */
[----:B------:R-:W-:Y:S02]  /*e440*/  F2FP.PACK_AB R171, R165, R166 ;  /* 0x000000a6a5ab723e */ /* 0x000fe400000000ff */
[----:B------:R-:W-:Y:S02]  /*e450*/  MOV R132, R184 ;  /* 0x000000b800847202 */ /* 0x000fe40000000f00 */
[----:B------:R-:W-:Y:S02]  /*e460*/  MOV R138, R185 ;  /* 0x000000b9008a7202 */ /* 0x000fe40000000f00 */
[----:B------:R-:W-:Y:S01]  /*e470*/  MOV R139, R186 ;  /* 0x000000ba008b7202 */ /* 0x000fe20000000f00 */
[C---:B------:R-:W-:Y:S01]  /*e480*/  HMMA.16816.F32 R160, R168.reuse, R156, R4 ;  /* 0x0000009ca8a0723c */ /* 0x040fe20000001804 */
[----:B------:R-:W-:Y:S04]  /*e490*/  LDSM.16.MT88.4 R4, [R225+0x3900] ;  /* 0x00390000e104783b */ /* 0x000fe80000004200 */
[----:B------:R-:W-:Y:S03]  /*e4a0*/  MOV R133, R187 ;  /* 0x000000bb00857202 */ /* 0x000fe60000000f00 */
[C---:B------:R-:W-:Y:S01]  /*e4b0*/  HMMA.16816.F32 R156, R168.reuse, R158, R8 ;  /* 0x0000009ea89c723c */ /* 0x040fe20000001808 */
[----:B------:R-:W3:Y:S06]  /*e4c0*/  LDSM.16.MT88.4 R184, [R226+0x3900] ;  /* 0x00390000e2b8783b */ /* 0x000eec0000004200 */
[----:B------:R-:W-:Y:S01]  /*e4d0*/  MOV R11, R149 ;  /* 0x00000095000b7202 */ /* 0x000fe20000000f00 */
[C---:B--2---:R-:W-:Y:S01]  /*e4e0*/  HMMA.16816.F32 R152, R168.reuse, R144, R12 ;  /* 0x00000090a898723c */ /* 0x044fe2000000180c */
[----:B------:R-:W-:Y:S07]  /*e4f0*/  LDSM.16.MT88.4 R12, [R231+0x5900] ;  /* 0x00590000e70c783b */ /* 0x000fee0000004200 */
[C---:B------:R-:W-:Y:S07]  /*e500*/  HMMA.16816.F32 R148, R168.reuse, R146, R16 ;  /* 0x00000092a894723c */ /* 0x040fee0000001810 */
[----:B------:R-:W-:Y:S01]  /*e510*/  MOV R19, R132 ;  /* 0x0000008400137202 */ /* 0x000fe20000000f00 */
[C---:B-----5:R-:W-:Y:S04]  /*e520*/  HMMA.16816.F32 R144, R168.reuse, R172, R20 ;  /* 0x000000aca890723c */ /* 0x060fe80000001814 */
[----:B------:R-:W-:Y:S02]  /*e530*/  MOV R18, R11 ;  /* 0x0000000b00127202 */ /* 0x000fe40000000f00 */
[----:B------:R-:W2:Y:S01]  /*e540*/  LDSM.16.MT88.4 R8, [R224+0x3900] ;  /* 0x00390000e008783b */ /* 0x000ea20000004200 */
        /* <DEDUP_REMOVED lines=10> */
[C---:B------:R-:W-:Y:S07]  /*e5f0*/  HMMA.16816.F32 R136, R168.reuse, R176, R28 ;  /* 0x000000b0a888723c */ /* 0x040fee000000181c */
[----:B------:R-:W-:Y:S02]  /*e600*/  MOV R31, R133 ;  /* 0x00000085001f7202 */ /* 0x000fe40000000f00 */
[----:B------:R-:W-:Y:S03]  /*e610*/  MOV R177, R134 ;  /* 0x0000008600b17202 */ /* 0x000fe60000000f00 */
[----:B------:R-:W-:Y:S02]  /*e620*/  MOV R176, R135 ;  /* 0x0000008700b07202 */ /* 0x000fe40000000f00 */
[C---:B------:R-:W-:Y:S01]  /*e630*/  HMMA.16816.F32 R132, R168.reuse, R178, R32 ;  /* 0x000000b2a884723c */ /* 0x040fe20000001820 */
[----:B------:R-:W-:Y:S06]  /*e640*/  LDSM.16.MT88.4 R32, [R226+0x7900] ;  /* 0x00790000e220783b */ /* 0x000fec0000004200 */
[----:B------:R-:W-:Y:S01]  /*e650*/  MOV R179, R18 ;  /* 0x0000001200b37202 */ /* 0x000fe20000000f00 */
[C---:B-1----:R-:W-:Y:S04]  /*e660*/  HMMA.16816.F32 R36, R168.reuse, R180, R36 ;  /* 0x000000b4a824723c */ /* 0x042fe80000001824 */
[----:B------:R-:W-:Y:S02]  /*e670*/  MOV R178, R19 ;  /* 0x0000001300b27202 */ /* 0x000fe40000000f00 */
[----:B------:R-:W1:Y:S01]  /*e680*/  LDSM.16.MT88.4 R16, [R226+0x5900] ;  /* 0x00590000e210783b */ /* 0x000e620000004200 */
[----:B------:R-:W-:Y:S01]  /*e690*/  MOV R181, R20 ;  /* 0x0000001400b57202 */ /* 0x000fe20000000f00 */
[C---:B------:R-:W-:Y:S04]  /*e6a0*/  HMMA.16816.F32 R40, R168.reuse, R182, R40 ;  /* 0x000000b6a828723c */ /* 0x040fe80000001828 */
[----:B------:R-:W-:Y:S03]  /*e6b0*/  MOV R180, R21 ;  /* 0x0000001500b47202 */ /* 0x000fe60000000f00 */
[----:B------:R-:W-:Y:S01]  /*e6c0*/  MOV R183, R22 ;  /* 0x0000001600b77202 */ /* 0x000fe20000000f00 */
[C---:B---3--:R-:W-:Y:S04]  /*e6d0*/  HMMA.16816.F32 R44, R168.reuse, R184, R44 ;  /* 0x000000b8a82c723c */ /* 0x048fe8000000182c */
[----:B------:R-:W-:Y:S02]  /*e6e0*/  MOV R182, R23 ;  /* 0x0000001700b67202 */ /* 0x000fe40000000f00 */
[----:B------:R-:W3:Y:S01]  /*e6f0*/  LDSM.16.MT88.4 R20, [R225+0x5900] ;  /* 0x00590000e114783b */ /* 0x000ee20000004200 */
[----:B------:R-:W-:Y:S01]  /*e700*/  MOV R185, R31 ;  /* 0x0000001f00b97202 */ /* 0x000fe20000000f00 */
[C---:B------:R-:W-:Y:S04]  /*e710*/  HMMA.16816.F32 R48, R168.reuse, R186, R48 ;  /* 0x000000baa830723c */ /* 0x040fe80000001830 */
[----:B------:R-:W-:Y:S02]  /*e720*/  FADD.FTZ R2, R185, R202 ;  /* 0x000000cab9027221 */ /* 0x000fe40000010000 */
[----:B------:R-:W4:Y:S02]  /*e730*/  LDSM.16.MT88.4 R28, [R231+0x7900] ;  /* 0x00790000e71c783b */ /* 0x000f240000004200 */
[C---:B------:R-:W-:Y:S04]  /*e740*/  HMMA.16816.F32 R52, R168.reuse, R4, R52 ;  /* 0x00000004a834723c */ /* 0x040fe80000001834 */
[----:B------:R-:W-:Y:S04]  /*e750*/  FADD.FTZ R2, R183, R2 ;  /* 0x00000002b7027221 */ /* 0x000fe80000010000 */
[C---:B------:R-:W-:Y:S01]  /*e760*/  HMMA.16816.F32 R56, R168.reuse, R6, R56 ;  /* 0x00000006a838723c */ /* 0x040fe20000001838 */
[----:B------:R-:W5:Y:S03]  /*e770*/  LDSM.16.MT88.4 R4, [R225+0x7900] ;  /* 0x00790000e104783b */ /* 0x000f660000004200 */
[----:B------:R-:W-:Y:S04]  /*e780*/  FADD.FTZ R2, R181, R2 ;  /* 0x00000002b5027221 */ /* 0x000fe80000010000 */
[C---:B--2---:R-:W-:Y:S04]  /*e790*/  HMMA.16816.F32 R60, R168.reuse, R8, R60 ;  /* 0x00000008a83c723c */ /* 0x044fe8000000183c */
[----:B------:R-:W-:Y:S04]  /*e7a0*/  FADD.FTZ R2, R179, R2 ;  /* 0x00000002b3027221 */ /* 0x000fe80000010000 */
[C---:B------:R-:W-:Y:S01]  /*e7b0*/  HMMA.16816.F32 R64, R168.reuse, R10, R64 ;  /* 0x0000000aa840723c */ /* 0x040fe20000001840 */
[----:B------:R-:W2:Y:S03]  /*e7c0*/  LDSM.16.MT88.4 R8, [R224+0x7900] ;  /* 0x00790000e008783b */ /* 0x000ea60000004200 */
[----:B------:R-:W-:Y:S04]  /*e7d0*/  FADD.FTZ R2, R177, R2 ;  /* 0x00000002b1027221 */ /* 0x000fe80000010000 */
[C---:B------:R-:W-:Y:S08]  /*e7e0*/  HMMA.16816.F32 R68, R168.reuse, R12, R68 ;  /* 0x0000000ca844723c */ /* 0x040ff00000001844 */
[C---:B------:R-:W-:Y:S08]  /*e7f0*/  HMMA.16816.F32 R72, R168.reuse, R14, R72 ;  /* 0x0000000ea848723c */ /* 0x040ff00000001848 */
[C---:B-1----:R-:W-:Y:S08]  /*e800*/  HMMA.16816.F32 R76, R168.reuse, R16, R76 ;  /* 0x00000010a84c723c */ /* 0x042ff0000000184c */
[C---:B------:R-:W-:Y:S08]  /*e810*/  HMMA.16816.F32 R80, R168.reuse, R18, R80 ;  /* 0x00000012a850723c */ /* 0x040ff00000001850 */
[C---:B---3--:R-:W-:Y:S08]  /*e820*/  HMMA.16816.F32 R84, R168.reuse, R20, R84 ;  /* 0x00000014a854723c */ /* 0x048ff00000001854 */
[C---:B------:R-:W-:Y:S08]  /*e830*/  HMMA.16816.F32 R88, R168.reuse, R22, R88 ;  /* 0x00000016a858723c */ /* 0x040ff00000001858 */
[C---:B------:R-:W-:Y:S08]  /*e840*/  HMMA.16816.F32 R92, R168.reuse, R24, R92 ;  /* 0x00000018a85c723c */ /* 0x040ff0000000185c */
[C---:B------:R-:W-:Y:S08]  /*e850*/  HMMA.16816.F32 R96, R168.reuse, R26, R96 ;  /* 0x0000001aa860723c */ /* 0x040ff00000001860 */
[C---:B----4-:R-:W-:Y:S08]  /*e860*/  HMMA.16816.F32 R100, R168.reuse, R28, R100 ;  /* 0x0000001ca864723c */ /* 0x050ff00000001864 */
[C---:B------:R-:W-:Y:S08]  /*e870*/  HMMA.16816.F32 R104, R168.reuse, R30, R104 ;  /* 0x0000001ea868723c */ /* 0x040ff00000001868 */
[C---:B------:R-:W-:Y:S08]  /*e880*/  HMMA.16816.F32 R108, R168.reuse, R32, R108 ;  /* 0x00000020a86c723c */ /* 0x040ff0000000186c */
[C---:B------:R-:W-:Y:S08]  /*e890*/  HMMA.16816.F32 R112, R168.reuse, R34, R112 ;  /* 0x00000022a870723c */ /* 0x040ff00000001870 */
[C---:B-----5:R-:W-:Y:S07]  /*e8a0*/  HMMA.16816.F32 R116, R168.reuse, R4, R116 ;  /* 0x00000004a874723c */ /* 0x060fee0000001874 */
[----:B------:R-:W-:Y:S01]  /*e8b0*/  FADD.FTZ R4, R182, R203 ;  /* 0x000000cbb6047221 */ /* 0x000fe20000010000 */
[C---:B------:R-:W-:Y:S04]  /*e8c0*/  HMMA.16816.F32 R120, R168.reuse, R6, R120 ;  /* 0x00000006a878723c */ /* 0x040fe80000001878 */
[----:B------:R-:W-:Y:S02]  /*e8d0*/  FADD.FTZ R4, R180, R4 ;  /* 0x00000004b4047221 */ /* 0x000fe40000010000 */
[----:B------:R-:W-:Y:S02]  /*e8e0*/  FADD.FTZ R5, R175, R2 ;  /* 0x00000002af057221 */ /* 0x000fe40000010000 */
[C---:B--2---:R-:W-:Y:S04]  /*e8f0*/  HMMA.16816.F32 R124, R168.reuse, R8, R124 ;  /* 0x00000008a87c723c */ /* 0x044fe8000000187c */
[----:B------:R-:W-:Y:S02]  /*e900*/  FADD.FTZ R4, R178, R4 ;  /* 0x00000004b2047221 */ /* 0x000fe40000010000 */
[----:B------:R-:W-:Y:S02]  /*e910*/  FADD.FTZ R166, R166, R5 ;  /* 0x00000005a6a67221 */ /* 0x000fe40000010000 */
[----:B------:R-:W-:Y:S01]  /*e920*/  FADD.FTZ R4, R176, R4 ;  /* 0x00000004b0047221 */ /* 0x000fe20000010000 */
[----:B------:R-:W-:Y:S03]  /*e930*/  HMMA.16816.F32 R128, R168, R10, R128 ;  /* 0x0000000aa880723c */ /* 0x000fe60000001880 */
[----:B------:R-:W-:Y:S02]  /*e940*/  FADD.FTZ R4, R174, R4 ;  /* 0x00000004ae047221 */ /* 0x000fe40000010000 */
[----:B------:R-:W-:Y:S02]  /*e950*/  FADD.FTZ R243, R165, R166 ;  /* 0x000000a6a5f37221 */ /* 0x000fe40000010000 */
[----:B------:R-:W-:Y:S05]  /*e960*/  FADD.FTZ R4, R172, R4 ;  /* 0x00000004ac047221 */ /* 0x000fea0000010000 */
[----:B------:R-:W-:Y:S01]  /*e970*/  FADD.FTZ R244, R173, R4 ;  /* 0x00000004adf47221 */ /* 0x000fe20000010000 */
[----:B------:R-:W-:-:S05]  /*e980*/  @P0 BRA `(.L_x_2003) ;  /* 0xffffc51000000947 */ /* 0x000fca000383ffff */
.L_x_2000:
[----:B------:R-:W-:-:S06]  /*e990*/  UISETP.GE.AND UP2, UPT, UR20, UR9, UPT ;  /* 0x000000091400728c */ /* 0x000fcc000bf46270 */
[----:B------:R-:W-:-:S13]  /*e9a0*/  PLOP3.LUT P0, PT, PT, PT, UP2, 0x40, 0x0 ;  /* 0x000000000000781c */ /* 0x000fda0003f0e828 */
[----:B------:R-:W-:Y:S05]  /*e9b0*/  @P0 BRA `(.L_x_2004) ;  /* 0x0000442000000947 */ /* 0x000fea0003800000 */
[----:B------:R-:W-:Y:S01]  /*e9c0*/  SHF.R.S32.HI R248, RZ, 0x1f, R207 ;  /* 0x0000001ffff87819 */ /* 0x000fe200000114cf */
[----:B------:R-:W-:Y:S01]  /*e9d0*/  IMAD.MOV.U32 R2, RZ, RZ, R164 ;  /* 0x000000ffff027224 */ /* 0x000fe200078e00a4 */
[C---:B------:R-:W-:Y:S01]  /*e9e0*/  SHF.L.U64.HI R247, R206.reuse, 0x1, R247 ;  /* 0x00000001cef77819 */ /* 0x040fe200000102f7 */
[----:B------:R-:W-:Y:S01]  /*e9f0*/  IMAD.MOV.U32 R3, RZ, RZ, R0 ;  /* 0x000000ffff037224 */ /* 0x000fe200078e0000 */
[C---:B------:R-:W-:Y:S01]  /*ea00*/  SHF.L.U64.HI R248, R207.reuse, 0x1, R248 ;  /* 0x00000001cff87819 */ /* 0x040fe200000102f8 */
[----:B------:R-:W-:Y:S01]  /*ea10*/  IMAD.SHL.U32 R249, R207, 0x2, RZ ;  /* 0x00000002cff97824 */ /* 0x000fe200078e00ff */
[----:B------:R-:W-:Y:S01]  /*ea20*/  SHF.L.U32 R250, R206, 0x1, RZ ;  /* 0x00000001cefa7819 */ /* 0x000fe200000006ff */
[C---:B------:R-:W-:Y:S01]  /*ea30*/  IMAD.SHL.U32 R251, R205.reuse, 0x2, RZ ;  /* 0x00000002cdfb7824 */ /* 0x040fe200078e00ff */
[----:B------:R-:W-:Y:S02]  /*ea40*/  SHF.L.U64.HI R246, R205, 0x1, R246 ;  /* 0x00000001cdf67819 */ /* 0x000fe400000102f6 */
[----:B------:R-:W-:-:S02]  /*ea50*/  SHF.L.U64.HI R245, R204, 0x1, R245 ;  /* 0x00000001ccf57819 */ /* 0x000fc400000102f5 */
[----:B------:R-:W-:Y:S02]  /*ea60*/  SHF.L.U32 R252, R204, 0x1, RZ ;  /* 0x00000001ccfc7819 */ /* 0x000fe400000006ff */
.L_x_2014:
[----:B------:R-:W-:Y:S01]  /*ea70*/  SHF.R.S32.HI R5, RZ, 0x1f, R238 ;  /* 0x0000001fff057819 */ /* 0x000fe200000114ee */
[----:B------:R-:W-:Y:S04]  /*ea80*/  DEPBAR.LE SB0, 0x0 ;  /* 0x000080000000791a */ /* 0x000fe80000000000 */
[----:B------:R-:W-:Y:S01]  /*ea90*/  IMAD R5, R5, c[0x0][0x208], RZ ;  /* 0x0000820005057a24 */ /* 0x000fe200078e02ff */
[----:B------:R-:W-:Y:S01]  /*eaa0*/  BAR.SYNC.DEFER_BLOCKING 0x0 ;  /* 0x0000000000007b1d */ /* 0x000fe20000010000 */
[C---:B------:R-:W-:Y:S01]  /*eab0*/  IMAD.WIDE.U32 R6, R238.reuse, c[0x0][0x208], RZ ;  /* 0x00008200ee067a25 */ /* 0x040fe200078e00ff */
[----:B------:R-:W-:Y:S01]  /*eac0*/  SHF.R.S32.HI R0, RZ, 0x1f, R237 ;  /* 0x0000001fff007819 */ /* 0x000fe200000114ed */
[----:B------:R-:W-:Y:S02]  /*ead0*/  UISETP.GT.AND UP2, UPT, UR20, UR9, UPT ;  /* 0x000000091400728c */ /* 0x000fe4000bf44270 */
[----:B------:R-:W-:Y:S02]  /*eae0*/  IMAD R5, R238, c[0x0][0x20c], R5 ;  /* 0x00008300ee057a24 */ /* 0x000fe400078e0205 */
[----:B------:R-:W-:Y:S03]  /*eaf0*/  IMAD R0, R0, c[0x0][0x218], RZ ;  /* 0x0000860000007a24 */ /* 0x000fe600078e02ff */
[----:B------:R-:W-:Y:S01]  /*eb00*/  IADD3 R7, R7, R5, RZ ;  /* 0x0000000507077210 */ /* 0x000fe20007ffe0ff */
[C---:B------:R-:W-:Y:S04]  /*eb10*/  IMAD R0, R237.reuse, c[0x0][0x21c], R0 ;  /* 0x00008700ed007a24 */ /* 0x040fe800078e0200 */
[----:B------:R-:W-:Y:S05]  /*eb20*/  IMAD.WIDE.U32 R6, R237, c[0x0][0x218], R6 ;  /* 0x00008600ed067a25 */ /* 0x000fea00078e0006 */
[----:B------:R-:W-:Y:S04]  /*eb30*/  IADD3 R5, P0, R6, UR22, RZ ;  /* 0x0000001606057c10 */ /* 0x000fe8000ff1e0ff */
[----:B------:R-:W-:Y:S01]  /*eb40*/  IADD3.X R0, R7, UR6, R0, P0, !PT ;  /* 0x0000000607007c10 */ /* 0x000fe200087fe400 */
[----:B------:R-:W-:Y:S01]  /*eb50*/  LDSM.16.M88.4 R32, [R234+0x10100] ;  /* 0x01010000ea20783b */ /* 0x000fe20000000200 */
[C---:B------:R-:W-:Y:S04]  /*eb60*/  LEA R14, P0, R5.reuse, c[0x0][0x1f8], 0x1 ;  /* 0x00007e00050e7a11 */ /* 0x040fe800078008ff */
[----:B------:R-:W-:Y:S01]  /*eb70*/  LEA.HI.X R13, R5, c[0x0][0x1fc], R0, 0x1, P0 ;  /* 0x00007f00050d7a11 */ /* 0x000fe200000f0c00 */
[----:B------:R-:W1:Y:S06]  /*eb80*/  LDSM.16.M88.4 R8, [R233+0x8100] ;  /* 0x00810000e908783b */ /* 0x000e6c0000000200 */
[----:B------:R-:W2:Y:S06]  /*eb90*/  SHFL.IDX PT, R28, R14, RZ, 0x181f ;  /* 0x00181fff0e1c7589 */ /* 0x000eac00000e0000 */
[----:B------:R-:W3:Y:S06]  /*eba0*/  SHFL.IDX PT, R12, R13, RZ, 0x181f ;  /* 0x00181fff0d0c7589 */ /* 0x000eec00000e0000 */
[----:B------:R-:W-:Y:S06]  /*ebb0*/  LDSM.16.M88.4 R16, [R233+0x8900] ;  /* 0x00890000e910783b */ /* 0x000fec0000000200 */
[----:B------:R-:W-:Y:S06]  /*ebc0*/  LDSM.16.M88.4 R24, [R233+0x9100] ;  /* 0x00910000e918783b */ /* 0x000fec0000000200 */
[----:B------:R-:W-:Y:S06]  /*ebd0*/  LDSM.16.M88.4 R164, [R233+0x9900] ;  /* 0x00990000e9a4783b */ /* 0x000fec0000000200 */
[----:B------:R-:W-:Y:S01]  /*ebe0*/  LDSM.16.M88.4 R168, [R230+0x10100] ;  /* 0x01010000e6a8783b */ /* 0x000fe20000000200 */
[C---:B-1----:R-:W-:Y:S05]  /*ebf0*/  HMMA.16816.F32 R4, R32.reuse, R8, RZ ;  /* 0x000000082004723c */ /* 0x042fea00000018ff */
[----:B------:R-:W-:Y:S01]  /*ec00*/  LDSM.16.M88.4 R172, [R232] ;  /* 0x00000000e8ac783b */ /* 0x000fe20000000200 */
[----:B--2---:R-:W-:Y:S06]  /*ec10*/  IADD3 R188, P0, R28, R249, RZ ;  /* 0x000000f91cbc7210 */ /* 0x004fec0007f1e0ff */
[----:B---3--:R-:W-:Y:S01]  /*ec20*/  IADD3.X R189, R12, R248, RZ, P0, !PT ;  /* 0x000000f80cbd7210 */ /* 0x008fe200007fe4ff */
[C---:B------:R-:W-:Y:S01]  /*ec30*/  HMMA.16816.F32 R8, R32.reuse, R10, RZ ;  /* 0x0000000a2008723c */ /* 0x040fe200000018ff */
[----:B------:R-:W-:Y:S01]  /*ec40*/  LDSM.16.M88.4 R176, [R223] ;  /* 0x00000000dfb0783b */ /* 0x000fe20000000200 */
[----:B------:R-:W-:Y:S05]  /*ec50*/  IADD3 R30, P0, R28, R250, RZ ;  /* 0x000000fa1c1e7210 */ /* 0x000fea0007f1e0ff */
[----:B------:R-:W-:Y:S01]  /*ec60*/  LDSM.16.M88.4 R180, [R222] ;  /* 0x00000000deb4783b */ /* 0x000fe20000000200 */
[----:B------:R-:W-:Y:S04]  /*ec70*/  IADD3.X R31, R12, R247, RZ, P0, !PT ;  /* 0x000000f70c1f7210 */ /* 0x000fe800007fe4ff */
[----:B------:R-:W-:Y:S01]  /*ec80*/  IADD3 R22, P0, R28, R251, RZ ;  /* 0x000000fb1c167210 */ /* 0x000fe20007f1e0ff */
[----:B------:R-:W-:Y:S03]  /*ec90*/  LDSM.16.M88.4 R184, [R221] ;  /* 0x00000000ddb8783b */ /* 0x000fe60000000200 */
[----:B------:R-:W-:Y:S02]  /*eca0*/  IADD3.X R23, R12, R246, RZ, P0, !PT ;  /* 0x000000f60c177210 */ /* 0x000fe400007fe4ff */
[----:B------:R-:W-:Y:S01]  /*ecb0*/  IADD3 R28, P0, R28, R252, RZ ;  /* 0x000000fc1c1c7210 */ /* 0x000fe20007f1e0ff */
[----:B------:R-:W1:Y:S03]  /*ecc0*/  SHFL.IDX PT, R0, R14, 0x1, 0x181f ;  /* 0x00381f000e007f89 */ /* 0x000e6600000e0000 */
[----:B------:R-:W-:Y:S03]  /*ecd0*/  IADD3.X R29, R12, R245, RZ, P0, !PT ;  /* 0x000000f50c1d7210 */ /* 0x000fe600007fe4ff */
[----:B------:R-:W-:Y:S01]  /*ece0*/  @!PT LDS RZ, [RZ] ;  /* 0x00000000fffff984 */ /* 0x000fe20000000800 */
[----:B------:R-:W-:Y:S01]  /*ecf0*/  @!PT LDS RZ, [RZ] ;  /* 0x00000000fffff984 */ /* 0x000fe20000000800 */
[----:B------:R2:W-:Y:S06]  /*ed00*/  LDGSTS.E.BYPASS.LTC128B.128 [R242], [R188.64], !P3 ;  /* 0x00000000bcf27fae */ /* 0x0005ec000d901d52 */
[----:B------:R3:W4:Y:S06]  /*ed10*/  SHFL.IDX PT, R20, R13, 0x1, 0x181f ;  /* 0x00381f000d147f89 */ /* 0x00072c00000e0000 */
[----:B------:R5:W-:Y:S06]  /*ed20*/  LDGSTS.E.BYPASS.LTC128B.128 [R242+0x2000], [R30.64], !P5 ;  /* 0x020000001ef27fae */ /* 0x000bec000e901d52 */
[----:B------:R2:W-:Y:S01]  /*ed30*/  LDGSTS.E.BYPASS.LTC128B.128 [R242+0x4000], [R22.64], !P4 ;  /* 0x0400000016f27fae */ /* 0x0005e2000e101d52 */
[----:B-1----:R-:W-:Y:S05]  /*ed40*/  IADD3 R198, P0, R0, R249, RZ ;  /* 0x000000f900c67210 */ /* 0x002fea0007f1e0ff */
[----:B------:R5:W-:Y:S01]  /*ed50*/  LDGSTS.E.BYPASS.LTC128B.128 [R242+0x6000], [R28.64], !P6 ;  /* 0x060000001cf27fae */ /* 0x000be2000f101d52 */
[C---:B---3--:R-:W-:Y:S01]  /*ed60*/  HMMA.16816.F32 R12, R32.reuse, R16, RZ ;  /* 0x00000010200c723c */ /* 0x048fe200000018ff */
[----:B----4-:R-:W-:Y:S02]  /*ed70*/  IADD3.X R199, R20, R248, RZ, P0, !PT ;  /* 0x000000f814c77210 */ /* 0x010fe400007fe4ff */
[----:B------:R-:W-:Y:S03]  /*ed80*/  IADD3 R202, P0, R0, R250, RZ ;  /* 0x000000fa00ca7210 */ /* 0x000fe60007f1e0ff */
[----:B------:R1:W-:Y:S01]  /*ed90*/  LDGSTS.E.BYPASS.LTC128B.128 [R242+0x1000], [R198.64], !P3 ;  /* 0x01000000c6f27fae */ /* 0x0003e2000d901d52 */
[----:B------:R-:W-:Y:S01]  /*eda0*/  IADD3.X R203, R20, R247, RZ, P0, !PT ;  /* 0x000000f714cb7210 */ /* 0x000fe200007fe4ff */
[C---:B------:R-:W-:Y:S01]  /*edb0*/  HMMA.16816.F32 R16, R32.reuse, R18, RZ ;  /* 0x000000122010723c */ /* 0x040fe200000018ff */
[----:B------:R-:W-:Y:S03]  /*edc0*/  IADD3 R196, P0, R0, R251, RZ ;  /* 0x000000fb00c47210 */ /* 0x000fe60007f1e0ff */
[----:B------:R3:W-:Y:S01]  /*edd0*/  LDGSTS.E.BYPASS.LTC128B.128 [R242+0x3000], [R202.64], !P5 ;  /* 0x03000000caf27fae */ /* 0x0007e2000e901d52 */
[----:B------:R-:W-:Y:S02]  /*ede0*/  IADD3.X R197, R20, R246, RZ, P0, !PT ;  /* 0x000000f614c57210 */ /* 0x000fe400007fe4ff */
[----:B------:R-:W-:Y:S03]  /*edf0*/  IADD3 R200, P0, R0, R252, RZ ;  /* 0x000000fc00c87210 */ /* 0x000fe60007f1e0ff */
[----:B------:R1:W-:Y:S02]  /*ee00*/  LDGSTS.E.BYPASS.LTC128B.128 [R242+0x5000], [R196.64], !P4 ;  /* 0x05000000c4f27fae */ /* 0x0003e4000e101d52 */
[----:B------:R-:W-:Y:S02]  /*ee10*/  IADD3.X R201, R20, R245, RZ, P0, !PT ;  /* 0x000000f514c97210 */ /* 0x000fe400007fe4ff */
[C---:B--2---:R-:W-:Y:S01]  /*ee20*/  HMMA.16816.F32 R20, R32.reuse, R24, RZ ;  /* 0x000000182014723c */ /* 0x044fe200000018ff */
[----:B------:R-:W-:Y:S02]  /*ee30*/  PLOP3.LUT P0, PT, PT, PT, UP2, 0x40, 0x0 ;  /* 0x000000000000781c */ /* 0x000fe40003f0e828 */
[----:B------:R3:W-:Y:S05]  /*ee40*/  LDGSTS.E.BYPASS.LTC128B.128 [R242+0x7000], [R200.64], !P6 ;  /* 0x07000000c8f27fae */ /* 0x0007ea000f101d52 */
[C---:B------:R-:W-:Y:S01]  /*ee50*/  HMMA.16816.F32 R24, R32.reuse, R26, RZ ;  /* 0x0000001a2018723c */ /* 0x040fe200000018ff */
[----:B------:R-:W-:Y:S06]  /*ee60*/  LDSM.16.M88.4 R188, [R229+0x10100] ;  /* 0x01010000e5bc783b */ /* 0x000fec0000000200 */
[----:B------:R-:W0:Y:S01]  /*ee70*/  LDGDEPBAR ;  /* 0x00000000000079af */ /* 0x000e220000000000 */
[C---:B-----5:R-:W-:Y:S05]  /*ee80*/  HMMA.16816.F32 R28, R32.reuse, R164, RZ ;  /* 0x000000a4201c723c */ /* 0x060fea00000018ff */
[----:B------:R-:W2:Y:S03]  /*ee90*/  LDSM.16.M88.4 R192, [R228+0x8100] ;  /* 0x00810000e4c0783b */ /* 0x000ea60000000200 */
[----:B------:R-:W-:Y:S03]  /*eea0*/  HMMA.16816.F32 R32, R32, R166, RZ ;  /* 0x000000a62020723c */ /* 0x000fe600000018ff */
[----:B------:R-:W4:Y:S05]  /*eeb0*/  LDSM.16.M88.4 R164, [R228+0x8900] ;  /* 0x00890000e4a4783b */ /* 0x000f2a0000000200 */
[C---:B------:R-:W-:Y:S01]  /*eec0*/  HMMA.16816.F32 R4, R168.reuse, R172, R4 ;  /* 0x000000aca804723c */ /* 0x040fe20000001804 */
[----:B-1----:R-:W-:Y:S06]  /*eed0*/  LDSM.16.M88.4 R196, [R233+0xa100] ;  /* 0x00a10000e9c4783b */ /* 0x002fec0000000200 */
[----:B---3--:R-:W-:Y:S01]  /*eee0*/  LDSM.16.M88.4 R200, [R233+0xa900] ;  /* 0x00a90000e9c8783b */ /* 0x008fe20000000200 */
[C---:B------:R-:W-:Y:S05]  /*eef0*/  HMMA.16816.F32 R8, R168.reuse, R174, R8 ;  /* 0x000000aea808723c */ /* 0x040fea0000001808 */
[----:B------:R-:W1:Y:S03]  /*ef00*/  LDSM.16.M88.4 R172, [R228+0x9100] ;  /* 0x00910000e4ac783b */ /* 0x000e660000000200 */
[C---:B------:R-:W-:Y:S03]  /*ef10*/  HMMA.16816.F32 R12, R168.reuse, R176, R12 ;  /* 0x000000b0a80c723c */ /* 0x040fe6000000180c */
[----:B------:R-:W-:Y:S05]  /*ef20*/  LDSM.16.M88.4 R204, [R233+0xc100] ;  /* 0x00c10000e9cc783b */ /* 0x000fea0000000200 */
[C---:B------:R-:W-:Y:S01]  /*ef30*/  HMMA.16816.F32 R16, R168.reuse, R178, R16 ;  /* 0x000000b2a810723c */ /* 0x040fe20000001810 */
[----:B------:R-:W3:Y:S07]  /*ef40*/  LDSM.16.M88.4 R176, [R228+0x9900] ;  /* 0x00990000e4b0783b */ /* 0x000eee0000000200 */
[C---:B------:R-:W-:Y:S08]  /*ef50*/  HMMA.16816.F32 R20, R168.reuse, R180, R20 ;  /* 0x000000b4a814723c */ /* 0x040ff00000001814 */
[C---:B------:R-:W-:Y:S01]  /*ef60*/  HMMA.16816.F32 R24, R168.reuse, R182, R24 ;  /* 0x000000b6a818723c */ /* 0x040fe20000001818 */
[----:B------:R-:W-:Y:S07]  /*ef70*/  LDSM.16.M88.4 R180, [R220] ;  /* 0x00000000dcb4783b */ /* 0x000fee0000000200 */
[C---:B------:R-:W-:Y:S08]  /*ef80*/  HMMA.16816.F32 R28, R168.reuse, R184, R28 ;  /* 0x000000b8a81c723c */ /* 0x040ff0000000181c */
[----:B------:R-:W-:Y:S01]  /*ef90*/  HMMA.16816.F32 R32, R168, R186, R32 ;  /* 0x000000baa820723c */ /* 0x000fe20000001820 */
[----:B------:R-:W5:Y:S06]  /*efa0*/  LDSM.16.M88.4 R168, [R227+0x10100] ;  /* 0x01010000e3a8783b */ /* 0x000f6c0000000200 */
[----:B------:R-:W3:Y:S01]  /*efb0*/  LDSM.16.M88.4 R184, [R220+0x800] ;  /* 0x00080000dcb8783b */ /* 0x000ee20000000200 */
[C---:B--2---:R-:W-:Y:S08]  /*efc0*/  HMMA.16816.F32 R4, R188.reuse, R192, R4 ;  /* 0x000000c0bc04723c */ /* 0x044ff00000001804 */
[C---:B------:R-:W-:Y:S01]  /*efd0*/  HMMA.16816.F32 R8, R188.reuse, R194, R8 ;  /* 0x000000c2bc08723c */ /* 0x040fe20000001808 */
[----:B------:R-:W2:Y:S07]  /*efe0*/  LDSM.16.M88.4 R192, [R220+0x1000] ;  /* 0x00100000dcc0783b */ /* 0x000eae0000000200 */
[C---:B----4-:R-:W-:Y:S08]  /*eff0*/  HMMA.16816.F32 R12, R188.reuse, R164, R12 ;  /* 0x000000a4bc0c723c */ /* 0x050ff0000000180c */
[C---:B------:R-:W-:Y:S01]  /*f000*/  HMMA.16816.F32 R16, R188.reuse, R166, R16 ;  /* 0x000000a6bc10723c */ /* 0x040fe20000001810 */
[----:B------:R-:W4:Y:S07]  /*f010*/  LDSM.16.M88.4 R164, [R220+0x1800] ;  /* 0x00180000dca4783b */ /* 0x000f2e0000000200 */
[C---:B-1----:R-:W-:Y:S08]  /*f020*/  HMMA.16816.F32 R20, R188.reuse, R172, R20 ;  /* 0x000000acbc14723c */ /* 0x042ff00000001814 */
[C---:B------:R-:W-:Y:S01]  /*f030*/  HMMA.16816.F32 R24, R188.reuse, R174, R24 ;  /* 0x000000aebc18723c */ /* 0x040fe20000001818 */
[----:B------:R-:W1:Y:S07]  /*f040*/  LDSM.16.M88.4 R172, [R234+0x14100] ;  /* 0x01410000eaac783b */ /* 0x000e6e0000000200 */
[C---:B---3--:R-:W-:Y:S08]  /*f050*/  HMMA.16816.F32 R28, R188.reuse, R176, R28 ;  /* 0x000000b0bc1c723c */ /* 0x048ff0000000181c */
[----:B------:R-:W-:Y:S01]  /*f060*/  HMMA.16816.F32 R32, R188, R178, R32 ;  /* 0x000000b2bc20723c */ /* 0x000fe20000001820 */
[----:B------:R-:W3:Y:S06]  /*f070*/  LDSM.16.M88.4 R176, [R233+0xb100] ;  /* 0x00b10000e9b0783b */ /* 0x000eec0000000200 */
[----:B------:R-:W-:Y:S01]  /*f080*/  LDSM.16.M88.4 R188, [R219] ;  /* 0x00000000dbbc783b */ /* 0x000fe20000000200 */
[C---:B-----5:R-:W-:Y:S08]  /*f090*/  HMMA.16816.F32 R4, R168.reuse, R180, R4 ;  /* 0x000000b4a804723c */ /* 0x060ff00000001804 */
[C---:B------:R-:W-:Y:S01]  /*f0a0*/  HMMA.16816.F32 R8, R168.reuse, R182, R8 ;  /* 0x000000b6a808723c */ /* 0x040fe20000001808 */
[----:B------:R-:W5:Y:S07]  /*f0b0*/  LDSM.16.M88.4 R180, [R233+0xb900] ;  /* 0x00b90000e9b4783b */ /* 0x000f6e0000000200 */
[C---:B------:R-:W-:Y:S08]  /*f0c0*/  HMMA.16816.F32 R12, R168.reuse, R184, R12 ;  /* 0x000000b8a80c723c */ /* 0x040ff0000000180c */
[C---:B------:R-:W-:Y:S01]  /*f0d0*/  HMMA.16816.F32 R16, R168.reuse, R186, R16 ;  /* 0x000000baa810723c */ /* 0x040fe20000001810 */
[----:B------:R-:W3:Y:S07]  /*f0e0*/  LDSM.16.M88.4 R184, [R230+0x14100] ;  /* 0x01410000e6b8783b */ /* 0x000eee0000000200 */
[C---:B--2---:R-:W-:Y:S08]  /*f0f0*/  HMMA.16816.F32 R20, R168.reuse, R192, R20 ;  /* 0x000000c0a814723c */ /* 0x044ff00000001814 */
[C---:B------:R-:W-:Y:S01]  /*f100*/  HMMA.16816.F32 R24, R168.reuse, R194, R24 ;  /* 0x000000c2a818723c */ /* 0x040fe20000001818 */
[----:B------:R-:W2:Y:S07]  /*f110*/  LDSM.16.M88.4 R192, [R218] ;  /* 0x00000000dac0783b */ /* 0x000eae0000000200 */
[C---:B----4-:R-:W-:Y:S08]  /*f120*/  HMMA.16816.F32 R28, R168.reuse, R164, R28 ;  /* 0x000000a4a81c723c */ /* 0x050ff0000000181c */
[----:B------:R-:W-:Y:S01]  /*f130*/  HMMA.16816.F32 R32, R168, R166, R32 ;  /* 0x000000a6a820723c */ /* 0x000fe20000001820 */
[----:B------:R-:W4:Y:S06]  /*f140*/  LDSM.16.M88.4 R164, [R217] ;  /* 0x00000000d9a4783b */ /* 0x000f2c0000000200 */
[----:B------:R-:W2:Y:S01]  /*f150*/  LDSM.16.M88.4 R168, [R216] ;  /* 0x00000000d8a8783b */ /* 0x000ea20000000200 */
[C---:B-1----:R-:W-:Y:S08]  /*f160*/  HMMA.16816.F32 R4, R172.reuse, R196, R4 ;  /* 0x000000c4ac04723c */ /* 0x042ff00000001804 */
[C---:B------:R-:W-:Y:S01]  /*f170*/  HMMA.16816.F32 R8, R172.reuse, R198, R8 ;  /* 0x000000c6ac08723c */ /* 0x040fe20000001808 */
[----:B------:R-:W-:Y:S07]  /*f180*/  LDSM.16.M88.4 R196, [R228+0xa100] ;  /* 0x00a10000e4c4783b */ /* 0x000fee0000000200 */
[C---:B------:R-:W-:Y:S08]  /*f190*/  HMMA.16816.F32 R12, R172.reuse, R200, R12 ;  /* 0x000000c8ac0c723c */ /* 0x040ff0000000180c */
[C---:B------:R-:W-:Y:S01]  /*f1a0*/  HMMA.16816.F32 R16, R172.reuse, R202, R16 ;  /* 0x000000caac10723c */ /* 0x040fe20000001810 */
[----:B------:R-:W-:Y:S07]  /*f1b0*/  LDSM.16.M88.4 R200, [R228+0xa900] ;  /* 0x00a90000e4c8783b */ /* 0x000fee0000000200 */
[C---:B---3--:R-:W-:Y:S08]  /*f1c0*/  HMMA.16816.F32 R20, R172.reuse, R176, R20 ;  /* 0x000000b0ac14723c */ /* 0x048ff00000001814 */
[C---:B------:R-:W-:Y:S01]  /*f1d0*/  HMMA.16816.F32 R24, R172.reuse, R178, R24 ;  /* 0x000000b2ac18723c */ /* 0x040fe20000001818 */
[----:B------:R-:W1:Y:S07]  /*f1e0*/  LDSM.16.M88.4 R176, [R229+0x14100] ;  /* 0x01410000e5b0783b */ /* 0x000e6e0000000200 */
[C---:B-----5:R-:W-:Y:S08]  /*f1f0*/  HMMA.16816.F32 R28, R172.reuse, R180, R28 ;  /* 0x000000b4ac1c723c */ /* 0x060ff0000000181c */
[----:B------:R-:W-:Y:S01]  /*f200*/  HMMA.16816.F32 R32, R172, R182, R32 ;  /* 0x000000b6ac20723c */ /* 0x000fe20000001820 */
[----:B------:R-:W3:Y:S06]  /*f210*/  LDSM.16.M88.4 R172, [R228+0xb100] ;  /* 0x00b10000e4ac783b */ /* 0x000eec0000000200 */
[----:B------:R-:W-:Y:S01]  /*f220*/  LDSM.16.M88.4 R180, [R227+0x14100] ;  /* 0x01410000e3b4783b */ /* 0x000fe20000000200 */
[C---:B------:R-:W-:Y:S08]  /*f230*/  HMMA.16816.F32 R4, R184.reuse, R188, R4 ;  /* 0x000000bcb804723c */ /* 0x040ff00000001804 */
[C---:B------:R-:W-:Y:S01]  /*f240*/  HMMA.16816.F32 R8, R184.reuse, R190, R8 ;  /* 0x000000beb808723c */ /* 0x040fe20000001808 */
[----:B------:R-:W-:Y:S07]  /*f250*/  LDSM.16.M88.4 R188, [R220+0x2000] ;  /* 0x00200000dcbc783b */ /* 0x000fee0000000200 */
[C---:B--2---:R-:W-:Y:S08]  /*f260*/  HMMA.16816.F32 R12, R184.reuse, R192, R12 ;  /* 0x000000c0b80c723c */ /* 0x044ff0000000180c */
[C---:B------:R-:W-:Y:S01]  /*f270*/  HMMA.16816.F32 R16, R184.reuse, R194, R16 ;  /* 0x000000c2b810723c */ /* 0x040fe20000001810 */
[----:B------:R-:W-:Y:S07]  /*f280*/  LDSM.16.M88.4 R192, [R220+0x3800] ;  /* 0x00380000dcc0783b */ /* 0x000fee0000000200 */
[C---:B----4-:R-:W-:Y:S08]  /*f290*/  HMMA.16816.F32 R20, R184.reuse, R164, R20 ;  /* 0x000000a4b814723c */ /* 0x050ff00000001814 */
[C---:B------:R-:W-:Y:S01]  /*f2a0*/  HMMA.16816.F32 R24, R184.reuse, R166, R24 ;  /* 0x000000a6b818723c */ /* 0x040fe20000001818 */
[----:B------:R-:W2:Y:S07]  /*f2b0*/  LDSM.16.M88.4 R164, [R228+0xb900] ;  /* 0x00b90000e4a4783b */ /* 0x000eae0000000200 */
[C---:B------:R-:W-:Y:S08]  /*f2c0*/  HMMA.16816.F32 R28, R184.reuse, R168, R28 ;  /* 0x000000a8b81c723c */ /* 0x040ff0000000181c */
[----:B------:R-:W-:Y:S01]  /*f2d0*/  HMMA.16816.F32 R32, R184, R170, R32 ;  /* 0x000000aab820723c */ /* 0x000fe20000001820 */
[----:B------:R-:W4:Y:S06]  /*f2e0*/  LDSM.16.M88.4 R168, [R220+0x2800] ;  /* 0x00280000dca8783b */ /* 0x000f2c0000000200 */
[----:B------:R-:W5:Y:S01]  /*f2f0*/  LDSM.16.M88.4 R184, [R220+0x3000] ;  /* 0x00300000dcb8783b */ /* 0x000f620000000200 */
[C---:B-1----:R-:W-:Y:S08]  /*f300*/  HMMA.16816.F32 R4, R176.reuse, R196, R4 ;  /* 0x000000c4b004723c */ /* 0x042ff00000001804 */
[C---:B------:R-:W-:Y:S01]  /*f310*/  HMMA.16816.F32 R8, R176.reuse, R198, R8 ;  /* 0x000000c6b008723c */ /* 0x040fe20000001808 */
[----:B------:R-:W1:Y:S07]  /*f320*/  LDSM.16.M88.4 R196, [R234+0x18100] ;  /* 0x01810000eac4783b */ /* 0x000e6e0000000200 */
[C---:B------:R-:W-:Y:S08]  /*f330*/  HMMA.16816.F32 R12, R176.reuse, R200, R12 ;  /* 0x000000c8b00c723c */ /* 0x040ff0000000180c */
[C---:B------:R-:W-:Y:S01]  /*f340*/  HMMA.16816.F32 R16, R176.reuse, R202, R16 ;  /* 0x000000cab010723c */ /* 0x040fe20000001810 */
[----:B------:R-:W-:Y:S07]  /*f350*/  LDSM.16.M88.4 R200, [R233+0xe100] ;  /* 0x00e10000e9c8783b */ /* 0x000fee0000000200 */
[C---:B---3--:R-:W-:Y:S08]  /*f360*/  HMMA.16816.F32 R20, R176.reuse, R172, R20 ;  /* 0x000000acb014723c */ /* 0x048ff00000001814 */
[C---:B------:R-:W-:Y:S01]  /*f370*/  HMMA.16816.F32 R24, R176.reuse, R174, R24 ;  /* 0x000000aeb018723c */ /* 0x040fe20000001818 */
[----:B------:R-:W-:Y:S07]  /*f380*/  LDSM.16.M88.4 R172, [R233+0xd100] ;  /* 0x00d10000e9ac783b */ /* 0x000fee0000000200 */
[C---:B--2---:R-:W-:Y:S08]  /*f390*/  HMMA.16816.F32 R28, R176.reuse, R164, R28 ;  /* 0x000000a4b01c723c */ /* 0x044ff0000000181c */
[----:B------:R-:W-:Y:S01]  /*f3a0*/  HMMA.16816.F32 R32, R176, R166, R32 ;  /* 0x000000a6b020723c */ /* 0x000fe20000001820 */
[----:B------:R-:W2:Y:S06]  /*f3b0*/  LDSM.16.M88.4 R164, [R233+0xc900] ;  /* 0x00c90000e9a4783b */ /* 0x000eac0000000200 */
[----:B------:R-:W-:Y:S01]  /*f3c0*/  LDSM.16.M88.4 R176, [R230+0x18100] ;  /* 0x01810000e6b0783b */ /* 0x000fe20000000200 */
[C---:B------:R-:W-:Y:S08]  /*f3d0*/  HMMA.16816.F32 R4, R180.reuse, R188, R4 ;  /* 0x000000bcb404723c */ /* 0x040ff00000001804 */
[C---:B------:R-:W-:Y:S01]  /*f3e0*/  HMMA.16816.F32 R8, R180.reuse, R190, R8 ;  /* 0x000000beb408723c */ /* 0x040fe20000001808 */
[----:B------:R-:W-:Y:S07]  /*f3f0*/  LDSM.16.M88.4 R188, [R213] ;  /* 0x00000000d5bc783b */ /* 0x000fee0000000200 */
[C---:B----4-:R-:W-:Y:S08]  /*f400*/  HMMA.16816.F32 R12, R180.reuse, R168, R12 ;  /* 0x000000a8b40c723c */ /* 0x050ff0000000180c */
[C---:B------:R-:W-:Y:S01]  /*f410*/  HMMA.16816.F32 R16, R180.reuse, R170, R16 ;  /* 0x000000aab410723c */ /* 0x040fe20000001810 */
[----:B------:R-:W3:Y:S07]  /*f420*/  LDSM.16.M88.4 R168, [R233+0xd900] ;  /* 0x00d90000e9a8783b */ /* 0x000eee0000000200 */
[C---:B-----5:R-:W-:Y:S08]  /*f430*/  HMMA.16816.F32 R20, R180.reuse, R184, R20 ;  /* 0x000000b8b414723c */ /* 0x060ff00000001814 */
[C---:B------:R-:W-:Y:S01]  /*f440*/  HMMA.16816.F32 R24, R180.reuse, R186, R24 ;  /* 0x000000bab418723c */ /* 0x040fe20000001818 */
[----:B------:R-:W-:Y:S07]  /*f450*/  LDSM.16.M88.4 R184, [R214] ;  /* 0x00000000d6b8783b */ /* 0x000fee0000000200 */
[C---:B------:R-:W-:Y:S08]  /*f460*/  HMMA.16816.F32 R28, R180.reuse, R192, R28 ;  /* 0x000000c0b41c723c */ /* 0x040ff0000000181c */
[----:B------:R-:W-:Y:S01]  /*f470*/  HMMA.16816.F32 R32, R180, R194, R32 ;  /* 0x000000c2b420723c */ /* 0x000fe20000001820 */
[----:B------:R-:W4:Y:S06]  /*f480*/  LDSM.16.M88.4 R180, [R215] ;  /* 0x00000000d7b4783b */ /* 0x000f2c0000000200 */
[----:B------:R-:W-:Y:S01]  /*f490*/  LDSM.16.M88.4 R192, [R228+0xc100] ;  /* 0x00c10000e4c0783b */ /* 0x000fe20000000200 */
[C---:B-1----:R-:W-:Y:S08]  /*f4a0*/  HMMA.16816.F32 R4, R196.reuse, R204, R4 ;  /* 0x000000ccc404723c */ /* 0x042ff00000001804 */
[C---:B------:R-:W-:Y:S01]  /*f4b0*/  HMMA.16816.F32 R8, R196.reuse, R206, R8 ;  /* 0x000000cec408723c */ /* 0x040fe20000001808 */
[----:B------:R-:W-:Y:S07]  /*f4c0*/  LDSM.16.M88.4 R204, [R233+0xe900] ;  /* 0x00e90000e9cc783b */ /* 0x000fee0000000200 */
[C---:B--2---:R-:W-:Y:S08]  /*f4d0*/  HMMA.16816.F32 R12, R196.reuse, R164, R12 ;  /* 0x000000a4c40c723c */ /* 0x044ff0000000180c */
[C---:B------:R-:W-:Y:S01]  /*f4e0*/  HMMA.16816.F32 R16, R196.reuse, R166, R16 ;  /* 0x000000a6c410723c */ /* 0x040fe20000001810 */
[----:B------:R-:W1:Y:S07]  /*f4f0*/  LDSM.16.M88.4 R164, [R212] ;  /* 0x00000000d4a4783b */ /* 0x000e6e0000000200 */
[C---:B------:R-:W-:Y:S08]  /*f500*/  HMMA.16816.F32 R20, R196.reuse, R172, R20 ;  /* 0x000000acc414723c */ /* 0x040ff00000001814 */
[C---:B------:R-:W-:Y:S01]  /*f510*/  HMMA.16816.F32 R24, R196.reuse, R174, R24 ;  /* 0x000000aec418723c */ /* 0x040fe20000001818 */
[----:B------:R-:W2:Y:S07]  /*f520*/  LDSM.16.M88.4 R172, [R229+0x18100] ;  /* 0x01810000e5ac783b */ /* 0x000eae0000000200 */
[C---:B---3--:R-:W-:Y:S08]  /*f530*/  HMMA.16816.F32 R28, R196.reuse, R168, R28 ;  /* 0x000000a8c41c723c */ /* 0x048ff0000000181c */
[----:B------:R-:W-:Y:S01]  /*f540*/  HMMA.16816.F32 R32, R196, R170, R32 ;  /* 0x000000aac420723c */ /* 0x000fe20000001820 */
[----:B------:R-:W3:Y:S06]  /*f550*/  LDSM.16.M88.4 R168, [R228+0xc900] ;  /* 0x00c90000e4a8783b */ /* 0x000eec0000000200 */
[----:B------:R-:W-:Y:S01]  /*f560*/  LDSM.16.M88.4 R196, [R234+0x1c100] ;  /* 0x01c10000eac4783b */ /* 0x000fe20000000200 */
[C---:B----4-:R-:W-:Y:S08]  /*f570*/  HMMA.16816.F32 R4, R176.reuse, R180, R4 ;  /* 0x000000b4b004723c */ /* 0x050ff00000001804 */
[C---:B------:R-:W-:Y:S01]  /*f580*/  HMMA.16816.F32 R8, R176.reuse, R182, R8 ;  /* 0x000000b6b008723c */ /* 0x040fe20000001808 */
[----:B------:R-:W4:Y:S07]  /*f590*/  LDSM.16.M88.4 R180, [R228+0xd100] ;  /* 0x00d10000e4b4783b */ /* 0x000f2e0000000200 */
[C---:B------:R-:W-:Y:S08]  /*f5a0*/  HMMA.16816.F32 R12, R176.reuse, R184, R12 ;  /* 0x000000b8b00c723c */ /* 0x040ff0000000180c */
[C---:B------:R-:W-:Y:S01]  /*f5b0*/  HMMA.16816.F32 R16, R176.reuse, R186, R16 ;  /* 0x000000bab010723c */ /* 0x040fe20000001810 */
[----:B------:R-:W-:Y:S07]  /*f5c0*/  LDSM.16.M88.4 R184, [R220+0x4000] ;  /* 0x00400000dcb8783b */ /* 0x000fee0000000200 */
[C---:B------:R-:W-:Y:S08]  /*f5d0*/  HMMA.16816.F32 R20, R176.reuse, R188, R20 ;  /* 0x000000bcb014723c */ /* 0x040ff00000001814 */
[C---:B------:R-:W-:Y:S01]  /*f5e0*/  HMMA.16816.F32 R24, R176.reuse, R190, R24 ;  /* 0x000000beb018723c */ /* 0x040fe20000001818 */
[----:B------:R-:W-:Y:S07]  /*f5f0*/  LDSM.16.M88.4 R188, [R220+0x4800] ;  /* 0x00480000dcbc783b */ /* 0x000fee0000000200 */
[C---:B-1----:R-:W-:Y:S08]  /*f600*/  HMMA.16816.F32 R28, R176.reuse, R164, R28 ;  /* 0x000000a4b01c723c */ /* 0x042ff0000000181c */
[----:B------:R-:W-:Y:S01]  /*f610*/  HMMA.16816.F32 R32, R176, R166, R32 ;  /* 0x000000a6b020723c */ /* 0x000fe20000001820 */
[----:B------:R-:W1:Y:S06]  /*f620*/  LDSM.16.M88.4 R164, [R228+0xd900] ;  /* 0x00d90000e4a4783b */ /* 0x000e6c0000000200 */
[----:B------:R-:W5:Y:S01]  /*f630*/  LDSM.16.M88.4 R176, [R227+0x18100] ;  /* 0x01810000e3b0783b */ /* 0x000f620000000200 */
        /* <DEDUP_REMOVED lines=8> */
[----:B------:R-:W-:Y:S07]  /*f6c0*/  LDSM.16.M88.4 R180, [R230+0x1c100] ;  /* 0x01c10000e6b4783b */ /* 0x000fee0000000200 */
[C---:B-1----:R-:W-:Y:S08]  /*f6d0*/  HMMA.16816.F32 R28, R172.reuse, R164, R28 ;  /* 0x000000a4ac1c723c */ /* 0x042ff0000000181c */
[----:B------:R-:W-:Y:S01]  /*f6e0*/  HMMA.16816.F32 R32, R172, R166, R32 ;  /* 0x000000a6ac20723c */ /* 0x000fe20000001820 */
[----:B------:R-:W1:Y:S06]  /*f6f0*/  LDSM.16.M88.4 R164, [R233+0xf100] ;  /* 0x00f10000e9a4783b */ /* 0x000e6c0000000200 */
[----:B------:R-:W4:Y:S01]  /*f700*/  LDSM.16.M88.4 R172, [R233+0xf900] ;  /* 0x00f90000e9ac783b */ /* 0x000f220000000200 */
[C---:B-----5:R-:W-:Y:S08]  /*f710*/  HMMA.16816.F32 R4, R176.reuse, R184, R4 ;  /* 0x000000b8b004723c */ /* 0x060ff00000001804 */
[C---:B------:R-:W-:Y:S01]  /*f720*/  HMMA.16816.F32 R8, R176.reuse, R186, R8 ;  /* 0x000000bab008723c */ /* 0x040fe20000001808 */
[----:B------:R-:W5:Y:S07]  /*f730*/  LDSM.16.M88.4 R184, [R211] ;  /* 0x00000000d3b8783b */ /* 0x000f6e0000000200 */
[C---:B------:R-:W-:Y:S08]  /*f740*/  HMMA.16816.F32 R12, R176.reuse, R188, R12 ;  /* 0x000000bcb00c723c */ /* 0x040ff0000000180c */
[C---:B------:R-:W-:Y:S01]  /*f750*/  HMMA.16816.F32 R16, R176.reuse, R190, R16 ;  /* 0x000000beb010723c */ /* 0x040fe20000001810 */
[----:B------:R-:W1:Y:S07]  /*f760*/  LDSM.16.M88.4 R188, [R210] ;  /* 0x00000000d2bc783b */ /* 0x000e6e0000000200 */
[C---:B--2---:R-:W-:Y:S08]  /*f770*/  HMMA.16816.F32 R20, R176.reuse, R192, R20 ;  /* 0x000000c0b014723c */ /* 0x044ff00000001814 */
[C---:B------:R-:W-:Y:S01]  /*f780*/  HMMA.16816.F32 R24, R176.reuse, R194, R24 ;  /* 0x000000c2b018723c */ /* 0x040fe20000001818 */
[----:B------:R-:W-:Y:S07]  /*f790*/  LDSM.16.M88.4 R192, [R229+0x1c100] ;  /* 0x01c10000e5c0783b */ /* 0x000fee0000000200 */
[C---:B---3--:R-:W-:Y:S08]  /*f7a0*/  HMMA.16816.F32 R28, R176.reuse, R168, R28 ;  /* 0x000000a8b01c723c */ /* 0x048ff0000000181c */
[----:B------:R-:W-:Y:S01]  /*f7b0*/  HMMA.16816.F32 R32, R176, R170, R32 ;  /* 0x000000aab020723c */ /* 0x000fe20000001820 */
[----:B------:R-:W2:Y:S06]  /*f7c0*/  LDSM.16.M88.4 R168, [R209] ;  /* 0x00000000d1a8783b */ /* 0x000eac0000000200 */
[----:B------:R-:W3:Y:S01]  /*f7d0*/  LDSM.16.M88.4 R176, [R208] ;  /* 0x00000000d0b0783b */ /* 0x000ee20000000200 */
[C---:B------:R-:W-:Y:S08]  /*f7e0*/  HMMA.16816.F32 R4, R196.reuse, R200, R4 ;  /* 0x000000c8c404723c */ /* 0x040ff00000001804 */
[C---:B------:R-:W-:Y:S01]  /*f7f0*/  HMMA.16816.F32 R8, R196.reuse, R202, R8 ;  /* 0x000000cac408723c */ /* 0x040fe20000001808 */
[----:B------:R-:W2:Y:S07]  /*f800*/  LDSM.16.M88.4 R200, [R228+0xe100] ;  /* 0x00e10000e4c8783b */ /* 0x000eae0000000200 */
[C---:B------:R-:W-:Y:S08]  /*f810*/  HMMA.16816.F32 R12, R196.reuse, R204, R12 ;  /* 0x000000ccc40c723c */ /* 0x040ff0000000180c */
[C---:B------:R-:W-:Y:S01]  /*f820*/  HMMA.16816.F32 R16, R196.reuse, R206, R16 ;  /* 0x000000cec410723c */ /* 0x040fe20000001810 */
[----:B------:R-:W-:Y:S07]  /*f830*/  LDSM.16.M88.4 R204, [R220+0x6000] ;  /* 0x00600000dccc783b */ /* 0x000fee0000000200 */
[C---:B-1----:R-:W-:Y:S08]  /*f840*/  HMMA.16816.F32 R20, R196.reuse, R164, R20 ;  /* 0x000000a4c414723c */ /* 0x042ff00000001814 */
[C---:B------:R-:W-:Y:S01]  /*f850*/  HMMA.16816.F32 R24, R196.reuse, R166, R24 ;  /* 0x000000a6c418723c */ /* 0x040fe20000001818 */
[----:B------:R-:W1:Y:S07]  /*f860*/  LDSM.16.M88.4 R164, [R228+0xe900] ;  /* 0x00e90000e4a4783b */ /* 0x000e6e0000000200 */
[C---:B----4-:R-:W-:Y:S08]  /*f870*/  HMMA.16816.F32 R28, R196.reuse, R172, R28 ;  /* 0x000000acc41c723c */ /* 0x050ff0000000181c */
[----:B------:R-:W-:Y:S01]  /*f880*/  HMMA.16816.F32 R32, R196, R174, R32 ;  /* 0x000000aec420723c */ /* 0x000fe20000001820 */
[----:B------:R-:W4:Y:S06]  /*f890*/  LDSM.16.M88.4 R172, [R228+0xf100] ;  /* 0x00f10000e4ac783b */ /* 0x000f2c0000000200 */
[----:B------:R-:W-:Y:S01]  /*f8a0*/  LDSM.16.M88.4 R196, [R227+0x1c100] ;  /* 0x01c10000e3c4783b */ /* 0x000fe20000000200 */
[C---:B-----5:R-:W-:Y:S08]  /*f8b0*/  HMMA.16816.F32 R4, R180.reuse, R184, R4 ;  /* 0x000000b8b404723c */ /* 0x060ff00000001804 */
[C---:B------:R-:W-:Y:S01]  /*f8c0*/  HMMA.16816.F32 R8, R180.reuse, R186, R8 ;  /* 0x000000bab408723c */ /* 0x040fe20000001808 */
[----:B------:R-:W5:Y:S07]  /*f8d0*/  LDSM.16.M88.4 R184, [R228+0xf900] ;  /* 0x00f90000e4b8783b */ /* 0x000f6e0000000200 */
[C---:B------:R-:W-:Y:S08]  /*f8e0*/  HMMA.16816.F32 R12, R180.reuse, R188, R12 ;  /* 0x000000bcb40c723c */ /* 0x040ff0000000180c */
[C---:B------:R-:W-:Y:S08]  /*f8f0*/  HMMA.16816.F32 R16, R180.reuse, R190, R16 ;  /* 0x000000beb410723c */ /* 0x040ff00000001810 */
[C---:B--2---:R-:W-:Y:S08]  /*f900*/  HMMA.16816.F32 R20, R180.reuse, R168, R20 ;  /* 0x000000a8b414723c */ /* 0x044ff00000001814 */
[C---:B------:R-:W-:Y:S08]  /*f910*/  HMMA.16816.F32 R24, R180.reuse, R170, R24 ;  /* 0x000000aab418723c */ /* 0x040ff00000001818 */
[C---:B---3--:R-:W-:Y:S08]  /*f920*/  HMMA.16816.F32 R28, R180.reuse, R176, R28 ;  /* 0x000000b0b41c723c */ /* 0x048ff0000000181c */
[----:B------:R-:W-:Y:S08]  /*f930*/  HMMA.16816.F32 R32, R180, R178, R32 ;  /* 0x000000b2b420723c */ /* 0x000ff00000001820 */
[C---:B------:R-:W-:Y:S08]  /*f940*/  HMMA.16816.F32 R4, R192.reuse, R200, R4 ;  /* 0x000000c8c004723c */ /* 0x040ff00000001804 */
[C---:B------:R-:W-:Y:S08]  /*f950*/  HMMA.16816.F32 R8, R192.reuse, R202, R8 ;  /* 0x000000cac008723c */ /* 0x040ff00000001808 */
[C---:B-1----:R-:W-:Y:S08]  /*f960*/  HMMA.16816.F32 R12, R192.reuse, R164, R12 ;  /* 0x000000a4c00c723c */ /* 0x042ff0000000180c */
[C---:B------:R-:W-:Y:S01]  /*f970*/  HMMA.16816.F32 R16, R192.reuse, R166, R16 ;  /* 0x000000a6c010723c */ /* 0x040fe20000001810 */
[----:B------:R-:W1:Y:S07]  /*f980*/  LDSM.16.M88.4 R164, [R220+0x6800] ;  /* 0x00680000dca4783b */ /* 0x000e6e0000000200 */
[C---:B----4-:R-:W-:Y:S08]  /*f990*/  HMMA.16816.F32 R20, R192.reuse, R172, R20 ;  /* 0x000000acc014723c */ /* 0x050ff00000001814 */
[C---:B------:R-:W-:Y:S08]  /*f9a0*/  HMMA.16816.F32 R24, R192.reuse, R174, R24 ;  /* 0x000000aec018723c */ /* 0x040ff00000001818 */
[C---:B-----5:R-:W-:Y:S08]  /*f9b0*/  HMMA.16816.F32 R28, R192.reuse, R184, R28 ;  /* 0x000000b8c01c723c */ /* 0x060ff0000000181c */
[----:B------:R-:W-:Y:S08]  /*f9c0*/  HMMA.16816.F32 R32, R192, R186, R32 ;  /* 0x000000bac020723c */ /* 0x000ff00000001820 */
[C---:B------:R-:W-:Y:S08]  /*f9d0*/  HMMA.16816.F32 R4, R196.reuse, R204, R4 ;  /* 0x000000ccc404723c */ /* 0x040ff00000001804 */
[C---:B------:R-:W-:Y:S08]  /*f9e0*/  HMMA.16816.F32 R8, R196.reuse, R206, R8 ;  /* 0x000000cec408723c */ /* 0x040ff00000001808 */
[C---:B-1----:R-:W-:Y:S08]  /*f9f0*/  HMMA.16816.F32 R12, R196.reuse, R164, R12 ;  /* 0x000000a4c40c723c */ /* 0x042ff0000000180c */
[----:B------:R-:W-:Y:S01]  /*fa00*/  FMUL.FTZ R169, R4, c[0x0][0x320] ;  /* 0x0000c80004a97a20 */ /* 0x000fe20000410000 */
[C---:B------:R-:W-:Y:S03]  /*fa10*/  HMMA.16816.F32 R16, R196.reuse, R166, R16 ;  /* 0x000000a6c410723c */ /* 0x040fe60000001810 */
[----:B------:R-:W-:Y:S02]  /*fa20*/  FMUL.FTZ R170, R5, c[0x0][0x320] ;  /* 0x0000c80005aa7a20 */ /* 0x000fe40000410000 */
[----:B------:R-:W1:Y:S01]  /*fa30*/  MUFU.TANH R169, R169 ;  /* 0x000000a900a97308 */ /* 0x000e620000002400 */
[----:B------:R-:W-:Y:S02]  /*fa40*/  FMUL.FTZ R0, R6, c[0x0][0x320] ;  /* 0x0000c80006007a20 */ /* 0x000fe40000410000 */
[----:B------:R-:W-:Y:S04]  /*fa50*/  FMUL.FTZ R9, R9, c[0x0][0x320] ;  /* 0x0000c80009097a20 */ /* 0x000fe80000410000 */
[----:B------:R-:W-:Y:S02]  /*fa60*/  FMUL.FTZ R10, R10, c[0x0][0x320] ;  /* 0x0000c8000a0a7a20 */ /* 0x000fe40000410000 */
[----:B------:R-:W-:Y:S01]  /*fa70*/  FMUL.FTZ R11, R11, c[0x0][0x320] ;  /* 0x0000c8000b0b7a20 */ /* 0x000fe20000410000 */
[----:B------:R-:W2:Y:S01]  /*fa80*/  MUFU.TANH R172, R9 ;  /* 0x0000000900ac7308 */ /* 0x000ea20000002400 */
[----:B------:R-:W-:Y:S02]  /*fa90*/  FMUL.FTZ R168, R7, c[0x0][0x320] ;  /* 0x0000c80007a87a20 */ /* 0x000fe40000410000 */
[----:B------:R-:W3:Y:S01]  /*faa0*/  LDSM.16.M88.4 R4, [R220+0x7000] ;  /* 0x00700000dc04783b */ /* 0x000ee20000000200 */
[----:B------:R-:W-:Y:S02]  /*fab0*/  FMUL.FTZ R171, R8, c[0x0][0x320] ;  /* 0x0000c80008ab7a20 */ /* 0x000fe40000410000 */
[----:B------:R-:W-:Y:S02]  /*fac0*/  FMUL.FTZ R195, R12, c[0x0][0x320] ;  /* 0x0000c8000cc37a20 */ /* 0x000fe40000410000 */
[----:B------:R-:W-:Y:S02]  /*fad0*/  FMUL.FTZ R12, R15, c[0x0][0x320] ;  /* 0x0000c8000f0c7a20 */ /* 0x000fe40000410000 */
[----:B------:R-:W4:Y:S01]  /*fae0*/  MUFU.TANH R164, R10 ;  /* 0x0000000a00a47308 */ /* 0x000f220000002400 */
[----:B------:R-:W-:Y:S02]  /*faf0*/  FMUL.FTZ R175, R16, c[0x0][0x320] ;  /* 0x0000c80010af7a20 */ /* 0x000fe40000410000 */
[----:B------:R-:W-:Y:S02]  /*fb00*/  FMUL.FTZ R13, R13, c[0x0][0x320] ;  /* 0x0000c8000d0d7a20 */ /* 0x000fe40000410000 */
[----:B------:R-:W-:Y:S02]  /*fb10*/  FMUL.FTZ R14, R14, c[0x0][0x320] ;  /* 0x0000c8000e0e7a20 */ /* 0x000fe40000410000 */
[----:B------:R-:W-:Y:S02]  /*fb20*/  FMUL.FTZ R17, R17, c[0x0][0x320] ;  /* 0x0000c80011117a20 */ /* 0x000fe40000410000 */
[----:B------:R-:W-:Y:S01]  /*fb30*/  FMUL.FTZ R18, R18, c[0x0][0x320] ;  /* 0x0000c80012127a20 */ /* 0x000fe20000410000 */
[----:B------:R5:W1:Y:S10]  /*fb40*/  MUFU.TANH R165, R11 ;  /* 0x0000000b00a57308 */ /* 0x000a740000002400 */
[----:B------:R-:W1:Y:S10]  /*fb50*/  MUFU.TANH R170, R170 ;  /* 0x000000aa00aa7308 */ /* 0x000e740000002400 */
[----:B------:R-:W1:Y:S01]  /*fb60*/  MUFU.TANH R0, R0 ;  /* 0x0000000000007308 */ /* 0x000e620000002400 */
[C---:B---3--:R-:W-:Y:S01]  /*fb70*/  HMMA.16816.F32 R20, R196.reuse, R4, R20 ;  /* 0x00000004c414723c */ /* 0x048fe20000001814 */
[----:B-----5:R-:W3:Y:S01]  /*fb80*/  LDSM.16.M88.4 R8, [R220+0x7800] ;  /* 0x00780000dc08783b */ /* 0x020ee20000000200 */
[----:B------:R-:W-:Y:S07]  /*fb90*/  DEPBAR.LE SB0, 0x0 ;  /* 0x000080000000791a */ /* 0x000fee0000000000 */
[----:B------:R-:W1:Y:S01]  /*fba0*/  MUFU.TANH R168, R168 ;  /* 0x000000a800a87308 */ /* 0x000e620000002400 */
[----:B------:R-:W-:Y:S01]  /*fbb0*/  BAR.SYNC.DEFER_BLOCKING 0x0 ;  /* 0x0000000000007b1d */ /* 0x000fe20000010000 */
[C---:B------:R-:W-:Y:S05]  /*fbc0*/  HMMA.16816.F32 R24, R196.reuse, R6, R24 ;  /* 0x00000006c418723c */ /* 0x040fea0000001818 */
[----:B------:R-:W-:Y:S03]  /*fbd0*/  FMUL.FTZ R4, R19, c[0x0][0x320] ;  /* 0x0000c80013047a20 */ /* 0x000fe60000410000 */
[----:B------:R-:W1:Y:S05]  /*fbe0*/  MUFU.TANH R171, R171 ;  /* 0x000000ab00ab7308 */ /* 0x000e6a0000002400 */
[----:B------:R-:W-:Y:S02]  /*fbf0*/  FMUL.FTZ R207, R20, c[0x0][0x320] ;  /* 0x0000c80014cf7a20 */ /* 0x000fe40000410000 */
[----:B------:R-:W-:Y:S03]  /*fc00*/  FMUL.FTZ R21, R21, c[0x0][0x320] ;  /* 0x0000c80015157a20 */ /* 0x000fe60000410000 */
[----:B------:R-:W1:Y:S01]  /*fc10*/  MUFU.TANH R195, R195 ;  /* 0x000000c300c37308 */ /* 0x000e620000002400 */
[----:B------:R-:W-:Y:S02]  /*fc20*/  FMUL.FTZ R22, R22, c[0x0][0x320] ;  /* 0x0000c80016167a20 */ /* 0x000fe40000410000 */
[----:B------:R-:W-:Y:S03]  /*fc30*/  FMUL.FTZ R23, R23, c[0x0][0x320] ;  /* 0x0000c80017177a20 */ /* 0x000fe60000410000 */
[----:B------:R-:W-:Y:S02]  /*fc40*/  FMUL.FTZ R203, R24, c[0x0][0x320] ;  /* 0x0000c80018cb7a20 */ /* 0x000fe40000410000 */
[----:B------:R-:W-:Y:S02]  /*fc50*/  FMUL.FTZ R5, R27, c[0x0][0x320] ;  /* 0x0000c8001b057a20 */ /* 0x000fe40000410000 */
[----:B------:R1:W1:Y:S01]  /*fc60*/  MUFU.TANH R193, R13 ;  /* 0x0000000d00c17308 */ /* 0x0002620000002400 */
[----:B------:R-:W-:Y:S02]  /*fc70*/  FMUL.FTZ R25, R25, c[0x0][0x320] ;  /* 0x0000c80019197a20 */ /* 0x000fe40000410000 */
[----:B------:R-:W-:Y:S01]  /*fc80*/  FMUL.FTZ R26, R26, c[0x0][0x320] ;  /* 0x0000c8001a1a7a20 */ /* 0x000fe20000410000 */
[C---:B---3--:R-:W-:Y:S06]  /*fc90*/  HMMA.16816.F32 R28, R196.reuse, R8, R28 ;  /* 0x00000008c41c723c */ /* 0x048fec000000181c */
[----:B------:R3:W1:Y:S02]  /*fca0*/  MUFU.TANH R194, R14 ;  /* 0x0000000e00c27308 */ /* 0x0006640000002400 */
[----:B------:R-:W-:Y:S08]  /*fcb0*/  HMMA.16816.F32 R32, R196, R10, R32 ;  /* 0x0000000ac420723c */ /* 0x000ff00000001820 */
[----:B------:R-:W1:Y:S08]  /*fcc0*/  MUFU.TANH R12, R12 ;  /* 0x0000000c000c7308 */ /* 0x000e700000002400 */
[----:B------:R-:W-:Y:S02]  /*fcd0*/  FMUL.FTZ R191, R28, c[0x0][0x320] ;  /* 0x0000c8001cbf7a20 */ /* 0x000fe40000410000 */
        /* <DEDUP_REMOVED lines=10> */
[----:B------:R-:W1:Y:S10]  /*fd80*/  MUFU.TANH R4, R4 ;  /* 0x0000000400047308 */ /* 0x000e740000002400 */
[----:B------:R-:W1:Y:S10]  /*fd90*/  MUFU.TANH R207, R207 ;  /* 0x000000cf00cf7308 */ /* 0x000e740000002400 */
[----:B------:R3:W1:Y:S10]  /*fda0*/  MUFU.TANH R205, R21 ;  /* 0x0000001500cd7308 */ /* 0x0006740000002400 */
[----:B------:R3:W1:Y:S10]  /*fdb0*/  MUFU.TANH R204, R22 ;  /* 0x0000001600cc7308 */ /* 0x0006740000002400 */
[----:B------:R3:W1:Y:S10]  /*fdc0*/  MUFU.TANH R202, R23 ;  /* 0x0000001700ca7308 */ /* 0x0006740000002400 */
[----:B------:R-:W1:Y:S10]  /*fdd0*/  MUFU.TANH R203, R203 ;  /* 0x000000cb00cb7308 */ /* 0x000e740000002400 */
[----:B------:R3:W1:Y:S10]  /*fde0*/  MUFU.TANH R201, R25 ;  /* 0x0000001900c97308 */ /* 0x0006740000002400 */
        /* <DEDUP_REMOVED lines=9> */
[----:B------:R-:W1:Y:S01]  /*fe80*/  MUFU.TANH R7, R7 ;  /* 0x0000000700077308 */ /* 0x000e620000002400 */
[----:B------:R-:W-:-:S05]  /*fe90*/  @P0 BRA `(.L_x_2005) ;  /* 0x0000038000000947 */ /* 0x000fca0003800000 */
[----:B--2-4-:R-:W-:Y:S01]  /*fea0*/  ULEA UR4, UR20, UR12, 0x6 ;  /* 0x0000000c14047291 */ /* 0x014fe2000f8e303f */
[----:B------:R-:W-:Y:S01]  /*feb0*/  ISETP.NE.AND P1, PT, R236, 0x1, PT ;  /* 0x00000001ec00780c */ /* 0x000fe20003f25270 */
[----:B------:R-:W-:Y:S04]  /*fec0*/  IMAD.MOV.U32 R237, RZ, RZ, RZ ;  /* 0x000000ffffed7224 */ /* 0x000fe800078e00ff */
[----:B------:R-:W-:Y:S05]  /*fed0*/  IMAD.U32 R238, RZ, RZ, UR4 ;  /* 0x00000004ffee7e24 */ /* 0x000fea000f8e00ff */
[----:B------:R-:W-:Y:S05]  /*fee0*/  IADD3 R238, R238, -0x40, R239 ;  /* 0xffffffc0eeee7810 */ /* 0x000fea0007ffe0ef */
[----:B------:R-:W-:Y:S04]  /*fef0*/  @P1 IMAD.HI.U32 R10, R238, c[0x0][0x2bc], RZ ;  /* 0x0000af00ee0a1a27 */ /* 0x000fe800078e00ff */
[----:B------:R-:W-:Y:S01]  /*ff00*/  IMAD.MOV.U32 R6, RZ, RZ, R238 ;  /* 0x000000ffff067224 */ /* 0x000fe200078e00ee */
[----:B------:R-:W-:Y:S04]  /*ff10*/  @P1 SHF.R.U32.HI R6, RZ, c[0x0][0x2c0], R10 ;  /* 0x0000b000ff061a19 */ /* 0x000fe8000001160a */
[C---:B------:R-:W-:Y:S04]  /*ff20*/  @!P2 IADD3 R11, P0, R6.reuse, UR16, RZ ;  /* 0x00000010060bac10 */ /* 0x040fe8000ff1e0ff */
[----:B------:R-:W-:Y:S02]  /*ff30*/  @!P2 LEA.HI.X.SX32 R10, R6, UR8, 0x1, P0 ;  /* 0x00000008060aac11 */ /* 0x000fe400080f0eff */
[C---:B------:R-:W-:Y:S04]  /*ff40*/  @!P2 LEA R8, P0, R11.reuse, c[0x0][0x2a0], 0x2 ;  /* 0x0000a8000b08aa11 */ /* 0x040fe800078010ff */
[----:B------:R-:W-:Y:S01]  /*ff50*/  @!P2 LEA.HI.X R9, R11, c[0x0][0x2a4], R10, 0x2, P0 ;  /* 0x0000a9000b09aa11 */ /* 0x000fe200000f140a */
[----:B------:R-:W-:Y:S04]  /*ff60*/  IMAD.MOV R11, RZ, RZ, -R6 ;  /* 0x000000ffff0b7224 */ /* 0x000fe800078e0a06 */
[----:B------:R-:W2:Y:S01]  /*ff70*/  @!P2 LDG.E R237, [R8.64] ;  /* 0x0000001208eda981 */ /* 0x000ea2000c1e1900 */
[----:B------:R-:W-:Y:S04]  /*ff80*/  IMAD R238, R11, c[0x0][0x2b8], R238 ;  /* 0x0000ae000bee7a24 */ /* 0x000fe800078e02ee */
[C---:B---3--:R-:W-:Y:S01]  /*ff90*/  IMAD.WIDE.U32 R14, R238.reuse, c[0x0][0x1e0], RZ ;  /* 0x00007800ee0e7a25 */ /* 0x048fe200078e00ff */
[----:B------:R-:W-:Y:S05]  /*ffa0*/  SHF.R.S32.HI R11, RZ, 0x1f, R238 ;  /* 0x0000001fff0b7819 */ /* 0x000fea00000114ee */
[----:B------:R-:W-:Y:S04]  /*ffb0*/  IMAD R11, R11, c[0x0][0x1e0], RZ ;  /* 0x000078000b0b7a24 */ /* 0x000fe800078e02ff */
[----:B------:R-:W-:Y:S04]  /*ffc0*/  IMAD R11, R238, c[0x0][0x1e4], R11 ;  /* 0x00007900ee0b7a24 */ /* 0x000fe800078e020b */
[----:B------:R-:W-:Y:S01]  /*ffd0*/  IMAD.IADD R15, R15, 0x1, R11 ;  /* 0x000000010f0f7824 */ /* 0x000fe200078e020b */
[----:B--2---:R-:W-:Y:S03]  /*ffe0*/  SHF.R.S32.HI R6, RZ, 0x1f, R237 ;  /* 0x0000001fff067819 */ /* 0x004fe600000114ed */
[C---:B------:R-:W-:Y:S04]  /*fff0*/  IMAD.WIDE.U32 R14, R237.reuse, c[0x0][0x1f0], R14 ;  /* 0x00007c00ed0e7a25 */ /* 0x040fe800078e000e */
[----:B------:R-:W-:Y:S01]  /*10000*/  IMAD R6, R6, c[0x0][0x1f0], RZ ;  /* 0x00007c0006067a24 */ /* 0x000fe200078e02ff */
[----:B------:R-:W-:Y:S03]  /*10010*/  IADD3 R9, P0, R14, UR14, RZ ;  /* 0x0000000e0e097c10 */ /* 0x000fe6000ff1e0ff */
[----:B------:R-:W-:Y:S05]  /*10020*/  IMAD R6, R237, c[0x0][0x1f4], R6 ;  /* 0x00007d00ed067a24 */ /* 0x000fea00078e0206 */
[----:B------:R-:W-:Y:S02]  /*10030*/  IADD3.X R6, R15, UR7, R6, P0, !PT ;  /* 0x000000070f067c10 */ /* 0x000fe400087fe406 */
[C---:B-1----:R-:W-:Y:S04]  /*10040*/  LEA R13, P0, R9.reuse, c[0x0][0x1c8], 0x1 ;  /* 0x00007200090d7a11 */ /* 0x042fe800078008ff */
[----:B------:R-:W-:Y:S02]  /*10050*/  LEA.HI.X R11, R9, c[0x0][0x1cc], R6, 0x1, P0 ;  /* 0x00007300090b7a11 */ /* 0x000fe400000f0c06 */
[----:B------:R-:W1:Y:S04]  /*10060*/  SHFL.IDX PT, R9, R13, RZ, 0x181f ;  /* 0x00181fff0d097589 */ /* 0x000e6800000e0000 */
[----:B------:R-:W2:Y:S04]  /*10070*/  SHFL.IDX PT, R10, R11, RZ, 0x181f ;  /* 0x00181fff0b0a7589 */ /* 0x000ea800000e0000 */
[----:B------:R-:W3:Y:S04]  /*10080*/  SHFL.IDX PT, R6, R13, 0x1, 0x181f ;  /* 0x00381f000d067f89 */ /* 0x000ee800000e0000 */
[----:B------:R-:W4:Y:S01]  /*10090*/  SHFL.IDX PT, R8, R11, 0x1, 0x181f ;  /* 0x00381f000b087f89 */ /* 0x000f2200000e0000 */
[C---:B-1----:R-:W-:Y:S05]  /*100a0*/  IADD3 R18, P0, R9.reuse, R249, RZ ;  /* 0x000000f909127210 */ /* 0x042fea0007f1e0ff */
        /* <DEDUP_REMOVED lines=10> */
[----:B---3--:R-:W-:Y:S04]  /*10150*/  IADD3 R24, P0, R6, R249, RZ ;  /* 0x000000f906187210 */ /* 0x008fe80007f1e0ff */
[----:B------:R1:W-:Y:S01]  /*10160*/  LDGSTS.E.BYPASS.LTC128B.128 [R235+0xe100], [R20.64], !P6 ;  /* 0x0e10000014eb7fae */ /* 0x0003e2000f101d52 */
[----:B----4-:R-:W-:Y:S01]  /*10170*/  IMAD.X R25, R8, 0x1, R248, P0 ;  /* 0x0000000108197824 */ /* 0x010fe200000e06f8 */
[----:B------:R-:W-:Y:S04]  /*10180*/  IADD3 R22, P0, R6, R250, RZ ;  /* 0x000000fa06167210 */ /* 0x000fe80007f1e0ff */
[----:B------:R1:W-:Y:S01]  /*10190*/  LDGSTS.E.BYPASS.LTC128B.128 [R235+0x9100], [R24.64], !P3 ;  /* 0x0910000018eb7fae */ /* 0x0003e2000d901d52 */
        /* <DEDUP_REMOVED lines=8> */
.L_x_2005:
[----:B--2-4-:R-:W-:Y:S01]  /*10220*/  PLOP3.LUT P0, PT, PT, PT, UP1, 0x80, 0x0 ;  /* 0x000000000000781c */ /* 0x014fe20003f0f018 */
[----:B------:R-:W0:Y:S01]  /*10230*/  LDGDEPBAR ;  /* 0x00000000000079af */ /* 0x000e220000000000 */
[----:B-1----:R-:W-:Y:S01]  /*10240*/  IMAD.MOV.U32 R15, RZ, RZ, R240 ;  /* 0x000000ffff0f7224 */ /* 0x002fe200078e00f0 */
[----:B------:R-:W-:Y:S01]  /*10250*/  USHF.L.U32 UR4, UR20, 0x6, URZ ;  /* 0x0000000614047899 */ /* 0x000fe2000800063f */
[----:B------:R-:W-:Y:S09]  /*10260*/  IMAD.U32 R8, RZ, RZ, UR10 ;  /* 0x0000000aff087e24 */ /* 0x000ff2000f8e00ff */
[----:B------:R-:W-:Y:S01]  /*10270*/  @P0 IMAD.HI.U32 R6, R240, c[0x0][0x2c8], RZ ;  /* 0x0000b200f0060a27 */ /* 0x000fe200078e00ff */
[----:B------:R-:W-:Y:S11]  /*10280*/  PLOP3.LUT P0, PT, PT, PT, UP1, 0x80, 0x0 ;  /* 0x000000000000781c */ /* 0x000ff60003f0f018 */
[----:B------:R-:W-:Y:S02]  /*10290*/  @!UPT UIADD3 URZ, URZ, URZ, URZ ;  /* 0x0000003f3f3ff290 */ /* 0x000fe4000fffe03f */
[----:B------:R-:W-:Y:S01]  /*102a0*/  @P0 SHF.R.U32.HI R15, RZ, c[0x0][0x2cc], R6 ;  /* 0x0000b300ff0f0a19 */ /* 0x000fe20000011606 */
[----:B------:R-:W-:Y:S01]  /*102b0*/  IMAD.U32 R6, RZ, RZ, UR4 ;  /* 0x00000004ff067e24 */ /* 0x000fe2000f8e00ff */
[----:B------:R-:W-:Y:S03]  /*102c0*/  PLOP3.LUT P0, PT, PT, PT, UP0, 0x40, 0x0 ;  /* 0x000000000000781c */ /* 0x000fe60003f0e808 */
[----:B------:R-:W1:Y:S01]  /*102d0*/  SHFL.IDX PT, R11, R15, RZ, 0x1c1f ;  /* 0x001c1fff0f0b7589 */ /* 0x000e6200000e0000 */
[----:B------:R-:W-:Y:S04]  /*102e0*/  IADD3 R9, -R241, 0x1, -R6 ;  /* 0x00000001f1097810 */ /* 0x000fe80007ffe906 */
[----:B------:R-:W-:Y:S04]  /*102f0*/  IADD3 R8, R9, -c[0x0][0x168], R8 ;  /* 0x80005a0009087a10 */ /* 0x000fe80007ffe008 */
[C---:B------:R-:W-:Y:S02]  /*10300*/  IADD3 R10, R8.reuse, c[0x0][0x328], RZ ;  /* 0x0000ca00080a7a10 */ /* 0x040fe40007ffe0ff */
[----:B------:R-:W-:Y:S03]  /*10310*/  IADD3 R8, R8, UR11, RZ ;  /* 0x0000000b08087c10 */ /* 0x000fe6000fffe0ff */
[--C-:B-1-3--:R-:W-:Y:S02]  /*10320*/  IMAD.IADD R14, R10, 0x1, R11.reuse ;  /* 0x000000010a0e7824 */ /* 0x10afe400078e020b */
        /* <DEDUP_REMOVED lines=17> */
.L_x_2008:
[----:B------:R-:W-:Y:S04]  /*10440*/  MOV R9, c[0x0][0x32c] ;  /* 0x0000cb0000097a02 */ /* 0x000fe80000000f00 */
[----:B------:R-:W-:Y:S11]  /*10450*/  ISETP.NE.AND P0, PT, R9, 0x1, PT ;  /* 0x000000010900780c */ /* 0x000ff60003f05270 */
[----:B------:R-:W-:Y:S02]  /*10460*/  @!UPT UIADD3 URZ, URZ, URZ, URZ ;  /* 0x0000003f3f3ff290 */ /* 0x000fe4000fffe03f */
[----:B------:R-:W-:Y:S05]  /*10470*/  @P0 IMAD.HI.U32 R9, R11, c[0x0][0x330], RZ ;  /* 0x0000cc000b090a27 */ /* 0x000fea00078e00ff */
[----:B------:R-:W-:Y:S02]  /*10480*/  @P0 SHF.R.U32.HI R11, RZ, c[0x0][0x334], R9 ;  /* 0x0000cd00ff0b0a19 */ /* 0x000fe40000011609 */
.L_x_2009:
[----:B------:R-:W-:Y:S05]  /*10490*/  BSYNC B0 ;  /* 0x0000000000007941 */ /* 0x000fea0003800000 */
.L_x_2007:
[----:B------:R-:W-:Y:S04]  /*104a0*/  IMAD R16, R11, c[0x0][0x32c], -R6 ;  /* 0x0000cb000b107a24 */ /* 0x000fe800078e0a06 */
[----:B------:R-:W-:Y:S05]  /*104b0*/  IMAD.IADD R16, R16, 0x1, -R241 ;  /* 0x0000000110107824 */ /* 0x000fea00078e0af1 */
[----:B------:R-:W-:Y:S02]  /*104c0*/  IADD3 R9, R16, c[0x0][0x32c], RZ ;  /* 0x0000cb0010097a10 */ /* 0x000fe40007ffe0ff */
[----:B------:R-:W-:Y:S02]  /*104d0*/  IMNMX R13, R13, R16, !PT ;  /* 0x000000100d0d7217 */ /* 0x000fe40007800200 */
[----:B------:R-:W-:Y:S02]  /*104e0*/  IMNMX R14, R14, R9, PT ;  /* 0x000000090e0e7217 */ /* 0x000fe40003800200 */
.L_x_2006:
[----:B------:R-:W-:Y:S01]  /*104f0*/  UISETP.GT.AND UP2, UPT, UR20, -0x1, UPT ;  /* 0xffffffff1400788c */ /* 0x000fe2000bf44270 */
[----:B------:R-:W1:Y:S05]  /*10500*/  SHFL.IDX PT, R15, R15, 0x1, 0x1c1f ;  /* 0x003c1f000f0f7f89 */ /* 0x000e6a00000e0000 */
[----:B------:R-:W-:Y:S04]  /*10510*/  PLOP3.LUT P0, PT, PT, PT, UP2, 0x80, 0x0 ;  /* 0x000000000000781c */ /* 0x000fe80003f0f028 */
[----:B------:R-:W-:Y:S04]  /*10520*/  ISETP.GT.AND P0, PT, R13, RZ, P0 ;  /* 0x000000ff0d00720c */ /* 0x000fe80000704270 */
        /* <DEDUP_REMOVED lines=58> */
[----:B------:R-:W-:Y:S04]  /*108d0*/  PLOP3.LUT P0, PT, PT, PT, UP2, 0x80, 0x0 ;  /* 0x000000000000781c */ /* 0x000fe80003f0f028 */
[----:B------:R-:W-:Y:S01]  /*108e0*/  ISETP.GT.AND P0, PT, R13, 0x39, P0 ;  /* 0x000000390d00780c */ /* 0x000fe20000704270 */
[--C-:B-1----:R-:W-:Y:S03]  /*108f0*/  IMAD.IADD R13, R10, 0x1, R15.reuse ;  /* 0x000000010a0d7824 */ /* 0x102fe600078e020f */
[----:B------:R-:W-:Y:S01]  /*10900*/  ISETP.LT.OR P0, PT, R14, 0x3a, P0 ;  /* 0x0000003a0e00780c */ /* 0x000fe20000701670 */
[----:B------:R-:W-:Y:S03]  /*10910*/  IMAD.IADD R14, R8, 0x1, R15 ;  /* 0x00000001080e7824 */ /* 0x000fe600078e020f */
        /* <DEDUP_REMOVED lines=19> */
.L_x_2012:
[----:B------:R-:W-:Y:S04]  /*10a50*/  MOV R8, 0x1 ;  /* 0x0000000100087802 */ /* 0x000fe80000000f00 */
[----:B------:R-:W-:Y:S11]  /*10a60*/  ISETP.NE.AND P0, PT, R8, c[0x0][0x32c], PT ;  /* 0x0000cb0008007a0c */ /* 0x000ff60003f05270 */
[----:B------:R-:W-:Y:S02]  /*10a70*/  @!UPT UIADD3 URZ, URZ, URZ, URZ ;  /* 0x0000003f3f3ff290 */ /* 0x000fe4000fffe03f */
[----:B------:R-:W-:Y:S05]  /*10a80*/  @P0 IMAD.HI.U32 R8, R15, c[0x0][0x330], RZ ;  /* 0x0000cc000f080a27 */ /* 0x000fea00078e00ff */
[----:B------:R-:W-:Y:S02]  /*10a90*/  @P0 SHF.R.U32.HI R15, RZ, c[0x0][0x334], R8 ;  /* 0x0000cd00ff0f0a19 */ /* 0x000fe40000011608 */
.L_x_2013:
[----:B------:R-:W-:Y:S05]  /*10aa0*/  BSYNC B0 ;  /* 0x0000000000007941 */ /* 0x000fea0003800000 */
.L_x_2011:
[----:B------:R-:W-:Y:S04]  /*10ab0*/  IMAD R6, R15, c[0x0][0x32c], -R6 ;  /* 0x0000cb000f067a24 */ /* 0x000fe800078e0a06 */
[----:B------:R-:W-:Y:S05]  /*10ac0*/  IMAD.IADD R15, R6, 0x1, -R241 ;  /* 0x00000001060f7824 */ /* 0x000fea00078e0af1 */
[----:B------:R-:W-:Y:S02]  /*10ad0*/  IADD3 R6, R15, c[0x0][0x32c], RZ ;  /* 0x0000cb000f067a10 */ /* 0x000fe40007ffe0ff */
[----:B------:R-:W-:Y:S02]  /*10ae0*/  IMNMX R14, R14, R15, !PT ;  /* 0x0000000f0e0e7217 */ /* 0x000fe40007800200 */
[----:B------:R-:W-:Y:S02]  /*10af0*/  IMNMX R13, R13, R6, PT ;  /* 0x000000060d0d7217 */ /* 0x000fe40003800200 */
.L_x_2010:
[----:B------:R-:W-:Y:S01]  /*10b00*/  PLOP3.LUT P0, PT, PT, PT, UP2, 0x80, 0x0 ;  /* 0x000000000000781c */ /* 0x000fe20003f0f028 */
[----:B------:R-:W-:Y:S03]  /*10b10*/  LDSM.16.MT88.4 R20, [R226+0x100] ;  /* 0x00010000e214783b */ /* 0x000fe60000004200 */
[----:B------:R-:W-:Y:S04]  /*10b20*/  ISETP.GT.AND P0, PT, R14, RZ, P0 ;  /* 0x000000ff0e00720c */ /* 0x000fe80000704270 */
[----:B------:R-:W-:Y:S01]  /*10b30*/  ISETP.LT.OR P0, PT, R13, 0x1, P0 ;  /* 0x000000010d00780c */ /* 0x000fe20000701670 */
[----:B------:R-:W-:Y:S03]  /*10b40*/  LDSM.16.MT88.4 R28, [R225+0x100] ;  /* 0x00010000e11c783b */ /* 0x000fe60000004200 */
        /* <DEDUP_REMOVED lines=26> */
[C---:B------:R-:W-:Y:S04]  /*10cf0*/  ISETP.LT.OR P0, PT, R13.reuse, 0x11, P0 ;  /* 0x000000110d00780c */ /* 0x040fe80000701670 */
[----:B------:R-:W-:Y:S02]  /*10d00*/  FSEL R194, R194, -INF , !P0 ;  /* 0xff800000c2c27808 */ /* 0x000fe40004000000 */
[----:B------:R-:W-:Y:S02]  /*10d10*/  PLOP3.LUT P0, PT, PT, PT, UP2, 0x80, 0x0 ;  /* 0x000000000000781c */ /* 0x000fe40003f0f028 */
[----:B------:R-:W-:Y:S02]  /*10d20*/  FMNMX.FTZ R15, R194, R15, !PT ;  /* 0x0000000fc20f7209 */ /* 0x000fe40007810000 */
[----:B------:R-:W-:Y:S04]  /*10d30*/  ISETP.GT.AND P0, PT, R14, 0x11, P0 ;  /* 0x000000110e00780c */ /* 0x000fe80000704270 */
        /* <DEDUP_REMOVED lines=40> */
[----:B------:R-:W-:Y:S01]  /*10fc0*/  PLOP3.LUT P0, PT, PT, PT, UP2, 0x80, 0x0 ;  /* 0x000000000000781c */ /* 0x000fe20003f0f028 */
[----:B------:R-:W1:Y:S01]  /*10fd0*/  SHFL.BFLY PT, R5, R0, 0x2, 0x1f ;  /* 0x0c401f0000057f89 */ /* 0x000e6200000e0000 */
        /* <DEDUP_REMOVED lines=8> */
[C---:B------:R-:W-:Y:S02]  /*11060*/  ISETP.LT.OR P0, PT, R13.reuse, 0x32, P0 ;  /* 0x000000320d00780c */ /* 0x040fe40000701670 */
[----:B-1----:R-:W-:Y:S02]  /*11070*/  FMNMX.FTZ R12, R0, R5, !PT ;  /* 0x00000005000c7209 */ /* 0x002fe40007810000 */
[----:B------:R-:W-:Y:S02]  /*11080*/  FSEL R178, R178, -INF , !P0 ;  /* 0xff800000b2b27808 */ /* 0x000fe40004000000 */
[----:B------:R-:W-:Y:S02]  /*11090*/  PLOP3.LUT P0, PT, PT, PT, UP2, 0x80, 0x0 ;  /* 0x000000000000781c */ /* 0x000fe40003f0f028 */
[----:B------:R-:W-:Y:S02]  /*110a0*/  FMNMX.FTZ R15, R178, R15, !PT ;  /* 0x0000000fb20f7209 */ /* 0x000fe40007810000 */
[----:B------:R-:W-:Y:S04]  /*110b0*/  ISETP.GT.AND P0, PT, R14, 0x38, P0 ;  /* 0x000000380e00780c */ /* 0x000fe80000704270 */
[C---:B------:R-:W-:Y:S04]  /*110c0*/  ISETP.LT.OR P0, PT, R13.reuse, 0x39, P0 ;  /* 0x000000390d00780c */ /* 0x040fe80000701670 */
[----:B------:R-:W-:Y:S02]  /*110d0*/  FSEL R176, R176, -INF , !P0 ;  /* 0xff800000b0b07808 */ /* 0x000fe40004000000 */
[----:B------:R-:W-:Y:S01]  /*110e0*/  PLOP3.LUT P0, PT, PT, PT, UP2, 0x80, 0x0 ;  /* 0x000000000000781c */ /* 0x000fe20003f0f028 */
[----:B------:R-:W-:Y:S01]  /*110f0*/  UISETP.GT.AND UP2, UPT, UR20, UR9, UPT ;  /* 0x000000091400728c */ /* 0x000fe2000bf44270 */
[----:B------:R-:W-:Y:S01]  /*11100*/  FMNMX.FTZ R0, R176, R15, !PT ;  /* 0x0000000fb0007209 */ /* 0x000fe20007810000 */
[----:B------:R-:W-:Y:S01]  /*11110*/  UIADD3 UR20, UR20, -0x1, URZ ;  /* 0xffffffff14147890 */ /* 0x000fe2000fffe03f */
[----:B------:R-:W-:Y:S04]  /*11120*/  ISETP.GT.AND P0, PT, R14, 0x39, P0 ;  /* 0x000000390e00780c */ /* 0x000fe80000704270 */
[----:B------:R-:W-:Y:S02]  /*11130*/  ISETP.LT.OR P0, PT, R13, 0x3a, P0 ;  /* 0x0000003a0d00780c */ /* 0x000fe40000701670 */
[----:B------:R-:W1:Y:S02]  /*11140*/  SHFL.BFLY PT, R13, R12, 0x1, 0x1f ;  /* 0x0c201f000c0d7f89 */ /* 0x000e6400000e0000 */
[----:B------:R-:W-:Y:S04]  /*11150*/  FSEL R165, R7, -INF , !P0 ;  /* 0xff80000007a57808 */ /* 0x000fe80004000000 */
[----:B------:R-:W-:Y:S05]  /*11160*/  FMNMX.FTZ R4, R165, R0, !PT ;  /* 0x00000000a5047209 */ /* 0x000fea0007810000 */
[----:B------:R-:W2:Y:S01]  /*11170*/  SHFL.BFLY PT, R7, R4, 0x2, 0x1f ;  /* 0x0c401f0004077f89 */ /* 0x000ea200000e0000 */
[----:B-1----:R-:W-:Y:S07]  /*11180*/  FMNMX.FTZ R0, R12, R13, !PT ;  /* 0x0000000d0c007209 */ /* 0x002fee0007810000 */
[----:B------:R-:W-:Y:S01]  /*11190*/  LDSM.16.MT88.4 R12, [R231+0x100] ;  /* 0x00010000e70c783b */ /* 0x000fe20000004200 */
[C---:B------:R-:W-:Y:S01]  /*111a0*/  FSETP.NEU.FTZ.AND P0, PT, R0.reuse, -INF , PT ;  /* 0xff8000000000780b */ /* 0x040fe20003f1d000 */
[----:B------:R-:W-:Y:S05]  /*111b0*/  FMUL.FTZ R188, R0, c[0x0][0x2d0] ;  /* 0x0000b40000bc7a20 */ /* 0x000fea0000410000 */
[----:B------:R-:W-:Y:S02]  /*111c0*/  FSEL R188, R188, RZ, P0 ;  /* 0x000000ffbcbc7208 */ /* 0x000fe40000000000 */
[----:B--2---:R-:W-:Y:S02]  /*111d0*/  FMNMX.FTZ R5, R4, R7, !PT ;  /* 0x0000000704057209 */ /* 0x004fe40007810000 */
[----:B------:R-:W-:Y:S01]  /*111e0*/  FSEL R4, R0, RZ, P0 ;  /* 0x000000ff00047208 */ /* 0x000fe20000000000 */
[--C-:B------:R-:W-:Y:S02]  /*111f0*/  FFMA.FTZ R180, R169, c[0x0][0x2d0], -R188.reuse ;  /* 0x0000b400a9b47a23 */ /* 0x100fe400000108bc */
[----:B------:R-:W1:Y:S01]  /*11200*/  SHFL.BFLY PT, R164, R5, 0x1, 0x1f ;  /* 0x0c201f0005a47f89 */ /* 0x000e6200000e0000 */
[--C-:B------:R-:W-:Y:S02]  /*11210*/  FFMA.FTZ R167, R11, c[0x0][0x2d0], -R188.reuse ;  /* 0x0000b4000ba77a23 */ /* 0x100fe400000108bc */
[----:B------:R-:W-:Y:S01]  /*11220*/  FADD.FTZ R4, -R4, R3 ;  /* 0x0000000304047221 */ /* 0x000fe20000010100 */
[----:B------:R-:W-:Y:S01]  /*11230*/  MUFU.EX2 R180, R180 ;  /* 0x000000b400b47308 */ /* 0x000fe20000000800 */
[--C-:B------:R-:W-:Y:S02]  /*11240*/  FFMA.FTZ R166, R171, c[0x0][0x2d0], -R188.reuse ;  /* 0x0000b400aba67a23 */ /* 0x100fe400000108bc */
[--C-:B------:R-:W-:Y:S02]  /*11250*/  FFMA.FTZ R181, R9, c[0x0][0x2d0], -R188.reuse ;  /* 0x0000b40009b57a23 */ /* 0x100fe400000108bc */
[----:B------:R-:W-:Y:S02]  /*11260*/  FMUL.FTZ R3, R4, c[0x0][0x2d0] ;  /* 0x0000b40004037a20 */ /* 0x000fe40000410000 */
[--C-:B------:R-:W-:Y:S02]  /*11270*/  FFMA.FTZ R192, R175, c[0x0][0x2d0], -R188.reuse ;  /* 0x0000b400afc07a23 */ /* 0x100fe400000108bc */
[--C-:B------:R-:W-:Y:S01]  /*11280*/  FFMA.FTZ R190, R195, c[0x0][0x2d0], -R188.reuse ;  /* 0x0000b400c3be7a23 */ /* 0x100fe200000108bc */
[----:B------:R-:W2:Y:S01]  /*11290*/  MUFU.EX2 R167, R167 ;  /* 0x000000a700a77308 */ /* 0x000ea20000000800 */
[--C-:B------:R-:W-:Y:S02]  /*112a0*/  FFMA.FTZ R195, R173, c[0x0][0x2d0], -R188.reuse ;  /* 0x0000b400adc37a23 */ /* 0x100fe400000108bc */
[--C-:B------:R-:W-:Y:S02]  /*112b0*/  FFMA.FTZ R193, R193, c[0x0][0x2d0], -R188.reuse ;  /* 0x0000b400c1c17a23 */ /* 0x100fe400000108bc */
[--C-:B------:R-:W-:Y:S02]  /*112c0*/  FFMA.FTZ R206, R207, c[0x0][0x2d0], -R188.reuse ;  /* 0x0000b400cfce7a23 */ /* 0x100fe400000108bc */
[--C-:B------:R-:W-:Y:S02]  /*112d0*/  FFMA.FTZ R205, R205, c[0x0][0x2d0], -R188.reuse ;  /* 0x0000b400cdcd7a23 */ /* 0x100fe400000108bc */
[--C-:B------:R-:W-:Y:S01]  /*112e0*/  FFMA.FTZ R203, R203, c[0x0][0x2d0], -R188.reuse ;  /* 0x0000b400cbcb7a23 */ /* 0x100fe200000108bc */
[----:B-1----:R-:W-:Y:S01]  /*112f0*/  FMNMX.FTZ R164, R164, R5, !PT ;  /* 0x00000005a4a47209 */ /* 0x002fe20007810000 */
[----:B------:R-:W-:Y:S01]  /*11300*/  MUFU.EX2 R166, R166 ;  /* 0x000000a600a67308 */ /* 0x000fe20000000800 */
[--C-:B------:R-:W-:Y:S02]  /*11310*/  FFMA.FTZ R201, R201, c[0x0][0x2d0], -R188.reuse ;  /* 0x0000b400c9c97a23 */ /* 0x100fe400000108bc */
[C---:B------:R-:W-:Y:S01]  /*11320*/  FSETP.NEU.FTZ.AND P0, PT, R164.reuse, -INF , PT ;  /* 0xff800000a400780b */ /* 0x040fe20003f1d000 */
[C---:B------:R-:W-:Y:S02]  /*11330*/  FMUL.FTZ R177, R164.reuse, c[0x0][0x2d0] ;  /* 0x0000b400a4b17a20 */ /* 0x040fe40000410000 */
[--C-:B------:R-:W-:Y:S01]  /*11340*/  FFMA.FTZ R191, R191, c[0x0][0x2d0], -R188.reuse ;  /* 0x0000b400bfbf7a23 */ /* 0x100fe200000108bc */
[----:B------:R-:W-:Y:S01]  /*11350*/  FSEL R5, R164, RZ, P0 ;  /* 0x000000ffa4057208 */ /* 0x000fe20000000000 */
[----:B------:R-:W-:Y:S01]  /*11360*/  FFMA.FTZ R187, R187, c[0x0][0x2d0], -R188 ;  /* 0x0000b400bbbb7a23 */ /* 0x000fe200000108bc */
[----:B------:R-:W-:Y:S01]  /*11370*/  FSEL R177, R177, RZ, P0 ;  /* 0x000000ffb1b17208 */ /* 0x000fe20000000000 */
[----:B------:R-:W1:Y:S01]  /*11380*/  MUFU.EX2 R181, R181 ;  /* 0x000000b500b57308 */ /* 0x000e620000000800 */
[----:B------:R-:W-:Y:S01]  /*11390*/  PLOP3.LUT P0, PT, PT, PT, UP2, 0x80, 0x0 ;  /* 0x000000000000781c */ /* 0x000fe20003f0f028 */
[----:B------:R-:W-:Y:S02]  /*113a0*/  FADD.FTZ R5, -R5, R2 ;  /* 0x0000000205057221 */ /* 0x000fe40000010100 */
[--C-:B------:R-:W-:Y:S02]  /*113b0*/  FFMA.FTZ R185, R10, c[0x0][0x2d0], -R177.reuse ;  /* 0x0000b4000ab97a23 */ /* 0x100fe400000108b1 */
[--C-:B------:R-:W-:Y:S01]  /*113c0*/  FFMA.FTZ R184, R168, c[0x0][0x2d0], -R177.reuse ;  /* 0x0000b400a8b87a23 */ /* 0x100fe200000108b1 */
[----:B--2---:R-:W-:Y:S01]  /*113d0*/  F2FP.PACK_AB R168, R167, R180 ;  /* 0x000000b4a7a8723e */ /* 0x004fe200000000ff */
[--C-:B------:R-:W-:Y:S02]  /*113e0*/  FFMA.FTZ R183, R8, c[0x0][0x2d0], -R177.reuse ;  /* 0x0000b40008b77a23 */ /* 0x100fe400000108b1 */
[--C-:B------:R-:W-:Y:S01]  /*113f0*/  FFMA.FTZ R182, R6, c[0x0][0x2d0], -R177.reuse ;  /* 0x0000b40006b67a23 */ /* 0x100fe200000108b1 */
[----:B------:R-:W2:Y:S01]  /*11400*/  MUFU.EX2 R3, R3 ;  /* 0x0000000300037308 */ /* 0x000ea20000000800 */
[----:B------:R-:W-:Y:S02]  /*11410*/  FMUL.FTZ R2, R5, c[0x0][0x2d0] ;  /* 0x0000b40005027a20 */ /* 0x000fe40000410000 */
[--C-:B------:R-:W-:Y:S02]  /*11420*/  FFMA.FTZ R199, R172, c[0x0][0x2d0], -R177.reuse ;  /* 0x0000b400acc77a23 */ /* 0x100fe400000108b1 */
[--C-:B------:R-:W-:Y:S02]  /*11430*/  FFMA.FTZ R176, R176, c[0x0][0x2d0], -R177.reuse ;  /* 0x0000b400b0b07a23 */ /* 0x100fe400000108b1 */
[--C-:B------:R-:W-:Y:S02]  /*11440*/  FFMA.FTZ R194, R194, c[0x0][0x2d0], -R177.reuse ;  /* 0x0000b400c2c27a23 */ /* 0x100fe400000108b1 */
[--C-:B------:R-:W-:Y:S01]  /*11450*/  FFMA.FTZ R197, R196, c[0x0][0x2d0], -R177.reuse ;  /* 0x0000b400c4c57a23 */ /* 0x100fe200000108b1 */
[----:B------:R-:W-:Y:S01]  /*11460*/  MUFU.EX2 R185, R185 ;  /* 0x000000b900b97308 */ /* 0x000fe20000000800 */
[--C-:B------:R-:W-:Y:S01]  /*11470*/  FFMA.FTZ R196, R174, c[0x0][0x2d0], -R177.reuse ;  /* 0x0000b400aec47a23 */ /* 0x100fe200000108b1 */
[----:B-1----:R-:W-:Y:S01]  /*11480*/  F2FP.PACK_AB R170, R181, R166 ;  /* 0x000000a6b5aa723e */ /* 0x002fe200000000ff */
[----:B------:R-:W-:Y:S01]  /*11490*/  LDSM.16.MT88.4 R172, [R226+0x4900] ;  /* 0x00490000e2ac783b */ /* 0x000fe20000004200 */
[--C-:B------:R-:W-:Y:S02]  /*114a0*/  FFMA.FTZ R204, R204, c[0x0][0x2d0], -R177.reuse ;  /* 0x0000b400cccc7a23 */ /* 0x100fe400000108b1 */
[--C-:B------:R-:W-:Y:S02]  /*114b0*/  FFMA.FTZ R207, R202, c[0x0][0x2d0], -R177.reuse ;  /* 0x0000b400cacf7a23 */ /* 0x100fe400000108b1 */
[--C-:B------:R-:W-:Y:S02]  /*114c0*/  FFMA.FTZ R200, R200, c[0x0][0x2d0], -R177.reuse ;  /* 0x0000b400c8c87a23 */ /* 0x100fe400000108b1 */
[----:B------:R-:W1:Y:S01]  /*114d0*/  MUFU.EX2 R184, R184 ;  /* 0x000000b800b87308 */ /* 0x000e620000000800 */
[--C-:B------:R-:W-:Y:S02]  /*114e0*/  FFMA.FTZ R198, R198, c[0x0][0x2d0], -R177.reuse ;  /* 0x0000b400c6c67a23 */ /* 0x100fe400000108b1 */
[--C-:B------:R-:W-:Y:S02]  /*114f0*/  FFMA.FTZ R202, R189, c[0x0][0x2d0], -R188.reuse ;  /* 0x0000b400bdca7a23 */ /* 0x100fe400000108bc */
[C---:B--2---:R-:W-:Y:S02]  /*11500*/  FMUL.FTZ R4, R3.reuse, R160 ;  /* 0x000000a003047220 */ /* 0x044fe40000410000 */
        /* <DEDUP_REMOVED lines=8> */
[----:B------:R-:W2:Y:S01]  /*11590*/  MUFU.EX2 R182, R182 ;  /* 0x000000b600b67308 */ /* 0x000ea20000000800 */
[C---:B------:R-:W-:Y:S02]  /*115a0*/  FMUL.FTZ R32, R3.reuse, R132 ;  /* 0x0000008403207220 */ /* 0x040fe40000410000 */
[----:B------:R-:W-:Y:S01]  /*115b0*/  FMUL.FTZ R33, R3, R133 ;  /* 0x0000008503217220 */ /* 0x000fe20000410000 */
[----:B-1----:R-:W-:Y:S01]  /*115c0*/  F2FP.PACK_AB R169, R184, R185 ;  /* 0x000000b9b8a9723e */ /* 0x002fe200000000ff */
[----:B------:R-:W-:Y:S02]  /*115d0*/  FFMA.FTZ R188, R179, c[0x0][0x2d0], -R188 ;  /* 0x0000b400b3bc7a23 */ /* 0x000fe400000108bc */
[--C-:B------:R-:W-:Y:S02]  /*115e0*/  FFMA.FTZ R189, R178, c[0x0][0x2d0], -R177.reuse ;  /* 0x0000b400b2bd7a23 */ /* 0x100fe400000108b1 */
        /* <DEDUP_REMOVED lines=14> */
[----:B------:R-:W2:Y:S01]  /*116d0*/  MUFU.EX2 R193, R193 ;  /* 0x000000c100c17308 */ /* 0x000ea20000000800 */
[C---:B------:R-:W-:Y:S02]  /*116e0*/  FMUL.FTZ R57, R3.reuse, R57 ;  /* 0x0000003903397220 */ /* 0x040fe40000410000 */
[C---:B------:R-:W-:Y:S02]  /*116f0*/  FMUL.FTZ R60, R3.reuse, R60 ;  /* 0x0000003c033c7220 */ /* 0x040fe40000410000 */
[C---:B-1----:R-:W-:Y:S02]  /*11700*/  FMUL.FTZ R6, R2.reuse, R162 ;  /* 0x000000a202067220 */ /* 0x042fe40000410000 */
[C---:B------:R-:W-:Y:S02]  /*11710*/  FMUL.FTZ R7, R2.reuse, R163 ;  /* 0x000000a302077220 */ /* 0x040fe40000410000 */
[----:B------:R-:W-:Y:S01]  /*11720*/  LDSM.16.MT88.4 R160, [R225+0x2900] ;  /* 0x00290000e1a0783b */ /* 0x000fe20000004200 */
[C---:B------:R-:W-:Y:S01]  /*11730*/  FMUL.FTZ R10, R2.reuse, R158 ;  /* 0x0000009e020a7220 */ /* 0x040fe20000410000 */
[----:B------:R-:W-:Y:S01]  /*11740*/  MUFU.EX2 R192, R192 ;  /* 0x000000c000c07308 */ /* 0x000fe20000000800 */
[C---:B------:R-:W-:Y:S02]  /*11750*/  FMUL.FTZ R11, R2.reuse, R159 ;  /* 0x0000009f020b7220 */ /* 0x040fe40000410000 */
[C---:B------:R-:W-:Y:S03]  /*11760*/  HMMA.16816.F32 R4, R168.reuse, R12, R4 ;  /* 0x0000000ca804723c */ /* 0x040fe60000001804 */
[----:B------:R-:W-:Y:S02]  /*11770*/  LDSM.16.MT88.4 R156, [R226+0x2900] ;  /* 0x00290000e29c783b */ /* 0x000fe40000004200 */
[C---:B------:R-:W-:Y:S02]  /*11780*/  FMUL.FTZ R18, R2.reuse, R150 ;  /* 0x0000009602127220 */ /* 0x040fe40000410000 */
[C---:B------:R-:W-:Y:S01]  /*11790*/  FMUL.FTZ R12, R3.reuse, R152 ;  /* 0x00000098030c7220 */ /* 0x040fe20000410000 */
[C---:B------:R-:W-:Y:S01]  /*117a0*/  HMMA.16816.F32 R8, R168.reuse, R14, R8 ;  /* 0x0000000ea808723c */ /* 0x040fe20000001808 */
[----:B------:R-:W-:Y:S03]  /*117b0*/  MUFU.EX2 R195, R195 ;  /* 0x000000c300c37308 */ /* 0x000fe60000000800 */
[C---:B------:R-:W-:Y:S02]  /*117c0*/  FMUL.FTZ R13, R3.reuse, R153 ;  /* 0x00000099030d7220 */ /* 0x040fe40000410000 */
[C---:B------:R-:W-:Y:S02]  /*117d0*/  FMUL.FTZ R19, R2.reuse, R151 ;  /* 0x0000009702137220 */ /* 0x040fe40000410000 */
[C---:B------:R-:W-:Y:S01]  /*117e0*/  FMUL.FTZ R14, R2.reuse, R154 ;  /* 0x0000009a020e7220 */ /* 0x040fe20000410000 */
[----:B------:R-:W-:Y:S02]  /*117f0*/  LDSM.16.MT88.4 R148, [R224+0x900] ;  /* 0x00090000e094783b */ /* 0x000fe40000004200 */
[----:B------:R-:W-:Y:S01]  /*11800*/  MUFU.EX2 R194, R194 ;  /* 0x000000c200c27308 */ /* 0x000fe20000000800 */
[C---:B------:R-:W-:Y:S02]  /*11810*/  FMUL.FTZ R15, R2.reuse, R155 ;  /* 0x0000009b020f7220 */ /* 0x040fe40000410000 */
[C---:B------:R-:W-:Y:S02]  /*11820*/  FMUL.FTZ R26, R2.reuse, R142 ;  /* 0x0000008e021a7220 */ /* 0x040fe40000410000 */
[C---:B------:R-:W-:Y:S01]  /*11830*/  FMUL.FTZ R27, R2.reuse, R143 ;  /* 0x0000008f021b7220 */ /* 0x040fe20000410000 */
[----:B------:R-:W1:Y:S01]  /*11840*/  LDSM.16.MT88.4 R152, [R224+0x100] ;  /* 0x00010000e098783b */ /* 0x000e620000004200 */
[C---:B------:R-:W-:Y:S01]  /*11850*/  FMUL.FTZ R34, R2.reuse, R134 ;  /* 0x0000008602227220 */ /* 0x040fe20000410000 */
[C---:B------:R-:W-:Y:S02]  /*11860*/  HMMA.16816.F32 R12, R168.reuse, R20, R12 ;  /* 0x00000014a80c723c */ /* 0x040fe4000000180c */
[----:B------:R-:W3:Y:S01]  /*11870*/  MUFU.EX2 R197, R197 ;  /* 0x000000c500c57308 */ /* 0x000ee20000000800 */
[C---:B------:R-:W-:Y:S02]  /*11880*/  FMUL.FTZ R35, R2.reuse, R135 ;  /* 0x0000008702237220 */ /* 0x040fe40000410000 */
[C---:B------:R-:W-:Y:S01]  /*11890*/  FMUL.FTZ R38, R2.reuse, R38 ;  /* 0x0000002602267220 */ /* 0x040fe20000410000 */
[----:B------:R-:W-:Y:S01]  /*118a0*/  LDSM.16.MT88.4 R132, [R225+0x2100] ;  /* 0x00210000e184783b */ /* 0x000fe20000004200 */
[C---:B------:R-:W-:Y:S01]  /*118b0*/  FMUL.FTZ R20, R3.reuse, R144 ;  /* 0x0000009003147220 */ /* 0x040fe20000410000 */
[C---:B------:R-:W-:Y:S04]  /*118c0*/  HMMA.16816.F32 R16, R168.reuse, R22, R16 ;  /* 0x00000016a810723c */ /* 0x040fe80000001810 */
[C---:B------:R-:W-:Y:S01]  /*118d0*/  FMUL.FTZ R21, R3.reuse, R145 ;  /* 0x0000009103157220 */ /* 0x040fe20000410000 */
[----:B------:R-:W-:Y:S01]  /*118e0*/  MUFU.EX2 R196, R196 ;  /* 0x000000c400c47308 */ /* 0x000fe20000000800 */
[C---:B------:R-:W-:Y:S01]  /*118f0*/  FMUL.FTZ R39, R2.reuse, R39 ;  /* 0x0000002702277220 */ /* 0x040fe20000410000 */
[----:B------:R-:W-:Y:S01]  /*11900*/  LDSM.16.MT88.4 R140, [R224+0x2100] ;  /* 0x00210000e08c783b */ /* 0x000fe20000004200 */
[C---:B------:R-:W-:Y:S04]  /*11910*/  FMUL.FTZ R22, R2.reuse, R146 ;  /* 0x0000009202167220 */ /* 0x040fe80000410000 */
[C---:B------:R-:W-:Y:S02]  /*11920*/  FMUL.FTZ R23, R2.reuse, R147 ;  /* 0x0000009302177220 */ /* 0x040fe40000410000 */
[C---:B------:R-:W-:Y:S01]  /*11930*/  FMUL.FTZ R42, R2.reuse, R42 ;  /* 0x0000002a022a7220 */ /* 0x040fe20000410000 */
[----:B------:R-:W4:Y:S01]  /*11940*/  LDSM.16.MT88.4 R144, [R231+0x2100] ;  /* 0x00210000e790783b */ /* 0x000f220000004200 */
[C---:B------:R-:W-:Y:S01]  /*11950*/  FMUL.FTZ R43, R2.reuse, R43 ;  /* 0x0000002b022b7220 */ /* 0x040fe20000410000 */
[----:B------:R-:W5:Y:S01]  /*11960*/  MUFU.EX2 R199, R199 ;  /* 0x000000c700c77308 */ /* 0x000f620000000800 */
[C---:B------:R-:W-:Y:S01]  /*11970*/  FMUL.FTZ R46, R2.reuse, R46 ;  /* 0x0000002e022e7220 */ /* 0x040fe20000410000 */
[C---:B------:R-:W-:Y:S03]  /*11980*/  HMMA.16816.F32 R20, R168.reuse, R28, R20 ;  /* 0x0000001ca814723c */ /* 0x040fe60000001814 */
[C---:B------:R-:W-:Y:S02]  /*11990*/  FMUL.FTZ R47, R2.reuse, R47 ;  /* 0x0000002f022f7220 */ /* 0x040fe40000410000 */
[C---:B------:R-:W-:Y:S02]  /*119a0*/  FMUL.FTZ R50, R2.reuse, R50 ;  /* 0x0000003202327220 */ /* 0x040fe40000410000 */
[C---:B------:R-:W-:Y:S01]  /*119b0*/  FMUL.FTZ R28, R3.reuse, R136 ;  /* 0x00000088031c7220 */ /* 0x040fe20000410000 */
[C---:B------:R-:W-:Y:S01]  /*119c0*/  HMMA.16816.F32 R24, R168.reuse, R30, R24 ;  /* 0x0000001ea818723c */ /* 0x040fe20000001818 */
[----:B------:R-:W-:Y:S03]  /*119d0*/  MUFU.EX2 R206, R206 ;  /* 0x000000ce00ce7308 */ /* 0x000fe60000000800 */
[C---:B------:R-:W-:Y:S02]  /*119e0*/  FMUL.FTZ R29, R3.reuse, R137 ;  /* 0x00000089031d7220 */ /* 0x040fe40000410000 */
[C---:B------:R-:W-:Y:S02]  /*119f0*/  FMUL.FTZ R51, R2.reuse, R51 ;  /* 0x0000003302337220 */ /* 0x040fe40000410000 */
[C---:B------:R-:W-:Y:S03]  /*11a00*/  FMUL.FTZ R30, R2.reuse, R138 ;  /* 0x0000008a021e7220 */ /* 0x040fe60000410000 */
[----:B------:R-:W-:Y:S01]  /*11a10*/  MUFU.EX2 R205, R205 ;  /* 0x000000cd00cd7308 */ /* 0x000fe20000000800 */
[C---:B------:R-:W-:Y:S02]  /*11a20*/  FMUL.FTZ R31, R2.reuse, R139 ;  /* 0x0000008b021f7220 */ /* 0x040fe40000410000 */
[----:B------:R-:W2:Y:S01]  /*11a30*/  LDSM.16.MT88.4 R136, [R226+0x2100] ;  /* 0x00210000e288783b */ /* 0x000ea20000004200 */
[C---:B------:R-:W-:Y:S02]  /*11a40*/  FMUL.FTZ R54, R2.reuse, R54 ;  /* 0x0000003602367220 */ /* 0x040fe40000410000 */
[C---:B------:R-:W-:Y:S02]  /*11a50*/  FMUL.FTZ R55, R2.reuse, R55 ;  /* 0x0000003702377220 */ /* 0x040fe40000410000 */
[C---:B-1----:R-:W-:Y:S02]  /*11a60*/  HMMA.16816.F32 R28, R168.reuse, R152, R28 ;  /* 0x00000098a81c723c */ /* 0x042fe4000000181c */
[----:B------:R-:W-:Y:S01]  /*11a70*/  MUFU.EX2 R203, R203 ;  /* 0x000000cb00cb7308 */ /* 0x000fe20000000800 */
[C---:B------:R-:W-:Y:S02]  /*11a80*/  FMUL.FTZ R58, R2.reuse, R58 ;  /* 0x0000003a023a7220 */ /* 0x040fe40000410000 */
[C---:B------:R-:W-:Y:S02]  /*11a90*/  FMUL.FTZ R59, R2.reuse, R59 ;  /* 0x0000003b023b7220 */ /* 0x040fe40000410000 */
[C---:B------:R-:W-:Y:S01]  /*11aa0*/  FMUL.FTZ R61, R3.reuse, R61 ;  /* 0x0000003d033d7220 */ /* 0x040fe20000410000 */
[C---:B------:R-:W-:Y:S01]  /*11ab0*/  HMMA.16816.F32 R32, R168.reuse, R154, R32 ;  /* 0x0000009aa820723c */ /* 0x040fe20000001820 */
[----:B------:R-:W-:Y:S03]  /*11ac0*/  LDSM.16.MT88.4 R152, [R231+0x2900] ;  /* 0x00290000e798783b */ /* 0x000fe60000004200 */
[C---:B------:R-:W-:Y:S01]  /*11ad0*/  FMUL.FTZ R62, R2.reuse, R62 ;  /* 0x0000003e023e7220 */ /* 0x040fe20000410000 */
[----:B------:R-:W-:Y:S01]  /*11ae0*/  MUFU.EX2 R201, R201 ;  /* 0x000000c900c97308 */ /* 0x000fe20000000800 */
[C---:B------:R-:W-:Y:S02]  /*11af0*/  FMUL.FTZ R63, R2.reuse, R63 ;  /* 0x0000003f023f7220 */ /* 0x040fe40000410000 */
[C---:B----4-:R-:W-:Y:S04]  /*11b00*/  HMMA.16816.F32 R36, R168.reuse, R144, R36 ;  /* 0x00000090a824723c */ /* 0x050fe80000001824 */
[C---:B------:R-:W-:Y:S02]  /*11b10*/  FMUL.FTZ R64, R3.reuse, R64 ;  /* 0x0000004003407220 */ /* 0x040fe40000410000 */
[C---:B------:R-:W-:Y:S01]  /*11b20*/  FMUL.FTZ R65, R3.reuse, R65 ;  /* 0x0000004103417220 */ /* 0x040fe20000410000 */
[----:B------:R-:W-:Y:S01]  /*11b30*/  MUFU.EX2 R204, R204 ;  /* 0x000000cc00cc7308 */ /* 0x000fe20000000800 */
[C---:B------:R-:W-:Y:S01]  /*11b40*/  HMMA.16816.F32 R40, R168.reuse, R146, R40 ;  /* 0x00000092a828723c */ /* 0x040fe20000001828 */
[----:B------:R-:W-:Y:S03]  /*11b50*/  LDSM.16.MT88.4 R144, [R225+0x900] ;  /* 0x00090000e190783b */ /* 0x000fe60000004200 */
[C---:B------:R-:W-:Y:S02]  /*11b60*/  FMUL.FTZ R66, R2.reuse, R66 ;  /* 0x0000004202427220 */ /* 0x040fe40000410000 */
[C---:B------:R-:W-:Y:S02]  /*11b70*/  FMUL.FTZ R67, R2.reuse, R67 ;  /* 0x0000004302437220 */ /* 0x040fe40000410000 */
[C---:B------:R-:W-:Y:S01]  /*11b80*/  FMUL.FTZ R68, R3.reuse, R68 ;  /* 0x0000004403447220 */ /* 0x040fe20000410000 */
[----:B------:R-:W-:Y:S01]  /*11b90*/  MUFU.EX2 R207, R207 ;  /* 0x000000cf00cf7308 */ /* 0x000fe20000000800 */
[C---:B--2---:R-:W-:Y:S03]  /*11ba0*/  HMMA.16816.F32 R44, R168.reuse, R136, R44 ;  /* 0x00000088a82c723c */ /* 0x044fe6000000182c */
        /* <DEDUP_REMOVED lines=8> */
[C---:B------:R-:W-:Y:S04]  /*11c30*/  HMMA.16816.F32 R52, R168.reuse, R132, R52 ;  /* 0x00000084a834723c */ /* 0x040fe80000001834 */
[C---:B------:R-:W-:Y:S01]  /*11c40*/  FMUL.FTZ R74, R2.reuse, R74 ;  /* 0x0000004a024a7220 */ /* 0x040fe20000410000 */
[----:B------:R-:W-:Y:S01]  /*11c50*/  MUFU.EX2 R198, R198 ;  /* 0x000000c600c67308 */ /* 0x000fe20000000800 */
[C---:B------:R-:W-:Y:S02]  /*11c60*/  FMUL.FTZ R75, R2.reuse, R75 ;  /* 0x0000004b024b7220 */ /* 0x040fe40000410000 */
[C---:B------:R-:W-:Y:S01]  /*11c70*/  HMMA.16816.F32 R56, R168.reuse, R134, R56 ;  /* 0x00000086a838723c */ /* 0x040fe20000001838 */
[----:B------:R-:W2:Y:S03]  /*11c80*/  LDSM.16.MT88.4 R132, [R226+0x4100] ;  /* 0x00410000e284783b */ /* 0x000ea60000004200 */
[C---:B------:R-:W-:Y:S02]  /*11c90*/  FMUL.FTZ R76, R3.reuse, R76 ;  /* 0x0000004c034c7220 */ /* 0x040fe40000410000 */
[C---:B------:R-:W-:Y:S01]  /*11ca0*/  FMUL.FTZ R77, R3.reuse, R77 ;  /* 0x0000004d034d7220 */ /* 0x040fe20000410000 */
[----:B------:R-:W-:Y:S01]  /*11cb0*/  MUFU.EX2 R191, R191 ;  /* 0x000000bf00bf7308 */ /* 0x000fe20000000800 */
[C---:B------:R-:W-:Y:S04]  /*11cc0*/  HMMA.16816.F32 R60, R168.reuse, R140, R60 ;  /* 0x0000008ca83c723c */ /* 0x040fe8000000183c */
[C---:B------:R-:W-:Y:S02]  /*11cd0*/  FMUL.FTZ R78, R2.reuse, R78 ;  /* 0x0000004e024e7220 */ /* 0x040fe40000410000 */
[C---:B------:R-:W-:Y:S02]  /*11ce0*/  FMUL.FTZ R79, R2.reuse, R79 ;  /* 0x0000004f024f7220 */ /* 0x040fe40000410000 */
[C---:B------:R-:W-:Y:S01]  /*11cf0*/  HMMA.16816.F32 R64, R168.reuse, R142, R64 ;  /* 0x0000008ea840723c */ /* 0x040fe20000001840 */
[----:B------:R-:W4:Y:S01]  /*11d00*/  LDSM.16.MT88.4 R140, [R225+0x4100] ;  /* 0x00410000e18c783b */ /* 0x000f220000004200 */
[----:B------:R-:W3:Y:S02]  /*11d10*/  MUFU.EX2 R202, R202 ;  /* 0x000000ca00ca7308 */ /* 0x000ee40000000800 */
[C---:B------:R-:W-:Y:S02]  /*11d20*/  FMUL.FTZ R80, R3.reuse, R80 ;  /* 0x0000005003507220 */ /* 0x040fe40000410000 */
[C---:B------:R-:W-:Y:S02]  /*11d30*/  FMUL.FTZ R81, R3.reuse, R81 ;  /* 0x0000005103517220 */ /* 0x040fe40000410000 */
[C---:B------:R-:W-:Y:S01]  /*11d40*/  FMUL.FTZ R82, R2.reuse, R82 ;  /* 0x0000005202527220 */ /* 0x040fe20000410000 */
[C---:B-1----:R-:W-:Y:S03]  /*11d50*/  HMMA.16816.F32 R68, R168.reuse, R136, R68 ;  /* 0x00000088a844723c */ /* 0x042fe60000001844 */
[C---:B------:R-:W-:Y:S01]  /*11d60*/  FMUL.FTZ R83, R2.reuse, R83 ;  /* 0x0000005302537220 */ /* 0x040fe20000410000 */
[----:B------:R-:W-:Y:S01]  /*11d70*/  MUFU.EX2 R187, R187 ;  /* 0x000000bb00bb7308 */ /* 0x000fe20000000800 */
[C---:B------:R-:W-:Y:S02]  /*11d80*/  FMUL.FTZ R84, R3.reuse, R84 ;  /* 0x0000005403547220 */ /* 0x040fe40000410000 */
[C---:B------:R-:W-:Y:S01]  /*11d90*/  FMUL.FTZ R85, R3.reuse, R85 ;  /* 0x0000005503557220 */ /* 0x040fe20000410000 */
[C---:B------:R-:W-:Y:S01]  /*11da0*/  HMMA.16816.F32 R72, R168.reuse, R138, R72 ;  /* 0x0000008aa848723c */ /* 0x040fe20000001848 */
[----:B------:R-:W1:Y:S03]  /*11db0*/  LDSM.16.MT88.4 R136, [R224+0x4100] ;  /* 0x00410000e088783b */ /* 0x000e660000004200 */
[C---:B------:R-:W-:Y:S02]  /*11dc0*/  FMUL.FTZ R86, R2.reuse, R86 ;  /* 0x0000005602567220 */ /* 0x040fe40000410000 */
[C---:B------:R-:W-:Y:S01]  /*11dd0*/  FMUL.FTZ R87, R2.reuse, R87 ;  /* 0x0000005702577220 */ /* 0x040fe20000410000 */
[----:B------:R-:W1:Y:S01]  /*11de0*/  MUFU.EX2 R188, R188 ;  /* 0x000000bc00bc7308 */ /* 0x000e620000000800 */
[C---:B--2---:R-:W-:Y:S04]  /*11df0*/  HMMA.16816.F32 R76, R168.reuse, R132, R76 ;  /* 0x00000084a84c723c */ /* 0x044fe8000000184c */
[C---:B------:R-:W-:Y:S02]  /*11e00*/  FMUL.FTZ R88, R3.reuse, R88 ;  /* 0x0000005803587220 */ /* 0x040fe40000410000 */
[C---:B------:R-:W-:Y:S02]  /*11e10*/  FMUL.FTZ R89, R3.reuse, R89 ;  /* 0x0000005903597220 */ /* 0x040fe40000410000 */
[C---:B------:R-:W-:Y:S01]  /*11e20*/  HMMA.16816.F32 R80, R168.reuse, R134, R80 ;  /* 0x00000086a850723c */ /* 0x040fe20000001850 */
[----:B------:R-:W2:Y:S01]  /*11e30*/  LDSM.16.MT88.4 R132, [R231+0x6100] ;  /* 0x00610000e784783b */ /* 0x000ea20000004200 */
[----:B------:R-:W-:Y:S02]  /*11e40*/  MUFU.EX2 R189, R189 ;  /* 0x000000bd00bd7308 */ /* 0x000fe40000000800 */
        /* <DEDUP_REMOVED lines=9> */
[C---:B------:R-:W-:Y:S04]  /*11ee0*/  FMUL.FTZ R96, R3.reuse, R96 ;  /* 0x0000006003607220 */ /* 0x040fe80000410000 */
[C---:B------:R-:W-:Y:S01]  /*11ef0*/  FMUL.FTZ R97, R3.reuse, R97 ;  /* 0x0000006103617220 */ /* 0x040fe20000410000 */
[C---:B-1----:R-:W-:Y:S03]  /*11f00*/  HMMA.16816.F32 R92, R168.reuse, R136, R92 ;  /* 0x00000088a85c723c */ /* 0x042fe6000000185c */
[C---:B------:R-:W-:Y:S02]  /*11f10*/  FMUL.FTZ R98, R2.reuse, R98 ;  /* 0x0000006202627220 */ /* 0x040fe40000410000 */
[C---:B------:R-:W-:Y:S02]  /*11f20*/  FMUL.FTZ R99, R2.reuse, R99 ;  /* 0x0000006302637220 */ /* 0x040fe40000410000 */
[C---:B------:R-:W-:Y:S02]  /*11f30*/  FMUL.FTZ R100, R3.reuse, R100 ;  /* 0x0000006403647220 */ /* 0x040fe40000410000 */
[C---:B------:R-:W-:Y:S03]  /*11f40*/  FMUL.FTZ R101, R3.reuse, R101 ;  /* 0x0000006503657220 */ /* 0x040fe60000410000 */
[C---:B------:R-:W-:Y:S01]  /*11f50*/  HMMA.16816.F32 R96, R168.reuse, R138, R96 ;  /* 0x0000008aa860723c */ /* 0x040fe20000001860 */
[----:B------:R-:W1:Y:S02]  /*11f60*/  LDSM.16.MT88.4 R136, [R225+0x6100] ;  /* 0x00610000e188783b */ /* 0x000e640000004200 */
[C---:B------:R-:W-:Y:S02]  /*11f70*/  FMUL.FTZ R102, R2.reuse, R102 ;  /* 0x0000006602667220 */ /* 0x040fe40000410000 */
[C---:B------:R-:W-:Y:S02]  /*11f80*/  FMUL.FTZ R103, R2.reuse, R103 ;  /* 0x0000006702677220 */ /* 0x040fe40000410000 */
[C---:B------:R-:W-:Y:S02]  /*11f90*/  FMUL.FTZ R104, R3.reuse, R104 ;  /* 0x0000006803687220 */ /* 0x040fe40000410000 */
[C---:B------:R-:W-:Y:S03]  /*11fa0*/  FMUL.FTZ R105, R3.reuse, R105 ;  /* 0x0000006903697220 */ /* 0x040fe60000410000 */
[C---:B--2---:R-:W-:Y:S03]  /*11fb0*/  HMMA.16816.F32 R100, R168.reuse, R132, R100 ;  /* 0x00000084a864723c */ /* 0x044fe60000001864 */
[C---:B------:R-:W-:Y:S02]  /*11fc0*/  FMUL.FTZ R106, R2.reuse, R106 ;  /* 0x0000006a026a7220 */ /* 0x040fe40000410000 */
        /* <DEDUP_REMOVED lines=13> */
[C---:B------:R-:W-:Y:S03]  /*120a0*/  FMUL.FTZ R117, R3.reuse, R117 ;  /* 0x0000007503757220 */ /* 0x040fe60000410000 */
[C---:B------:R-:W-:Y:S01]  /*120b0*/  HMMA.16816.F32 R112, R168.reuse, R142, R112 ;  /* 0x0000008ea870723c */ /* 0x040fe20000001870 */
[----:B------:R-:W-:Y:S02]  /*120c0*/  LDSM.16.MT88.4 R140, [R226+0x900] ;  /* 0x00090000e28c783b */ /* 0x000fe40000004200 */
[C---:B------:R-:W-:Y:S02]  /*120d0*/  FMUL.FTZ R118, R2.reuse, R118 ;  /* 0x0000007602767220 */ /* 0x040fe40000410000 */
[C---:B------:R-:W-:Y:S02]  /*120e0*/  FMUL.FTZ R119, R2.reuse, R119 ;  /* 0x0000007702777220 */ /* 0x040fe40000410000 */
[C---:B------:R-:W-:Y:S02]  /*120f0*/  FMUL.FTZ R120, R3.reuse, R120 ;  /* 0x0000007803787220 */ /* 0x040fe40000410000 */
[C---:B------:R-:W-:Y:S03]  /*12100*/  FMUL.FTZ R121, R3.reuse, R121 ;  /* 0x0000007903797220 */ /* 0x040fe60000410000 */
        /* <DEDUP_REMOVED lines=10> */
[----:B------:R-:W-:Y:S03]  /*121b0*/  FMUL.FTZ R129, R3, R129 ;  /* 0x0000008103817220 */ /* 0x000fe60000410000 */
[C---:B--2---:R-:W-:Y:S03]  /*121c0*/  HMMA.16816.F32 R124, R168.reuse, R132, R124 ;  /* 0x00000084a87c723c */ /* 0x044fe6000000187c */
[C---:B------:R-:W-:Y:S02]  /*121d0*/  FMUL.FTZ R130, R2.reuse, R130 ;  /* 0x0000008202827220 */ /* 0x040fe40000410000 */
[----:B------:R-:W-:Y:S02]  /*121e0*/  FMUL.FTZ R131, R2, R131 ;  /* 0x0000008302837220 */ /* 0x000fe40000410000 */
[----:B------:R-:W-:Y:S01]  /*121f0*/  F2FP.PACK_AB R132, R193, R190 ;  /* 0x000000bec184723e */ /* 0x000fe200000000ff */
[--C-:B------:R-:W-:Y:S01]  /*12200*/  FFMA.FTZ R186, R186, c[0x0][0x2d0], -R177.reuse ;  /* 0x0000b400baba7a23 */ /* 0x100fe200000108b1 */
[----:B---3--:R-:W-:Y:S03]  /*12210*/  F2FP.PACK_AB R133, R197, R194 ;  /* 0x000000c2c585723e */ /* 0x008fe600000000ff */
[----:B------:R-:W-:Y:S01]  /*12220*/  HMMA.16816.F32 R128, R168, R134, R128 ;  /* 0x00000086a880723c */ /* 0x000fe20000001880 */
[----:B------:R-:W-:Y:S01]  /*12230*/  LDSM.16.MT88.4 R168, [R231+0x4900] ;  /* 0x00490000e7a8783b */ /* 0x000fe20000004200 */
[----:B------:R-:W-:Y:S01]  /*12240*/  MUFU.EX2 R186, R186 ;  /* 0x000000ba00ba7308 */ /* 0x000fe20000000800 */
[----:B------:R-:W-:Y:S02]  /*12250*/  FFMA.FTZ R177, R165, c[0x0][0x2d0], -R177 ;  /* 0x0000b400a5b17a23 */ /* 0x000fe400000108b1 */
[----:B------:R-:W-:Y:S02]  /*12260*/  FFMA.FTZ R180, R3, R244, R180 ;  /* 0x000000f403b47223 */ /* 0x000fe400000100b4 */
[----:B------:R-:W-:Y:S01]  /*12270*/  F2FP.PACK_AB R134, R195, R192 ;  /* 0x000000c0c386723e */ /* 0x000fe200000000ff */
[----:B------:R-:W-:Y:S01]  /*12280*/  FFMA.FTZ R185, R2, R243, R185 ;  /* 0x000000f302b97223 */ /* 0x000fe200000100b9 */
[----:B-----5:R-:W-:Y:S03]  /*12290*/  F2FP.PACK_AB R135, R199, R196 ;  /* 0x000000c4c787723e */ /* 0x020fe600000000ff */
[----:B------:R-:W-:Y:S01]  /*122a0*/  MUFU.EX2 R165, R177 ;  /* 0x000000b100a57308 */ /* 0x000fe20000000800 */
[----:B------:R-:W-:Y:S02]  /*122b0*/  FADD.FTZ R167, R167, R180 ;  /* 0x000000b4a7a77221 */ /* 0x000fe40000010000 */
[----:B------:R-:W-:Y:S01]  /*122c0*/  FADD.FTZ R184, R184, R185 ;  /* 0x000000b9b8b87221 */ /* 0x000fe20000010000 */
[C---:B-1----:R-:W-:Y:S05]  /*122d0*/  HMMA.16816.F32 R4, R132.reuse, R136, R4 ;  /* 0x000000888404723c */ /* 0x042fea0000001804 */
[----:B------:R-:W-:Y:S02]  /*122e0*/  FADD.FTZ R166, R166, R167 ;  /* 0x000000a7a6a67221 */ /* 0x000fe40000010000 */
[----:B------:R-:W-:Y:S01]  /*122f0*/  FADD.FTZ R3, R183, R184 ;  /* 0x000000b8b7037221 */ /* 0x000fe20000010000 */
[C---:B------:R-:W-:Y:S01]  /*12300*/  HMMA.16816.F32 R8, R132.reuse, R138, R8 ;  /* 0x0000008a8408723c */ /* 0x040fe20000001808 */
[----:B------:R-:W1:Y:S03]  /*12310*/  LDSM.16.MT88.4 R136, [R224+0x2900] ;  /* 0x00290000e088783b */ /* 0x000e660000004200 */
[----:B------:R-:W-:Y:S02]  /*12320*/  FADD.FTZ R181, R181, R166 ;  /* 0x000000a6b5b57221 */ /* 0x000fe40000010000 */
[----:B------:R-:W-:Y:S02]  /*12330*/  FADD.FTZ R3, R182, R3 ;  /* 0x00000003b6037221 */ /* 0x000fe40000010000 */
[C---:B------:R-:W-:Y:S04]  /*12340*/  HMMA.16816.F32 R12, R132.reuse, R140, R12 ;  /* 0x0000008c840c723c */ /* 0x040fe8000000180c */
[----:B------:R-:W-:Y:S02]  /*12350*/  FADD.FTZ R190, R190, R181 ;  /* 0x000000b5bebe7221 */ /* 0x000fe40000010000 */
[----:B------:R-:W-:Y:S02]  /*12360*/  FADD.FTZ R194, R194, R3 ;  /* 0x00000003c2c27221 */ /* 0x000fe40000010000 */
[C---:B------:R-:W-:Y:S01]  /*12370*/  HMMA.16816.F32 R16, R132.reuse, R142, R16 ;  /* 0x0000008e8410723c */ /* 0x040fe20000001810 */
[----:B------:R-:W2:Y:S03]  /*12380*/  LDSM.16.MT88.4 R140, [R225+0x4900] ;  /* 0x00490000e18c783b */ /* 0x000ea60000004200 */
[----:B------:R-:W-:Y:S02]  /*12390*/  FADD.FTZ R193, R193, R190 ;  /* 0x000000bec1c17221 */ /* 0x000fe40000010000 */
[----:B------:R-:W-:Y:S02]  /*123a0*/  FADD.FTZ R197, R197, R194 ;  /* 0x000000c2c5c57221 */ /* 0x000fe40000010000 */
[C---:B------:R-:W-:Y:S04]  /*123b0*/  HMMA.16816.F32 R20, R132.reuse, R144, R20 ;  /* 0x000000908414723c */ /* 0x040fe80000001814 */
[----:B------:R-:W-:Y:S02]  /*123c0*/  FADD.FTZ R192, R192, R193 ;  /* 0x000000c1c0c07221 */ /* 0x000fe40000010000 */
[----:B------:R-:W-:Y:S02]  /*123d0*/  FADD.FTZ R196, R196, R197 ;  /* 0x000000c5c4c47221 */ /* 0x000fe40000010000 */
[C---:B------:R-:W-:Y:S01]  /*123e0*/  HMMA.16816.F32 R24, R132.reuse, R146, R24 ;  /* 0x000000928418723c */ /* 0x040fe20000001818 */
[----:B------:R-:W3:Y:S03]  /*123f0*/  LDSM.16.MT88.4 R144, [R224+0x4900] ;  /* 0x00490000e090783b */ /* 0x000ee60000004200 */
[----:B------:R-:W-:Y:S02]  /*12400*/  FADD.FTZ R195, R195, R192 ;  /* 0x000000c0c3c37221 */ /* 0x000fe40000010000 */
[----:B------:R-:W-:Y:S02]  /*12410*/  FADD.FTZ R199, R199, R196 ;  /* 0x000000c4c7c77221 */ /* 0x000fe40000010000 */
[C---:B------:R-:W-:Y:S08]  /*12420*/  HMMA.16816.F32 R28, R132.reuse, R148, R28 ;  /* 0x00000094841c723c */ /* 0x040ff0000000181c */
[C---:B------:R-:W-:Y:S01]  /*12430*/  HMMA.16816.F32 R32, R132.reuse, R150, R32 ;  /* 0x000000968420723c */ /* 0x040fe20000001820 */
[----:B------:R-:W-:Y:S07]  /*12440*/  LDSM.16.MT88.4 R148, [R226+0x6900] ;  /* 0x00690000e294783b */ /* 0x000fee0000004200 */
        /* <DEDUP_REMOVED lines=12> */
[C---:B------:R-:W-:Y:S01]  /*12510*/  HMMA.16816.F32 R68, R132.reuse, R168, R68 ;  /* 0x000000a88444723c */ /* 0x040fe20000001844 */
[----:B------:R4:W5:Y:S06]  /*12520*/  MUFU.EX2 R169, R176 ;  /* 0x000000b000a97308 */ /* 0x00096c0000000800 */
[----:B------:R-:W-:Y:S01]  /*12530*/  F2FP.PACK_AB R168, R202, R191 ;  /* 0x000000bfcaa8723e */ /* 0x000fe200000000ff */
[C---:B------:R-:W-:Y:S07]  /*12540*/  HMMA.16816.F32 R72, R132.reuse, R170, R72 ;  /* 0x000000aa8448723c */ /* 0x040fee0000001848 */
[----:B------:R-:W-:Y:S01]  /*12550*/  F2FP.PACK_AB R170, R188, R187 ;  /* 0x000000bbbcaa723e */ /* 0x000fe200000000ff */
[C---:B------:R-:W-:Y:S08]  /*12560*/  HMMA.16816.F32 R76, R132.reuse, R172, R76 ;  /* 0x000000ac844c723c */ /* 0x040ff0000000184c */
[C---:B------:R-:W-:Y:S01]  /*12570*/  HMMA.16816.F32 R80, R132.reuse, R174, R80 ;  /* 0x000000ae8450723c */ /* 0x040fe20000001850 */
[----:B------:R-:W-:Y:S07]  /*12580*/  LDSM.16.MT88.4 R172, [R224+0x1900] ;  /* 0x00190000e0ac783b */ /* 0x000fee0000004200 */
[C---:B--2---:R-:W-:Y:S01]  /*12590*/  HMMA.16816.F32 R84, R132.reuse, R140, R84 ;  /* 0x0000008c8454723c */ /* 0x044fe20000001854 */
[----:B----4-:R-:W-:Y:S07]  /*125a0*/  LDSM.16.MT88.4 R176, [R231+0x5900] ;  /* 0x00590000e7b0783b */ /* 0x010fee0000004200 */
        /* <DEDUP_REMOVED lines=8> */
[C---:B------:R-:W-:Y:S08]  /*12630*/  HMMA.16816.F32 R108, R132.reuse, R148, R108 ;  /* 0x00000094846c723c */ /* 0x040ff0000000186c */
[C---:B------:R-:W-:Y:S01]  /*12640*/  HMMA.16816.F32 R112, R132.reuse, R150, R112 ;  /* 0x000000968470723c */ /* 0x040fe20000001870 */
[----:B------:R-:W4:Y:S07]  /*12650*/  LDSM.16.MT88.4 R148, [R226+0x1100] ;  /* 0x00110000e294783b */ /* 0x000f2e0000004200 */
[C---:B--2---:R-:W-:Y:S08]  /*12660*/  HMMA.16816.F32 R116, R132.reuse, R140, R116 ;  /* 0x0000008c8474723c */ /* 0x044ff00000001874 */
[C---:B------:R-:W-:Y:S01]  /*12670*/  HMMA.16816.F32 R120, R132.reuse, R142, R120 ;  /* 0x0000008e8478723c */ /* 0x040fe20000001878 */
[----:B------:R-:W2:Y:S07]  /*12680*/  LDSM.16.MT88.4 R140, [R225+0x1100] ;  /* 0x00110000e18c783b */ /* 0x000eae0000004200 */
[C---:B---3--:R-:W-:Y:S08]  /*12690*/  HMMA.16816.F32 R124, R132.reuse, R144, R124 ;  /* 0x00000090847c723c */ /* 0x048ff0000000187c */
[----:B------:R-:W-:Y:S01]  /*126a0*/  HMMA.16816.F32 R128, R132, R146, R128 ;  /* 0x000000928480723c */ /* 0x000fe20000001880 */
[----:B------:R-:W3:Y:S06]  /*126b0*/  LDSM.16.MT88.4 R144, [R224+0x1100] ;  /* 0x00110000e090783b */ /* 0x000eec0000004200 */
[----:B------:R-:W-:Y:S01]  /*126c0*/  F2FP.PACK_AB R132, R205, R206 ;  /* 0x000000cecd84723e */ /* 0x000fe200000000ff */
[----:B------:R-:W-:Y:S01]  /*126d0*/  FADD.FTZ R206, R206, R195 ;  /* 0x000000c3cece7221 */ /* 0x000fe20000010000 */
[----:B------:R-:W-:Y:S03]  /*126e0*/  F2FP.PACK_AB R134, R201, R203 ;  /* 0x000000cbc986723e */ /* 0x000fe600000000ff */
[----:B------:R-:W-:Y:S01]  /*126f0*/  F2FP.PACK_AB R133, R207, R204 ;  /* 0x000000cccf85723e */ /* 0x000fe200000000ff */
[----:B------:R-:W-:Y:S01]  /*12700*/  FADD.FTZ R204, R204, R199 ;  /* 0x000000c7cccc7221 */ /* 0x000fe20000010000 */
[----:B------:R-:W-:Y:S01]  /*12710*/  F2FP.PACK_AB R135, R198, R200 ;  /* 0x000000c8c687723e */ /* 0x000fe200000000ff */
[----:B------:R-:W-:Y:S02]  /*12720*/  FADD.FTZ R2, R205, R206 ;  /* 0x000000cecd027221 */ /* 0x000fe40000010000 */
[----:B------:R-:W-:Y:S02]  /*12730*/  FADD.FTZ R207, R207, R204 ;  /* 0x000000cccfcf7221 */ /* 0x000fe40000010000 */
[----:B------:R-:W-:Y:S02]  /*12740*/  FADD.FTZ R2, R203, R2 ;  /* 0x00000002cb027221 */ /* 0x000fe40000010000 */
[C---:B-1----:R-:W-:Y:S03]  /*12750*/  HMMA.16816.F32 R4, R132.reuse, R136, R4 ;  /* 0x000000888404723c */ /* 0x042fe60000001804 */
[----:B------:R-:W-:Y:S02]  /*12760*/  FADD.FTZ R3, R200, R207 ;  /* 0x000000cfc8037221 */ /* 0x000fe40000010000 */
[----:B------:R-:W-:Y:S02]  /*12770*/  FADD.FTZ R2, R201, R2 ;  /* 0x00000002c9027221 */ /* 0x000fe40000010000 */
[----:B------:R-:W-:Y:S01]  /*12780*/  FADD.FTZ R3, R198, R3 ;  /* 0x00000003c6037221 */ /* 0x000fe20000010000 */
[C---:B------:R-:W-:Y:S01]  /*12790*/  HMMA.16816.F32 R8, R132.reuse, R138, R8 ;  /* 0x0000008a8408723c */ /* 0x040fe20000001808 */
[----:B------:R-:W1:Y:S03]  /*127a0*/  LDSM.16.MT88.4 R136, [R225+0x3100] ;  /* 0x00310000e188783b */ /* 0x000e660000004200 */
[----:B------:R-:W-:Y:S01]  /*127b0*/  FADD.FTZ R191, R191, R2 ;  /* 0x00000002bfbf7221 */ /* 0x000fe20000010000 */
[----:B------:R-:W-:Y:S03]  /*127c0*/  MOV R2, R164 ;  /* 0x000000a400027202 */ /* 0x000fe60000000f00 */
[C---:B----4-:R-:W-:Y:S04]  /*127d0*/  HMMA.16816.F32 R12, R132.reuse, R148, R12 ;  /* 0x00000094840c723c */ /* 0x050fe8000000180c */
[----:B------:R-:W-:Y:S04]  /*127e0*/  FADD.FTZ R202, R202, R191 ;  /* 0x000000bfcaca7221 */ /* 0x000fe80000010000 */
[C---:B------:R-:W-:Y:S01]  /*127f0*/  HMMA.16816.F32 R16, R132.reuse, R150, R16 ;  /* 0x000000968410723c */ /* 0x040fe20000001810 */
[----:B------:R-:W4:Y:S03]  /*12800*/  LDSM.16.MT88.4 R148, [R224+0x3100] ;  /* 0x00310000e094783b */ /* 0x000f260000004200 */
[----:B------:R-:W-:Y:S04]  /*12810*/  FADD.FTZ R187, R187, R202 ;  /* 0x000000cabbbb7221 */ /* 0x000fe80000010000 */
[C---:B--2---:R-:W-:Y:S04]  /*12820*/  HMMA.16816.F32 R20, R132.reuse, R140, R20 ;  /* 0x0000008c8414723c */ /* 0x044fe80000001814 */
[----:B------:R-:W-:Y:S04]  /*12830*/  FADD.FTZ R244, R188, R187 ;  /* 0x000000bbbcf47221 */ /* 0x000fe80000010000 */
[C---:B------:R-:W-:Y:S01]  /*12840*/  HMMA.16816.F32 R24, R132.reuse, R142, R24 ;  /* 0x0000008e8418723c */ /* 0x040fe20000001818 */
[----:B------:R-:W2:Y:S07]  /*12850*/  LDSM.16.MT88.4 R140, [R231+0x5100] ;  /* 0x00510000e78c783b */ /* 0x000eae0000004200 */
[C---:B---3--:R-:W-:Y:S08]  /*12860*/  HMMA.16816.F32 R28, R132.reuse, R144, R28 ;  /* 0x00000090841c723c */ /* 0x048ff0000000181c */
[C---:B------:R-:W-:Y:S01]  /*12870*/  HMMA.16816.F32 R32, R132.reuse, R146, R32 ;  /* 0x000000928420723c */ /* 0x040fe20000001820 */
[----:B------:R-:W3:Y:S07]  /*12880*/  LDSM.16.MT88.4 R144, [R225+0x5100] ;  /* 0x00510000e190783b */ /* 0x000eee0000004200 */
[C---:B------:R-:W-:Y:S08]  /*12890*/  HMMA.16816.F32 R36, R132.reuse, R152, R36 ;  /* 0x000000988424723c */ /* 0x040ff00000001824 */
[C---:B------:R-:W-:Y:S08]  /*128a0*/  HMMA.16816.F32 R40, R132.reuse, R154, R40 ;  /* 0x0000009a8428723c */ /* 0x040ff00000001828 */
[C---:B------:R-:W-:Y:S08]  /*128b0*/  HMMA.16816.F32 R44, R132.reuse, R156, R44 ;  /* 0x0000009c842c723c */ /* 0x040ff0000000182c */
[C---:B------:R-:W-:Y:S01]  /*128c0*/  HMMA.16816.F32 R48, R132.reuse, R158, R48 ;  /* 0x0000009e8430723c */ /* 0x040fe20000001830 */
[----:B------:R-:W-:Y:S07]  /*128d0*/  LDSM.16.MT88.4 R156, [R231+0x1900] ;  /* 0x00190000e79c783b */ /* 0x000fee0000004200 */
        /* <DEDUP_REMOVED lines=10> */
[C---:B------:R-:W-:Y:S08]  /*12980*/  HMMA.16816.F32 R80, R132.reuse, R162, R80 ;  /* 0x000000a28450723c */ /* 0x040ff00000001850 */
        /* <DEDUP_REMOVED lines=8> */
[----:B------:R-:W-:Y:S07]  /*12a10*/  LDSM.16.MT88.4 R140, [R225+0x1900] ;  /* 0x00190000e18c783b */ /* 0x000fee0000004200 */
[C---:B------:R-:W-:Y:S08]  /*12a20*/  HMMA.16816.F32 R108, R132.reuse, R148, R108 ;  /* 0x00000094846c723c */ /* 0x040ff0000000186c */
[C---:B------:R-:W-:Y:S01]  /*12a30*/  HMMA.16816.F32 R112, R132.reuse, R150, R112 ;  /* 0x000000968470723c */ /* 0x040fe20000001870 */
[----:B------:R-:W2:Y:S07]  /*12a40*/  LDSM.16.MT88.4 R148, [R226+0x1900] ;  /* 0x00190000e294783b */ /* 0x000eae0000004200 */
[C---:B---3--:R-:W-:Y:S08]  /*12a50*/  HMMA.16816.F32 R116, R132.reuse, R144, R116 ;  /* 0x000000908474723c */ /* 0x048ff00000001874 */
[C---:B------:R-:W-:Y:S08]  /*12a60*/  HMMA.16816.F32 R120, R132.reuse, R146, R120 ;  /* 0x000000928478723c */ /* 0x040ff00000001878 */
[C---:B-1----:R-:W-:Y:S08]  /*12a70*/  HMMA.16816.F32 R124, R132.reuse, R136, R124 ;  /* 0x00000088847c723c */ /* 0x042ff0000000187c */
[----:B------:R-:W-:Y:S07]  /*12a80*/  HMMA.16816.F32 R128, R132, R138, R128 ;  /* 0x0000008a8480723c */ /* 0x000fee0000001880 */
[----:B-----5:R-:W-:Y:S02]  /*12a90*/  MOV R135, R169 ;  /* 0x000000a900877202 */ /* 0x020fe40000000f00 */
[----:B------:R-:W-:Y:S03]  /*12aa0*/  F2FP.PACK_AB R169, R189, R186 ;  /* 0x000000babda9723e */ /* 0x000fe600000000ff */
[-C--:B------:R-:W-:Y:S01]  /*12ab0*/  F2FP.PACK_AB R171, R165, R135.reuse ;  /* 0x00000087a5ab723e */ /* 0x080fe200000000ff */
[----:B------:R-:W-:Y:S01]  /*12ac0*/  FADD.FTZ R186, R186, R3 ;  /* 0x00000003baba7221 */ /* 0x000fe20000010000 */
[----:B------:R-:W-:Y:S03]  /*12ad0*/  MOV R3, R0 ;  /* 0x0000000000037202 */ /* 0x000fe60000000f00 */
[----:B------:R-:W-:Y:S02]  /*12ae0*/  FADD.FTZ R186, R189, R186 ;  /* 0x000000babdba7221 */ /* 0x000fe40000010000 */
[C---:B------:R-:W-:Y:S01]  /*12af0*/  HMMA.16816.F32 R160, R168.reuse, R156, R4 ;  /* 0x0000009ca8a0723c */ /* 0x040fe20000001804 */
[----:B------:R-:W1:Y:S07]  /*12b00*/  LDSM.16.MT88.4 R4, [R231+0x3900] ;  /* 0x00390000e704783b */ /* 0x000e6e0000004200 */
[C---:B------:R-:W-:Y:S01]  /*12b10*/  HMMA.16816.F32 R156, R168.reuse, R158, R8 ;  /* 0x0000009ea89c723c */ /* 0x040fe20000001808 */
[----:B------:R-:W3:Y:S07]  /*12b20*/  LDSM.16.MT88.4 R8, [R226+0x3900] ;  /* 0x00390000e208783b */ /* 0x000eee0000004200 */
[C---:B--2---:R-:W-:Y:S01]  /*12b30*/  HMMA.16816.F32 R152, R168.reuse, R148, R12 ;  /* 0x00000094a898723c */ /* 0x044fe2000000180c */
[----:B------:R-:W2:Y:S07]  /*12b40*/  LDSM.16.MT88.4 R12, [R225+0x3900] ;  /* 0x00390000e10c783b */ /* 0x000eae0000004200 */
[C---:B------:R-:W-:Y:S01]  /*12b50*/  HMMA.16816.F32 R148, R168.reuse, R150, R16 ;  /* 0x00000096a894723c */ /* 0x040fe20000001810 */
[----:B------:R-:W4:Y:S07]  /*12b60*/  LDSM.16.MT88.4 R16, [R224+0x3900] ;  /* 0x00390000e010783b */ /* 0x000f2e0000004200 */
[C---:B------:R-:W-:Y:S01]  /*12b70*/  HMMA.16816.F32 R144, R168.reuse, R140, R20 ;  /* 0x0000008ca890723c */ /* 0x040fe20000001814 */
[----:B------:R-:W5:Y:S07]  /*12b80*/  LDSM.16.MT88.4 R20, [R226+0x5900] ;  /* 0x00590000e214783b */ /* 0x000f6e0000004200 */
[C---:B------:R-:W-:Y:S01]  /*12b90*/  HMMA.16816.F32 R140, R168.reuse, R142, R24 ;  /* 0x0000008ea88c723c */ /* 0x040fe20000001818 */
[----:B------:R-:W2:Y:S07]  /*12ba0*/  LDSM.16.MT88.4 R24, [R225+0x5900] ;  /* 0x00590000e118783b */ /* 0x000eae0000004200 */
[C---:B------:R-:W-:Y:S01]  /*12bb0*/  HMMA.16816.F32 R136, R168.reuse, R172, R28 ;  /* 0x000000aca888723c */ /* 0x040fe2000000181c */
[----:B------:R-:W2:Y:S06]  /*12bc0*/  LDSM.16.MT88.4 R28, [R224+0x5900] ;  /* 0x00590000e01c783b */ /* 0x000eac0000004200 */
[----:B------:R-:W-:Y:S02]  /*12bd0*/  MOV R173, R135 ;  /* 0x0000008700ad7202 */ /* 0x000fe40000000f00 */
[C---:B------:R-:W-:Y:S01]  /*12be0*/  HMMA.16816.F32 R132, R168.reuse, R174, R32 ;  /* 0x000000aea884723c */ /* 0x040fe20000001820 */
[----:B------:R-:W4:Y:S02]  /*12bf0*/  LDSM.16.MT88.4 R32, [R231+0x7900] ;  /* 0x00790000e720783b */ /* 0x000f240000004200 */
[----:B------:R-:W-:Y:S04]  /*12c00*/  FADD.FTZ R186, R173, R186 ;  /* 0x000000baadba7221 */ /* 0x000fe80000010000 */
[----:B------:R-:W-:Y:S01]  /*12c10*/  FADD.FTZ R243, R165, R186 ;  /* 0x000000baa5f37221 */ /* 0x000fe20000010000 */
        /* <DEDUP_REMOVED lines=9> */
[C---:B----4-:R-:W-:Y:S08]  /*12cb0*/  HMMA.16816.F32 R60, R168.reuse, R16, R60 ;  /* 0x00000010a83c723c */ /* 0x050ff0000000183c */
[C---:B------:R-:W-:Y:S08]  /*12cc0*/  HMMA.16816.F32 R64, R168.reuse, R18, R64 ;  /* 0x00000012a840723c */ /* 0x040ff00000001840 */
[C---:B------:R-:W-:Y:S08]  /*12cd0*/  HMMA.16816.F32 R68, R168.reuse, R176, R68 ;  /* 0x000000b0a844723c */ /* 0x040ff00000001844 */
[C---:B------:R-:W-:Y:S08]  /*12ce0*/  HMMA.16816.F32 R72, R168.reuse, R178, R72 ;  /* 0x000000b2a848723c */ /* 0x040ff00000001848 */
[C---:B-----5:R-:W-:Y:S08]  /*12cf0*/  HMMA.16816.F32 R76, R168.reuse, R20, R76 ;  /* 0x00000014a84c723c */ /* 0x060ff0000000184c */
[C---:B------:R-:W-:Y:S08]  /*12d00*/  HMMA.16816.F32 R80, R168.reuse, R22, R80 ;  /* 0x00000016a850723c */ /* 0x040ff00000001850 */
[C---:B------:R-:W-:Y:S08]  /*12d10*/  HMMA.16816.F32 R84, R168.reuse, R24, R84 ;  /* 0x00000018a854723c */ /* 0x040ff00000001854 */
[C---:B------:R-:W-:Y:S08]  /*12d20*/  HMMA.16816.F32 R88, R168.reuse, R26, R88 ;  /* 0x0000001aa858723c */ /* 0x040ff00000001858 */
[C---:B------:R-:W-:Y:S08]  /*12d30*/  HMMA.16816.F32 R92, R168.reuse, R28, R92 ;  /* 0x0000001ca85c723c */ /* 0x040ff0000000185c */
[C---:B------:R-:W-:Y:S08]  /*12d40*/  HMMA.16816.F32 R96, R168.reuse, R30, R96 ;  /* 0x0000001ea860723c */ /* 0x040ff00000001860 */
[C---:B------:R-:W-:Y:S08]  /*12d50*/  HMMA.16816.F32 R100, R168.reuse, R32, R100 ;  /* 0x00000020a864723c */ /* 0x040ff00000001864 */
[C---:B------:R-:W-:Y:S08]  /*12d60*/  HMMA.16816.F32 R104, R168.reuse, R34, R104 ;  /* 0x00000022a868723c */ /* 0x040ff00000001868 */
[C---:B-1----:R-:W-:Y:S08]  /*12d70*/  HMMA.16816.F32 R108, R168.reuse, R4, R108 ;  /* 0x00000004a86c723c */ /* 0x042ff0000000186c */
[C---:B------:R-:W-:Y:S08]  /*12d80*/  HMMA.16816.F32 R112, R168.reuse, R6, R112 ;  /* 0x00000006a870723c */ /* 0x040ff00000001870 */
[C---:B---3--:R-:W-:Y:S08]  /*12d90*/  HMMA.16816.F32 R116, R168.reuse, R8, R116 ;  /* 0x00000008a874723c */ /* 0x048ff00000001874 */
[C---:B------:R-:W-:Y:S08]  /*12da0*/  HMMA.16816.F32 R120, R168.reuse, R10, R120 ;  /* 0x0000000aa878723c */ /* 0x040ff00000001878 */
[C---:B--2---:R-:W-:Y:S08]  /*12db0*/  HMMA.16816.F32 R124, R168.reuse, R12, R124 ;  /* 0x0000000ca87c723c */ /* 0x044ff0000000187c */
[----:B------:R-:W-:Y:S01]  /*12dc0*/  HMMA.16816.F32 R128, R168, R14, R128 ;  /* 0x0000000ea880723c */ /* 0x000fe20000001880 */
[----:B------:R-:W-:-:S07]  /*12dd0*/  @P0 BRA `(.L_x_2014) ;  /* 0xffffbc9000000947 */ /* 0x000fce000383ffff */
.L_x_2004:
[----:B------:R-:W1:Y:S01]  /*12de0*/  SHFL.BFLY PT, R3, R244, 0x2, 0x1f ;  /* 0x0c401f00f4037f89 */ /* 0x000e6200000e0000 */
[----:B------:R-:W-:-:S02]  /*12df0*/  MOV R2, RZ ;  /* 0x000000ff00027202 */ /* 0x000fc40000000f00 */
[----:B------:R-:W-:Y:S01]  /*12e00*/  MOV R4, RZ ;  /* 0x000000ff00047202 */ /* 0x000fe20000000f00 */
[----:B------:R-:W2:Y:S01]  /*12e10*/  SHFL.BFLY PT, R8, R243, 0x2, 0x1f ;  /* 0x0c401f00f3087f89 */ /* 0x000ea200000e0000 */
[----:B------:R-:W-:Y:S02]  /*12e20*/  MOV R7, 0xff800000 ;  /* 0xff80000000077802 */ /* 0x000fe40000000f00 */
[----:B------:R-:W-:Y:S01]  /*12e30*/  PLOP3.LUT P2, PT, PT, PT, PT, 0x8, 0x0 ;  /* 0x000000000000781c */ /* 0x000fe20003f4e170 */
[----:B-1----:R-:W-:Y:S02]  /*12e40*/  FADD.FTZ R3, R3, R244 ;  /* 0x000000f403037221 */ /* 0x002fe40000010000 */
[----:B--2---:R-:W-:-:S03]  /*12e50*/  FADD.FTZ R8, R8, R243 ;  /* 0x000000f308087221 */ /* 0x004fc60000010000 */
[----:B------:R-:W1:Y:S04]  /*12e60*/  SHFL.BFLY PT, R6, R3, 0x1, 0x1f ;  /* 0x0c201f0003067f89 */ /* 0x000e6800000e0000 */
[----:B------:R-:W2:Y:S01]  /*12e70*/  SHFL.BFLY PT, R5, R8, 0x1, 0x1f ;  /* 0x0c201f0008057f89 */ /* 0x000ea200000e0000 */
[----:B-1----:R-:W-:Y:S02]  /*12e80*/  FADD.FTZ R6, R3, R6 ;  /* 0x0000000603067221 */ /* 0x002fe40000010000 */
[----:B--2---:R-:W-:-:S03]  /*12e90*/  FADD.FTZ R5, R5, R8 ;  /* 0x0000000805057221 */ /* 0x004fc60000010000 */
[----:B------:R-:W-:Y:S02]  /*12ea0*/  FSETP.NE.FTZ.AND P1, PT, R6, RZ, PT ;  /* 0x000000ff0600720b */ /* 0x000fe40003f35000 */
[----:B------:R-:W-:-:S11]  /*12eb0*/  FSETP.NE.FTZ.AND P0, PT, R5, RZ, PT ;  /* 0x000000ff0500720b */ /* 0x000fd60003f15000 */
[----:B------:R-:W1:Y:S01]  /*12ec0*/  @P1 MUFU.RCP R2, R6 ;  /* 0x0000000600021308 */ /* 0x000e620000001000 */
[----:B------:R-:W-:Y:S02]  /*12ed0*/  @P1 MOV R10, 0x3f317218 ;  /* 0x3f317218000a1802 */ /* 0x000fe40000000f00 */
[----:B------:R-:W-:-:S05]  /*12ee0*/  @P0 MOV R11, 0x3f317218 ;  /* 0x3f317218000b0802 */ /* 0x000fca0000000f00 */
[----:B------:R-:W2:Y:S01]  /*12ef0*/  @P1 MUFU.LG2 R6, R6 ;  /* 0x0000000600061308 */ /* 0x000ea20000000c00 */
[----:B------:R-:W-:-:S07]  /*12f00*/  @P0 FMUL.FTZ R11, R11, c[0x0][0x2d0] ;  /* 0x0000b4000b0b0a20 */ /* 0x000fce0000410000 */
[----:B------:R-:W3:Y:S01]  /*12f10*/  @P0 MUFU.LG2 R8, R5 ;  /* 0x0000000500080308 */ /* 0x000ee20000000c00 */
[C---:B-1----:R-:W-:Y:S02]  /*12f20*/  FMUL.FTZ R160, R2.reuse, R160 ;  /* 0x000000a002a07220 */ /* 0x042fe40000410000 */
[C---:B------:R-:W-:Y:S02]  /*12f30*/  FMUL.FTZ R161, R2.reuse, R161 ;  /* 0x000000a102a17220 */ /* 0x040fe40000410000 */
[C---:B------:R-:W-:Y:S02]  /*12f40*/  FMUL.FTZ R156, R2.reuse, R156 ;  /* 0x0000009c029c7220 */ /* 0x040fe40000410000 */
[----:B------:R-:W-:Y:S01]  /*12f50*/  FMUL.FTZ R157, R2, R157 ;  /* 0x0000009d029d7220 */ /* 0x000fe20000410000 */
[----:B------:R1:W4:Y:S01]  /*12f60*/  @P0 MUFU.RCP R4, R5 ;  /* 0x0000000500040308 */ /* 0x0003220000001000 */
[----:B--2---:R-:W-:Y:S02]  /*12f70*/  @P1 FMUL.FTZ R9, R6, 0.69314718246459960938 ;  /* 0x3f31721806091820 */ /* 0x004fe40000410000 */
[----:B------:R-:W-:-:S02]  /*12f80*/  @P1 FMUL.FTZ R6, R10, c[0x0][0x2d0] ;  /* 0x0000b4000a061a20 */ /* 0x000fc40000410000 */
[C---:B------:R-:W-:Y:S02]  /*12f90*/  FMUL.FTZ R152, R2.reuse, R152 ;  /* 0x0000009802987220 */ /* 0x040fe40000410000 */
[----:B------:R-:W-:Y:S02]  /*12fa0*/  FMUL.FTZ R153, R2, R153 ;  /* 0x0000009902997220 */ /* 0x000fe40000410000 */
        /* <DEDUP_REMOVED lines=60> */
[C---:B----4-:R-:W-:Y:S02]  /*13370*/  FMUL.FTZ R162, R4.reuse, R162 ;  /* 0x000000a204a27220 */ /* 0x050fe40000410000 */
        /* <DEDUP_REMOVED lines=65> */
.L_x_1966:
[----:B------:R-:W-:Y:S05]  /*13790*/  @P2 BRA `(.L_x_2015) ;  /* 0x00001f9000002947 */ /* 0x000fea0003800000 */
[----:B------:R-:W1:Y:S01]  /*137a0*/  S2R R9, SR_CTAID.Y ;  /* 0x0000000000097919 */ /* 0x000e620000002600 */
[----:B------:R-:W-:Y:S01]  /*137b0*/  IMAD R8, RZ, RZ, -UR13 ;  /* 0x8000000dff087e24 */ /* 0x000fe2000f8e02ff */
[----:B------:R-:W-:Y:S01]  /*137c0*/  USHF.R.S32.HI UR6, URZ, 0x1f, UR13 ;  /* 0x0000001f3f067899 */ /* 0x000fe2000801140d */
[----:B------:R-:W-:Y:S01]  /*137d0*/  BSSY B0, `(.L_x_2016) ;  /* 0x0000132000007945 */ /* 0x000fe20003800000 */
[----:B------:R-:W3:Y:S01]  /*137e0*/  S2R R4, SR_TID.X ;  /* 0x0000000000047919 */ /* 0x000ee20000002100 */
[----:B------:R-:W-:-:S02]  /*137f0*/  ULDC.64 UR4, c[0x0][0x4d0] ;  /* 0x0001340000047ab9 */ /* 0x000fc40000000a00 */
[----:B------:R-:W-:Y:S01]  /*13800*/  UIMAD UR7, UR6, UR4, URZ ;  /* 0x00000004060772a4 */ /* 0x000fe2000f8e023f */
[----:B------:R-:W4:Y:S01]  /*13810*/  S2R R11, SR_CTAID.Z ;  /* 0x00000000000b7919 */ /* 0x000f220000002700 */
[----:B------:R-:W-:Y:S02]  /*13820*/  UIMAD.WIDE.U32 UR8, UR13, UR4, URZ ;  /* 0x000000040d0872a5 */ /* 0x000fe4000f8e003f */
[----:B------:R-:W-:Y:S01]  /*13830*/  UIMAD UR7, UR13, UR5, UR7 ;  /* 0x000000050d0772a4 */ /* 0x000fe2000f8e0207 */
[----:B------:R-:W5:Y:S02]  /*13840*/  S2R R12, SR_CTAID.X ;  /* 0x00000000000c7919 */ /* 0x000f640000002500 */
        /* <DEDUP_REMOVED lines=8> */
[----:B-1----:R-:W-:Y:S02]  /*138d0*/  IMAD R8, R8, c[0x0][0x550], R9 ;  /* 0x0001540008087a24 */ /* 0x002fe400078e0209 */
[----:B------:R-:W-:Y:S01]  /*138e0*/  UIADD3 UR4, UR11, UR4, URZ ;  /* 0x000000040b047290 */ /* 0x000fe2000fffe03f */
[----:B------:R-:W-:Y:S01]  /*138f0*/  IMAD.U32 R17, RZ, RZ, UR11 ;  /* 0x0000000bff117e24 */ /* 0x000fe2000f8e00ff */
[----:B---3--:R-:W-:Y:S01]  /*13900*/  SHF.R.S32.HI R9, RZ, 0x1f, R4 ;  /* 0x0000001fff097819 */ /* 0x008fe20000011404 */
[----:B------:R-:W-:-:S03]  /*13910*/  IMAD.U32 R19, RZ, RZ, UR7 ;  /* 0x00000007ff137e24 */ /* 0x000fc6000f8e00ff */
[CC--:B------:R-:W-:Y:S01]  /*13920*/  LEA.HI R0, R9.reuse, R4.reuse, RZ, 0x5 ;  /* 0x0000000409007211 */ /* 0x0c0fe200078f28ff */
[----:B------:R-:W-:Y:S01]  /*13930*/  IMAD.U32 R17, RZ, RZ, UR4 ;  /* 0x00000004ff117e24 */ /* 0x000fe2000f8e00ff */
[-C--:B------:R-:W-:Y:S01]  /*13940*/  LEA.HI R9, R9, R4.reuse, RZ, 0x2 ;  /* 0x0000000409097211 */ /* 0x080fe200078f10ff */
[C---:B----4-:R-:W-:Y:S01]  /*13950*/  IMAD.WIDE.U32 R18, R11.reuse, c[0x0][0x4d8], R18 ;  /* 0x000136000b127a25 */ /* 0x050fe200078e0012 */
[----:B------:R-:W-:Y:S02]  /*13960*/  LOP3.LUT R13, R0, 0xffffffe0, RZ, 0xc0, !PT ;  /* 0xffffffe0000d7812 */ /* 0x000fe400078ec0ff */
[----:B------:R-:W-:Y:S01]  /*13970*/  SHF.R.S32.HI R15, RZ, 0x5, R0 ;  /* 0x00000005ff0f7819 */ /* 0x000fe20000011400 */
[----:B------:R-:W-:Y:S01]  /*13980*/  IMAD.WIDE.U32 R16, R11, c[0x0][0x440], R16 ;  /* 0x000110000b107a25 */ /* 0x000fe200078e0010 */
[----:B------:R-:W-:Y:S02]  /*13990*/  SHF.R.S32.HI R0, RZ, 0x1f, R0 ;  /* 0x0000001fff007819 */ /* 0x000fe40000011400 */
[----:B------:R-:W-:Y:S01]  /*139a0*/  LOP3.LUT R9, R9, 0xfffffffc, RZ, 0xc0, !PT ;  /* 0xfffffffc09097812 */ /* 0x000fe200078ec0ff */
[----:B------:R-:W-:Y:S01]  /*139b0*/  IMAD.IADD R6, R4, 0x1, -R13 ;  /* 0x0000000104067824 */ /* 0x000fe200078e0a0d */
[----:B------:R-:W-:Y:S01]  /*139c0*/  LEA.HI R0, R0, R15, RZ, 0x3 ;  /* 0x0000000f00007211 */ /* 0x000fe200078f18ff */
[----:B------:R-:W-:Y:S01]  /*139d0*/  IMAD.MOV.U32 R20, RZ, RZ, R18 ;  /* 0x000000ffff147224 */ /* 0x000fe200078e0012 */
[----:B------:R-:W-:Y:S01]  /*139e0*/  IADD3 R9, -R9, R4, RZ ;  /* 0x0000000409097210 */ /* 0x000fe20007ffe1ff */
[----:B------:R-:W-:Y:S01]  /*139f0*/  IMAD.MOV.U32 R22, RZ, RZ, R16 ;  /* 0x000000ffff167224 */ /* 0x000fe200078e0010 */
[----:B------:R-:W-:-:S02]  /*13a00*/  LOP3.LUT R0, R0, 0xffffff8, RZ, 0xc0, !PT ;  /* 0x0ffffff800007812 */ /* 0x000fc400078ec0ff */
[----:B------:R-:W-:Y:S02]  /*13a10*/  SHF.R.S32.HI R13, RZ, 0x1f, R6 ;  /* 0x0000001fff0d7819 */ /* 0x000fe40000011406 */
[----:B------:R-:W-:Y:S01]  /*13a20*/  SHF.R.S32.HI R10, RZ, 0x1f, R11 ;  /* 0x0000001fff0a7819 */ /* 0x000fe2000001140b */
[----:B------:R-:W-:Y:S01]  /*13a30*/  IMAD.IADD R15, R15, 0x1, -R0 ;  /* 0x000000010f0f7824 */ /* 0x000fe200078e0a00 */
[----:B------:R-:W-:Y:S02]  /*13a40*/  LEA.HI R0, R9, R9, RZ, 0x1 ;  /* 0x0000000909007211 */ /* 0x000fe400078f08ff */
[----:B------:R-:W-:Y:S01]  /*13a50*/  LEA.HI R4, R13, R6, RZ, 0x2 ;  /* 0x000000060d047211 */ /* 0x000fe200078f10ff */
[----:B------:R-:W-:Y:S01]  /*13a60*/  IMAD.MOV.U32 R13, RZ, RZ, c[0x0][0x4e8] ;  /* 0x00013a00ff0d7624 */ /* 0x000fe200078e00ff */
[----:B------:R-:W-:Y:S02]  /*13a70*/  LOP3.LUT R0, R0, 0x1ffffffe, RZ, 0xc0, !PT ;  /* 0x1ffffffe00007812 */ /* 0x000fe400078ec0ff */
[----:B------:R-:W-:-:S02]  /*13a80*/  SHF.R.S32.HI R14, RZ, 0x2, R4 ;  /* 0x00000002ff0e7819 */ /* 0x000fc40000011404 */
[----:B------:R-:W-:Y:S01]  /*13a90*/  IADD3 R0, R9, -R0, RZ ;  /* 0x8000000009007210 */ /* 0x000fe20007ffe0ff */
[----:B------:R-:W-:Y:S01]  /*13aa0*/  BAR.SYNC.DEFER_BLOCKING 0x1, 0x100 ;  /* 0x0044000000007b1d */ /* 0x000fe20000010000 */
[----:B------:R-:W-:Y:S01]  /*13ab0*/  ISETP.NE.AND P1, PT, R13, 0x1, PT ;  /* 0x000000010d00780c */ /* 0x000fe20003f25270 */
[----:B------:R-:W-:Y:S02]  /*13ac0*/  IMAD R15, R15, 0x10, R14 ;  /* 0x000000100f0f7824 */ /* 0x000fe400078e020e */
[----:B------:R-:W-:Y:S02]  /*13ad0*/  IMAD R14, R10, c[0x0][0x4d8], RZ ;  /* 0x000136000a0e7a24 */ /* 0x000fe400078e02ff */
[----:B------:R-:W-:Y:S01]  /*13ae0*/  IMAD R9, R0, 0x8, R15 ;  /* 0x0000000800097824 */ /* 0x000fe200078e020f */
[----:B------:R-:W-:Y:S01]  /*13af0*/  SHF.R.S32.HI R0, RZ, 0x1f, R8 ;  /* 0x0000001fff007819 */ /* 0x000fe20000011408 */
[----:B------:R-:W-:Y:S02]  /*13b00*/  IMAD R10, R10, c[0x0][0x440], RZ ;  /* 0x000110000a0a7a24 */ /* 0x000fe400078e02ff */
[C---:B------:R-:W-:Y:S01]  /*13b10*/  IMAD R14, R11.reuse, c[0x0][0x4dc], R14 ;  /* 0x000137000b0e7a24 */ /* 0x040fe200078e020e */
[C---:B-----5:R-:W-:Y:S01]  /*13b20*/  LEA R9, R12.reuse, R9, 0x7 ;  /* 0x000000090c097211 */ /* 0x060fe200078e38ff */
[----:B------:R-:W-:Y:S01]  /*13b30*/  IMAD R10, R11, c[0x0][0x444], R10 ;  /* 0x000111000b0a7a24 */ /* 0x000fe200078e020a */
[----:B------:R-:W-:Y:S01]  /*13b40*/  LEA R12, R12, R15, 0x7 ;  /* 0x0000000f0c0c7211 */ /* 0x000fe200078e38ff */
[----:B------:R-:W-:Y:S01]  /*13b50*/  IMAD.IADD R21, R19, 0x1, R14 ;  /* 0x0000000113157824 */ /* 0x000fe200078e020e */
[----:B------:R-:W-:Y:S01]  /*13b60*/  MOV R11, R9 ;  /* 0x00000009000b7202 */ /* 0x000fe20000000f00 */
[----:B------:R-:W-:-:S02]  /*13b70*/  IMAD.IADD R23, R17, 0x1, R10 ;  /* 0x0000000111177824 */ /* 0x000fc400078e020a */
[----:B------:R-:W-:-:S04]  /*13b80*/  @P1 IMAD.HI.U32 R10, R9, c[0x0][0x4ec], RZ ;  /* 0x00013b00090a1a27 */ /* 0x000fc800078e00ff */
[C---:B------:R-:W-:Y:S01]  /*13b90*/  IMAD R17, R0.reuse, c[0x0][0x4e0], RZ ;  /* 0x0001380000117a24 */ /* 0x040fe200078e02ff */
[----:B------:R-:W-:Y:S01]  /*13ba0*/  @P1 SHF.R.U32.HI R11, RZ, c[0x0][0x4f0], R10 ;  /* 0x00013c00ff0b1a19 */ /* 0x000fe2000001160a */
[----:B------:R-:W-:Y:S02]  /*13bb0*/  IMAD R19, R0, c[0x0][0x448], RZ ;  /* 0x0001120000137a24 */ /* 0x000fe400078e02ff */
[C---:B------:R-:W-:Y:S01]  /*13bc0*/  IMAD R17, R8.reuse, c[0x0][0x4e4], R17 ;  /* 0x0001390008117a24 */ /* 0x040fe200078e0211 */
[----:B------:R-:W-:Y:S01]  /*13bd0*/  IADD3 R0, -R11, RZ, RZ ;  /* 0x000000ff0b007210 */ /* 0x000fe20007ffe1ff */
[C---:B------:R-:W-:Y:S01]  /*13be0*/  IMAD R19, R8.reuse, c[0x0][0x44c], R19 ;  /* 0x0001130008137a24 */ /* 0x040fe200078e0213 */
[----:B------:R-:W-:Y:S01]  /*13bf0*/  SHF.R.S32.HI R14, RZ, 0x1f, R11 ;  /* 0x0000001fff0e7819 */ /* 0x000fe2000001140b */
[----:B------:R-:W-:-:S04]  /*13c00*/  IMAD.WIDE.U32 R22, R8, c[0x0][0x448], R22 ;  /* 0x0001120008167a25 */ /* 0x000fc800078e0016 */
[----:B------:R-:W-:-:S04]  /*13c10*/  IMAD.WIDE.U32 R20, R8, c[0x0][0x4e0], R20 ;  /* 0x0001380008147a25 */ /* 0x000fc800078e0014 */
[----:B------:R-:W-:Y:S01]  /*13c20*/  @P1 IMAD.HI.U32 R8, R9, c[0x0][0x4ec], RZ ;  /* 0x00013b0009081a27 */ /* 0x000fe200078e00ff */
[----:B------:R-:W-:-:S03]  /*13c30*/  IADD3 R16, P0, R11, R20, RZ ;  /* 0x000000140b107210 */ /* 0x000fc60007f1e0ff */
[----:B------:R-:W-:Y:S01]  /*13c40*/  IMAD R0, R0, c[0x0][0x4e8], R9 ;  /* 0x00013a0000007a24 */ /* 0x000fe200078e0209 */
[----:B------:R-:W-:Y:S01]  /*13c50*/  IADD3.X R17, R14, R21, R17, P0, !PT ;  /* 0x000000150e117210 */ /* 0x000fe200007fe411 */
[----:B------:R-:W-:Y:S01]  /*13c60*/  IMAD.MOV.U32 R10, RZ, RZ, R9 ;  /* 0x000000ffff0a7224 */ /* 0x000fe200078e0009 */
[----:B------:R-:W-:Y:S01]  /*13c70*/  @P1 SHF.R.U32.HI R10, RZ, c[0x0][0x4f0], R8 ;  /* 0x00013c00ff0a1a19 */ /* 0x000fe20000011608 */
[----:B------:R-:W-:Y:S01]  /*13c80*/  IMAD.IADD R23, R23, 0x1, R19 ;  /* 0x0000000117177824 */ /* 0x000fe200078e0213 */
[----:B------:R-:W-:Y:S01]  /*13c90*/  SHF.R.S32.HI R8, RZ, 0x1f, R0 ;  /* 0x0000001fff087819 */ /* 0x000fe20000011400 */
[----:B------:R-:W-:Y:S01]  /*13ca0*/  IMAD.WIDE.U32 R16, R0, c[0x0][0x4c8], R16 ;  /* 0x0001320000107a25 */ /* 0x000fe200078e0010 */
[----:B------:R-:W-:-:S03]  /*13cb0*/  IADD3 R14, -R10, RZ, RZ ;  /* 0x000000ff0a0e7210 */ /* 0x000fc60007ffe1ff */
[----:B------:R-:W-:Y:S01]  /*13cc0*/  IMAD R11, R8, c[0x0][0x4c8], RZ ;  /* 0x00013200080b7a24 */ /* 0x000fe200078e02ff */
[----:B------:R-:W-:Y:S01]  /*13cd0*/  SHF.R.S32.HI R8, RZ, 0x1f, R10 ;  /* 0x0000001fff087819 */ /* 0x000fe2000001140a */
[----:B------:R-:W-:Y:S02]  /*13ce0*/  IMAD R14, R14, c[0x0][0x4e8], R9 ;  /* 0x00013a000e0e7a24 */ /* 0x000fe400078e0209 */
[----:B------:R-:W-:Y:S01]  /*13cf0*/  IMAD R11, R0, c[0x0][0x4cc], R11 ;  /* 0x00013300000b7a24 */ /* 0x000fe200078e020b */
[----:B------:R-:W-:Y:S01]  /*13d00*/  LEA R0, P0, R16, c[0x0][0x4a8], 0x2 ;  /* 0x00012a0010007a11 */ /* 0x000fe200078010ff */
[----:B------:R-:W-:Y:S01]  /*13d10*/  IMAD R9, R8, c[0x0][0x430], RZ ;  /* 0x00010c0008097a24 */ /* 0x000fe200078e02ff */
[----:B------:R-:W-:Y:S01]  /*13d20*/  SHF.R.S32.HI R8, RZ, 0x1f, R14 ;  /* 0x0000001fff087819 */ /* 0x000fe2000001140e */
[----:B------:R-:W-:Y:S02]  /*13d30*/  IMAD.IADD R11, R17, 0x1, R11 ;  /* 0x00000001110b7824 */ /* 0x000fe400078e020b */
[----:B------:R-:W-:Y:S01]  /*13d40*/  SHFL.IDX PT, R18, R0, 0x1, 0x1c1f ;  /* 0x003c1f0000127f89 */ /* 0x000fe200000e0000 */
[----:B------:R-:W-:-:S02]  /*13d50*/  IMAD.WIDE.U32 R22, R10, c[0x0][0x430], R22 ;  /* 0x00010c000a167a25 */ /* 0x000fc400078e0016 */
[----:B------:R-:W-:Y:S02]  /*13d60*/  LEA.HI.X R11, R16, c[0x0][0x4ac], R11, 0x2, P0 ;  /* 0x00012b00100b7a11 */ /* 0x000fe400000f140b */
[----:B------:R-:W-:Y:S01]  /*13d70*/  SHFL.IDX PT, R16, R0, RZ, 0x1c1f ;  /* 0x001c1fff00107589 */ /* 0x000fe200000e0000 */
[----:B------:R-:W-:Y:S01]  /*13d80*/  IMAD R9, R10, c[0x0][0x434], R9 ;  /* 0x00010d000a097a24 */ /* 0x000fe200078e0209 */
[----:B------:R-:W-:Y:S01]  /*13d90*/  LOP3.LUT P0, RZ, R6, 0x3, RZ, 0xc0, !PT ;  /* 0x0000000306ff7812 */ /* 0x000fe2000780c0ff */
[----:B------:R-:W-:Y:S01]  /*13da0*/  IMAD R13, R13, c[0x0][0x388], RZ ;  /* 0x0000e2000d0d7a24 */ /* 0x000fe200078e02ff */
[----:B------:R-:W1:Y:S01]  /*13db0*/  SHFL.IDX PT, R17, R11, RZ, 0x1c1f ;  /* 0x001c1fff0b117589 */ /* 0x000e6200000e0000 */
[----:B------:R-:W-:Y:S02]  /*13dc0*/  IMAD.IADD R23, R23, 0x1, R9 ;  /* 0x0000000117177824 */ /* 0x000fe400078e0209 */
[----:B------:R-:W-:Y:S01]  /*13dd0*/  IMAD R9, R8, c[0x0][0x428], RZ ;  /* 0x00010a0008097a24 */ /* 0x000fe200078e02ff */
[----:B------:R3:W4:Y:S01]  /*13de0*/  SHFL.IDX PT, R19, R11, 0x1, 0x1c1f ;  /* 0x003c1f000b137f89 */ /* 0x00072200000e0000 */
[----:B------:R-:W-:-:S02]  /*13df0*/  IADD3 R8, R12, 0x8, RZ ;  /* 0x000000080c087810 */ /* 0x000fc40007ffe0ff */
[-C--:B------:R-:W-:Y:S01]  /*13e00*/  ISETP.GE.OR P2, PT, R12, R13.reuse, P0 ;  /* 0x0000000d0c00720c */ /* 0x080fe20000746670 */
[----:B------:R-:W-:Y:S01]  /*13e10*/  IMAD R9, R14, c[0x0][0x42c], R9 ;  /* 0x00010b000e097a24 */ /* 0x000fe200078e0209 */
[----:B------:R-:W-:Y:S01]  /*13e20*/  ISETP.GE.OR P0, PT, R8, R13, P0 ;  /* 0x0000000d0800720c */ /* 0x000fe20000706670 */
[----:B------:R-:W-:-:S05]  /*13e30*/  IMAD.WIDE.U32 R14, R14, c[0x0][0x428], R22 ;  /* 0x00010a000e0e7a25 */ /* 0x000fca00078e0016 */
[----:B------:R-:W-:Y:S02]  /*13e40*/  IADD3 R10, R15, R9, RZ ;  /* 0x000000090f0a7210 */ /* 0x000fe40007ffe0ff */
[----:B------:R-:W-:-:S04]  /*13e50*/  LEA R9, P1, R14, c[0x0][0x400], 0x2 ;  /* 0x000100000e097a11 */ /* 0x000fc800078210ff */
[----:B------:R-:W-:Y:S02]  /*13e60*/  LEA.HI.X R10, R14, c[0x0][0x404], R10, 0x2, P1 ;  /* 0x000101000e0a7a11 */ /* 0x000fe400008f140a */
[----:B------:R-:W-:Y:S01]  /*13e70*/  ISETP.GE.AND P1, PT, R8, R13, PT ;  /* 0x0000000d0800720c */ /* 0x000fe20003f26270 */
[----:B-1----:R1:W-:Y:S01]  /*13e80*/  @!P2 ST.E [R16.64], R5 ;  /* 0x000000051000a985 */ /* 0x0023e2000c101912 */
[----:B---3--:R-:W-:-:S03]  /*13e90*/  LOP3.LUT R11, R4, 0x7ffffffc, RZ, 0xc0, !PT ;  /* 0x7ffffffc040b7812 */ /* 0x008fc600078ec0ff */
[----:B----4-:R3:W-:Y:S01]  /*13ea0*/  @!P0 ST.E [R18.64], R7 ;  /* 0x0000000712008985 */ /* 0x0107e2000c101912 */
[----:B------:R-:W-:Y:S01]  /*13eb0*/  ISETP.GE.AND P0, PT, R12, R13, PT ;  /* 0x0000000d0c00720c */ /* 0x000fe20003f06270 */
[----:B------:R-:W-:Y:S02]  /*13ec0*/  IMAD.IADD R11, R6, 0x1, -R11 ;  /* 0x00000001060b7824 */ /* 0x000fe400078e0a0b */
[----:B------:R3:W4:Y:S04]  /*13ed0*/  SHFL.IDX PT, R14, R9, RZ, 0x1c1f ;  /* 0x001c1fff090e7589 */ /* 0x00072800000e0000 */
[----:B------:R3:W2:Y:S01]  /*13ee0*/  SHFL.IDX PT, R15, R10, RZ, 0x1c1f ;  /* 0x001c1fff0a0f7589 */ /* 0x0006a200000e0000 */
[----:B------:R-:W-:Y:S02]  /*13ef0*/  SHF.L.U32 R11, R11, 0x1, RZ ;  /* 0x000000010b0b7819 */ /* 0x000fe400000006ff */
[----:B-1----:R-:W-:-:S03]  /*13f00*/  P2R R5, PR, RZ, 0x2 ;  /* 0x00000002ff057803 */ /* 0x002fc60000000000 */
[----:B------:R-:W-:Y:S05]  /*13f10*/  @P0 BRA `(.L_x_2017) ;  /* 0x00000bd000000947 */ /* 0x000fea0003800000 */
[C---:B------:R-:W-:Y:S02]  /*13f20*/  IADD3 R4, R11.reuse, 0x8, RZ ;  /* 0x000000080b047810 */ /* 0x040fe40007ffe0ff */
[C---:B------:R-:W-:Y:S02]  /*13f30*/  IADD3 R0, R11.reuse, 0x10, RZ ;  /* 0x000000100b007810 */ /* 0x040fe40007ffe0ff */
[----:B------:R-:W-:Y:S02]  /*13f40*/  ISETP.GE.AND P5, PT, R4, c[0x0][0x3c8], PT ;  /* 0x0000f20004007a0c */ /* 0x000fe40003fa6270 */
[C---:B------:R-:W-:Y:S02]  /*13f50*/  ISETP.GE.AND P0, PT, R11.reuse, c[0x0][0x3c8], PT ;  /* 0x0000f2000b007a0c */ /* 0x040fe40003f06270 */
[----:B------:R-:W-:Y:S02]  /*13f60*/  ISETP.GE.AND P4, PT, R0, c[0x0][0x3c8], PT ;  /* 0x0000f20000007a0c */ /* 0x000fe40003f86270 */
[----:B------:R-:W-:-:S02]  /*13f70*/  IADD3 R8, R11, 0x18, RZ ;  /* 0x000000180b087810 */ /* 0x000fc40007ffe0ff */
[C---:B---3--:R-:W-:Y:S02]  /*13f80*/  IADD3 R7, R11.reuse, 0x20, RZ ;  /* 0x000000200b077810 */ /* 0x048fe40007ffe0ff */
[C---:B------:R-:W-:Y:S02]  /*13f90*/  IADD3 R6, R11.reuse, 0x28, RZ ;  /* 0x000000280b067810 */ /* 0x040fe40007ffe0ff */
[----:B------:R-:W-:Y:S02]  /*13fa0*/  ISETP.GE.AND P3, PT, R8, c[0x0][0x3c8], PT ;  /* 0x0000f20008007a0c */ /* 0x000fe40003f66270 */
[----:B------:R-:W-:Y:S01]  /*13fb0*/  @!P5 LEA.HI R4, R4, R4, RZ, 0x1 ;  /* 0x000000040404d211 */ /* 0x000fe200078f08ff */
[----:B--2-4-:R-:W-:Y:S01]  /*13fc0*/  @!P0 IMAD.WIDE R18, R11, 0x4, R14 ;  /* 0x000000040b128825 */ /* 0x014fe200078e020e */
[----:B------:R-:W-:Y:S02]  /*13fd0*/  ISETP.GE.AND P2, PT, R7, c[0x0][0x3c8], PT ;  /* 0x0000f20007007a0c */ /* 0x000fe40003f46270 */
[----:B------:R-:W-:-:S02]  /*13fe0*/  @!P4 LEA.HI R12, R0, R0, RZ, 0x1 ;  /* 0x00000000000cc211 */ /* 0x000fc400078f08ff */
[----:B------:R-:W-:Y:S01]  /*13ff0*/  IADD3 R0, R11, 0x30, RZ ;  /* 0x000000300b007810 */ /* 0x000fe20007ffe0ff */
[----:B------:R1:W-:Y:S01]  /*14000*/  @!P0 ST.E.64 [R18.64], R160 ;  /* 0x000000a012008985 */ /* 0x0003e2000c101b12 */
[----:B------:R-:W-:Y:S02]  /*14010*/  @!P5 LOP3.LUT R13, R4, 0xfffffffe, RZ, 0xc0, !PT ;  /* 0xfffffffe040dd812 */ /* 0x000fe400078ec0ff */
[----:B------:R-:W-:Y:S02]  /*14020*/  ISETP.GE.AND P1, PT, R6, c[0x0][0x3c8], PT ;  /* 0x0000f20006007a0c */ /* 0x000fe40003f26270 */
[----:B------:R-:W-:Y:S01]  /*14030*/  @!P4 LOP3.LUT R17, R12, 0xfffffffe, RZ, 0xc0, !PT ;  /* 0xfffffffe0c11c812 */ /* 0x000fe200078ec0ff */
[--C-:B------:R-:W-:Y:S01]  /*14040*/  @!P5 IMAD.WIDE R12, R13, 0x4, R14.reuse ;  /* 0x000000040d0cd825 */ /* 0x100fe200078e020e */
[----:B------:R-:W-:Y:S02]  /*14050*/  ISETP.GE.AND P0, PT, R0, c[0x0][0x3c8], PT ;  /* 0x0000f20000007a0c */ /* 0x000fe40003f06270 */
[----:B------:R-:W-:Y:S01]  /*14060*/  IADD3 R4, R11, 0x38, RZ ;  /* 0x000000380b047810 */ /* 0x000fe20007ffe0ff */
[----:B------:R-:W-:Y:S01]  /*14070*/  @!P4 IMAD.WIDE R16, R17, 0x4, R14 ;  /* 0x000000041110c825 */ /* 0x000fe200078e020e */
[----:B------:R2:W-:Y:S01]  /*14080*/  @!P5 ST.E.64 [R12.64], R156 ;  /* 0x0000009c0c00d985 */ /* 0x0005e2000c101b12 */
[----:B------:R-:W-:-:S02]  /*14090*/  @!P3 LEA.HI R8, R8, R8, RZ, 0x1 ;  /* 0x000000080808b211 */ /* 0x000fc400078f08ff */
[----:B------:R-:W-:Y:S01]  /*140a0*/  ISETP.GE.AND P5, PT, R4, c[0x0][0x3c8], PT ;  /* 0x0000f20004007a0c */ /* 0x000fe20003fa6270 */
[----:B------:R3:W-:Y:S01]  /*140b0*/  @!P4 ST.E.64 [R16.64], R152 ;  /* 0x000000981000c985 */ /* 0x0007e2000c101b12 */
[----:B------:R-:W-:Y:S02]  /*140c0*/  @!P2 LEA.HI R7, R7, R7, RZ, 0x1 ;  /* 0x000000070707a211 */ /* 0x000fe400078f08ff */
[----:B------:R-:W-:Y:S02]  /*140d0*/  @!P1 LEA.HI R6, R6, R6, RZ, 0x1 ;  /* 0x0000000606069211 */ /* 0x000fe400078f08ff */
[----:B------:R-:W-:Y:S02]  /*140e0*/  @!P0 LEA.HI R0, R0, R0, RZ, 0x1 ;  /* 0x0000000000008211 */ /* 0x000fe400078f08ff */
[----:B------:R-:W-:Y:S02]  /*140f0*/  @!P2 LOP3.LUT R7, R7, 0xfffffffe, RZ, 0xc0, !PT ;  /* 0xfffffffe0707a812 */ /* 0x000fe400078ec0ff */
[----:B------:R-:W-:-:S03]  /*14100*/  @!P1 LOP3.LUT R21, R6, 0xfffffffe, RZ, 0xc0, !PT ;  /* 0xfffffffe06159812 */ /* 0x000fc600078ec0ff */
[--C-:B------:R-:W-:Y:S01]  /*14110*/  @!P2 IMAD.WIDE R6, R7, 0x4, R14.reuse ;  /* 0x000000040706a825 */ /* 0x100fe200078e020e */
[----:B------:R-:W-:Y:S02]  /*14120*/  @!P5 LEA.HI R4, R4, R4, RZ, 0x1 ;  /* 0x000000040404d211 */ /* 0x000fe400078f08ff */
[----:B-1----:R-:W-:Y:S01]  /*14130*/  IADD3 R18, R11, 0x40, RZ ;  /* 0x000000400b127810 */ /* 0x002fe20007ffe0ff */
[----:B------:R-:W-:Y:S01]  /*14140*/  @!P1 IMAD.WIDE R20, R21, 0x4, R14 ;  /* 0x0000000415149825 */ /* 0x000fe200078e020e */
[----:B------:R-:W-:Y:S02]  /*14150*/  @!P3 LOP3.LUT R19, R8, 0xfffffffe, RZ, 0xc0, !PT ;  /* 0xfffffffe0813b812 */ /* 0x000fe400078ec0ff */
[----:B------:R-:W-:Y:S02]  /*14160*/  ISETP.GE.AND P4, PT, R18, c[0x0][0x3c8], PT ;  /* 0x0000f20012007a0c */ /* 0x000fe40003f86270 */
[----:B------:R-:W-:Y:S02]  /*14170*/  IADD3 R8, R11, 0x50, RZ ;  /* 0x000000500b087810 */ /* 0x000fe40007ffe0ff */
[----:B--2---:R-:W-:-:S02]  /*14180*/  @!P0 LOP3.LUT R13, R0, 0xfffffffe, RZ, 0xc0, !PT ;  /* 0xfffffffe000d8812 */ /* 0x004fc400078ec0ff */
[----:B------:R-:W-:Y:S01]  /*14190*/  IADD3 R0, R11, 0x58, RZ ;  /* 0x000000580b007810 */ /* 0x000fe20007ffe0ff */
[----:B---3--:R-:W-:Y:S01]  /*141a0*/  @!P3 IMAD.WIDE R16, R19, 0x4, R14 ;  /* 0x000000041310b825 */ /* 0x008fe200078e020e */
[----:B------:R-:W-:-:S05]  /*141b0*/  IADD3 R19, R11, 0x48, RZ ;  /* 0x000000480b137810 */ /* 0x000fca0007ffe0ff */
[----:B------:R-:W-:Y:S01]  /*141c0*/  @!P4 LEA.HI R22, R18, R18, RZ, 0x1 ;  /* 0x000000121216c211 */ /* 0x000fe200078f08ff */
[----:B------:R-:W-:Y:S01]  /*141d0*/  @!P0 IMAD.WIDE R12, R13, 0x4, R14 ;  /* 0x000000040d0c8825 */ /* 0x000fe200078e020e */
[----:B------:R1:W-:Y:S01]  /*141e0*/  @!P3 ST.E.64 [R16.64], R148 ;  /* 0x000000941000b985 */ /* 0x0003e2000c101b12 */
[----:B------:R-:W-:Y:S02]  /*141f0*/  ISETP.GE.AND P3, PT, R19, c[0x0][0x3c8], PT ;  /* 0x0000f20013007a0c */ /* 0x000fe40003f66270 */
[----:B------:R-:W-:Y:S01]  /*14200*/  IADD3 R18, R11, 0x60, RZ ;  /* 0x000000600b127810 */ /* 0x000fe20007ffe0ff */
[----:B------:R2:W-:Y:S01]  /*14210*/  @!P2 ST.E.64 [R6.64], R144 ;  /* 0x000000900600a985 */ /* 0x0005e2000c101b12 */
[----:B------:R-:W-:-:S03]  /*14220*/  ISETP.GE.AND P2, PT, R8, c[0x0][0x3c8], PT ;  /* 0x0000f20008007a0c */ /* 0x000fc60003f46270 */
[----:B------:R3:W-:Y:S01]  /*14230*/  @!P1 ST.E.64 [R20.64], R140 ;  /* 0x0000008c14009985 */ /* 0x0007e2000c101b12 */
[----:B------:R-:W-:-:S03]  /*14240*/  ISETP.GE.AND P1, PT, R0, c[0x0][0x3c8], PT ;  /* 0x0000f20000007a0c */ /* 0x000fc60003f26270 */
[----:B------:R4:W-:Y:S01]  /*14250*/  @!P0 ST.E.64 [R12.64], R136 ;  /* 0x000000880c008985 */ /* 0x0009e2000c101b12 */
[----:B------:R-:W-:Y:S02]  /*14260*/  ISETP.GE.AND P0, PT, R18, c[0x0][0x3c8], PT ;  /* 0x0000f20012007a0c */ /* 0x000fe40003f06270 */
[----:B------:R-:W-:-:S03]  /*14270*/  @!P3 LEA.HI R19, R19, R19, RZ, 0x1 ;  /* 0x000000131313b211 */ /* 0x000fc600078f08ff */
[----:B------:R-:W-:Y:S02]  /*14280*/  @!P2 LEA.HI R8, R8, R8, RZ, 0x1 ;  /* 0x000000080808a211 */ /* 0x000fe400078f08ff */
[----:B------:R-:W-:Y:S02]  /*14290*/  @!P3 LOP3.LUT R19, R19, 0xfffffffe, RZ, 0xc0, !PT ;  /* 0xfffffffe1313b812 */ /* 0x000fe400078ec0ff */
[----:B------:R-:W-:-:S04]  /*142a0*/  @!P1 LEA.HI R0, R0, R0, RZ, 0x1 ;  /* 0x0000000000009211 */ /* 0x000fc800078f08ff */
[----:B------:R-:W-:Y:S02]  /*142b0*/  @!P0 LEA.HI R18, R18, R18, RZ, 0x1 ;  /* 0x0000001212128211 */ /* 0x000fe400078f08ff */
[----:B-1----:R-:W-:Y:S02]  /*142c0*/  @!P5 LOP3.LUT R17, R4, 0xfffffffe, RZ, 0xc0, !PT ;  /* 0xfffffffe0411d812 */ /* 0x002fe400078ec0ff */
[C---:B------:R-:W-:Y:S02]  /*142d0*/  IADD3 R4, R11.reuse, 0x68, RZ ;  /* 0x000000680b047810 */ /* 0x040fe40007ffe0ff */
[----:B--2---:R-:W-:Y:S02]  /*142e0*/  @!P4 LOP3.LUT R7, R22, 0xfffffffe, RZ, 0xc0, !PT ;  /* 0xfffffffe1607c812 */ /* 0x004fe400078ec0ff */
[----:B------:R-:W-:Y:S02]  /*142f0*/  IADD3 R16, R11, 0x70, RZ ;  /* 0x000000700b107810 */ /* 0x000fe40007ffe0ff */
[----:B---3--:R-:W-:Y:S01]  /*14300*/  @!P1 LOP3.LUT R21, R0, 0xfffffffe, RZ, 0xc0, !PT ;  /* 0xfffffffe00159812 */ /* 0x008fe200078ec0ff */
[----:B------:R-:W-:Y:S01]  /*14310*/  @!P4 IMAD.WIDE R6, R7, 0x4, R14 ;  /* 0x000000040706c825 */ /* 0x000fe200078e020e */
[----:B------:R-:W-:-:S02]  /*14320*/  IADD3 R22, R11, 0x78, RZ ;  /* 0x000000780b167810 */ /* 0x000fc40007ffe0ff */
[----:B------:R-:W-:Y:S01]  /*14330*/  IADD3 R0, R11, 0x90, RZ ;  /* 0x000000900b007810 */ /* 0x000fe20007ffe0ff */
[--C-:B----4-:R-:W-:Y:S01]  /*14340*/  @!P5 IMAD.WIDE R12, R17, 0x4, R14.reuse ;  /* 0x00000004110cd825 */ /* 0x110fe200078e020e */
[----:B------:R-:W-:Y:S02]  /*14350*/  @!P2 LOP3.LUT R17, R8, 0xfffffffe, RZ, 0xc0, !PT ;  /* 0xfffffffe0811a812 */ /* 0x000fe400078ec0ff */
[----:B------:R-:W-:Y:S01]  /*14360*/  IADD3 R8, R11, 0x88, RZ ;  /* 0x000000880b087810 */ /* 0x000fe20007ffe0ff */
[----:B------:R-:W-:Y:S01]  /*14370*/  @!P1 IMAD.WIDE R20, R21, 0x4, R14 ;  /* 0x0000000415149825 */ /* 0x000fe200078e020e */
[----:B------:R1:W-:Y:S01]  /*14380*/  @!P5 ST.E.64 [R12.64], R132 ;  /* 0x000000840c00d985 */ /* 0x0003e2000c101b12 */
[----:B------:R-:W-:-:S03]  /*14390*/  ISETP.GE.AND P5, PT, R4, c[0x0][0x3c8], PT ;  /* 0x0000f20004007a0c */ /* 0x000fc60003fa6270 */
[----:B------:R2:W-:Y:S01]  /*143a0*/  @!P4 ST.E.64 [R6.64], R36 ;  /* 0x000000240600c985 */ /* 0x0005e2000c101b12 */
[----:B------:R-:W-:-:S09]  /*143b0*/  ISETP.GE.AND P4, PT, R16, c[0x0][0x3c8], PT ;  /* 0x0000f20010007a0c */ /* 0x000fd20003f86270 */
[----:B------:R-:W-:-:S04]  /*143c0*/  @!P5 LEA.HI R4, R4, R4, RZ, 0x1 ;  /* 0x000000040404d211 */ /* 0x000fc800078f08ff */
[----:B------:R-:W-:Y:S02]  /*143d0*/  @!P4 LEA.HI R16, R16, R16, RZ, 0x1 ;  /* 0x000000101010c211 */ /* 0x000fe400078f08ff */
[----:B-1----:R-:W-:Y:S01]  /*143e0*/  @!P0 LOP3.LUT R13, R18, 0xfffffffe, RZ, 0xc0, !PT ;  /* 0xfffffffe120d8812 */ /* 0x002fe200078ec0ff */
[----:B--2---:R-:W-:-:S04]  /*143f0*/  @!P3 IMAD.WIDE R6, R19, 0x4, R14 ;  /* 0x000000041306b825 */ /* 0x004fc800078e020e */
[--C-:B------:R-:W-:Y:S01]  /*14400*/  @!P2 IMAD.WIDE R18, R17, 0x4, R14.reuse ;  /* 0x000000041112a825 */ /* 0x100fe200078e020e */
[----:B------:R1:W-:Y:S01]  /*14410*/  @!P3 ST.E.64 [R6.64], R40 ;  /* 0x000000280600b985 */ /* 0x0003e2000c101b12 */
[----:B------:R-:W-:Y:S02]  /*14420*/  IADD3 R17, R11, 0x80, RZ ;  /* 0x000000800b117810 */ /* 0x000fe40007ffe0ff */
[----:B------:R-:W-:Y:S01]  /*14430*/  @!P0 IMAD.WIDE R12, R13, 0x4, R14 ;  /* 0x000000040d0c8825 */ /* 0x000fe200078e020e */
[----:B------:R2:W-:Y:S01]  /*14440*/  @!P2 ST.E.64 [R18.64], R44 ;  /* 0x0000002c1200a985 */ /* 0x0005e2000c101b12 */
[----:B------:R-:W-:Y:S02]  /*14450*/  ISETP.GE.AND P3, PT, R22, c[0x0][0x3c8], PT ;  /* 0x0000f20016007a0c */ /* 0x000fe40003f66270 */
[----:B------:R-:W-:Y:S01]  /*14460*/  ISETP.GE.AND P2, PT, R17, c[0x0][0x3c8], PT ;  /* 0x0000f20011007a0c */ /* 0x000fe20003f46270 */
[----:B------:R3:W-:Y:S01]  /*14470*/  @!P1 ST.E.64 [R20.64], R48 ;  /* 0x0000003014009985 */ /* 0x0007e2000c101b12 */
[----:B------:R-:W-:-:S03]  /*14480*/  ISETP.GE.AND P1, PT, R8, c[0x0][0x3c8], PT ;  /* 0x0000f20008007a0c */ /* 0x000fc60003f26270 */
[----:B------:R4:W-:Y:S01]  /*14490*/  @!P0 ST.E.64 [R12.64], R52 ;  /* 0x000000340c008985 */ /* 0x0009e2000c101b12 */
[----:B------:R-:W-:-:S05]  /*144a0*/  ISETP.GE.AND P0, PT, R0, c[0x0][0x3c8], PT ;  /* 0x0000f20000007a0c */ /* 0x000fca0003f06270 */
[----:B------:R-:W-:Y:S02]  /*144b0*/  @!P3 LEA.HI R22, R22, R22, RZ, 0x1 ;  /* 0x000000161616b211 */ /* 0x000fe400078f08ff */
[----:B------:R-:W-:Y:S02]  /*144c0*/  @!P2 LEA.HI R17, R17, R17, RZ, 0x1 ;  /* 0x000000111111a211 */ /* 0x000fe400078f08ff */
[----:B------:R-:W-:Y:S02]  /*144d0*/  @!P1 LEA.HI R8, R8, R8, RZ, 0x1 ;  /* 0x0000000808089211 */ /* 0x000fe400078f08ff */
[----:B------:R-:W-:Y:S02]  /*144e0*/  @!P2 LOP3.LUT R17, R17, 0xfffffffe, RZ, 0xc0, !PT ;  /* 0xfffffffe1111a812 */ /* 0x000fe400078ec0ff */
[----:B------:R-:W-:Y:S02]  /*144f0*/  @!P0 LEA.HI R0, R0, R0, RZ, 0x1 ;  /* 0x0000000000008211 */ /* 0x000fe400078f08ff */
[----:B-1----:R-:W-:-:S02]  /*14500*/  @!P5 LOP3.LUT R7, R4, 0xfffffffe, RZ, 0xc0, !PT ;  /* 0xfffffffe0407d812 */ /* 0x002fc400078ec0ff */
[----:B------:R-:W-:Y:S02]  /*14510*/  IADD3 R4, R11, 0x98, RZ ;  /* 0x000000980b047810 */ /* 0x000fe40007ffe0ff */
[----:B--2---:R-:W-:Y:S01]  /*14520*/  @!P4 LOP3.LUT R19, R16, 0xfffffffe, RZ, 0xc0, !PT ;  /* 0xfffffffe1013c812 */ /* 0x004fe200078ec0ff */
[----:B------:R-:W-:Y:S01]  /*14530*/  @!P5 IMAD.WIDE R6, R7, 0x4, R14 ;  /* 0x000000040706d825 */ /* 0x000fe200078e020e */
[----:B---3--:R-:W-:-:S03]  /*14540*/  @!P1 LOP3.LUT R21, R8, 0xfffffffe, RZ, 0xc0, !PT ;  /* 0xfffffffe08159812 */ /* 0x008fc600078ec0ff */
[--C-:B------:R-:W-:Y:S01]  /*14550*/  @!P2 IMAD.WIDE R16, R17, 0x4, R14.reuse ;  /* 0x000000041110a825 */ /* 0x100fe200078e020e */
[----:B------:R1:W-:Y:S01]  /*14560*/  @!P5 ST.E.64 [R6.64], R56 ;  /* 0x000000380600d985 */ /* 0x0003e2000c101b12 */
[----:B------:R-:W-:Y:S02]  /*14570*/  ISETP.GE.AND P5, PT, R4, c[0x0][0x3c8], PT ;  /* 0x0000f20004007a0c */ /* 0x000fe40003fa6270 */
[----:B----4-:R-:W-:Y:S01]  /*14580*/  @!P4 IMAD.WIDE R12, R19, 0x4, R14 ;  /* 0x00000004130cc825 */ /* 0x010fe200078e020e */
[----:B------:R-:W-:Y:S02]  /*14590*/  @!P3 LOP3.LUT R19, R22, 0xfffffffe, RZ, 0xc0, !PT ;  /* 0xfffffffe1613b812 */ /* 0x000fe400078ec0ff */
[C---:B------:R-:W-:Y:S02]  /*145a0*/  IADD3 R8, R11.reuse, 0xa0, RZ ;  /* 0x000000a00b087810 */ /* 0x040fe40007ffe0ff */
[----:B------:R2:W-:Y:S01]  /*145b0*/  @!P4 ST.E.64 [R12.64], R60 ;  /* 0x0000003c0c00c985 */ /* 0x0005e2000c101b12 */
[----:B------:R-:W-:-:S02]  /*145c0*/  IADD3 R20, R11, 0xb0, RZ ;  /* 0x000000b00b147810 */ /* 0x000fc40007ffe0ff */
[----:B------:R-:W-:Y:S02]  /*145d0*/  ISETP.GE.AND P6, PT, R8, c[0x0][0x3c8], PT ;  /* 0x0000f20008007a0c */ /* 0x000fe40003fc6270 */
[----:B------:R-:W-:Y:S02]  /*145e0*/  IADD3 R22, R11, 0xc0, RZ ;  /* 0x000000c00b167810 */ /* 0x000fe40007ffe0ff */
[----:B------:R-:W-:-:S04]  /*145f0*/  @!P5 LEA.HI R4, R4, R4, RZ, 0x1 ;  /* 0x000000040404d211 */ /* 0x000fc800078f08ff */
[----:B------:R-:W-:Y:S02]  /*14600*/  @!P5 LOP3.LUT R23, R4, 0xfffffffe, RZ, 0xc0, !PT ;  /* 0xfffffffe0417d812 */ /* 0x000fe400078ec0ff */
[----:B------:R-:W-:-:S03]  /*14610*/  IADD3 R4, R11, 0xc8, RZ ;  /* 0x000000c80b047810 */ /* 0x000fc60007ffe0ff */
[----:B------:R-:W-:Y:S02]  /*14620*/  @!P6 LEA.HI R8, R8, R8, RZ, 0x1 ;  /* 0x000000080808e211 */ /* 0x000fe400078f08ff */
[----:B-1----:R-:W-:Y:S02]  /*14630*/  @!P0 LOP3.LUT R7, R0, 0xfffffffe, RZ, 0xc0, !PT ;  /* 0xfffffffe00078812 */ /* 0x002fe400078ec0ff */
[----:B------:R-:W-:-:S03]  /*14640*/  IADD3 R0, R11, 0xb8, RZ ;  /* 0x000000b80b007810 */ /* 0x000fc60007ffe0ff */
[----:B------:R-:W-:-:S04]  /*14650*/  @!P0 IMAD.WIDE R6, R7, 0x4, R14 ;  /* 0x0000000407068825 */ /* 0x000fc800078e020e */
[----:B--2---:R-:W-:-:S04]  /*14660*/  @!P3 IMAD.WIDE R12, R19, 0x4, R14 ;  /* 0x00000004130cb825 */ /* 0x004fc800078e020e */
[----:B------:R-:W-:Y:S01]  /*14670*/  @!P1 IMAD.WIDE R18, R21, 0x4, R14 ;  /* 0x0000000415129825 */ /* 0x000fe200078e020e */
[----:B------:R-:W-:Y:S01]  /*14680*/  IADD3 R21, R11, 0xa8, RZ ;  /* 0x000000a80b157810 */ /* 0x000fe20007ffe0ff */
[----:B------:R1:W-:Y:S01]  /*14690*/  @!P3 ST.E.64 [R12.64], R64 ;  /* 0x000000400c00b985 */ /* 0x0003e2000c101b12 */
[----:B------:R-:W-:Y:S02]  /*146a0*/  ISETP.GE.AND P3, PT, R20, c[0x0][0x3c8], PT ;  /* 0x0000f20014007a0c */ /* 0x000fe40003f66270 */
[----:B------:R-:W-:Y:S01]  /*146b0*/  ISETP.GE.AND P4, PT, R21, c[0x0][0x3c8], PT ;  /* 0x0000f20015007a0c */ /* 0x000fe20003f86270 */
[----:B------:R2:W-:Y:S01]  /*146c0*/  @!P2 ST.E.64 [R16.64], R68 ;  /* 0x000000441000a985 */ /* 0x0005e2000c101b12 */
[----:B------:R-:W-:-:S03]  /*146d0*/  ISETP.GE.AND P2, PT, R0, c[0x0][0x3c8], PT ;  /* 0x0000f20000007a0c */ /* 0x000fc60003f46270 */
[----:B------:R3:W-:Y:S01]  /*146e0*/  @!P1 ST.E.64 [R18.64], R72 ;  /* 0x0000004812009985 */ /* 0x0007e2000c101b12 */
[----:B------:R-:W-:-:S03]  /*146f0*/  ISETP.GE.AND P1, PT, R22, c[0x0][0x3c8], PT ;  /* 0x0000f20016007a0c */ /* 0x000fc60003f26270 */
[----:B------:R4:W-:Y:S01]  /*14700*/  @!P0 ST.E.64 [R6.64], R76 ;  /* 0x0000004c06008985 */ /* 0x0009e2000c101b12 */
[----:B------:R-:W-:Y:S02]  /*14710*/  ISETP.GE.AND P0, PT, R4, c[0x0][0x3c8], PT ;  /* 0x0000f20004007a0c */ /* 0x000fe40003f06270 */
[----:B------:R-:W-:Y:S02]  /*14720*/  @!P3 LEA.HI R20, R20, R20, RZ, 0x1 ;  /* 0x000000141414b211 */ /* 0x000fe400078f08ff */
[----:B------:R-:W-:Y:S02]  /*14730*/  @!P4 LEA.HI R21, R21, R21, RZ, 0x1 ;  /* 0x000000151515c211 */ /* 0x000fe400078f08ff */
[----:B------:R-:W-:Y:S02]  /*14740*/  @!P2 LEA.HI R0, R0, R0, RZ, 0x1 ;  /* 0x000000000000a211 */ /* 0x000fe400078f08ff */
[----:B------:R-:W-:Y:S02]  /*14750*/  @!P4 LOP3.LUT R21, R21, 0xfffffffe, RZ, 0xc0, !PT ;  /* 0xfffffffe1515c812 */ /* 0x000fe400078ec0ff */
[----:B------:R-:W-:-:S03]  /*14760*/  @!P1 LEA.HI R22, R22, R22, RZ, 0x1 ;  /* 0x0000001616169211 */ /* 0x000fc600078f08ff */
[----:B------:R-:W-:Y:S01]  /*14770*/  @!P0 LEA.HI R4, R4, R4, RZ, 0x1 ;  /* 0x0000000404048211 */ /* 0x000fe200078f08ff */
[--C-:B-1----:R-:W-:Y:S01]  /*14780*/  @!P5 IMAD.WIDE R12, R23, 0x4, R14.reuse ;  /* 0x00000004170cd825 */ /* 0x102fe200078e020e */
[----:B------:R-:W-:Y:S02]  /*14790*/  IADD3 R23, R11, 0xe0, RZ ;  /* 0x000000e00b177810 */ /* 0x000fe40007ffe0ff */
[----:B--2---:R-:W-:Y:S02]  /*147a0*/  @!P3 LOP3.LUT R17, R20, 0xfffffffe, RZ, 0xc0, !PT ;  /* 0xfffffffe1411b812 */ /* 0x004fe400078ec0ff */
[----:B------:R1:W-:Y:S01]  /*147b0*/  @!P5 ST.E.64 [R12.64], R80 ;  /* 0x000000500c00d985 */ /* 0x0003e2000c101b12 */
[----:B------:R-:W-:Y:S01]  /*147c0*/  @!P4 IMAD.WIDE R20, R21, 0x4, R14 ;  /* 0x000000041514c825 */ /* 0x000fe200078e020e */
[----:B---3--:R-:W-:-:S03]  /*147d0*/  @!P1 LOP3.LUT R19, R22, 0xfffffffe, RZ, 0xc0, !PT ;  /* 0xfffffffe16139812 */ /* 0x008fc600078ec0ff */
[--C-:B------:R-:W-:Y:S01]  /*147e0*/  @!P3 IMAD.WIDE R16, R17, 0x4, R14.reuse ;  /* 0x000000041110b825 */ /* 0x100fe200078e020e */
[----:B------:R-:W-:Y:S02]  /*147f0*/  IADD3 R22, R11, 0xe8, RZ ;  /* 0x000000e80b167810 */ /* 0x000fe40007ffe0ff */
[----:B----4-:R-:W-:Y:S01]  /*14800*/  @!P6 LOP3.LUT R7, R8, 0xfffffffe, RZ, 0xc0, !PT ;  /* 0xfffffffe0807e812 */ /* 0x010fe200078ec0ff */
[----:B------:R-:W-:Y:S01]  /*14810*/  @!P1 IMAD.WIDE R18, R19, 0x4, R14 ;  /* 0x0000000413129825 */ /* 0x000fe200078e020e */
[----:B------:R-:W-:-:S03]  /*14820*/  IADD3 R8, R11, 0xf8, RZ ;  /* 0x000000f80b087810 */ /* 0x000fc60007ffe0ff */
[----:B------:R-:W-:-:S05]  /*14830*/  @!P6 IMAD.WIDE R6, R7, 0x4, R14 ;  /* 0x000000040706e825 */ /* 0x000fca00078e020e */
[----:B------:R2:W-:Y:S04]  /*14840*/  @!P6 ST.E.64 [R6.64], R84 ;  /* 0x000000540600e985 */ /* 0x0005e8000c101b12 */
[----:B------:R3:W-:Y:S04]  /*14850*/  @!P4 ST.E.64 [R20.64], R88 ;  /* 0x000000581400c985 */ /* 0x0007e8000c101b12 */
[----:B------:R-:W-:Y:S01]  /*14860*/  @!P3 ST.E.64 [R16.64], R92 ;  /* 0x0000005c1000b985 */ /* 0x000fe2000c101b12 */
[----:B------:R-:W-:Y:S02]  /*14870*/  ISETP.GE.AND P3, PT, R23, c[0x0][0x3c8], PT ;  /* 0x0000f20017007a0c */ /* 0x000fe40003f66270 */
[----:B-1----:R-:W-:-:S02]  /*14880*/  @!P2 LOP3.LUT R13, R0, 0xfffffffe, RZ, 0xc0, !PT ;  /* 0xfffffffe000da812 */ /* 0x002fc400078ec0ff */
[----:B------:R-:W-:-:S03]  /*14890*/  IADD3 R0, R11, 0xd0, RZ ;  /* 0x000000d00b007810 */ /* 0x000fc60007ffe0ff */
[----:B------:R-:W-:Y:S01]  /*148a0*/  @!P2 IMAD.WIDE R12, R13, 0x4, R14 ;  /* 0x000000040d0ca825 */ /* 0x000fe200078e020e */
[----:B------:R-:W-:-:S04]  /*148b0*/  ISETP.GE.AND P5, PT, R0, c[0x0][0x3c8], PT ;  /* 0x0000f20000007a0c */ /* 0x000fc80003fa6270 */
[----:B------:R1:W-:Y:S01]  /*148c0*/  @!P2 ST.E.64 [R12.64], R96 ;  /* 0x000000600c00a985 */ /* 0x0003e2000c101b12 */
[----:B------:R-:W-:Y:S02]  /*148d0*/  ISETP.GE.AND P2, PT, R22, c[0x0][0x3c8], PT ;  /* 0x0000f20016007a0c */ /* 0x000fe40003f46270 */
[----:B------:R-:W-:Y:S01]  /*148e0*/  @!P3 LEA.HI R23, R23, R23, RZ, 0x1 ;  /* 0x000000171717b211 */ /* 0x000fe200078f08ff */
[----:B------:R4:W-:Y:S03]  /*148f0*/  @!P1 ST.E.64 [R18.64], R100 ;  /* 0x0000006412009985 */ /* 0x0009e6000c101b12 */
[----:B------:R-:W-:Y:S02]  /*14900*/  @!P3 LOP3.LUT R23, R23, 0xfffffffe, RZ, 0xc0, !PT ;  /* 0xfffffffe1717b812 */ /* 0x000fe400078ec0ff */
[----:B--2---:R-:W-:Y:S02]  /*14910*/  @!P0 LOP3.LUT R7, R4, 0xfffffffe, RZ, 0xc0, !PT ;  /* 0xfffffffe04078812 */ /* 0x004fe400078ec0ff */
[----:B------:R-:W-:-:S02]  /*14920*/  IADD3 R4, R11, 0xd8, RZ ;  /* 0x000000d80b047810 */ /* 0x000fc40007ffe0ff */
[----:B---3--:R-:W-:Y:S01]  /*14930*/  IADD3 R20, R11, 0xf0, RZ ;  /* 0x000000f00b147810 */ /* 0x008fe20007ffe0ff */
[----:B------:R-:W-:Y:S01]  /*14940*/  @!P0 IMAD.WIDE R6, R7, 0x4, R14 ;  /* 0x0000000407068825 */ /* 0x000fe200078e020e */
[----:B------:R-:W-:Y:S02]  /*14950*/  ISETP.GE.AND P4, PT, R4, c[0x0][0x3c8], PT ;  /* 0x0000f20004007a0c */ /* 0x000fe40003f86270 */
[----:B------:R-:W-:Y:S02]  /*14960*/  ISETP.GE.AND P1, PT, R20, c[0x0][0x3c8], PT ;  /* 0x0000f20014007a0c */ /* 0x000fe40003f26270 */
[----:B------:R2:W-:Y:S01]  /*14970*/  @!P0 ST.E.64 [R6.64], R104 ;  /* 0x0000006806008985 */ /* 0x0005e2000c101b12 */
[----:B------:R-:W-:Y:S02]  /*14980*/  ISETP.GE.AND P0, PT, R8, c[0x0][0x3c8], PT ;  /* 0x0000f20008007a0c */ /* 0x000fe40003f06270 */
[----:B------:R-:W-:Y:S02]  /*14990*/  @!P5 LEA.HI R0, R0, R0, RZ, 0x1 ;  /* 0x000000000000d211 */ /* 0x000fe400078f08ff */
[----:B------:R-:W-:-:S04]  /*149a0*/  @!P2 LEA.HI R22, R22, R22, RZ, 0x1 ;  /* 0x000000161616a211 */ /* 0x000fc800078f08ff */
[----:B------:R-:W-:Y:S02]  /*149b0*/  @!P4 LEA.HI R4, R4, R4, RZ, 0x1 ;  /* 0x000000040404c211 */ /* 0x000fe400078f08ff */
[----:B------:R-:W-:Y:S02]  /*149c0*/  @!P1 LEA.HI R20, R20, R20, RZ, 0x1 ;  /* 0x0000001414149211 */ /* 0x000fe400078f08ff */
[----:B-1----:R-:W-:Y:S02]  /*149d0*/  @!P4 LOP3.LUT R13, R4, 0xfffffffe, RZ, 0xc0, !PT ;  /* 0xfffffffe040dc812 */ /* 0x002fe400078ec0ff */
[----:B------:R-:W-:Y:S02]  /*149e0*/  @!P0 LEA.HI R8, R8, R8, RZ, 0x1 ;  /* 0x0000000808088211 */ /* 0x000fe400078f08ff */
[----:B------:R-:W-:Y:S01]  /*149f0*/  @!P2 LOP3.LUT R17, R22, 0xfffffffe, RZ, 0xc0, !PT ;  /* 0xfffffffe1611a812 */ /* 0x000fe200078ec0ff */
[----:B------:R-:W-:Y:S01]  /*14a00*/  @!P4 IMAD.WIDE R12, R13, 0x4, R14 ;  /* 0x000000040d0cc825 */ /* 0x000fe200078e020e */
[----:B----4-:R-:W-:-:S02]  /*14a10*/  @!P1 LOP3.LUT R19, R20, 0xfffffffe, RZ, 0xc0, !PT ;  /* 0xfffffffe14139812 */ /* 0x010fc400078ec0ff */
[----:B------:R-:W-:Y:S01]  /*14a20*/  @!P0 LOP3.LUT R21, R8, 0xfffffffe, RZ, 0xc0, !PT ;  /* 0xfffffffe08158812 */ /* 0x000fe200078ec0ff */
[----:B------:R-:W-:-:S04]  /*14a30*/  @!P3 IMAD.WIDE R22, R23, 0x4, R14 ;  /* 0x000000041716b825 */ /* 0x000fc800078e020e */
[----:B------:R-:W-:Y:S01]  /*14a40*/  @!P2 IMAD.WIDE R16, R17, 0x4, R14 ;  /* 0x000000041110a825 */ /* 0x000fe200078e020e */
[----:B--2---:R-:W-:-:S03]  /*14a50*/  @!P5 LOP3.LUT R7, R0, 0xfffffffe, RZ, 0xc0, !PT ;  /* 0xfffffffe0007d812 */ /* 0x004fc600078ec0ff */
[----:B------:R-:W-:-:S04]  /*14a60*/  @!P1 IMAD.WIDE R18, R19, 0x4, R14 ;  /* 0x0000000413129825 */ /* 0x000fc800078e020e */
[----:B------:R-:W-:-:S04]  /*14a70*/  @!P5 IMAD.WIDE R6, R7, 0x4, R14 ;  /* 0x000000040706d825 */ /* 0x000fc800078e020e */
[----:B------:R-:W-:Y:S01]  /*14a80*/  @!P0 IMAD.WIDE R14, R21, 0x4, R14 ;  /* 0x00000004150e8825 */ /* 0x000fe200078e020e */
[----:B------:R1:W-:Y:S04]  /*14a90*/  @!P5 ST.E.64 [R6.64], R108 ;  /* 0x0000006c0600d985 */ /* 0x0003e8000c101b12 */
[----:B------:R1:W-:Y:S04]  /*14aa0*/  @!P4 ST.E.64 [R12.64], R112 ;  /* 0x000000700c00c985 */ /* 0x0003e8000c101b12 */
[----:B------:R1:W-:Y:S04]  /*14ab0*/  @!P3 ST.E.64 [R22.64], R116 ;  /* 0x000000741600b985 */ /* 0x0003e8000c101b12 */
[----:B------:R1:W-:Y:S04]  /*14ac0*/  @!P2 ST.E.64 [R16.64], R120 ;  /* 0x000000781000a985 */ /* 0x0003e8000c101b12 */
[----:B------:R1:W-:Y:S04]  /*14ad0*/  @!P1 ST.E.64 [R18.64], R124 ;  /* 0x0000007c12009985 */ /* 0x0003e8000c101b12 */
[----:B------:R1:W-:Y:S02]  /*14ae0*/  @!P0 ST.E.64 [R14.64], R128 ;  /* 0x000000800e008985 */ /* 0x0003e4000c101b12 */
.L_x_2017:
[----:B------:R-:W-:Y:S05]  /*14af0*/  BSYNC B0 ;  /* 0x0000000000007941 */ /* 0x000fea0003800000 */
.L_x_2016:
[----:B------:R-:W-:Y:S01]  /*14b00*/  ISETP.NE.AND P0, PT, R5, RZ, PT ;  /* 0x000000ff0500720c */ /* 0x000fe20003f05270 */
[----:B-1----:R1:W3:Y:S04]  /*14b10*/  SHFL.IDX PT, R13, R10, 0x1, 0x1c1f ;  /* 0x003c1f000a0d7f89 */ /* 0x0022e800000e0000 */
[----:B------:R1:W4:Y:S08]  /*14b20*/  SHFL.IDX PT, R12, R9, 0x1, 0x1c1f ;  /* 0x003c1f00090c7f89 */ /* 0x00033000000e0000 */
        /* <DEDUP_REMOVED lines=12> */
[--C-:B-1-34-:R-:W-:Y:S01]  /*14bf0*/  @!P2 IMAD.WIDE R8, R11, 0x4, R12.reuse ;  /* 0x000000040b08a825 */ /* 0x11afe200078e020c */
[----:B------:R-:W-:Y:S02]  /*14c00*/  @!P1 LOP3.LUT R6, R6, 0xfffffffe, RZ, 0xc0, !PT ;  /* 0xfffffffe06069812 */ /* 0x000fe400078ec0ff */
[----:B------:R-:W-:Y:S02]  /*14c10*/  @!P0 LOP3.LUT R5, R5, 0xfffffffe, RZ, 0xc0, !PT ;  /* 0xfffffffe05058812 */ /* 0x000fe400078ec0ff */
[C---:B------:R-:W-:Y:S01]  /*14c20*/  IADD3 R18, R11.reuse, 0x28, RZ ;  /* 0x000000280b127810 */ /* 0x040fe20007ffe0ff */
[--C-:B------:R-:W-:Y:S01]  /*14c30*/  @!P1 IMAD.WIDE R6, R6, 0x4, R12.reuse ;  /* 0x0000000406069825 */ /* 0x100fe200078e020c */
[C---:B------:R-:W-:Y:S01]  /*14c40*/  IADD3 R17, R11.reuse, 0x30, RZ ;  /* 0x000000300b117810 */ /* 0x040fe20007ffe0ff */
[----:B------:R1:W-:Y:S01]  /*14c50*/  @!P2 ST.E.64 [R8.64], R162 ;  /* 0x000000a20800a985 */ /* 0x0003e2000c101b12 */
[----:B------:R-:W-:Y:S01]  /*14c60*/  IADD3 R16, R11, 0x38, RZ ;  /* 0x000000380b107810 */ /* 0x000fe20007ffe0ff */
[----:B--2---:R-:W-:Y:S01]  /*14c70*/  @!P0 IMAD.WIDE R14, R5, 0x4, R12 ;  /* 0x00000004050e8825 */ /* 0x004fe200078e020c */
[C---:B------:R-:W-:Y:S01]  /*14c80*/  IADD3 R10, R11.reuse, 0x40, RZ ;  /* 0x000000400b0a7810 */ /* 0x040fe20007ffe0ff */
[----:B------:R2:W-:Y:S01]  /*14c90*/  @!P1 ST.E.64 [R6.64], R158 ;  /* 0x0000009e06009985 */ /* 0x0005e2000c101b12 */
[----:B------:R-:W-:-:S02]  /*14ca0*/  IADD3 R5, R11, 0x48, RZ ;  /* 0x000000480b057810 */ /* 0x000fc40007ffe0ff */
[----:B------:R-:W-:Y:S01]  /*14cb0*/  ISETP.GE.AND P4, PT, R18, c[0x0][0x3c8], PT ;  /* 0x0000f20012007a0c */ /* 0x000fe20003f86270 */
[----:B------:R3:W-:Y:S01]  /*14cc0*/  @!P0 ST.E.64 [R14.64], R154 ;  /* 0x0000009a0e008985 */ /* 0x0007e2000c101b12 */
[----:B------:R-:W-:Y:S02]  /*14cd0*/  ISETP.GE.AND P3, PT, R17, c[0x0][0x3c8], PT ;  /* 0x0000f20011007a0c */ /* 0x000fe40003f66270 */
[----:B------:R-:W-:Y:S02]  /*14ce0*/  ISETP.GE.AND P2, PT, R16, c[0x0][0x3c8], PT ;  /* 0x0000f20010007a0c */ /* 0x000fe40003f46270 */
[----:B------:R-:W-:Y:S02]  /*14cf0*/  ISETP.GE.AND P1, PT, R10, c[0x0][0x3c8], PT ;  /* 0x0000f2000a007a0c */ /* 0x000fe40003f26270 */
[----:B------:R-:W-:Y:S02]  /*14d00*/  @!P6 LEA.HI R4, R4, R4, RZ, 0x1 ;  /* 0x000000040404e211 */ /* 0x000fe400078f08ff */
[----:B------:R-:W-:-:S02]  /*14d10*/  ISETP.GE.AND P0, PT, R5, c[0x0][0x3c8], PT ;  /* 0x0000f20005007a0c */ /* 0x000fc40003f06270 */
[----:B------:R-:W-:Y:S02]  /*14d20*/  @!P5 LEA.HI R0, R0, R0, RZ, 0x1 ;  /* 0x000000000000d211 */ /* 0x000fe400078f08ff */
[----:B------:R-:W-:Y:S02]  /*14d30*/  @!P4 LEA.HI R18, R18, R18, RZ, 0x1 ;  /* 0x000000121212c211 */ /* 0x000fe400078f08ff */
[----:B------:R-:W-:Y:S02]  /*14d40*/  @!P3 LEA.HI R17, R17, R17, RZ, 0x1 ;  /* 0x000000111111b211 */ /* 0x000fe400078f08ff */
[----:B------:R-:W-:Y:S02]  /*14d50*/  @!P2 LEA.HI R16, R16, R16, RZ, 0x1 ;  /* 0x000000101010a211 */ /* 0x000fe400078f08ff */
[----:B------:R-:W-:Y:S02]  /*14d60*/  @!P1 LEA.HI R10, R10, R10, RZ, 0x1 ;  /* 0x0000000a0a0a9211 */ /* 0x000fe400078f08ff */
[----:B-1----:R-:W-:-:S02]  /*14d70*/  @!P5 LOP3.LUT R9, R0, 0xfffffffe, RZ, 0xc0, !PT ;  /* 0xfffffffe0009d812 */ /* 0x002fc400078ec0ff */
[----:B------:R-:W-:Y:S02]  /*14d80*/  IADD3 R0, R11, 0x58, RZ ;  /* 0x000000580b007810 */ /* 0x000fe40007ffe0ff */
[----:B--2---:R-:W-:Y:S01]  /*14d90*/  @!P6 LOP3.LUT R7, R4, 0xfffffffe, RZ, 0xc0, !PT ;  /* 0xfffffffe0407e812 */ /* 0x004fe200078ec0ff */
[--C-:B------:R-:W-:Y:S01]  /*14da0*/  @!P5 IMAD.WIDE R8, R9, 0x4, R12.reuse ;  /* 0x000000040908d825 */ /* 0x100fe200078e020c */
[----:B------:R-:W-:Y:S02]  /*14db0*/  IADD3 R4, R11, 0x50, RZ ;  /* 0x000000500b047810 */ /* 0x000fe40007ffe0ff */
[----:B------:R-:W-:Y:S01]  /*14dc0*/  @!P0 LEA.HI R5, R5, R5, RZ, 0x1 ;  /* 0x0000000505058211 */ /* 0x000fe200078f08ff */
[----:B------:R-:W-:Y:S01]  /*14dd0*/  @!P6 IMAD.WIDE R6, R7, 0x4, R12 ;  /* 0x000000040706e825 */ /* 0x000fe200078e020c */
[----:B---3--:R-:W-:Y:S02]  /*14de0*/  @!P4 LOP3.LUT R15, R18, 0xfffffffe, RZ, 0xc0, !PT ;  /* 0xfffffffe120fc812 */ /* 0x008fe400078ec0ff */
[----:B------:R-:W-:-:S02]  /*14df0*/  @!P3 LOP3.LUT R17, R17, 0xfffffffe, RZ, 0xc0, !PT ;  /* 0xfffffffe1111b812 */ /* 0x000fc400078ec0ff */
[----:B------:R1:W-:Y:S01]  /*14e00*/  @!P6 ST.E.64 [R6.64], R150 ;  /* 0x000000960600e985 */ /* 0x0003e2000c101b12 */
[----:B------:R-:W-:Y:S01]  /*14e10*/  ISETP.GE.AND P6, PT, R4, c[0x0][0x3c8], PT ;  /* 0x0000f20004007a0c */ /* 0x000fe20003fc6270 */
[--C-:B------:R-:W-:Y:S01]  /*14e20*/  @!P4 IMAD.WIDE R14, R15, 0x4, R12.reuse ;  /* 0x000000040f0ec825 */ /* 0x100fe200078e020c */
[----:B------:R-:W-:Y:S01]  /*14e30*/  @!P0 LOP3.LUT R5, R5, 0xfffffffe, RZ, 0xc0, !PT ;  /* 0xfffffffe05058812 */ /* 0x000fe200078ec0ff */
[----:B------:R2:W-:Y:S01]  /*14e40*/  @!P5 ST.E.64 [R8.64], R146 ;  /* 0x000000920800d985 */ /* 0x0005e2000c101b12 */
[----:B------:R-:W-:Y:S02]  /*14e50*/  ISETP.GE.AND P5, PT, R0, c[0x0][0x3c8], PT ;  /* 0x0000f20000007a0c */ /* 0x000fe40003fa6270 */
[----:B------:R-:W-:Y:S01]  /*14e60*/  IADD3 R22, R11, 0x60, RZ ;  /* 0x000000600b167810 */ /* 0x000fe20007ffe0ff */
[----:B------:R-:W-:Y:S01]  /*14e70*/  @!P0 IMAD.WIDE R18, R5, 0x4, R12 ;  /* 0x0000000405128825 */ /* 0x000fe200078e020c */
[C---:B------:R-:W-:Y:S01]  /*14e80*/  IADD3 R21, R11.reuse, 0x68, RZ ;  /* 0x000000680b157810 */ /* 0x040fe20007ffe0ff */
[----:B------:R3:W-:Y:S01]  /*14e90*/  @!P4 ST.E.64 [R14.64], R142 ;  /* 0x0000008e0e00c985 */ /* 0x0007e2000c101b12 */
[----:B------:R-:W-:-:S02]  /*14ea0*/  IADD3 R20, R11, 0x70, RZ ;  /* 0x000000700b147810 */ /* 0x000fc40007ffe0ff */
[----:B------:R-:W-:Y:S02]  /*14eb0*/  IADD3 R5, R11, 0x80, RZ ;  /* 0x000000800b057810 */ /* 0x000fe40007ffe0ff */
[----:B------:R-:W-:Y:S02]  /*14ec0*/  ISETP.GE.AND P4, PT, R22, c[0x0][0x3c8], PT ;  /* 0x0000f20016007a0c */ /* 0x000fe40003f86270 */
[----:B------:R-:W-:Y:S02]  /*14ed0*/  @!P6 LEA.HI R4, R4, R4, RZ, 0x1 ;  /* 0x000000040404e211 */ /* 0x000fe400078f08ff */
[----:B------:R-:W-:-:S09]  /*14ee0*/  @!P5 LEA.HI R0, R0, R0, RZ, 0x1 ;  /* 0x000000000000d211 */ /* 0x000fd200078f08ff */
[----:B------:R-:W-:Y:S02]  /*14ef0*/  @!P4 LEA.HI R22, R22, R22, RZ, 0x1 ;  /* 0x000000161616c211 */ /* 0x000fe400078f08ff */
[----:B-1----:R-:W-:Y:S01]  /*14f00*/  @!P2 LOP3.LUT R7, R16, 0xfffffffe, RZ, 0xc0, !PT ;  /* 0xfffffffe1007a812 */ /* 0x002fe200078ec0ff */
[----:B------:R-:W-:Y:S01]  /*14f10*/  @!P3 IMAD.WIDE R16, R17, 0x4, R12 ;  /* 0x000000041110b825 */ /* 0x000fe200078e020c */
[----:B--2---:R-:W-:-:S03]  /*14f20*/  @!P1 LOP3.LUT R9, R10, 0xfffffffe, RZ, 0xc0, !PT ;  /* 0xfffffffe0a099812 */ /* 0x004fc600078ec0ff */
[--C-:B------:R-:W-:Y:S01]  /*14f30*/  @!P2 IMAD.WIDE R6, R7, 0x4, R12.reuse ;  /* 0x000000040706a825 */ /* 0x100fe200078e020c */
[----:B------:R-:W-:Y:S01]  /*14f40*/  IADD3 R10, R11, 0x78, RZ ;  /* 0x000000780b0a7810 */ /* 0x000fe20007ffe0ff */
[----:B------:R1:W-:Y:S01]  /*14f50*/  @!P3 ST.E.64 [R16.64], R138 ;  /* 0x0000008a1000b985 */ /* 0x0003e2000c101b12 */
[----:B------:R-:W-:Y:S01]  /*14f60*/  ISETP.GE.AND P3, PT, R21, c[0x0][0x3c8], PT ;  /* 0x0000f20015007a0c */ /* 0x000fe20003f66270 */
[--C-:B------:R-:W-:Y:S01]  /*14f70*/  @!P1 IMAD.WIDE R8, R9, 0x4, R12.reuse ;  /* 0x0000000409089825 */ /* 0x100fe200078e020c */
[----:B---3--:R-:W-:Y:S01]  /*14f80*/  @!P4 LOP3.LUT R15, R22, 0xfffffffe, RZ, 0xc0, !PT ;  /* 0xfffffffe160fc812 */ /* 0x008fe200078ec0ff */
[----:B------:R2:W-:Y:S01]  /*14f90*/  @!P2 ST.E.64 [R6.64], R134 ;  /* 0x000000860600a985 */ /* 0x0005e2000c101b12 */
[----:B------:R-:W-:Y:S02]  /*14fa0*/  ISETP.GE.AND P2, PT, R20, c[0x0][0x3c8], PT ;  /* 0x0000f20014007a0c */ /* 0x000fe40003f46270 */
[----:B------:R-:W-:Y:S01]  /*14fb0*/  IADD3 R22, R11, 0x98, RZ ;  /* 0x000000980b167810 */ /* 0x000fe20007ffe0ff */
[----:B------:R3:W-:Y:S01]  /*14fc0*/  @!P1 ST.E.64 [R8.64], R38 ;  /* 0x0000002608009985 */ /* 0x0007e2000c101b12 */
[----:B------:R-:W-:Y:S01]  /*14fd0*/  ISETP.GE.AND P1, PT, R10, c[0x0][0x3c8], PT ;  /* 0x0000f2000a007a0c */ /* 0x000fe20003f26270 */
[----:B------:R-:W-:-:S02]  /*14fe0*/  @!P4 IMAD.WIDE R14, R15, 0x4, R12 ;  /* 0x000000040f0ec825 */ /* 0x000fc400078e020c */
[----:B------:R4:W-:Y:S01]  /*14ff0*/  @!P0 ST.E.64 [R18.64], R42 ;  /* 0x0000002a12008985 */ /* 0x0009e2000c101b12 */
[----:B------:R-:W-:Y:S02]  /*15000*/  ISETP.GE.AND P0, PT, R5, c[0x0][0x3c8], PT ;  /* 0x0000f20005007a0c */ /* 0x000fe40003f06270 */
[----:B------:R-:W-:-:S03]  /*15010*/  @!P3 LEA.HI R21, R21, R21, RZ, 0x1 ;  /* 0x000000151515b211 */ /* 0x000fc600078f08ff */
[----:B------:R-:W-:Y:S02]  /*15020*/  @!P2 LEA.HI R20, R20, R20, RZ, 0x1 ;  /* 0x000000141414a211 */ /* 0x000fe400078f08ff */
[----:B------:R-:W-:Y:S02]  /*15030*/  @!P3 LOP3.LUT R21, R21, 0xfffffffe, RZ, 0xc0, !PT ;  /* 0xfffffffe1515b812 */ /* 0x000fe400078ec0ff */
[----:B------:R-:W-:-:S04]  /*15040*/  @!P1 LEA.HI R10, R10, R10, RZ, 0x1 ;  /* 0x0000000a0a0a9211 */ /* 0x000fc800078f08ff */
[----:B------:R-:W-:Y:S01]  /*15050*/  @!P0 LEA.HI R5, R5, R5, RZ, 0x1 ;  /* 0x0000000505058211 */ /* 0x000fe200078f08ff */
[----:B-1----:R-:W-:-:S03]  /*15060*/  @!P3 IMAD.WIDE R16, R21, 0x4, R12 ;  /* 0x000000041510b825 */ /* 0x002fc600078e020c */
[----:B------:R-:W-:Y:S02]  /*15070*/  @!P0 LOP3.LUT R5, R5, 0xfffffffe, RZ, 0xc0, !PT ;  /* 0xfffffffe05058812 */ /* 0x000fe400078ec0ff */
[C---:B------:R-:W-:Y:S02]  /*15080*/  IADD3 R21, R11.reuse, 0xa0, RZ ;  /* 0x000000a00b157810 */ /* 0x040fe40007ffe0ff */
[----:B--2---:R-:W-:Y:S02]  /*15090*/  @!P6 LOP3.LUT R7, R4, 0xfffffffe, RZ, 0xc0, !PT ;  /* 0xfffffffe0407e812 */ /* 0x004fe400078ec0ff */
[----:B------:R-:W-:Y:S02]  /*150a0*/  IADD3 R4, R11, 0x88, RZ ;  /* 0x000000880b047810 */ /* 0x000fe40007ffe0ff */
[----:B---3--:R-:W-:Y:S01]  /*150b0*/  @!P5 LOP3.LUT R9, R0, 0xfffffffe, RZ, 0xc0, !PT ;  /* 0xfffffffe0009d812 */ /* 0x008fe200078ec0ff */
[----:B------:R-:W-:Y:S01]  /*150c0*/  @!P6 IMAD.WIDE R6, R7, 0x4, R12 ;  /* 0x000000040706e825 */ /* 0x000fe200078e020c */
[----:B------:R-:W-:-:S03]  /*150d0*/  IADD3 R0, R11, 0x90, RZ ;  /* 0x000000900b007810 */ /* 0x000fc60007ffe0ff */
[--C-:B------:R-:W-:Y:S01]  /*150e0*/  @!P5 IMAD.WIDE R8, R9, 0x4, R12.reuse ;  /* 0x000000040908d825 */ /* 0x100fe200078e020c */
[----:B------:R1:W-:Y:S01]  /*150f0*/  @!P6 ST.E.64 [R6.64], R46 ;  /* 0x0000002e0600e985 */ /* 0x0003e2000c101b12 */
[----:B------:R-:W-:Y:S02]  /*15100*/  ISETP.GE.AND P6, PT, R4, c[0x0][0x3c8], PT ;  /* 0x0000f20004007a0c */ /* 0x000fe40003fc6270 */
[----:B----4-:R-:W-:Y:S01]  /*15110*/  @!P0 IMAD.WIDE R18, R5, 0x4, R12 ;  /* 0x0000000405128825 */ /* 0x010fe200078e020c */
[----:B------:R2:W-:Y:S01]  /*15120*/  @!P5 ST.E.64 [R8.64], R50 ;  /* 0x000000320800d985 */ /* 0x0005e2000c101b12 */
[----:B------:R-:W-:Y:S02]  /*15130*/  ISETP.GE.AND P5, PT, R0, c[0x0][0x3c8], PT ;  /* 0x0000f20000007a0c */ /* 0x000fe40003fa6270 */
[----:B------:R-:W-:Y:S01]  /*15140*/  IADD3 R5, R11, 0xb8, RZ ;  /* 0x000000b80b057810 */ /* 0x000fe20007ffe0ff */
[----:B------:R3:W-:Y:S01]  /*15150*/  @!P4 ST.E.64 [R14.64], R54 ;  /* 0x000000360e00c985 */ /* 0x0007e2000c101b12 */
[----:B------:R-:W-:-:S03]  /*15160*/  ISETP.GE.AND P4, PT, R22, c[0x0][0x3c8], PT ;  /* 0x0000f20016007a0c */ /* 0x000fc60003f86270 */
[----:B------:R4:W-:Y:S01]  /*15170*/  @!P3 ST.E.64 [R16.64], R58 ;  /* 0x0000003a1000b985 */ /* 0x0009e2000c101b12 */
[----:B------:R-:W-:Y:S02]  /*15180*/  ISETP.GE.AND P3, PT, R21, c[0x0][0x3c8], PT ;  /* 0x0000f20015007a0c */ /* 0x000fe40003f66270 */
[----:B------:R-:W-:-:S03]  /*15190*/  @!P6 LEA.HI R4, R4, R4, RZ, 0x1 ;  /* 0x000000040404e211 */ /* 0x000fc600078f08ff */
[----:B------:R-:W-:-:S04]  /*151a0*/  @!P5 LEA.HI R0, R0, R0, RZ, 0x1 ;  /* 0x000000000000d211 */ /* 0x000fc800078f08ff */
[----:B------:R-:W-:-:S04]  /*151b0*/  @!P4 LEA.HI R22, R22, R22, RZ, 0x1 ;  /* 0x000000161616c211 */ /* 0x000fc800078f08ff */
[----:B------:R-:W-:Y:S02]  /*151c0*/  @!P3 LEA.HI R21, R21, R21, RZ, 0x1 ;  /* 0x000000151515b211 */ /* 0x000fe400078f08ff */
[----:B-1----:R-:W-:Y:S02]  /*151d0*/  @!P2 LOP3.LUT R7, R20, 0xfffffffe, RZ, 0xc0, !PT ;  /* 0xfffffffe1407a812 */ /* 0x002fe400078ec0ff */
[----:B------:R-:W-:Y:S02]  /*151e0*/  IADD3 R20, R11, 0xa8, RZ ;  /* 0x000000a80b147810 */ /* 0x000fe40007ffe0ff */
[----:B--2---:R-:W-:Y:S01]  /*151f0*/  @!P1 LOP3.LUT R9, R10, 0xfffffffe, RZ, 0xc0, !PT ;  /* 0xfffffffe0a099812 */ /* 0x004fe200078ec0ff */
[--C-:B------:R-:W-:Y:S01]  /*15200*/  @!P2 IMAD.WIDE R6, R7, 0x4, R12.reuse ;  /* 0x000000040706a825 */ /* 0x100fe200078e020c */
[----:B------:R-:W-:Y:S02]  /*15210*/  IADD3 R10, R11, 0xb0, RZ ;  /* 0x000000b00b0a7810 */ /* 0x000fe40007ffe0ff */
[----:B---3--:R-:W-:Y:S01]  /*15220*/  @!P4 LOP3.LUT R15, R22, 0xfffffffe, RZ, 0xc0, !PT ;  /* 0xfffffffe160fc812 */ /* 0x008fe200078ec0ff */
[----:B------:R-:W-:Y:S01]  /*15230*/  @!P1 IMAD.WIDE R8, R9, 0x4, R12 ;  /* 0x0000000409089825 */ /* 0x000fe200078e020c */
[----:B------:R1:W-:Y:S01]  /*15240*/  @!P2 ST.E.64 [R6.64], R62 ;  /* 0x0000003e0600a985 */ /* 0x0003e2000c101b12 */
[----:B------:R-:W-:-:S02]  /*15250*/  ISETP.GE.AND P2, PT, R20, c[0x0][0x3c8], PT ;  /* 0x0000f20014007a0c */ /* 0x000fc40003f46270 */
[----:B------:R-:W-:Y:S01]  /*15260*/  @!P3 LOP3.LUT R21, R21, 0xfffffffe, RZ, 0xc0, !PT ;  /* 0xfffffffe1515b812 */ /* 0x000fe200078ec0ff */
[----:B------:R2:W-:Y:S01]  /*15270*/  @!P1 ST.E.64 [R8.64], R66 ;  /* 0x0000004208009985 */ /* 0x0005e2000c101b12 */
[----:B------:R-:W-:Y:S01]  /*15280*/  ISETP.GE.AND P1, PT, R10, c[0x0][0x3c8], PT ;  /* 0x0000f2000a007a0c */ /* 0x000fe20003f26270 */
[--C-:B------:R-:W-:Y:S01]  /*15290*/  @!P4 IMAD.WIDE R14, R15, 0x4, R12.reuse ;  /* 0x000000040f0ec825 */ /* 0x100fe200078e020c */
[----:B------:R-:W-:Y:S01]  /*152a0*/  IADD3 R22, R11, 0xd0, RZ ;  /* 0x000000d00b167810 */ /* 0x000fe20007ffe0ff */
[----:B------:R3:W-:Y:S01]  /*152b0*/  @!P0 ST.E.64 [R18.64], R70 ;  /* 0x0000004612008985 */ /* 0x0007e2000c101b12 */
[----:B------:R-:W-:Y:S01]  /*152c0*/  ISETP.GE.AND P0, PT, R5, c[0x0][0x3c8], PT ;  /* 0x0000f20005007a0c */ /* 0x000fe20003f06270 */
[----:B----4-:R-:W-:Y:S01]  /*152d0*/  @!P3 IMAD.WIDE R16, R21, 0x4, R12 ;  /* 0x000000041510b825 */ /* 0x010fe200078e020c */
[----:B------:R-:W-:-:S03]  /*152e0*/  IADD3 R21, R11, 0xd8, RZ ;  /* 0x000000d80b157810 */ /* 0x000fc60007ffe0ff */
[----:B------:R-:W-:-:S04]  /*152f0*/  @!P2 LEA.HI R20, R20, R20, RZ, 0x1 ;  /* 0x000000141414a211 */ /* 0x000fc800078f08ff */
[----:B------:R-:W-:-:S04]  /*15300*/  @!P1 LEA.HI R10, R10, R10, RZ, 0x1 ;  /* 0x0000000a0a0a9211 */ /* 0x000fc800078f08ff */
[----:B------:R-:W-:-:S04]  /*15310*/  @!P0 LEA.HI R5, R5, R5, RZ, 0x1 ;  /* 0x0000000505058211 */ /* 0x000fc800078f08ff */
[----:B------:R-:W-:Y:S02]  /*15320*/  @!P0 LOP3.LUT R5, R5, 0xfffffffe, RZ, 0xc0, !PT ;  /* 0xfffffffe05058812 */ /* 0x000fe400078ec0ff */
[----:B-1----:R-:W-:Y:S02]  /*15330*/  @!P6 LOP3.LUT R7, R4, 0xfffffffe, RZ, 0xc0, !PT ;  /* 0xfffffffe0407e812 */ /* 0x002fe400078ec0ff */
[----:B------:R-:W-:Y:S02]  /*15340*/  IADD3 R4, R11, 0xc0, RZ ;  /* 0x000000c00b047810 */ /* 0x000fe40007ffe0ff */
[----:B--2---:R-:W-:Y:S01]  /*15350*/  @!P5 LOP3.LUT R9, R0, 0xfffffffe, RZ, 0xc0, !PT ;  /* 0xfffffffe0009d812 */ /* 0x004fe200078ec0ff */
[----:B------:R-:W-:Y:S01]  /*15360*/  @!P6 IMAD.WIDE R6, R7, 0x4, R12 ;  /* 0x000000040706e825 */ /* 0x000fe200078e020c */
[----:B------:R-:W-:-:S03]  /*15370*/  IADD3 R0, R11, 0xc8, RZ ;  /* 0x000000c80b007810 */ /* 0x000fc60007ffe0ff */
[--C-:B------:R-:W-:Y:S01]  /*15380*/  @!P5 IMAD.WIDE R8, R9, 0x4, R12.reuse ;  /* 0x000000040908d825 */ /* 0x100fe200078e020c */
[----:B------:R1:W-:Y:S01]  /*15390*/  @!P6 ST.E.64 [R6.64], R74 ;  /* 0x0000004a0600e985 */ /* 0x0003e2000c101b12 */
[----:B------:R-:W-:Y:S02]  /*153a0*/  ISETP.GE.AND P6, PT, R4, c[0x0][0x3c8], PT ;  /* 0x0000f20004007a0c */ /* 0x000fe40003fc6270 */
[----:B---3--:R-:W-:Y:S01]  /*153b0*/  @!P0 IMAD.WIDE R18, R5, 0x4, R12 ;  /* 0x0000000405128825 */ /* 0x008fe200078e020c */
        /* <DEDUP_REMOVED lines=20> */
[----:B------:R-:W-:Y:S01]  /*15500*/  @!P6 IMAD.WIDE R2, R3, 0x4, R12 ;  /* 0x000000040302e825 */ /* 0x000fe200078e020c */
[----:B------:R2:W-:Y:S01]  /*15510*/  @!P1 ST.E.64 [R8.64], R94 ;  /* 0x0000005e08009985 */ /* 0x0005e2000c101b12 */
[----:B------:R-:W-:Y:S02]  /*15520*/  ISETP.GE.AND P1, PT, R10, c[0x0][0x3c8], PT ;  /* 0x0000f2000a007a0c */ /* 0x000fe40003f26270 */
[----:B------:R-:W-:Y:S01]  /*15530*/  @!P3 LOP3.LUT R21, R21, 0xfffffffe, RZ, 0xc0, !PT ;  /* 0xfffffffe1515b812 */ /* 0x000fe200078ec0ff */
[----:B------:R-:W-:Y:S01]  /*15540*/  @!P0 ST.E.64 [R18.64], R98 ;  /* 0x0000006212008985 */ /* 0x000fe2000c101b12 */
[----:B------:R-:W-:Y:S02]  /*15550*/  ISETP.GE.AND P0, PT, R5, c[0x0][0x3c8], PT ;  /* 0x0000f20005007a0c */ /* 0x000fe40003f06270 */
[----:B------:R-:W-:Y:S01]  /*15560*/  IADD3 R11, R11, 0xf8, RZ ;  /* 0x000000f80b0b7810 */ /* 0x000fe20007ffe0ff */
[----:B------:R3:W-:Y:S02]  /*15570*/  @!P6 ST.E.64 [R2.64], R102 ;  /* 0x000000660200e985 */ /* 0x0007e4000c101b12 */
[----:B------:R-:W-:-:S04]  /*15580*/  @!P2 LEA.HI R20, R20, R20, RZ, 0x1 ;  /* 0x000000141414a211 */ /* 0x000fc800078f08ff */
[----:B------:R-:W-:Y:S02]  /*15590*/  @!P1 LEA.HI R10, R10, R10, RZ, 0x1 ;  /* 0x0000000a0a0a9211 */ /* 0x000fe400078f08ff */
[----:B------:R-:W-:Y:S02]  /*155a0*/  @!P2 LOP3.LUT R15, R20, 0xfffffffe, RZ, 0xc0, !PT ;  /* 0xfffffffe140fa812 */ /* 0x000fe400078ec0ff */
[----:B------:R-:W-:Y:S02]  /*155b0*/  @!P0 LEA.HI R5, R5, R5, RZ, 0x1 ;  /* 0x0000000505058211 */ /* 0x000fe400078f08ff */
[----:B----4-:R-:W-:Y:S02]  /*155c0*/  @!P1 LOP3.LUT R17, R10, 0xfffffffe, RZ, 0xc0, !PT ;  /* 0xfffffffe0a119812 */ /* 0x010fe400078ec0ff */
[----:B------:R-:W-:Y:S02]  /*155d0*/  @!P0 LOP3.LUT R5, R5, 0xfffffffe, RZ, 0xc0, !PT ;  /* 0xfffffffe05058812 */ /* 0x000fe400078ec0ff */
[----:B-1----:R-:W-:-:S03]  /*155e0*/  @!P5 LOP3.LUT R7, R0, 0xfffffffe, RZ, 0xc0, !PT ;  /* 0xfffffffe0007d812 */ /* 0x002fc600078ec0ff */
[----:B------:R-:W-:Y:S01]  /*155f0*/  @!P0 IMAD.WIDE R4, R5, 0x4, R12 ;  /* 0x0000000405048825 */ /* 0x000fe200078e020c */
[----:B--2---:R-:W-:-:S03]  /*15600*/  @!P4 LOP3.LUT R9, R22, 0xfffffffe, RZ, 0xc0, !PT ;  /* 0xfffffffe1609c812 */ /* 0x004fc600078ec0ff */
[----:B------:R-:W-:-:S05]  /*15610*/  @!P5 IMAD.WIDE R6, R7, 0x4, R12 ;  /* 0x000000040706d825 */ /* 0x000fca00078e020c */
[----:B------:R1:W-:Y:S01]  /*15620*/  @!P5 ST.E.64 [R6.64], R106 ;  /* 0x0000006a0600d985 */ /* 0x0003e2000c101b12 */
[----:B---3--:R-:W-:-:S04]  /*15630*/  @!P4 IMAD.WIDE R2, R9, 0x4, R12 ;  /* 0x000000040902c825 */ /* 0x008fc800078e020c */
[--C-:B------:R-:W-:Y:S01]  /*15640*/  @!P2 IMAD.WIDE R8, R15, 0x4, R12.reuse ;  /* 0x000000040f08a825 */ /* 0x100fe200078e020c */
[----:B------:R2:W-:Y:S03]  /*15650*/  @!P4 ST.E.64 [R2.64], R110 ;  /* 0x0000006e0200c985 */ /* 0x0005e6000c101b12 */
[----:B------:R-:W-:-:S04]  /*15660*/  @!P1 IMAD.WIDE R14, R17, 0x4, R12 ;  /* 0x00000004110e9825 */ /* 0x000fc800078e020c */
[----:B-1----:R-:W-:-:S05]  /*15670*/  @!P3 IMAD.WIDE R6, R21, 0x4, R12 ;  /* 0x000000041506b825 */ /* 0x002fca00078e020c */
[----:B------:R2:W-:Y:S04]  /*15680*/  @!P3 ST.E.64 [R6.64], R114 ;  /* 0x000000720600b985 */ /* 0x0005e8000c101b12 */
[----:B------:R2:W-:Y:S04]  /*15690*/  @!P2 ST.E.64 [R8.64], R118 ;  /* 0x000000760800a985 */ /* 0x0005e8000c101b12 */
[----:B------:R2:W-:Y:S04]  /*156a0*/  @!P1 ST.E.64 [R14.64], R122 ;  /* 0x0000007a0e009985 */ /* 0x0005e8000c101b12 */
[----:B------:R2:W-:Y:S01]  /*156b0*/  @!P0 ST.E.64 [R4.64], R126 ;  /* 0x0000007e04008985 */ /* 0x0005e2000c101b12 */
[----:B------:R-:W-:-:S13]  /*156c0*/  ISETP.GE.AND P0, PT, R11, c[0x0][0x3c8], PT ;  /* 0x0000f2000b007a0c */ /* 0x000fda0003f06270 */
[----:B------:R-:W-:Y:S05]  /*156d0*/  @P0 EXIT ;  /* 0x000000000000094d */ /* 0x000fea0003800000 */
[----:B--2---:R-:W-:-:S04]  /*156e0*/  LEA.HI R3, R11, R11, RZ, 0x1 ;  /* 0x0000000b0b037211 */ /* 0x004fc800078f08ff */
[----:B------:R-:W-:-:S05]  /*156f0*/  LOP3.LUT R3, R3, 0xfffffffe, RZ, 0xc0, !PT ;  /* 0xfffffffe03037812 */ /* 0x000fca00078ec0ff */
[----:B------:R-:W-:-:S05]  /*15700*/  IMAD.WIDE R12, R3, 0x4, R12 ;  /* 0x00000004030c7825 */ /* 0x000fca00078e020c */
[----:B------:R-:W-:Y:S01]  /*15710*/  ST.E.64 [R12.64], R130 ;  /* 0x000000820c007985 */ /* 0x000fe2000c101b12 */
[----:B------:R-:W-:Y:S05]  /*15720*/  EXIT ;  /* 0x000000000000794d */ /* 0x000fea0003800000 */
.L_x_2015:
        /* <DEDUP_REMOVED lines=26> */
[----:B------:R-:W-:Y:S01]  /*158d0*/  IMAD.WIDE.U32 R8, R5, c[0x0][0x4d8], R8 ;  /* 0x0001360005087a25 */ /* 0x000fe200078e0008 */
[----:B------:R-:W-:-:S03]  /*158e0*/  IADD3 R4, -R6, RZ, RZ ;  /* 0x000000ff06047210 */ /* 0x000fc60007ffe1ff */
[----:B------:R-:W-:Y:S02]  /*158f0*/  IMAD R0, R0, c[0x0][0x4d8], RZ ;  /* 0x0001360000007a24 */ /* 0x000fe400078e02ff */
[----:B---3--:R-:W-:Y:S02]  /*15900*/  IMAD R2, R2, c[0x0][0x550], R3 ;  /* 0x0001540002027a24 */ /* 0x008fe400078e0203 */
[----:B------:R-:W-:Y:S02]  /*15910*/  IMAD R0, R5, c[0x0][0x4dc], R0 ;  /* 0x0001370005007a24 */ /* 0x000fe400078e0200 */
[----:B------:R-:W-:Y:S01]  /*15920*/  IMAD R4, R4, c[0x0][0x4e8], R7 ;  /* 0x00013a0004047a24 */ /* 0x000fe200078e0207 */
[----:B------:R-:W-:Y:S01]  /*15930*/  SHF.R.S32.HI R3, RZ, 0x1f, R2 ;  /* 0x0000001fff037819 */ /* 0x000fe20000011402 */
[----:B------:R-:W-:Y:S01]  /*15940*/  IMAD.IADD R9, R0, 0x1, R9 ;  /* 0x0000000100097824 */ /* 0x000fe200078e0209 */
[----:B------:R-:W-:-:S03]  /*15950*/  SHF.R.S32.HI R0, RZ, 0x1f, R6 ;  /* 0x0000001fff007819 */ /* 0x000fc60000011406 */
[----:B------:R-:W-:Y:S02]  /*15960*/  IMAD R3, R3, c[0x0][0x4e0], RZ ;  /* 0x0001380003037a24 */ /* 0x000fe400078e02ff */
        /* <DEDUP_REMOVED lines=14> */
.L_x_2018:
        /* <DEDUP_REMOVED lines=11> */
.L_x_3275:


//--------------------- .text._ZN7cutlass13device_kernelIN5flash19enable_sm80_to_sm89INS1_16FlashAttnFwdSm80INS1_25CollectiveMainloopFwdSm80ILi8ELi1ELb0EN4cute5tupleIJNS5_1CILi128EEENS7_ILi64EEENS7_ILi256EEEEEELi256ENS_6half_tEfNS_4arch4Sm80ELb0ELb1ELb1ELb1ELb1ELb0ELb1ELb1EEENS1_21CollectiveEpilogueFwdINS6_IJS8_SA_S9_EEENS6_IJNS7_ILi1EEESI_SI_EEESC_SE_Li256ELb1ELb1ELb1ELb0EEENS1_36VarlenDynamicPersistentTileSchedulerILi128ELi64ELi256ELi256ELb1ELb1ELb0ELb1ELb0ELb1EEEEEEEEEvNT_6ParamsE --------------------------
	.section	.text._ZN7cutlass13device_kernelIN5flash19enable_sm80_to_sm89INS1_16FlashAttnFwdSm80INS1_25CollectiveMainloopFwdSm80ILi8ELi1ELb0EN4cute5tupleIJNS5_1CILi128EEENS7_ILi64EEENS7_ILi256EEEEEELi256ENS_6half_tEfNS_4arch4Sm80ELb0ELb1ELb1ELb1ELb1ELb0ELb1ELb1EEENS1_21CollectiveEpilogueFwdINS6_IJS8_SA_S9_EEENS6_IJNS7_ILi1EEESI_SI_EEESC_SE_Li256ELb1ELb1ELb1ELb0EEENS1_36VarlenDynamicPersistentTileSchedulerILi128ELi64ELi256ELi256ELb1ELb1ELb0ELb1ELb0ELb1EEEEEEEEEvNT_6ParamsE,"ax",@progbits
	.sectioninfo	@"SHI_REGISTERS=255"
	.align	128
.text._ZN7cutlass13device_kernelIN5flash19enable_sm80_to_sm89INS1_16FlashAttnFwdSm80INS1_25CollectiveMainloopFwdSm80ILi8ELi1ELb0EN4cute5tupleIJNS5_1CILi128EEENS7_ILi64EEENS7_ILi256EEEEEELi256ENS_6half_tEfNS_4arch4Sm80ELb0ELb1ELb1ELb1ELb1ELb0ELb1ELb1EEENS1_21CollectiveEpilogueFwdINS6_IJS8_SA_S9_EEENS6_IJNS7_ILi1EEESI_SI_EEESC_SE_Li256ELb1ELb1ELb1ELb0EEENS1_36VarlenDynamicPersistentTileSchedulerILi128ELi64ELi256ELi256ELb1ELb1ELb0ELb1ELb0ELb1EEEEEEEEEvNT_6ParamsE:
        .type           _ZN7cutlass13device_kernelIN5flash19enable_sm80_to_sm89INS1_16FlashAttnFwdSm80INS1_25CollectiveMainloopFwdSm80ILi8ELi1ELb0EN4cute5tupleIJNS5_1CILi128EEENS7_ILi64EEENS7_ILi256EEEEEELi256ENS_6half_tEfNS_4arch4Sm80ELb0ELb1ELb1ELb1ELb1ELb0ELb1ELb1EEENS1_21CollectiveEpilogueFwdINS6_IJS8_SA_S9_EEENS6_IJNS7_ILi1EEESI_SI_EEESC_SE_Li256ELb1ELb1ELb1ELb0EEENS1_36VarlenDynamicPersistentTileSchedulerILi128ELi64ELi256ELi256ELb1ELb1ELb0ELb1ELb0ELb1EEEEEEEEEvNT_6ParamsE,@function
        .size           _ZN7cutlass13device_kernelIN5flash19enable_sm80_to_sm89INS1_16FlashAttnFwdSm80INS1_25CollectiveMainloopFwdSm80ILi8ELi1ELb0EN4cute5tupleIJNS5_1CILi128EEENS7_ILi64EEENS7_ILi256EEEEEELi256ENS_6half_tEfNS_4arch4Sm80ELb0ELb1ELb1ELb1ELb1ELb0ELb1ELb1EEENS1_21CollectiveEpilogueFwdINS6_IJS8_SA_S9_EEENS6_IJNS7_ILi1EEESI_SI_EEESC_SE_Li256ELb1ELb1ELb1ELb0EEENS1_36VarlenDynamicPersistentTileSchedulerILi128ELi64ELi256ELi256ELb1ELb1ELb0ELb1ELb0ELb1EEEEEEEEEvNT_6ParamsE,(.L_x_3276 - _ZN7cutlass13device_kernelIN5flash19enable_sm80_to_sm89INS1_16FlashAttnFwdSm80INS1_25CollectiveMainloopFwdSm80ILi8ELi1ELb0EN4cute5tupleIJNS5_1CILi128EEENS7_ILi64EEENS7_ILi256EEEEEELi256ENS_6half_tEfNS_4arch4Sm80ELb0ELb1ELb1ELb1ELb1ELb0ELb1ELb1EEENS1_21CollectiveEpilogueFwdINS6_IJS8_SA_S9_EEENS6_IJNS7_ILi1EEESI_SI_EEESC_SE_Li256ELb1ELb1ELb1ELb0EEENS1_36VarlenDynamicPersistentTileSchedulerILi128ELi64ELi256ELi256ELb1ELb1ELb0ELb1ELb0ELb1EEEEEEEEEvNT_6ParamsE)
        .other          _ZN7cutlass13device_kernelIN5flash19enable_sm80_to_sm89INS1_16FlashAttnFwdSm80INS1_25CollectiveMainloopFwdSm80ILi8ELi1ELb0EN4cute5tupleIJNS5_1CILi128EEENS7_ILi64EEENS7_ILi256EEEEEELi256ENS_6half_tEfNS_4arch4Sm80ELb0ELb1ELb1ELb1ELb1ELb0ELb1ELb1EEENS1_21CollectiveEpilogueFwdINS6_IJS8_SA_S9_EEENS6_IJNS7_ILi1EEESI_SI_EEESC_SE_Li256ELb1ELb1ELb1ELb0EEENS1_36VarlenDynamicPersistentTileSchedulerILi128ELi64ELi256ELi256ELb1ELb1ELb0ELb1ELb0ELb1EEEEEEEEEvNT_6ParamsE,@"STO_CUDA_ENTRY STV_DEFAULT"
_ZN7cutlass13device_kernelIN5flash19enable_sm80_to_sm89INS1_16FlashAttnFwdSm80INS1_25CollectiveMainloopFwdSm80ILi8ELi1ELb0EN4cute5tupleIJNS5_1CILi128EEENS7_ILi64EEENS7_ILi256EEEEEELi256ENS_6half_tEfNS_4arch4Sm80ELb0ELb1ELb1ELb1ELb1ELb0ELb1ELb1EEENS1_21CollectiveEpilogueFwdINS6_IJS8_SA_S9_EEENS6_IJNS7_ILi1EEESI_SI_EEESC_SE_Li256ELb1ELb1ELb1ELb0EEENS1_36VarlenDynamicPersistentTileSchedulerILi128ELi64ELi256ELi256ELb1ELb1ELb0ELb1ELb0ELb1EEEEEEEEEvNT_6ParamsE:
        /* <DEDUP_REMOVED lines=52> */
.L_x_2024:
        /* <DEDUP_REMOVED lines=16> */
.L_x_2200:
        /* <DEDUP_REMOVED lines=16> */
.L_x_2201:
[----:B---3--:R-:W-:-:S05]  /*0540*/  IMAD R0, R0, c[0x0][0x538], RZ ;  /* 0x00014e0000007a24 */ /* 0x008fca00078e02ff */
[----:B------:R-:W-:-:S04]  /*0550*/  IADD3 R6, R0, R6, RZ ;  /* 0x0000000600067210 */ /* 0x000fc80007ffe0ff */
[----:B------:R-:W-:-:S13]  /*0560*/  ISETP.GT.AND P0, PT, R6, UR4, PT ;  /* 0x0000000406007c0c */ /* 0x000fda000bf04270 */
[----:B-12---:R-:W-:Y:S05]  /*0570*/  @!P0 BRA `(.L_x_2024) ;  /* 0xfffffdc000008947 */ /* 0x006fea000383ffff */
.L_x_2020:
[----:B------:R-:W-:-:S05]  /*0580*/  IADD3 R10, -R0, R6, RZ ;  /* 0x00000006000a7210 */ /* 0x000fca0007ffe1ff */
[----:B------:R-:W-:-:S05]  /*0590*/  IMAD R0, R4, c[0x0][0x538], R10 ;  /* 0x00014e0004007a24 */ /* 0x000fca00078e020a */
[----:B------:R-:W-:Y:S01]  /*05a0*/  ISETP.GT.AND P0, PT, R0, UR4, PT ;  /* 0x0000000400007c0c */ /* 0x000fe2000bf04270 */
[----:B------:R-:W-:-:S12]  /*05b0*/  BRA.DIV ~URZ, `(.L_x_2025) ;  /* 0x00019f727f007947 */ /* 0x000fd8000b800000 */
[----:B------:R-:W-:-:S04]  /*05c0*/  VOTE.ANY R6, PT, !P0 ;  /* 0x0000000000067806 */ /* 0x000fc800040e0100 */
.L_x_2202:
[----:B------:R-:W1:Y:S02]  /*05d0*/  POPC R0, R6 ;  /* 0x0000000600007309 */ /* 0x000e640000000000 */
[----:B-12---:R-:W-:Y:S01]  /*05e0*/  IADD3 R251, R0, R7, RZ ;  /* 0x0000000700fb7210 */ /* 0x006fe20007ffe0ff */
[----:B------:R-:W-:Y:S05]  /*05f0*/  BRA.DIV ~URZ, `(.L_x_2026) ;  /* 0x00019f827f007947 */ /* 0x000fea000b800000 */
[----:B------:R1:W2:Y:S01]  /*0600*/  SHFL.IDX PT, R12, R9, R0, 0x1f ;  /* 0x00001f00090c7589 */ /* 0x0002a200000e0000 */
[----:B------:R-:W-:-:S03]  /*0610*/  MOV R5, RZ ;  /* 0x000000ff00057202 */ /* 0x000fc60000000f00 */
[----:B------:R1:W3:Y:S04]  /*0620*/  SHFL.IDX PT, R9, R8, R0, 0x1f ;  /* 0x00001f0008097589 */ /* 0x0002e800000e0000 */
.L_x_2203:
[----:B------:R-:W-:Y:S01]  /*0630*/  ISETP.NE.AND P0, PT, R6, RZ, PT ;  /* 0x000000ff0600720c */ /* 0x000fe20003f05270 */
[----:B------:R-:W-:-:S12]  /*0640*/  BSSY B0, `(.L_x_2027) ;  /* 0x0000005000007945 */ /* 0x000fd80003800000 */
[----:B------:R-:W-:Y:S05]  /*0650*/  @!P0 BRA `(.L_x_2028) ;  /* 0x0000003000008947 */ /* 0x000fea0003800000 */
[----:B-1----:R-:W-:Y:S01]  /*0660*/  IADD3 R0, R0, -0x1, RZ ;  /* 0xffffffff00007810 */ /* 0x002fe20007ffe0ff */
[----:B------:R-:W-:Y:S05]  /*0670*/  BRA.DIV ~URZ, `(.L_x_2029) ;  /* 0x00019fe27f007947 */ /* 0x000fea000b800000 */
[----:B------:R1:W4:Y:S02]  /*0680*/  SHFL.IDX PT, R5, R4, R0, 0x1f ;  /* 0x00001f0004057589 */ /* 0x00032400000e0000 */
.L_x_2028:
[----:B------:R-:W-:Y:S05]  /*0690*/  BSYNC B0 ;  /* 0x0000000000007941 */ /* 0x000fea0003800000 */
.L_x_2027:
[----:B---3--:R-:W-:Y:S01]  /*06a0*/  ISETP.NE.AND P0, PT, R9, 0x1, PT ;  /* 0x000000010900780c */ /* 0x008fe20003f05270 */
[----:B----4-:R-:W-:Y:S01]  /*06b0*/  IMAD R248, R5, c[0x0][0x538], R10 ;  /* 0x00014e0005f87a24 */ /* 0x010fe200078e020a */
[----:B------:R-:W-:Y:S04]  /*06c0*/  BSSY B0, `(.L_x_2030) ;  /* 0x0000085000007945 */ /* 0x000fe80003800000 */
[----:B------:R-:W-:-:S07]  /*06d0*/  IADD3 R11, -R248, UR4, RZ ;  /* 0x00000004f80b7c10 */ /* 0x000fce000fffe1ff */
[----:B------:R-:W-:Y:S05]  /*06e0*/  @!P0 BRA `(.L_x_2031) ;  /* 0x000003e000008947 */ /* 0x000fea0003800000 */
[-C--:B-12---:R-:W-:Y:S02]  /*06f0*/  IABS R0, R12.reuse ;  /* 0x0000000c00007213 */ /* 0x086fe40000000000 */
        /* <DEDUP_REMOVED lines=61> */
.L_x_2031:
[----:B------:R-:W-:-:S04]  /*0ad0*/  IMAD.MOV.U32 R2, RZ, RZ, 0x4 ;  /* 0x00000004ff027424 */ /* 0x000fc800078e00ff */
[----:B------:R-:W-:-:S05]  /*0ae0*/  IMAD.WIDE R2, R251, R2, c[0x0][0x590] ;  /* 0x00016400fb027625 */ /* 0x000fca00078e0202 */
[----:B------:R-:W3:Y:S02]  /*0af0*/  LDG.E R7, [R2.64] ;  /* 0x0000000602077981 */ /* 0x000ee4000c1e1900 */
[----:B-123--:R-:W-:-:S05]  /*0b00*/  IMAD R9, R7, R12, RZ ;  /* 0x0000000c07097224 */ /* 0x00efca00078e02ff */
        /* <DEDUP_REMOVED lines=64> */
.L_x_2032:
[----:B------:R-:W-:Y:S05]  /*0f10*/  BSYNC B0 ;  /* 0x0000000000007941 */ /* 0x000fea0003800000 */
.L_x_2030:
[----:B------:R-:W-:-:S04]  /*0f20*/  LOP3.LUT R0, RZ, R0, RZ, 0x33, !PT ;  /* 0x00000000ff007212 */ /* 0x000fc800078e33ff */
[----:B------:R-:W-:Y:S01]  /*0f30*/  IADD3 R249, R0, R12, RZ ;  /* 0x0000000c00f97210 */ /* 0x000fe20007ffe0ff */
[----:B------:R-:W-:Y:S05]  /*0f40*/  BRA `(.L_x_2033) ;  /* 0x0000004000007947 */ /* 0x000fea0003800000 */
.L_x_2021:
[----:B--2---:R-:W-:Y:S01]  /*0f50*/  IMAD.MOV.U32 R249, RZ, RZ, RZ ;  /* 0x000000fffff97224 */ /* 0x004fe200078e00ff */
[----:B------:R-:W-:Y:S01]  /*0f60*/  MOV R250, RZ ;  /* 0x000000ff00fa7202 */ /* 0x000fe20000000f00 */
[----:B------:R-:W-:Y:S01]  /*0f70*/  IMAD.U32 R248, RZ, RZ, UR4 ;  /* 0x00000004fff87e24 */ /* 0x000fe2000f8e00ff */
[----:B------:R-:W-:Y:S02]  /*0f80*/  MOV R251, c[0x0][0x53c] ;  /* 0x00014f0000fb7a02 */ /* 0x000fe40000000f00 */
.L_x_2033:
[----:B------:R-:W-:Y:S01]  /*0f90*/  ISETP.NE.AND P0, PT, R13, RZ, PT ;  /* 0x000000ff0d00720c */ /* 0x000fe20003f05270 */
[----:B------:R-:W-:-:S12]  /*0fa0*/  WARPSYNC 0xffffffff ;  /* 0xffffffff00007948 */ /* 0x000fd80003800000 */
[----:B------:R1:W-:Y:S04]  /*0fb0*/  @!P0 STS.128 [0x20100], R248 ;  /* 0x020100f8ff008388 */ /* 0x0003e80000000c00 */
[----:B------:R-:W-:Y:S06]  /*0fc0*/  BAR.ARV 0x5, 0x100 ;  /* 0x0144000000007b1d */ /* 0x000fec0000002000 */
.L_x_2019:
        /* <DEDUP_REMOVED lines=8> */
[CC--:B------:R-:W-:Y:S02]  /*1050*/  LEA.HI R13, R9.reuse, R17.reuse, RZ, 0x2 ;  /* 0x00000011090d7211 */ /* 0x0c0fe400078f10ff */
[----:B------:R-:W-:Y:S02]  /*1060*/  SHF.R.S32.HI R3, RZ, 0x4, R2 ;  /* 0x00000004ff037819 */ /* 0x000fe40000011402 */
[----:B------:R-:W-:Y:S02]  /*1070*/  LEA.HI R15, R9, R17, RZ, 0x3 ;  /* 0x00000011090f7211 */ /* 0x000fe400078f18ff */
[----:B------:R-:W-:Y:S02]  /*1080*/  LEA.HI R0, R2, R3, RZ, 0x1 ;  /* 0x0000000302007211 */ /* 0x000fe400078f08ff */
[----:B------:R-:W-:-:S02]  /*1090*/  SHF.R.S32.HI R7, RZ, 0x2, R13 ;  /* 0x00000002ff077819 */ /* 0x000fc4000001140d */
[----:B------:R-:W-:Y:S02]  /*10a0*/  LOP3.LUT R0, R0, 0xfffffffe, RZ, 0xc0, !PT ;  /* 0xfffffffe00007812 */ /* 0x000fe400078ec0ff */
[----:B------:R-:W-:Y:S02]  /*10b0*/  SHF.R.S32.HI R252, RZ, 0x3, R15 ;  /* 0x00000003fffc7819 */ /* 0x000fe4000001140f */
[----:B------:R-:W-:Y:S01]  /*10c0*/  LEA.HI R8, R9, R17, RZ, 0x5 ;  /* 0x0000001109087211 */ /* 0x000fe200078f28ff */
[----:B------:R-:W-:Y:S01]  /*10d0*/  IMAD.IADD R14, R3, 0x1, -R0 ;  /* 0x00000001030e7824 */ /* 0x000fe200078e0a00 */
[----:B------:R-:W-:Y:S01]  /*10e0*/  LOP3.LUT R0, R2, 0xfffffff0, RZ, 0xc0, !PT ;  /* 0xfffffff002007812 */ /* 0x000fe200078ec0ff */
[----:B------:R-:W-:Y:S01]  /*10f0*/  IMAD.SHL.U32 R4, R252, 0x40, RZ ;  /* 0x00000040fc047824 */ /* 0x000fe200078e00ff */
[----:B------:R-:W-:Y:S02]  /*1100*/  SHF.R.S32.HI R2, RZ, 0x1f, R13 ;  /* 0x0000001fff027819 */ /* 0x000fe4000001140d */
[----:B------:R-:W-:Y:S01]  /*1110*/  LOP3.LUT R3, R15, 0xfffffff8, RZ, 0xc0, !PT ;  /* 0xfffffff80f037812 */ /* 0x000fe200078ec0ff */
[----:B------:R-:W-:Y:S01]  /*1120*/  IMAD.IADD R0, R17, 0x1, -R0 ;  /* 0x0000000111007824 */ /* 0x000fe200078e0a00 */
[----:B------:R-:W-:-:S03]  /*1130*/  LEA.HI R2, R2, R7, RZ, 0x3 ;  /* 0x0000000702027211 */ /* 0x000fc600078f18ff */
[----:B------:R-:W-:Y:S01]  /*1140*/  IMAD.IADD R230, R17, 0x1, -R3 ;  /* 0x0000000111e67824 */ /* 0x000fe200078e0a03 */
[----:B------:R-:W-:Y:S02]  /*1150*/  SHF.R.S32.HI R5, RZ, 0x1f, R0 ;  /* 0x0000001fff057819 */ /* 0x000fe40000011400 */
[----:B------:R-:W-:Y:S01]  /*1160*/  LOP3.LUT R3, R2, 0xfffffff8, RZ, 0xc0, !PT ;  /* 0xfffffff802037812 */ /* 0x000fe200078ec0ff */
[C---:B------:R-:W-:Y:S01]  /*1170*/  IMAD.SHL.U32 R217, R230.reuse, 0x8, RZ ;  /* 0x00000008e6d97824 */ /* 0x040fe200078e00ff */
[----:B------:R-:W-:Y:S01]  /*1180*/  LEA.HI R10, R5, R0, RZ, 0x3 ;  /* 0x00000000050a7211 */ /* 0x000fe200078f18ff */
[----:B------:R-:W-:Y:S01]  /*1190*/  IMAD R229, R230, 0x20, R252 ;  /* 0x00000020e6e57824 */ /* 0x000fe200078e02fc */
        /* <DEDUP_REMOVED lines=8> */
[----:B------:R-:W-:Y:S01]  /*1220*/  SHF.R.S32.HI R4, RZ, 0x5, R8 ;  /* 0x00000005ff047819 */ /* 0x000fe20000011408 */
[----:B------:R-:W-:Y:S01]  /*1230*/  IMAD.IADD R16, R17, 0x1, -R0 ;  /* 0x0000000111107824 */ /* 0x000fe200078e0a00 */
[----:B------:R-:W-:Y:S01]  /*1240*/  SHF.R.S32.HI R2, RZ, 0x1f, R8 ;  /* 0x0000001fff027819 */ /* 0x000fe20000011408 */
[----:B------:R-:W-:Y:S01]  /*1250*/  IMAD.SHL.U32 R0, R230, 0x40, RZ ;  /* 0x00000040e6007824 */ /* 0x000fe200078e00ff */
[----:B------:R-:W-:-:S02]  /*1260*/  LOP3.LUT R6, R7, 0x1, RZ, 0xc0, !PT ;  /* 0x0000000107067812 */ /* 0x000fc400078ec0ff */
[----:B------:R-:W-:Y:S02]  /*1270*/  LEA.HI R2, R2, R4, RZ, 0x3 ;  /* 0x0000000402027211 */ /* 0x000fe400078f18ff */
[----:B------:R-:W-:Y:S02]  /*1280*/  SHF.R.S32.HI R12, RZ, 0x1f, R16 ;  /* 0x0000001fff0c7819 */ /* 0x000fe40000011410 */
[----:B------:R-:W-:Y:S02]  /*1290*/  LEA.HI R3, R9, R17, RZ, 0x6 ;  /* 0x0000001109037211 */ /* 0x000fe400078f30ff */
[----:B------:R-:W-:Y:S02]  /*12a0*/  LOP3.LUT R0, R0, 0x1c0, RZ, 0xc0, !PT ;  /* 0x000001c000007812 */ /* 0x000fe400078ec0ff */
[----:B------:R-:W-:Y:S01]  /*12b0*/  LOP3.LUT R2, R2, 0xffffff8, RZ, 0xc0, !PT ;  /* 0x0ffffff802027812 */ /* 0x000fe200078ec0ff */
[----:B------:R-:W-:Y:S01]  /*12c0*/  IMAD.SHL.U32 R9, R3, 0x8, RZ ;  /* 0x0000000803097824 */ /* 0x000fe200078e00ff */
[----:B------:R-:W-:-:S02]  /*12d0*/  ISETP.NE.U32.AND P0, PT, R6, 0x1, PT ;  /* 0x000000010600780c */ /* 0x000fc40003f05070 */
[----:B------:R-:W-:Y:S01]  /*12e0*/  LEA.HI R12, R12, R16, RZ, 0x2 ;  /* 0x000000100c0c7211 */ /* 0x000fe200078f10ff */
[----:B------:R-:W-:Y:S01]  /*12f0*/  IMAD.IADD R3, R4, 0x1, -R2 ;  /* 0x0000000104037824 */ /* 0x000fe200078e0a02 */
[----:B------:R-:W-:Y:S02]  /*1300*/  LOP3.LUT R8, R0, 0x8, R15, 0xf8, !PT ;  /* 0x0000000800087812 */ /* 0x000fe400078ef80f */
        /* <DEDUP_REMOVED lines=28> */
[----:B------:R-:W-:Y:S01]  /*14d0*/  IMAD.SHL.U32 R215, R11, 0x2, RZ ;  /* 0x000000020bd77824 */ /* 0x000fe200078e00ff */
[----:B------:R-:W-:Y:S01]  /*14e0*/  LOP3.LUT R4, R7, 0xfffffe00, RZ, 0xc0, !PT ;  /* 0xfffffe0007047812 */ /* 0x000fe200078ec0ff */
[----:B------:R-:W-:Y:S01]  /*14f0*/  IMAD.IADD R7, R5, 0x1, R3 ;  /* 0x0000000105077824 */ /* 0x000fe200078e0203 */
[----:B------:R-:W-:Y:S01]  /*1500*/  IADD3 R223, R217, 0x40, RZ ;  /* 0x00000040d9df7810 */ /* 0x000fe20007ffe0ff */
[----:B------:R-:W-:Y:S01]  /*1510*/  IMAD.MOV.U32 R10, RZ, RZ, 0x40 ;  /* 0x00000040ff0a7424 */ /* 0x000fe200078e00ff */
[CC--:B------:R-:W-:Y:S01]  /*1520*/  IADD3 R3, R2.reuse, R4.reuse, R8 ;  /* 0x0000000402037210 */ /* 0x0c0fe20007ffe008 */
[----:B------:R-:W-:Y:S01]  /*1530*/  IMAD.MOV.U32 R8, RZ, RZ, 0x20 ;  /* 0x00000020ff087424 */ /* 0x000fe200078e00ff */
[----:B------:R-:W-:-:S02]  /*1540*/  LOP3.LUT R4, R2, R4, RZ, 0xfc, !PT ;  /* 0x0000000402047212 */ /* 0x000fc400078efcff */
[----:B------:R-:W-:Y:S02]  /*1550*/  LOP3.LUT R2, R12, 0x7ffffffc, RZ, 0xc0, !PT ;  /* 0x7ffffffc0c027812 */ /* 0x000fe400078ec0ff */
[----:B------:R-:W-:Y:S02]  /*1560*/  LEA R9, R7, 0x80, 0x1 ;  /* 0x0000008007097811 */ /* 0x000fe400078e08ff */
[----:B------:R-:W-:Y:S01]  /*1570*/  IADD3 R222, R217, 0x80, RZ ;  /* 0x00000080d9de7810 */ /* 0x000fe20007ffe0ff */
[----:B------:R-:W-:Y:S01]  /*1580*/  IMAD.IADD R2, R16, 0x1, -R2 ;  /* 0x0000000110027824 */ /* 0x000fe200078e0a02 */
[----:B------:R-:W-:Y:S01]  /*1590*/  SHF.R.S32.HI R5, RZ, 0x1f, R217 ;  /* 0x0000001fff057819 */ /* 0x000fe200000114d9 */
[----:B------:R-:W-:Y:S01]  /*15a0*/  STL [R1+0x4], R9 ;  /* 0x0000040901007387 */ /* 0x000fe20000100800 */
[----:B------:R-:W-:Y:S01]  /*15b0*/  SHF.R.S32.HI R12, RZ, 0x1f, R223 ;  /* 0x0000001fff0c7819 */ /* 0x000fe200000114df */
[----:B------:R-:W-:Y:S01]  /*15c0*/  IMAD.SHL.U32 R231, R2, 0x2, RZ ;  /* 0x0000000202e77824 */ /* 0x000fe200078e00ff */
[----:B------:R-:W-:-:S02]  /*15d0*/  SHF.R.S32.HI R5, RZ, 0x1f, R222 ;  /* 0x0000001fff057819 */ /* 0x000fc400000114de */
[----:B------:R-:W-:Y:S02]  /*15e0*/  SEL R5, R8, 0xffffffe0, !P1 ;  /* 0xffffffe008057807 */ /* 0x000fe40004800000 */
[C---:B------:R-:W-:Y:S02]  /*15f0*/  IADD3 R38, R231.reuse, 0x10, RZ ;  /* 0x00000010e7267810 */ /* 0x040fe40007ffe0ff */
[C---:B------:R-:W-:Y:S02]  /*1600*/  IADD3 R36, R231.reuse, 0x20, RZ ;  /* 0x00000020e7247810 */ /* 0x040fe40007ffe0ff */
[C---:B------:R-:W-:Y:S02]  /*1610*/  IADD3 R33, R231.reuse, 0x38, RZ ;  /* 0x00000038e7217810 */ /* 0x040fe40007ffe0ff */
[C---:B------:R-:W-:Y:S02]  /*1620*/  IADD3 R30, R231.reuse, 0x50, RZ ;  /* 0x00000050e71e7810 */ /* 0x040fe40007ffe0ff */
[----:B------:R-:W-:-:S02]  /*1630*/  IADD3 R27, R231, 0x68, RZ ;  /* 0x00000068e71b7810 */ /* 0x000fc40007ffe0ff */
[----:B------:R-:W-:Y:S02]  /*1640*/  SHF.R.S32.HI R7, RZ, 0x1f, R38 ;  /* 0x0000001fff077819 */ /* 0x000fe40000011426 */
[C---:B------:R-:W-:Y:S02]  /*1650*/  IADD3 R24, R231.reuse, 0x80, RZ ;  /* 0x00000080e7187810 */ /* 0x040fe40007ffe0ff */
[----:B------:R-:W-:Y:S02]  /*1660*/  SHF.R.S32.HI R7, RZ, 0x1f, R36 ;  /* 0x0000001fff077819 */ /* 0x000fe40000011424 */
[C---:B------:R-:W-:Y:S02]  /*1670*/  IADD3 R21, R231.reuse, 0x98, RZ ;  /* 0x00000098e7157810 */ /* 0x040fe40007ffe0ff */
[----:B------:R-:W-:Y:S02]  /*1680*/  SHF.R.S32.HI R7, RZ, 0x1f, R33 ;  /* 0x0000001fff077819 */ /* 0x000fe40000011421 */
[----:B------:R-:W-:-:S02]  /*1690*/  IADD3 R18, R231, 0xb0, RZ ;  /* 0x000000b0e7127810 */ /* 0x000fc40007ffe0ff */
[----:B------:R-:W-:Y:S02]  /*16a0*/  SHF.R.S32.HI R7, RZ, 0x1f, R30 ;  /* 0x0000001fff077819 */ /* 0x000fe4000001141e */
[C---:B-1----:R-:W-:Y:S02]  /*16b0*/  IADD3 R15, R231.reuse, 0xc8, RZ ;  /* 0x000000c8e70f7810 */ /* 0x042fe40007ffe0ff */
[----:B------:R-:W-:Y:S02]  /*16c0*/  SHF.R.S32.HI R7, RZ, 0x1f, R27 ;  /* 0x0000001fff077819 */ /* 0x000fe4000001141b */
[----:B------:R-:W-:Y:S02]  /*16d0*/  SEL R2, R8, 0xffffffe0, !P4 ;  /* 0xffffffe008027807 */ /* 0x000fe40006000000 */
[----:B------:R-:W-:Y:S02]  /*16e0*/  IADD3 R12, R231, 0xe0, RZ ;  /* 0x000000e0e70c7810 */ /* 0x000fe40007ffe0ff */
[----:B------:R-:W-:-:S02]  /*16f0*/  SHF.R.S32.HI R7, RZ, 0x1f, R24 ;  /* 0x0000001fff077819 */ /* 0x000fc40000011418 */
[----:B------:R-:W-:Y:S02]  /*1700*/  IADD3 R224, R217, 0xc0, RZ ;  /* 0x000000c0d9e07810 */ /* 0x000fe40007ffe0ff */
[----:B------:R-:W-:Y:S02]  /*1710*/  SHF.R.S32.HI R8, RZ, 0x1f, R231 ;  /* 0x0000001fff087819 */ /* 0x000fe400000114e7 */
[C---:B------:R-:W-:Y:S02]  /*1720*/  IADD3 R11, R231.reuse, 0xe8, RZ ;  /* 0x000000e8e70b7810 */ /* 0x040fe40007ffe0ff */
[----:B------:R-:W-:Y:S02]  /*1730*/  SHF.R.S32.HI R7, RZ, 0x1f, R21 ;  /* 0x0000001fff077819 */ /* 0x000fe40000011415 */
[----:B------:R-:W-:Y:S02]  /*1740*/  IADD3 R8, R231, 0xf0, RZ ;  /* 0x000000f0e7087810 */ /* 0x000fe40007ffe0ff */
[----:B------:R-:W-:-:S02]  /*1750*/  SHF.R.S32.HI R7, RZ, 0x1f, R18 ;  /* 0x0000001fff077819 */ /* 0x000fc40000011412 */
[----:B------:R-:W-:Y:S02]  /*1760*/  SHF.R.S32.HI R7, RZ, 0x1f, R15 ;  /* 0x0000001fff077819 */ /* 0x000fe4000001140f */
[----:B------:R-:W-:Y:S02]  /*1770*/  SHF.R.S32.HI R7, RZ, 0x1f, R12 ;  /* 0x0000001fff077819 */ /* 0x000fe4000001140c */
[----:B------:R-:W-:Y:S02]  /*1780*/  SHF.R.S32.HI R6, RZ, 0x1f, R224 ;  /* 0x0000001fff067819 */ /* 0x000fe400000114e0 */
[----:B------:R-:W-:Y:S02]  /*1790*/  LEA R200, R0, 0x8100, 0x1 ;  /* 0x0000810000c87811 */ /* 0x000fe400078e08ff */
[----:B------:R-:W-:Y:S02]  /*17a0*/  SHF.R.S32.HI R12, RZ, 0x1f, R11 ;  /* 0x0000001fff0c7819 */ /* 0x000fe4000001140b */
[----:B------:R-:W-:-:S02]  /*17b0*/  SEL R6, R10, 0xffffffc0, !P2 ;  /* 0xffffffc00a067807 */ /* 0x000fc40005000000 */
[----:B------:R-:W-:Y:S02]  /*17c0*/  SEL R0, R10, 0xffffffc0, !P3 ;  /* 0xffffffc00a007807 */ /* 0x000fe40005800000 */
[----:B------:R-:W-:Y:S01]  /*17d0*/  SHF.R.S32.HI R11, RZ, 0x1f, R8 ;  /* 0x0000001fff0b7819 */ /* 0x000fe20000011408 */
[----:B------:R-:W-:Y:S01]  /*17e0*/  IMAD.IADD R8, R9, 0x1, R5 ;  /* 0x0000000109087824 */ /* 0x000fe200078e0205 */
[----:B------:R-:W-:Y:S02]  /*17f0*/  IADD3 R10, R231, 0xf8, RZ ;  /* 0x000000f8e70a7810 */ /* 0x000fe40007ffe0ff */
[C---:B------:R-:W-:Y:S02]  /*1800*/  IADD3 R7, R9.reuse, -0x10, RZ ;  /* 0xfffffff009077810 */ /* 0x040fe40007ffe0ff */
[C---:B------:R-:W-:Y:S01]  /*1810*/  @P0 IADD3 R7, R9.reuse, 0x10, RZ ;  /* 0x0000001009070810 */ /* 0x040fe20007ffe0ff */
[----:B------:R1:W-:Y:S01]  /*1820*/  STL [R1+0x10], R8 ;  /* 0x0000100801007387 */ /* 0x0003e20000100800 */
[----:B------:R-:W-:Y:S01]  /*1830*/  SHF.R.S32.HI R11, RZ, 0x1f, R10 ;  /* 0x0000001fff0b7819 */ /* 0x000fe2000001140a */
[----:B------:R-:W-:Y:S01]  /*1840*/  IMAD.IADD R10, R9, 0x1, R6 ;  /* 0x00000001090a7824 */ /* 0x000fe200078e0206 */
[----:B------:R-:W-:Y:S01]  /*1850*/  LEA R208, R3, 0x10100, 0x1 ;  /* 0x0001010003d07811 */ /* 0x000fe200078e08ff */
[--C-:B------:R-:W-:Y:S01]  /*1860*/  IMAD.IADD R5, R5, 0x1, R7.reuse ;  /* 0x0000000105057824 */ /* 0x100fe200078e0207 */
[----:B------:R-:W-:Y:S01]  /*1870*/  LEA R203, R4, 0x100, 0x1 ;  /* 0x0000010004cb7811 */ /* 0x000fe200078e08ff */
[----:B------:R-:W-:Y:S01]  /*1880*/  IMAD.IADD R3, R6, 0x1, R7 ;  /* 0x0000000106037824 */ /* 0x000fe200078e0207 */
[----:B------:R2:W-:Y:S01]  /*1890*/  STL [R1+0x20], R10 ;  /* 0x0000200a01007387 */ /* 0x0005e20000100800 */
[----:B------:R-:W-:Y:S01]  /*18a0*/  IMAD.IADD R209, R208, 0x1, R2 ;  /* 0x00000001d0d17824 */ /* 0x000fe200078e0202 */
[C---:B------:R-:W-:Y:S01]  /*18b0*/  IADD3 R39, R231.reuse, 0x8, RZ ;  /* 0x00000008e7277810 */ /* 0x040fe20007ffe0ff */
[--C-:B------:R-:W-:Y:S01]  /*18c0*/  IMAD.IADD R204, R2, 0x1, R203.reuse ;  /* 0x0000000102cc7824 */ /* 0x100fe200078e02cb */
[----:B------:R-:W-:Y:S01]  /*18d0*/  IADD3 R37, R231, 0x18, RZ ;  /* 0x00000018e7257810 */ /* 0x000fe20007ffe0ff */
[----:B------:R-:W-:Y:S01]  /*18e0*/  IMAD.IADD R2, R5, 0x1, R6 ;  /* 0x0000000105027824 */ /* 0x000fe200078e0206 */
[C---:B------:R-:W-:Y:S01]  /*18f0*/  IADD3 R35, R231.reuse, 0x28, RZ ;  /* 0x00000028e7237810 */ /* 0x040fe20007ffe0ff */
[--C-:B------:R-:W-:Y:S01]  /*1900*/  IMAD.IADD R211, R208, 0x1, R0.reuse ;  /* 0x00000001d0d37824 */ /* 0x100fe200078e0200 */
[C---:B------:R-:W-:Y:S01]  /*1910*/  IADD3 R34, R231.reuse, 0x30, RZ ;  /* 0x00000030e7227810 */ /* 0x040fe20007ffe0ff */
[C---:B------:R-:W-:Y:S01]  /*1920*/  IMAD.IADD R206, R0.reuse, 0x1, R203 ;  /* 0x0000000100ce7824 */ /* 0x040fe200078e02cb */
[----:B------:R-:W-:Y:S01]  /*1930*/  IADD3 R32, R231, 0x40, RZ ;  /* 0x00000040e7207810 */ /* 0x000fe20007ffe0ff */
[----:B------:R-:W-:Y:S01]  /*1940*/  IMAD.IADD R210, R209, 0x1, R0 ;  /* 0x00000001d1d27824 */ /* 0x000fe200078e0200 */
[C---:B------:R-:W-:Y:S01]  /*1950*/  IADD3 R31, R231.reuse, 0x48, RZ ;  /* 0x00000048e71f7810 */ /* 0x040fe20007ffe0ff */
[----:B------:R-:W-:Y:S01]  /*1960*/  IMAD.IADD R205, R0, 0x1, R204 ;  /* 0x0000000100cd7824 */ /* 0x000fe200078e02cc */
[----:B------:R-:W-:-:S02]  /*1970*/  IADD3 R29, R231, 0x58, RZ ;  /* 0x00000058e71d7810 */ /* 0x000fc40007ffe0ff */
[C---:B------:R-:W-:Y:S01]  /*1980*/  IADD3 R28, R231.reuse, 0x60, RZ ;  /* 0x00000060e71c7810 */ /* 0x040fe20007ffe0ff */
[----:B-1----:R-:W-:Y:S01]  /*1990*/  IMAD.IADD R8, R8, 0x1, R6 ;  /* 0x0000000108087824 */ /* 0x002fe200078e0206 */
[C---:B------:R-:W-:Y:S02]  /*19a0*/  IADD3 R26, R231.reuse, 0x70, RZ ;  /* 0x00000070e71a7810 */ /* 0x040fe40007ffe0ff */
[C---:B------:R-:W-:Y:S02]  /*19b0*/  IADD3 R25, R231.reuse, 0x78, RZ ;  /* 0x00000078e7197810 */ /* 0x040fe40007ffe0ff */
        /* <DEDUP_REMOVED lines=9> */
[----:B------:R2:W-:Y:S01]  /*1a50*/  STL [R1+0xc], R5 ;  /* 0x00000c0501007387 */ /* 0x0005e20000100800 */
[C---:B------:R-:W-:Y:S02]  /*1a60*/  IADD3 R14, R231.reuse, 0xd0, RZ ;  /* 0x000000d0e70e7810 */ /* 0x040fe40007ffe0ff */
[----:B------:R-:W-:Y:S01]  /*1a70*/  IADD3 R13, R231, 0xd8, RZ ;  /* 0x000000d8e70d7810 */ /* 0x000fe20007ffe0ff */
[----:B------:R2:W-:Y:S01]  /*1a80*/  STL [R1+0x14], R2 ;  /* 0x0000140201007387 */ /* 0x0005e20000100800 */
        /* <DEDUP_REMOVED lines=18> */
.L_x_2199:
[----:B------:R-:W-:Y:S01]  /*1bb0*/  ISETP.NE.U32.AND P0, PT, RZ, c[0x0][0x370], PT ;  /* 0x0000dc00ff007a0c */ /* 0x000fe20003f05070 */
[----:B------:R-:W-:Y:S01]  /*1bc0*/  IMAD.MOV.U32 R13, RZ, RZ, 0x4 ;  /* 0x00000004ff0d7424 */ /* 0x000fe200078e00ff */
[----:B------:R-:W-:Y:S01]  /*1bd0*/  ISETP.NE.U32.AND P2, PT, RZ, c[0x0][0x360], PT ;  /* 0x0000d800ff007a0c */ /* 0x000fe20003f45070 */
[----:B------:R-:W-:Y:S01]  /*1be0*/  IMAD.MOV.U32 R232, RZ, RZ, RZ ;  /* 0x000000ffffe87224 */ /* 0x000fe200078e00ff */
[----:B------:R-:W-:Y:S01]  /*1bf0*/  ISETP.NE.AND.EX P1, PT, RZ, c[0x0][0x374], PT, P0 ;  /* 0x0000dd00ff007a0c */ /* 0x000fe20003f25300 */
[----:B------:R-:W-:Y:S01]  /*1c00*/  IMAD.MOV.U32 R12, RZ, RZ, RZ ;  /* 0x000000ffff0c7224 */ /* 0x000fe200078e00ff */
[----:B------:R-:W-:Y:S01]  /*1c10*/  ISETP.NE.AND.EX P0, PT, RZ, c[0x0][0x364], PT, P2 ;  /* 0x0000d900ff007a0c */ /* 0x000fe20003f05320 */
[----:B------:R-:W-:Y:S01]  /*1c20*/  IMAD.WIDE R2, R251, R13, c[0x0][0x348] ;  /* 0x0000d200fb027625 */ /* 0x000fe200078e020d */
[----:B------:R-:W-:-:S04]  /*1c30*/  ISETP.NE.U32.AND P3, PT, RZ, c[0x0][0x348], PT ;  /* 0x0000d200ff007a0c */ /* 0x000fc80003f65070 */
[----:B------:R-:W-:-:S05]  /*1c40*/  ISETP.NE.AND.EX P3, PT, RZ, c[0x0][0x34c], PT, P3 ;  /* 0x0000d300ff007a0c */ /* 0x000fca0003f65330 */
[----:B------:R-:W-:-:S04]  /*1c50*/  @P1 IMAD.WIDE R6, R251, R13, c[0x0][0x370] ;  /* 0x0000dc00fb061625 */ /* 0x000fc800078e020d */
[----:B------:R-:W-:Y:S01]  /*1c60*/  @P0 IMAD.WIDE R4, R251, R13, c[0x0][0x360] ;  /* 0x0000d800fb040625 */ /* 0x000fe200078e020d */
[----:B------:R1:W5:Y:S04]  /*1c70*/  @P1 LDG.E R232, [R6.64] ;  /* 0x0000000606e81981 */ /* 0x000368000c1e1900 */
[----:B------:R1:W5:Y:S04]  /*1c80*/  @P3 LDG.E R12, [R2.64] ;  /* 0x00000006020c3981 */ /* 0x000368000c1e1900 */
[----:B------:R1:W5:Y:S01]  /*1c90*/  @P0 LDG.E R228, [R4.64] ;  /* 0x0000000604e40981 */ /* 0x000362000c1e1900 */
[----:B------:R-:W-:Y:S01]  /*1ca0*/  YIELD ;  /* 0x0000000000007946 */ /* 0x000fe20003800000 */
[----:B------:R-:W-:Y:S05]  /*1cb0*/  @P0 BRA `(.L_x_2034) ;  /* 0x0000005000000947 */ /* 0x000fea0003800000 */
[----:B-----5:R-:W-:Y:S01]  /*1cc0*/  MOV R228, c[0x0][0x168] ;  /* 0x00005a0000e47a02 */ /* 0x020fe20000000f00 */
[----:B------:R-:W-:Y:S05]  /*1cd0*/  @!P3 BRA `(.L_x_2034) ;  /* 0x000000300000b947 */ /* 0x000fea0003800000 */
[----:B------:R2:W3:Y:S04]  /*1ce0*/  LDG.E R0, [R2.64] ;  /* 0x0000000602007981 */ /* 0x0004e8000c1e1900 */
[----:B-12---:R-:W3:Y:S02]  /*1cf0*/  LDG.E R2, [R2.64+0x4] ;  /* 0x0000040602027981 */ /* 0x006ee4000c1e1900 */
[----:B---3--:R-:W-:-:S02]  /*1d00*/  IADD3 R228, -R0, R2, RZ ;  /* 0x0000000200e47210 */ /* 0x008fc40007ffe1ff */
.L_x_2034:
[----:B------:R-:W-:-:S04]  /*1d10*/  ISETP.NE.U32.AND P0, PT, RZ, c[0x0][0x368], PT ;  /* 0x0000da00ff007a0c */ /* 0x000fc80003f05070 */
[----:B------:R-:W-:-:S13]  /*1d20*/  ISETP.NE.AND.EX P0, PT, RZ, c[0x0][0x36c], PT, P0 ;  /* 0x0000db00ff007a0c */ /* 0x000fda0003f05300 */
[----:B------:R-:W-:Y:S05]  /*1d30*/  @!P0 BRA `(.L_x_2035) ;  /* 0x0000003000008947 */ /* 0x000fea0003800000 */
[----:B-1----:R-:W-:-:S05]  /*1d40*/  IMAD.WIDE R2, R251, R13, c[0x0][0x368] ;  /* 0x0000da00fb027625 */ /* 0x002fca00078e020d */
[----:B------:R1:W5:Y:S01]  /*1d50*/  LDG.E R0, [R2.64] ;  /* 0x0000000602007981 */ /* 0x000362000c1e1900 */
[----:B------:R-:W-:Y:S05]  /*1d60*/  BRA `(.L_x_2036) ;  /* 0x0000008000007947 */ /* 0x000fea0003800000 */
.L_x_2035:
[----:B------:R-:W-:Y:S01]  /*1d70*/  ISETP.NE.U32.AND P0, PT, RZ, c[0x0][0x350], PT ;  /* 0x0000d400ff007a0c */ /* 0x000fe20003f05070 */
[----:B------:R-:W-:-:S03]  /*1d80*/  IMAD.U32 R0, RZ, RZ, UR5 ;  /* 0x00000005ff007e24 */ /* 0x000fc6000f8e00ff */
[----:B------:R-:W-:-:S13]  /*1d90*/  ISETP.NE.AND.EX P0, PT, RZ, c[0x0][0x354], PT, P0 ;  /* 0x0000d500ff007a0c */ /* 0x000fda0003f05300 */
[----:B------:R-:W-:Y:S05]  /*1da0*/  @!P0 BRA `(.L_x_2036) ;  /* 0x0000004000008947 */ /* 0x000fea0003800000 */
[----:B-1----:R-:W-:-:S05]  /*1db0*/  IMAD.WIDE R2, R251, R13, c[0x0][0x350] ;  /* 0x0000d400fb027625 */ /* 0x002fca00078e020d */
[----:B------:R-:W2:Y:S04]  /*1dc0*/  LDG.E R4, [R2.64] ;  /* 0x0000000602047981 */ /* 0x000ea8000c1e1900 */
[----:B------:R-:W2:Y:S02]  /*1dd0*/  LDG.E R0, [R2.64+0x4] ;  /* 0x0000040602007981 */ /* 0x000ea4000c1e1900 */
[----:B--2---:R-:W-:Y:S02]  /*1de0*/  IADD3 R0, -R4, R0, RZ ;  /* 0x0000000004007210 */ /* 0x004fe40007ffe1ff */
.L_x_2036:
[----:B-1----:R-:W2:Y:S01]  /*1df0*/  LDL.LU R4, [R1] ;  /* 0x0000000001047983 */ /* 0x002ea20000300800 */
[----:B------:R-:W-:Y:S02]  /*1e00*/  IMAD.MOV.U32 R2, RZ, RZ, c[0x0][0x2c4] ;  /* 0x0000b100ff027624 */ /* 0x000fe400078e00ff */
[----:B------:R-:W-:Y:S02]  /*1e10*/  IMAD.MOV.U32 R7, RZ, RZ, c[0x0][0x32c] ;  /* 0x0000cb00ff077624 */ /* 0x000fe400078e00ff */
[----:B------:R-:W-:Y:S01]  /*1e20*/  IMAD.SHL.U32 R242, R249, 0x80, RZ ;  /* 0x00000080f9f27824 */ /* 0x000fe200078e00ff */
[----:B------:R-:W-:Y:S01]  /*1e30*/  ISETP.NE.AND P4, PT, R2, 0x1, PT ;  /* 0x000000010200780c */ /* 0x000fe20003f85270 */
[----:B-----5:R-:W-:Y:S01]  /*1e40*/  IMAD.IADD R227, R0, 0x1, -R232 ;  /* 0x0000000100e37824 */ /* 0x020fe200078e0ae8 */
[----:B------:R-:W-:-:S02]  /*1e50*/  ISETP.GE.AND P1, PT, R7, 0x1, PT ;  /* 0x000000010700780c */ /* 0x000fc40003f26270 */
[----:B------:R-:W-:-:S05]  /*1e60*/  IADD3 R2, R242, 0x7f, RZ ;  /* 0x0000007ff2027810 */ /* 0x000fca0007ffe0ff */
[----:B------:R-:W-:-:S04]  /*1e70*/  IMAD.MOV.U32 R0, RZ, RZ, R2 ;  /* 0x000000ffff007224 */ /* 0x000fc800078e0002 */
[----:B------:R-:W-:Y:S01]  /*1e80*/  @P4 IMAD.HI.U32 R3, R2, c[0x0][0x2c8], RZ ;  /* 0x0000b20002034a27 */ /* 0x000fe200078e00ff */
[----:B------:R-:W-:-:S04]  /*1e90*/  IADD3 R2, R227, 0x1, -R228 ;  /* 0x00000001e3027810 */ /* 0x000fc80007ffe8e4 */
[----:B------:R-:W-:-:S05]  /*1ea0*/  @P4 SHF.R.U32.HI R0, RZ, c[0x0][0x2cc], R3 ;  /* 0x0000b300ff004a19 */ /* 0x000fca0000011603 */
[----:B------:R-:W-:-:S05]  /*1eb0*/  IMAD.IADD R0, R2, 0x1, R0 ;  /* 0x0000000102007824 */ /* 0x000fca00078e0200 */
[----:B------:R-:W-:Y:S02]  /*1ec0*/  IADD3 R3, R0, c[0x0][0x328], RZ ;  /* 0x0000ca0000037a10 */ /* 0x000fe40007ffe0ff */
[----:B--2---:R-:W-:-:S04]  /*1ed0*/  LOP3.LUT R4, R4, 0xfffffffd, RZ, 0xc0, !PT ;  /* 0xfffffffd04047812 */ /* 0x004fc800078ec0ff */
[----:B------:R-:W-:-:S04]  /*1ee0*/  @P4 LOP3.LUT R4, R4, 0x2, RZ, 0xfc, !PT ;  /* 0x0000000204044812 */ /* 0x000fc800078efcff */
[----:B------:R-:W-:-:S04]  /*1ef0*/  LOP3.LUT R4, R4, 0xfffffffb, RZ, 0xc0, !PT ;  /* 0xfffffffb04047812 */ /* 0x000fc800078ec0ff */
[----:B------:R-:W-:-:S05]  /*1f00*/  @P1 LOP3.LUT R4, R4, 0x4, RZ, 0xfc, !PT ;  /* 0x0000000404041812 */ /* 0x000fca00078efcff */
[----:B------:R1:W-:Y:S01]  /*1f10*/  STL [R1], R4 ;  /* 0x0000000401007387 */ /* 0x0003e20000100800 */
        /* <DEDUP_REMOVED lines=11> */
.L_x_2039:
[----:B------:R-:W-:-:S13]  /*1fd0*/  ISETP.NE.AND P0, PT, R7, 0x1, PT ;  /* 0x000000010700780c */ /* 0x000fda0003f05270 */
[----:B------:R-:W-:-:S05]  /*1fe0*/  @P0 IMAD.HI.U32 R0, R2, c[0x0][0x330], RZ ;  /* 0x0000cc0002000a27 */ /* 0x000fca00078e00ff */
[----:B------:R-:W-:Y:S02]  /*1ff0*/  @P0 SHF.R.U32.HI R2, RZ, c[0x0][0x334], R0 ;  /* 0x0000cd00ff020a19 */ /* 0x000fe40000011600 */
.L_x_2040:
[----:B------:R-:W-:Y:S05]  /*2000*/  BSYNC B0 ;  /* 0x0000000000007941 */ /* 0x000fea0003800000 */
.L_x_2038:
[----:B------:R-:W-:-:S05]  /*2010*/  IMAD R2, R2, R7, c[0x0][0x32c] ;  /* 0x0000cb0002027624 */ /* 0x000fca00078e0207 */
[----:B------:R-:W-:-:S04]  /*2020*/  IMNMX R3, R3, R2, PT ;  /* 0x0000000203037217 */ /* 0x000fc80003800200 */
.L_x_2037:
[----:B------:R-:W-:Y:S01]  /*2030*/  IADD3 R3, R3, 0x3f, RZ ;  /* 0x0000003f03037810 */ /* 0x000fe20007ffe0ff */
[----:B-1----:R-:W-:Y:S01]  /*2040*/  @P4 IMAD.HI.U32 R4, R242, c[0x0][0x2c8], RZ ;  /* 0x0000b200f2044a27 */ /* 0x002fe200078e00ff */
[C---:B------:R-:W-:Y:S02]  /*2050*/  IADD3 R2, R227.reuse, 0x3f, RZ ;  /* 0x0000003fe3027810 */ /* 0x040fe40007ffe0ff */
[----:B------:R-:W-:Y:S01]  /*2060*/  SHF.R.S32.HI R5, RZ, 0x1f, R3 ;  /* 0x0000001fff057819 */ /* 0x000fe20000011403 */
[----:B------:R-:W-:Y:S01]  /*2070*/  IMAD.MOV.U32 R0, RZ, RZ, R242 ;  /* 0x000000ffff007224 */ /* 0x000fe200078e00f2 */
[----:B------:R-:W-:Y:S01]  /*2080*/  SHF.R.S32.HI R6, RZ, 0x1f, R2 ;  /* 0x0000001fff067819 */ /* 0x000fe20000011402 */
[----:B------:R-:W-:Y:S01]  /*2090*/  IMAD.IADD R213, R227, 0x1, -R228 ;  /* 0x00000001e3d57824 */ /* 0x000fe200078e0ae4 */
[----:B------:R-:W-:Y:S02]  /*20a0*/  @P4 SHF.R.U32.HI R0, RZ, c[0x0][0x2cc], R4 ;  /* 0x0000b300ff004a19 */ /* 0x000fe40000011604 */
[----:B------:R-:W-:-:S02]  /*20b0*/  LEA.HI R3, R5, R3, RZ, 0x6 ;  /* 0x0000000305037211 */ /* 0x000fc400078f30ff */
[----:B------:R-:W-:Y:S01]  /*20c0*/  LEA.HI R2, R6, R2, RZ, 0x6 ;  /* 0x0000000206027211 */ /* 0x000fe200078f30ff */
[----:B------:R-:W-:Y:S01]  /*20d0*/  IMAD.IADD R0, R213, 0x1, R0 ;  /* 0x00000001d5007824 */ /* 0x000fe200078e0200 */
[----:B------:R-:W-:Y:S02]  /*20e0*/  SHF.R.S32.HI R3, RZ, 0x6, R3 ;  /* 0x00000006ff037819 */ /* 0x000fe40000011403 */
[----:B------:R-:W-:Y:S02]  /*20f0*/  SHF.R.S32.HI R4, RZ, 0x6, R2 ;  /* 0x00000006ff047819 */ /* 0x000fe40000011402 */
        /* <DEDUP_REMOVED lines=12> */
.L_x_2043:
[----:B------:R-:W-:-:S13]  /*21c0*/  ISETP.NE.AND P0, PT, R7, 0x1, PT ;  /* 0x000000010700780c */ /* 0x000fda0003f05270 */
[----:B------:R-:W-:-:S05]  /*21d0*/  @P0 IMAD.HI.U32 R3, R0, c[0x0][0x330], RZ ;  /* 0x0000cc0000030a27 */ /* 0x000fca00078e00ff */
[----:B------:R-:W-:Y:S02]  /*21e0*/  @P0 SHF.R.U32.HI R0, RZ, c[0x0][0x334], R3 ;  /* 0x0000cd00ff000a19 */ /* 0x000fe40000011603 */
.L_x_2044:
[----:B------:R-:W-:Y:S05]  /*21f0*/  BSYNC B0 ;  /* 0x0000000000007941 */ /* 0x000fea0003800000 */
.L_x_2042:
[----:B------:R-:W-:-:S05]  /*2200*/  IMAD R0, R0, c[0x0][0x32c], RZ ;  /* 0x0000cb0000007a24 */ /* 0x000fca00078e02ff */
[----:B------:R-:W-:-:S04]  /*2210*/  IMNMX R2, R2, R0, !PT ;  /* 0x0000000002027217 */ /* 0x000fc80007800200 */
.L_x_2041:
[----:B------:R-:W-:Y:S01]  /*2220*/  SHF.R.S32.HI R0, RZ, 0x1f, R2 ;  /* 0x0000001fff007819 */ /* 0x000fe20000011402 */
[----:B------:R-:W-:Y:S01]  /*2230*/  BSSY B0, `(.L_x_2045) ;  /* 0x000002d000007945 */ /* 0x000fe20003800000 */
[----:B------:R-:W-:Y:S02]  /*2240*/  LOP3.LUT R3, R250, 0xff0000, RZ, 0xc0, !PT ;  /* 0x00ff0000fa037812 */ /* 0x000fe400078ec0ff */
[----:B------:R-:W-:Y:S02]  /*2250*/  LEA.HI R0, R0, R2, RZ, 0x6 ;  /* 0x0000000200007211 */ /* 0x000fe400078f30ff */
[----:B------:R-:W-:Y:S02]  /*2260*/  LOP3.LUT R2, R250, 0xff000000, RZ, 0xc0, !PT ;  /* 0xff000000fa027812 */ /* 0x000fe400078ec0ff */
[----:B------:R-:W-:-:S04]  /*2270*/  SHF.R.S32.HI R0, RZ, 0x6, R0 ;  /* 0x00000006ff007819 */ /* 0x000fc80000011400 */
[----:B------:R-:W-:Y:S02]  /*2280*/  IMNMX R7, RZ, R0, !PT ;  /* 0x00000000ff077217 */ /* 0x000fe40007800200 */
[----:B------:R-:W-:Y:S01]  /*2290*/  SHF.R.U32.HI R0, RZ, 0x8, R2 ;  /* 0x00000008ff007819 */ /* 0x000fe20000011602 */
[----:B------:R-:W-:Y:S01]  /*22a0*/  IMAD.MOV.U32 R2, RZ, RZ, RZ ;  /* 0x000000ffff027224 */ /* 0x000fe200078e00ff */
[----:B------:R-:W-:Y:S02]  /*22b0*/  ISETP.GT.AND P0, PT, R11, R7, PT ;  /* 0x000000070b00720c */ /* 0x000fe40003f04270 */
[----:B------:R-:W-:-:S04]  /*22c0*/  LEA.HI R0, R3, R0, RZ, 0x10 ;  /* 0x0000000003007211 */ /* 0x000fc800078f80ff */
[----:B------:R-:W-:Y:S02]  /*22d0*/  LOP3.LUT R14, R0, 0xff, RZ, 0xc0, !PT ;  /* 0x000000ff000e7812 */ /* 0x000fe400078ec0ff */
[----:B------:R-:W-:-:S03]  /*22e0*/  SHF.R.U32.HI R249, RZ, 0x10, R0 ;  /* 0x00000010fff97819 */ /* 0x000fc60000011600 */
[----:B------:R1:W-:Y:S02]  /*22f0*/  STL [R1+0x24], R14 ;  /* 0x0000240e01007387 */ /* 0x0003e40000100800 */
[----:B------:R-:W-:Y:S05]  /*2300*/  @!P0 BRA `(.L_x_2046) ;  /* 0x000001f000008947 */ /* 0x000fea0003800000 */
[----:B------:R-:W-:-:S04]  /*2310*/  ISETP.NE.AND P0, PT, R249, RZ, PT ;  /* 0x000000fff900720c */ /* 0x000fc80003f05270 */
[----:B------:R-:W-:-:S04]  /*2320*/  SEL R0, R249, c[0x0][0x338], P0 ;  /* 0x0000ce00f9007a07 */ /* 0x000fc80000000000 */
[----:B------:R-:W-:Y:S02]  /*2330*/  IABS R3, R0 ;  /* 0x0000000000037213 */ /* 0x000fe40000000000 */
[----:B------:R-:W-:Y:S02]  /*2340*/  IADD3 R6, R0, -0x1, R11 ;  /* 0xffffffff00067810 */ /* 0x000fe40007ffe00b */
[----:B------:R-:W2:Y:S03]  /*2350*/  I2F.RP R2, R3 ;  /* 0x0000000300027306 */ /* 0x000ea60000209400 */
[----:B------:R-:W-:-:S05]  /*2360*/  IMAD.IADD R6, R6, 0x1, -R7 ;  /* 0x0000000106067824 */ /* 0x000fca00078e0a07 */
[----:B------:R-:W-:Y:S01]  /*2370*/  IABS R10, R6 ;  /* 0x00000006000a7213 */ /* 0x000fe20000000000 */
[----:B--2---:R-:W2:Y:S02]  /*2380*/  MUFU.RCP R2, R2 ;  /* 0x0000000200027308 */ /* 0x004ea40000001000 */
[----:B--2---:R-:W-:-:S06]  /*2390*/  IADD3 R2, R2, 0xffffffe, RZ ;  /* 0x0ffffffe02027810 */ /* 0x004fcc0007ffe0ff */
[----:B------:R-:W2:Y:S02]  /*23a0*/  F2I.FTZ.U32.TRUNC.NTZ R5, R2 ;  /* 0x0000000200057305 */ /* 0x000ea4000021f000 */
        /* <DEDUP_REMOVED lines=21> */
.L_x_2046:
[----:B------:R-:W-:Y:S05]  /*2500*/  BSYNC B0 ;  /* 0x0000000000007941 */ /* 0x000fea0003800000 */
.L_x_2045:
[----:B------:R-:W-:Y:S01]  /*2510*/  IMAD R226, R14, R2, R7 ;  /* 0x000000020ee27224 */ /* 0x000fe200078e0207 */
[----:B------:R-:W-:Y:S01]  /*2520*/  PRMT R0, RZ, 0x7610, R0 ;  /* 0x00007610ff007816 */ /* 0x000fe20000000000 */
[----:B------:R-:W-:Y:S01]  /*2530*/  CS2R R18, SRZ ;  /* 0x0000000000127805 */ /* 0x000fe2000001ff00 */
[----:B------:R-:W-:Y:S01]  /*2540*/  CS2R R74, SRZ ;  /* 0x00000000004a7805 */ /* 0x000fe2000001ff00 */
        /* <DEDUP_REMOVED lines=69> */
[----:B------:R-:W-:-:S05]  /*29a0*/  @P1 IMAD.WIDE R2, R251, R13, c[0x0][0x340] ;  /* 0x0000d000fb021625 */ /* 0x000fca00078e020d */
[----:B------:R2:W5:Y:S01]  /*29b0*/  @P1 LDG.E R15, [R2.64] ;  /* 0x00000006020f1981 */ /* 0x000562000c1e1900 */
[----:B------:R-:W-:Y:S01]  /*29c0*/  SHF.R.S32.HI R0, RZ, 0x1f, R12 ;  /* 0x0000001fff007819 */ /* 0x000fe2000001140c */
[----:B------:R-:W-:Y:S01]  /*29d0*/  IMAD.IADD R5, R229, 0x1, R242 ;  /* 0x00000001e5057824 */ /* 0x000fe200078e02f2 */
[----:B------:R-:W-:Y:S02]  /*29e0*/  LOP3.LUT R16, R250, 0xffff, RZ, 0xc0, !PT ;  /* 0x0000fffffa107812 */ /* 0x000fe400078ec0ff */
[----:B------:R-:W-:Y:S01]  /*29f0*/  SEL R4, R251, RZ, !P3 ;  /* 0x000000fffb047207 */ /* 0x000fe20005800000 */
[----:B------:R-:W-:Y:S01]  /*2a00*/  IMAD R0, R0, c[0x0][0x178], RZ ;  /* 0x00005e0000007a24 */ /* 0x000fe200078e02ff */
[----:B------:R-:W-:Y:S01]  /*2a10*/  ISETP.GE.AND P2, PT, R217, c[0x0][0x198], PT ;  /* 0x00006600d9007a0c */ /* 0x000fe20003f46270 */
[----:B------:R-:W-:Y:S01]  /*2a20*/  @P4 IMAD.HI.U32 R7, R5, c[0x0][0x2c8], RZ ;  /* 0x0000b20005074a27 */ /* 0x000fe200078e00ff */
[----:B------:R-:W-:Y:S02]  /*2a30*/  ISETP.GE.AND P5, PT, R223, c[0x0][0x198], PT ;  /* 0x00006600df007a0c */ /* 0x000fe40003fa6270 */
[----:B------:R-:W-:Y:S01]  /*2a40*/  IADD3 R102, R214, -0x1, RZ ;  /* 0xffffffffd6667810 */ /* 0x000fe20007ffe0ff */
[----:B------:R-:W-:-:S02]  /*2a50*/  IMAD R0, R12, c[0x0][0x17c], R0 ;  /* 0x00005f000c007a24 */ /* 0x000fc400078e0200 */
[----:B--2---:R-:W-:-:S04]  /*2a60*/  IMAD.WIDE.U32 R2, R12, c[0x0][0x178], RZ ;  /* 0x00005e000c027a25 */ /* 0x004fc800078e00ff */
[----:B------:R-:W-:Y:S01]  /*2a70*/  IMAD.IADD R3, R3, 0x1, R0 ;  /* 0x0000000103037824 */ /* 0x000fe200078e0200 */
[----:B------:R-:W-:-:S03]  /*2a80*/  SHF.R.S32.HI R0, RZ, 0x1f, R251 ;  /* 0x0000001fff007819 */ /* 0x000fc600000114fb */
[----:B------:R-:W-:Y:S01]  /*2a90*/  IMAD.WIDE.U32 R2, R16, c[0x0][0x1b8], R2 ;  /* 0x00006e0010027a25 */ /* 0x000fe200078e0002 */
[----:B------:R-:W-:Y:S02]  /*2aa0*/  SEL R6, R0, RZ, !P3 ;  /* 0x000000ff00067207 */ /* 0x000fe40005800000 */
[----:B------:R-:W-:Y:S01]  /*2ab0*/  MOV R0, R5 ;  /* 0x0000000500007202 */ /* 0x000fe20000000f00 */
[----:B------:R-:W-:Y:S01]  /*2ac0*/  IMAD R3, R16, c[0x0][0x1bc], R3 ;  /* 0x00006f0010037a24 */ /* 0x000fe200078e0203 */
[----:B------:R-:W-:Y:S01]  /*2ad0*/  @P4 SHF.R.U32.HI R0, RZ, c[0x0][0x2cc], R7 ;  /* 0x0000b300ff004a19 */ /* 0x000fe20000011607 */
[----:B------:R-:W-:Y:S01]  /*2ae0*/  IMAD R6, R6, c[0x0][0x1c0], RZ ;  /* 0x0000700006067a24 */ /* 0x000fe200078e02ff */
[----:B------:R-:W-:Y:S01]  /*2af0*/  ISETP.GE.AND P4, PT, R222, c[0x0][0x198], PT ;  /* 0x00006600de007a0c */ /* 0x000fe20003f86270 */
[----:B------:R-:W-:Y:S01]  /*2b00*/  IMAD.WIDE.U32 R2, R4, c[0x0][0x1c0], R2 ;  /* 0x0000700004027a25 */ /* 0x000fe200078e0002 */
[----:B------:R-:W-:Y:S02]  /*2b10*/  SHF.R.S32.HI R7, RZ, 0x1f, R0 ;  /* 0x0000001fff077819 */ /* 0x000fe40000011400 */
[----:B------:R-:W-:Y:S01]  /*2b20*/  ISETP.GE.AND P3, PT, R224, c[0x0][0x198], PT ;  /* 0x00006600e0007a0c */ /* 0x000fe20003f66270 */
[----:B------:R-:W-:-:S02]  /*2b30*/  IMAD R6, R4, c[0x0][0x1c4], R6 ;  /* 0x0000710004067a24 */ /* 0x000fc400078e0206 */
[----:B------:R-:W-:-:S03]  /*2b40*/  IMAD.MOV R4, RZ, RZ, -R0 ;  /* 0x000000ffff047224 */ /* 0x000fc600078e0a00 */
[----:B------:R-:W-:Y:S01]  /*2b50*/  IADD3 R3, R3, R6, RZ ;  /* 0x0000000603037210 */ /* 0x000fe20007ffe0ff */
        /* <DEDUP_REMOVED lines=9> */
[----:B-1----:R-:W-:-:S04]  /*2bf0*/  LEA R14, P0, R2, c[0x0][0x160], 0x1 ;  /* 0x00005800020e7a11 */ /* 0x002fc800078008ff */
[----:B------:R-:W-:-:S04]  /*2c00*/  IADD3 R0, R3, R0, RZ ;  /* 0x0000000003007210 */ /* 0x000fc80007ffe0ff */
[----:B------:R-:W-:Y:S02]  /*2c10*/  LEA.HI.X R5, R2, c[0x0][0x164], R0, 0x1, P0 ;  /* 0x0000590002057a11 */ /* 0x000fe400000f0c00 */
[----:B------:R-:W-:Y:S01]  /*2c20*/  @!P1 MOV R15, R251 ;  /* 0x000000fb000f9202 */ /* 0x000fe20000000f00 */
[----:B------:R-:W-:Y:S05]  /*2c30*/  BRA.DIV ~URZ, `(.L_x_2048) ;  /* 0x00017a927f007947 */ /* 0x000fea000b800000 */
[----:B------:R1:W2:Y:S02]  /*2c40*/  SHFL.IDX PT, R4, R5, RZ, 0x181f ;  /* 0x00181fff05047589 */ /* 0x0002a400000e0000 */
.L_x_2204:
[----:B------:R-:W-:Y:S05]  /*2c50*/  BRA.DIV ~URZ, `(.L_x_2049) ;  /* 0x00017ae27f007947 */ /* 0x000fea000b800000 */
[----:B------:R3:W4:Y:S02]  /*2c60*/  SHFL.IDX PT, R0, R14, RZ, 0x181f ;  /* 0x00181fff0e007589 */ /* 0x00072400000e0000 */
.L_x_2205:
[----:B------:R-:W-:Y:S01]  /*2c70*/  IMAD R13, R228, c[0x0][0x2c4], RZ ;  /* 0x0000b100e40d7a24 */ /* 0x000fe200078e02ff */
[----:B------:R-:W-:Y:S01]  /*2c80*/  IADD3 R12, R252, R242, RZ ;  /* 0x000000f2fc0c7210 */ /* 0x000fe20007ffe0ff */
[----:B------:R-:W-:Y:S03]  /*2c90*/  BSSY B0, `(.L_x_2050) ;  /* 0x0000016000007945 */ /* 0x000fe60003800000 */
[----:B------:R-:W-:-:S13]  /*2ca0*/  ISETP.GE.AND P0, PT, R12, R13, PT ;  /* 0x0000000d0c00720c */ /* 0x000fda0003f06270 */
[----:B------:R-:W-:Y:S05]  /*2cb0*/  @P0 BRA `(.L_x_2051) ;  /* 0x0000013000000947 */ /* 0x000fea0003800000 */
[----:B------:R-:W-:Y:S02]  /*2cc0*/  SHF.R.S32.HI R2, RZ, 0x1f, R217 ;  /* 0x0000001fff027819 */ /* 0x000fe400000114d9 */
[C---:B----4-:R-:W-:Y:S02]  /*2cd0*/  LEA R10, P0, R217.reuse, R0, 0x1 ;  /* 0x00000000d90a7211 */ /* 0x050fe400078008ff */
[----:B------:R-:W-:Y:S02]  /*2ce0*/  SHF.R.S32.HI R3, RZ, 0x1f, R223 ;  /* 0x0000001fff037819 */ /* 0x000fe400000114df */
[----:B--2---:R-:W-:Y:S02]  /*2cf0*/  LEA.HI.X R11, R217, R4, R2, 0x1, P0 ;  /* 0x00000004d90b7211 */ /* 0x004fe400000f0c02 */
[C---:B------:R-:W-:Y:S02]  /*2d00*/  LEA R8, P0, R223.reuse, R0, 0x1 ;  /* 0x00000000df087211 */ /* 0x040fe400078008ff */
[----:B------:R-:W-:Y:S01]  /*2d10*/  SHF.R.S32.HI R2, RZ, 0x1f, R222 ;  /* 0x0000001fff027819 */ /* 0x000fe200000114de */
[----:B------:R-:W-:Y:S01]  /*2d20*/  @!PT LDS RZ, [RZ] ;  /* 0x00000000fffff984 */ /* 0x000fe20000000800 */
[----:B------:R-:W-:Y:S01]  /*2d30*/  @!PT LDS RZ, [RZ] ;  /* 0x00000000fffff984 */ /* 0x000fe20000000800 */
[----:B------:R-:W-:Y:S01]  /*2d40*/  @!PT LDS RZ, [RZ] ;  /* 0x00000000fffff984 */ /* 0x000fe20000000800 */
[----:B------:R2:W-:Y:S01]  /*2d50*/  LDGSTS.E.BYPASS.LTC128B.128 [R215+0x10100], [R10.64], !P2 ;  /* 0x101000000ad77fae */ /* 0x0005e2000d101d46 */
[----:B------:R-:W-:-:S02]  /*2d60*/  LEA.HI.X R9, R223, R4, R3, 0x1, P0 ;  /* 0x00000004df097211 */ /* 0x000fc400000f0c03 */
[C---:B------:R-:W-:Y:S02]  /*2d70*/  LEA R6, P0, R222.reuse, R0, 0x1 ;  /* 0x00000000de067211 */ /* 0x040fe400078008ff */
[----:B------:R-:W-:Y:S01]  /*2d80*/  SHF.R.S32.HI R17, RZ, 0x1f, R224 ;  /* 0x0000001fff117819 */ /* 0x000fe200000114e0 */
[----:B------:R2:W-:Y:S01]  /*2d90*/  LDGSTS.E.BYPASS.LTC128B.128 [R215+0x14100], [R8.64], !P5 ;  /* 0x1410000008d77fae */ /* 0x0005e2000e901d46 */
[----:B------:R-:W-:Y:S02]  /*2da0*/  LEA.HI.X R7, R222, R4, R2, 0x1, P0 ;  /* 0x00000004de077211 */ /* 0x000fe400000f0c02 */
[----:B------:R-:W-:-:S03]  /*2db0*/  LEA R2, P0, R224, R0, 0x1 ;  /* 0x00000000e0027211 */ /* 0x000fc600078008ff */
[----:B------:R2:W-:Y:S01]  /*2dc0*/  LDGSTS.E.BYPASS.LTC128B.128 [R215+0x18100], [R6.64], !P4 ;  /* 0x1810000006d77fae */ /* 0x0005e2000e101d46 */
[----:B------:R-:W-:-:S05]  /*2dd0*/  LEA.HI.X R3, R224, R4, R17, 0x1, P0 ;  /* 0x00000004e0037211 */ /* 0x000fca00000f0c11 */
[----:B------:R2:W-:Y:S04]  /*2de0*/  LDGSTS.E.BYPASS.LTC128B.128 [R215+0x1c100], [R2.64], !P3 ;  /* 0x1c10000002d77fae */ /* 0x0005e8000d901d46 */
.L_x_2051:
[----:B------:R-:W-:Y:S05]  /*2df0*/  BSYNC B0 ;  /* 0x0000000000007941 */ /* 0x000fea0003800000 */
.L_x_2050:
[----:B------:R-:W-:Y:S05]  /*2e00*/  BRA.DIV ~URZ, `(.L_x_2052) ;  /* 0x000179a27f007947 */ /* 0x000fea000b800000 */
[----:B--2---:R2:W1:Y:S04]  /*2e10*/  SHFL.IDX PT, R4, R5, 0x1, 0x181f ;  /* 0x00381f0005047f89 */ /* 0x00446800000e0000 */
[----:B----4-:R2:W4:Y:S02]  /*2e20*/  SHFL.IDX PT, R0, R14, 0x1, 0x181f ;  /* 0x00381f000e007f89 */ /* 0x01052400000e0000 */
.L_x_2206:
[----:B------:R-:W-:Y:S01]  /*2e30*/  IADD3 R2, R12, 0x20, RZ ;  /* 0x000000200c027810 */ /* 0x000fe20007ffe0ff */
[----:B------:R-:W-:Y:S03]  /*2e40*/  BSSY B0, `(.L_x_2053) ;  /* 0x0000016000007945 */ /* 0x000fe60003800000 */
[----:B------:R-:W-:-:S13]  /*2e50*/  ISETP.GE.AND P0, PT, R2, R13, PT ;  /* 0x0000000d0200720c */ /* 0x000fda0003f06270 */
[----:B------:R-:W-:Y:S05]  /*2e60*/  @P0 BRA `(.L_x_2054) ;  /* 0x0000013000000947 */ /* 0x000fea0003800000 */
[----:B------:R-:W-:Y:S02]  /*2e70*/  SHF.R.S32.HI R3, RZ, 0x1f, R217 ;  /* 0x0000001fff037819 */ /* 0x000fe400000114d9 */
[C---:B----4-:R-:W-:Y:S02]  /*2e80*/  LEA R10, P0, R217.reuse, R0, 0x1 ;  /* 0x00000000d90a7211 */ /* 0x050fe400078008ff */
[----:B------:R-:W-:Y:S02]  /*2e90*/  SHF.R.S32.HI R6, RZ, 0x1f, R223 ;  /* 0x0000001fff067819 */ /* 0x000fe400000114df */
[----:B-1----:R-:W-:Y:S02]  /*2ea0*/  LEA.HI.X R11, R217, R4, R3, 0x1, P0 ;  /* 0x00000004d90b7211 */ /* 0x002fe400000f0c03 */
        /* <DEDUP_REMOVED lines=15> */
.L_x_2054:
[----:B------:R-:W-:Y:S05]  /*2fa0*/  BSYNC B0 ;  /* 0x0000000000007941 */ /* 0x000fea0003800000 */
.L_x_2053:
[----:B------:R-:W-:Y:S05]  /*2fb0*/  BRA.DIV ~URZ, `(.L_x_2055) ;  /* 0x000178c27f007947 */ /* 0x000fea000b800000 */
[----:B-1----:R1:W2:Y:S02]  /*2fc0*/  SHFL.IDX PT, R4, R5, 0x2, 0x181f ;  /* 0x00581f0005047f89 */ /* 0x0022a400000e0000 */
.L_x_2207:
[----:B------:R-:W-:Y:S05]  /*2fd0*/  BRA.DIV ~URZ, `(.L_x_2056) ;  /* 0x000179127f007947 */ /* 0x000fea000b800000 */
[----:B----4-:R4:W1:Y:S02]  /*2fe0*/  SHFL.IDX PT, R0, R14, 0x2, 0x181f ;  /* 0x00581f000e007f89 */ /* 0x01086400000e0000 */
.L_x_2208:
[----:B------:R-:W-:Y:S01]  /*2ff0*/  IADD3 R2, R12, 0x40, RZ ;  /* 0x000000400c027810 */ /* 0x000fe20007ffe0ff */
[----:B------:R-:W-:Y:S03]  /*3000*/  BSSY B0, `(.L_x_2057) ;  /* 0x0000016000007945 */ /* 0x000fe60003800000 */
[----:B------:R-:W-:-:S13]  /*3010*/  ISETP.GE.AND P0, PT, R2, R13, PT ;  /* 0x0000000d0200720c */ /* 0x000fda0003f06270 */
[----:B------:R-:W-:Y:S05]  /*3020*/  @P0 BRA `(.L_x_2058) ;  /* 0x0000013000000947 */ /* 0x000fea0003800000 */
[----:B------:R-:W-:Y:S02]  /*3030*/  SHF.R.S32.HI R3, RZ, 0x1f, R217 ;  /* 0x0000001fff037819 */ /* 0x000fe400000114d9 */
[C---:B-1----:R-:W-:Y:S02]  /*3040*/  LEA R10, P0, R217.reuse, R0, 0x1 ;  /* 0x00000000d90a7211 */ /* 0x042fe400078008ff */
        /* <DEDUP_REMOVED lines=17> */
.L_x_2058:
[----:B------:R-:W-:Y:S05]  /*3160*/  BSYNC B0 ;  /* 0x0000000000007941 */ /* 0x000fea0003800000 */
.L_x_2057:
[----:B------:R-:W-:Y:S05]  /*3170*/  BRA.DIV ~URZ, `(.L_x_2059) ;  /* 0x000177e27f007947 */ /* 0x000fea000b800000 */
[----:B--2---:R2:W3:Y:S04]  /*3180*/  SHFL.IDX PT, R4, R5, 0x3, 0x181f ;  /* 0x00781f0005047f89 */ /* 0x0044e800000e0000 */
[----:B-1----:R2:W1:Y:S02]  /*3190*/  SHFL.IDX PT, R0, R14, 0x3, 0x181f ;  /* 0x00781f000e007f89 */ /* 0x00246400000e0000 */
.L_x_2209:
[----:B------:R-:W-:Y:S01]  /*31a0*/  IADD3 R2, R12, 0x60, RZ ;  /* 0x000000600c027810 */ /* 0x000fe20007ffe0ff */
[----:B-----5:R-:W-:Y:S01]  /*31b0*/  IMAD.WIDE.U32 R236, R15, c[0x0][0x2b0], RZ ;  /* 0x0000ac000fec7a25 */ /* 0x020fe200078e00ff */
[----:B------:R-:W-:Y:S02]  /*31c0*/  SHF.R.S32.HI R19, RZ, 0x1f, R217 ;  /* 0x0000001fff137819 */ /* 0x000fe400000114d9 */
[----:B------:R-:W-:Y:S02]  /*31d0*/  ISETP.GE.AND P0, PT, R2, R13, PT ;  /* 0x0000000d0200720c */ /* 0x000fe40003f06270 */
[----:B------:R-:W-:-:S02]  /*31e0*/  SHF.R.S32.HI R18, RZ, 0x1f, R223 ;  /* 0x0000001fff127819 */ /* 0x000fc400000114df */
[----:B------:R-:W-:Y:S02]  /*31f0*/  SHF.R.S32.HI R17, RZ, 0x1f, R222 ;  /* 0x0000001fff117819 */ /* 0x000fe400000114de */
[----:B--234-:R-:W-:-:S07]  /*3200*/  SHF.R.S32.HI R14, RZ, 0x1f, R224 ;  /* 0x0000001fff0e7819 */ /* 0x01cfce00000114e0 */
[----:B-1----:R-:W-:-:S04]  /*3210*/  @!P0 LEA R2, P1, R217, R0, 0x1 ;  /* 0x00000000d9028211 */ /* 0x002fc800078208ff */
[----:B------:R-:W-:Y:S02]  /*3220*/  @!P0 LEA.HI.X R3, R217, R4, R19, 0x1, P1 ;  /* 0x00000004d9038211 */ /* 0x000fe400008f0c13 */
        /* <DEDUP_REMOVED lines=19> */
[----:B------:R-:W3:Y:S01]  /*3360*/  LDL.LU R5, [R1] ;  /* 0x0000000001057983 */ /* 0x000ee20000300800 */
[----:B------:R-:W-:Y:S02]  /*3370*/  IMAD.MOV.U32 R107, RZ, RZ, c[0x0][0x2b8] ;  /* 0x0000ae00ff6b7624 */ /* 0x000fe400078e00ff */
[----:B------:R-:W-:-:S02]  /*3380*/  IMAD.SHL.U32 R100, R102, 0x40, RZ ;  /* 0x0000004066647824 */ /* 0x000fc400078e00ff */
[----:B------:R-:W-:Y:S01]  /*3390*/  IMAD.MOV.U32 R216, RZ, RZ, RZ ;  /* 0x000000ffffd87224 */ /* 0x000fe200078e00ff */
[----:B------:R-:W-:Y:S01]  /*33a0*/  ISETP.NE.AND P1, PT, R107, 0x1, PT ;  /* 0x000000016b00780c */ /* 0x000fe20003f25270 */
[----:B--2---:R-:W-:-:S05]  /*33b0*/  IMAD.IADD R2, R229, 0x1, R100 ;  /* 0x00000001e5027824 */ /* 0x004fca00078e0264 */
[C---:B------:R-:W-:Y:S01]  /*33c0*/  ISETP.GE.AND P0, PT, R2.reuse, R227, PT ;  /* 0x000000e30200720c */ /* 0x040fe20003f06270 */
[----:B------:R-:W-:-:S03]  /*33d0*/  IMAD.IADD R2, R2, 0x1, R232 ;  /* 0x0000000102027824 */ /* 0x000fc600078e02e8 */
[----:B------:R-:W-:Y:S01]  /*33e0*/  ISETP.GT.OR P0, PT, R229, 0x3f, P0 ;  /* 0x0000003fe500780c */ /* 0x000fe20000704670 */
[----:B------:R-:W-:Y:S02]  /*33f0*/  IMAD.MOV.U32 R0, RZ, RZ, R2 ;  /* 0x000000ffff007224 */ /* 0x000fe400078e0002 */
[----:B------:R-:W-:-:S05]  /*3400*/  @P1 IMAD.HI.U32 R3, R2, c[0x0][0x2bc], RZ ;  /* 0x0000af0002031a27 */ /* 0x000fca00078e00ff */
[----:B------:R-:W-:Y:S01]  /*3410*/  @P1 SHF.R.U32.HI R0, RZ, c[0x0][0x2c0], R3 ;  /* 0x0000b000ff001a19 */ /* 0x000fe20000011603 */
[----:B------:R-:W-:Y:S01]  /*3420*/  BAR.SYNC.DEFER_BLOCKING 0x0 ;  /* 0x0000000000007b1d */ /* 0x000fe20000010000 */
[----:B---3--:R-:W-:-:S04]  /*3430*/  LOP3.LUT R5, R5, 0xfffffffe, RZ, 0xc0, !PT ;  /* 0xfffffffe05057812 */ /* 0x008fc800078ec0ff */
[----:B------:R-:W-:Y:S02]  /*3440*/  @P1 LOP3.LUT R5, R5, 0x1, RZ, 0xfc, !PT ;  /* 0x0000000105051812 */ /* 0x000fe400078efcff */
[----:B------:R-:W-:-:S03]  /*3450*/  @!P0 IADD3 R3, P1, R0, R236, RZ ;  /* 0x000000ec00038210 */ /* 0x000fc60007f3e0ff */
[----:B------:R1:W-:Y:S02]  /*3460*/  STL [R1], R5 ;  /* 0x0000000501007387 */ /* 0x0003e40000100800 */
[----:B-1----:R-:W-:Y:S02]  /*3470*/  @!P0 LEA.HI.X.SX32 R5, R0, R240, 0x1, P1 ;  /* 0x000000f000058211 */ /* 0x002fe400008f0eff */
[----:B------:R-:W-:-:S04]  /*3480*/  @!P0 LEA R4, P1, R3, c[0x0][0x2a0], 0x2 ;  /* 0x0000a80003048a11 */ /* 0x000fc800078210ff */
[----:B------:R-:W-:-:S05]  /*3490*/  @!P0 LEA.HI.X R5, R3, c[0x0][0x2a4], R5, 0x2, P1 ;  /* 0x0000a90003058a11 */ /* 0x000fca00008f1405 */
[----:B------:R-:W2:Y:S01]  /*34a0*/  @!P0 LDG.E R216, [R4.64] ;  /* 0x0000000604d88981 */ /* 0x000ea2000c1e1900 */
[----:B------:R-:W-:Y:S01]  /*34b0*/  IMAD.MOV R0, RZ, RZ, -R0 ;  /* 0x000000ffff007224 */ /* 0x000fe200078e0a00 */
[----:B------:R-:W-:Y:S01]  /*34c0*/  SHF.L.U64.HI R97, R223, 0x1, R18 ;  /* 0x00000001df617819 */ /* 0x000fe20000010212 */
[----:B------:R-:W-:Y:S01]  /*34d0*/  IMAD.WIDE.U32 R234, R16, c[0x0][0x1e8], RZ ;  /* 0x00007a0010ea7a25 */ /* 0x000fe200078e00ff */
[----:B------:R-:W-:Y:S01]  /*34e0*/  SHF.L.U64.HI R96, R217, 0x1, R19 ;  /* 0x00000001d9607819 */ /* 0x000fe20000010213 */
[----:B------:R-:W-:Y:S01]  /*34f0*/  BSSY B0, `(.L_x_2060) ;  /* 0x00001ee000007945 */ /* 0x000fe20003800000 */
[----:B------:R-:W-:Y:S01]  /*3500*/  IADD3 R135, R200, 0x20, RZ ;  /* 0x00000020c8877810 */ /* 0x000fe20007ffe0ff */
[----:B------:R-:W-:Y:S01]  /*3510*/  IMAD R218, R0, c[0x0][0x2b8], R2 ;  /* 0x0000ae0000da7a24 */ /* 0x000fe200078e0202 */
[----:B------:R-:W-:Y:S01]  /*3520*/  SHF.L.U64.HI R99, R224, 0x1, R14 ;  /* 0x00000001e0637819 */ /* 0x000fe2000001020e */
[----:B------:R-:W-:Y:S01]  /*3530*/  IMAD R233, R16, c[0x0][0x1ec], R235 ;  /* 0x00007b0010e97a24 */ /* 0x000fe200078e02eb */
[----:B------:R-:W-:Y:S01]  /*3540*/  SHF.L.U64.HI R98, R222, 0x1, R17 ;  /* 0x00000001de627819 */ /* 0x000fe20000010211 */
[----:B------:R-:W-:Y:S01]  /*3550*/  IMAD.WIDE.U32 R2, R218, c[0x0][0x1e0], RZ ;  /* 0x00007800da027a25 */ /* 0x000fe200078e00ff */
[----:B------:R-:W-:-:S03]  /*3560*/  SHF.R.S32.HI R9, RZ, 0x1f, R218 ;  /* 0x0000001fff097819 */ /* 0x000fc600000114da */
[----:B------:R-:W-:Y:S02]  /*3570*/  IMAD.IADD R101, R227, 0x1, -R100 ;  /* 0x00000001e3657824 */ /* 0x000fe400078e0a64 */
[----:B------:R-:W-:Y:S02]  /*3580*/  IMAD R0, R9, c[0x0][0x1e0], RZ ;  /* 0x0000780009007a24 */ /* 0x000fe400078e02ff */
[----:B------:R-:W-:Y:S02]  /*3590*/  IMAD.IADD R13, R101, 0x1, -R252 ;  /* 0x00000001650d7824 */ /* 0x000fe400078e0afc */
[----:B------:R-:W-:Y:S02]  /*35a0*/  IMAD R0, R218, c[0x0][0x1e4], R0 ;  /* 0x00007900da007a24 */ /* 0x000fe400078e0200 */
[----:B------:R-:W-:-:S04]  /*35b0*/  IMAD.WIDE.U32 R238, R16, c[0x0][0x210], RZ ;  /* 0x0000840010ee7a25 */ /* 0x000fc800078e00ff */
[----:B------:R-:W-:Y:S02]  /*35c0*/  IMAD.IADD R3, R3, 0x1, R0 ;  /* 0x0000000103037824 */ /* 0x000fe400078e0200 */
[----:B------:R-:W-:Y:S02]  /*35d0*/  IMAD R241, R16, c[0x0][0x214], R239 ;  /* 0x0000850010f17a24 */ /* 0x000fe400078e02ef */
[----:B------:R-:W-:Y:S02]  /*35e0*/  IMAD.SHL.U32 R104, R223, 0x2, RZ ;  /* 0x00000002df687824 */ /* 0x000fe400078e00ff */
[----:B------:R-:W-:Y:S02]  /*35f0*/  IMAD.SHL.U32 R103, R217, 0x2, RZ ;  /* 0x00000002d9677824 */ /* 0x000fe400078e00ff */
[----:B------:R-:W-:Y:S02]  /*3600*/  IMAD.SHL.U32 R106, R224, 0x2, RZ ;  /* 0x00000002e06a7824 */ /* 0x000fe400078e00ff */
[----:B------:R-:W-:Y:S01]  /*3610*/  IMAD.SHL.U32 R105, R222, 0x2, RZ ;  /* 0x00000002de697824 */ /* 0x000fe200078e00ff */
[----:B--2---:R-:W-:Y:S01]  /*3620*/  SHF.R.S32.HI R10, RZ, 0x1f, R216 ;  /* 0x0000001fff0a7819 */ /* 0x004fe200000114d8 */
[----:B------:R-:W-:-:S04]  /*3630*/  IMAD.WIDE.U32 R2, R216, c[0x0][0x1f0], R2 ;  /* 0x00007c00d8027a25 */ /* 0x000fc800078e0002 */
[----:B------:R-:W-:-:S04]  /*3640*/  IMAD R0, R10, c[0x0][0x1f0], RZ ;  /* 0x00007c000a007a24 */ /* 0x000fc800078e02ff */
[----:B------:R-:W-:Y:S01]  /*3650*/  IMAD R4, R216, c[0x0][0x1f4], R0 ;  /* 0x00007d00d8047a24 */ /* 0x000fe200078e0200 */
[----:B------:R-:W-:-:S04]  /*3660*/  IADD3 R0, P0, R2, R234, RZ ;  /* 0x000000ea02007210 */ /* 0x000fc80007f1e0ff */
[----:B------:R-:W-:Y:S02]  /*3670*/  IADD3.X R2, R233, R3, R4, P0, !PT ;  /* 0x00000003e9027210 */ /* 0x000fe400007fe404 */
[----:B------:R-:W-:-:S04]  /*3680*/  LEA R3, P0, R0, c[0x0][0x1c8], 0x1 ;  /* 0x0000720000037a11 */ /* 0x000fc800078008ff */
[----:B------:R-:W-:Y:S01]  /*3690*/  LEA.HI.X R11, R0, c[0x0][0x1cc], R2, 0x1, P0 ;  /* 0x00007300000b7a11 */ /* 0x000fe200000f0c02 */
[----:B------:R-:W-:Y:S01]  /*36a0*/  SHFL.IDX PT, R8, R3, 0x1, 0x181f ;  /* 0x00381f0003087f89 */ /* 0x000fe200000e0000 */
[----:B------:R-:W-:-:S03]  /*36b0*/  ISETP.GE.AND P0, PT, R13, 0x1, PT ;  /* 0x000000010d00780c */ /* 0x000fc60003f06270 */
[----:B------:R1:W2:Y:S04]  /*36c0*/  SHFL.IDX PT, R0, R3, RZ, 0x181f ;  /* 0x00181fff03007589 */ /* 0x0002a800000e0000 */
[----:B------:R-:W3:Y:S06]  /*36d0*/  SHFL.IDX PT, R2, R11, RZ, 0x181f ;  /* 0x00181fff0b027589 */ /* 0x000eec00000e0000 */
[----:B------:R-:W-:-:S02]  /*36e0*/  @P0 ISETP.GE.AND P2, PT, R217, c[0x0][0x1d4], PT ;  /* 0x00007500d9000a0c */ /* 0x000fc40003f46270 */
[----:B------:R-:W-:Y:S01]  /*36f0*/  @P0 ISETP.GE.AND P3, PT, R223, c[0x0][0x1d4], PT ;  /* 0x00007500df000a0c */ /* 0x000fe20003f66270 */
[----:B-1----:R-:W-:Y:S01]  /*3700*/  IMAD R3, R9, c[0x0][0x208], RZ ;  /* 0x0000820009037a24 */ /* 0x002fe200078e02ff */
[C---:B--2---:R-:W-:Y:S01]  /*3710*/  @P0 LEA R4, P1, R217.reuse, R0, 0x1 ;  /* 0x00000000d9040211 */ /* 0x044fe200078208ff */
[----:B------:R-:W1:Y:S02]  /*3720*/  SHFL.IDX PT, R9, R11, 0x1, 0x181f ;  /* 0x00381f000b097f89 */ /* 0x000e6400000e0000 */
[----:B------:R-:W-:Y:S01]  /*3730*/  IMAD R3, R218, c[0x0][0x20c], R3 ;  /* 0x00008300da037a24 */ /* 0x000fe200078e0203 */
[----:B---3--:R-:W-:Y:S02]  /*3740*/  @P0 LEA.HI.X R5, R217, R2, R19, 0x1, P1 ;  /* 0x00000002d9050211 */ /* 0x008fe400008f0c13 */
[----:B------:R-:W-:-:S03]  /*3750*/  @P0 LEA R6, P1, R223, R0, 0x1 ;  /* 0x00000000df060211 */ /* 0x000fc600078208ff */
[----:B------:R2:W-:Y:S01]  /*3760*/  @P0 LDGSTS.E.BYPASS.LTC128B.128 [R215+0x8100], [R4.64], !P2 ;  /* 0x0810000004d70fae */ /* 0x0005e2000d101d46 */
[----:B------:R-:W-:Y:S02]  /*3770*/  @P0 ISETP.GE.AND P2, PT, R222, c[0x0][0x1d4], PT ;  /* 0x00007500de000a0c */ /* 0x000fe40003f46270 */
[----:B------:R-:W-:-:S05]  /*3780*/  @P0 LEA.HI.X R7, R223, R2, R18, 0x1, P1 ;  /* 0x00000002df070211 */ /* 0x000fca00008f0c12 */
[----:B------:R3:W-:Y:S01]  /*3790*/  @P0 LDGSTS.E.BYPASS.LTC128B.128 [R215+0xa100], [R6.64], !P3 ;  /* 0x0a10000006d70fae */ /* 0x0007e2000d901d46 */
[----:B------:R-:W-:-:S13]  /*37a0*/  ISETP.GE.AND P3, PT, R13, 0x21, PT ;  /* 0x000000210d00780c */ /* 0x000fda0003f66270 */
[----:B------:R-:W-:Y:S02]  /*37b0*/  @P3 ISETP.GE.AND P4, PT, R224, c[0x0][0x1d4], PT ;  /* 0x00007500e0003a0c */ /* 0x000fe40003f86270 */
[----:B--2---:R-:W-:-:S04]  /*37c0*/  @P0 LEA R4, P1, R222, R0, 0x1 ;  /* 0x00000000de040211 */ /* 0x004fc800078208ff */
[----:B------:R-:W-:Y:S02]  /*37d0*/  @P0 LEA.HI.X R5, R222, R2, R17, 0x1, P1 ;  /* 0x00000002de050211 */ /* 0x000fe400008f0c11 */
[----:B---3--:R-:W-:-:S03]  /*37e0*/  @P0 LEA R6, P1, R224, R0, 0x1 ;  /* 0x00000000e0060211 */ /* 0x008fc600078208ff */
[----:B------:R2:W-:Y:S01]  /*37f0*/  @P0 LDGSTS.E.BYPASS.LTC128B.128 [R215+0xc100], [R4.64], !P2 ;  /* 0x0c10000004d70fae */ /* 0x0005e2000d101d46 */
[----:B------:R-:W-:Y:S01]  /*3800*/  @P0 ISETP.GE.AND P2, PT, R224, c[0x0][0x1d4], PT ;  /* 0x00007500e0000a0c */ /* 0x000fe20003f46270 */
[----:B------:R-:W-:Y:S01]  /*3810*/  IMAD R0, R10, c[0x0][0x218], RZ ;  /* 0x000086000a007a24 */ /* 0x000fe200078e02ff */
[----:B------:R-:W-:-:S03]  /*3820*/  @P0 LEA.HI.X R7, R224, R2, R14, 0x1, P1 ;  /* 0x00000002e0070211 */ /* 0x000fc600008f0c0e */
[----:B------:R-:W-:-:S08]  /*3830*/  IMAD R10, R216, c[0x0][0x21c], R0 ;  /* 0x00008700d80a7a24 */ /* 0x000fd000078e0200 */
[----:B------:R3:W-:Y:S01]  /*3840*/  @P0 LDGSTS.E.BYPASS.LTC128B.128 [R215+0xe100], [R6.64], !P2 ;  /* 0x0e10000006d70fae */ /* 0x0007e2000d101d46 */
[----:B------:R-:W-:Y:S01]  /*3850*/  @P3 ISETP.GE.AND P2, PT, R217, c[0x0][0x1d4], PT ;  /* 0x00007500d9003a0c */ /* 0x000fe20003f46270 */
[----:B--2---:R-:W-:-:S04]  /*3860*/  IMAD.WIDE.U32 R4, R218, c[0x0][0x208], RZ ;  /* 0x00008200da047a25 */ /* 0x004fc800078e00ff */
[----:B------:R-:W-:Y:S02]  /*3870*/  IMAD.IADD R3, R5, 0x1, R3 ;  /* 0x0000000105037824 */ /* 0x000fe400078e0203 */
[----:B------:R-:W-:Y:S01]  /*3880*/  IMAD.MOV.U32 R2, RZ, RZ, R4 ;  /* 0x000000ffff027224 */ /* 0x000fe200078e0004 */
[----:B------:R-:W-:-:S03]  /*3890*/  @P3 LEA R4, P0, R223, R8, 0x1 ;  /* 0x00000008df043211 */ /* 0x000fc600078008ff */
[----:B------:R-:W-:Y:S01]  /*38a0*/  IMAD.WIDE.U32 R2, R216, c[0x0][0x218], R2 ;  /* 0x00008600d8027a25 */ /* 0x000fe200078e0002 */
[-C--:B-1----:R-:W-:Y:S02]  /*38b0*/  @P3 LEA.HI.X R5, R223, R9.reuse, R18, 0x1, P0 ;  /* 0x00000009df053211 */ /* 0x082fe400000f0c12 */
[C---:B---3--:R-:W-:Y:S02]  /*38c0*/  @P3 LEA R6, P1, R217.reuse, R8, 0x1 ;  /* 0x00000008d9063211 */ /* 0x048fe400078208ff */
[----:B------:R-:W-:Y:S02]  /*38d0*/  IADD3 R0, P0, R2, R238, RZ ;  /* 0x000000ee02007210 */ /* 0x000fe40007f1e0ff */
[----:B------:R-:W-:Y:S02]  /*38e0*/  @P3 LEA.HI.X R7, R217, R9, R19, 0x1, P1 ;  /* 0x00000009d9073211 */ /* 0x000fe400008f0c13 */
[----:B------:R-:W-:Y:S02]  /*38f0*/  @P3 ISETP.GE.AND P1, PT, R223, c[0x0][0x1d4], PT ;  /* 0x00007500df003a0c */ /* 0x000fe40003f26270 */
[----:B------:R-:W-:Y:S01]  /*3900*/  IADD3.X R2, R241, R3, R10, P0, !PT ;  /* 0x00000003f1027210 */ /* 0x000fe200007fe40a */
[----:B------:R1:W-:Y:S01]  /*3910*/  @P3 LDGSTS.E.BYPASS.LTC128B.128 [R215+0x9100], [R6.64], !P2 ;  /* 0x0910000006d73fae */ /* 0x0003e2000d101d46 */
[----:B------:R-:W-:-:S02]  /*3920*/  LEA R3, P0, R0, c[0x0][0x1f8], 0x1 ;  /* 0x00007e0000037a11 */ /* 0x000fc400078008ff */
[----:B------:R-:W-:Y:S02]  /*3930*/  @P3 ISETP.GE.AND P2, PT, R222, c[0x0][0x1d4], PT ;  /* 0x00007500de003a0c */ /* 0x000fe40003f46270 */
[----:B------:R-:W-:Y:S01]  /*3940*/  LEA.HI.X R10, R0, c[0x0][0x1fc], R2, 0x1, P0 ;  /* 0x00007f00000a7a11 */ /* 0x000fe200000f0c02 */
[----:B------:R-:W-:Y:S04]  /*3950*/  SHFL.IDX PT, R12, R3, 0x1, 0x181f ;  /* 0x00381f00030c7f89 */ /* 0x000fe800000e0000 */
[----:B------:R2:W-:Y:S04]  /*3960*/  @P3 LDGSTS.E.BYPASS.LTC128B.128 [R215+0xb100], [R4.64], !P1 ;  /* 0x0b10000004d73fae */ /* 0x0005e8000c901d46 */
[----:B------:R-:W3:Y:S04]  /*3970*/  SHFL.IDX PT, R0, R3, RZ, 0x181f ;  /* 0x00181fff03007589 */ /* 0x000ee800000e0000 */
[----:B------:R-:W4:Y:S04]  /*3980*/  SHFL.IDX PT, R2, R10, RZ, 0x181f ;  /* 0x00181fff0a027589 */ /* 0x000f2800000e0000 */
[----:B------:R-:W5:Y:S01]  /*3990*/  SHFL.IDX PT, R3, R10, 0x1, 0x181f ;  /* 0x00381f000a037f89 */ /* 0x000f6200000e0000 */
[----:B-1----:R-:W-:-:S04]  /*39a0*/  @P3 LEA R6, P0, R224, R8, 0x1 ;  /* 0x00000008e0063211 */ /* 0x002fc800078008ff */
[----:B------:R-:W-:Y:S02]  /*39b0*/  @P3 LEA.HI.X R7, R224, R9, R14, 0x1, P0 ;  /* 0x00000009e0073211 */ /* 0x000fe400000f0c0e */
[----:B--2---:R-:W-:-:S04]  /*39c0*/  @P3 LEA R4, P1, R222, R8, 0x1 ;  /* 0x00000008de043211 */ /* 0x004fc800078208ff */
[----:B------:R-:W-:-:S05]  /*39d0*/  @P3 LEA.HI.X R5, R222, R9, R17, 0x1, P1 ;  /* 0x00000009de053211 */ /* 0x000fca00008f0c11 */
[----:B------:R1:W-:Y:S04]  /*39e0*/  @P3 LDGSTS.E.BYPASS.LTC128B.128 [R215+0xd100], [R4.64], !P2 ;  /* 0x0d10000004d73fae */ /* 0x0003e8000d101d46 */
[----:B------:R1:W-:Y:S01]  /*39f0*/  @P3 LDGSTS.E.BYPASS.LTC128B.128 [R215+0xf100], [R6.64], !P4 ;  /* 0x0f10000006d73fae */ /* 0x0003e2000e101d46 */
[----:B------:R-:W-:Y:S02]  /*3a00*/  R2P PR, R230, 0x6 ;  /* 0x00000006e6007804 */ /* 0x000fe40000000000 */
[C---:B---3--:R-:W-:Y:S01]  /*3a10*/  IADD3 R18, P0, R0.reuse, R104, RZ ;  /* 0x0000006800127210 */ /* 0x048fe20007f1e0ff */
[----:B------:R-:W0:Y:S01]  /*3a20*/  LDGDEPBAR ;  /* 0x00000000000079af */ /* 0x000e220000000000 */
[-C--:B------:R-:W-:Y:S02]  /*3a30*/  IADD3 R20, P3, R0, R103.reuse, RZ ;  /* 0x0000006700147210 */ /* 0x080fe40007f7e0ff */
[----:B------:R-:W-:Y:S01]  /*3a40*/  ISETP.GE.AND P5, PT, R223, c[0x0][0x1d4], PT ;  /* 0x00007500df007a0c */ /* 0x000fe20003fa6270 */
[----:B----4-:R-:W-:Y:S01]  /*3a50*/  IMAD.X R19, R2, 0x1, R97, P0 ;  /* 0x0000000102137824 */ /* 0x010fe200000e0661 */
[----:B------:R-:W-:Y:S01]  /*3a60*/  IADD3 R22, P0, R12, R103, RZ ;  /* 0x000000670c167210 */ /* 0x000fe20007f1e0ff */
[----:B------:R-:W-:Y:S01]  /*3a70*/  IMAD.X R21, R2, 0x1, R96, P3 ;  /* 0x0000000102157824 */ /* 0x000fe200018e0660 */
[----:B------:R-:W-:-:S02]  /*3a80*/  ISETP.GE.AND P3, PT, R217, c[0x0][0x1d4], PT ;  /* 0x00007500d9007a0c */ /* 0x000fc40003f66270 */
[----:B------:R-:W-:Y:S01]  /*3a90*/  IADD3 R16, P4, R0, R105, RZ ;  /* 0x0000006900107210 */ /* 0x000fe20007f9e0ff */
[----:B-----5:R-:W-:Y:S01]  /*3aa0*/  IMAD.X R23, R3, 0x1, R96, P0 ;  /* 0x0000000103177824 */ /* 0x020fe200000e0660 */
[----:B------:R-:W-:Y:S02]  /*3ab0*/  ISETP.LT.OR P0, PT, R13, 0x1, P3 ;  /* 0x000000010d00780c */ /* 0x000fe40001f01670 */
[----:B------:R-:W-:Y:S01]  /*3ac0*/  @P1 IADD3 R135, R200, -0x20, RZ ;  /* 0xffffffe0c8871810 */ /* 0x000fe20007ffe0ff */
[----:B------:R-:W-:Y:S01]  /*3ad0*/  IMAD.X R17, R2, 0x1, R98, P4 ;  /* 0x0000000102117824 */ /* 0x000fe200020e0662 */
[----:B------:R-:W-:Y:S01]  /*3ae0*/  IADD3 R14, P1, R0, R106, RZ ;  /* 0x0000006a000e7210 */ /* 0x000fe20007f3e0ff */
[----:B------:R-:W-:Y:S01]  /*3af0*/  IMAD.MOV.U32 R0, RZ, RZ, 0x40 ;  /* 0x00000040ff007424 */ /* 0x000fe200078e00ff */
[----:B------:R-:W-:Y:S02]  /*3b00*/  ISETP.GE.AND P4, PT, R224, c[0x0][0x1d4], PT ;  /* 0x00007500e0007a0c */ /* 0x000fe40003f86270 */
[----:B------:R-:W-:Y:S01]  /*3b10*/  ISETP.GT.AND P6, PT, R229, 0x3f, PT ;  /* 0x0000003fe500780c */ /* 0x000fe20003fc4270 */
[----:B------:R-:W-:Y:S01]  /*3b20*/  IMAD.X R15, R2, 0x1, R99, P1 ;  /* 0x00000001020f7824 */ /* 0x000fe200008e0663 */
[----:B------:R-:W-:-:S02]  /*3b30*/  ISETP.GE.AND P1, PT, R222, c[0x0][0x1d4], PT ;  /* 0x00007500de007a0c */ /* 0x000fc40003f26270 */
[----:B------:R-:W-:Y:S01]  /*3b40*/  SEL R0, R0, 0xffffffc0, !P2 ;  /* 0xffffffc000007807 */ /* 0x000fe20005000000 */
[----:B------:R-:W-:-:S04]  /*3b50*/  DEPBAR.LE SB0, 0x1 ;  /* 0x000080400000791a */ /* 0x000fc80000000000 */
[----:B------:R-:W-:-:S04]  /*3b60*/  DEPBAR.LE SB0, 0x0 ;  /* 0x000080000000791a */ /* 0x000fc80000000000 */
[----:B------:R-:W-:Y:S01]  /*3b70*/  BAR.SYNC.DEFER_BLOCKING 0x0 ;  /* 0x0000000000007b1d */ /* 0x000fe20000010000 */
[----:B------:R-:W-:-:S05]  /*3b80*/  IMAD.IADD R202, R200, 0x1, R0 ;  /* 0x00000001c8ca7824 */ /* 0x000fca00078e0200 */
[----:B-1----:R-:W-:Y:S04]  /*3b90*/  LDSM.16.M88.4 R4, [R208] ;  /* 0x00000000d004783b */ /* 0x002fe80000000200 */
[----:B------:R-:W-:Y:S04]  /*3ba0*/  LDSM.16.M88.4 R24, [R200] ;  /* 0x00000000c818783b */ /* 0x000fe80000000200 */
[----:B------:R-:W1:Y:S04]  /*3bb0*/  LDSM.16.M88.4 R32, [R200+0x800] ;  /* 0x00080000c820783b */ /* 0x000e680000000200 */
[----:B------:R-:W2:Y:S04]  /*3bc0*/  LDSM.16.M88.4 R40, [R200+0x1000] ;  /* 0x00100000c828783b */ /* 0x000ea80000000200 */
[----:B------:R-:W3:Y:S04]  /*3bd0*/  LDSM.16.M88.4 R36, [R200+0x1800] ;  /* 0x00180000c824783b */ /* 0x000ee80000000200 */
[----:B------:R-:W-:Y:S04]  /*3be0*/  LDSM.16.M88.4 R8, [R209] ;  /* 0x00000000d108783b */ /* 0x000fe80000000200 */
[----:B------:R-:W-:Y:S04]  /*3bf0*/  LDSM.16.M88.4 R48, [R135] ;  /* 0x000000008730783b */ /* 0x000fe80000000200 */
[----:B------:R-:W-:Y:S04]  /*3c00*/  LDSM.16.M88.4 R64, [R135+0x800] ;  /* 0x000800008740783b */ /* 0x000fe80000000200 */
[----:B------:R-:W-:Y:S04]  /*3c10*/  LDSM.16.M88.4 R76, [R135+0x1000] ;  /* 0x00100000874c783b */ /* 0x000fe80000000200 */
[----:B------:R-:W4:Y:S04]  /*3c20*/  LDSM.16.M88.4 R84, [R135+0x1800] ;  /* 0x001800008754783b */ /* 0x000f280000000200 */
[----:B------:R-:W-:Y:S01]  /*3c30*/  @!PT LDS RZ, [RZ] ;  /* 0x00000000fffff984 */ /* 0x000fe20000000800 */
[----:B------:R-:W-:Y:S01]  /*3c40*/  @!PT LDS RZ, [RZ] ;  /* 0x00000000fffff984 */ /* 0x000fe20000000800 */
[----:B------:R-:W-:Y:S01]  /*3c50*/  @!PT LDS RZ, [RZ] ;  /* 0x00000000fffff984 */ /* 0x000fe20000000800 */
[----:B------:R5:W-:Y:S01]  /*3c60*/  LDGSTS.E.BYPASS.LTC128B.128 [R215+0x100], [R20.64], !P0 ;  /* 0x0010000014d77fae */ /* 0x000be2000c101d46 */
[C---:B------:R-:W-:Y:S01]  /*3c70*/  ISETP.LT.OR P0, PT, R13.reuse, 0x1, P5 ;  /* 0x000000010d00780c */ /* 0x040fe20002f01670 */
[C---:B-1----:R-:W-:Y:S11]  /*3c80*/  HMMA.16816.F32 R28, R4.reuse, R32, RZ ;  /* 0x00000020041c723c */ /* 0x042ff600000018ff */
[----:B------:R-:W-:Y:S01]  /*3c90*/  @!UPT UIADD3 URZ, URZ, URZ, URZ ;  /* 0x0000003f3f3ff290 */ /* 0x000fe2000fffe03f */
[----:B------:R1:W-:Y:S01]  /*3ca0*/  LDGSTS.E.BYPASS.LTC128B.128 [R215+0x2100], [R18.64], !P0 ;  /* 0x0210000012d77fae */ /* 0x0003e2000c101d46 */
[C---:B------:R-:W-:Y:S01]  /*3cb0*/  ISETP.LT.OR P0, PT, R13.reuse, 0x1, P1 ;  /* 0x000000010d00780c */ /* 0x040fe20000f01670 */
[----:B------:R-:W-:Y:S01]  /*3cc0*/  HMMA.16816.F32 R32, R4, R34, RZ ;  /* 0x000000220420723c */ /* 0x000fe200000018ff */
[----:B------:R-:W-:-:S07]  /*3cd0*/  ISETP.LT.OR P1, PT, R13, 0x21, P1 ;  /* 0x000000210d00780c */ /* 0x000fce0000f21670 */
[C---:B--2---:R-:W-:Y:S04]  /*3ce0*/  HMMA.16816.F32 R44, R4.reuse, R40, RZ ;  /* 0x00000028042c723c */ /* 0x044fe800000018ff */
[----:B------:R2:W-:Y:S04]  /*3cf0*/  LDGSTS.E.BYPASS.LTC128B.128 [R215+0x4100], [R16.64], !P0 ;  /* 0x0410000010d77fae */ /* 0x0005e8000c101d46 */
[C---:B------:R-:W-:Y:S08]  /*3d00*/  HMMA.16816.F32 R52, R4.reuse, R42, RZ ;  /* 0x0000002a0434723c */ /* 0x040ff000000018ff */
[C---:B---3--:R-:W-:Y:S08]  /*3d10*/  HMMA.16816.F32 R60, R4.reuse, R36, RZ ;  /* 0x00000024043c723c */ /* 0x048ff000000018ff */
[----:B------:R-:W-:Y:S01]  /*3d20*/  HMMA.16816.F32 R36, R4, R38, RZ ;  /* 0x000000260424723c */ /* 0x000fe200000018ff */
[----:B--2---:R-:W-:-:S05]  /*3d30*/  IADD3 R16, P0, R12, R104, RZ ;  /* 0x000000680c107210 */ /* 0x004fca0007f1e0ff */
[----:B------:R-:W-:Y:S01]  /*3d40*/  IMAD.X R17, R3, 0x1, R97, P0 ;  /* 0x0000000103117824 */ /* 0x000fe200000e0661 */
[----:B------:R-:W-:Y:S11]  /*3d50*/  ISETP.LT.OR P0, PT, R13, 0x1, P4 ;  /* 0x000000010d00780c */ /* 0x000ff60002701670 */
[----:B------:R-:W-:Y:S06]  /*3d60*/  @!UPT UIADD3 URZ, URZ, URZ, URZ ;  /* 0x0000003f3f3ff290 */ /* 0x000fec000fffe03f */
[----:B----4-:R-:W-:Y:S01]  /*3d70*/  HMMA.16816.F32 R36, R8, R86, R36 ;  /* 0x000000560824723c */ /* 0x010fe20000001824 */
[----:B------:R2:W-:Y:S02]  /*3d80*/  LDGSTS.E.BYPASS.LTC128B.128 [R215+0x6100], [R14.64], !P0 ;  /* 0x061000000ed77fae */ /* 0x0005e4000c101d46 */
[----:B--2---:R-:W-:-:S05]  /*3d90*/  IADD3 R14, P0, R12, R105, RZ ;  /* 0x000000690c0e7210 */ /* 0x004fca0007f1e0ff */
[----:B------:R-:W-:Y:S01]  /*3da0*/  IMAD.X R15, R3, 0x1, R98, P0 ;  /* 0x00000001030f7824 */ /* 0x000fe200000e0662 */
[C---:B------:R-:W-:Y:S02]  /*3db0*/  ISETP.LT.OR P0, PT, R13.reuse, 0x21, P3 ;  /* 0x000000210d00780c */ /* 0x040fe40001f01670 */
[----:B------:R-:W-:-:S11]  /*3dc0*/  ISETP.LT.OR P3, PT, R13, 0x21, P5 ;  /* 0x000000210d00780c */ /* 0x000fd60002f61670 */
[----:B------:R5:W-:Y:S01]  /*3dd0*/  LDGSTS.E.BYPASS.LTC128B.128 [R215+0x1100], [R22.64], !P0 ;  /* 0x0110000016d77fae */ /* 0x000be2000c101d46 */
[----:B------:R-:W-:-:S03]  /*3de0*/  IADD3 R2, P0, R12, R106, RZ ;  /* 0x0000006a0c027210 */ /* 0x000fc60007f1e0ff */
[----:B------:R1:W-:Y:S02]  /*3df0*/  LDGSTS.E.BYPASS.LTC128B.128 [R215+0x3100], [R16.64], !P3 ;  /* 0x0310000010d77fae */ /* 0x0003e4000d901d46 */
[----:B------:R-:W-:Y:S01]  /*3e00*/  IMAD.X R3, R3, 0x1, R99, P0 ;  /* 0x0000000103037824 */ /* 0x000fe200000e0663 */
[----:B------:R-:W-:Y:S01]  /*3e10*/  ISETP.LT.OR P0, PT, R13, 0x21, P4 ;  /* 0x000000210d00780c */ /* 0x000fe20002701670 */
[----:B------:R2:W-:Y:S11]  /*3e20*/  LDGSTS.E.BYPASS.LTC128B.128 [R215+0x5100], [R14.64], !P1 ;  /* 0x051000000ed77fae */ /* 0x0005f6000c901d46 */
[----:B------:R-:W-:Y:S01]  /*3e30*/  @!UPT UIADD3 URZ, URZ, URZ, URZ ;  /* 0x0000003f3f3ff290 */ /* 0x000fe2000fffe03f */
[----:B------:R3:W-:Y:S01]  /*3e40*/  LDGSTS.E.BYPASS.LTC128B.128 [R215+0x7100], [R2.64], !P0 ;  /* 0x0710000002d77fae */ /* 0x0007e2000c101d46 */
[----:B------:R-:W-:-:S03]  /*3e50*/  ISETP.GT.AND P0, PT, R102, R226, PT ;  /* 0x000000e26600720c */ /* 0x000fc60003f04270 */
[----:B------:R-:W-:Y:S01]  /*3e60*/  LDSM.16.M88.4 R56, [R202+0x800] ;  /* 0x00080000ca38783b */ /* 0x000fe20000000200 */
[C---:B-----5:R-:W-:Y:S03]  /*3e70*/  HMMA.16816.F32 R20, R4.reuse, R24, RZ ;  /* 0x000000180414723c */ /* 0x060fe600000018ff */
[----:B------:R-:W-:Y:S04]  /*3e80*/  LDSM.16.M88.4 R68, [R202+0x1000] ;  /* 0x00100000ca44783b */ /* 0x000fe80000000200 */
[----:B------:R-:W0:Y:S01]  /*3e90*/  LDGDEPBAR ;  /* 0x00000000000079af */ /* 0x000e220000000000 */
[----:B------:R-:W-:Y:S03]  /*3ea0*/  HMMA.16816.F32 R24, R4, R26, RZ ;  /* 0x0000001a0418723c */ /* 0x000fe600000018ff */
[----:B------:R-:W-:Y:S04]  /*3eb0*/  LDSM.16.M88.4 R4, [R211] ;  /* 0x00000000d304783b */ /* 0x000fe80000000200 */
[----:B--2---:R-:W-:Y:S01]  /*3ec0*/  LDSM.16.M88.4 R12, [R210] ;  /* 0x00000000d20c783b */ /* 0x004fe20000000200 */
[----:B---3--:R-:W-:-:S08]  /*3ed0*/  IADD3 R2, R135, 0x6000, RZ ;  /* 0x0000600087027810 */ /* 0x008fd00007ffe0ff */
[----:B------:R-:W-:Y:S01]  /*3ee0*/  HMMA.16816.F32 R40, R8, R48, R20 ;  /* 0x000000300828723c */ /* 0x000fe20000001814 */
[----:B------:R-:W2:Y:S01]  /*3ef0*/  LDSM.16.M88.4 R20, [R202] ;  /* 0x00000000ca14783b */ /* 0x000ea20000000200 */
[----:B------:R-:W-:-:S05]  /*3f00*/  IMAD.IADD R201, R2, 0x1, R0 ;  /* 0x0000000102c97824 */ /* 0x000fca00078e0200 */
[----:B------:R-:W-:Y:S01]  /*3f10*/  LDSM.16.M88.4 R72, [R201+-0x6000] ;  /* 0xffa00000c948783b */ /* 0x000fe20000000200 */
[C---:B-1----:R-:W-:Y:S03]  /*3f20*/  HMMA.16816.F32 R16, R8.reuse, R50, R24 ;  /* 0x000000320810723c */ /* 0x042fe60000001818 */
[----:B------:R-:W-:Y:S04]  /*3f30*/  LDSM.16.M88.4 R80, [R201+-0x5800] ;  /* 0xffa80000c950783b */ /* 0x000fe80000000200 */
[----:B------:R-:W-:Y:S01]  /*3f40*/  LDSM.16.M88.4 R88, [R201+-0x5000] ;  /* 0xffb00000c958783b */ /* 0x000fe20000000200 */
[C---:B------:R-:W-:Y:S08]  /*3f50*/  HMMA.16816.F32 R24, R8.reuse, R64, R28 ;  /* 0x000000400818723c */ /* 0x040ff0000000181c */
[C---:B------:R-:W-:Y:S01]  /*3f60*/  HMMA.16816.F32 R28, R8.reuse, R66, R32 ;  /* 0x00000042081c723c */ /* 0x040fe20000001820 */
[----:B------:R-:W1:Y:S07]  /*3f70*/  LDSM.16.M88.4 R64, [R202+0x1800] ;  /* 0x00180000ca40783b */ /* 0x000e6e0000000200 */
[C---:B------:R-:W-:Y:S08]  /*3f80*/  HMMA.16816.F32 R32, R8.reuse, R76, R44 ;  /* 0x0000004c0820723c */ /* 0x040ff0000000182c */
[C---:B------:R-:W-:Y:S01]  /*3f90*/  HMMA.16816.F32 R44, R8.reuse, R78, R52 ;  /* 0x0000004e082c723c */ /* 0x040fe20000001834 */
[----:B------:R-:W-:Y:S04]  /*3fa0*/  LDSM.16.M88.4 R52, [R200+0x2000] ;  /* 0x00200000c834783b */ /* 0x000fe80000000200 */
[----:B------:R-:W-:Y:S03]  /*3fb0*/  LDSM.16.M88.4 R76, [R200+0x3000] ;  /* 0x00300000c84c783b */ /* 0x000fe60000000200 */
[----:B------:R-:W-:Y:S01]  /*3fc0*/  HMMA.16816.F32 R48, R8, R84, R60 ;  /* 0x000000540830723c */ /* 0x000fe2000000183c */
[----:B------:R-:W-:Y:S04]  /*3fd0*/  LDSM.16.M88.4 R8, [R208+0x4000] ;  /* 0x00400000d008783b */ /* 0x000fe80000000200 */
[----:B------:R-:W-:Y:S03]  /*3fe0*/  LDSM.16.M88.4 R60, [R200+0x2800] ;  /* 0x00280000c83c783b */ /* 0x000fe60000000200 */
[C---:B--2---:R-:W-:Y:S01]  /*3ff0*/  HMMA.16816.F32 R40, R4.reuse, R20, R40 ;  /* 0x000000140428723c */ /* 0x044fe20000001828 */
[----:B------:R-:W-:Y:S07]  /*4000*/  LDSM.16.M88.4 R84, [R201+-0x3000] ;  /* 0xffd00000c954783b */ /* 0x000fee0000000200 */
[C---:B------:R-:W-:Y:S08]  /*4010*/  HMMA.16816.F32 R16, R4.reuse, R22, R16 ;  /* 0x000000160410723c */ /* 0x040ff00000001810 */
[C---:B------:R-:W-:Y:S01]  /*4020*/  HMMA.16816.F32 R20, R4.reuse, R56, R24 ;  /* 0x000000380414723c */ /* 0x040fe20000001818 */
[----:B------:R-:W2:Y:S07]  /*4030*/  LDSM.16.M88.4 R24, [R201+-0x4800] ;  /* 0xffb80000c918783b */ /* 0x000eae0000000200 */
[C---:B------:R-:W-:Y:S01]  /*4040*/  HMMA.16816.F32 R28, R4.reuse, R58, R28 ;  /* 0x0000003a041c723c */ /* 0x040fe2000000181c */
[----:B------:R-:W3:Y:S07]  /*4050*/  LDSM.16.M88.4 R56, [R200+0x3800] ;  /* 0x00380000c838783b */ /* 0x000eee0000000200 */
[C---:B------:R-:W-:Y:S08]  /*4060*/  HMMA.16816.F32 R32, R4.reuse, R68, R32 ;  /* 0x000000440420723c */ /* 0x040ff00000001820 */
[C---:B------:R-:W-:Y:S01]  /*4070*/  HMMA.16816.F32 R44, R4.reuse, R70, R44 ;  /* 0x00000046042c723c */ /* 0x040fe2000000182c */
[----:B------:R-:W-:Y:S07]  /*4080*/  LDSM.16.M88.4 R68, [R202+0x2800] ;  /* 0x00280000ca44783b */ /* 0x000fee0000000200 */
[C---:B-1----:R-:W-:Y:S08]  /*4090*/  HMMA.16816.F32 R48, R4.reuse, R64, R48 ;  /* 0x000000400430723c */ /* 0x042ff00000001830 */
[----:B------:R-:W-:Y:S01]  /*40a0*/  HMMA.16816.F32 R36, R4, R66, R36 ;  /* 0x000000420424723c */ /* 0x000fe20000001824 */
[----:B------:R-:W-:Y:S04]  /*40b0*/  LDSM.16.M88.4 R4, [R209+0x4000] ;  /* 0x00400000d104783b */ /* 0x000fe80000000200 */
[----:B------:R-:W1:Y:S03]  /*40c0*/  LDSM.16.M88.4 R64, [R135+0x2000] ;  /* 0x002000008740783b */ /* 0x000e660000000200 */
[C---:B------:R-:W-:Y:S08]  /*40d0*/  HMMA.16816.F32 R40, R12.reuse, R72, R40 ;  /* 0x000000480c28723c */ /* 0x040ff00000001828 */
[C---:B------:R-:W-:Y:S01]  /*40e0*/  HMMA.16816.F32 R16, R12.reuse, R74, R16 ;  /* 0x0000004a0c10723c */ /* 0x040fe20000001810 */
[----:B------:R-:W4:Y:S07]  /*40f0*/  LDSM.16.M88.4 R72, [R135+0x2800] ;  /* 0x002800008748783b */ /* 0x000f2e0000000200 */
[C---:B------:R-:W-:Y:S08]  /*4100*/  HMMA.16816.F32 R20, R12.reuse, R80, R20 ;  /* 0x000000500c14723c */ /* 0x040ff00000001814 */
[C---:B------:R-:W-:Y:S01]  /*4110*/  HMMA.16816.F32 R28, R12.reuse, R82, R28 ;  /* 0x000000520c1c723c */ /* 0x040fe2000000181c */
[----:B------:R-:W5:Y:S07]  /*4120*/  LDSM.16.M88.4 R80, [R135+0x3000] ;  /* 0x003000008750783b */ /* 0x000f6e0000000200 */
[C---:B------:R-:W-:Y:S08]  /*4130*/  HMMA.16816.F32 R32, R12.reuse, R88, R32 ;  /* 0x000000580c20723c */ /* 0x040ff00000001820 */
[C---:B------:R-:W-:Y:S08]  /*4140*/  HMMA.16816.F32 R44, R12.reuse, R90, R44 ;  /* 0x0000005a0c2c723c */ /* 0x040ff0000000182c */
[C---:B--2---:R-:W-:Y:S08]  /*4150*/  HMMA.16816.F32 R48, R12.reuse, R24, R48 ;  /* 0x000000180c30723c */ /* 0x044ff00000001830 */
[----:B------:R-:W-:Y:S08]  /*4160*/  HMMA.16816.F32 R36, R12, R26, R36 ;  /* 0x0000001a0c24723c */ /* 0x000ff00000001824 */
[C---:B------:R-:W-:Y:S08]  /*4170*/  HMMA.16816.F32 R40, R8.reuse, R52, R40 ;  /* 0x000000340828723c */ /* 0x040ff00000001828 */
[C---:B------:R-:W-:Y:S01]  /*4180*/  HMMA.16816.F32 R16, R8.reuse, R54, R16 ;  /* 0x000000360810723c */ /* 0x040fe20000001810 */
[----:B------:R-:W2:Y:S07]  /*4190*/  LDSM.16.M88.4 R52, [R135+0x3800] ;  /* 0x003800008734783b */ /* 0x000eae0000000200 */
[C---:B------:R-:W-:Y:S01]  /*41a0*/  HMMA.16816.F32 R12, R8.reuse, R60, R20 ;  /* 0x0000003c080c723c */ /* 0x040fe20000001814 */
[----:B------:R-:W-:Y:S07]  /*41b0*/  LDSM.16.M88.4 R20, [R211+0x4000] ;  /* 0x00400000d314783b */ /* 0x000fee0000000200 */
[C---:B------:R-:W-:Y:S01]  /*41c0*/  HMMA.16816.F32 R28, R8.reuse, R62, R28 ;  /* 0x0000003e081c723c */ /* 0x040fe2000000181c */
[----:B------:R-:W2:Y:S07]  /*41d0*/  LDSM.16.M88.4 R60, [R202+0x2000] ;  /* 0x00200000ca3c783b */ /* 0x000eae0000000200 */
[C---:B------:R-:W-:Y:S08]  /*41e0*/  HMMA.16816.F32 R32, R8.reuse, R76, R32 ;  /* 0x0000004c0820723c */ /* 0x040ff00000001820 */
[C---:B------:R-:W-:Y:S01]  /*41f0*/  HMMA.16816.F32 R44, R8.reuse, R78, R44 ;  /* 0x0000004e082c723c */ /* 0x040fe2000000182c */
[----:B------:R-:W2:Y:S07]  /*4200*/  LDSM.16.M88.4 R76, [R202+0x3000] ;  /* 0x00300000ca4c783b */ /* 0x000eae0000000200 */
[C---:B---3--:R-:W-:Y:S08]  /*4210*/  HMMA.16816.F32 R48, R8.reuse, R56, R48 ;  /* 0x000000380830723c */ /* 0x048ff00000001830 */
[----:B------:R-:W-:Y:S01]  /*4220*/  HMMA.16816.F32 R36, R8, R58, R36 ;  /* 0x0000003a0824723c */ /* 0x000fe20000001824 */
[----:B------:R-:W3:Y:S07]  /*4230*/  LDSM.16.M88.4 R56, [R202+0x3800] ;  /* 0x00380000ca38783b */ /* 0x000eee0000000200 */
[C---:B-1----:R-:W-:Y:S08]  /*4240*/  HMMA.16816.F32 R40, R4.reuse, R64, R40 ;  /* 0x000000400428723c */ /* 0x042ff00000001828 */
[C---:B------:R-:W-:Y:S01]  /*4250*/  HMMA.16816.F32 R24, R4.reuse, R66, R16 ;  /* 0x000000420418723c */ /* 0x040fe20000001810 */
[----:B------:R-:W-:Y:S04]  /*4260*/  LDSM.16.M88.4 R16, [R210+0x4000] ;  /* 0x00400000d210783b */ /* 0x000fe80000000200 */
[----:B------:R-:W1:Y:S03]  /*4270*/  LDSM.16.M88.4 R64, [R201+-0x4000] ;  /* 0xffc00000c940783b */ /* 0x000e660000000200 */
        /* <DEDUP_REMOVED lines=8> */
[----:B------:R-:W2:Y:S07]  /*4300*/  LDSM.16.M88.4 R52, [R201+-0x2800] ;  /* 0xffd80000c934783b */ /* 0x000eae0000000200 */
[C---:B------:R-:W-:Y:S08]  /*4310*/  HMMA.16816.F32 R40, R20.reuse, R60, R40 ;  /* 0x0000003c1428723c */ /* 0x040ff00000001828 */
[C---:B------:R-:W-:Y:S01]  /*4320*/  HMMA.16816.F32 R28, R20.reuse, R62, R24 ;  /* 0x0000003e141c723c */ /* 0x040fe20000001818 */
[----:B------:R-:W-:Y:S07]  /*4330*/  LDSM.16.M88.4 R60, [R200+0x4000] ;  /* 0x00400000c83c783b */ /* 0x000fee0000000200 */
[C---:B------:R-:W-:Y:S01]  /*4340*/  HMMA.16816.F32 R24, R20.reuse, R68, R12 ;  /* 0x000000441418723c */ /* 0x040fe2000000180c */
[----:B------:R-:W5:Y:S07]  /*4350*/  LDSM.16.M88.4 R12, [R208+0x8000] ;  /* 0x00800000d00c783b */ /* 0x000f6e0000000200 */
[C---:B------:R-:W-:Y:S01]  /*4360*/  HMMA.16816.F32 R8, R20.reuse, R70, R8 ;  /* 0x000000461408723c */ /* 0x040fe20000001808 */
[----:B------:R-:W2:Y:S07]  /*4370*/  LDSM.16.M88.4 R68, [R200+0x4800] ;  /* 0x00480000c844783b */ /* 0x000eae0000000200 */
[C---:B------:R-:W-:Y:S08]  /*4380*/  HMMA.16816.F32 R4, R20.reuse, R76, R32 ;  /* 0x0000004c1404723c */ /* 0x040ff00000001820 */
[C---:B------:R-:W-:Y:S01]  /*4390*/  HMMA.16816.F32 R44, R20.reuse, R78, R44 ;  /* 0x0000004e142c723c */ /* 0x040fe2000000182c */
[----:B------:R-:W-:Y:S07]  /*43a0*/  LDSM.16.M88.4 R76, [R202+0x4800] ;  /* 0x00480000ca4c783b */ /* 0x000fee0000000200 */
[C---:B---3--:R-:W-:Y:S08]  /*43b0*/  HMMA.16816.F32 R48, R20.reuse, R56, R48 ;  /* 0x000000381430723c */ /* 0x048ff00000001830 */
[----:B------:R-:W-:Y:S01]  /*43c0*/  HMMA.16816.F32 R32, R20, R58, R36 ;  /* 0x0000003a1420723c */ /* 0x000fe20000001824 */
[----:B------:R-:W3:Y:S07]  /*43d0*/  LDSM.16.M88.4 R56, [R200+0x5800] ;  /* 0x00580000c838783b */ /* 0x000eee0000000200 */
[C---:B-1----:R-:W-:Y:S08]  /*43e0*/  HMMA.16816.F32 R36, R16.reuse, R64, R40 ;  /* 0x000000401024723c */ /* 0x042ff00000001828 */
[C---:B------:R-:W-:Y:S01]  /*43f0*/  HMMA.16816.F32 R28, R16.reuse, R66, R28 ;  /* 0x00000042101c723c */ /* 0x040fe2000000181c */
[----:B------:R-:W-:Y:S07]  /*4400*/  LDSM.16.M88.4 R64, [R135+0x4000] ;  /* 0x004000008740783b */ /* 0x000fee0000000200 */
[C---:B----4-:R-:W-:Y:S08]  /*4410*/  HMMA.16816.F32 R24, R16.reuse, R72, R24 ;  /* 0x000000481018723c */ /* 0x050ff00000001818 */
[C---:B------:R-:W-:Y:S01]  /*4420*/  HMMA.16816.F32 R20, R16.reuse, R74, R8 ;  /* 0x0000004a1014723c */ /* 0x040fe20000001808 */
[----:B------:R-:W1:Y:S04]  /*4430*/  LDSM.16.M88.4 R8, [R209+0x8000] ;  /* 0x00800000d108783b */ /* 0x000e680000000200 */
[----:B------:R-:W4:Y:S03]  /*4440*/  LDSM.16.M88.4 R72, [R135+0x4800] ;  /* 0x004800008748783b */ /* 0x000f260000000200 */
[C---:B------:R-:W-:Y:S08]  /*4450*/  HMMA.16816.F32 R4, R16.reuse, R84, R4 ;  /* 0x000000541004723c */ /* 0x040ff00000001804 */
[C---:B------:R-:W-:Y:S01]  /*4460*/  HMMA.16816.F32 R40, R16.reuse, R86, R44 ;  /* 0x000000561028723c */ /* 0x040fe2000000182c */
[----:B------:R-:W1:Y:S07]  /*4470*/  LDSM.16.M88.4 R84, [R135+0x5000] ;  /* 0x005000008754783b */ /* 0x000e6e0000000200 */
[C---:B--2---:R-:W-:Y:S08]  /*4480*/  HMMA.16816.F32 R48, R16.reuse, R52, R48 ;  /* 0x000000341030723c */ /* 0x044ff00000001830 */
[----:B------:R-:W-:Y:S01]  /*4490*/  HMMA.16816.F32 R16, R16, R54, R32 ;  /* 0x000000361010723c */ /* 0x000fe20000001820 */
[----:B------:R-:W2:Y:S07]  /*44a0*/  LDSM.16.M88.4 R52, [R135+0x5800] ;  /* 0x005800008734783b */ /* 0x000eae0000000200 */
[C---:B-----5:R-:W-:Y:S08]  /*44b0*/  HMMA.16816.F32 R36, R12.reuse, R60, R36 ;  /* 0x0000003c0c24723c */ /* 0x060ff00000001824 */
[C---:B------:R-:W-:Y:S01]  /*44c0*/  HMMA.16816.F32 R32, R12.reuse, R62, R28 ;  /* 0x0000003e0c20723c */ /* 0x040fe2000000181c */
[----:B------:R-:W-:Y:S07]  /*44d0*/  LDSM.16.M88.4 R60, [R202+0x4000] ;  /* 0x00400000ca3c783b */ /* 0x000fee0000000200 */
[C---:B------:R-:W-:Y:S08]  /*44e0*/  HMMA.16816.F32 R28, R12.reuse, R68, R24 ;  /* 0x000000440c1c723c */ /* 0x040ff00000001818 */
[C---:B------:R-:W-:Y:S01]  /*44f0*/  HMMA.16816.F32 R24, R12.reuse, R70, R20 ;  /* 0x000000460c18723c */ /* 0x040fe20000001814 */
[----:B------:R-:W-:Y:S07]  /*4500*/  LDSM.16.M88.4 R68, [R201+-0x2000] ;  /* 0xffe00000c944783b */ /* 0x000fee0000000200 */
[C---:B------:R-:W-:Y:S01]  /*4510*/  HMMA.16816.F32 R20, R12.reuse, R80, R4 ;  /* 0x000000500c14723c */ /* 0x040fe20000001804 */
[----:B------:R-:W5:Y:S07]  /*4520*/  LDSM.16.M88.4 R4, [R211+0x8000] ;  /* 0x00800000d304783b */ /* 0x000f6e0000000200 */
[C---:B------:R-:W-:Y:S01]  /*4530*/  HMMA.16816.F32 R44, R12.reuse, R82, R40 ;  /* 0x000000520c2c723c */ /* 0x040fe20000001828 */
[----:B------:R-:W2:Y:S07]  /*4540*/  LDSM.16.M88.4 R80, [R202+0x5000] ;  /* 0x00500000ca50783b */ /* 0x000eae0000000200 */
[C---:B---3--:R-:W-:Y:S08]  /*4550*/  HMMA.16816.F32 R40, R12.reuse, R56, R48 ;  /* 0x000000380c28723c */ /* 0x048ff00000001830 */
[----:B------:R-:W-:Y:S08]  /*4560*/  HMMA.16816.F32 R16, R12, R58, R16 ;  /* 0x0000003a0c10723c */ /* 0x000ff00000001810 */
[C---:B-1----:R-:W-:Y:S08]  /*4570*/  HMMA.16816.F32 R12, R8.reuse, R64, R36 ;  /* 0x00000040080c723c */ /* 0x042ff00000001824 */
[C---:B----4-:R-:W-:Y:S08]  /*4580*/  HMMA.16816.F32 R36, R8.reuse, R72, R28 ;  /* 0x000000480824723c */ /* 0x050ff0000000181c */
[C---:B------:R-:W-:Y:S01]  /*4590*/  HMMA.16816.F32 R32, R8.reuse, R66, R32 ;  /* 0x000000420820723c */ /* 0x040fe20000001820 */
[----:B------:R-:W1:Y:S07]  /*45a0*/  LDSM.16.M88.4 R64, [R202+0x5800] ;  /* 0x00580000ca40783b */ /* 0x000e6e0000000200 */
[C---:B------:R-:W-:Y:S01]  /*45b0*/  HMMA.16816.F32 R28, R8.reuse, R74, R24 ;  /* 0x0000004a081c723c */ /* 0x040fe20000001818 */
[----:B------:R-:W-:Y:S07]  /*45c0*/  LDSM.16.M88.4 R72, [R201+-0x1800] ;  /* 0xffe80000c948783b */ /* 0x000fee0000000200 */
[C---:B------:R-:W-:Y:S01]  /*45d0*/  HMMA.16816.F32 R24, R8.reuse, R84, R20 ;  /* 0x000000540818723c */ /* 0x040fe20000001814 */
[----:B------:R-:W3:Y:S07]  /*45e0*/  LDSM.16.M88.4 R20, [R210+0x8000] ;  /* 0x00800000d214783b */ /* 0x000eee0000000200 */
[C---:B------:R-:W-:Y:S01]  /*45f0*/  HMMA.16816.F32 R56, R8.reuse, R86, R44 ;  /* 0x000000560838723c */ /* 0x040fe2000000182c */
[----:B------:R-:W-:Y:S07]  /*4600*/  LDSM.16.M88.4 R84, [R201+-0x800] ;  /* 0xfff80000c954783b */ /* 0x000fee0000000200 */
[C---:B--2---:R-:W-:Y:S01]  /*4610*/  HMMA.16816.F32 R48, R8.reuse, R52, R40 ;  /* 0x000000340830723c */ /* 0x044fe20000001828 */
[----:B------:R-:W-:Y:S07]  /*4620*/  LDSM.16.M88.4 R40, [R201+-0x1000] ;  /* 0xfff00000c928783b */ /* 0x000fee0000000200 */
[----:B------:R-:W-:Y:S01]  /*4630*/  HMMA.16816.F32 R44, R8, R54, R16 ;  /* 0x00000036082c723c */ /* 0x000fe20000001810 */
[----:B------:R-:W-:Y:S07]  /*4640*/  LDSM.16.M88.4 R16, [R208+0xc000] ;  /* 0x00c00000d010783b */ /* 0x000fee0000000200 */
[C---:B-----5:R-:W-:Y:S08]  /*4650*/  HMMA.16816.F32 R8, R4.reuse, R60, R12 ;  /* 0x0000003c0408723c */ /* 0x060ff0000000180c */
[C---:B------:R-:W-:Y:S01]  /*4660*/  HMMA.16816.F32 R12, R4.reuse, R62, R32 ;  /* 0x0000003e040c723c */ /* 0x040fe20000001820 */
[----:B------:R-:W2:Y:S07]  /*4670*/  LDSM.16.M88.4 R60, [R200+0x6000] ;  /* 0x00600000c83c783b */ /* 0x000eae0000000200 */
[C---:B------:R-:W-:Y:S08]  /*4680*/  HMMA.16816.F32 R52, R4.reuse, R78, R28 ;  /* 0x0000004e0434723c */ /* 0x040ff0000000181c */
[C---:B------:R-:W-:Y:S08]  /*4690*/  HMMA.16816.F32 R36, R4.reuse, R76, R36 ;  /* 0x0000004c0424723c */ /* 0x040ff00000001824 */
[C---:B------:R-:W-:Y:S08]  /*46a0*/  HMMA.16816.F32 R32, R4.reuse, R80, R24 ;  /* 0x000000500420723c */ /* 0x040ff00000001818 */
[C---:B------:R-:W-:Y:S01]  /*46b0*/  HMMA.16816.F32 R28, R4.reuse, R82, R56 ;  /* 0x00000052041c723c */ /* 0x040fe20000001838 */
[----:B------:R-:W-:Y:S07]  /*46c0*/  LDSM.16.M88.4 R56, [R201] ;  /* 0x00000000c938783b */ /* 0x000fee0000000200 */
[C---:B-1----:R-:W-:Y:S08]  /*46d0*/  HMMA.16816.F32 R48, R4.reuse, R64, R48 ;  /* 0x000000400430723c */ /* 0x042ff00000001830 */
[----:B------:R-:W-:Y:S01]  /*46e0*/  HMMA.16816.F32 R92, R4, R66, R44 ;  /* 0x00000042045c723c */ /* 0x000fe2000000182c */
[----:B------:R-:W-:Y:S04]  /*46f0*/  LDSM.16.M88.4 R44, [R135+0x6000] ;  /* 0x00600000872c783b */ /* 0x000fe80000000200 */
[----:B------:R-:W-:Y:S03]  /*4700*/  LDSM.16.M88.4 R64, [R135+0x6800] ;  /* 0x006800008740783b */ /* 0x000fe60000000200 */
[C---:B---3--:R-:W-:Y:S01]  /*4710*/  HMMA.16816.F32 R4, R20.reuse, R68, R8 ;  /* 0x000000441404723c */ /* 0x048fe20000001808 */
[----:B------:R-:W-:Y:S07]  /*4720*/  LDSM.16.M88.4 R8, [R211+0xc000] ;  /* 0x00c00000d308783b */ /* 0x000fee0000000200 */
[C---:B------:R-:W-:Y:S01]  /*4730*/  HMMA.16816.F32 R24, R20.reuse, R70, R12 ;  /* 0x000000461418723c */ /* 0x040fe2000000180c */
[----:B------:R-:W1:Y:S07]  /*4740*/  LDSM.16.M88.4 R12, [R209+0xc000] ;  /* 0x00c00000d10c783b */ /* 0x000e6e0000000200 */
[----:B------:R-:W-:Y:S01]  /*4750*/  HMMA.16816.F32 R68, R20, R74, R52 ;  /* 0x0000004a1444723c */ /* 0x000fe20000001834 */
[----:B------:R-:W3:Y:S07]  /*4760*/  LDSM.16.M88.4 R52, [R200+0x6800] ;  /* 0x00680000c834783b */ /* 0x000eee0000000200 */
[----:B--2---:R-:W-:Y:S08]  /*4770*/  HMMA.16816.F32 R4, R16, R60, R4 ;  /* 0x0000003c1004723c */ /* 0x004ff00000001804 */
[C---:B------:R-:W-:Y:S01]  /*4780*/  HMMA.16816.F32 R88, R20.reuse, R84, R48 ;  /* 0x000000541458723c */ /* 0x040fe20000001830 */
[----:B------:R-:W2:Y:S07]  /*4790*/  LDSM.16.M88.4 R48, [R202+0x6000] ;  /* 0x00600000ca30783b */ /* 0x000eae0000000200 */
[----:B------:R-:W-:Y:S08]  /*47a0*/  HMMA.16816.F32 R76, R20, R42, R28 ;  /* 0x0000002a144c723c */ /* 0x000ff0000000181c */
[----:B------:R-:W-:Y:S01]  /*47b0*/  HMMA.16816.F32 R28, R16, R62, R24 ;  /* 0x0000003e101c723c */ /* 0x000fe20000001818 */
[----:B------:R-:W-:Y:S07]  /*47c0*/  LDSM.16.M88.4 R60, [R202+0x6800] ;  /* 0x00680000ca3c783b */ /* 0x000fee0000000200 */
[----:B------:R-:W-:Y:S01]  /*47d0*/  HMMA.16816.F32 R36, R20, R72, R36 ;  /* 0x000000481424723c */ /* 0x000fe20000001824 */
[----:B------:R-:W-:Y:S07]  /*47e0*/  LDSM.16.M88.4 R72, [R200+0x7800] ;  /* 0x00780000c848783b */ /* 0x000fee0000000200 */
[C---:B-1----:R-:W-:Y:S01]  /*47f0*/  HMMA.16816.F32 R24, R12.reuse, R44, R4 ;  /* 0x0000002c0c18723c */ /* 0x042fe20000001804 */
[----:B------:R-:W1:Y:S07]  /*4800*/  LDSM.16.M88.4 R4, [R210+0xc000] ;  /* 0x00c00000d204783b */ /* 0x000e6e0000000200 */
[----:B------:R-:W-:Y:S01]  /*4810*/  HMMA.16816.F32 R28, R12, R46, R28 ;  /* 0x0000002e0c1c723c */ /* 0x000fe2000000181c */
[----:B------:R-:W4:Y:S07]  /*4820*/  LDSM.16.M88.4 R44, [R200+0x7000] ;  /* 0x00700000c82c783b */ /* 0x000f2e0000000200 */
[----:B------:R-:W-:Y:S08]  /*4830*/  HMMA.16816.F32 R80, R20, R40, R32 ;  /* 0x000000281450723c */ /* 0x000ff00000001820 */
[----:B---3--:R-:W-:Y:S08]  /*4840*/  HMMA.16816.F32 R32, R16, R52, R36 ;  /* 0x000000341020723c */ /* 0x008ff00000001824 */
        /* <DEDUP_REMOVED lines=8> */
[----:B----4-:R-:W-:Y:S08]  /*48d0*/  HMMA.16816.F32 R20, R16, R44, R80 ;  /* 0x0000002c1014723c */ /* 0x010ff00000001850 */
[----:B------:R-:W-:Y:S01]  /*48e0*/  HMMA.16816.F32 R32, R12, R66, R40 ;  /* 0x000000420c20723c */ /* 0x000fe20000001828 */
[----:B------:R-:W-:-:S07]  /*48f0*/  FMUL.FTZ R0, R48, c[0x0][0x320] ;  /* 0x0000c80030007a20 */ /* 0x000fce0000410000 */
[----:B------:R-:W-:Y:S01]  /*4900*/  HMMA.16816.F32 R28, R4, R58, R28 ;  /* 0x0000003a041c723c */ /* 0x000fe2000000181c */
[----:B------:R-:W1:Y:S07]  /*4910*/  LDSM.16.M88.4 R56, [R202+0x7000] ;  /* 0x00700000ca38783b */ /* 0x000e6e0000000200 */
[----:B------:R-:W-:Y:S08]  /*4920*/  HMMA.16816.F32 R36, R8, R60, R36 ;  /* 0x0000003c0824723c */ /* 0x000ff00000001824 */
[----:B------:R-:W-:Y:S01]  /*4930*/  HMMA.16816.F32 R44, R16, R46, R76 ;  /* 0x0000002e102c723c */ /* 0x000fe2000000184c */
[----:B------:R4:W1:Y:S07]  /*4940*/  MUFU.TANH R76, R0 ;  /* 0x00000000004c7308 */ /* 0x00086e0000002400 */
[----:B--2---:R-:W-:Y:S08]  /*4950*/  HMMA.16816.F32 R24, R12, R68, R20 ;  /* 0x000000440c18723c */ /* 0x004ff00000001814 */
[----:B------:R-:W-:Y:S01]  /*4960*/  HMMA.16816.F32 R20, R8, R62, R32 ;  /* 0x0000003e0814723c */ /* 0x000fe20000001820 */
[----:B----4-:R-:W-:Y:S01]  /*4970*/  FMUL.FTZ R0, R49, c[0x0][0x320] ;  /* 0x0000c80031007a20 */ /* 0x010fe20000410000 */
[----:B------:R-:W2:Y:S06]  /*4980*/  LDSM.16.M88.4 R60, [R135+0x7800] ;  /* 0x00780000873c783b */ /* 0x000eac0000000200 */
[----:B------:R-:W-:Y:S01]  /*4990*/  HMMA.16816.F32 R64, R16, R72, R88 ;  /* 0x000000481040723c */ /* 0x000fe20000001858 */
[----:B------:R4:W1:Y:S07]  /*49a0*/  MUFU.TANH R72, R0 ;  /* 0x0000000000487308 */ /* 0x00086e0000002400 */
[----:B---3--:R-:W-:Y:S08]  /*49b0*/  HMMA.16816.F32 R36, R4, R52, R36 ;  /* 0x000000340424723c */ /* 0x008ff00000001824 */
[----:B------:R-:W-:Y:S01]  /*49c0*/  HMMA.16816.F32 R40, R12, R70, R44 ;  /* 0x000000460c28723c */ /* 0x000fe2000000182c */
[----:B----4-:R-:W-:Y:S01]  /*49d0*/  FMUL.FTZ R0, R50, c[0x0][0x320] ;  /* 0x0000c80032007a20 */ /* 0x010fe20000410000 */
[----:B------:R-:W3:Y:S03]  /*49e0*/  LDSM.16.M88.4 R44, [R202+0x7800] ;  /* 0x00780000ca2c783b */ /* 0x000ee60000000200 */
[----:B------:R4:W2:Y:S03]  /*49f0*/  MUFU.TANH R77, R0 ;  /* 0x00000000004d7308 */ /* 0x0008a60000002400 */
[----:B-1----:R-:W-:Y:S08]  /*4a00*/  HMMA.16816.F32 R32, R8, R56, R24 ;  /* 0x000000380820723c */ /* 0x002ff00000001818 */
[----:B------:R-:W-:Y:S01]  /*4a10*/  HMMA.16816.F32 R24, R4, R54, R20 ;  /* 0x000000360418723c */ /* 0x000fe20000001814 */
[----:B----4-:R-:W-:-:S02]  /*4a20*/  FMUL.FTZ R0, R51, c[0x0][0x320] ;  /* 0x0000c80033007a20 */ /* 0x010fc40000410000 */
[----:B------:R-:W1:Y:S05]  /*4a30*/  LDSM.16.M88.4 R48, [R201+0x1000] ;  /* 0x00100000c930783b */ /* 0x000e6a0000000200 */
[----:B------:R-:W-:Y:S01]  /*4a40*/  HMMA.16816.F32 R16, R16, R74, R84 ;  /* 0x0000004a1010723c */ /* 0x000fe20000001854 */
[----:B------:R4:W1:Y:S07]  /*4a50*/  MUFU.TANH R73, R0 ;  /* 0x0000000000497308 */ /* 0x00086e0000002400 */
[----:B--2---:R-:W-:Y:S01]  /*4a60*/  HMMA.16816.F32 R20, R12, R60, R64 ;  /* 0x0000003c0c14723c */ /* 0x004fe20000001840 */
[----:B----4-:R-:W-:-:S04]  /*4a70*/  FMUL.FTZ R0, R28, c[0x0][0x320] ;  /* 0x0000c8001c007a20 */ /* 0x010fc80000410000 */
[----:B------:R2:W4:Y:S11]  /*4a80*/  MUFU.TANH R69, R0 ;  /* 0x0000000000457308 */ /* 0x0005360000002400 */
[----:B------:R-:W-:Y:S08]  /*4a90*/  HMMA.16816.F32 R12, R12, R62, R16 ;  /* 0x0000003e0c0c723c */ /* 0x000ff00000001810 */
[----:B---3--:R-:W-:Y:S01]  /*4aa0*/  HMMA.16816.F32 R16, R8, R44, R20 ;  /* 0x0000002c0810723c */ /* 0x008fe20000001814 */
[----:B--2---:R-:W-:-:S07]  /*4ab0*/  FMUL.FTZ R0, R29, c[0x0][0x320] ;  /* 0x0000c8001d007a20 */ /* 0x004fce0000410000 */
[----:B-1----:R-:W-:Y:S01]  /*4ac0*/  HMMA.16816.F32 R32, R4, R48, R32 ;  /* 0x000000300420723c */ /* 0x002fe20000001820 */
[----:B------:R1:W2:Y:S02]  /*4ad0*/  MUFU.TANH R68, R0 ;  /* 0x0000000000447308 */ /* 0x0002a40000002400 */
[----:B-1----:R-:W-:-:S06]  /*4ae0*/  FMUL.FTZ R0, R30, c[0x0][0x320] ;  /* 0x0000c8001e007a20 */ /* 0x002fcc0000410000 */
[----:B------:R1:W3:Y:S02]  /*4af0*/  MUFU.TANH R70, R0 ;  /* 0x0000000000467308 */ /* 0x0002e40000002400 */
[----:B-1----:R-:W-:Y:S02]  /*4b00*/  FMUL.FTZ R0, R31, c[0x0][0x320] ;  /* 0x0000c8001f007a20 */ /* 0x002fe40000410000 */
[C---:B------:R-:W-:Y:S04]  /*4b10*/  HMMA.16816.F32 R28, R8.reuse, R58, R40 ;  /* 0x0000003a081c723c */ /* 0x040fe80000001828 */
[----:B------:R1:W1:Y:S04]  /*4b20*/  MUFU.TANH R56, R0 ;  /* 0x0000000000387308 */ /* 0x0002680000002400 */
[----:B------:R-:W-:Y:S01]  /*4b30*/  HMMA.16816.F32 R8, R8, R46, R12 ;  /* 0x0000002e0808723c */ /* 0x000fe2000000180c */
[----:B-1----:R-:W-:-:S04]  /*4b40*/  FMUL.FTZ R0, R36, c[0x0][0x320] ;  /* 0x0000c80024007a20 */ /* 0x002fc80000410000 */
[----:B------:R1:W1:Y:S11]  /*4b50*/  MUFU.TANH R54, R0 ;  /* 0x0000000000367308 */ /* 0x0002760000002400 */
[----:B------:R-:W-:Y:S01]  /*4b60*/  HMMA.16816.F32 R20, R4, R50, R28 ;  /* 0x000000320414723c */ /* 0x000fe2000000181c */
[----:B-1----:R-:W-:-:S04]  /*4b70*/  FMUL.FTZ R0, R37, c[0x0][0x320] ;  /* 0x0000c80025007a20 */ /* 0x002fc80000410000 */
[----:B------:R1:W1:Y:S02]  /*4b80*/  MUFU.TANH R52, R0 ;  /* 0x0000000000347308 */ /* 0x0002640000002400 */
[----:B-1----:R-:W-:-:S06]  /*4b90*/  FMUL.FTZ R0, R38, c[0x0][0x320] ;  /* 0x0000c80026007a20 */ /* 0x002fcc0000410000 */
[----:B------:R1:W1:Y:S02]  /*4ba0*/  MUFU.TANH R55, R0 ;  /* 0x0000000000377308 */ /* 0x0002640000002400 */
[----:B-1----:R-:W-:Y:S02]  /*4bb0*/  FMUL.FTZ R0, R39, c[0x0][0x320] ;  /* 0x0000c80027007a20 */ /* 0x002fe40000410000 */
[----:B------:R-:W1:Y:S01]  /*4bc0*/  LDSM.16.M88.4 R36, [R201+0x1800] ;  /* 0x00180000c924783b */ /* 0x000e620000000200 */
[----:B------:R-:W-:-:S04]  /*4bd0*/  DEPBAR.LE SB0, 0x0 ;  /* 0x000080000000791a */ /* 0x000fc80000000000 */
[----:B------:R5:W1:Y:S02]  /*4be0*/  MUFU.TANH R53, R0 ;  /* 0x0000000000357308 */ /* 0x000a640000002400 */
[----:B-----5:R-:W-:-:S06]  /*4bf0*/  FMUL.FTZ R0, R24, c[0x0][0x320] ;  /* 0x0000c80018007a20 */ /* 0x020fcc0000410000 */
[----:B------:R5:W2:Y:S01]  /*4c00*/  MUFU.TANH R42, R0 ;  /* 0x00000000002a7308 */ /* 0x000aa20000002400 */
[----:B-1----:R-:W-:Y:S01]  /*4c10*/  HMMA.16816.F32 R12, R4, R36, R16 ;  /* 0x00000024040c723c */ /* 0x002fe20000001810 */
[----:B-----5:R-:W-:-:S06]  /*4c20*/  FMUL.FTZ R0, R25, c[0x0][0x320] ;  /* 0x0000c80019007a20 */ /* 0x020fcc0000410000 */
        /* <DEDUP_REMOVED lines=69> */
.L_x_2210:
[----:B------:R-:W-:Y:S05]  /*5080*/  BRA.DIV ~URZ, `(.L_x_2063) ;  /* 0x00015a127f007947 */ /* 0x000fea000b800000 */
[----:B------:R-:W3:Y:S01]  /*5090*/  SHFL.IDX PT, R0, R10, RZ, 0x181f ;  /* 0x00181fff0a007589 */ /* 0x000ee200000e0000 */
[----:B------:R-:W-:Y:S02]  /*50a0*/  ISETP.GE.AND P0, PT, R217, c[0x0][0x1d4], PT ;  /* 0x00007500d9007a0c */ /* 0x000fe40003f06270 */
[----:B------:R-:W-:Y:S02]  /*50b0*/  ISETP.GE.AND P2, PT, R223, c[0x0][0x1d4], PT ;  /* 0x00007500df007a0c */ /* 0x000fe40003f46270 */
[----:B------:R-:W-:Y:S02]  /*50c0*/  SEL R14, RZ, 0x10, P0 ;  /* 0x00000010ff0e7807 */ /* 0x000fe40000000000 */
[----:B------:R-:W-:Y:S02]  /*50d0*/  SEL R13, RZ, 0x10, P2 ;  /* 0x00000010ff0d7807 */ /* 0x000fe40001000000 */
[----:B---3--:R-:W-:-:S05]  /*50e0*/  IADD3 R2, P1, R0, R103, RZ ;  /* 0x0000006700027210 */ /* 0x008fca0007f3e0ff */
[----:B--2---:R-:W-:Y:S01]  /*50f0*/  IMAD.X R3, R4, 0x1, R96, P1 ;  /* 0x0000000104037824 */ /* 0x004fe200008e0660 */
[----:B------:R-:W-:-:S04]  /*5100*/  IADD3 R8, P1, R0, R104, RZ ;  /* 0x0000006800087210 */ /* 0x000fc80007f3e0ff */
[----:B------:R-:W-:Y:S01]  /*5110*/  @!PT LDS RZ, [RZ] ;  /* 0x00000000fffff984 */ /* 0x000fe20000000800 */
[----:B------:R-:W-:Y:S01]  /*5120*/  @!PT LDS RZ, [RZ] ;  /* 0x00000000fffff984 */ /* 0x000fe20000000800 */
[----:B------:R2:W-:Y:S01]  /*5130*/  LDGSTS.E.BYPASS.LTC128B.128 [R215+0x8100], [R2.64], !P0 ;  /* 0x0810000002d77fae */ /* 0x0005e2000c101d46 */
[----:B------:R-:W-:Y:S01]  /*5140*/  IADD3 R6, P0, R0, R105, RZ ;  /* 0x0000006900067210 */ /* 0x000fe20007f1e0ff */
[----:B------:R-:W-:Y:S01]  /*5150*/  IMAD.X R9, R4, 0x1, R97, P1 ;  /* 0x0000000104097824 */ /* 0x000fe200008e0661 */
[----:B------:R-:W-:-:S03]  /*5160*/  ISETP.GE.AND P1, PT, R222, c[0x0][0x1d4], PT ;  /* 0x00007500de007a0c */ /* 0x000fc60003f26270 */
[----:B------:R-:W-:Y:S01]  /*5170*/  IMAD.X R7, R4, 0x1, R98, P0 ;  /* 0x0000000104077824 */ /* 0x000fe200000e0662 */
[----:B------:R-:W-:Y:S01]  /*5180*/  ISETP.GE.AND P0, PT, R224, c[0x0][0x1d4], PT ;  /* 0x00007500e0007a0c */ /* 0x000fe20003f06270 */
[----:B------:R3:W-:Y:S01]  /*5190*/  LDGSTS.E.BYPASS.LTC128B.128 [R215+0xa100], [R8.64], !P2 ;  /* 0x0a10000008d77fae */ /* 0x0007e2000d101d46 */
[----:B------:R-:W-:-:S07]  /*51a0*/  SEL R12, RZ, 0x10, P1 ;  /* 0x00000010ff0c7807 */ /* 0x000fce0000800000 */
[----:B------:R3:W-:Y:S01]  /*51b0*/  LDGSTS.E.BYPASS.LTC128B.128 [R215+0xc100], [R6.64], !P1 ;  /* 0x0c10000006d77fae */ /* 0x0007e2000c901d46 */
[----:B--2---:R-:W-:-:S03]  /*51c0*/  IADD3 R2, P3, R0, R106, RZ ;  /* 0x0000006a00027210 */ /* 0x004fc60007f7e0ff */
[----:B------:R-:W2:Y:S02]  /*51d0*/  SHFL.IDX PT, R0, R10, 0x1, 0x181f ;  /* 0x00381f000a007f89 */ /* 0x000ea400000e0000 */
[----:B------:R-:W-:Y:S02]  /*51e0*/  IMAD.X R3, R4, 0x1, R99, P3 ;  /* 0x0000000104037824 */ /* 0x000fe400018e0663 */
[----:B------:R4:W1:Y:S04]  /*51f0*/  SHFL.IDX PT, R4, R5, 0x1, 0x181f ;  /* 0x00381f0005047f89 */ /* 0x00086800000e0000 */
[----:B------:R3:W-:Y:S01]  /*5200*/  LDGSTS.E.BYPASS.LTC128B.128 [R215+0xe100], [R2.64], !P0 ;  /* 0x0e10000002d77fae */ /* 0x0007e2000c101d46 */
[----:B-1--4-:R-:W-:-:S03]  /*5210*/  SEL R5, RZ, 0x10, P0 ;  /* 0x00000010ff057807 */ /* 0x012fc60000000000 */
.L_x_2211:
[----:B--23--:R-:W-:Y:S02]  /*5220*/  IADD3 R2, -R14, 0x10, RZ ;  /* 0x000000100e027810 */ /* 0x00cfe40007ffe1ff */
[----:B------:R-:W-:-:S02]  /*5230*/  IADD3 R3, -R13, 0x10, RZ ;  /* 0x000000100d037810 */ /* 0x000fc40007ffe1ff */
[----:B------:R-:W-:Y:S02]  /*5240*/  LOP3.LUT R2, R2, 0xf, RZ, 0xc0, !PT ;  /* 0x0000000f02027812 */ /* 0x000fe400078ec0ff */
[----:B------:R-:W-:Y:S02]  /*5250*/  ISETP.NE.U32.AND P3, PT, R14, RZ, PT ;  /* 0x000000ff0e00720c */ /* 0x000fe40003f65070 */
[----:B------:R-:W-:Y:S02]  /*5260*/  IADD3 R10, P1, P0, R2, R0, R103 ;  /* 0x00000000020a7210 */ /* 0x000fe4000783e067 */
[----:B------:R-:W-:Y:S02]  /*5270*/  LOP3.LUT R2, R3, 0xf, RZ, 0xc0, !PT ;  /* 0x0000000f03027812 */ /* 0x000fe400078ec0ff */
[----:B------:R-:W-:Y:S02]  /*5280*/  IADD3 R3, -R12, 0x10, RZ ;  /* 0x000000100c037810 */ /* 0x000fe40007ffe1ff */
[----:B------:R-:W-:-:S02]  /*5290*/  IADD3.X R11, RZ, R4, R96, P1, P0 ;  /* 0x00000004ff0b7210 */ /* 0x000fc40000fe0460 */
[----:B------:R-:W-:Y:S02]  /*52a0*/  IADD3 R8, P1, P0, R2, R0, R104 ;  /* 0x0000000002087210 */ /* 0x000fe4000783e068 */
[----:B------:R-:W-:Y:S01]  /*52b0*/  LOP3.LUT R2, R3, 0xf, RZ, 0xc0, !PT ;  /* 0x0000000f03027812 */ /* 0x000fe200078ec0ff */
[----:B------:R-:W-:Y:S01]  /*52c0*/  @!PT LDS RZ, [RZ] ;  /* 0x00000000fffff984 */ /* 0x000fe20000000800 */
[----:B------:R-:W-:Y:S01]  /*52d0*/  @!PT LDS RZ, [RZ] ;  /* 0x00000000fffff984 */ /* 0x000fe20000000800 */
[----:B------:R-:W-:Y:S01]  /*52e0*/  @!PT LDS RZ, [RZ] ;  /* 0x00000000fffff984 */ /* 0x000fe20000000800 */
[----:B------:R1:W-:Y:S01]  /*52f0*/  LDGSTS.E.BYPASS.LTC128B.128.ZFILL [R215+0x9100], [R10.64], P3 ;  /* 0x091000000ad77fae */ /* 0x0003e20009941d46 */
[----:B------:R-:W-:Y:S02]  /*5300*/  IADD3 R3, -R5, 0x10, RZ ;  /* 0x0000001005037810 */ /* 0x000fe40007ffe1ff */
[----:B------:R-:W-:Y:S02]  /*5310*/  IADD3.X R9, RZ, R4, R97, P1, P0 ;  /* 0x00000004ff097210 */ /* 0x000fe40000fe0461 */
[----:B------:R-:W-:Y:S02]  /*5320*/  IADD3 R6, P1, P0, R2, R0, R105 ;  /* 0x0000000002067210 */ /* 0x000fe4000783e069 */
[----:B------:R-:W-:-:S02]  /*5330*/  LOP3.LUT R2, R3, 0xf, RZ, 0xc0, !PT ;  /* 0x0000000f03027812 */ /* 0x000fc400078ec0ff */
[----:B------:R-:W-:Y:S02]  /*5340*/  IADD3.X R7, RZ, R4, R98, P1, P0 ;  /* 0x00000004ff077210 */ /* 0x000fe40000fe0462 */
[----:B------:R-:W-:Y:S02]  /*5350*/  IADD3 R2, P1, P0, R2, R0, R106 ;  /* 0x0000000002027210 */ /* 0x000fe4000783e06a */
[----:B------:R-:W-:Y:S02]  /*5360*/  ISETP.NE.U32.AND P2, PT, R13, RZ, PT ;  /* 0x000000ff0d00720c */ /* 0x000fe40003f45070 */
[----:B------:R-:W-:Y:S02]  /*5370*/  IADD3.X R3, RZ, R4, R99, P1, P0 ;  /* 0x00000004ff037210 */ /* 0x000fe40000fe0463 */
[----:B------:R-:W-:Y:S02]  /*5380*/  ISETP.NE.U32.AND P1, PT, R12, RZ, PT ;  /* 0x000000ff0c00720c */ /* 0x000fe40003f25070 */
[----:B------:R-:W-:-:S07]  /*5390*/  ISETP.NE.U32.AND P0, PT, R5, RZ, PT ;  /* 0x000000ff0500720c */ /* 0x000fce0003f05070 */
[----:B------:R1:W-:Y:S04]  /*53a0*/  LDGSTS.E.BYPASS.LTC128B.128.ZFILL [R215+0xb100], [R8.64], P2 ;  /* 0x0b10000008d77fae */ /* 0x0003e80009141d46 */
[----:B------:R1:W-:Y:S04]  /*53b0*/  LDGSTS.E.BYPASS.LTC128B.128.ZFILL [R215+0xd100], [R6.64], P1 ;  /* 0x0d10000006d77fae */ /* 0x0003e80008941d46 */
[----:B------:R1:W-:Y:S02]  /*53c0*/  LDGSTS.E.BYPASS.LTC128B.128.ZFILL [R215+0xf100], [R2.64], P0 ;  /* 0x0f10000002d77fae */ /* 0x0003e40008141d46 */
.L_x_2061:
[----:B--234-:R-:W-:Y:S05]  /*53d0*/  BSYNC B0 ;  /* 0x0000000000007941 */ /* 0x01cfea0003800000 */
.L_x_2060:
[----:B-1----:R-:W-:Y:S01]  /*53e0*/  IMAD.MOV.U32 R0, RZ, RZ, c[0x0][0x2c4] ;  /* 0x0000b100ff007624 */ /* 0x002fe200078e00ff */
[----:B------:R-:W-:Y:S01]  /*53f0*/  ULDC UR4, c[0x0][0x324] ;  /* 0x0000c90000047ab9 */ /* 0x000fe20000000800 */
[----:B------:R-:W-:Y:S01]  /*5400*/  IADD3 R2, R227, 0x1, -R100 ;  /* 0x00000001e3027810 */ /* 0x000fe20007ffe864 */
[----:B------:R-:W-:Y:S01]  /*5410*/  ULOP3.LUT UR4, URZ, UR4, URZ, 0x33, !UPT ;  /* 0x000000043f047292 */ /* 0x000fe2000f8e333f */
[----:B------:R-:W0:Y:S01]  /*5420*/  LDGDEPBAR ;  /* 0x00000000000079af */ /* 0x000e220000000000 */
[----:B------:R-:W-:Y:S01]  /*5430*/  ISETP.NE.AND P0, PT, R0, 0x1, PT ;  /* 0x000000010000780c */ /* 0x000fe20003f05270 */
[----:B------:R-:W-:-:S02]  /*5440*/  IMAD.IADD R0, R243, 0x1, R242 ;  /* 0x00000001f3007824 */ /* 0x000fc400078e02f2 */
        /* <DEDUP_REMOVED lines=9> */
.L_x_2212:
        /* <DEDUP_REMOVED lines=17> */
.L_x_2067:
[----:B------:R-:W-:-:S04]  /*55f0*/  MOV R5, 0x1 ;  /* 0x0000000100057802 */ /* 0x000fc80000000f00 */
[----:B------:R-:W-:-:S13]  /*5600*/  ISETP.NE.AND P0, PT, R5, c[0x0][0x32c], PT ;  /* 0x0000cb0005007a0c */ /* 0x000fda0003f05270 */
[----:B------:R-:W-:-:S05]  /*5610*/  @P0 IMAD.HI.U32 R5, R3, c[0x0][0x330], RZ ;  /* 0x0000cc0003050a27 */ /* 0x000fca00078e00ff */
[----:B------:R-:W-:Y:S02]  /*5620*/  @P0 SHF.R.U32.HI R3, RZ, c[0x0][0x334], R5 ;  /* 0x0000cd00ff030a19 */ /* 0x000fe40000011605 */
.L_x_2068:
[----:B------:R-:W-:Y:S05]  /*5630*/  BSYNC B0 ;  /* 0x0000000000007941 */ /* 0x000fea0003800000 */
.L_x_2066:
[----:B------:R-:W-:-:S04]  /*5640*/  IMAD R3, R3, c[0x0][0x32c], -R100 ;  /* 0x0000cb0003037a24 */ /* 0x000fc800078e0a64 */
[----:B------:R-:W-:-:S05]  /*5650*/  IMAD.IADD R3, R3, 0x1, -R231 ;  /* 0x0000000103037824 */ /* 0x000fca00078e0ae7 */
[----:B------:R-:W-:Y:S02]  /*5660*/  IADD3 R5, R3, c[0x0][0x32c], RZ ;  /* 0x0000cb0003057a10 */ /* 0x000fe40007ffe0ff */
[----:B------:R-:W-:Y:S02]  /*5670*/  IMNMX R0, R0, R3, !PT ;  /* 0x0000000300007217 */ /* 0x000fe40007800200 */
[----:B------:R-:W-:Y:S02]  /*5680*/  IMNMX R2, R2, R5, PT ;  /* 0x0000000502027217 */ /* 0x000fe40003800200 */
.L_x_2065:
        /* <DEDUP_REMOVED lines=51> */
.L_x_2213:
        /* <DEDUP_REMOVED lines=10> */
[----:B-12---:R-:W-:Y:S01]  /*5a60*/  IMAD.MOV.U32 R4, RZ, RZ, 0x1 ;  /* 0x00000001ff047424 */ /* 0x006fe200078e00ff */
[----:B------:R-:W-:-:S04]  /*5a70*/  LOP3.LUT R3, RZ, R3, RZ, 0x33, !PT ;  /* 0x00000003ff037212 */ /* 0x000fc800078e33ff */
[----:B------:R-:W-:-:S13]  /*5a80*/  ISETP.NE.AND P0, PT, R4, c[0x0][0x32c], PT ;  /* 0x0000cb0004007a0c */ /* 0x000fda0003f05270 */
[----:B------:R-:W-:-:S05]  /*5a90*/  @P0 IMAD.HI.U32 R4, R3, c[0x0][0x330], RZ ;  /* 0x0000cc0003040a27 */ /* 0x000fca00078e00ff */
[----:B------:R-:W-:-:S04]  /*5aa0*/  @P0 SHF.R.U32.HI R3, RZ, c[0x0][0x334], R4 ;  /* 0x0000cd00ff030a19 */ /* 0x000fc80000011604 */
[----:B------:R-:W-:Y:S01]  /*5ab0*/  LOP3.LUT R3, RZ, R3, RZ, 0x33, !PT ;  /* 0x00000003ff037212 */ /* 0x000fe200078e33ff */
[----:B------:R-:W-:Y:S05]  /*5ac0*/  BRA `(.L_x_2073) ;  /* 0x0000004000007947 */ /* 0x000fea0003800000 */
.L_x_2072:
[----:B-12---:R-:W-:-:S04]  /*5ad0*/  MOV R4, 0x1 ;  /* 0x0000000100047802 */ /* 0x006fc80000000f00 */
[----:B------:R-:W-:-:S13]  /*5ae0*/  ISETP.NE.AND P0, PT, R4, c[0x0][0x32c], PT ;  /* 0x0000cb0004007a0c */ /* 0x000fda0003f05270 */
[----:B------:R-:W-:-:S05]  /*5af0*/  @P0 IMAD.HI.U32 R4, R3, c[0x0][0x330], RZ ;  /* 0x0000cc0003040a27 */ /* 0x000fca00078e00ff */
[----:B------:R-:W-:Y:S02]  /*5b00*/  @P0 SHF.R.U32.HI R3, RZ, c[0x0][0x334], R4 ;  /* 0x0000cd00ff030a19 */ /* 0x000fe40000011604 */
.L_x_2073:
[----:B------:R-:W-:Y:S05]  /*5b10*/  BSYNC B0 ;  /* 0x0000000000007941 */ /* 0x000fea0003800000 */
.L_x_2071:
[----:B------:R-:W-:-:S04]  /*5b20*/  IMAD R3, R3, c[0x0][0x32c], -R100 ;  /* 0x0000cb0003037a24 */ /* 0x000fc800078e0a64 */
[----:B------:R-:W-:-:S05]  /*5b30*/  IMAD.IADD R3, R3, 0x1, -R231 ;  /* 0x0000000103037824 */ /* 0x000fca00078e0ae7 */
[----:B------:R-:W-:Y:S02]  /*5b40*/  IADD3 R4, R3, c[0x0][0x32c], RZ ;  /* 0x0000cb0003047a10 */ /* 0x000fe40007ffe0ff */
[----:B------:R-:W-:Y:S02]  /*5b50*/  IMNMX R0, R0, R3, !PT ;  /* 0x0000000300007217 */ /* 0x000fe40007800200 */
[----:B------:R-:W-:Y:S02]  /*5b60*/  IMNMX R2, R2, R4, PT ;  /* 0x0000000402027217 */ /* 0x000fe40003800200 */
.L_x_2070:
[C---:B------:R-:W-:Y:S02]  /*5b70*/  ISETP.GT.AND P0, PT, R0.reuse, 0x1, P1 ;  /* 0x000000010000780c */ /* 0x040fe40000f04270 */
[----:B------:R-:W-:Y:S02]  /*5b80*/  ISETP.GT.AND P2, PT, R0, 0x8, P1 ;  /* 0x000000080000780c */ /* 0x000fe40000f44270 */
[C---:B------:R-:W-:Y:S02]  /*5b90*/  ISETP.LT.OR P0, PT, R2.reuse, 0x2, P0 ;  /* 0x000000020200780c */ /* 0x040fe40000701670 */
[----:B------:R-:W-:-:S02]  /*5ba0*/  ISETP.LT.OR P2, PT, R2, 0x9, P2 ;  /* 0x000000090200780c */ /* 0x000fc40001741670 */
[----:B------:R-:W-:Y:S02]  /*5bb0*/  FSEL R7, R73, -INF , !P0 ;  /* 0xff80000049077808 */ /* 0x000fe40004000000 */
[----:B------:R-:W-:Y:S02]  /*5bc0*/  ISETP.GT.AND P0, PT, R0, 0x9, P1 ;  /* 0x000000090000780c */ /* 0x000fe40000f04270 */
[----:B------:R-:W-:Y:S02]  /*5bd0*/  FSEL R12, R70, -INF , !P2 ;  /* 0xff800000460c7808 */ /* 0x000fe40005000000 */
[----:B------:R-:W-:Y:S02]  /*5be0*/  ISETP.LT.OR P0, PT, R2, 0xa, P0 ;  /* 0x0000000a0200780c */ /* 0x000fe40000701670 */
[----:B------:R-:W-:Y:S02]  /*5bf0*/  FMNMX.FTZ R3, R9, R10, !PT ;  /* 0x0000000a09037209 */ /* 0x000fe40007810000 */
[----:B------:R-:W-:-:S02]  /*5c00*/  FSEL R13, R56, -INF , !P0 ;  /* 0xff800000380d7808 */ /* 0x000fc40004000000 */
[C---:B------:R-:W-:Y:S02]  /*5c10*/  ISETP.GT.AND P0, PT, R0.reuse, 0x11, P1 ;  /* 0x000000110000780c */ /* 0x040fe40000f04270 */
[----:B------:R-:W-:Y:S02]  /*5c20*/  ISETP.GT.AND P3, PT, R0, 0x10, P1 ;  /* 0x000000100000780c */ /* 0x000fe40000f64270 */
[----:B------:R-:W-:Y:S02]  /*5c30*/  ISETP.LT.OR P2, PT, R2, 0x12, P0 ;  /* 0x000000120200780c */ /* 0x000fe40000741670 */
[C---:B------:R-:W-:Y:S02]  /*5c40*/  ISETP.GT.AND P0, PT, R0.reuse, 0x18, P1 ;  /* 0x000000180000780c */ /* 0x040fe40000f04270 */
[----:B------:R-:W-:Y:S02]  /*5c50*/  FSEL R17, R53, -INF , !P2 ;  /* 0xff80000035117808 */ /* 0x000fe40005000000 */
[----:B------:R-:W-:-:S02]  /*5c60*/  ISETP.GT.AND P2, PT, R0, RZ, P1 ;  /* 0x000000ff0000720c */ /* 0x000fc40000f44270 */
[----:B------:R-:W-:Y:S02]  /*5c70*/  FMNMX.FTZ R3, R11, R3, !PT ;  /* 0x000000030b037209 */ /* 0x000fe40007810000 */
[C---:B------:R-:W-:Y:S02]  /*5c80*/  ISETP.LT.OR P2, PT, R2.reuse, 0x1, P2 ;  /* 0x000000010200780c */ /* 0x040fe40001741670 */
[C---:B------:R-:W-:Y:S02]  /*5c90*/  ISETP.LT.OR P3, PT, R2.reuse, 0x11, P3 ;  /* 0x000000110200780c */ /* 0x040fe40001f61670 */
[----:B------:R-:W-:Y:S02]  /*5ca0*/  FSEL R6, R77, -INF , !P2 ;  /* 0xff8000004d067808 */ /* 0x000fe40005000000 */
[----:B------:R-:W-:Y:S02]  /*5cb0*/  ISETP.LT.OR P0, PT, R2, 0x19, P0 ;  /* 0x000000190200780c */ /* 0x000fe40000701670 */
[----:B-12---:R-:W-:-:S02]  /*5cc0*/  FMNMX.FTZ R4, R6, R7, !PT ;  /* 0x0000000706047209 */ /* 0x006fc40007810000 */
[----:B------:R-:W-:Y:S02]  /*5cd0*/  FMNMX.FTZ R3, R15, R3, !PT ;  /* 0x000000030f037209 */ /* 0x000fe40007810000 */
[----:B------:R-:W-:Y:S02]  /*5ce0*/  FMNMX.FTZ R4, R12, R4, !PT ;  /* 0x000000040c047209 */ /* 0x000fe40007810000 */
[----:B------:R-:W-:Y:S02]  /*5cf0*/  FSEL R14, R55, -INF , !P3 ;  /* 0xff800000370e7808 */ /* 0x000fe40005800000 */
[----:B------:R-:W-:Y:S02]  /*5d00*/  FMNMX.FTZ R4, R13, R4, !PT ;  /* 0x000000040d047209 */ /* 0x000fe40007810000 */
[----:B------:R-:W-:Y:S02]  /*5d10*/  FSEL R24, R48, -INF , !P0 ;  /* 0xff80000030187808 */ /* 0x000fe40004000000 */
[----:B------:R-:W-:-:S02]  /*5d20*/  ISETP.GT.AND P2, PT, R0, 0x19, P1 ;  /* 0x000000190000780c */ /* 0x000fc40000f44270 */
[----:B------:R-:W-:Y:S02]  /*5d30*/  ISETP.GT.AND P0, PT, R0, 0x20, P1 ;  /* 0x000000200000780c */ /* 0x000fe40000f04270 */
[----:B------:R-:W-:Y:S02]  /*5d40*/  FMNMX.FTZ R3, R16, R3, !PT ;  /* 0x0000000310037209 */ /* 0x000fe40007810000 */
[----:B------:R-:W-:Y:S02]  /*5d50*/  FMNMX.FTZ R4, R14, R4, !PT ;  /* 0x000000040e047209 */ /* 0x000fe40007810000 */
[C---:B------:R-:W-:Y:S02]  /*5d60*/  ISETP.LT.OR P2, PT, R2.reuse, 0x1a, P2 ;  /* 0x0000001a0200780c */ /* 0x040fe40001741670 */
[----:B------:R-:W-:Y:S02]  /*5d70*/  ISETP.LT.OR P0, PT, R2, 0x21, P0 ;  /* 0x000000210200780c */ /* 0x000fe40000701670 */
[----:B------:R-:W-:-:S02]  /*5d80*/  FMNMX.FTZ R3, R18, R3, !PT ;  /* 0x0000000312037209 */ /* 0x000fc40007810000 */
[----:B------:R-:W-:Y:S02]  /*5d90*/  FMNMX.FTZ R4, R17, R4, !PT ;  /* 0x0000000411047209 */ /* 0x000fe40007810000 */
[----:B------:R-:W-:Y:S02]  /*5da0*/  FSEL R25, R43, -INF , !P2 ;  /* 0xff8000002b197808 */ /* 0x000fe40005000000 */
[----:B------:R-:W-:Y:S02]  /*5db0*/  ISETP.GT.AND P2, PT, R0, 0x21, P1 ;  /* 0x000000210000780c */ /* 0x000fe40000f44270 */
[----:B------:R-:W-:Y:S02]  /*5dc0*/  FSEL R91, R40, -INF , !P0 ;  /* 0xff800000285b7808 */ /* 0x000fe40004000000 */
[----:B------:R-:W-:Y:S02]  /*5dd0*/  FMNMX.FTZ R3, R19, R3, !PT ;  /* 0x0000000313037209 */ /* 0x000fe40007810000 */
[----:B------:R-:W-:-:S02]  /*5de0*/  ISETP.GT.AND P0, PT, R0, 0x28, P1 ;  /* 0x000000280000780c */ /* 0x000fc40000f04270 */
[----:B------:R-:W-:Y:S02]  /*5df0*/  FMNMX.FTZ R4, R24, R4, !PT ;  /* 0x0000000418047209 */ /* 0x000fe40007810000 */
[----:B------:R-:W-:Y:S02]  /*5e00*/  ISETP.LT.OR P2, PT, R2, 0x22, P2 ;  /* 0x000000220200780c */ /* 0x000fe40001741670 */
[----:B------:R-:W-:Y:S02]  /*5e10*/  FMNMX.FTZ R3, R20, R3, !PT ;  /* 0x0000000314037209 */ /* 0x000fe40007810000 */
[----:B------:R-:W-:Y:S02]  /*5e20*/  ISETP.LT.OR P0, PT, R2, 0x29, P0 ;  /* 0x000000290200780c */ /* 0x000fe40000701670 */
[----:B------:R-:W-:Y:S02]  /*5e30*/  FMNMX.FTZ R4, R25, R4, !PT ;  /* 0x0000000419047209 */ /* 0x000fe40007810000 */
[----:B------:R-:W-:-:S02]  /*5e40*/  FSEL R90, R34, -INF , !P2 ;  /* 0xff800000225a7808 */ /* 0x000fc40005000000 */
[----:B------:R-:W-:Y:S02]  /*5e50*/  FMNMX.FTZ R3, R99, R3, !PT ;  /* 0x0000000363037209 */ /* 0x000fe40007810000 */
[----:B------:R-:W-:Y:S02]  /*5e60*/  ISETP.GT.AND P2, PT, R0, 0x29, P1 ;  /* 0x000000290000780c */ /* 0x000fe40000f44270 */
[----:B------:R-:W-:Y:S02]  /*5e70*/  FSEL R89, R32, -INF , !P0 ;  /* 0xff80000020597808 */ /* 0x000fe40004000000 */
[----:B------:R-:W-:Y:S02]  /*5e80*/  FMNMX.FTZ R4, R91, R4, !PT ;  /* 0x000000045b047209 */ /* 0x000fe40007810000 */
[----:B------:R-:W-:Y:S02]  /*5e90*/  ISETP.GT.AND P0, PT, R0, 0x30, P1 ;  /* 0x000000300000780c */ /* 0x000fe40000f04270 */
[----:B------:R-:W-:-:S02]  /*5ea0*/  FMNMX.FTZ R3, R98, R3, !PT ;  /* 0x0000000362037209 */ /* 0x000fc40007810000 */
[----:B------:R-:W-:Y:S02]  /*5eb0*/  ISETP.LT.OR P2, PT, R2, 0x2a, P2 ;  /* 0x0000002a0200780c */ /* 0x000fe40001741670 */
[----:B------:R-:W-:Y:S02]  /*5ec0*/  FMNMX.FTZ R4, R90, R4, !PT ;  /* 0x000000045a047209 */ /* 0x000fe40007810000 */
[----:B------:R-:W-:Y:S02]  /*5ed0*/  ISETP.LT.OR P0, PT, R2, 0x31, P0 ;  /* 0x000000310200780c */ /* 0x000fe40000701670 */
[----:B------:R-:W-:Y:S02]  /*5ee0*/  FMNMX.FTZ R3, R97, R3, !PT ;  /* 0x0000000361037209 */ /* 0x000fe40007810000 */
[----:B------:R-:W-:Y:S02]  /*5ef0*/  FSEL R88, R33, -INF , !P2 ;  /* 0xff80000021587808 */ /* 0x000fe40005000000 */
[----:B------:R-:W-:-:S02]  /*5f00*/  ISETP.GT.AND P3, PT, R0, 0x31, P1 ;  /* 0x000000310000780c */ /* 0x000fc40000f64270 */
[----:B------:R-:W-:Y:S02]  /*5f10*/  FMNMX.FTZ R4, R89, R4, !PT ;  /* 0x0000000459047209 */ /* 0x000fe40007810000 */
[----:B------:R-:W-:Y:S02]  /*5f20*/  FSEL R87, R28, -INF , !P0 ;  /* 0xff8000001c577808 */ /* 0x000fe40004000000 */
[C---:B------:R-:W-:Y:S02]  /*5f30*/  ISETP.GT.AND P2, PT, R0.reuse, 0x38, P1 ;  /* 0x000000380000780c */ /* 0x040fe40000f44270 */
[----:B------:R-:W-:Y:S02]  /*5f40*/  ISETP.GT.AND P0, PT, R0, 0x39, P1 ;  /* 0x000000390000780c */ /* 0x000fe40000f04270 */
[----:B------:R-:W-:Y:S02]  /*5f50*/  FMNMX.FTZ R0, R96, R3, !PT ;  /* 0x0000000360007209 */ /* 0x000fe40007810000 */
[----:B------:R-:W-:-:S02]  /*5f60*/  ISETP.LT.OR P3, PT, R2, 0x32, P3 ;  /* 0x000000320200780c */ /* 0x000fc40001f61670 */
[----:B------:R-:W-:Y:S02]  /*5f70*/  FMNMX.FTZ R3, R88, R4, !PT ;  /* 0x0000000458037209 */ /* 0x000fe40007810000 */
[C---:B------:R-:W-:Y:S02]  /*5f80*/  ISETP.LT.OR P1, PT, R2.reuse, 0x39, P2 ;  /* 0x000000390200780c */ /* 0x040fe40001721670 */
[----:B------:R-:W-:Y:S02]  /*5f90*/  FSEL R86, R29, -INF , !P3 ;  /* 0xff8000001d567808 */ /* 0x000fe40005800000 */
[----:B------:R-:W-:Y:S02]  /*5fa0*/  FMNMX.FTZ R0, R95, R0, !PT ;  /* 0x000000005f007209 */ /* 0x000fe40007810000 */
[----:B------:R-:W-:Y:S02]  /*5fb0*/  FMNMX.FTZ R3, R87, R3, !PT ;  /* 0x0000000357037209 */ /* 0x000fe40007810000 */
[----:B------:R-:W-:-:S02]  /*5fc0*/  ISETP.LT.OR P0, PT, R2, 0x3a, P0 ;  /* 0x0000003a0200780c */ /* 0x000fc40000701670 */
[----:B------:R-:W-:Y:S02]  /*5fd0*/  FSEL R85, R27, -INF , !P1 ;  /* 0xff8000001b557808 */ /* 0x000fe40004800000 */
[----:B------:R-:W-:Y:S02]  /*5fe0*/  FMNMX.FTZ R0, R94, R0, !PT ;  /* 0x000000005e007209 */ /* 0x000fe40007810000 */
[----:B------:R-:W-:Y:S02]  /*5ff0*/  FMNMX.FTZ R2, R86, R3, !PT ;  /* 0x0000000356027209 */ /* 0x000fe40007810000 */
[----:B------:R-:W-:Y:S02]  /*6000*/  FSEL R84, R26, -INF , !P0 ;  /* 0xff8000001a547808 */ /* 0x000fe40004000000 */
[----:B------:R-:W-:Y:S02]  /*6010*/  FMNMX.FTZ R0, R93, R0, !PT ;  /* 0x000000005d007209 */ /* 0x000fe40007810000 */
[----:B------:R-:W-:-:S02]  /*6020*/  FMNMX.FTZ R2, R85, R2, !PT ;  /* 0x0000000255027209 */ /* 0x000fc40007810000 */
[----:B------:R-:W-:Y:S02]  /*6030*/  FMNMX.FTZ R4, R92, R0, !PT ;  /* 0x000000005c047209 */ /* 0x000fe40007810000 */
[----:B------:R-:W-:Y:S01]  /*6040*/  FMNMX.FTZ R5, R84, R2, !PT ;  /* 0x0000000254057209 */ /* 0x000fe20007810000 */
[----:B------:R-:W-:Y:S05]  /*6050*/  BRA.DIV ~URZ, `(.L_x_2074) ;  /* 0x00014db27f007947 */ /* 0x000fea000b800000 */
[----:B------:R1:W2:Y:S02]  /*6060*/  SHFL.BFLY PT, R0, R4, 0x2, 0x1f ;  /* 0x0c401f0004007f89 */ /* 0x0002a400000e0000 */
.L_x_2214:
[----:B-12---:R-:W-:Y:S01]  /*6070*/  FMNMX.FTZ R4, R4, R0, !PT ;  /* 0x0000000004047209 */ /* 0x006fe20007810000 */
[----:B------:R-:W-:Y:S05]  /*6080*/  BRA.DIV ~URZ, `(.L_x_2075) ;  /* 0x00014dc27f007947 */ /* 0x000fea000b800000 */
[----:B------:R-:W1:Y:S04]  /*6090*/  SHFL.BFLY PT, R0, R5, 0x2, 0x1f ;  /* 0x0c401f0005007f89 */ /* 0x000e6800000e0000 */
[----:B------:R-:W2:Y:S01]  /*60a0*/  SHFL.BFLY PT, R2, R4, 0x1, 0x1f ;  /* 0x0c201f0004027f89 */ /* 0x000ea200000e0000 */
[----:B-1----:R-:W-:Y:S02]  /*60b0*/  FMNMX.FTZ R5, R5, R0, !PT ;  /* 0x0000000005057209 */ /* 0x002fe40007810000 */
[----:B--2---:R-:W-:-:S03]  /*60c0*/  FMNMX.FTZ R132, R4, R2, !PT ;  /* 0x0000000204847209 */ /* 0x004fc60007810000 */
[----:B------:R1:W2:Y:S04]  /*60d0*/  SHFL.BFLY PT, R3, R5, 0x1, 0x1f ;  /* 0x0c201f0005037f89 */ /* 0x0002a800000e0000 */
.L_x_2215:
[C---:B------:R-:W-:Y:S01]  /*60e0*/  FMUL.FTZ R2, R132.reuse, c[0x0][0x2d0] ;  /* 0x0000b40084027a20 */ /* 0x040fe20000410000 */
[----:B------:R-:W-:Y:S01]  /*60f0*/  FSETP.NEU.FTZ.AND P0, PT, R132, -INF , PT ;  /* 0xff8000008400780b */ /* 0x000fe20003f1d000 */
[----:B------:R-:W-:Y:S01]  /*6100*/  WARPSYNC 0xffffffff ;  /* 0xffffffff00007948 */ /* 0x000fe20003800000 */
[----:B------:R-:W-:Y:S01]  /*6110*/  LDSM.16.MT88.4 R36, [R203+0x800] ;  /* 0x00080000cb24783b */ /* 0x000fe20000004200 */
[----:B------:R-:W-:Y:S02]  /*6120*/  MOV R219, c[0x0][0x2c4] ;  /* 0x0000b10000db7a02 */ /* 0x000fe40000000f00 */
[----:B------:R-:W-:Y:S01]  /*6130*/  FSEL R2, R2, RZ, P0 ;  /* 0x000000ff02027208 */ /* 0x000fe20000000000 */
[----:B------:R-:W-:Y:S01]  /*6140*/  LDSM.16.MT88.4 R44, [R206] ;  /* 0x00000000ce2c783b */ /* 0x000fe20000004200 */
[----:B------:R-:W-:Y:S02]  /*6150*/  ISETP.NE.AND P1, PT, R219, 0x1, PT ;  /* 0x00000001db00780c */ /* 0x000fe40003f25270 */
[----:B------:R-:W-:Y:S01]  /*6160*/  MOV R219, c[0x0][0x32c] ;  /* 0x0000cb0000db7a02 */ /* 0x000fe20000000f00 */
[----:B------:R-:W-:Y:S01]  /*6170*/  FFMA.FTZ R0, R9, c[0x0][0x2d0], -R2 ;  /* 0x0000b40009007a23 */ /* 0x000fe20000010802 */
[----:B------:R-:W-:Y:S01]  /*6180*/  LDSM.16.MT88.4 R40, [R204+0x800] ;  /* 0x00080000cc28783b */ /* 0x000fe20000004200 */
[----:B------:R-:W-:-:S02]  /*6190*/  IADD3 R214, R214, -0x2, RZ ;  /* 0xfffffffed6d67810 */ /* 0x000fc40007ffe0ff */
[----:B------:R3:W-:Y:S01]  /*61a0*/  MUFU.EX2 R113, R0 ;  /* 0x0000000000717308 */ /* 0x0007e20000000800 */
[----:B------:R-:W-:Y:S04]  /*61b0*/  LDSM.16.MT88.4 R28, [R205] ;  /* 0x00000000cd1c783b */ /* 0x000fe80000004200 */
[----:B------:R-:W-:Y:S04]  /*61c0*/  LDSM.16.MT88.4 R68, [R204+0x2000] ;  /* 0x00200000cc44783b */ /* 0x000fe80000004200 */
[----:B------:R-:W-:Y:S04]  /*61d0*/  LDSM.16.MT88.4 R60, [R206+0x800] ;  /* 0x00080000ce3c783b */ /* 0x000fe80000004200 */
[----:B------:R-:W-:Y:S01]  /*61e0*/  LDSM.16.MT88.4 R64, [R205+0x800] ;  /* 0x00080000cd40783b */ /* 0x000fe20000004200 */
[----:B---3--:R-:W-:-:S03]  /*61f0*/  FFMA.FTZ R0, R10, c[0x0][0x2d0], -R2 ;  /* 0x0000b4000a007a23 */ /* 0x008fc60000010802 */
[----:B------:R-:W-:Y:S01]  /*6200*/  LDSM.16.MT88.4 R72, [R206+0x2000] ;  /* 0x00200000ce48783b */ /* 0x000fe20000004200 */
[----:B------:R3:W4:Y:S03]  /*6210*/  MUFU.EX2 R112, R0 ;  /* 0x0000000000707308 */ /* 0x0007260000000800 */
[----:B------:R-:W-:Y:S04]  /*6220*/  LDSM.16.MT88.4 R48, [R203+0x2800] ;  /* 0x00280000cb30783b */ /* 0x000fe80000004200 */
[----:B------:R-:W-:Y:S04]  /*6230*/  LDSM.16.MT88.4 R56, [R205+0x2000] ;  /* 0x00200000cd38783b */ /* 0x000fe80000004200 */
[----:B------:R-:W-:Y:S04]  /*6240*/  LDSM.16.MT88.4 R76, [R206+0x2800] ;  /* 0x00280000ce4c783b */ /* 0x000fe80000004200 */
[----:B------:R-:W-:Y:S01]  /*6250*/  LDSM.16.MT88.4 R80, [R203+0x4000] ;  /* 0x00400000cb50783b */ /* 0x000fe20000004200 */
[----:B---3--:R-:W-:-:S03]  /*6260*/  FFMA.FTZ R0, R11, c[0x0][0x2d0], -R2 ;  /* 0x0000b4000b007a23 */ /* 0x008fc60000010802 */
[----:B------:R-:W3:Y:S01]  /*6270*/  LDSM.16.MT88.4 R8, [R203] ;  /* 0x00000000cb08783b */ /* 0x000ee20000004200 */
[----:B------:R5:W-:Y:S02]  /*6280*/  MUFU.EX2 R117, R0 ;  /* 0x0000000000757308 */ /* 0x000be40000000800 */
[----:B-----5:R-:W-:-:S06]  /*6290*/  FFMA.FTZ R0, R15, c[0x0][0x2d0], -R2 ;  /* 0x0000b4000f007a23 */ /* 0x020fcc0000010802 */
[----:B------:R5:W-:Y:S02]  /*62a0*/  MUFU.EX2 R119, R0 ;  /* 0x0000000000777308 */ /* 0x000be40000000800 */
[--C-:B-----5:R-:W-:Y:S01]  /*62b0*/  FFMA.FTZ R0, R16, c[0x0][0x2d0], -R2.reuse ;  /* 0x0000b40010007a23 */ /* 0x120fe20000010802 */
[----:B--2---:R-:W-:Y:S01]  /*62c0*/  FMNMX.FTZ R16, R3, R5, !PT ;  /* 0x0000000503107209 */ /* 0x004fe20007810000 */
[----:B------:R-:W-:-:S04]  /*62d0*/  FFMA.FTZ R3, R19, c[0x0][0x2d0], -R2 ;  /* 0x0000b40013037a23 */ /* 0x000fc80000010802 */
[----:B------:R2:W-:Y:S01]  /*62e0*/  MUFU.EX2 R129, R0 ;  /* 0x0000000000817308 */ /* 0x0005e20000000800 */
[----:B------:R-:W-:-:S07]  /*62f0*/  FSETP.NEU.FTZ.AND P0, PT, R16, -INF , PT ;  /* 0xff8000001000780b */ /* 0x000fce0003f1d000 */
[----:B------:R5:W-:Y:S01]  /*6300*/  MUFU.EX2 R131, R3 ;  /* 0x0000000300837308 */ /* 0x000be20000000800 */
[----:B--2---:R-:W-:-:S07]  /*6310*/  FFMA.FTZ R0, R18, c[0x0][0x2d0], -R2 ;  /* 0x0000b40012007a23 */ /* 0x004fce0000010802 */
[----:B------:R2:W-:Y:S01]  /*6320*/  MUFU.EX2 R130, R0 ;  /* 0x0000000000827308 */ /* 0x0005e20000000800 */
[----:B-----5:R-:W-:Y:S02]  /*6330*/  FFMA.FTZ R3, R20, c[0x0][0x2d0], -R2 ;  /* 0x0000b40014037a23 */ /* 0x020fe40000010802 */
[----:B------:R-:W5:Y:S05]  /*6340*/  LDSM.16.MT88.4 R20, [R204] ;  /* 0x00000000cc14783b */ /* 0x000f6a0000004200 */
[----:B------:R1:W-:Y:S01]  /*6350*/  MUFU.EX2 R207, R3 ;  /* 0x0000000300cf7308 */ /* 0x0003e20000000800 */
[----:B--2---:R-:W-:-:S05]  /*6360*/  FMUL.FTZ R0, R16, c[0x0][0x2d0] ;  /* 0x0000b40010007a20 */ /* 0x004fca0000410000 */
[----:B------:R-:W-:-:S05]  /*6370*/  FSEL R0, R0, RZ, P0 ;  /* 0x000000ff00007208 */ /* 0x000fca0000000000 */
[----:B-1----:R-:W-:-:S04]  /*6380*/  FFMA.FTZ R3, R6, c[0x0][0x2d0], -R0 ;  /* 0x0000b40006037a23 */ /* 0x002fc80000010800 */
[----:B------:R1:W-:Y:S02]  /*6390*/  MUFU.EX2 R19, R3 ;  /* 0x0000000300137308 */ /* 0x0003e40000000800 */
[----:B-1----:R-:W-:-:S06]  /*63a0*/  FFMA.FTZ R3, R7, c[0x0][0x2d0], -R0 ;  /* 0x0000b40007037a23 */ /* 0x002fcc0000010800 */
[----:B------:R1:W2:Y:S02]  /*63b0*/  MUFU.EX2 R18, R3 ;  /* 0x0000000300127308 */ /* 0x0002a40000000800 */
[----:B-1----:R-:W-:Y:S01]  /*63c0*/  FFMA.FTZ R3, R12, c[0x0][0x2d0], -R0 ;  /* 0x0000b4000c037a23 */ /* 0x002fe20000010800 */
[----:B----4-:R-:W-:-:S05]  /*63d0*/  F2FP.PACK_AB R12, R112, R113 ;  /* 0x00000071700c723e */ /* 0x010fca00000000ff */
[----:B------:R1:W-:Y:S02]  /*63e0*/  MUFU.EX2 R116, R3 ;  /* 0x0000000300747308 */ /* 0x0003e40000000800 */
[----:B-1----:R-:W-:Y:S01]  /*63f0*/  FFMA.FTZ R3, R13, c[0x0][0x2d0], -R0 ;  /* 0x0000b4000d037a23 */ /* 0x002fe20000010800 */
[----:B--2---:R-:W-:-:S05]  /*6400*/  F2FP.PACK_AB R13, R18, R19 ;  /* 0x00000013120d723e */ /* 0x004fca00000000ff */
[----:B------:R1:W2:Y:S02]  /*6410*/  MUFU.EX2 R118, R3 ;  /* 0x0000000300767308 */ /* 0x0002a40000000800 */
[----:B-1----:R-:W-:Y:S01]  /*6420*/  FFMA.FTZ R3, R14, c[0x0][0x2d0], -R0 ;  /* 0x0000b4000e037a23 */ /* 0x002fe20000010800 */
[----:B------:R-:W-:Y:S02]  /*6430*/  F2FP.PACK_AB R14, R119, R117 ;  /* 0x00000075770e723e */ /* 0x000fe400000000ff */
[----:B--2---:R-:W-:-:S03]  /*6440*/  F2FP.PACK_AB R15, R118, R116 ;  /* 0x00000074760f723e */ /* 0x004fc600000000ff */
[----:B------:R1:W-:Y:S04]  /*6450*/  MUFU.EX2 R128, R3 ;  /* 0x0000000300807308 */ /* 0x0003e80000000800 */
[C---:B---3--:R-:W-:Y:S07]  /*6460*/  HMMA.16816.F32 R4, R12.reuse, R8, RZ ;  /* 0x000000080c04723c */ /* 0x048fee00000018ff */
[----:B------:R-:W-:Y:S01]  /*6470*/  F2FP.PACK_AB R8, R130, R129 ;  /* 0x000000818208723e */ /* 0x000fe200000000ff */
[----:B-----5:R-:W-:Y:S01]  /*6480*/  HMMA.16816.F32 R32, R12, R20, RZ ;  /* 0x000000140c20723c */ /* 0x020fe200000018ff */
[----:B-1----:R-:W-:-:S02]  /*6490*/  FFMA.FTZ R3, R17, c[0x0][0x2d0], -R0 ;  /* 0x0000b40011037a23 */ /* 0x002fc40000010800 */
[----:B------:R-:W-:Y:S02]  /*64a0*/  FADD.FTZ R17, R19, R18 ;  /* 0x0000001213117221 */ /* 0x000fe40000010000 */
[----:B------:R1:W2:Y:S01]  /*64b0*/  MUFU.EX2 R133, R3 ;  /* 0x0000000300857308 */ /* 0x0002a20000000800 */
[--C-:B------:R-:W-:Y:S02]  /*64c0*/  FFMA.FTZ R19, R97, c[0x0][0x2d0], -R2.reuse ;  /* 0x0000b40061137a23 */ /* 0x100fe40000010802 */
[----:B------:R-:W-:Y:S01]  /*64d0*/  HMMA.16816.F32 R20, R12, R22, RZ ;  /* 0x000000160c14723c */ /* 0x000fe200000018ff */
[----:B------:R-:W-:Y:S02]  /*64e0*/  FADD.FTZ R17, R116, R17 ;  /* 0x0000001174117221 */ /* 0x000fe40000010000 */
[----:B------:R-:W-:-:S05]  /*64f0*/  FFMA.FTZ R18, R96, c[0x0][0x2d0], -R2 ;  /* 0x0000b40060127a23 */ /* 0x000fca0000010802 */
[----:B------:R-:W-:Y:S01]  /*6500*/  HMMA.16816.F32 R52, R12, R46, RZ ;  /* 0x0000002e0c34723c */ /* 0x000fe200000018ff */
[----:B-1----:R-:W-:Y:S01]  /*6510*/  FFMA.FTZ R3, R24, c[0x0][0x2d0], -R0 ;  /* 0x0000b40018037a23 */ /* 0x002fe20000010800 */
[----:B--2---:R-:W-:-:S03]  /*6520*/  F2FP.PACK_AB R9, R133, R128 ;  /* 0x000000808509723e */ /* 0x004fc600000000ff */
[----:B------:R1:W-:Y:S02]  /*6530*/  MUFU.EX2 R134, R3 ;  /* 0x0000000300867308 */ /* 0x0003e40000000800 */
[----:B-1----:R-:W-:Y:S02]  /*6540*/  FFMA.FTZ R3, R25, c[0x0][0x2d0], -R0 ;  /* 0x0000b40019037a23 */ /* 0x002fe40000010800 */
[----:B------:R-:W-:Y:S04]  /*6550*/  HMMA.16816.F32 R24, R12, R10, RZ ;  /* 0x0000000a0c18723c */ /* 0x000fe800000018ff */
[----:B------:R-:W1:Y:S03]  /*6560*/  MUFU.EX2 R212, R3 ;  /* 0x0000000300d47308 */ /* 0x000e660000000800 */
[----:B------:R-:W-:-:S02]  /*6570*/  F2FP.PACK_AB R10, R207, R131 ;  /* 0x00000083cf0a723e */ /* 0x000fc400000000ff */
        /* <DEDUP_REMOVED lines=49> */
[--C-:B------:R-:W-:Y:S01]  /*6890*/  FFMA.FTZ R32, R86, c[0x0][0x2d0], -R0.reuse ;  /* 0x0000b40056207a23 */ /* 0x100fe20000010800 */
[----:B------:R-:W-:Y:S01]  /*68a0*/  HMMA.16816.F32 R28, R12, R82, RZ ;  /* 0x000000520c1c723c */ /* 0x000fe200000018ff */
[----:B------:R-:W-:-:S07]  /*68b0*/  FFMA.FTZ R33, R84, c[0x0][0x2d0], -R0 ;  /* 0x0000b40054217a23 */ /* 0x000fce0000010800 */
[----:B------:R-:W-:Y:S07]  /*68c0*/  HMMA.16816.F32 R144, R8, R36, R4 ;  /* 0x000000240890723c */ /* 0x000fee0000001804 */
[--C-:B------:R-:W-:Y:S01]  /*68d0*/  FFMA.FTZ R36, R93, c[0x0][0x2d0], -R2.reuse ;  /* 0x0000b4005d247a23 */ /* 0x100fe20000010802 */
[----:B-1----:R-:W-:Y:S08]  /*68e0*/  HMMA.16816.F32 R4, R12, R40, RZ ;  /* 0x000000280c04723c */ /* 0x002ff000000018ff */
[C---:B------:R-:W-:Y:S07]  /*68f0*/  HMMA.16816.F32 R100, R8.reuse, R34, R20 ;  /* 0x000000220864723c */ /* 0x040fee0000001814 */
[----:B------:R-:W-:Y:S01]  /*6900*/  FFMA.FTZ R35, R92, c[0x0][0x2d0], -R2 ;  /* 0x0000b4005c237a23 */ /* 0x000fe20000010802 */
[----:B------:R-:W-:Y:S01]  /*6910*/  HMMA.16816.F32 R136, R8, R62, R28 ;  /* 0x0000003e0888723c */ /* 0x000fe2000000181c */
[----:B------:R-:W1:Y:S01]  /*6920*/  LDSM.16.MT88.4 R28, [R203+0x6000] ;  /* 0x00600000cb1c783b */ /* 0x000e620000004200 */
[----:B------:R-:W-:-:S06]  /*6930*/  FFMA.FTZ R34, R85, c[0x0][0x2d0], -R0 ;  /* 0x0000b40055227a23 */ /* 0x000fcc0000010800 */
[----:B------:R-:W-:Y:S08]  /*6940*/  HMMA.16816.F32 R20, R12, R46, RZ ;  /* 0x0000002e0c14723c */ /* 0x000ff000000018ff */
[----:B--2---:R-:W-:Y:S08]  /*6950*/  HMMA.16816.F32 R108, R8, R24, R4 ;  /* 0x00000018086c723c */ /* 0x004ff00000001804 */
[----:B------:R-:W-:Y:S08]  /*6960*/  HMMA.16816.F32 R4, R12, R42, RZ ;  /* 0x0000002a0c04723c */ /* 0x000ff000000018ff */
[C---:B------:R-:W-:Y:S01]  /*6970*/  HMMA.16816.F32 R104, R8.reuse, R38, R20 ;  /* 0x000000260868723c */ /* 0x040fe20000001814 */
[----:B------:R-:W2:Y:S11]  /*6980*/  LDSM.16.MT88.4 R20, [R203+0x6800] ;  /* 0x00680000cb14783b */ /* 0x000eb60000004200 */
[----:B------:R-:W-:Y:S04]  /*6990*/  @!UPT UIADD3 URZ, URZ, URZ, URZ ;  /* 0x0000003f3f3ff290 */ /* 0x000fe8000fffe03f */
[----:B------:R-:W-:Y:S01]  /*69a0*/  HMMA.16816.F32 R112, R8, R26, R4 ;  /* 0x0000001a0870723c */ /* 0x000fe20000001804 */
[----:B------:R-:W3:Y:S07]  /*69b0*/  LDSM.16.MT88.4 R24, [R204+0x6000] ;  /* 0x00600000cc18783b */ /* 0x000eee0000004200 */
[----:B-1----:R-:W-:Y:S07]  /*69c0*/  HMMA.16816.F32 R4, R12, R28, RZ ;  /* 0x0000001c0c04723c */ /* 0x002fee00000018ff */
[----:B------:R-:W-:-:S02]  /*69d0*/  FFMA.FTZ R29, R99, c[0x0][0x2d0], -R2 ;  /* 0x0000b400631d7a23 */ /* 0x000fc40000010802 */
[--C-:B------:R-:W-:Y:S11]  /*69e0*/  FFMA.FTZ R28, R98, c[0x0][0x2d0], -R2.reuse ;  /* 0x0000b400621c7a23 */ /* 0x100ff60000010802 */
[----:B------:R-:W-:Y:S04]  /*69f0*/  @!UPT UIADD3 URZ, URZ, URZ, URZ ;  /* 0x0000003f3f3ff290 */ /* 0x000fe8000fffe03f */
[----:B--2---:R-:W-:Y:S08]  /*6a00*/  HMMA.16816.F32 R124, R8, R20, R4 ;  /* 0x00000014087c723c */ /* 0x004ff00000001804 */
[----:B------:R-:W-:Y:S07]  /*6a10*/  HMMA.16816.F32 R4, R12, R30, RZ ;  /* 0x0000001e0c04723c */ /* 0x000fee00000018ff */
[----:B------:R-:W-:-:S02]  /*6a20*/  FFMA.FTZ R30, R95, c[0x0][0x2d0], -R2 ;  /* 0x0000b4005f1e7a23 */ /* 0x000fc40000010802 */
[----:B------:R-:W-:Y:S02]  /*6a30*/  FFMA.FTZ R31, R94, c[0x0][0x2d0], -R2 ;  /* 0x0000b4005e1f7a23 */ /* 0x000fe40000010802 */
[----:B------:R-:W-:-:S04]  /*6a40*/  FADD.FTZ R2, R131, R3 ;  /* 0x0000000383027221 */ /* 0x000fc80000010000 */
[----:B------:R-:W-:-:S09]  /*6a50*/  FADD.FTZ R2, R207, R2 ;  /* 0x00000002cf027221 */ /* 0x000fd20000010000 */
[----:B------:R-:W-:Y:S01]  /*6a60*/  HMMA.16816.F32 R120, R8, R22, R4 ;  /* 0x000000160878723c */ /* 0x000fe20000001804 */
[----:B------:R-:W1:Y:S06]  /*6a70*/  LDSM.16.MT88.4 R20, [R204+0x6800] ;  /* 0x00680000cc14783b */ /* 0x000e6c0000004200 */
[----:B------:R-:W-:-:S04]  /*6a80*/  FADD.FTZ R4, R118, R17 ;  /* 0x0000001176047221 */ /* 0x000fc80000010000 */
[----:B------:R-:W-:Y:S02]  /*6a90*/  FADD.FTZ R17, R128, R4 ;  /* 0x0000000480117221 */ /* 0x000fe40000010000 */
[----:B---3--:R-:W-:Y:S01]  /*6aa0*/  HMMA.16816.F32 R4, R12, R24, RZ ;  /* 0x000000180c04723c */ /* 0x008fe200000018ff */
[----:B------:R-:W-:Y:S01]  /*6ab0*/  MUFU.EX2 R25, R28 ;  /* 0x0000001c00197308 */ /* 0x000fe20000000800 */
[----:B------:R-:W-:Y:S02]  /*6ac0*/  FADD.FTZ R3, R133, R17 ;  /* 0x0000001185037221 */ /* 0x000fe40000010000 */
[----:B------:R-:W-:Y:S02]  /*6ad0*/  FFMA.FTZ R17, R89, c[0x0][0x2d0], -R0 ;  /* 0x0000b40059117a23 */ /* 0x000fe40000010800 */
[----:B------:R-:W-:-:S03]  /*6ae0*/  FADD.FTZ R3, R134, R3 ;  /* 0x0000000386037221 */ /* 0x000fc60000010000 */
[----:B------:R2:W-:Y:S02]  /*6af0*/  MUFU.EX2 R24, R18 ;  /* 0x0000001200187308 */ /* 0x0005e40000000800 */
[--C-:B--2---:R-:W-:Y:S11]  /*6b00*/  FFMA.FTZ R18, R90, c[0x0][0x2d0], -R0.reuse ;  /* 0x0000b4005a127a23 */ /* 0x104ff60000010800 */
[----:B------:R-:W-:Y:S02]  /*6b10*/  @!UPT UIADD3 URZ, URZ, URZ, URZ ;  /* 0x0000003f3f3ff290 */ /* 0x000fe4000fffe03f */
[----:B-1----:R-:W-:Y:S01]  /*6b20*/  HMMA.16816.F32 R116, R8, R20, R4 ;  /* 0x000000140874723c */ /* 0x002fe20000001804 */
[----:B------:R-:W-:Y:S07]  /*6b30*/  MUFU.EX2 R21, R30 ;  /* 0x0000001e00157308 */ /* 0x000fee0000000800 */
[----:B------:R-:W-:Y:S01]  /*6b40*/  HMMA.16816.F32 R4, R12, R26, RZ ;  /* 0x0000001a0c04723c */ /* 0x000fe200000018ff */
[----:B------:R-:W-:Y:S08]  /*6b50*/  MUFU.EX2 R27, R29 ;  /* 0x0000001d001b7308 */ /* 0x000ff00000000800 */
[----:B------:R1:W2:Y:S08]  /*6b60*/  MUFU.EX2 R20, R31 ;  /* 0x0000001f00147308 */ /* 0x0002b00000000800 */
[----:B------:R3:W4:Y:S07]  /*6b70*/  MUFU.EX2 R26, R19 ;  /* 0x00000013001a7308 */ /* 0x00072e0000000800 */
[----:B------:R-:W-:Y:S01]  /*6b80*/  HMMA.16816.F32 R64, R8, R22, R4 ;  /* 0x000000160840723c */ /* 0x000fe20000001804 */
[----:B-1----:R-:W1:Y:S01]  /*6b90*/  LDSM.16.MT88.4 R28, [R206+0x6000] ;  /* 0x00600000ce1c783b */ /* 0x002e620000004200 */
[----:B--2---:R-:W-:Y:S01]  /*6ba0*/  F2FP.PACK_AB R128, R20, R21 ;  /* 0x000000151480723e */ /* 0x004fe200000000ff */
[----:B------:R-:W-:Y:S04]  /*6bb0*/  MUFU.EX2 R18, R18 ;  /* 0x0000001200127308 */ /* 0x000fe80000000800 */
[--C-:B------:R-:W-:Y:S01]  /*6bc0*/  FFMA.FTZ R7, R88, c[0x0][0x2d0], -R0.reuse ;  /* 0x0000b40058077a23 */ /* 0x100fe20000010800 */
[----:B------:R-:W-:Y:S01]  /*6bd0*/  F2FP.PACK_AB R4, R25, R27 ;  /* 0x0000001b1904723e */ /* 0x000fe200000000ff */
[--C-:B---3--:R-:W-:Y:S01]  /*6be0*/  FFMA.FTZ R19, R91, c[0x0][0x2d0], -R0.reuse ;  /* 0x0000b4005b137a23 */ /* 0x108fe20000010800 */
[----:B----4-:R-:W-:Y:S01]  /*6bf0*/  F2FP.PACK_AB R6, R24, R26 ;  /* 0x0000001a1806723e */ /* 0x010fe200000000ff */
[----:B------:R-:W-:-:S02]  /*6c00*/  FFMA.FTZ R5, R87, c[0x0][0x2d0], -R0 ;  /* 0x0000b40057057a23 */ /* 0x000fc40000010800 */
[----:B------:R-:W-:Y:S01]  /*6c10*/  FADD.FTZ R0, R27, R2 ;  /* 0x000000021b007221 */ /* 0x000fe20000010000 */
[----:B------:R-:W-:Y:S01]  /*6c20*/  MUFU.EX2 R7, R7 ;  /* 0x0000000700077308 */ /* 0x000fe20000000800 */
[----:B------:R-:W-:Y:S02]  /*6c30*/  FADD.FTZ R2, R212, R3 ;  /* 0x00000003d4027221 */ /* 0x000fe40000010000 */
[----:B------:R-:W-:-:S04]  /*6c40*/  FADD.FTZ R0, R25, R0 ;  /* 0x0000000019007221 */ /* 0x000fc80000010000 */
[----:B------:R-:W-:-:S04]  /*6c50*/  FADD.FTZ R0, R26, R0 ;  /* 0x000000001a007221 */ /* 0x000fc80000010000 */
[----:B------:R-:W-:Y:S02]  /*6c60*/  FADD.FTZ R0, R24, R0 ;  /* 0x0000000018007221 */ /* 0x000fe40000010000 */
[----:B------:R-:W2:Y:S02]  /*6c70*/  LDSM.16.MT88.4 R24, [R206+0x6800] ;  /* 0x00680000ce18783b */ /* 0x000ea40000004200 */
[----:B------:R-:W-:-:S04]  /*6c80*/  FADD.FTZ R0, R21, R0 ;  /* 0x0000000015007221 */ /* 0x000fc80000010000 */
[----:B------:R-:W-:Y:S02]  /*6c90*/  FADD.FTZ R3, R20, R0 ;  /* 0x0000000014037221 */ /* 0x000fe40000010000 */
[----:B-1----:R-:W-:Y:S01]  /*6ca0*/  HMMA.16816.F32 R20, R12, R28, RZ ;  /* 0x0000001c0c14723c */ /* 0x002fe200000018ff */
[----:B------:R-:W-:Y:S08]  /*6cb0*/  MUFU.EX2 R29, R36 ;  /* 0x00000024001d7308 */ /* 0x000ff00000000800 */
[----:B------:R-:W1:Y:S02]  /*6cc0*/  MUFU.EX2 R28, R35 ;  /* 0x00000023001c7308 */ /* 0x000e640000000800 */
[----:B-1----:R-:W-:Y:S11]  /*6cd0*/  F2FP.PACK_AB R130, R28, R29 ;  /* 0x0000001d1c82723e */ /* 0x002ff600000000ff */
[----:B------:R-:W-:Y:S02]  /*6ce0*/  @!UPT UIADD3 URZ, URZ, URZ, URZ ;  /* 0x0000003f3f3ff290 */ /* 0x000fe4000fffe03f */
[----:B--2---:R-:W-:Y:S01]  /*6cf0*/  HMMA.16816.F32 R48, R8, R24, R20 ;  /* 0x000000180830723c */ /* 0x004fe20000001814 */
[----:B------:R-:W1:Y:S07]  /*6d00*/  MUFU.EX2 R25, R19 ;  /* 0x0000001300197308 */ /* 0x000e6e0000000800 */
[----:B------:R-:W-:Y:S01]  /*6d10*/  HMMA.16816.F32 R20, R12, R30, RZ ;  /* 0x0000001e0c14723c */ /* 0x000fe200000018ff */
[----:B------:R-:W2:Y:S01]  /*6d20*/  MUFU.EX2 R24, R17 ;  /* 0x0000001100187308 */ /* 0x000ea20000000800 */
[----:B-1----:R-:W-:-:S07]  /*6d30*/  FADD.FTZ R0, R25, R2 ;  /* 0x0000000219007221 */ /* 0x002fce0000010000 */
[----:B------:R1:W3:Y:S01]  /*6d40*/  MUFU.EX2 R19, R5 ;  /* 0x0000000500137308 */ /* 0x0002e20000000800 */
[----:B------:R-:W-:Y:S02]  /*6d50*/  FADD.FTZ R2, R18, R0 ;  /* 0x0000000012027221 */ /* 0x000fe40000010000 */
[----:B------:R-:W-:Y:S02]  /*6d60*/  FADD.FTZ R0, R29, R3 ;  /* 0x000000031d007221 */ /* 0x000fe40000010000 */
[----:B--2---:R-:W-:-:S03]  /*6d70*/  FADD.FTZ R2, R24, R2 ;  /* 0x0000000218027221 */ /* 0x004fc60000010000 */
[----:B------:R-:W2:Y:S01]  /*6d80*/  MUFU.EX2 R17, R32 ;  /* 0x0000002000117308 */ /* 0x000ea20000000800 */
[----:B------:R-:W-:Y:S02]  /*6d90*/  FADD.FTZ R225, R28, R0 ;  /* 0x000000001ce17221 */ /* 0x000fe40000010000 */
[C---:B------:R-:W-:Y:S01]  /*6da0*/  FADD.FTZ R0, R7.reuse, R2 ;  /* 0x0000000207007221 */ /* 0x040fe20000010000 */
[----:B------:R-:W-:-:S03]  /*6db0*/  F2FP.PACK_AB R7, R7, R24 ;  /* 0x000000180707723e */ /* 0x000fc600000000ff */
[----:B------:R-:W-:Y:S01]  /*6dc0*/  HMMA.16816.F32 R40, R8, R26, R20 ;  /* 0x0000001a0828723c */ /* 0x000fe20000001814 */
[----:B------:R-:W4:Y:S01]  /*6dd0*/  LDSM.16.MT88.4 R20, [R205+0x6000] ;  /* 0x00600000cd14783b */ /* 0x000f220000004200 */
[----:B-1----:R-:W-:Y:S01]  /*6de0*/  F2FP.PACK_AB R5, R18, R25 ;  /* 0x000000191205723e */ /* 0x002fe200000000ff */
[----:B------:R-:W1:Y:S01]  /*6df0*/  MUFU.EX2 R3, R34 ;  /* 0x0000002200037308 */ /* 0x000e620000000800 */
[----:B---3--:R-:W-:Y:S01]  /*6e00*/  FADD.FTZ R0, R19, R0 ;  /* 0x0000000013007221 */ /* 0x008fe20000010000 */
[----:B--2---:R-:W-:-:S06]  /*6e10*/  F2FP.PACK_AB R129, R17, R19 ;  /* 0x000000131181723e */ /* 0x004fcc00000000ff */
[----:B------:R-:W2:Y:S01]  /*6e20*/  MUFU.EX2 R2, R33 ;  /* 0x0000002100027308 */ /* 0x000ea20000000800 */
[----:B------:R-:W-:-:S04]  /*6e30*/  FADD.FTZ R0, R17, R0 ;  /* 0x0000000011007221 */ /* 0x000fc80000010000 */
[----:B-1----:R-:W-:Y:S01]  /*6e40*/  FADD.FTZ R0, R3, R0 ;  /* 0x0000000003007221 */ /* 0x002fe20000010000 */
[----:B--2---:R-:W-:-:S03]  /*6e50*/  F2FP.PACK_AB R131, R2, R3 ;  /* 0x000000030283723e */ /* 0x004fc600000000ff */
[----:B------:R-:W-:Y:S01]  /*6e60*/  FADD.FTZ R221, R2, R0 ;  /* 0x0000000002dd7221 */ /* 0x000fe20000010000 */
[----:B------:R-:W-:Y:S01]  /*6e70*/  MOV R0, R242 ;  /* 0x000000f200007202 */ /* 0x000fe20000000f00 */
[----:B------:R-:W-:-:S05]  /*6e80*/  @P1 IMAD.HI.U32 R2, R242, c[0x0][0x2c8], RZ ;  /* 0x0000b200f2021a27 */ /* 0x000fca00078e00ff */
[----:B------:R-:W-:Y:S02]  /*6e90*/  @P1 SHF.R.U32.HI R0, RZ, c[0x0][0x2cc], R2 ;  /* 0x0000b300ff001a19 */ /* 0x000fe40000011602 */
[----:B------:R-:W-:Y:S02]  /*6ea0*/  ISETP.GE.AND P1, PT, R219, 0x1, PT ;  /* 0x00000001db00780c */ /* 0x000fe40003f26270 */
[----:B------:R-:W-:Y:S01]  /*6eb0*/  IADD3 R2, R213, R0, RZ ;  /* 0x00000000d5027210 */ /* 0x000fe20007ffe0ff */
[----:B----4-:R-:W-:Y:S03]  /*6ec0*/  HMMA.16816.F32 R24, R12, R20, RZ ;  /* 0x000000140c18723c */ /* 0x010fe600000018ff */
[----:B------:R-:W-:-:S05]  /*6ed0*/  IADD3 R0, R2, c[0x0][0x328], RZ ;  /* 0x0000ca0002007a10 */ /* 0x000fca0007ffe0ff */
        /* <DEDUP_REMOVED lines=113> */
.L_x_2078:
[----:B------:R-:W-:-:S04]  /*75f0*/  MOV R2, 0x1 ;  /* 0x0000000100027802 */ /* 0x000fc80000000f00 */
[----:B------:R-:W-:-:S13]  /*7600*/  ISETP.NE.AND P0, PT, R2, c[0x0][0x32c], PT ;  /* 0x0000cb0002007a0c */ /* 0x000fda0003f05270 */
[----:B------:R-:W-:-:S05]  /*7610*/  @P0 IMAD.HI.U32 R2, R3, c[0x0][0x330], RZ ;  /* 0x0000cc0003020a27 */ /* 0x000fca00078e00ff */
[----:B------:R-:W-:Y:S02]  /*7620*/  @P0 SHF.R.U32.HI R3, RZ, c[0x0][0x334], R2 ;  /* 0x0000cd00ff030a19 */ /* 0x000fe40000011602 */
.L_x_2079:
[----:B------:R-:W-:Y:S05]  /*7630*/  BSYNC B0 ;  /* 0x0000000000007941 */ /* 0x000fea0003800000 */
.L_x_2077:
[----:B------:R-:W-:-:S05]  /*7640*/  MOV R2, c[0x0][0x32c] ;  /* 0x0000cb0000027a02 */ /* 0x000fca0000000f00 */
[----:B------:R-:W-:-:S05]  /*7650*/  IMAD R3, R3, R2, c[0x0][0x32c] ;  /* 0x0000cb0003037624 */ /* 0x000fca00078e0202 */
[----:B------:R-:W-:-:S04]  /*7660*/  IMNMX R0, R0, R3, PT ;  /* 0x0000000300007217 */ /* 0x000fc80003800200 */
.L_x_2076:
        /* <DEDUP_REMOVED lines=8> */
.L_x_2101:
        /* <DEDUP_REMOVED lines=8> */
[----:B------:R1:W1:Y:S04]  /*7770*/  LDSM.16.M88.4 R24, [R200+0x1000] ;  /* 0x00100000c818783b */ /* 0x0002680000000200 */
[----:B------:R1:W1:Y:S04]  /*7780*/  LDSM.16.M88.4 R168, [R200+0x1800] ;  /* 0x00180000c8a8783b */ /* 0x0002680000000200 */
[----:B------:R1:W1:Y:S04]  /*7790*/  LDSM.16.M88.4 R172, [R209] ;  /* 0x00000000d1ac783b */ /* 0x0002680000000200 */
[----:B------:R1:W1:Y:S04]  /*77a0*/  LDSM.16.M88.4 R176, [R135] ;  /* 0x0000000087b0783b */ /* 0x0002680000000200 */
[----:B------:R1:W1:Y:S04]  /*77b0*/  LDSM.16.M88.4 R180, [R135+0x800] ;  /* 0x0008000087b4783b */ /* 0x0002680000000200 */
[----:B------:R1:W1:Y:S04]  /*77c0*/  LDSM.16.M88.4 R184, [R135+0x1000] ;  /* 0x0010000087b8783b */ /* 0x0002680000000200 */
[----:B------:R1:W1:Y:S01]  /*77d0*/  LDSM.16.M88.4 R188, [R135+0x1800] ;  /* 0x0018000087bc783b */ /* 0x0002620000000200 */
[----:B------:R-:W-:-:S05]  /*77e0*/  @P0 BRA `(.L_x_2082) ;  /* 0x0000050000000947 */ /* 0x000fca0003800000 */
[----:B------:R-:W-:Y:S01]  /*77f0*/  SHF.R.S32.HI R0, RZ, 0x1f, R218 ;  /* 0x0000001fff007819 */ /* 0x000fe200000114da */
[----:B------:R-:W-:Y:S01]  /*7800*/  IMAD.WIDE.U32 R2, R218, c[0x0][0x208], RZ ;  /* 0x00008200da027a25 */ /* 0x000fe200078e00ff */
[----:B------:R-:W-:Y:S02]  /*7810*/  SHF.R.S32.HI R4, RZ, 0x1f, R216 ;  /* 0x0000001fff047819 */ /* 0x000fe400000114d8 */
[----:B------:R-:W-:Y:S01]  /*7820*/  SHF.R.S32.HI R6, RZ, 0x1f, R222 ;  /* 0x0000001fff067819 */ /* 0x000fe200000114de */
[----:B------:R-:W-:Y:S01]  /*7830*/  IMAD R0, R0, c[0x0][0x208], RZ ;  /* 0x0000820000007a24 */ /* 0x000fe200078e02ff */
[----:B------:R-:W-:Y:S01]  /*7840*/  SHF.R.S32.HI R5, RZ, 0x1f, R224 ;  /* 0x0000001fff057819 */ /* 0x000fe200000114e0 */
[----:B------:R-:W-:Y:S01]  /*7850*/  IMAD R4, R4, c[0x0][0x218], RZ ;  /* 0x0000860004047a24 */ /* 0x000fe200078e02ff */
[----:B------:R-:W-:Y:S01]  /*7860*/  SHF.R.S32.HI R7, RZ, 0x1f, R223 ;  /* 0x0000001fff077819 */ /* 0x000fe200000114df */
[----:B------:R-:W-:Y:S01]  /*7870*/  IMAD R0, R218, c[0x0][0x20c], R0 ;  /* 0x00008300da007a24 */ /* 0x000fe200078e0200 */
[----:B------:R-:W-:Y:S01]  /*7880*/  SHF.L.U64.HI R23, R222, 0x1, R6 ;  /* 0x00000001de177819 */ /* 0x000fe20000010206 */
[----:B------:R-:W-:Y:S01]  /*7890*/  IMAD R4, R216, c[0x0][0x21c], R4 ;  /* 0x00008700d8047a24 */ /* 0x000fe200078e0204 */
[----:B------:R-:W-:Y:S01]  /*78a0*/  SHF.R.S32.HI R6, RZ, 0x1f, R217 ;  /* 0x0000001fff067819 */ /* 0x000fe200000114d9 */
[----:B------:R-:W-:Y:S01]  /*78b0*/  IMAD.IADD R3, R3, 0x1, R0 ;  /* 0x0000000103037824 */ /* 0x000fe200078e0200 */
[C---:B------:R-:W-:Y:S01]  /*78c0*/  SHF.L.U64.HI R28, R224.reuse, 0x1, R5 ;  /* 0x00000001e01c7819 */ /* 0x040fe20000010205 */
[----:B------:R-:W-:Y:S01]  /*78d0*/  IMAD.SHL.U32 R132, R224, 0x2, RZ ;  /* 0x00000002e0847824 */ /* 0x000fe200078e00ff */
[----:B------:R-:W-:Y:S01]  /*78e0*/  SHF.L.U64.HI R22, R223, 0x1, R7 ;  /* 0x00000001df167819 */ /* 0x000fe20000010207 */
[----:B------:R-:W-:Y:S01]  /*78f0*/  IMAD.WIDE.U32 R2, R216, c[0x0][0x218], R2 ;  /* 0x00008600d8027a25 */ /* 0x000fe200078e0002 */
[----:B------:R-:W-:Y:S03]  /*7900*/  SHF.L.U64.HI R21, R217, 0x1, R6 ;  /* 0x00000001d9157819 */ /* 0x000fe60000010206 */
[----:B------:R-:W-:Y:S01]  /*7910*/  IMAD.SHL.U32 R31, R222, 0x2, RZ ;  /* 0x00000002de1f7824 */ /* 0x000fe200078e00ff */
[----:B------:R-:W-:Y:S01]  /*7920*/  IADD3 R0, P0, R238, R2, RZ ;  /* 0x00000002ee007210 */ /* 0x000fe20007f1e0ff */
[----:B------:R-:W-:Y:S02]  /*7930*/  IMAD.SHL.U32 R30, R223, 0x2, RZ ;  /* 0x00000002df1e7824 */ /* 0x000fe400078e00ff */
[----:B------:R-:W-:Y:S01]  /*7940*/  IMAD.SHL.U32 R29, R217, 0x2, RZ ;  /* 0x00000002d91d7824 */ /* 0x000fe200078e00ff */
[----:B------:R-:W-:Y:S02]  /*7950*/  IADD3.X R2, R241, R3, R4, P0, !PT ;  /* 0x00000003f1027210 */ /* 0x000fe400007fe404 */
[C---:B------:R-:W-:Y:S04]  /*7960*/  LEA R20, P0, R0.reuse, c[0x0][0x1f8], 0x1 ;  /* 0x00007e0000147a11 */ /* 0x040fe800078008ff */
[----:B------:R-:W-:Y:S01]  /*7970*/  LEA.HI.X R5, R0, c[0x0][0x1fc], R2, 0x1, P0 ;  /* 0x00007f0000057a11 */ /* 0x000fe200000f0c02 */
[----:B------:R-:W-:-:S06]  /*7980*/  BRA.DIV ~URZ, `(.L_x_2083) ;  /* 0x000135b27f007947 */ /* 0x000fcc000b800000 */
[----:B------:R4:W3:Y:S02]  /*7990*/  SHFL.IDX PT, R4, R5, RZ, 0x181f ;  /* 0x00181fff05047589 */ /* 0x0008e400000e0000 */
.L_x_2216:
[----:B------:R-:W-:-:S05]  /*79a0*/  BRA.DIV ~URZ, `(.L_x_2084) ;  /* 0x000136027f007947 */ /* 0x000fca000b800000 */
[----:B------:R-:W5:Y:S01]  /*79b0*/  SHFL.IDX PT, R0, R20, RZ, 0x181f ;  /* 0x00181fff14007589 */ /* 0x000f6200000e0000 */
[----:B------:R-:W-:Y:S02]  /*79c0*/  ISETP.GE.AND P1, PT, R217, c[0x0][0x1d4], PT ;  /* 0x00007500d9007a0c */ /* 0x000fe40003f26270 */
[----:B------:R-:W-:Y:S04]  /*79d0*/  ISETP.GE.AND P3, PT, R223, c[0x0][0x1d4], PT ;  /* 0x00007500df007a0c */ /* 0x000fe80003f66270 */
[----:B------:R-:W-:Y:S02]  /*79e0*/  SEL R15, RZ, 0x10, P3 ;  /* 0x00000010ff0f7807 */ /* 0x000fe40001800000 */
[C---:B-----5:R-:W-:Y:S02]  /*79f0*/  IADD3 R2, P0, R0.reuse, R29, RZ ;  /* 0x0000001d00027210 */ /* 0x060fe40007f1e0ff */
[----:B------:R-:W-:Y:S03]  /*7a00*/  IADD3 R6, P2, R0, R31, RZ ;  /* 0x0000001f00067210 */ /* 0x000fe60007f5e0ff */
[----:B---3--:R-:W-:Y:S01]  /*7a10*/  IMAD.X R3, R4, 0x1, R21, P0 ;  /* 0x0000000104037824 */ /* 0x008fe200000e0615 */
[----:B------:R-:W-:Y:S01]  /*7a20*/  IADD3 R12, P0, R0, R30, RZ ;  /* 0x0000001e000c7210 */ /* 0x000fe20007f1e0ff */
[C---:B------:R-:W-:Y:S03]  /*7a30*/  IMAD.X R7, R4.reuse, 0x1, R23, P2 ;  /* 0x0000000104077824 */ /* 0x040fe600010e0617 */
[----:B------:R-:W-:Y:S01]  /*7a40*/  @!PT LDS RZ, [RZ] ;  /* 0x00000000fffff984 */ /* 0x000fe20000000800 */
[----:B------:R-:W-:Y:S01]  /*7a50*/  @!PT LDS RZ, [RZ] ;  /* 0x00000000fffff984 */ /* 0x000fe20000000800 */
[----:B------:R3:W-:Y:S01]  /*7a60*/  LDGSTS.E.BYPASS.LTC128B.128 [R215+0x100], [R2.64], !P1 ;  /* 0x0010000002d77fae */ /* 0x0007e2000c901d46 */
[----:B------:R-:W-:Y:S05]  /*7a70*/  IMAD.X R13, R4, 0x1, R22, P0 ;  /* 0x00000001040d7824 */ /* 0x000fea00000e0616 */
[----:B------:R5:W-:Y:S01]  /*7a80*/  LDGSTS.E.BYPASS.LTC128B.128 [R215+0x2100], [R12.64], !P3 ;  /* 0x021000000cd77fae */ /* 0x000be2000d901d46 */
[----:B---3--:R-:W-:Y:S03]  /*7a90*/  IADD3 R2, P0, R0, R132, RZ ;  /* 0x0000008400027210 */ /* 0x008fe60007f1e0ff */
[----:B------:R-:W3:Y:S02]  /*7aa0*/  SHFL.IDX PT, R0, R20, 0x1, 0x181f ;  /* 0x00381f0014007f89 */ /* 0x000ee400000e0000 */
[----:B------:R-:W-:Y:S01]  /*7ab0*/  IMAD.X R3, R4, 0x1, R28, P0 ;  /* 0x0000000104037824 */ /* 0x000fe200000e061c */
[----:B-----5:R-:W-:Y:S01]  /*7ac0*/  SEL R12, RZ, 0x10, P1 ;  /* 0x00000010ff0c7807 */ /* 0x020fe20000800000 */
[----:B------:R5:W4:Y:S01]  /*7ad0*/  SHFL.IDX PT, R4, R5, 0x1, 0x181f ;  /* 0x00381f0005047f89 */ /* 0x000b2200000e0000 */
[----:B------:R-:W-:Y:S02]  /*7ae0*/  ISETP.GE.AND P1, PT, R222, c[0x0][0x1d4], PT ;  /* 0x00007500de007a0c */ /* 0x000fe40003f26270 */
[----:B------:R-:W-:Y:S02]  /*7af0*/  ISETP.GE.AND P0, PT, R224, c[0x0][0x1d4], PT ;  /* 0x00007500e0007a0c */ /* 0x000fe40003f06270 */
[----:B------:R-:W-:Y:S09]  /*7b00*/  SEL R14, RZ, 0x10, P1 ;  /* 0x00000010ff0e7807 */ /* 0x000ff20000800000 */
[----:B------:R2:W-:Y:S04]  /*7b10*/  LDGSTS.E.BYPASS.LTC128B.128 [R215+0x4100], [R6.64], !P1 ;  /* 0x0410000006d77fae */ /* 0x0005e8000c901d46 */
[----:B------:R2:W-:Y:S01]  /*7b20*/  LDGSTS.E.BYPASS.LTC128B.128 [R215+0x6100], [R2.64], !P0 ;  /* 0x0610000002d77fae */ /* 0x0005e2000c101d46 */
[----:B----45:R-:W-:Y:S03]  /*7b30*/  SEL R5, RZ, 0x10, P0 ;  /* 0x00000010ff057807 */ /* 0x030fe60000000000 */
.L_x_2217:
[C---:B--23--:R-:W-:Y:S02]  /*7b40*/  IADD3 R2, -R12.reuse, 0x10, RZ ;  /* 0x000000100c027810 */ /* 0x04cfe40007ffe1ff */
[----:B------:R-:W-:Y:S02]  /*7b50*/  ISETP.NE.U32.AND P2, PT, R12, RZ, PT ;  /* 0x000000ff0c00720c */ /* 0x000fe40003f45070 */
[----:B------:R-:W-:Y:S04]  /*7b60*/  LOP3.LUT R2, R2, 0xf, RZ, 0xc0, !PT ;  /* 0x0000000f02027812 */ /* 0x000fe800078ec0ff */
[----:B------:R-:W-:Y:S04]  /*7b70*/  IADD3 R2, P1, P0, R2, R0, R29 ;  /* 0x0000000002027210 */ /* 0x000fe8000783e01d */
[----:B------:R-:W-:Y:S05]  /*7b80*/  IADD3.X R3, RZ, R4, R21, P1, P0 ;  /* 0x00000004ff037210 */ /* 0x000fea0000fe0415 */
[----:B------:R-:W-:Y:S01]  /*7b90*/  @!PT LDS RZ, [RZ] ;  /* 0x00000000fffff984 */ /* 0x000fe20000000800 */
[----:B------:R-:W-:Y:S01]  /*7ba0*/  @!PT LDS RZ, [RZ] ;  /* 0x00000000fffff984 */ /* 0x000fe20000000800 */
[----:B------:R-:W-:Y:S01]  /*7bb0*/  @!PT LDS RZ, [RZ] ;  /* 0x00000000fffff984 */ /* 0x000fe20000000800 */
[----:B------:R2:W-:Y:S01]  /*7bc0*/  LDGSTS.E.BYPASS.LTC128B.128.ZFILL [R215+0x1100], [R2.64], P2 ;  /* 0x0110000002d77fae */ /* 0x0005e20009141d46 */
[C---:B------:R-:W-:Y:S02]  /*7bd0*/  ISETP.NE.U32.AND P2, PT, R15.reuse, RZ, PT ;  /* 0x000000ff0f00720c */ /* 0x040fe40003f45070 */
[----:B--2---:R-:W-:Y:S04]  /*7be0*/  IADD3 R2, -R15, 0x10, RZ ;  /* 0x000000100f027810 */ /* 0x004fe80007ffe1ff */
[----:B------:R-:W-:Y:S04]  /*7bf0*/  LOP3.LUT R2, R2, 0xf, RZ, 0xc0, !PT ;  /* 0x0000000f02027812 */ /* 0x000fe800078ec0ff */
[----:B------:R-:W-:Y:S02]  /*7c00*/  IADD3 R12, P1, P0, R2, R0, R30 ;  /* 0x00000000020c7210 */ /* 0x000fe4000783e01e */
[----:B------:R-:W-:Y:S02]  /*7c10*/  IADD3 R2, -R14, 0x10, RZ ;  /* 0x000000100e027810 */ /* 0x000fe40007ffe1ff */
[----:B------:R-:W-:Y:S02]  /*7c20*/  IADD3.X R13, RZ, R4, R22, P1, P0 ;  /* 0x00000004ff0d7210 */ /* 0x000fe40000fe0416 */
[----:B------:R-:W-:Y:S03]  /*7c30*/  LOP3.LUT R2, R2, 0xf, RZ, 0xc0, !PT ;  /* 0x0000000f02027812 */ /* 0x000fe600078ec0ff */
[----:B------:R2:W-:Y:S01]  /*7c40*/  LDGSTS.E.BYPASS.LTC128B.128.ZFILL [R215+0x3100], [R12.64], P2 ;  /* 0x031000000cd77fae */ /* 0x0005e20009141d46 */
[----:B------:R-:W-:Y:S02]  /*7c50*/  IADD3 R6, P1, P0, R2, R0, R31 ;  /* 0x0000000002067210 */ /* 0x000fe4000783e01f */
[C---:B------:R-:W-:Y:S02]  /*7c60*/  IADD3 R2, -R5.reuse, 0x10, RZ ;  /* 0x0000001005027810 */ /* 0x040fe40007ffe1ff */
[----:B------:R-:W-:Y:S02]  /*7c70*/  IADD3.X R7, RZ, R4, R23, P1, P0 ;  /* 0x00000004ff077210 */ /* 0x000fe40000fe0417 */
[----:B------:R-:W-:Y:S04]  /*7c80*/  LOP3.LUT R2, R2, 0xf, RZ, 0xc0, !PT ;  /* 0x0000000f02027812 */ /* 0x000fe800078ec0ff */
[----:B------:R-:W-:Y:S04]  /*7c90*/  IADD3 R2, P1, P0, R2, R0, R132 ;  /* 0x0000000002027210 */ /* 0x000fe8000783e084 */
[----:B------:R-:W-:Y:S02]  /*7ca0*/  IADD3.X R3, RZ, R4, R28, P1, P0 ;  /* 0x00000004ff037210 */ /* 0x000fe40000fe041c */
[----:B------:R-:W-:Y:S02]  /*7cb0*/  ISETP.NE.U32.AND P1, PT, R14, RZ, PT ;  /* 0x000000ff0e00720c */ /* 0x000fe40003f25070 */
[----:B------:R-:W-:Y:S11]  /*7cc0*/  ISETP.NE.U32.AND P0, PT, R5, RZ, PT ;  /* 0x000000ff0500720c */ /* 0x000ff60003f05070 */
[----:B------:R2:W-:Y:S04]  /*7cd0*/  LDGSTS.E.BYPASS.LTC128B.128.ZFILL [R215+0x5100], [R6.64], P1 ;  /* 0x0510000006d77fae */ /* 0x0005e80008941d46 */
[----:B------:R2:W-:Y:S02]  /*7ce0*/  LDGSTS.E.BYPASS.LTC128B.128.ZFILL [R215+0x7100], [R2.64], P0 ;  /* 0x0710000002d77fae */ /* 0x0005e40008141d46 */
.L_x_2082:
[----:B------:R-:W-:Y:S05]  /*7cf0*/  BSYNC B0 ;  /* 0x0000000000007941 */ /* 0x000fea0003800000 */
.L_x_2081:
[----:B------:R-:W0:Y:S01]  /*7d00*/  LDGDEPBAR ;  /* 0x00000000000079af */ /* 0x000e220000000000 */
[----:B------:R-:W-:Y:S01]  /*7d10*/  WARPSYNC 0xffffffff ;  /* 0xffffffff00007948 */ /* 0x000fe20003800000 */
[C---:B--23--:R-:W-:Y:S01]  /*7d20*/  HMMA.16816.F32 R4, R32.reuse, R8, RZ ;  /* 0x000000082004723c */ /* 0x04cfe200000018ff */
[----:B------:R-:W-:Y:S02]  /*7d30*/  BSSY B0, `(.L_x_2085) ;  /* 0x0000169000007945 */ /* 0x000fe40003800000 */
[----:B------:R-:W-:Y:S05]  /*7d40*/  ISETP.GT.AND P0, PT, R214, R226, PT ;  /* 0x000000e2d600720c */ /* 0x000fea0003f04270 */
[C---:B------:R-:W-:Y:S08]  /*7d50*/  HMMA.16816.F32 R8, R32.reuse, R10, RZ ;  /* 0x0000000a2008723c */ /* 0x040ff000000018ff */
[C---:B----4-:R-:W-:Y:S08]  /*7d60*/  HMMA.16816.F32 R12, R32.reuse, R16, RZ ;  /* 0x00000010200c723c */ /* 0x050ff000000018ff */
[C---:B------:R-:W-:Y:S08]  /*7d70*/  HMMA.16816.F32 R16, R32.reuse, R18, RZ ;  /* 0x000000122010723c */ /* 0x040ff000000018ff */
[C---:B-1----:R-:W-:Y:S08]  /*7d80*/  HMMA.16816.F32 R20, R32.reuse, R24, RZ ;  /* 0x000000182014723c */ /* 0x042ff000000018ff */
        /* <DEDUP_REMOVED lines=15> */
[----:B------:R-:W3:Y:S07]  /*7e80*/  LDSM.16.M88.4 R172, [R202+0x1000] ;  /* 0x00100000caac783b */ /* 0x000eee0000000200 */
[C---:B-1----:R-:W-:Y:S08]  /*7e90*/  HMMA.16816.F32 R4, R168.reuse, R176, R4 ;  /* 0x000000b0a804723c */ /* 0x042ff00000001804 */
[C---:B------:R-:W-:Y:S01]  /*7ea0*/  HMMA.16816.F32 R8, R168.reuse, R178, R8 ;  /* 0x000000b2a808723c */ /* 0x040fe20000001808 */
[----:B------:R-:W-:Y:S07]  /*7eb0*/  LDSM.16.M88.4 R176, [R201+-0x6000] ;  /* 0xffa00000c9b0783b */ /* 0x000fee0000000200 */
[C---:B--2---:R-:W-:Y:S08]  /*7ec0*/  HMMA.16816.F32 R12, R168.reuse, R180, R12 ;  /* 0x000000b4a80c723c */ /* 0x044ff0000000180c */
[C---:B------:R-:W-:Y:S01]  /*7ed0*/  HMMA.16816.F32 R16, R168.reuse, R182, R16 ;  /* 0x000000b6a810723c */ /* 0x040fe20000001810 */
[----:B------:R-:W-:Y:S07]  /*7ee0*/  LDSM.16.M88.4 R180, [R201+-0x5800] ;  /* 0xffa80000c9b4783b */ /* 0x000fee0000000200 */
[C---:B---3--:R-:W-:Y:S08]  /*7ef0*/  HMMA.16816.F32 R20, R168.reuse, R172, R20 ;  /* 0x000000aca814723c */ /* 0x048ff00000001814 */
[C---:B------:R-:W-:Y:S01]  /*7f00*/  HMMA.16816.F32 R24, R168.reuse, R174, R24 ;  /* 0x000000aea818723c */ /* 0x040fe20000001818 */
[----:B------:R-:W1:Y:S07]  /*7f10*/  LDSM.16.M88.4 R172, [R210] ;  /* 0x00000000d2ac783b */ /* 0x000e6e0000000200 */
[C---:B------:R-:W-:Y:S08]  /*7f20*/  HMMA.16816.F32 R28, R168.reuse, R184, R28 ;  /* 0x000000b8a81c723c */ /* 0x040ff0000000181c */
[----:B------:R-:W-:Y:S01]  /*7f30*/  HMMA.16816.F32 R32, R168, R186, R32 ;  /* 0x000000baa820723c */ /* 0x000fe20000001820 */
[----:B------:R-:W2:Y:S08]  /*7f40*/  LDSM.16.M88.4 R168, [R201+-0x5000] ;  /* 0xffb00000c9a8783b */ /* 0x000eb00000000200 */
[----:B------:R-:W3:Y:S01]  /*7f50*/  LDSM.16.M88.4 R184, [R201+-0x4800] ;  /* 0xffb80000c9b8783b */ /* 0x000ee20000000200 */
[C---:B-1----:R-:W-:Y:S08]  /*7f60*/  HMMA.16816.F32 R4, R172.reuse, R176, R4 ;  /* 0x000000b0ac04723c */ /* 0x042ff00000001804 */
        /* <DEDUP_REMOVED lines=10> */
[----:B------:R-:W2:Y:S08]  /*8010*/  LDSM.16.M88.4 R172, [R200+0x3000] ;  /* 0x00300000c8ac783b */ /* 0x000eb00000000200 */
[----:B------:R-:W3:Y:S01]  /*8020*/  LDSM.16.M88.4 R184, [R200+0x3800] ;  /* 0x00380000c8b8783b */ /* 0x000ee20000000200 */
        /* <DEDUP_REMOVED lines=28> */
[----:B------:R-:W-:Y:S07]  /*81f0*/  LDSM.16.M88.4 R176, [R201+-0x4000] ;  /* 0xffc00000c9b0783b */ /* 0x000fee0000000200 */
[C---:B------:R-:W-:Y:S08]  /*8200*/  HMMA.16816.F32 R12, R168.reuse, R180, R12 ;  /* 0x000000b4a80c723c */ /* 0x040ff0000000180c */
[C---:B------:R-:W-:Y:S01]  /*8210*/  HMMA.16816.F32 R16, R168.reuse, R182, R16 ;  /* 0x000000b6a810723c */ /* 0x040fe20000001810 */
[----:B------:R-:W-:Y:S07]  /*8220*/  LDSM.16.M88.4 R180, [R201+-0x3800] ;  /* 0xffc80000c9b4783b */ /* 0x000fee0000000200 */
[C---:B--2---:R-:W-:Y:S08]  /*8230*/  HMMA.16816.F32 R20, R168.reuse, R172, R20 ;  /* 0x000000aca814723c */ /* 0x044ff00000001814 */
[C---:B------:R-:W-:Y:S01]  /*8240*/  HMMA.16816.F32 R24, R168.reuse, R174, R24 ;  /* 0x000000aea818723c */ /* 0x040fe20000001818 */
[----:B------:R-:W1:Y:S07]  /*8250*/  LDSM.16.M88.4 R172, [R210+0x4000] ;  /* 0x00400000d2ac783b */ /* 0x000e6e0000000200 */
[C---:B---3--:R-:W-:Y:S08]  /*8260*/  HMMA.16816.F32 R28, R168.reuse, R184, R28 ;  /* 0x000000b8a81c723c */ /* 0x048ff0000000181c */
        /* <DEDUP_REMOVED lines=80> */
[----:B------:R-:W-:Y:S01]  /*8770*/  LDSM.16.M88.4 R184, [R202+0x6000] ;  /* 0x00600000cab8783b */ /* 0x000fe20000000200 */
[C---:B-1----:R-:W-:Y:S08]  /*8780*/  HMMA.16816.F32 R4, R172.reuse, R176, R4 ;  /* 0x000000b0ac04723c */ /* 0x042ff00000001804 */
[C---:B------:R-:W-:Y:S01]  /*8790*/  HMMA.16816.F32 R8, R172.reuse, R178, R8 ;  /* 0x000000b2ac08723c */ /* 0x040fe20000001808 */
[----:B------:R-:W1:Y:S07]  /*87a0*/  LDSM.16.M88.4 R176, [R135+0x7800] ;  /* 0x0078000087b0783b */ /* 0x000e6e0000000200 */
[C---:B------:R-:W-:Y:S08]  /*87b0*/  HMMA.16816.F32 R12, R172.reuse, R180, R12 ;  /* 0x000000b4ac0c723c */ /* 0x040ff0000000180c */
[C---:B------:R-:W-:Y:S01]  /*87c0*/  HMMA.16816.F32 R16, R172.reuse, R182, R16 ;  /* 0x000000b6ac10723c */ /* 0x040fe20000001810 */
[----:B------:R-:W3:Y:S07]  /*87d0*/  LDSM.16.M88.4 R180, [R211+0xc000] ;  /* 0x00c00000d3b4783b */ /* 0x000eee0000000200 */
[C---:B--2---:R-:W-:Y:S08]  /*87e0*/  HMMA.16816.F32 R20, R172.reuse, R168, R20 ;  /* 0x000000a8ac14723c */ /* 0x044ff00000001814 */
[C---:B------:R-:W-:Y:S01]  /*87f0*/  HMMA.16816.F32 R24, R172.reuse, R170, R24 ;  /* 0x000000aaac18723c */ /* 0x040fe20000001818 */
[----:B------:R-:W2:Y:S07]  /*8800*/  LDSM.16.M88.4 R168, [R202+0x6800] ;  /* 0x00680000caa8783b */ /* 0x000eae0000000200 */
[C---:B-1----:R-:W-:Y:S08]  /*8810*/  HMMA.16816.F32 R28, R172.reuse, R176, R28 ;  /* 0x000000b0ac1c723c */ /* 0x042ff0000000181c */
[----:B------:R-:W-:Y:S01]  /*8820*/  HMMA.16816.F32 R32, R172, R178, R32 ;  /* 0x000000b2ac20723c */ /* 0x000fe20000001820 */
[----:B------:R-:W1:Y:S07]  /*8830*/  LDSM.16.M88.4 R172, [R202+0x7000] ;  /* 0x00700000caac783b */ /* 0x000e6e0000000200 */
[C---:B---3--:R-:W-:Y:S01]  /*8840*/  HMMA.16816.F32 R4, R180.reuse, R184, R4 ;  /* 0x000000b8b404723c */ /* 0x048fe20000001804 */
[----:B------:R-:W3:Y:S07]  /*8850*/  LDSM.16.M88.4 R176, [R202+0x7800] ;  /* 0x00780000cab0783b */ /* 0x000eee0000000200 */
[C---:B------:R-:W-:Y:S01]  /*8860*/  HMMA.16816.F32 R8, R180.reuse, R186, R8 ;  /* 0x000000bab408723c */ /* 0x040fe20000001808 */
[----:B------:R-:W-:Y:S07]  /*8870*/  LDSM.16.M88.4 R184, [R201] ;  /* 0x00000000c9b8783b */ /* 0x000fee0000000200 */
[C---:B--2---:R-:W-:Y:S08]  /*8880*/  HMMA.16816.F32 R12, R180.reuse, R168, R12 ;  /* 0x000000a8b40c723c */ /* 0x044ff0000000180c */
[C---:B------:R-:W-:Y:S01]  /*8890*/  HMMA.16816.F32 R16, R180.reuse, R170, R16 ;  /* 0x000000aab410723c */ /* 0x040fe20000001810 */
[----:B------:R-:W2:Y:S07]  /*88a0*/  LDSM.16.M88.4 R168, [R210+0xc000] ;  /* 0x00c00000d2a8783b */ /* 0x000eae0000000200 */
[C---:B-1----:R-:W-:Y:S08]  /*88b0*/  HMMA.16816.F32 R20, R180.reuse, R172, R20 ;  /* 0x000000acb414723c */ /* 0x042ff00000001814 */
[C---:B------:R-:W-:Y:S01]  /*88c0*/  HMMA.16816.F32 R24, R180.reuse, R174, R24 ;  /* 0x000000aeb418723c */ /* 0x040fe20000001818 */
[----:B------:R-:W1:Y:S07]  /*88d0*/  LDSM.16.M88.4 R172, [R201+0x800] ;  /* 0x00080000c9ac783b */ /* 0x000e6e0000000200 */
[C---:B---3--:R-:W-:Y:S08]  /*88e0*/  HMMA.16816.F32 R28, R180.reuse, R176, R28 ;  /* 0x000000b0b41c723c */ /* 0x048ff0000000181c */
[----:B------:R-:W-:Y:S08]  /*88f0*/  HMMA.16816.F32 R32, R180, R178, R32 ;  /* 0x000000b2b420723c */ /* 0x000ff00000001820 */
[C---:B--2---:R-:W-:Y:S08]  /*8900*/  HMMA.16816.F32 R4, R168.reuse, R184, R4 ;  /* 0x000000b8a804723c */ /* 0x044ff00000001804 */
[C---:B------:R-:W-:Y:S08]  /*8910*/  HMMA.16816.F32 R8, R168.reuse, R186, R8 ;  /* 0x000000baa808723c */ /* 0x040ff00000001808 */
[C---:B-1----:R-:W-:Y:S08]  /*8920*/  HMMA.16816.F32 R12, R168.reuse, R172, R12 ;  /* 0x000000aca80c723c */ /* 0x042ff0000000180c */
[----:B------:R-:W-:Y:S01]  /*8930*/  FMUL.FTZ R0, R4, c[0x0][0x320] ;  /* 0x0000c80004007a20 */ /* 0x000fe20000410000 */
[C---:B------:R-:W-:Y:S03]  /*8940*/  HMMA.16816.F32 R16, R168.reuse, R174, R16 ;  /* 0x000000aea810723c */ /* 0x040fe60000001810 */
[----:B------:R1:W2:Y:S04]  /*8950*/  MUFU.TANH R189, R0 ;  /* 0x0000000000bd7308 */ /* 0x0002a80000002400 */
[----:B------:R-:W-:Y:S06]  /*8960*/  FMUL.FTZ R2, R11, c[0x0][0x320] ;  /* 0x0000c8000b027a20 */ /* 0x000fec0000410000 */
[----:B------:R3:W4:Y:S11]  /*8970*/  MUFU.TANH R190, R2 ;  /* 0x0000000200be7308 */ /* 0x0007360000002400 */
[----:B------:R-:W-:Y:S02]  /*8980*/  FMUL.FTZ R3, R18, c[0x0][0x320] ;  /* 0x0000c80012037a20 */ /* 0x000fe40000410000 */
[----:B-1----:R-:W-:Y:S02]  /*8990*/  FMUL.FTZ R0, R5, c[0x0][0x320] ;  /* 0x0000c80005007a20 */ /* 0x002fe40000410000 */
[----:B------:R-:W1:Y:S01]  /*89a0*/  MUFU.TANH R183, R3 ;  /* 0x0000000300b77308 */ /* 0x000e620000002400 */
[----:B---3--:R-:W-:Y:S09]  /*89b0*/  FMUL.FTZ R2, R19, c[0x0][0x320] ;  /* 0x0000c80013027a20 */ /* 0x008ff20000410000 */
[----:B------:R3:W1:Y:S10]  /*89c0*/  MUFU.TANH R188, R0 ;  /* 0x0000000000bc7308 */ /* 0x0006740000002400 */
[----:B------:R-:W1:Y:S01]  /*89d0*/  MUFU.TANH R182, R2 ;  /* 0x0000000200b67308 */ /* 0x000e620000002400 */
[----:B---3--:R-:W-:Y:S09]  /*89e0*/  FMUL.FTZ R0, R6, c[0x0][0x320] ;  /* 0x0000c80006007a20 */ /* 0x008ff20000410000 */
[----:B------:R3:W1:Y:S02]  /*89f0*/  MUFU.TANH R193, R0 ;  /* 0x0000000000c17308 */ /* 0x0006640000002400 */
[----:B---3--:R-:W-:Y:S02]  /*8a00*/  FMUL.FTZ R0, R7, c[0x0][0x320] ;  /* 0x0000c80007007a20 */ /* 0x008fe40000410000 */
[----:B------:R-:W3:Y:S06]  /*8a10*/  LDSM.16.M88.4 R4, [R201+0x1000] ;  /* 0x00100000c904783b */ /* 0x000eec0000000200 */
[----:B------:R5:W1:Y:S02]  /*8a20*/  MUFU.TANH R192, R0 ;  /* 0x0000000000c07308 */ /* 0x000a640000002400 */
[----:B-----5:R-:W-:Y:S08]  /*8a30*/  FMUL.FTZ R0, R8, c[0x0][0x320] ;  /* 0x0000c80008007a20 */ /* 0x020ff00000410000 */
[----:B------:R5:W1:Y:S01]  /*8a40*/  MUFU.TANH R185, R0 ;  /* 0x0000000000b97308 */ /* 0x000a620000002400 */
[C---:B---3--:R-:W-:Y:S08]  /*8a50*/  HMMA.16816.F32 R20, R168.reuse, R4, R20 ;  /* 0x00000004a814723c */ /* 0x048ff00000001814 */
[C---:B------:R-:W-:Y:S04]  /*8a60*/  HMMA.16816.F32 R24, R168.reuse, R6, R24 ;  /* 0x00000006a818723c */ /* 0x040fe80000001818 */
[----:B-----5:R-:W-:Y:S04]  /*8a70*/  FMUL.FTZ R0, R9, c[0x0][0x320] ;  /* 0x0000c80009007a20 */ /* 0x020fe80000410000 */
[----:B------:R3:W1:Y:S04]  /*8a80*/  MUFU.TANH R184, R0 ;  /* 0x0000000000b87308 */ /* 0x0006680000002400 */
[----:B---3--:R-:W-:Y:S02]  /*8a90*/  FMUL.FTZ R0, R10, c[0x0][0x320] ;  /* 0x0000c8000a007a20 */ /* 0x008fe40000410000 */
[----:B------:R-:W3:Y:S01]  /*8aa0*/  LDSM.16.M88.4 R8, [R201+0x1800] ;  /* 0x00180000c908783b */ /* 0x000ee20000000200 */
[----:B------:R-:W-:Y:S04]  /*8ab0*/  DEPBAR.LE SB0, 0x0 ;  /* 0x000080000000791a */ /* 0x000fe80000000000 */
[----:B------:R5:W1:Y:S03]  /*8ac0*/  MUFU.TANH R191, R0 ;  /* 0x0000000000bf7308 */ /* 0x000a660000002400 */
[----:B------:R-:W-:Y:S01]  /*8ad0*/  BAR.SYNC.DEFER_BLOCKING 0x0 ;  /* 0x0000000000007b1d */ /* 0x000fe20000010000 */
[----:B-----5:R-:W-:Y:S06]  /*8ae0*/  FMUL.FTZ R0, R12, c[0x0][0x320] ;  /* 0x0000c8000c007a20 */ /* 0x020fec0000410000 */
[----:B------:R5:W1:Y:S01]  /*8af0*/  MUFU.TANH R181, R0 ;  /* 0x0000000000b57308 */ /* 0x000a620000002400 */
[C---:B---3--:R-:W-:Y:S08]  /*8b00*/  HMMA.16816.F32 R28, R168.reuse, R8, R28 ;  /* 0x00000008a81c723c */ /* 0x048ff0000000181c */
[----:B------:R-:W-:Y:S04]  /*8b10*/  HMMA.16816.F32 R32, R168, R10, R32 ;  /* 0x0000000aa820723c */ /* 0x000fe80000001820 */
[----:B-----5:R-:W-:Y:S04]  /*8b20*/  FMUL.FTZ R0, R13, c[0x0][0x320] ;  /* 0x0000c8000d007a20 */ /* 0x020fe80000410000 */
[----:B------:R3:W1:Y:S04]  /*8b30*/  MUFU.TANH R180, R0 ;  /* 0x0000000000b47308 */ /* 0x0006680000002400 */
[----:B---3--:R-:W-:Y:S06]  /*8b40*/  FMUL.FTZ R0, R14, c[0x0][0x320] ;  /* 0x0000c8000e007a20 */ /* 0x008fec0000410000 */
[----:B------:R3:W1:Y:S02]  /*8b50*/  MUFU.TANH R187, R0 ;  /* 0x0000000000bb7308 */ /* 0x0006640000002400 */
[----:B---3--:R-:W-:Y:S08]  /*8b60*/  FMUL.FTZ R0, R15, c[0x0][0x320] ;  /* 0x0000c8000f007a20 */ /* 0x008ff00000410000 */
        /* <DEDUP_REMOVED lines=36> */
[----:B------:R3:W1:Y:S01]  /*8db0*/  MUFU.TANH R175, R0 ;  /* 0x0000000000af7308 */ /* 0x0006620000002400 */
[----:B------:R-:W-:-:S05]  /*8dc0*/  @!P0 BRA `(.L_x_2086) ;  /* 0x000005f000008947 */ /* 0x000fca0003800000 */
[----:B--2-4-:R-:W-:Y:S01]  /*8dd0*/  SHF.R.S32.HI R6, RZ, 0x1f, R222 ;  /* 0x0000001fff067819 */ /* 0x014fe200000114de */
[----:B------:R-:W-:Y:S01]  /*8de0*/  IMAD.MOV.U32 R194, RZ, RZ, c[0x0][0x2b8] ;  /* 0x0000ae00ffc27624 */ /* 0x000fe200078e00ff */
[----:B------:R-:W-:Y:S01]  /*8df0*/  SHF.R.S32.HI R7, RZ, 0x1f, R223 ;  /* 0x0000001fff077819 */ /* 0x000fe200000114df */
[----:B------:R-:W-:Y:S01]  /*8e00*/  IMAD R2, R214, 0x40, R232 ;  /* 0x00000040d6027824 */ /* 0x000fe200078e02e8 */
[----:B------:R-:W-:Y:S01]  /*8e10*/  SHF.L.U64.HI R13, R222, 0x1, R6 ;  /* 0x00000001de0d7819 */ /* 0x000fe20000010206 */
[----:B------:R-:W-:Y:S01]  /*8e20*/  IMAD.MOV.U32 R216, RZ, RZ, RZ ;  /* 0x000000ffffd87224 */ /* 0x000fe200078e00ff */
[----:B------:R-:W-:Y:S01]  /*8e30*/  ISETP.NE.AND P1, PT, R194, 0x1, PT ;  /* 0x00000001c200780c */ /* 0x000fe20003f25270 */
[----:B------:R-:W-:Y:S01]  /*8e40*/  IMAD.SHL.U32 R25, R224, 0x2, RZ ;  /* 0x00000002e0197824 */ /* 0x000fe200078e00ff */
[----:B------:R-:W-:Y:S01]  /*8e50*/  IADD3 R2, R2, -0x40, R229 ;  /* 0xffffffc002027810 */ /* 0x000fe20007ffe0e5 */
[----:B------:R-:W-:Y:S01]  /*8e60*/  IMAD.SHL.U32 R24, R222, 0x2, RZ ;  /* 0x00000002de187824 */ /* 0x000fe200078e00ff */
[----:B------:R-:W-:Y:S01]  /*8e70*/  SHF.R.S32.HI R194, RZ, 0x1f, R224 ;  /* 0x0000001fffc27819 */ /* 0x000fe200000114e0 */
[----:B------:R-:W-:Y:S01]  /*8e80*/  IMAD.SHL.U32 R23, R223, 0x2, RZ ;  /* 0x00000002df177824 */ /* 0x000fe200078e00ff */
[----:B------:R-:W-:Y:S01]  /*8e90*/  SHF.R.S32.HI R6, RZ, 0x1f, R217 ;  /* 0x0000001fff067819 */ /* 0x000fe200000114d9 */
[----:B---3--:R-:W-:Y:S01]  /*8ea0*/  IMAD.MOV.U32 R0, RZ, RZ, R2 ;  /* 0x000000ffff007224 */ /* 0x008fe200078e0002 */
[----:B------:R-:W-:Y:S01]  /*8eb0*/  SHF.L.U64.HI R14, R224, 0x1, R194 ;  /* 0x00000001e00e7819 */ /* 0x000fe200000102c2 */
[----:B------:R-:W-:Y:S01]  /*8ec0*/  IMAD.SHL.U32 R22, R217, 0x2, RZ ;  /* 0x00000002d9167824 */ /* 0x000fe200078e00ff */
[----:B------:R-:W-:Y:S02]  /*8ed0*/  SHF.L.U64.HI R12, R223, 0x1, R7 ;  /* 0x00000001df0c7819 */ /* 0x000fe40000010207 */
[----:B------:R-:W-:Y:S01]  /*8ee0*/  SHF.L.U64.HI R9, R217, 0x1, R6 ;  /* 0x00000001d9097819 */ /* 0x000fe20000010206 */
[----:B------:R-:W-:Y:S05]  /*8ef0*/  @P1 IMAD.HI.U32 R3, R2, c[0x0][0x2bc], RZ ;  /* 0x0000af0002031a27 */ /* 0x000fea00078e00ff */
[----:B------:R-:W-:Y:S04]  /*8f00*/  @P1 SHF.R.U32.HI R0, RZ, c[0x0][0x2c0], R3 ;  /* 0x0000b000ff001a19 */ /* 0x000fe80000011603 */
[C---:B------:R-:W-:Y:S04]  /*8f10*/  @!P6 IADD3 R3, P0, R0.reuse, R236, RZ ;  /* 0x000000ec0003e210 */ /* 0x040fe80007f1e0ff */
[----:B------:R-:W-:Y:S01]  /*8f20*/  @!P6 LEA.HI.X.SX32 R5, R0, R240, 0x1, P0 ;  /* 0x000000f00005e211 */ /* 0x000fe200000f0eff */
[----:B------:R-:W-:Y:S01]  /*8f30*/  IMAD.MOV R0, RZ, RZ, -R0 ;  /* 0x000000ffff007224 */ /* 0x000fe200078e0a00 */
[C---:B------:R-:W-:Y:S03]  /*8f40*/  @!P6 LEA R4, P0, R3.reuse, c[0x0][0x2a0], 0x2 ;  /* 0x0000a8000304ea11 */ /* 0x040fe600078010ff */
[----:B------:R-:W-:Y:S01]  /*8f50*/  IMAD R218, R0, c[0x0][0x2b8], R2 ;  /* 0x0000ae0000da7a24 */ /* 0x000fe200078e0202 */
[----:B------:R-:W-:Y:S03]  /*8f60*/  @!P6 LEA.HI.X R5, R3, c[0x0][0x2a4], R5, 0x2, P0 ;  /* 0x0000a9000305ea11 */ /* 0x000fe600000f1405 */
[----:B------:R-:W-:Y:S01]  /*8f70*/  IMAD.WIDE.U32 R2, R218, c[0x0][0x1e0], RZ ;  /* 0x00007800da027a25 */ /* 0x000fe200078e00ff */
        /* <DEDUP_REMOVED lines=15> */
.L_x_2218:
[----:B------:R-:W-:-:S05]  /*9070*/  BRA.DIV ~URZ, `(.L_x_2088) ;  /* 0x000122327f007947 */ /* 0x000fca000b800000 */
[----:B------:R-:W4:Y:S01]  /*9080*/  SHFL.IDX PT, R0, R8, RZ, 0x181f ;  /* 0x00181fff08007589 */ /* 0x000f2200000e0000 */
[----:B------:R-:W-:Y:S02]  /*9090*/  ISETP.GE.AND P2, PT, R217, c[0x0][0x1d4], PT ;  /* 0x00007500d9007a0c */ /* 0x000fe40003f46270 */
[----:B------:R-:W-:Y:S02]  /*90a0*/  ISETP.GE.AND P3, PT, R223, c[0x0][0x1d4], PT ;  /* 0x00007500df007a0c */ /* 0x000fe40003f66270 */
[----:B------:R-:W-:Y:S04]  /*90b0*/  ISETP.GE.AND P1, PT, R222, c[0x0][0x1d4], PT ;  /* 0x00007500de007a0c */ /* 0x000fe80003f26270 */
[----:B------:R-:W-:Y:S02]  /*90c0*/  SEL R11, RZ, 0x10, P1 ;  /* 0x00000010ff0b7807 */ /* 0x000fe40000800000 */
[----:B----4-:R-:W-:Y:S05]  /*90d0*/  IADD3 R6, P0, R0, R22, RZ ;  /* 0x0000001600067210 */ /* 0x010fea0007f1e0ff */
[----:B---3--:R-:W-:Y:S01]  /*90e0*/  IMAD.X R7, R4, 0x1, R9, P0 ;  /* 0x0000000104077824 */ /* 0x008fe200000e0609 */
[----:B------:R-:W-:Y:S04]  /*90f0*/  IADD3 R2, P0, R0, R23, RZ ;  /* 0x0000001700027210 */ /* 0x000fe80007f1e0ff */
[----:B------:R-:W-:Y:S01]  /*9100*/  @!PT LDS RZ, [RZ] ;  /* 0x00000000fffff984 */ /* 0x000fe20000000800 */
[----:B------:R-:W-:Y:S01]  /*9110*/  @!PT LDS RZ, [RZ] ;  /* 0x00000000fffff984 */ /* 0x000fe20000000800 */
[----:B------:R3:W-:Y:S01]  /*9120*/  LDGSTS.E.BYPASS.LTC128B.128 [R215+0x8100], [R6.64], !P2 ;  /* 0x0810000006d77fae */ /* 0x0007e2000d101d46 */
[----:B------:R-:W-:Y:S05]  /*9130*/  IMAD.X R3, R4, 0x1, R12, P0 ;  /* 0x0000000104037824 */ /* 0x000fea00000e060c */
[----:B------:R4:W-:Y:S01]  /*9140*/  LDGSTS.E.BYPASS.LTC128B.128 [R215+0xa100], [R2.64], !P3 ;  /* 0x0a10000002d77fae */ /* 0x0009e2000d901d46 */
[----:B---3--:R-:W-:Y:S02]  /*9150*/  SEL R6, RZ, 0x10, P2 ;  /* 0x00000010ff067807 */ /* 0x008fe40001000000 */
[----:B----4-:R-:W-:Y:S05]  /*9160*/  IADD3 R2, P0, R0, R24, RZ ;  /* 0x0000001800027210 */ /* 0x010fea0007f1e0ff */
[----:B------:R-:W-:Y:S05]  /*9170*/  IMAD.X R3, R4, 0x1, R13, P0 ;  /* 0x0000000104037824 */ /* 0x000fea00000e060d */
[----:B------:R3:W-:Y:S02]  /*9180*/  LDGSTS.E.BYPASS.LTC128B.128 [R215+0xc100], [R2.64], !P1 ;  /* 0x0c10000002d77fae */ /* 0x0007e4000c901d46 */
[----:B---3--:R-:W-:Y:S02]  /*9190*/  IADD3 R2, P0, R0, R25, RZ ;  /* 0x0000001900027210 */ /* 0x008fe40007f1e0ff */
[----:B------:R-:W3:Y:S03]  /*91a0*/  SHFL.IDX PT, R0, R8, 0x1, 0x181f ;  /* 0x00381f0008007f89 */ /* 0x000ee600000e0000 */
[----:B------:R-:W-:Y:S01]  /*91b0*/  IMAD.X R3, R4, 0x1, R14, P0 ;  /* 0x0000000104037824 */ /* 0x000fe200000e060e */
[----:B------:R-:W-:Y:S01]  /*91c0*/  ISETP.GE.AND P0, PT, R224, c[0x0][0x1d4], PT ;  /* 0x00007500e0007a0c */ /* 0x000fe20003f06270 */
[----:B------:R4:W2:Y:S03]  /*91d0*/  SHFL.IDX PT, R4, R5, 0x1, 0x181f ;  /* 0x00381f0005047f89 */ /* 0x0008a600000e0000 */
[----:B------:R-:W-:Y:S09]  /*91e0*/  SEL R10, RZ, 0x10, P0 ;  /* 0x00000010ff0a7807 */ /* 0x000ff20000000000 */
[----:B------:R1:W-:Y:S01]  /*91f0*/  LDGSTS.E.BYPASS.LTC128B.128 [R215+0xe100], [R2.64], !P0 ;  /* 0x0e10000002d77fae */ /* 0x0003e2000c101d46 */
[----:B--2-4-:R-:W-:Y:S03]  /*9200*/  SEL R5, RZ, 0x10, P3 ;  /* 0x00000010ff057807 */ /* 0x014fe60001800000 */
.L_x_2219:
[C---:B-1-3--:R-:W-:Y:S02]  /*9210*/  IADD3 R2, -R6.reuse, 0x10, RZ ;  /* 0x0000001006027810 */ /* 0x04afe40007ffe1ff */
        /* <DEDUP_REMOVED lines=9> */
[----:B-1----:R-:W-:Y:S04]  /*92b0*/  IADD3 R2, -R5, 0x10, RZ ;  /* 0x0000001005027810 */ /* 0x002fe80007ffe1ff */
[----:B------:R-:W-:Y:S04]  /*92c0*/  LOP3.LUT R2, R2, 0xf, RZ, 0xc0, !PT ;  /* 0x0000000f02027812 */ /* 0x000fe800078ec0ff */
[----:B------:R-:W-:Y:S02]  /*92d0*/  IADD3 R8, P1, P0, R2, R0, R23 ;  /* 0x0000000002087210 */ /* 0x000fe4000783e017 */
[C---:B------:R-:W-:Y:S02]  /*92e0*/  IADD3 R2, -R11.reuse, 0x10, RZ ;  /* 0x000000100b027810 */ /* 0x040fe40007ffe1ff */
[----:B------:R-:W-:Y:S02]  /*92f0*/  IADD3.X R9, RZ, R4, R12, P1, P0 ;  /* 0x00000004ff097210 */ /* 0x000fe40000fe040c */
[----:B------:R-:W-:Y:S03]  /*9300*/  LOP3.LUT R2, R2, 0xf, RZ, 0xc0, !PT ;  /* 0x0000000f02027812 */ /* 0x000fe600078ec0ff */
[----:B------:R1:W-:Y:S01]  /*9310*/  LDGSTS.E.BYPASS.LTC128B.128.ZFILL [R215+0xb100], [R8.64], P2 ;  /* 0x0b10000008d77fae */ /* 0x0003e20009141d46 */
[----:B------:R-:W-:Y:S02]  /*9320*/  IADD3 R6, P1, P0, R2, R0, R24 ;  /* 0x0000000002067210 */ /* 0x000fe4000783e018 */
[----:B------:R-:W-:Y:S02]  /*9330*/  IADD3 R2, -R10, 0x10, RZ ;  /* 0x000000100a027810 */ /* 0x000fe40007ffe1ff */
        /* <DEDUP_REMOVED lines=8> */
.L_x_2086:
[----:B--2-4-:R-:W-:Y:S05]  /*93c0*/  BSYNC B0 ;  /* 0x0000000000007941 */ /* 0x014fea0003800000 */
.L_x_2085:
[----:B---3--:R-:W-:Y:S01]  /*93d0*/  IMAD.MOV.U32 R0, RZ, RZ, c[0x0][0x2c4] ;  /* 0x0000b100ff007624 */ /* 0x008fe200078e00ff */
        /* <DEDUP_REMOVED lines=11> */
[C---:B-1----:R-:W-:Y:S02]  /*9490*/  IADD3 R6, R0.reuse, UR4, RZ ;  /* 0x0000000400067c10 */ /* 0x042fe4000fffe0ff */
[----:B------:R-:W-:Y:S01]  /*94a0*/  IADD3 R7, R0, c[0x0][0x328], RZ ;  /* 0x0000ca0000077a10 */ /* 0x000fe20007ffe0ff */
[----:B------:R-:W-:-:S05]  /*94b0*/  BRA.DIV ~URZ, `(.L_x_2089) ;  /* 0x000120827f007947 */ /* 0x000fca000b800000 */
[----:B------:R1:W2:Y:S02]  /*94c0*/  SHFL.IDX PT, R3, R4, RZ, 0x1c1f ;  /* 0x001c1fff04037589 */ /* 0x0002a400000e0000 */
.L_x_2220:
        /* <DEDUP_REMOVED lines=19> */
.L_x_2092:
[----:B------:R-:W-:Y:S04]  /*9600*/  MOV R8, 0x1 ;  /* 0x0000000100087802 */ /* 0x000fe80000000f00 */
[----:B------:R-:W-:Y:S11]  /*9610*/  ISETP.NE.AND P0, PT, R8, c[0x0][0x32c], PT ;  /* 0x0000cb0008007a0c */ /* 0x000ff60003f05270 */
[----:B------:R-:W-:Y:S02]  /*9620*/  @!UPT UIADD3 URZ, URZ, URZ, URZ ;  /* 0x0000003f3f3ff290 */ /* 0x000fe4000fffe03f */
[----:B------:R-:W-:Y:S05]  /*9630*/  @P0 IMAD.HI.U32 R8, R3, c[0x0][0x330], RZ ;  /* 0x0000cc0003080a27 */ /* 0x000fea00078e00ff */
[----:B------:R-:W-:Y:S02]  /*9640*/  @P0 SHF.R.U32.HI R3, RZ, c[0x0][0x334], R8 ;  /* 0x0000cd00ff030a19 */ /* 0x000fe40000011608 */
.L_x_2093:
[----:B------:R-:W-:Y:S05]  /*9650*/  BSYNC B0 ;  /* 0x0000000000007941 */ /* 0x000fea0003800000 */
.L_x_2091:
[----:B------:R-:W-:Y:S04]  /*9660*/  IMAD R3, R3, c[0x0][0x32c], -R5 ;  /* 0x0000cb0003037a24 */ /* 0x000fe800078e0a05 */
[----:B------:R-:W-:Y:S05]  /*9670*/  IMAD.IADD R3, R3, 0x1, -R231 ;  /* 0x0000000103037824 */ /* 0x000fea00078e0ae7 */
[----:B------:R-:W-:Y:S02]  /*9680*/  IMNMX R0, R0, R3, !PT ;  /* 0x0000000300007217 */ /* 0x000fe40007800200 */
[----:B------:R-:W-:Y:S04]  /*9690*/  IADD3 R3, R3, c[0x0][0x32c], RZ ;  /* 0x0000cb0003037a10 */ /* 0x000fe80007ffe0ff */
[----:B------:R-:W-:Y:S02]  /*96a0*/  IMNMX R2, R2, R3, PT ;  /* 0x0000000302027217 */ /* 0x000fe40003800200 */
.L_x_2090:
        /* <DEDUP_REMOVED lines=50> */
[----:B------:R2:W3:Y:S02]  /*99d0*/  SHFL.IDX PT, R3, R4, 0x1, 0x1c1f ;  /* 0x003c1f0004037f89 */ /* 0x0004e400000e0000 */
.L_x_2221:
        /* <DEDUP_REMOVED lines=12> */
[----:B-12---:R-:W-:Y:S05]  /*9aa0*/  IMAD.MOV.U32 R4, RZ, RZ, 0x1 ;  /* 0x00000001ff047424 */ /* 0x006fea00078e00ff */
[----:B------:R-:W-:Y:S11]  /*9ab0*/  ISETP.NE.AND P0, PT, R4, c[0x0][0x32c], PT ;  /* 0x0000cb0004007a0c */ /* 0x000ff60003f05270 */
[----:B------:R-:W-:Y:S02]  /*9ac0*/  @!UPT UIADD3 URZ, URZ, URZ, URZ ;  /* 0x0000003f3f3ff290 */ /* 0x000fe4000fffe03f */
[----:B------:R-:W-:Y:S05]  /*9ad0*/  @P0 IMAD.HI.U32 R4, R3, c[0x0][0x330], RZ ;  /* 0x0000cc0003040a27 */ /* 0x000fea00078e00ff */
[----:B------:R-:W-:Y:S04]  /*9ae0*/  @P0 SHF.R.U32.HI R3, RZ, c[0x0][0x334], R4 ;  /* 0x0000cd00ff030a19 */ /* 0x000fe80000011604 */
[----:B------:R-:W-:Y:S01]  /*9af0*/  LOP3.LUT R3, RZ, R3, RZ, 0x33, !PT ;  /* 0x00000003ff037212 */ /* 0x000fe200078e33ff */
[----:B------:R-:W-:-:S05]  /*9b00*/  BRA `(.L_x_2098) ;  /* 0x0000005000007947 */ /* 0x000fca0003800000 */
.L_x_2097:
[----:B-12---:R-:W-:Y:S04]  /*9b10*/  MOV R4, 0x1 ;  /* 0x0000000100047802 */ /* 0x006fe80000000f00 */
[----:B------:R-:W-:Y:S11]  /*9b20*/  ISETP.NE.AND P0, PT, R4, c[0x0][0x32c], PT ;  /* 0x0000cb0004007a0c */ /* 0x000ff60003f05270 */
[----:B------:R-:W-:Y:S02]  /*9b30*/  @!UPT UIADD3 URZ, URZ, URZ, URZ ;  /* 0x0000003f3f3ff290 */ /* 0x000fe4000fffe03f */
[----:B------:R-:W-:Y:S05]  /*9b40*/  @P0 IMAD.HI.U32 R4, R3, c[0x0][0x330], RZ ;  /* 0x0000cc0003040a27 */ /* 0x000fea00078e00ff */
[----:B------:R-:W-:Y:S02]  /*9b50*/  @P0 SHF.R.U32.HI R3, RZ, c[0x0][0x334], R4 ;  /* 0x0000cd00ff030a19 */ /* 0x000fe40000011604 */
.L_x_2098:
[----:B------:R-:W-:Y:S05]  /*9b60*/  BSYNC B0 ;  /* 0x0000000000007941 */ /* 0x000fea0003800000 */
.L_x_2096:
[----:B------:R-:W-:Y:S04]  /*9b70*/  IMAD R5, R3, c[0x0][0x32c], -R5 ;  /* 0x0000cb0003057a24 */ /* 0x000fe800078e0a05 */
[----:B------:R-:W-:Y:S05]  /*9b80*/  IMAD.IADD R3, R5, 0x1, -R231 ;  /* 0x0000000105037824 */ /* 0x000fea00078e0ae7 */
[----:B------:R-:W-:Y:S02]  /*9b90*/  IMNMX R0, R0, R3, !PT ;  /* 0x0000000300007217 */ /* 0x000fe40007800200 */
[----:B------:R-:W-:Y:S04]  /*9ba0*/  IADD3 R3, R3, c[0x0][0x32c], RZ ;  /* 0x0000cb0003037a10 */ /* 0x000fe80007ffe0ff */
[----:B------:R-:W-:Y:S02]  /*9bb0*/  IMNMX R2, R2, R3, PT ;  /* 0x0000000302027217 */ /* 0x000fe40003800200 */
.L_x_2095:
        /* <DEDUP_REMOVED lines=82> */
.L_x_2222:
[----:B-12---:R-:W-:Y:S01]  /*a0e0*/  FMNMX.FTZ R4, R4, R0, !PT ;  /* 0x0000000004047209 */ /* 0x006fe20007810000 */
[----:B------:R-:W-:-:S05]  /*a0f0*/  BRA.DIV ~URZ, `(.L_x_2100) ;  /* 0x000115627f007947 */ /* 0x000fca000b800000 */
[----:B------:R-:W1:Y:S02]  /*a100*/  SHFL.BFLY PT, R0, R4, 0x1, 0x1f ;  /* 0x0c201f0004007f89 */ /* 0x000e6400000e0000 */
[----:B-1----:R-:W-:Y:S02]  /*a110*/  FMNMX.FTZ R132, R4, R0, !PT ;  /* 0x0000000004847209 */ /* 0x002fe40007810000 */
[----:B------:R-:W1:Y:S02]  /*a120*/  SHFL.BFLY PT, R0, R5, 0x2, 0x1f ;  /* 0x0c401f0005007f89 */ /* 0x000e6400000e0000 */
[----:B-1----:R-:W-:Y:S05]  /*a130*/  FMNMX.FTZ R4, R5, R0, !PT ;  /* 0x0000000005047209 */ /* 0x002fea0007810000 */
[----:B------:R1:W2:Y:S02]  /*a140*/  SHFL.BFLY PT, R0, R4, 0x1, 0x1f ;  /* 0x0c201f0004007f89 */ /* 0x0002a400000e0000 */
.L_x_2223:
        /* <DEDUP_REMOVED lines=23> */
[----:B------:R-:W2:Y:S01]  /*a2c0*/  MUFU.EX2 R5, R5 ;  /* 0x0000000500057308 */ /* 0x000ea20000000800 */
[--C-:B------:R-:W-:Y:S02]  /*a2d0*/  FFMA.FTZ R193, R25, c[0x0][0x2d0], -R2.reuse ;  /* 0x0000b40019c17a23 */ /* 0x100fe40000010802 */
[--C-:B------:R-:W-:Y:S02]  /*a2e0*/  FFMA.FTZ R196, R24, c[0x0][0x2d0], -R2.reuse ;  /* 0x0000b40018c47a23 */ /* 0x100fe40000010802 */
[--C-:B------:R-:W-:Y:S02]  /*a2f0*/  FFMA.FTZ R133, R168, c[0x0][0x2d0], -R2.reuse ;  /* 0x0000b400a8857a23 */ /* 0x100fe40000010802 */
[----:B------:R-:W-:Y:S03]  /*a300*/  FFMA.FTZ R194, R23, c[0x0][0x2d0], -R2 ;  /* 0x0000b40017c27a23 */ /* 0x000fe60000010802 */
[----:B------:R3:W-:Y:S01]  /*a310*/  MUFU.EX2 R23, R133 ;  /* 0x0000008500177308 */ /* 0x0007e20000000800 */
[C---:B-1----:R-:W-:Y:S02]  /*a320*/  FFMA.FTZ R2, R0.reuse, R225, R4 ;  /* 0x000000e100027223 */ /* 0x042fe40000010004 */
[C---:B------:R-:W-:Y:S02]  /*a330*/  FMUL.FTZ R32, R0.reuse, R136 ;  /* 0x0000008800207220 */ /* 0x040fe40000410000 */
[C---:B------:R-:W-:Y:S02]  /*a340*/  FMUL.FTZ R33, R0.reuse, R137 ;  /* 0x0000008900217220 */ /* 0x040fe40000410000 */
[C---:B------:R-:W-:Y:S02]  /*a350*/  FMUL.FTZ R25, R0.reuse, R145 ;  /* 0x0000009100197220 */ /* 0x040fe40000410000 */
[C---:B------:R-:W-:Y:S02]  /*a360*/  FMUL.FTZ R24, R0.reuse, R144 ;  /* 0x0000009000187220 */ /* 0x040fe40000410000 */
[----:B--2---:R-:W-:Y:S01]  /*a370*/  FADD.FTZ R22, R5, R2 ;  /* 0x0000000205167221 */ /* 0x004fe20000010000 */
[----:B------:R-:W-:Y:S01]  /*a380*/  FSEL R2, R3, RZ, P0 ;  /* 0x000000ff03027208 */ /* 0x000fe20000000000 */
[----:B------:R-:W-:Y:S01]  /*a390*/  FMUL.FTZ R28, R0, R140 ;  /* 0x0000008c001c7220 */ /* 0x000fe20000410000 */
[----:B------:R-:W-:Y:S01]  /*a3a0*/  F2FP.PACK_AB R168, R5, R4 ;  /* 0x0000000405a8723e */ /* 0x000fe200000000ff */
[----:B------:R-:W-:Y:S01]  /*a3b0*/  FMUL.FTZ R4, R3, c[0x0][0x2d0] ;  /* 0x0000b40003047a20 */ /* 0x000fe20000410000 */
[----:B------:R-:W-:Y:S01]  /*a3c0*/  MUFU.EX2 R144, R178 ;  /* 0x000000b200907308 */ /* 0x000fe20000000800 */
[----:B------:R-:W-:Y:S02]  /*a3d0*/  FADD.FTZ R2, -R2, R134 ;  /* 0x0000008602027221 */ /* 0x000fe40000010100 */
[----:B------:R-:W-:Y:S01]  /*a3e0*/  FMUL.FTZ R29, R0, R141 ;  /* 0x0000008d001d7220 */ /* 0x000fe20000410000 */
[----:B------:R-:W-:Y:S01]  /*a3f0*/  FSEL R4, R4, RZ, P0 ;  /* 0x000000ff04047208 */ /* 0x000fe20000000000 */
[----:B------:R-:W-:Y:S01]  /*a400*/  FMUL.FTZ R2, R2, c[0x0][0x2d0] ;  /* 0x0000b40002027a20 */ /* 0x000fe20000410000 */
[----:B------:R-:W-:Y:S01]  /*a410*/  ISETP.GT.AND P0, PT, R214, R207, PT ;  /* 0x000000cfd600720c */ /* 0x000fe20003f04270 */
[----:B------:R-:W-:Y:S01]  /*a420*/  FMUL.FTZ R36, R0, R36 ;  /* 0x0000002400247220 */ /* 0x000fe20000410000 */
[----:B------:R-:W-:Y:S01]  /*a430*/  IADD3 R214, R214, -0x1, RZ ;  /* 0xffffffffd6d67810 */ /* 0x000fe20007ffe0ff */
[--C-:B------:R-:W-:Y:S02]  /*a440*/  FFMA.FTZ R5, R21, c[0x0][0x2d0], -R4.reuse ;  /* 0x0000b40015057a23 */ /* 0x100fe40000010804 */
[----:B------:R-:W1:Y:S01]  /*a450*/  MUFU.EX2 R21, R35 ;  /* 0x0000002300157308 */ /* 0x000e620000000800 */
[--C-:B------:R-:W-:Y:S02]  /*a460*/  FFMA.FTZ R6, R6, c[0x0][0x2d0], -R4.reuse ;  /* 0x0000b40006067a23 */ /* 0x100fe40000010804 */
[--C-:B------:R-:W-:Y:S02]  /*a470*/  FFMA.FTZ R195, R7, c[0x0][0x2d0], -R4.reuse ;  /* 0x0000b40007c37a23 */ /* 0x100fe40000010804 */
[--C-:B---3--:R-:W-:Y:S02]  /*a480*/  FFMA.FTZ R133, R20, c[0x0][0x2d0], -R4.reuse ;  /* 0x0000b40014857a23 */ /* 0x108fe40000010804 */
[--C-:B------:R-:W-:Y:S02]  /*a490*/  FFMA.FTZ R134, R19, c[0x0][0x2d0], -R4.reuse ;  /* 0x0000b40013867a23 */ /* 0x100fe40000010804 */
[--C-:B------:R-:W-:Y:S01]  /*a4a0*/  FFMA.FTZ R175, R16, c[0x0][0x2d0], -R4.reuse ;  /* 0x0000b40010af7a23 */ /* 0x100fe20000010804 */
[----:B------:R-:W2:Y:S01]  /*a4b0*/  MUFU.EX2 R2, R2 ;  /* 0x0000000200027308 */ /* 0x000ea20000000800 */
[----:B------:R-:W-:Y:S02]  /*a4c0*/  FMUL.FTZ R16, R0, R152 ;  /* 0x0000009800107220 */ /* 0x000fe40000410000 */
[--C-:B------:R-:W-:Y:S02]  /*a4d0*/  FFMA.FTZ R183, R12, c[0x0][0x2d0], -R4.reuse ;  /* 0x0000b4000cb77a23 */ /* 0x100fe40000010804 */
[----:B------:R-:W-:Y:S02]  /*a4e0*/  FMUL.FTZ R12, R0, R156 ;  /* 0x0000009c000c7220 */ /* 0x000fe40000410000 */
[--C-:B------:R-:W-:Y:S02]  /*a4f0*/  FFMA.FTZ R174, R18, c[0x0][0x2d0], -R4.reuse ;  /* 0x0000b40012ae7a23 */ /* 0x100fe40000010804 */
[--C-:B------:R-:W-:Y:S01]  /*a500*/  FFMA.FTZ R173, R17, c[0x0][0x2d0], -R4.reuse ;  /* 0x0000b40011ad7a23 */ /* 0x100fe20000010804 */
[----:B------:R-:W-:Y:S01]  /*a510*/  MUFU.EX2 R7, R6 ;  /* 0x0000000600077308 */ /* 0x000fe20000000800 */
[--C-:B------:R-:W-:Y:S02]  /*a520*/  FFMA.FTZ R184, R11, c[0x0][0x2d0], -R4.reuse ;  /* 0x0000b4000bb87a23 */ /* 0x100fe40000010804 */
[--C-:B------:R-:W-:Y:S01]  /*a530*/  FFMA.FTZ R189, R10, c[0x0][0x2d0], -R4.reuse ;  /* 0x0000b4000abd7a23 */ /* 0x100fe20000010804 */
[----:B-1----:R-:W-:Y:S01]  /*a540*/  F2FP.PACK_AB R170, R21, R23 ;  /* 0x0000001715aa723e */ /* 0x002fe200000000ff */
[--C-:B------:R-:W-:Y:S02]  /*a550*/  FFMA.FTZ R190, R9, c[0x0][0x2d0], -R4.reuse ;  /* 0x0000b40009be7a23 */ /* 0x100fe40000010804 */
[--C-:B------:R-:W-:Y:S02]  /*a560*/  FFMA.FTZ R191, R8, c[0x0][0x2d0], -R4.reuse ;  /* 0x0000b40008bf7a23 */ /* 0x100fe40000010804 */
[--C-:B------:R-:W-:Y:S01]  /*a570*/  FFMA.FTZ R176, R15, c[0x0][0x2d0], -R4.reuse ;  /* 0x0000b4000fb07a23 */ /* 0x100fe20000010804 */
[----:B------:R-:W1:Y:S01]  /*a580*/  MUFU.EX2 R6, R5 ;  /* 0x0000000500067308 */ /* 0x000e620000000800 */
[--C-:B------:R-:W-:Y:S02]  /*a590*/  FFMA.FTZ R182, R14, c[0x0][0x2d0], -R4.reuse ;  /* 0x0000b4000eb67a23 */ /* 0x100fe40000010804 */
[----:B------:R-:W-:Y:S02]  /*a5a0*/  FFMA.FTZ R181, R13, c[0x0][0x2d0], -R4 ;  /* 0x0000b4000db57a23 */ /* 0x000fe40000010804 */
[C---:B--2---:R-:W-:Y:S02]  /*a5b0*/  FMUL.FTZ R34, R2.reuse, R138 ;  /* 0x0000008a02227220 */ /* 0x044fe40000410000 */
[----:B------:R-:W-:Y:S02]  /*a5c0*/  FMUL.FTZ R35, R2, R139 ;  /* 0x0000008b02237220 */ /* 0x000fe40000410000 */
[----:B------:R-:W2:Y:S01]  /*a5d0*/  LDSM.16.MT88.4 R136, [R203] ;  /* 0x00000000cb88783b */ /* 0x000ea20000004200 */
[----:B------:R-:W-:Y:S01]  /*a5e0*/  MUFU.EX2 R152, R133 ;  /* 0x0000008500987308 */ /* 0x000fe20000000800 */
[----:B------:R-:W-:Y:S02]  /*a5f0*/  FADD.FTZ R4, R23, R22 ;  /* 0x0000001617047221 */ /* 0x000fe40000010000 */
[C---:B------:R-:W-:Y:S02]  /*a600*/  FMUL.FTZ R8, R0.reuse, R160 ;  /* 0x000000a000087220 */ /* 0x040fe40000410000 */
[----:B------:R-:W-:Y:S02]  /*a610*/  FADD.FTZ R172, R21, R4 ;  /* 0x0000000415ac7221 */ /* 0x000fe40000010000 */
[C---:B------:R-:W-:Y:S02]  /*a620*/  FMUL.FTZ R4, R0.reuse, R164 ;  /* 0x000000a400047220 */ /* 0x040fe40000410000 */
[----:B------:R-:W-:Y:S01]  /*a630*/  FMUL.FTZ R9, R0, R161 ;  /* 0x000000a100097220 */ /* 0x000fe20000410000 */
[----:B------:R-:W3:Y:S01]  /*a640*/  MUFU.EX2 R156, R134 ;  /* 0x00000086009c7308 */ /* 0x000ee20000000800 */
[C---:B------:R-:W-:Y:S02]  /*a650*/  FMUL.FTZ R10, R2.reuse, R162 ;  /* 0x000000a2020a7220 */ /* 0x040fe40000410000 */
[----:B------:R-:W-:Y:S01]  /*a660*/  FMUL.FTZ R11, R2, R163 ;  /* 0x000000a3020b7220 */ /* 0x000fe20000410000 */
[----:B-1----:R-:W-:Y:S01]  /*a670*/  F2FP.PACK_AB R169, R6, R7 ;  /* 0x0000000706a9723e */ /* 0x002fe200000000ff */
[C---:B------:R-:W-:Y:S01]  /*a680*/  FFMA.FTZ R5, R2.reuse, R221, R7 ;  /* 0x000000dd02057223 */ /* 0x040fe20000010007 */
[----:B------:R-:W-:Y:S01]  /*a690*/  LDSM.16.MT88.4 R160, [R203+0x1800] ;  /* 0x00180000cba0783b */ /* 0x000fe20000004200 */
[----:B------:R-:W-:Y:S02]  /*a6a0*/  FMUL.FTZ R7, R2, R167 ;  /* 0x000000a702077220 */ /* 0x000fe40000410000 */
[----:B------:R-:W-:Y:S01]  /*a6b0*/  FADD.FTZ R197, R6, R5 ;  /* 0x0000000506c57221 */ /* 0x000fe20000010000 */
[----:B------:R-:W-:Y:S01]  /*a6c0*/  MUFU.EX2 R134, R177 ;  /* 0x000000b100867308 */ /* 0x000fe20000000800 */
[----:B------:R-:W-:Y:S02]  /*a6d0*/  FMUL.FTZ R5, R0, R165 ;  /* 0x000000a500057220 */ /* 0x000fe40000410000 */
[----:B------:R-:W-:Y:S02]  /*a6e0*/  FMUL.FTZ R6, R2, R166 ;  /* 0x000000a602067220 */ /* 0x000fe40000410000 */
[----:B------:R-:W-:Y:S02]  /*a6f0*/  FMUL.FTZ R13, R0, R157 ;  /* 0x0000009d000d7220 */ /* 0x000fe40000410000 */
[C---:B------:R-:W-:Y:S02]  /*a700*/  FMUL.FTZ R14, R2.reuse, R158 ;  /* 0x0000009e020e7220 */ /* 0x040fe40000410000 */
[----:B------:R-:W-:Y:S01]  /*a710*/  FMUL.FTZ R15, R2, R159 ;  /* 0x0000009f020f7220 */ /* 0x000fe20000410000 */
[----:B------:R-:W-:Y:S01]  /*a720*/  MUFU.EX2 R178, R182 ;  /* 0x000000b600b27308 */ /* 0x000fe20000000800 */
[----:B------:R-:W-:Y:S02]  /*a730*/  FMUL.FTZ R17, R0, R153 ;  /* 0x0000009900117220 */ /* 0x000fe40000410000 */
[----:B------:R-:W-:Y:S01]  /*a740*/  FMUL.FTZ R18, R2, R154 ;  /* 0x0000009a02127220 */ /* 0x000fe20000410000 */
[----:B---3--:R-:W-:Y:S01]  /*a750*/  F2FP.PACK_AB R171, R156, R152 ;  /* 0x000000989cab723e */ /* 0x008fe200000000ff */
[----:B------:R-:W-:Y:S02]  /*a760*/  FMUL.FTZ R19, R2, R155 ;  /* 0x0000009b02137220 */ /* 0x000fe40000410000 */
[----:B------:R-:W-:Y:S02]  /*a770*/  FMUL.FTZ R21, R0, R149 ;  /* 0x0000009500157220 */ /* 0x000fe40000410000 */
[C---:B------:R-:W-:Y:S01]  /*a780*/  FMUL.FTZ R22, R2.reuse, R150 ;  /* 0x0000009602167220 */ /* 0x040fe20000410000 */
[----:B------:R-:W-:Y:S01]  /*a790*/  MUFU.EX2 R177, R181 ;  /* 0x000000b500b17308 */ /* 0x000fe20000000800 */
[C---:B--2---:R-:W-:Y:S05]  /*a7a0*/  HMMA.16816.F32 R4, R168.reuse, R136, R4 ;  /* 0x00000088a804723c */ /* 0x044fea0000001804 */
[C---:B------:R-:W-:Y:S02]  /*a7b0*/  FMUL.FTZ R23, R2.reuse, R151 ;  /* 0x0000009702177220 */ /* 0x040fe40000410000 */
[C---:B------:R-:W-:Y:S01]  /*a7c0*/  FMUL.FTZ R26, R2.reuse, R146 ;  /* 0x00000092021a7220 */ /* 0x040fe20000410000 */
[C---:B------:R-:W-:Y:S01]  /*a7d0*/  HMMA.16816.F32 R8, R168.reuse, R138, R8 ;  /* 0x0000008aa808723c */ /* 0x040fe20000001808 */
[----:B------:R-:W1:Y:S01]  /*a7e0*/  LDSM.16.MT88.4 R136, [R204] ;  /* 0x00000000cc88783b */ /* 0x000e620000004200 */
[----:B------:R-:W2:Y:S02]  /*a7f0*/  MUFU.EX2 R133, R180 ;  /* 0x000000b400857308 */ /* 0x000ea40000000800 */
[C---:B------:R-:W-:Y:S02]  /*a800*/  FMUL.FTZ R27, R2.reuse, R147 ;  /* 0x00000093021b7220 */ /* 0x040fe40000410000 */
[C---:B------:R-:W-:Y:S02]  /*a810*/  FMUL.FTZ R30, R2.reuse, R142 ;  /* 0x0000008e021e7220 */ /* 0x040fe40000410000 */
[----:B------:R-:W-:Y:S02]  /*a820*/  FMUL.FTZ R31, R2, R143 ;  /* 0x0000008f021f7220 */ /* 0x000fe40000410000 */
[----:B------:R-:W-:Y:S02]  /*a830*/  LDSM.16.MT88.4 R140, [R203+0x800] ;  /* 0x00080000cb8c783b */ /* 0x000fe40000004200 */
        /* <DEDUP_REMOVED lines=17> */
[C---:B------:R-:W-:Y:S01]  /*a950*/  FMUL.FTZ R50, R2.reuse, R50 ;  /* 0x0000003202327220 */ /* 0x040fe20000410000 */
[C---:B-1----:R-:W-:Y:S02]  /*a960*/  HMMA.16816.F32 R12, R168.reuse, R136, R12 ;  /* 0x00000088a80c723c */ /* 0x042fe4000000180c */
[----:B------:R-:W-:Y:S01]  /*a970*/  MUFU.EX2 R180, R175 ;  /* 0x000000af00b47308 */ /* 0x000fe20000000800 */
[----:B------:R-:W-:Y:S02]  /*a980*/  FMUL.FTZ R51, R2, R51 ;  /* 0x0000003302337220 */ /* 0x000fe40000410000 */
[C---:B------:R-:W-:Y:S02]  /*a990*/  FMUL.FTZ R52, R0.reuse, R52 ;  /* 0x0000003400347220 */ /* 0x040fe40000410000 */
[----:B------:R-:W-:Y:S01]  /*a9a0*/  FMUL.FTZ R53, R0, R53 ;  /* 0x0000003500357220 */ /* 0x000fe20000410000 */
[C---:B------:R-:W-:Y:S01]  /*a9b0*/  HMMA.16816.F32 R16, R168.reuse, R138, R16 ;  /* 0x0000008aa810723c */ /* 0x040fe20000001810 */
[----:B------:R-:W1:Y:S03]  /*a9c0*/  LDSM.16.MT88.4 R136, [R206] ;  /* 0x00000000ce88783b */ /* 0x000e660000004200 */
[C---:B------:R-:W-:Y:S01]  /*a9d0*/  FMUL.FTZ R54, R2.reuse, R54 ;  /* 0x0000003602367220 */ /* 0x040fe20000410000 */
[----:B------:R-:W-:Y:S01]  /*a9e0*/  MUFU.EX2 R175, R184 ;  /* 0x000000b800af7308 */ /* 0x000fe20000000800 */
[----:B------:R-:W-:Y:S02]  /*a9f0*/  FMUL.FTZ R55, R2, R55 ;  /* 0x0000003702377220 */ /* 0x000fe40000410000 */
[C---:B------:R-:W-:Y:S04]  /*aa00*/  FMUL.FTZ R56, R0.reuse, R56 ;  /* 0x0000003800387220 */ /* 0x040fe80000410000 */
        /* <DEDUP_REMOVED lines=87> */
[----:B--2---:R-:W-:Y:S01]  /*af80*/  FADD.FTZ R0, R133, R172 ;  /* 0x000000ac85007221 */ /* 0x004fe20000010000 */
[----:B------:R-:W2:Y:S01]  /*af90*/  MUFU.EX2 R179, R176 ;  /* 0x000000b000b37308 */ /* 0x000ea20000000800 */
[C---:B-1----:R-:W-:Y:S09]  /*afa0*/  HMMA.16816.F32 R44, R168.reuse, R136, R44 ;  /* 0x00000088a82c723c */ /* 0x042ff2000000182c */
[----:B------:R-:W-:Y:S01]  /*afb0*/  MUFU.EX2 R176, R183 ;  /* 0x000000b700b07308 */ /* 0x000fe20000000800 */
[C---:B------:R-:W-:Y:S01]  /*afc0*/  HMMA.16816.F32 R48, R168.reuse, R138, R48 ;  /* 0x0000008aa830723c */ /* 0x040fe20000001830 */
[----:B------:R-:W1:Y:S02]  /*afd0*/  LDSM.16.MT88.4 R136, [R206+0x2000] ;  /* 0x00200000ce88783b */ /* 0x000e640000004200 */
[----:B---3--:R-:W-:Y:S04]  /*afe0*/  FADD.FTZ R0, R2, R0 ;  /* 0x0000000002007221 */ /* 0x008fe80000010000 */
[----:B------:R-:W-:Y:S02]  /*aff0*/  FADD.FTZ R0, R144, R0 ;  /* 0x0000000090007221 */ /* 0x000fe40000010000 */
[----:B------:R-:W-:Y:S03]  /*b000*/  MUFU.EX2 R172, R191 ;  /* 0x000000bf00ac7308 */ /* 0x000fe60000000800 */
        /* <DEDUP_REMOVED lines=34> */
[----:B------:R-:W3:Y:S02]  /*b230*/  LDSM.16.MT88.4 R144, [R204+0x800] ;  /* 0x00080000cc90783b */ /* 0x000ee40000004200 */
[----:B------:R-:W4:Y:S01]  /*b240*/  MUFU.EX2 R2, R187 ;  /* 0x000000bb00027308 */ /* 0x000f220000000800 */
[----:B--2---:R-:W-:Y:S02]  /*b250*/  F2FP.PACK_AB R139, R179, R180 ;  /* 0x000000b4b38b723e */ /* 0x004fe400000000ff */
[----:B------:R-:W-:Y:S05]  /*b260*/  F2FP.PACK_AB R169, R173, R174 ;  /* 0x000000aeada9723e */ /* 0x000fea00000000ff */
[C---:B------:R-:W-:Y:S02]  /*b270*/  HMMA.16816.F32 R4, R136.reuse, R140, R4 ;  /* 0x0000008c8804723c */ /* 0x040fe40000001804 */
[----:B------:R-:W2:Y:S03]  /*b280*/  MUFU.EX2 R134, R185 ;  /* 0x000000b900867308 */ /* 0x000ea60000000800 */
[----:B-1----:R-:W-:Y:S03]  /*b290*/  FADD.FTZ R0, R133, R0 ;  /* 0x0000000085007221 */ /* 0x002fe60000010000 */
[C---:B------:R-:W-:Y:S01]  /*b2a0*/  HMMA.16816.F32 R8, R136.reuse, R142, R8 ;  /* 0x0000008e8808723c */ /* 0x040fe20000001808 */
[----:B------:R-:W1:Y:S03]  /*b2b0*/  LDSM.16.MT88.4 R140, [R206+0x800] ;  /* 0x00080000ce8c783b */ /* 0x000e660000004200 */
[----:B----4-:R-:W-:Y:S04]  /*b2c0*/  FADD.FTZ R0, R2, R0 ;  /* 0x0000000002007221 */ /* 0x010fe80000010000 */
[----:B------:R-:W-:Y:S04]  /*b2d0*/  FADD.FTZ R0, R148, R0 ;  /* 0x0000000094007221 */ /* 0x000fe80000010000 */
[C---:B--2---:R-:W-:Y:S01]  /*b2e0*/  FADD.FTZ R0, R134.reuse, R0 ;  /* 0x0000000086007221 */ /* 0x044fe20000010000 */
        /* <DEDUP_REMOVED lines=59> */
[C---:B-1----:R-:W-:Y:S01]  /*b6a0*/  F2FP.PACK_AB R168, R2.reuse, R133 ;  /* 0x0000008502a8723e */ /* 0x042fe200000000ff */
[----:B------:R-:W-:Y:S03]  /*b6b0*/  FADD.FTZ R0, R133, R0 ;  /* 0x0000000085007221 */ /* 0x000fe60000010000 */
[C---:B---3--:R-:W-:Y:S01]  /*b6c0*/  HMMA.16816.F32 R20, R136.reuse, R148, R20 ;  /* 0x000000948814723c */ /* 0x048fe20000001814 */
[----:B------:R-:W1:Y:S03]  /*b6d0*/  MUFU.EX2 R133, R195 ;  /* 0x000000c300857308 */ /* 0x000e660000000800 */
        /* <DEDUP_REMOVED lines=8> */
[----:B-1----:R-:W-:Y:S04]  /*b760*/  F2FP.PACK_AB R171, R133, R172 ;  /* 0x000000ac85ab723e */ /* 0x002fe800000000ff */
[C---:B--2---:R-:W-:Y:S08]  /*b770*/  HMMA.16816.F32 R36, R136.reuse, R144, R36 ;  /* 0x000000908824723c */ /* 0x044ff00000001824 */
        /* <DEDUP_REMOVED lines=58> */
[----:B------:R-:W-:Y:S04]  /*bb20*/  FADD.FTZ R0, R175, R0 ;  /* 0x00000000af007221 */ /* 0x000fe80000010000 */
[C---:B------:R-:W-:Y:S04]  /*bb30*/  HMMA.16816.F32 R136, R168.reuse, R138, R32 ;  /* 0x0000008aa888723c */ /* 0x040fe80000001820 */
[----:B------:R-:W-:Y:S04]  /*bb40*/  FADD.FTZ R0, R174, R0 ;  /* 0x00000000ae007221 */ /* 0x000fe80000010000 */
[C---:B---3--:R-:W-:Y:S04]  /*bb50*/  HMMA.16816.F32 R36, R168.reuse, R4, R36 ;  /* 0x00000004a824723c */ /* 0x048fe80000001824 */
[----:B------:R-:W-:Y:S04]  /*bb60*/  FADD.FTZ R0, R173, R0 ;  /* 0x00000000ad007221 */ /* 0x000fe80000010000 */
[C---:B------:R-:W-:Y:S01]  /*bb70*/  HMMA.16816.F32 R40, R168.reuse, R6, R40 ;  /* 0x00000006a828723c */ /* 0x040fe20000001828 */
[----:B------:R-:W1:Y:S03]  /*bb80*/  LDSM.16.MT88.4 R4, [R203+0x5800] ;  /* 0x00580000cb04783b */ /* 0x000e660000004200 */
[----:B------:R-:W-:Y:S04]  /*bb90*/  FADD.FTZ R0, R172, R0 ;  /* 0x00000000ac007221 */ /* 0x000fe80000010000 */
[C---:B----4-:R-:W-:Y:S04]  /*bba0*/  HMMA.16816.F32 R44, R168.reuse, R8, R44 ;  /* 0x00000008a82c723c */ /* 0x050fe8000000182c */
[----:B------:R-:W-:Y:S01]  /*bbb0*/  FADD.FTZ R221, R133, R0 ;  /* 0x0000000085dd7221 */ /* 0x000fe20000010000 */
[----:B------:R-:W-:Y:S03]  /*bbc0*/  MOV R133, R132 ;  /* 0x0000008400857202 */ /* 0x000fe60000000f00 */
        /* <DEDUP_REMOVED lines=26> */
[C---:B----4-:R-:W-:Y:S07]  /*bd70*/  HMMA.16816.F32 R124, R168.reuse, R16, R124 ;  /* 0x00000010a87c723c */ /* 0x050fee000000187c */
[----:B------:R-:W-:Y:S01]  /*bd80*/  MOV R16, R3 ;  /* 0x0000000300107202 */ /* 0x000fe20000000f00 */
[----:B------:R-:W-:Y:S01]  /*bd90*/  HMMA.16816.F32 R128, R168, R18, R128 ;  /* 0x00000012a880723c */ /* 0x000fe20000001880 */
[----:B------:R-:W-:-:S07]  /*bda0*/  @P0 BRA `(.L_x_2101) ;  /* 0xffffb94000000947 */ /* 0x000fce000383ffff */
.L_x_2080:
        /* <DEDUP_REMOVED lines=21> */
.L_x_2104:
[----:B------:R-:W-:-:S04]  /*bf00*/  MOV R3, 0x1 ;  /* 0x0000000100037802 */ /* 0x000fc80000000f00 */
[----:B------:R-:W-:-:S13]  /*bf10*/  ISETP.NE.AND P0, PT, R3, c[0x0][0x32c], PT ;  /* 0x0000cb0003007a0c */ /* 0x000fda0003f05270 */
[----:B------:R-:W-:-:S05]  /*bf20*/  @P0 IMAD.HI.U32 R3, R0, c[0x0][0x330], RZ ;  /* 0x0000cc0000030a27 */ /* 0x000fca00078e00ff */
[----:B------:R-:W-:Y:S02]  /*bf30*/  @P0 SHF.R.U32.HI R0, RZ, c[0x0][0x334], R3 ;  /* 0x0000cd00ff000a19 */ /* 0x000fe40000011603 */
.L_x_2105:
[----:B------:R-:W-:Y:S05]  /*bf40*/  BSYNC B0 ;  /* 0x0000000000007941 */ /* 0x000fea0003800000 */
.L_x_2103:
[----:B------:R-:W-:-:S05]  /*bf50*/  IMAD R0, R0, c[0x0][0x32c], RZ ;  /* 0x0000cb0000007a24 */ /* 0x000fca00078e02ff */
[----:B------:R-:W-:-:S04]  /*bf60*/  IMNMX R2, R2, R0, !PT ;  /* 0x0000000002027217 */ /* 0x000fc80007800200 */
.L_x_2102:
        /* <DEDUP_REMOVED lines=9> */
.L_x_2117:
        /* <DEDUP_REMOVED lines=43> */
.L_x_2224:
        /* <DEDUP_REMOVED lines=26> */
.L_x_2225:
        /* <DEDUP_REMOVED lines=27> */
.L_x_2108:
[----:B------:R-:W-:Y:S05]  /*c600*/  BSYNC B0 ;  /* 0x0000000000007941 */ /* 0x000fea0003800000 */
.L_x_2107:
        /* <DEDUP_REMOVED lines=198> */
[----:B------:R-:W-:Y:S02]  /*d270*/  FMUL.FTZ R10, R10, c[0x0][0x320] ;  /* 0x0000c8000a0a7a20 */ /* 0x000fe40000410000 */
[----:B------:R-:W-:Y:S04]  /*d280*/  FMUL.FTZ R3, R11, c[0x0][0x320] ;  /* 0x0000c8000b037a20 */ /* 0x000fe80000410000 */
        /* <DEDUP_REMOVED lines=69> */
[----:B--234-:R-:W-:Y:S01]  /*d6e0*/  SHF.R.S32.HI R6, RZ, 0x1f, R222 ;  /* 0x0000001fff067819 */ /* 0x01cfe200000114de */
        /* <DEDUP_REMOVED lines=12> */
[----:B-1----:R-:W-:Y:S01]  /*d7b0*/  IMAD.MOV.U32 R0, RZ, RZ, R2 ;  /* 0x000000ffff007224 */ /* 0x002fe200078e0002 */
        /* <DEDUP_REMOVED lines=28> */
.L_x_2226:
[----:B------:R-:W-:-:S05]  /*d980*/  BRA.DIV ~URZ, `(.L_x_2114) ;  /* 0x0000e1127f007947 */ /* 0x000fca000b800000 */
[----:B------:R-:W3:Y:S01]  /*d990*/  SHFL.IDX PT, R0, R8, RZ, 0x181f ;  /* 0x00181fff08007589 */ /* 0x000ee200000e0000 */
[----:B------:R-:W-:Y:S02]  /*d9a0*/  ISETP.GE.AND P2, PT, R217, c[0x0][0x1d4], PT ;  /* 0x00007500d9007a0c */ /* 0x000fe40003f46270 */
[----:B------:R-:W-:Y:S02]  /*d9b0*/  ISETP.GE.AND P3, PT, R223, c[0x0][0x1d4], PT ;  /* 0x00007500df007a0c */ /* 0x000fe40003f66270 */
[----:B------:R-:W-:Y:S04]  /*d9c0*/  ISETP.GE.AND P1, PT, R222, c[0x0][0x1d4], PT ;  /* 0x00007500de007a0c */ /* 0x000fe80003f26270 */
[----:B------:R-:W-:Y:S02]  /*d9d0*/  SEL R11, RZ, 0x10, P1 ;  /* 0x00000010ff0b7807 */ /* 0x000fe40000800000 */
[----:B---3--:R-:W-:Y:S05]  /*d9e0*/  IADD3 R6, P0, R0, R26, RZ ;  /* 0x0000001a00067210 */ /* 0x008fea0007f1e0ff */
[----:B--2---:R-:W-:Y:S01]  /*d9f0*/  IMAD.X R7, R4, 0x1, R9, P0 ;  /* 0x0000000104077824 */ /* 0x004fe200000e0609 */
[----:B------:R-:W-:Y:S04]  /*da00*/  IADD3 R2, P0, R0, R27, RZ ;  /* 0x0000001b00027210 */ /* 0x000fe80007f1e0ff */
[----:B------:R-:W-:Y:S01]  /*da10*/  @!PT LDS RZ, [RZ] ;  /* 0x00000000fffff984 */ /* 0x000fe20000000800 */
[----:B------:R-:W-:Y:S01]  /*da20*/  @!PT LDS RZ, [RZ] ;  /* 0x00000000fffff984 */ /* 0x000fe20000000800 */
[----:B------:R2:W-:Y:S01]  /*da30*/  LDGSTS.E.BYPASS.LTC128B.128 [R215+0x8100], [R6.64], !P2 ;  /* 0x0810000006d77fae */ /* 0x0005e2000d101d46 */
[----:B------:R-:W-:Y:S05]  /*da40*/  IMAD.X R3, R4, 0x1, R12, P0 ;  /* 0x0000000104037824 */ /* 0x000fea00000e060c */
[----:B------:R3:W-:Y:S01]  /*da50*/  LDGSTS.E.BYPASS.LTC128B.128 [R215+0xa100], [R2.64], !P3 ;  /* 0x0a10000002d77fae */ /* 0x0007e2000d901d46 */
[----:B--2---:R-:W-:Y:S02]  /*da60*/  SEL R6, RZ, 0x10, P2 ;  /* 0x00000010ff067807 */ /* 0x004fe40001000000 */
[----:B---3--:R-:W-:Y:S05]  /*da70*/  IADD3 R2, P0, R0, R28, RZ ;  /* 0x0000001c00027210 */ /* 0x008fea0007f1e0ff */
[----:B------:R-:W-:Y:S05]  /*da80*/  IMAD.X R3, R4, 0x1, R13, P0 ;  /* 0x0000000104037824 */ /* 0x000fea00000e060d */
[----:B------:R2:W-:Y:S02]  /*da90*/  LDGSTS.E.BYPASS.LTC128B.128 [R215+0xc100], [R2.64], !P1 ;  /* 0x0c10000002d77fae */ /* 0x0005e4000c901d46 */
[----:B--2---:R-:W-:Y:S02]  /*daa0*/  IADD3 R2, P0, R0, R29, RZ ;  /* 0x0000001d00027210 */ /* 0x004fe40007f1e0ff */
[----:B------:R-:W2:Y:S03]  /*dab0*/  SHFL.IDX PT, R0, R8, 0x1, 0x181f ;  /* 0x00381f0008007f89 */ /* 0x000ea600000e0000 */
[----:B------:R-:W-:Y:S01]  /*dac0*/  IMAD.X R3, R4, 0x1, R14, P0 ;  /* 0x0000000104037824 */ /* 0x000fe200000e060e */
[----:B------:R-:W-:Y:S01]  /*dad0*/  ISETP.GE.AND P0, PT, R224, c[0x0][0x1d4], PT ;  /* 0x00007500e0007a0c */ /* 0x000fe20003f06270 */
[----:B------:R3:W4:Y:S03]  /*dae0*/  SHFL.IDX PT, R4, R5, 0x1, 0x181f ;  /* 0x00381f0005047f89 */ /* 0x00072600000e0000 */
[----:B------:R-:W-:Y:S09]  /*daf0*/  SEL R10, RZ, 0x10, P0 ;  /* 0x00000010ff0a7807 */ /* 0x000ff20000000000 */
[----:B------:R1:W-:Y:S02]  /*db00*/  LDGSTS.E.BYPASS.LTC128B.128 [R215+0xe100], [R2.64], !P0 ;  /* 0x0e10000002d77fae */ /* 0x0003e4000c101d46 */
[----:B-1-3--:R-:W-:Y:S02]  /*db10*/  SEL R5, RZ, 0x10, P3 ;  /* 0x00000010ff057807 */ /* 0x00afe40001800000 */
.L_x_2227:
[C---:B--2---:R-:W-:Y:S02]  /*db20*/  IADD3 R2, -R6.reuse, 0x10, RZ ;  /* 0x0000001006027810 */ /* 0x044fe40007ffe1ff */
[----:B------:R-:W-:Y:S02]  /*db30*/  ISETP.NE.U32.AND P2, PT, R6, RZ, PT ;  /* 0x000000ff0600720c */ /* 0x000fe40003f45070 */
[----:B------:R-:W-:Y:S04]  /*db40*/  LOP3.LUT R2, R2, 0xf, RZ, 0xc0, !PT ;  /* 0x0000000f02027812 */ /* 0x000fe800078ec0ff */
[----:B------:R-:W-:Y:S04]  /*db50*/  IADD3 R2, P1, P0, R2, R0, R26 ;  /* 0x0000000002027210 */ /* 0x000fe8000783e01a */
[----:B----4-:R-:W-:Y:S05]  /*db60*/  IADD3.X R3, RZ, R4, R9, P1, P0 ;  /* 0x00000004ff037210 */ /* 0x010fea0000fe0409 */
        /* <DEDUP_REMOVED lines=22> */
.L_x_2112:
[----:B--234-:R-:W-:Y:S05]  /*dcd0*/  BSYNC B0 ;  /* 0x0000000000007941 */ /* 0x01cfea0003800000 */
.L_x_2111:
[----:B-1----:R-:W-:Y:S01]  /*dce0*/  FMNMX.FTZ R2, R186, R133, !PT ;  /* 0x00000085ba027209 */ /* 0x002fe20007810000 */
[----:B------:R-:W0:Y:S01]  /*dcf0*/  LDGDEPBAR ;  /* 0x00000000000079af */ /* 0x000e220000000000 */
        /* <DEDUP_REMOVED lines=33> */
.L_x_2228:
[----:B-12---:R-:W-:Y:S01]  /*df10*/  FMNMX.FTZ R4, R4, R0, !PT ;  /* 0x0000000004047209 */ /* 0x006fe20007810000 */
[----:B------:R-:W-:-:S05]  /*df20*/  BRA.DIV ~URZ, `(.L_x_2116) ;  /* 0x0000de427f007947 */ /* 0x000fca000b800000 */
[----:B------:R-:W1:Y:S02]  /*df30*/  SHFL.BFLY PT, R0, R4, 0x1, 0x1f ;  /* 0x0c201f0004007f89 */ /* 0x000e6400000e0000 */
[----:B-1----:R-:W-:Y:S02]  /*df40*/  FMNMX.FTZ R132, R4, R0, !PT ;  /* 0x0000000004847209 */ /* 0x002fe40007810000 */
[----:B------:R-:W1:Y:S02]  /*df50*/  SHFL.BFLY PT, R0, R5, 0x2, 0x1f ;  /* 0x0c401f0005007f89 */ /* 0x000e6400000e0000 */
[----:B-1----:R-:W-:Y:S05]  /*df60*/  FMNMX.FTZ R4, R5, R0, !PT ;  /* 0x0000000005047209 */ /* 0x002fea0007810000 */
[----:B------:R1:W2:Y:S02]  /*df70*/  SHFL.BFLY PT, R0, R4, 0x1, 0x1f ;  /* 0x0c201f0004007f89 */ /* 0x0002a400000e0000 */
.L_x_2229:
[----:B--2---:R-:W-:Y:S01]  /*df80*/  FMNMX.FTZ R3, R0, R4, !PT ;  /* 0x0000000400037209 */ /* 0x004fe20007810000 */
[C---:B------:R-:W-:Y:S01]  /*df90*/  FADD.FTZ R0, -R132.reuse, R133 ;  /* 0x0000008584007221 */ /* 0x040fe20000010100 */
[----:B------:R-:W-:Y:S01]  /*dfa0*/  WARPSYNC 0xffffffff ;  /* 0xffffffff00007948 */ /* 0x000fe20003800000 */
[----:B-1----:R-:W-:Y:S01]  /*dfb0*/  FMUL.FTZ R4, R132, c[0x0][0x2d0] ;  /* 0x0000b40084047a20 */ /* 0x002fe20000410000 */
[----:B------:R-:W-:Y:S01]  /*dfc0*/  ISETP.GT.AND P0, PT, R214, R197, PT ;  /* 0x000000c5d600720c */ /* 0x000fe20003f04270 */
[----:B------:R-:W-:Y:S01]  /*dfd0*/  FMUL.FTZ R0, R0, c[0x0][0x2d0] ;  /* 0x0000b40000007a20 */ /* 0x000fe20000410000 */
[----:B------:R-:W-:Y:S01]  /*dfe0*/  IADD3 R214, R214, -0x1, RZ ;  /* 0xffffffffd6d67810 */ /* 0x000fe20007ffe0ff */
        /* <DEDUP_REMOVED lines=20> */
[----:B------:R-:W1:Y:S02]  /*e130*/  MUFU.EX2 R6, R6 ;  /* 0x0000000600067308 */ /* 0x000e640000000800 */
[----:B-1----:R-:W-:Y:S01]  /*e140*/  F2FP.PACK_AB R168, R6, R4 ;  /* 0x0000000406a8723e */ /* 0x002fe200000000ff */
[----:B------:R-:W-:Y:S01]  /*e150*/  FFMA.FTZ R0, R2, R225, R4 ;  /* 0x000000e102007223 */ /* 0x000fe20000010004 */
[----:B------:R-:W-:Y:S01]  /*e160*/  F2FP.PACK_AB R170, R8, R9 ;  /* 0x0000000908aa723e */ /* 0x000fe200000000ff */
[C---:B------:R-:W-:Y:S02]  /*e170*/  FMUL.FTZ R4, R3.reuse, c[0x0][0x2d0] ;  /* 0x0000b40003047a20 */ /* 0x040fe40000410000 */
[----:B------:R-:W-:Y:S02]  /*e180*/  FADD.FTZ R7, R6, R0 ;  /* 0x0000000006077221 */ /* 0x000fe40000010000 */
[----:B------:R-:W-:Y:S02]  /*e190*/  FADD.FTZ R0, -R3, R134 ;  /* 0x0000008603007221 */ /* 0x000fe40000010100 */
[----:B------:R-:W-:Y:S02]  /*e1a0*/  FMUL.FTZ R32, R2, R136 ;  /* 0x0000008802207220 */ /* 0x000fe40000410000 */
[----:B------:R-:W-:Y:S02]  /*e1b0*/  FMUL.FTZ R0, R0, c[0x0][0x2d0] ;  /* 0x0000b40000007a20 */ /* 0x000fe40000410000 */
[----:B------:R-:W-:Y:S02]  /*e1c0*/  FMUL.FTZ R33, R2, R137 ;  /* 0x0000008902217220 */ /* 0x000fe40000410000 */
[--C-:B------:R-:W-:Y:S02]  /*e1d0*/  FFMA.FTZ R5, R191, c[0x0][0x2d0], -R4.reuse ;  /* 0x0000b400bf057a23 */ /* 0x100fe40000010804 */
        /* <DEDUP_REMOVED lines=8> */
[--C-:B------:R-:W-:Y:S02]  /*e260*/  FFMA.FTZ R173, R184, c[0x0][0x2d0], -R4.reuse ;  /* 0x0000b400b8ad7a23 */ /* 0x100fe40000010804 */
[--C-:B------:R-:W-:Y:S02]  /*e270*/  FFMA.FTZ R172, R183, c[0x0][0x2d0], -R4.reuse ;  /* 0x0000b400b7ac7a23 */ /* 0x100fe40000010804 */
[--C-:B------:R-:W-:Y:S02]  /*e280*/  FFMA.FTZ R183, R25, c[0x0][0x2d0], -R4.reuse ;  /* 0x0000b40019b77a23 */ /* 0x100fe40000010804 */
[--C-:B------:R-:W-:Y:S02]  /*e290*/  FFMA.FTZ R174, R179, c[0x0][0x2d0], -R4.reuse ;  /* 0x0000b400b3ae7a23 */ /* 0x100fe40000010804 */
[--C-:B------:R-:W-:Y:S02]  /*e2a0*/  FFMA.FTZ R178, R178, c[0x0][0x2d0], -R4.reuse ;  /* 0x0000b400b2b27a23 */ /* 0x100fe40000010804 */
[--C-:B------:R-:W-:Y:S02]  /*e2b0*/  FFMA.FTZ R179, R176, c[0x0][0x2d0], -R4.reuse ;  /* 0x0000b400b0b37a23 */ /* 0x100fe40000010804 */
[C---:B-1----:R-:W-:Y:S02]  /*e2c0*/  FMUL.FTZ R34, R0.reuse, R138 ;  /* 0x0000008a00227220 */ /* 0x042fe40000410000 */
[----:B------:R-:W-:Y:S01]  /*e2d0*/  FMUL.FTZ R35, R0, R139 ;  /* 0x0000008b00237220 */ /* 0x000fe20000410000 */
[----:B------:R-:W-:Y:S01]  /*e2e0*/  MUFU.EX2 R178, R178 ;  /* 0x000000b200b27308 */ /* 0x000fe20000000800 */
[----:B------:R-:W1:Y:S01]  /*e2f0*/  LDSM.16.MT88.4 R136, [R203] ;  /* 0x00000000cb88783b */ /* 0x000e620000004200 */
[--C-:B------:R-:W-:Y:S02]  /*e300*/  FFMA.FTZ R176, R175, c[0x0][0x2d0], -R4.reuse ;  /* 0x0000b400afb07a23 */ /* 0x100fe40000010804 */
[--C-:B------:R-:W-:Y:S02]  /*e310*/  FFMA.FTZ R184, R24, c[0x0][0x2d0], -R4.reuse ;  /* 0x0000b40018b87a23 */ /* 0x100fe40000010804 */
[----:B------:R-:W-:Y:S02]  /*e320*/  FFMA.FTZ R191, R20, c[0x0][0x2d0], -R4 ;  /* 0x0000b40014bf7a23 */ /* 0x000fe40000010804 */
[----:B------:R-:W-:Y:S02]  /*e330*/  FADD.FTZ R4, R9, R7 ;  /* 0x0000000709047221 */ /* 0x000fe40000010000 */
[----:B------:R-:W3:Y:S01]  /*e340*/  MUFU.EX2 R7, R6 ;  /* 0x0000000600077308 */ /* 0x000ee20000000800 */
[C---:B------:R-:W-:Y:S02]  /*e350*/  FMUL.FTZ R12, R2.reuse, R156 ;  /* 0x0000009c020c7220 */ /* 0x040fe40000410000 */
[----:B------:R-:W-:Y:S02]  /*e360*/  FMUL.FTZ R17, R2, R153 ;  /* 0x0000009902117220 */ /* 0x000fe40000410000 */
[----:B------:R-:W-:Y:S02]  /*e370*/  FADD.FTZ R175, R8, R4 ;  /* 0x0000000408af7221 */ /* 0x000fe40000010000 */
[C---:B------:R-:W-:Y:S02]  /*e380*/  FMUL.FTZ R4, R2.reuse, R164 ;  /* 0x000000a402047220 */ /* 0x040fe40000410000 */
[C---:B--2---:R-:W-:Y:S01]  /*e390*/  FMUL.FTZ R5, R2.reuse, R165 ;  /* 0x000000a502057220 */ /* 0x044fe20000410000 */
[----:B------:R-:W-:Y:S01]  /*e3a0*/  MUFU.EX2 R153, R133 ;  /* 0x0000008500997308 */ /* 0x000fe20000000800 */
[C---:B------:R-:W-:Y:S02]  /*e3b0*/  FMUL.FTZ R16, R2.reuse, R152 ;  /* 0x0000009802107220 */ /* 0x040fe40000410000 */
[C---:B------:R-:W-:Y:S02]  /*e3c0*/  FMUL.FTZ R8, R2.reuse, R160 ;  /* 0x000000a002087220 */ /* 0x040fe40000410000 */
[----:B------:R-:W-:Y:S02]  /*e3d0*/  FMUL.FTZ R9, R2, R161 ;  /* 0x000000a102097220 */ /* 0x000fe40000410000 */
[----:B------:R-:W-:Y:S02]  /*e3e0*/  FMUL.FTZ R11, R0, R163 ;  /* 0x000000a3000b7220 */ /* 0x000fe40000410000 */
[----:B------:R-:W-:Y:S01]  /*e3f0*/  FMUL.FTZ R13, R2, R157 ;  /* 0x0000009d020d7220 */ /* 0x000fe20000410000 */
[----:B------:R-:W2:Y:S01]  /*e400*/  MUFU.EX2 R156, R134 ;  /* 0x00000086009c7308 */ /* 0x000ea20000000800 */
[C---:B------:R-:W-:Y:S02]  /*e410*/  FMUL.FTZ R14, R0.reuse, R158 ;  /* 0x0000009e000e7220 */ /* 0x040fe40000410000 */
[C---:B------:R-:W-:Y:S01]  /*e420*/  FMUL.FTZ R15, R0.reuse, R159 ;  /* 0x0000009f000f7220 */ /* 0x040fe20000410000 */
[C---:B---3--:R-:W-:Y:S01]  /*e430*/  F2FP.PACK_AB R169, R7.reuse, R10 ;  /* 0x0000000a07a9723e */ /* 0x048fe200000000ff */
[C---:B------:R-:W-:Y:S02]  /*e440*/  FFMA.FTZ R6, R0.reuse, R221, R10 ;  /* 0x000000dd00067223 */ /* 0x040fe4000001000a */
[C---:B------:R-:W-:Y:S02]  /*e450*/  FMUL.FTZ R10, R0.reuse, R162 ;  /* 0x000000a2000a7220 */ /* 0x040fe40000410000 */
[----:B------:R-:W-:Y:S01]  /*e460*/  FADD.FTZ R152, R7, R6 ;  /* 0x0000000607987221 */ /* 0x000fe20000010000 */
[----:B------:R-:W-:Y:S01]  /*e470*/  LDSM.16.MT88.4 R160, [R203+0x1800] ;  /* 0x00180000cba0783b */ /* 0x000fe20000004200 */
[C---:B------:R-:W-:Y:S01]  /*e480*/  FMUL.FTZ R6, R0.reuse, R166 ;  /* 0x000000a600067220 */ /* 0x040fe20000410000 */
[----:B------:R-:W-:Y:S01]  /*e490*/  MUFU.EX2 R134, R177 ;  /* 0x000000b100867308 */ /* 0x000fe20000000800 */
[C---:B------:R-:W-:Y:S02]  /*e4a0*/  FMUL.FTZ R7, R0.reuse, R167 ;  /* 0x000000a700077220 */ /* 0x040fe40000410000 */
[C---:B------:R-:W-:Y:S02]  /*e4b0*/  FMUL.FTZ R18, R0.reuse, R154 ;  /* 0x0000009a00127220 */ /* 0x040fe40000410000 */
[----:B------:R-:W-:Y:S02]  /*e4c0*/  FMUL.FTZ R19, R0, R155 ;  /* 0x0000009b00137220 */ /* 0x000fe40000410000 */
[----:B------:R-:W-:Y:S02]  /*e4d0*/  FMUL.FTZ R21, R2, R149 ;  /* 0x0000009502157220 */ /* 0x000fe40000410000 */
[C---:B------:R-:W-:Y:S01]  /*e4e0*/  FMUL.FTZ R22, R0.reuse, R150 ;  /* 0x0000009600167220 */ /* 0x040fe20000410000 */
[----:B------:R-:W-:Y:S01]  /*e4f0*/  MUFU.EX2 R179, R179 ;  /* 0x000000b300b37308 */ /* 0x000fe20000000800 */
[----:B------:R-:W-:Y:S01]  /*e500*/  FMUL.FTZ R23, R0, R151 ;  /* 0x0000009700177220 */ /* 0x000fe20000410000 */
[----:B--2---:R-:W-:Y:S01]  /*e510*/  F2FP.PACK_AB R171, R156, R153 ;  /* 0x000000999cab723e */ /* 0x004fe200000000ff */
[----:B------:R-:W-:Y:S02]  /*e520*/  FMUL.FTZ R25, R2, R145 ;  /* 0x0000009102197220 */ /* 0x000fe40000410000 */
[C---:B------:R-:W-:Y:S02]  /*e530*/  FMUL.FTZ R26, R0.reuse, R146 ;  /* 0x00000092001a7220 */ /* 0x040fe40000410000 */
[----:B------:R-:W-:Y:S02]  /*e540*/  FMUL.FTZ R27, R0, R147 ;  /* 0x00000093001b7220 */ /* 0x000fe40000410000 */
[C---:B-1----:R-:W-:Y:S01]  /*e550*/  HMMA.16816.F32 R4, R168.reuse, R136, R4 ;  /* 0x00000088a804723c */ /* 0x042fe20000001804 */
[----:B------:R-:W-:Y:S04]  /*e560*/  MUFU.EX2 R177, R176 ;  /* 0x000000b000b17308 */ /* 0x000fe80000000800 */
[C---:B------:R-:W-:Y:S02]  /*e570*/  FMUL.FTZ R28, R2.reuse, R140 ;  /* 0x0000008c021c7220 */ /* 0x040fe40000410000 */
[----:B------:R-:W-:Y:S01]  /*e580*/  FMUL.FTZ R29, R2, R141 ;  /* 0x0000008d021d7220 */ /* 0x000fe20000410000 */
[C---:B------:R-:W-:Y:S01]  /*e590*/  HMMA.16816.F32 R8, R168.reuse, R138, R8 ;  /* 0x0000008aa808723c */ /* 0x040fe20000001808 */
[----:B------:R-:W1:Y:S02]  /*e5a0*/  LDSM.16.MT88.4 R136, [R204] ;  /* 0x00000000cc88783b */ /* 0x000e640000004200 */
[----:B------:R-:W-:Y:S01]  /*e5b0*/  MUFU.EX2 R176, R183 ;  /* 0x000000b700b07308 */ /* 0x000fe20000000800 */
[C---:B------:R-:W-:Y:S02]  /*e5c0*/  FMUL.FTZ R30, R0.reuse, R142 ;  /* 0x0000008e001e7220 */ /* 0x040fe40000410000 */
[----:B------:R-:W-:Y:S02]  /*e5d0*/  FMUL.FTZ R31, R0, R143 ;  /* 0x0000008f001f7220 */ /* 0x000fe40000410000 */
[C---:B------:R-:W-:Y:S01]  /*e5e0*/  FMUL.FTZ R20, R2.reuse, R148 ;  /* 0x0000009402147220 */ /* 0x040fe20000410000 */
[----:B------:R-:W-:Y:S03]  /*e5f0*/  LDSM.16.MT88.4 R140, [R203+0x800] ;  /* 0x00080000cb8c783b */ /* 0x000fe60000004200 */
[C---:B------:R-:W-:Y:S01]  /*e600*/  FMUL.FTZ R24, R2.reuse, R144 ;  /* 0x0000009002187220 */ /* 0x040fe20000410000 */
        /* <DEDUP_REMOVED lines=12> */
[----:B------:R-:W2:Y:S01]  /*e6d0*/  MUFU.EX2 R133, R182 ;  /* 0x000000b600857308 */ /* 0x000ea20000000800 */
[C---:B------:R-:W-:Y:S02]  /*e6e0*/  FMUL.FTZ R46, R0.reuse, R46 ;  /* 0x0000002e002e7220 */ /* 0x040fe40000410000 */
[----:B------:R-:W-:Y:S02]  /*e6f0*/  FMUL.FTZ R47, R0, R47 ;  /* 0x0000002f002f7220 */ /* 0x000fe40000410000 */
[C---:B------:R-:W-:Y:S02]  /*e700*/  FMUL.FTZ R48, R2.reuse, R48 ;  /* 0x0000003002307220 */ /* 0x040fe40000410000 */
[----:B------:R-:W-:Y:S01]  /*e710*/  FMUL.FTZ R49, R2, R49 ;  /* 0x0000003102317220 */ /* 0x000fe20000410000 */
[C---:B-1----:R-:W-:Y:S02]  /*e720*/  HMMA.16816.F32 R12, R168.reuse, R136, R12 ;  /* 0x00000088a80c723c */ /* 0x042fe4000000180c */
[----:B------:R-:W-:Y:S01]  /*e730*/  MUFU.EX2 R182, R173 ;  /* 0x000000ad00b67308 */ /* 0x000fe20000000800 */
[C---:B------:R-:W-:Y:S02]  /*e740*/  FMUL.FTZ R50, R0.reuse, R50 ;  /* 0x0000003200327220 */ /* 0x040fe40000410000 */
[----:B------:R-:W-:Y:S02]  /*e750*/  FMUL.FTZ R51, R0, R51 ;  /* 0x0000003300337220 */ /* 0x000fe40000410000 */
[C---:B------:R-:W-:Y:S01]  /*e760*/  FMUL.FTZ R52, R2.reuse, R52 ;  /* 0x0000003402347220 */ /* 0x040fe20000410000 */
[C---:B------:R-:W-:Y:S01]  /*e770*/  HMMA.16816.F32 R16, R168.reuse, R138, R16 ;  /* 0x0000008aa810723c */ /* 0x040fe20000001810 */
[----:B------:R-:W1:Y:S03]  /*e780*/  LDSM.16.MT88.4 R136, [R206] ;  /* 0x00000000ce88783b */ /* 0x000e660000004200 */
        /* <DEDUP_REMOVED lines=94> */
[C---:B-1----:R-:W-:Y:S08]  /*ed70*/  HMMA.16816.F32 R44, R168.reuse, R136, R44 ;  /* 0x00000088a82c723c */ /* 0x042ff0000000182c */
[C---:B------:R-:W-:Y:S01]  /*ed80*/  HMMA.16816.F32 R48, R168.reuse, R138, R48 ;  /* 0x0000008aa830723c */ /* 0x040fe20000001830 */
[----:B------:R-:W1:Y:S01]  /*ed90*/  LDSM.16.MT88.4 R136, [R206+0x2000] ;  /* 0x00200000ce88783b */ /* 0x000e620000004200 */
[----:B------:R-:W-:Y:S02]  /*eda0*/  MUFU.EX2 R175, R184 ;  /* 0x000000b800af7308 */ /* 0x000fe40000000800 */
[----:B---3--:R-:W-:Y:S04]  /*edb0*/  FADD.FTZ R0, R2, R0 ;  /* 0x0000000002007221 */ /* 0x008fe80000010000 */
[----:B------:R-:W-:Y:S04]  /*edc0*/  FADD.FTZ R0, R144, R0 ;  /* 0x0000000090007221 */ /* 0x000fe80000010000 */
[----:B------:R-:W-:Y:S01]  /*edd0*/  MUFU.EX2 R172, R191 ;  /* 0x000000bf00ac7308 */ /* 0x000fe20000000800 */
        /* <DEDUP_REMOVED lines=43> */
[----:B---3--:R-:W-:Y:S04]  /*f090*/  FADD.FTZ R0, R2, R0 ;  /* 0x0000000002007221 */ /* 0x008fe80000010000 */
[----:B------:R-:W-:Y:S04]  /*f0a0*/  FADD.FTZ R0, R148, R0 ;  /* 0x0000000094007221 */ /* 0x000fe80000010000 */
        /* <DEDUP_REMOVED lines=173> */
.L_x_2106:
[----:B------:R-:W-:-:S13]  /*fb80*/  ISETP.GE.AND P0, PT, R214, R226, PT ;  /* 0x000000e2d600720c */ /* 0x000fda0003f06270 */
[----:B------:R-:W-:Y:S05]  /*fb90*/  @!P0 BRA `(.L_x_2118) ;  /* 0x0000467000008947 */ /* 0x000fea0003800000 */
[----:B------:R-:W-:Y:S02]  /*fba0*/  MOV R134, R16 ;  /* 0x0000001000867202 */ /* 0x000fe40000000f00 */
[----:B------:R-:W-:Y:S02]  /*fbb0*/  MOV R133, R132 ;  /* 0x0000008400857202 */ /* 0x000fe40000000f00 */
.L_x_2136:
        /* <DEDUP_REMOVED lines=8> */
[----:B------:R-:W-:Y:S01]  /*fc40*/  SHF.L.U64.HI R29, R224, 0x1, R6 ;  /* 0x00000001e01d7819 */ /* 0x000fe20000010206 */
[----:B------:R-:W-:Y:S01]  /*fc50*/  IMAD.WIDE.U32 R2, R218, c[0x0][0x208], RZ ;  /* 0x00008200da027a25 */ /* 0x000fe200078e00ff */
[----:B------:R-:W-:Y:S02]  /*fc60*/  SHF.R.S32.HI R6, RZ, 0x1f, R223 ;  /* 0x0000001fff067819 */ /* 0x000fe400000114df */
[----:B------:R-:W-:Y:S01]  /*fc70*/  SHF.L.U64.HI R28, R222, 0x1, R5 ;  /* 0x00000001de1c7819 */ /* 0x000fe20000010205 */
[----:B------:R-:W-:Y:S01]  /*fc80*/  IMAD R0, R218, c[0x0][0x20c], R0 ;  /* 0x00008300da007a24 */ /* 0x000fe200078e0200 */
[----:B------:R-:W-:Y:S01]  /*fc90*/  SHF.R.S32.HI R5, RZ, 0x1f, R217 ;  /* 0x0000001fff057819 */ /* 0x000fe200000114d9 */
[----:B------:R-:W-:Y:S01]  /*fca0*/  IMAD R4, R4, c[0x0][0x218], RZ ;  /* 0x0000860004047a24 */ /* 0x000fe200078e02ff */
[----:B------:R-:W-:Y:S01]  /*fcb0*/  IADD3 R212, R135, 0x7800, RZ ;  /* 0x0000780087d47810 */ /* 0x000fe20007ffe0ff */
[----:B------:R-:W-:Y:S01]  /*fcc0*/  IMAD.IADD R3, R3, 0x1, R0 ;  /* 0x0000000103037824 */ /* 0x000fe200078e0200 */
[C---:B------:R-:W-:Y:S01]  /*fcd0*/  IADD3 R207, R135.reuse, 0x7000, RZ ;  /* 0x0000700087cf7810 */ /* 0x040fe20007ffe0ff */
[C---:B------:R-:W-:Y:S01]  /*fce0*/  IMAD R4, R216.reuse, c[0x0][0x21c], R4 ;  /* 0x00008700d8047a24 */ /* 0x040fe200078e0204 */
[C---:B------:R-:W-:Y:S01]  /*fcf0*/  IADD3 R199, R135.reuse, 0x6800, RZ ;  /* 0x0000680087c77810 */ /* 0x040fe20007ffe0ff */
[----:B------:R-:W-:Y:S01]  /*fd00*/  IMAD.WIDE.U32 R2, R216, c[0x0][0x218], R2 ;  /* 0x00008600d8027a25 */ /* 0x000fe200078e0002 */
[C---:B------:R-:W-:Y:S02]  /*fd10*/  IADD3 R198, R135.reuse, 0x6000, RZ ;  /* 0x0000600087c67810 */ /* 0x040fe40007ffe0ff */
[C---:B------:R-:W-:Y:S01]  /*fd20*/  IADD3 R197, R135.reuse, 0x5800, RZ ;  /* 0x0000580087c57810 */ /* 0x040fe20007ffe0ff */
[----:B------:R-:W-:Y:S01]  /*fd30*/  IMAD.SHL.U32 R31, R224, 0x2, RZ ;  /* 0x00000002e01f7824 */ /* 0x000fe200078e00ff */
[----:B------:R-:W-:Y:S01]  /*fd40*/  IADD3 R0, P0, R238, R2, RZ ;  /* 0x00000002ee007210 */ /* 0x000fe20007f1e0ff */
[----:B------:R-:W-:Y:S01]  /*fd50*/  IMAD.SHL.U32 R30, R222, 0x2, RZ ;  /* 0x00000002de1e7824 */ /* 0x000fe200078e00ff */
[----:B------:R-:W-:Y:S01]  /*fd60*/  IADD3 R196, R135, 0x5000, RZ ;  /* 0x0000500087c47810 */ /* 0x000fe20007ffe0ff */
[----:B------:R1:W2:Y:S01]  /*fd70*/  LDSM.16.M88.4 R32, [R208] ;  /* 0x00000000d020783b */ /* 0x0002a20000000200 */
[----:B------:R-:W-:Y:S01]  /*fd80*/  IADD3.X R2, R241, R3, R4, P0, !PT ;  /* 0x00000003f1027210 */ /* 0x000fe200007fe404 */
[----:B------:R-:W-:Y:S01]  /*fd90*/  IMAD.SHL.U32 R20, R223, 0x2, RZ ;  /* 0x00000002df147824 */ /* 0x000fe200078e00ff */
[C---:B------:R-:W-:Y:S01]  /*fda0*/  LEA R13, P0, R0.reuse, c[0x0][0x1f8], 0x1 ;  /* 0x00007e00000d7a11 */ /* 0x040fe200078008ff */
[----:B------:R1:W3:Y:S01]  /*fdb0*/  LDSM.16.M88.4 R8, [R200] ;  /* 0x00000000c808783b */ /* 0x0002e20000000200 */
[----:B------:R-:W-:Y:S01]  /*fdc0*/  IADD3 R195, R135, 0x4800, RZ ;  /* 0x0000480087c37810 */ /* 0x000fe20007ffe0ff */
[----:B------:R-:W-:Y:S01]  /*fdd0*/  IMAD.SHL.U32 R22, R217, 0x2, RZ ;  /* 0x00000002d9167824 */ /* 0x000fe200078e00ff */
[----:B------:R-:W-:Y:S01]  /*fde0*/  LEA.HI.X R4, R0, c[0x0][0x1fc], R2, 0x1, P0 ;  /* 0x00007f0000047a11 */ /* 0x000fe200000f0c02 */
[----:B------:R1:W4:Y:S01]  /*fdf0*/  LDSM.16.M88.4 R16, [R200+0x800] ;  /* 0x00080000c810783b */ /* 0x0003220000000200 */
[C---:B------:R-:W-:Y:S02]  /*fe00*/  IADD3 R194, R135.reuse, 0x4000, RZ ;  /* 0x0000400087c27810 */ /* 0x040fe40007ffe0ff */
[C---:B------:R-:W-:Y:S01]  /*fe10*/  IADD3 R193, R135.reuse, 0x3800, RZ ;  /* 0x0000380087c17810 */ /* 0x040fe20007ffe0ff */
[----:B------:R1:W1:Y:S01]  /*fe20*/  LDSM.16.M88.4 R24, [R200+0x1000] ;  /* 0x00100000c818783b */ /* 0x0002620000000200 */
[C---:B------:R-:W-:Y:S02]  /*fe30*/  IADD3 R192, R135.reuse, 0x3000, RZ ;  /* 0x0000300087c07810 */ /* 0x040fe40007ffe0ff */
[C---:B------:R-:W-:Y:S01]  /*fe40*/  IADD3 R132, R135.reuse, 0x2800, RZ ;  /* 0x0000280087847810 */ /* 0x040fe20007ffe0ff */
[----:B------:R1:W1:Y:S01]  /*fe50*/  LDSM.16.M88.4 R168, [R200+0x1800] ;  /* 0x00180000c8a8783b */ /* 0x0002620000000200 */
[----:B------:R-:W-:Y:S02]  /*fe60*/  IADD3 R0, R135, 0x2000, RZ ;  /* 0x0000200087007810 */ /* 0x000fe40007ffe0ff */
[----:B------:R-:W-:Y:S01]  /*fe70*/  SHF.L.U64.HI R15, R223, 0x1, R6 ;  /* 0x00000001df0f7819 */ /* 0x000fe20000010206 */
[----:B------:R1:W1:Y:S01]  /*fe80*/  LDSM.16.M88.4 R172, [R209] ;  /* 0x00000000d1ac783b */ /* 0x0002620000000200 */
[----:B------:R-:W-:Y:S03]  /*fe90*/  SHF.L.U64.HI R14, R217, 0x1, R5 ;  /* 0x00000001d90e7819 */ /* 0x000fe60000010205 */
[----:B------:R1:W1:Y:S04]  /*fea0*/  LDSM.16.M88.4 R176, [R135] ;  /* 0x0000000087b0783b */ /* 0x0002680000000200 */
[----:B------:R1:W1:Y:S04]  /*feb0*/  LDSM.16.M88.4 R180, [R135+0x800] ;  /* 0x0008000087b4783b */ /* 0x0002680000000200 */
[----:B------:R1:W1:Y:S04]  /*fec0*/  LDSM.16.M88.4 R184, [R135+0x1000] ;  /* 0x0010000087b8783b */ /* 0x0002680000000200 */
[----:B------:R1:W1:Y:S01]  /*fed0*/  LDSM.16.M88.4 R188, [R135+0x1800] ;  /* 0x0018000087bc783b */ /* 0x0002620000000200 */
[----:B------:R-:W-:-:S05]  /*fee0*/  BRA.DIV ~URZ, `(.L_x_2119) ;  /* 0x0000bf527f007947 */ /* 0x000fca000b800000 */
[----:B------:R4:W3:Y:S02]  /*fef0*/  SHFL.IDX PT, R2, R4, RZ, 0x181f ;  /* 0x00181fff04027589 */ /* 0x0008e400000e0000 */
.L_x_2230:
[----:B------:R-:W5:Y:S01]  /*ff00*/  SHFL.IDX PT, R5, R13, RZ, 0x181f ;  /* 0x00181fff0d057589 */ /* 0x000f6200000e0000 */
[----:B------:R-:W-:Y:S01]  /*ff10*/  ISETP.GE.AND P1, PT, R217, c[0x0][0x1d4], PT ;  /* 0x00007500d9007a0c */ /* 0x000fe20003f26270 */
[----:B------:R-:W-:Y:S01]  /*ff20*/  BSSY B0, `(.L_x_2120) ;  /* 0x0000190000007945 */ /* 0x000fe20003800000 */
[----:B------:R-:W-:Y:S02]  /*ff30*/  ISETP.GE.AND P5, PT, R223, c[0x0][0x1d4], PT ;  /* 0x00007500df007a0c */ /* 0x000fe40003fa6270 */
[----:B------:R-:W-:Y:S02]  /*ff40*/  SEL R213, RZ, 0x10, P1 ;  /* 0x00000010ffd57807 */ /* 0x000fe40000800000 */
[----:B------:R4:W3:Y:S01]  /*ff50*/  SHFL.IDX PT, R3, R13, 0x1, 0x181f ;  /* 0x00381f000d037f89 */ /* 0x0008e200000e0000 */
[----:B------:R-:W-:Y:S02]  /*ff60*/  ISETP.GE.AND P4, PT, R222, c[0x0][0x1d4], PT ;  /* 0x00007500de007a0c */ /* 0x000fe40003f86270 */
[----:B------:R-:W-:Y:S04]  /*ff70*/  ISETP.GE.AND P3, PT, R224, c[0x0][0x1d4], PT ;  /* 0x00007500e0007a0c */ /* 0x000fe80003f66270 */
[----:B----4-:R-:W4:Y:S01]  /*ff80*/  SHFL.IDX PT, R4, R4, 0x1, 0x181f ;  /* 0x00381f0004047f89 */ /* 0x010f2200000e0000 */
[C---:B-----5:R-:W-:Y:S05]  /*ff90*/  IADD3 R6, P0, R5.reuse, R22, RZ ;  /* 0x0000001605067210 */ /* 0x060fea0007f1e0ff */
[C---:B---3--:R-:W-:Y:S05]  /*ffa0*/  IMAD.X R7, R2.reuse, 0x1, R14, P0 ;  /* 0x0000000102077824 */ /* 0x048fea00000e060e */
[----:B------:R3:W-:Y:S02]  /*ffb0*/  LDGSTS.E.BYPASS.LTC128B.128 [R215+0x100], [R6.64], !P1 ;  /* 0x0010000006d77fae */ /* 0x0007e4000c901d46 */
[C---:B---3--:R-:W-:Y:S05]  /*ffc0*/  IADD3 R6, P0, R5.reuse, R20, RZ ;  /* 0x0000001405067210 */ /* 0x048fea0007f1e0ff */
[C-C-:B------:R-:W-:Y:S01]  /*ffd0*/  IMAD.X R7, R2.reuse, 0x1, R15.reuse, P0 ;  /* 0x0000000102077824 */ /* 0x140fe200000e060f */
[----:B------:R-:W-:Y:S04]  /*ffe0*/  IADD3 R12, P0, R5, R30, RZ ;  /* 0x0000001e050c7210 */ /* 0x000fe80007f1e0ff */
[----:B------:R3:W-:Y:S01]  /*fff0*/  LDGSTS.E.BYPASS.LTC128B.128 [R215+0x2100], [R6.64], !P5 ;  /* 0x0210000006d77fae */ /* 0x0007e2000e901d46 */
[----:B------:R-:W-:Y:S06]  /*10000*/  IADD3.X R13, R2, R28, RZ, P0, !PT ;  /* 0x0000001c020d7210 */ /* 0x000fec00007fe4ff */
[----:B------:R5:W-:Y:S01]  /*10010*/  LDGSTS.E.BYPASS.LTC128B.128 [R215+0x4100], [R12.64], !P4 ;  /* 0x041000000cd77fae */ /* 0x000be2000e101d46 */
[----:B---3--:R-:W-:Y:S04]  /*10020*/  IADD3 R6, -R213, 0x10, RZ ;  /* 0x00000010d5067810 */ /* 0x008fe80007ffe1ff */
[----:B------:R-:W-:Y:S04]  /*10030*/  LOP3.LUT R6, R6, 0xf, RZ, 0xc0, !PT ;  /* 0x0000000f06067812 */ /* 0x000fe800078ec0ff */
[----:B------:R-:W-:Y:S04]  /*10040*/  IADD3 R22, P1, P0, R6, R3, R22 ;  /* 0x0000000306167210 */ /* 0x000fe8000783e016 */
[-C--:B----4-:R-:W-:Y:S02]  /*10050*/  IADD3.X R23, RZ, R4.reuse, R14, P1, P0 ;  /* 0x00000004ff177210 */ /* 0x090fe40000fe040e */
[----:B------:R-:W-:Y:S02]  /*10060*/  IADD3 R6, P0, R5, R31, RZ ;  /* 0x0000001f05067210 */ /* 0x000fe40007f1e0ff */
[----:B------:R-:W-:Y:S02]  /*10070*/  SEL R5, RZ, 0x10, P4 ;  /* 0x00000010ff057807 */ /* 0x000fe40002000000 */
[----:B------:R-:W-:Y:S05]  /*10080*/  IADD3.X R7, R2, R29, RZ, P0, !PT ;  /* 0x0000001d02077210 */ /* 0x000fea00007fe4ff */
[----:B------:R3:W-:Y:S02]  /*10090*/  LDGSTS.E.BYPASS.LTC128B.128 [R215+0x6100], [R6.64], !P3 ;  /* 0x0610000006d77fae */ /* 0x0007e4000d901d46 */
[----:B---3--:R-:W-:Y:S04]  /*100a0*/  SEL R6, RZ, 0x10, P5 ;  /* 0x00000010ff067807 */ /* 0x008fe80002800000 */
[----:B------:R-:W-:Y:S04]  /*100b0*/  IADD3 R2, -R6, 0x10, RZ ;  /* 0x0000001006027810 */ /* 0x000fe80007ffe1ff */
[----:B------:R-:W-:Y:S04]  /*100c0*/  LOP3.LUT R2, R2, 0xf, RZ, 0xc0, !PT ;  /* 0x0000000f02027812 */ /* 0x000fe800078ec0ff */
[-C--:B------:R-:W-:Y:S02]  /*100d0*/  IADD3 R20, P1, P0, R2, R3.reuse, R20 ;  /* 0x0000000302147210 */ /* 0x080fe4000783e014 */
[----:B------:R-:W-:Y:S02]  /*100e0*/  IADD3 R2, -R5, 0x10, RZ ;  /* 0x0000001005027810 */ /* 0x000fe40007ffe1ff */
[-C--:B------:R-:W-:Y:S02]  /*100f0*/  IADD3.X R21, RZ, R4.reuse, R15, P1, P0 ;  /* 0x00000004ff157210 */ /* 0x080fe40000fe040f */
[----:B------:R-:W-:Y:S04]  /*10100*/  LOP3.LUT R2, R2, 0xf, RZ, 0xc0, !PT ;  /* 0x0000000f02027812 */ /* 0x000fe800078ec0ff */
[-C--:B------:R-:W-:Y:S02]  /*10110*/  IADD3 R14, P1, P0, R2, R3.reuse, R30 ;  /* 0x00000003020e7210 */ /* 0x080fe4000783e01e */
[----:B------:R-:W-:Y:S02]  /*10120*/  SEL R2, RZ, 0x10, P3 ;  /* 0x00000010ff027807 */ /* 0x000fe40001800000 */
[-C--:B------:R-:W-:Y:S02]  /*10130*/  IADD3.X R15, RZ, R4.reuse, R28, P1, P0 ;  /* 0x00000004ff0f7210 */ /* 0x080fe40000fe041c */
[----:B------:R-:W-:Y:S04]  /*10140*/  IADD3 R7, -R2, 0x10, RZ ;  /* 0x0000001002077810 */ /* 0x000fe80007ffe1ff */
[----:B------:R-:W-:Y:S04]  /*10150*/  LOP3.LUT R7, R7, 0xf, RZ, 0xc0, !PT ;  /* 0x0000000f07077812 */ /* 0x000fe800078ec0ff */
[----:B-----5:R-:W-:Y:S04]  /*10160*/  IADD3 R12, P1, P0, R7, R3, R31 ;  /* 0x00000003070c7210 */ /* 0x020fe8000783e01f */
[----:B------:R-:W-:Y:S02]  /*10170*/  IADD3.X R13, RZ, R4, R29, P1, P0 ;  /* 0x00000004ff0d7210 */ /* 0x000fe40000fe041d */
[----:B------:R-:W-:Y:S11]  /*10180*/  ISETP.NE.U32.AND P0, PT, R213, RZ, PT ;  /* 0x000000ffd500720c */ /* 0x000ff60003f05070 */
[----:B------:R-:W-:Y:S02]  /*10190*/  @!UPT UIADD3 URZ, URZ, URZ, URZ ;  /* 0x0000003f3f3ff290 */ /* 0x000fe4000fffe03f */
[----:B------:R3:W-:Y:S01]  /*101a0*/  LDGSTS.E.BYPASS.LTC128B.128.ZFILL [R215+0x1100], [R22.64], P0 ;  /* 0x0110000016d77fae */ /* 0x0007e20008141d46 */
[----:B------:R-:W-:Y:S11]  /*101b0*/  ISETP.NE.U32.AND P0, PT, R6, RZ, PT ;  /* 0x000000ff0600720c */ /* 0x000ff60003f05070 */
[----:B------:R-:W-:Y:S02]  /*101c0*/  @!UPT UIADD3 URZ, URZ, URZ, URZ ;  /* 0x0000003f3f3ff290 */ /* 0x000fe4000fffe03f */
[----:B------:R3:W-:Y:S01]  /*101d0*/  LDGSTS.E.BYPASS.LTC128B.128.ZFILL [R215+0x3100], [R20.64], P0 ;  /* 0x0310000014d77fae */ /* 0x0007e20008141d46 */
[----:B------:R-:W-:Y:S02]  /*101e0*/  ISETP.NE.U32.AND P0, PT, R5, RZ, PT ;  /* 0x000000ff0500720c */ /* 0x000fe40003f05070 */
[C---:B--2---:R-:W-:Y:S08]  /*101f0*/  HMMA.16816.F32 R4, R32.reuse, R8, RZ ;  /* 0x000000082004723c */ /* 0x044ff000000018ff */
[C---:B------:R-:W-:Y:S03]  /*10200*/  HMMA.16816.F32 R8, R32.reuse, R10, RZ ;  /* 0x0000000a2008723c */ /* 0x040fe600000018ff */
[----:B------:R2:W-:Y:S01]  /*10210*/  LDGSTS.E.BYPASS.LTC128B.128.ZFILL [R215+0x5100], [R14.64], P0 ;  /* 0x051000000ed77fae */ /* 0x0005e20008141d46 */
[----:B------:R-:W-:Y:S11]  /*10220*/  ISETP.NE.U32.AND P0, PT, R2, RZ, PT ;  /* 0x000000ff0200720c */ /* 0x000ff60003f05070 */
[----:B------:R-:W-:Y:S02]  /*10230*/  @!UPT UIADD3 URZ, URZ, URZ, URZ ;  /* 0x0000003f3f3ff290 */ /* 0x000fe4000fffe03f */
[----:B------:R2:W-:Y:S01]  /*10240*/  LDGSTS.E.BYPASS.LTC128B.128.ZFILL [R215+0x7100], [R12.64], P0 ;  /* 0x071000000cd77fae */ /* 0x0005e20008141d46 */
[----:B------:R-:W-:Y:S06]  /*10250*/  ISETP.GT.AND P0, PT, R214, R226, PT ;  /* 0x000000e2d600720c */ /* 0x000fec0003f04270 */
[----:B------:R-:W0:Y:S01]  /*10260*/  LDGDEPBAR ;  /* 0x00000000000079af */ /* 0x000e220000000000 */
[C---:B--2---:R-:W-:Y:S08]  /*10270*/  HMMA.16816.F32 R12, R32.reuse, R16, RZ ;  /* 0x00000010200c723c */ /* 0x044ff000000018ff */
[C---:B------:R-:W-:Y:S08]  /*10280*/  HMMA.16816.F32 R16, R32.reuse, R18, RZ ;  /* 0x000000122010723c */ /* 0x040ff000000018ff */
[C---:B-1-3--:R-:W-:Y:S08]  /*10290*/  HMMA.16816.F32 R20, R32.reuse, R24, RZ ;  /* 0x000000182014723c */ /* 0x04aff000000018ff */
        /* <DEDUP_REMOVED lines=16> */
[C---:B-1----:R-:W-:Y:S01]  /*103a0*/  HMMA.16816.F32 R4, R168.reuse, R176, R4 ;  /* 0x000000b0a804723c */ /* 0x042fe20000001804 */
[----:B------:R-:W-:Y:S07]  /*103b0*/  LDSM.16.M88.4 R188, [R192] ;  /* 0x00000000c0bc783b */ /* 0x000fee0000000200 */
        /* <DEDUP_REMOVED lines=10> */
[----:B------:R-:W2:Y:S07]  /*10460*/  LDSM.16.M88.4 R168, [R201+-0x5000] ;  /* 0xffb00000c9a8783b */ /* 0x000eae0000000200 */
[----:B------:R-:W3:Y:S01]  /*10470*/  LDSM.16.M88.4 R184, [R201+-0x4800] ;  /* 0xffb80000c9b8783b */ /* 0x000ee20000000200 */
[C---:B-1----:R-:W-:Y:S08]  /*10480*/  HMMA.16816.F32 R4, R172.reuse, R176, R4 ;  /* 0x000000b0ac04723c */ /* 0x042ff00000001804 */
        /* <DEDUP_REMOVED lines=11> */
[----:B------:R-:W4:Y:S01]  /*10540*/  LDSM.16.M88.4 R184, [R200+0x3800] ;  /* 0x00380000c8b8783b */ /* 0x000f220000000200 */
[C---:B-1----:R-:W-:Y:S08]  /*10550*/  HMMA.16816.F32 R4, R176.reuse, R180, R4 ;  /* 0x000000b4b004723c */ /* 0x042ff00000001804 */
[C---:B------:R-:W-:Y:S01]  /*10560*/  HMMA.16816.F32 R8, R176.reuse, R182, R8 ;  /* 0x000000b6b008723c */ /* 0x040fe20000001808 */
[----:B------:R-:W-:Y:S07]  /*10570*/  LDSM.16.M88.4 R180, [R0] ;  /* 0x0000000000b4783b */ /* 0x000fee0000000200 */
[C---:B--2---:R-:W-:Y:S08]  /*10580*/  HMMA.16816.F32 R12, R176.reuse, R168, R12 ;  /* 0x000000a8b00c723c */ /* 0x044ff0000000180c */
[C---:B------:R-:W-:Y:S01]  /*10590*/  HMMA.16816.F32 R16, R176.reuse, R170, R16 ;  /* 0x000000aab010723c */ /* 0x040fe20000001810 */
[----:B------:R-:W1:Y:S07]  /*105a0*/  LDSM.16.M88.4 R168, [R209+0x4000] ;  /* 0x00400000d1a8783b */ /* 0x000e6e0000000200 */
[C---:B---3--:R-:W-:Y:S08]  /*105b0*/  HMMA.16816.F32 R20, R176.reuse, R172, R20 ;  /* 0x000000acb014723c */ /* 0x048ff00000001814 */
[C---:B------:R-:W-:Y:S01]  /*105c0*/  HMMA.16816.F32 R24, R176.reuse, R174, R24 ;  /* 0x000000aeb018723c */ /* 0x040fe20000001818 */
[----:B------:R-:W2:Y:S07]  /*105d0*/  LDSM.16.M88.4 R172, [R132] ;  /* 0x0000000084ac783b */ /* 0x000eae0000000200 */
[C---:B----4-:R-:W-:Y:S08]  /*105e0*/  HMMA.16816.F32 R28, R176.reuse, R184, R28 ;  /* 0x000000b8b01c723c */ /* 0x050ff0000000181c */
[----:B------:R-:W-:Y:S01]  /*105f0*/  HMMA.16816.F32 R32, R176, R186, R32 ;  /* 0x000000bab020723c */ /* 0x000fe20000001820 */
[----:B------:R-:W3:Y:S07]  /*10600*/  LDSM.16.M88.4 R176, [R193] ;  /* 0x00000000c1b0783b */ /* 0x000eee0000000200 */
[----:B------:R-:W-:Y:S01]  /*10610*/  LDSM.16.M88.4 R184, [R202+0x2000] ;  /* 0x00200000cab8783b */ /* 0x000fe20000000200 */
[C---:B-1----:R-:W-:Y:S08]  /*10620*/  HMMA.16816.F32 R4, R168.reuse, R180, R4 ;  /* 0x000000b4a804723c */ /* 0x042ff00000001804 */
[C---:B------:R-:W-:Y:S01]  /*10630*/  HMMA.16816.F32 R8, R168.reuse, R182, R8 ;  /* 0x000000b6a808723c */ /* 0x040fe20000001808 */
[----:B------:R-:W1:Y:S07]  /*10640*/  LDSM.16.M88.4 R180, [R211+0x4000] ;  /* 0x00400000d3b4783b */ /* 0x000e6e0000000200 */
[C---:B--2---:R-:W-:Y:S08]  /*10650*/  HMMA.16816.F32 R12, R168.reuse, R172, R12 ;  /* 0x000000aca80c723c */ /* 0x044ff0000000180c */
[C---:B------:R-:W-:Y:S01]  /*10660*/  HMMA.16816.F32 R16, R168.reuse, R174, R16 ;  /* 0x000000aea810723c */ /* 0x040fe20000001810 */
[----:B------:R-:W2:Y:S07]  /*10670*/  LDSM.16.M88.4 R172, [R202+0x2800] ;  /* 0x00280000caac783b */ /* 0x000eae0000000200 */
[C---:B------:R-:W-:Y:S08]  /*10680*/  HMMA.16816.F32 R20, R168.reuse, R188, R20 ;  /* 0x000000bca814723c */ /* 0x040ff00000001814 */
[C---:B------:R-:W-:Y:S01]  /*10690*/  HMMA.16816.F32 R24, R168.reuse, R190, R24 ;  /* 0x000000bea818723c */ /* 0x040fe20000001818 */
[----:B------:R-:W4:Y:S07]  /*106a0*/  LDSM.16.M88.4 R188, [R202+0x3000] ;  /* 0x00300000cabc783b */ /* 0x000f2e0000000200 */
[C---:B---3--:R-:W-:Y:S08]  /*106b0*/  HMMA.16816.F32 R28, R168.reuse, R176, R28 ;  /* 0x000000b0a81c723c */ /* 0x048ff0000000181c */
[----:B------:R-:W-:Y:S01]  /*106c0*/  HMMA.16816.F32 R32, R168, R178, R32 ;  /* 0x000000b2a820723c */ /* 0x000fe20000001820 */
[----:B------:R-:W3:Y:S07]  /*106d0*/  LDSM.16.M88.4 R168, [R202+0x3800] ;  /* 0x00380000caa8783b */ /* 0x000eee0000000200 */
[C---:B-1----:R-:W-:Y:S01]  /*106e0*/  HMMA.16816.F32 R4, R180.reuse, R184, R4 ;  /* 0x000000b8b404723c */ /* 0x042fe20000001804 */
[----:B------:R-:W-:Y:S07]  /*106f0*/  LDSM.16.M88.4 R176, [R210+0x4000] ;  /* 0x00400000d2b0783b */ /* 0x000fee0000000200 */
[C---:B------:R-:W-:Y:S01]  /*10700*/  HMMA.16816.F32 R8, R180.reuse, R186, R8 ;  /* 0x000000bab408723c */ /* 0x040fe20000001808 */
[----:B------:R-:W1:Y:S07]  /*10710*/  LDSM.16.M88.4 R184, [R201+-0x4000] ;  /* 0xffc00000c9b8783b */ /* 0x000e6e0000000200 */
[C---:B--2---:R-:W-:Y:S08]  /*10720*/  HMMA.16816.F32 R12, R180.reuse, R172, R12 ;  /* 0x000000acb40c723c */ /* 0x044ff0000000180c */
[C---:B------:R-:W-:Y:S01]  /*10730*/  HMMA.16816.F32 R16, R180.reuse, R174, R16 ;  /* 0x000000aeb410723c */ /* 0x040fe20000001810 */
[----:B------:R-:W2:Y:S07]  /*10740*/  LDSM.16.M88.4 R172, [R201+-0x3800] ;  /* 0xffc80000c9ac783b */ /* 0x000eae0000000200 */
[C---:B----4-:R-:W-:Y:S08]  /*10750*/  HMMA.16816.F32 R20, R180.reuse, R188, R20 ;  /* 0x000000bcb414723c */ /* 0x050ff00000001814 */
[C---:B------:R-:W-:Y:S01]  /*10760*/  HMMA.16816.F32 R24, R180.reuse, R190, R24 ;  /* 0x000000beb418723c */ /* 0x040fe20000001818 */
[----:B------:R-:W4:Y:S07]  /*10770*/  LDSM.16.M88.4 R188, [R201+-0x3000] ;  /* 0xffd00000c9bc783b */ /* 0x000f2e0000000200 */
[C---:B---3--:R-:W-:Y:S08]  /*10780*/  HMMA.16816.F32 R28, R180.reuse, R168, R28 ;  /* 0x000000a8b41c723c */ /* 0x048ff0000000181c */
[----:B------:R-:W-:Y:S01]  /*10790*/  HMMA.16816.F32 R32, R180, R170, R32 ;  /* 0x000000aab420723c */ /* 0x000fe20000001820 */
[----:B------:R-:W3:Y:S07]  /*107a0*/  LDSM.16.M88.4 R168, [R201+-0x2800] ;  /* 0xffd80000c9a8783b */ /* 0x000eee0000000200 */
[C---:B-1----:R-:W-:Y:S01]  /*107b0*/  HMMA.16816.F32 R4, R176.reuse, R184, R4 ;  /* 0x000000b8b004723c */ /* 0x042fe20000001804 */
[----:B------:R-:W-:Y:S07]  /*107c0*/  LDSM.16.M88.4 R180, [R208+0x8000] ;  /* 0x00800000d0b4783b */ /* 0x000fee0000000200 */
[C---:B------:R-:W-:Y:S01]  /*107d0*/  HMMA.16816.F32 R8, R176.reuse, R186, R8 ;  /* 0x000000bab008723c */ /* 0x040fe20000001808 */
[----:B------:R-:W1:Y:S07]  /*107e0*/  LDSM.16.M88.4 R184, [R200+0x4000] ;  /* 0x00400000c8b8783b */ /* 0x000e6e0000000200 */
[C---:B--2---:R-:W-:Y:S08]  /*107f0*/  HMMA.16816.F32 R12, R176.reuse, R172, R12 ;  /* 0x000000acb00c723c */ /* 0x044ff0000000180c */
[C---:B------:R-:W-:Y:S01]  /*10800*/  HMMA.16816.F32 R16, R176.reuse, R174, R16 ;  /* 0x000000aeb010723c */ /* 0x040fe20000001810 */
[----:B------:R-:W2:Y:S07]  /*10810*/  LDSM.16.M88.4 R172, [R200+0x4800] ;  /* 0x00480000c8ac783b */ /* 0x000eae0000000200 */
[C---:B----4-:R-:W-:Y:S08]  /*10820*/  HMMA.16816.F32 R20, R176.reuse, R188, R20 ;  /* 0x000000bcb014723c */ /* 0x050ff00000001814 */
        /* <DEDUP_REMOVED lines=8> */
[----:B------:R-:W1:Y:S07]  /*108b0*/  LDSM.16.M88.4 R184, [R194] ;  /* 0x00000000c2b8783b */ /* 0x000e6e0000000200 */
[C---:B--2---:R-:W-:Y:S08]  /*108c0*/  HMMA.16816.F32 R12, R180.reuse, R172, R12 ;  /* 0x000000acb40c723c */ /* 0x044ff0000000180c */
[C---:B------:R-:W-:Y:S01]  /*108d0*/  HMMA.16816.F32 R16, R180.reuse, R174, R16 ;  /* 0x000000aeb410723c */ /* 0x040fe20000001810 */
[----:B------:R-:W2:Y:S07]  /*108e0*/  LDSM.16.M88.4 R172, [R195] ;  /* 0x00000000c3ac783b */ /* 0x000eae0000000200 */
[C---:B----4-:R-:W-:Y:S01]  /*108f0*/  HMMA.16816.F32 R20, R180.reuse, R188, R20 ;  /* 0x000000bcb414723c */ /* 0x050fe20000001814 */
[----:B------:R-:W4:Y:S07]  /*10900*/  LDSM.16.M88.4 R192, [R196] ;  /* 0x00000000c4c0783b */ /* 0x000f2e0000000200 */
[C---:B------:R-:W-:Y:S01]  /*10910*/  HMMA.16816.F32 R24, R180.reuse, R190, R24 ;  /* 0x000000beb418723c */ /* 0x040fe20000001818 */
[----:B------:R-:W5:Y:S07]  /*10920*/  LDSM.16.M88.4 R188, [R197] ;  /* 0x00000000c5bc783b */ /* 0x000f6e0000000200 */
[C---:B---3--:R-:W-:Y:S08]  /*10930*/  HMMA.16816.F32 R28, R180.reuse, R168, R28 ;  /* 0x000000a8b41c723c */ /* 0x048ff0000000181c */
[----:B------:R-:W-:Y:S01]  /*10940*/  HMMA.16816.F32 R32, R180, R170, R32 ;  /* 0x000000aab420723c */ /* 0x000fe20000001820 */
[----:B------:R-:W-:Y:S07]  /*10950*/  LDSM.16.M88.4 R168, [R211+0x8000] ;  /* 0x00800000d3a8783b */ /* 0x000fee0000000200 */
[C---:B-1----:R-:W-:Y:S01]  /*10960*/  HMMA.16816.F32 R4, R176.reuse, R184, R4 ;  /* 0x000000b8b004723c */ /* 0x042fe20000001804 */
[----:B------:R-:W1:Y:S07]  /*10970*/  LDSM.16.M88.4 R180, [R202+0x4000] ;  /* 0x00400000cab4783b */ /* 0x000e6e0000000200 */
[C---:B------:R-:W-:Y:S01]  /*10980*/  HMMA.16816.F32 R8, R176.reuse, R186, R8 ;  /* 0x000000bab008723c */ /* 0x040fe20000001808 */
[----:B------:R-:W3:Y:S07]  /*10990*/  LDSM.16.M88.4 R184, [R202+0x4800] ;  /* 0x00480000cab8783b */ /* 0x000eee0000000200 */
[C---:B--2---:R-:W-:Y:S08]  /*109a0*/  HMMA.16816.F32 R12, R176.reuse, R172, R12 ;  /* 0x000000acb00c723c */ /* 0x044ff0000000180c */
[C---:B------:R-:W-:Y:S01]  /*109b0*/  HMMA.16816.F32 R16, R176.reuse, R174, R16 ;  /* 0x000000aeb010723c */ /* 0x040fe20000001810 */
[----:B------:R-:W2:Y:S07]  /*109c0*/  LDSM.16.M88.4 R172, [R202+0x5000] ;  /* 0x00500000caac783b */ /* 0x000eae0000000200 */
[C---:B----4-:R-:W-:Y:S08]  /*109d0*/  HMMA.16816.F32 R20, R176.reuse, R192, R20 ;  /* 0x000000c0b014723c */ /* 0x050ff00000001814 */
[C---:B------:R-:W-:Y:S01]  /*109e0*/  HMMA.16816.F32 R24, R176.reuse, R194, R24 ;  /* 0x000000c2b018723c */ /* 0x040fe20000001818 */
[----:B------:R-:W-:Y:S07]  /*109f0*/  LDSM.16.M88.4 R192, [R201+-0x2000] ;  /* 0xffe00000c9c0783b */ /* 0x000fee0000000200 */
[C---:B-----5:R-:W-:Y:S08]  /*10a00*/  HMMA.16816.F32 R28, R176.reuse, R188, R28 ;  /* 0x000000bcb01c723c */ /* 0x060ff0000000181c */
[----:B------:R-:W-:Y:S01]  /*10a10*/  HMMA.16816.F32 R32, R176, R190, R32 ;  /* 0x000000beb020723c */ /* 0x000fe20000001820 */
[----:B------:R-:W4:Y:S07]  /*10a20*/  LDSM.16.M88.4 R176, [R202+0x5800] ;  /* 0x00580000cab0783b */ /* 0x000f2e0000000200 */
[C---:B-1----:R-:W-:Y:S01]  /*10a30*/  HMMA.16816.F32 R4, R168.reuse, R180, R4 ;  /* 0x000000b4a804723c */ /* 0x042fe20000001804 */
[----:B------:R-:W1:Y:S07]  /*10a40*/  LDSM.16.M88.4 R188, [R210+0x8000] ;  /* 0x00800000d2bc783b */ /* 0x000e6e0000000200 */
[C---:B------:R-:W-:Y:S01]  /*10a50*/  HMMA.16816.F32 R8, R168.reuse, R182, R8 ;  /* 0x000000b6a808723c */ /* 0x040fe20000001808 */
[----:B------:R-:W5:Y:S07]  /*10a60*/  LDSM.16.M88.4 R180, [R201+-0x1800] ;  /* 0xffe80000c9b4783b */ /* 0x000f6e0000000200 */
[C---:B---3--:R-:W-:Y:S08]  /*10a70*/  HMMA.16816.F32 R12, R168.reuse, R184, R12 ;  /* 0x000000b8a80c723c */ /* 0x048ff0000000180c */
[C---:B------:R-:W-:Y:S01]  /*10a80*/  HMMA.16816.F32 R16, R168.reuse, R186, R16 ;  /* 0x000000baa810723c */ /* 0x040fe20000001810 */
[----:B------:R-:W3:Y:S07]  /*10a90*/  LDSM.16.M88.4 R184, [R201+-0x1000] ;  /* 0xfff00000c9b8783b */ /* 0x000eee0000000200 */
[C---:B--2---:R-:W-:Y:S08]  /*10aa0*/  HMMA.16816.F32 R20, R168.reuse, R172, R20 ;  /* 0x000000aca814723c */ /* 0x044ff00000001814 */
[C---:B------:R-:W-:Y:S01]  /*10ab0*/  HMMA.16816.F32 R24, R168.reuse, R174, R24 ;  /* 0x000000aea818723c */ /* 0x040fe20000001818 */
[----:B------:R-:W-:Y:S07]  /*10ac0*/  LDSM.16.M88.4 R172, [R208+0xc000] ;  /* 0x00c00000d0ac783b */ /* 0x000fee0000000200 */
[C---:B----4-:R-:W-:Y:S08]  /*10ad0*/  HMMA.16816.F32 R28, R168.reuse, R176, R28 ;  /* 0x000000b0a81c723c */ /* 0x050ff0000000181c */
[----:B------:R-:W-:Y:S01]  /*10ae0*/  HMMA.16816.F32 R32, R168, R178, R32 ;  /* 0x000000b2a820723c */ /* 0x000fe20000001820 */
[----:B------:R-:W2:Y:S07]  /*10af0*/  LDSM.16.M88.4 R168, [R201+-0x800] ;  /* 0xfff80000c9a8783b */ /* 0x000eae0000000200 */
[C---:B-1----:R-:W-:Y:S01]  /*10b00*/  HMMA.16816.F32 R4, R188.reuse, R192, R4 ;  /* 0x000000c0bc04723c */ /* 0x042fe20000001804 */
[----:B------:R-:W1:Y:S07]  /*10b10*/  LDSM.16.M88.4 R176, [R200+0x6000] ;  /* 0x00600000c8b0783b */ /* 0x000e6e0000000200 */
[C---:B------:R-:W-:Y:S01]  /*10b20*/  HMMA.16816.F32 R8, R188.reuse, R194, R8 ;  /* 0x000000c2bc08723c */ /* 0x040fe20000001808 */
[----:B------:R-:W4:Y:S07]  /*10b30*/  LDSM.16.M88.4 R192, [R200+0x6800] ;  /* 0x00680000c8c0783b */ /* 0x000f2e0000000200 */
[C---:B-----5:R-:W-:Y:S08]  /*10b40*/  HMMA.16816.F32 R12, R188.reuse, R180, R12 ;  /* 0x000000b4bc0c723c */ /* 0x060ff0000000180c */
[C---:B------:R-:W-:Y:S01]  /*10b50*/  HMMA.16816.F32 R16, R188.reuse, R182, R16 ;  /* 0x000000b6bc10723c */ /* 0x040fe20000001810 */
[----:B------:R-:W5:Y:S07]  /*10b60*/  LDSM.16.M88.4 R180, [R200+0x7000] ;  /* 0x00700000c8b4783b */ /* 0x000f6e0000000200 */
[C---:B---3--:R-:W-:Y:S08]  /*10b70*/  HMMA.16816.F32 R20, R188.reuse, R184, R20 ;  /* 0x000000b8bc14723c */ /* 0x048ff00000001814 */
[C---:B------:R-:W-:Y:S01]  /*10b80*/  HMMA.16816.F32 R24, R188.reuse, R186, R24 ;  /* 0x000000babc18723c */ /* 0x040fe20000001818 */
[----:B------:R-:W3:Y:S07]  /*10b90*/  LDSM.16.M88.4 R184, [R200+0x7800] ;  /* 0x00780000c8b8783b */ /* 0x000eee0000000200 */
[C---:B--2---:R-:W-:Y:S08]  /*10ba0*/  HMMA.16816.F32 R28, R188.reuse, R168, R28 ;  /* 0x000000a8bc1c723c */ /* 0x044ff0000000181c */
[----:B------:R-:W-:Y:S01]  /*10bb0*/  HMMA.16816.F32 R32, R188, R170, R32 ;  /* 0x000000aabc20723c */ /* 0x000fe20000001820 */
[----:B------:R-:W-:Y:S07]  /*10bc0*/  LDSM.16.M88.4 R168, [R209+0xc000] ;  /* 0x00c00000d1a8783b */ /* 0x000fee0000000200 */
[C---:B-1----:R-:W-:Y:S01]  /*10bd0*/  HMMA.16816.F32 R4, R172.reuse, R176, R4 ;  /* 0x000000b0ac04723c */ /* 0x042fe20000001804 */
[----:B------:R-:W-:Y:S07]  /*10be0*/  LDSM.16.M88.4 R188, [R199] ;  /* 0x00000000c7bc783b */ /* 0x000fee0000000200 */
[C---:B------:R-:W-:Y:S01]  /*10bf0*/  HMMA.16816.F32 R8, R172.reuse, R178, R8 ;  /* 0x000000b2ac08723c */ /* 0x040fe20000001808 */
[----:B------:R-:W1:Y:S07]  /*10c00*/  LDSM.16.M88.4 R176, [R198] ;  /* 0x00000000c6b0783b */ /* 0x000e6e0000000200 */
[C---:B----4-:R-:W-:Y:S01]  /*10c10*/  HMMA.16816.F32 R12, R172.reuse, R192, R12 ;  /* 0x000000c0ac0c723c */ /* 0x050fe2000000180c */
[----:B------:R-:W2:Y:S07]  /*10c20*/  LDSM.16.M88.4 R196, [R207] ;  /* 0x00000000cfc4783b */ /* 0x000eae0000000200 */
[C---:B------:R-:W-:Y:S01]  /*10c30*/  HMMA.16816.F32 R16, R172.reuse, R194, R16 ;  /* 0x000000c2ac10723c */ /* 0x040fe20000001810 */
[----:B------:R-:W4:Y:S07]  /*10c40*/  LDSM.16.M88.4 R192, [R212] ;  /* 0x00000000d4c0783b */ /* 0x000f2e0000000200 */
[C---:B-----5:R-:W-:Y:S08]  /*10c50*/  HMMA.16816.F32 R20, R172.reuse, R180, R20 ;  /* 0x000000b4ac14723c */ /* 0x060ff00000001814 */
[C---:B------:R-:W-:Y:S01]  /*10c60*/  HMMA.16816.F32 R24, R172.reuse, R182, R24 ;  /* 0x000000b6ac18723c */ /* 0x040fe20000001818 */
[----:B------:R-:W-:Y:S07]  /*10c70*/  LDSM.16.M88.4 R180, [R202+0x6000] ;  /* 0x00600000cab4783b */ /* 0x000fee0000000200 */
[C---:B---3--:R-:W-:Y:S08]  /*10c80*/  HMMA.16816.F32 R28, R172.reuse, R184, R28 ;  /* 0x000000b8ac1c723c */ /* 0x048ff0000000181c */
[----:B------:R-:W-:Y:S01]  /*10c90*/  HMMA.16816.F32 R32, R172, R186, R32 ;  /* 0x000000baac20723c */ /* 0x000fe20000001820 */
[----:B------:R-:W3:Y:S07]  /*10ca0*/  LDSM.16.M88.4 R172, [R211+0xc000] ;  /* 0x00c00000d3ac783b */ /* 0x000eee0000000200 */
[C---:B-1----:R-:W-:Y:S01]  /*10cb0*/  HMMA.16816.F32 R4, R168.reuse, R176, R4 ;  /* 0x000000b0a804723c */ /* 0x042fe20000001804 */
[----:B------:R-:W-:Y:S07]  /*10cc0*/  LDSM.16.M88.4 R184, [R202+0x7000] ;  /* 0x00700000cab8783b */ /* 0x000fee0000000200 */
[C---:B------:R-:W-:Y:S01]  /*10cd0*/  HMMA.16816.F32 R8, R168.reuse, R178, R8 ;  /* 0x000000b2a808723c */ /* 0x040fe20000001808 */
[----:B------:R-:W1:Y:S07]  /*10ce0*/  LDSM.16.M88.4 R176, [R202+0x6800] ;  /* 0x00680000cab0783b */ /* 0x000e6e0000000200 */
[C---:B------:R-:W-:Y:S08]  /*10cf0*/  HMMA.16816.F32 R12, R168.reuse, R188, R12 ;  /* 0x000000bca80c723c */ /* 0x040ff0000000180c */
[C---:B------:R-:W-:Y:S01]  /*10d00*/  HMMA.16816.F32 R16, R168.reuse, R190, R16 ;  /* 0x000000bea810723c */ /* 0x040fe20000001810 */
[----:B------:R-:W-:Y:S07]  /*10d10*/  LDSM.16.M88.4 R188, [R210+0xc000] ;  /* 0x00c00000d2bc783b */ /* 0x000fee0000000200 */
[C---:B--2---:R-:W-:Y:S08]  /*10d20*/  HMMA.16816.F32 R20, R168.reuse, R196, R20 ;  /* 0x000000c4a814723c */ /* 0x044ff00000001814 */
[C---:B------:R-:W-:Y:S08]  /*10d30*/  HMMA.16816.F32 R24, R168.reuse, R198, R24 ;  /* 0x000000c6a818723c */ /* 0x040ff00000001818 */
[C---:B----4-:R-:W-:Y:S08]  /*10d40*/  HMMA.16816.F32 R28, R168.reuse, R192, R28 ;  /* 0x000000c0a81c723c */ /* 0x050ff0000000181c */
[----:B------:R-:W-:Y:S01]  /*10d50*/  HMMA.16816.F32 R32, R168, R194, R32 ;  /* 0x000000c2a820723c */ /* 0x000fe20000001820 */
[----:B------:R-:W2:Y:S07]  /*10d60*/  LDSM.16.M88.4 R168, [R202+0x7800] ;  /* 0x00780000caa8783b */ /* 0x000eae0000000200 */
[C---:B---3--:R-:W-:Y:S01]  /*10d70*/  HMMA.16816.F32 R4, R172.reuse, R180, R4 ;  /* 0x000000b4ac04723c */ /* 0x048fe20000001804 */
[----:B------:R-:W3:Y:S07]  /*10d80*/  LDSM.16.M88.4 R192, [R201] ;  /* 0x00000000c9c0783b */ /* 0x000eee0000000200 */
[C---:B------:R-:W-:Y:S08]  /*10d90*/  HMMA.16816.F32 R8, R172.reuse, R182, R8 ;  /* 0x000000b6ac08723c */ /* 0x040ff00000001808 */
[C---:B-1----:R-:W-:Y:S08]  /*10da0*/  HMMA.16816.F32 R12, R172.reuse, R176, R12 ;  /* 0x000000b0ac0c723c */ /* 0x042ff0000000180c */
[C---:B------:R-:W-:Y:S08]  /*10db0*/  HMMA.16816.F32 R16, R172.reuse, R178, R16 ;  /* 0x000000b2ac10723c */ /* 0x040ff00000001810 */
[C---:B------:R-:W-:Y:S08]  /*10dc0*/  HMMA.16816.F32 R20, R172.reuse, R184, R20 ;  /* 0x000000b8ac14723c */ /* 0x040ff00000001814 */
[C---:B------:R-:W-:Y:S08]  /*10dd0*/  HMMA.16816.F32 R24, R172.reuse, R186, R24 ;  /* 0x000000baac18723c */ /* 0x040ff00000001818 */
[C---:B--2---:R-:W-:Y:S08]  /*10de0*/  HMMA.16816.F32 R28, R172.reuse, R168, R28 ;  /* 0x000000a8ac1c723c */ /* 0x044ff0000000181c */
[----:B------:R-:W-:Y:S01]  /*10df0*/  HMMA.16816.F32 R32, R172, R170, R32 ;  /* 0x000000aaac20723c */ /* 0x000fe20000001820 */
[----:B------:R-:W1:Y:S07]  /*10e00*/  LDSM.16.M88.4 R168, [R201+0x800] ;  /* 0x00080000c9a8783b */ /* 0x000e6e0000000200 */
[C---:B---3--:R-:W-:Y:S08]  /*10e10*/  HMMA.16816.F32 R4, R188.reuse, R192, R4 ;  /* 0x000000c0bc04723c */ /* 0x048ff00000001804 */
[C---:B------:R-:W-:Y:S11]  /*10e20*/  HMMA.16816.F32 R8, R188.reuse, R194, R8 ;  /* 0x000000c2bc08723c */ /* 0x040ff60000001808 */
[----:B------:R-:W-:Y:S05]  /*10e30*/  @!UPT UIADD3 URZ, URZ, URZ, URZ ;  /* 0x0000003f3f3ff290 */ /* 0x000fea000fffe03f */
[----:B------:R-:W-:Y:S04]  /*10e40*/  FMUL.FTZ R0, R4, c[0x0][0x320] ;  /* 0x0000c80004007a20 */ /* 0x000fe80000410000 */
[----:B------:R2:W3:Y:S04]  /*10e50*/  MUFU.TANH R192, R0 ;  /* 0x0000000000c07308 */ /* 0x0004e80000002400 */
[----:B------:R-:W-:Y:S01]  /*10e60*/  FMUL.FTZ R2, R11, c[0x0][0x320] ;  /* 0x0000c8000b027a20 */ /* 0x000fe20000410000 */
[C---:B-1----:R-:W-:Y:S05]  /*10e70*/  HMMA.16816.F32 R12, R188.reuse, R168, R12 ;  /* 0x000000a8bc0c723c */ /* 0x042fea000000180c */
[----:B------:R1:W4:Y:S03]  /*10e80*/  MUFU.TANH R193, R2 ;  /* 0x0000000200c17308 */ /* 0x0003260000002400 */
[C---:B------:R-:W-:Y:S04]  /*10e90*/  HMMA.16816.F32 R16, R188.reuse, R170, R16 ;  /* 0x000000aabc10723c */ /* 0x040fe80000001810 */
[----:B--2---:R-:W-:Y:S04]  /*10ea0*/  FMUL.FTZ R0, R5, c[0x0][0x320] ;  /* 0x0000c80005007a20 */ /* 0x004fe80000410000 */
[----:B------:R2:W2:Y:S11]  /*10eb0*/  MUFU.TANH R187, R0 ;  /* 0x0000000000bb7308 */ /* 0x0004b60000002400 */
[----:B------:R-:W-:Y:S05]  /*10ec0*/  @!UPT UIADD3 URZ, URZ, URZ, URZ ;  /* 0x0000003f3f3ff290 */ /* 0x000fea000fffe03f */
[----:B-1----:R-:W-:Y:S02]  /*10ed0*/  FMUL.FTZ R2, R19, c[0x0][0x320] ;  /* 0x0000c80013027a20 */ /* 0x002fe40000410000 */
[----:B------:R-:W-:Y:S02]  /*10ee0*/  FMUL.FTZ R3, R18, c[0x0][0x320] ;  /* 0x0000c80012037a20 */ /* 0x000fe40000410000 */
[----:B------:R-:W1:Y:S10]  /*10ef0*/  MUFU.TANH R181, R2 ;  /* 0x0000000200b57308 */ /* 0x000e740000002400 */
[----:B------:R-:W1:Y:S01]  /*10f00*/  MUFU.TANH R182, R3 ;  /* 0x0000000300b67308 */ /* 0x000e620000002400 */
[----:B--2---:R-:W-:Y:S09]  /*10f10*/  FMUL.FTZ R0, R6, c[0x0][0x320] ;  /* 0x0000c80006007a20 */ /* 0x004ff20000410000 */
[----:B------:R2:W1:Y:S02]  /*10f20*/  MUFU.TANH R196, R0 ;  /* 0x0000000000c47308 */ /* 0x0004640000002400 */
[----:B--2---:R-:W-:Y:S02]  /*10f30*/  FMUL.FTZ R0, R7, c[0x0][0x320] ;  /* 0x0000c80007007a20 */ /* 0x004fe40000410000 */
[----:B------:R-:W2:Y:S06]  /*10f40*/  LDSM.16.M88.4 R4, [R201+0x1000] ;  /* 0x00100000c904783b */ /* 0x000eac0000000200 */
[----:B------:R5:W1:Y:S02]  /*10f50*/  MUFU.TANH R195, R0 ;  /* 0x0000000000c37308 */ /* 0x000a640000002400 */
[----:B-----5:R-:W-:Y:S08]  /*10f60*/  FMUL.FTZ R0, R8, c[0x0][0x320] ;  /* 0x0000c80008007a20 */ /* 0x020ff00000410000 */
[----:B------:R5:W1:Y:S01]  /*10f70*/  MUFU.TANH R184, R0 ;  /* 0x0000000000b87308 */ /* 0x000a620000002400 */
[C---:B--2---:R-:W-:Y:S08]  /*10f80*/  HMMA.16816.F32 R20, R188.reuse, R4, R20 ;  /* 0x00000004bc14723c */ /* 0x044ff00000001814 */
[C---:B------:R-:W-:Y:S04]  /*10f90*/  HMMA.16816.F32 R24, R188.reuse, R6, R24 ;  /* 0x00000006bc18723c */ /* 0x040fe80000001818 */
[----:B-----5:R-:W-:Y:S04]  /*10fa0*/  FMUL.FTZ R0, R9, c[0x0][0x320] ;  /* 0x0000c80009007a20 */ /* 0x020fe80000410000 */
[----:B------:R2:W1:Y:S04]  /*10fb0*/  MUFU.TANH R183, R0 ;  /* 0x0000000000b77308 */ /* 0x0004680000002400 */
[----:B--2---:R-:W-:Y:S02]  /*10fc0*/  FMUL.FTZ R0, R10, c[0x0][0x320] ;  /* 0x0000c8000a007a20 */ /* 0x004fe40000410000 */
[----:B------:R-:W2:Y:S01]  /*10fd0*/  LDSM.16.M88.4 R8, [R201+0x1800] ;  /* 0x00180000c908783b */ /* 0x000ea20000000200 */
[----:B------:R-:W-:Y:S04]  /*10fe0*/  DEPBAR.LE SB0, 0x0 ;  /* 0x000080000000791a */ /* 0x000fe80000000000 */
[----:B------:R5:W1:Y:S02]  /*10ff0*/  MUFU.TANH R194, R0 ;  /* 0x0000000000c27308 */ /* 0x000a640000002400 */
[----:B------:R-:W-:Y:S01]  /*11000*/  BAR.SYNC.DEFER_BLOCKING 0x0 ;  /* 0x0000000000007b1d */ /* 0x000fe20000010000 */
[----:B-----5:R-:W-:Y:S07]  /*11010*/  FMUL.FTZ R0, R12, c[0x0][0x320] ;  /* 0x0000c8000c007a20 */ /* 0x020fee0000410000 */
        /* <DEDUP_REMOVED lines=46> */
[----:B---34-:R-:W-:Y:S01]  /*11300*/  SHF.R.S32.HI R6, RZ, 0x1f, R222 ;  /* 0x0000001fff067819 */ /* 0x018fe200000114de */
        /* <DEDUP_REMOVED lines=12> */
[----:B--2---:R-:W-:Y:S01]  /*113d0*/  IMAD.MOV.U32 R0, RZ, RZ, R2 ;  /* 0x000000ffff007224 */ /* 0x004fe200078e0002 */
        /* <DEDUP_REMOVED lines=28> */
.L_x_2231:
[----:B------:R-:W-:-:S05]  /*115a0*/  BRA.DIV ~URZ, `(.L_x_2123) ;  /* 0x0000a9727f007947 */ /* 0x000fca000b800000 */
[----:B------:R-:W4:Y:S01]  /*115b0*/  SHFL.IDX PT, R0, R8, RZ, 0x181f ;  /* 0x00181fff08007589 */ /* 0x000f2200000e0000 */
[C---:B------:R-:W-:Y:S04]  /*115c0*/  IADD3 R2, -R213.reuse, 0x10, RZ ;  /* 0x00000010d5027810 */ /* 0x040fe80007ffe1ff */
[----:B------:R-:W-:Y:S04]  /*115d0*/  LOP3.LUT R2, R2, 0xf, RZ, 0xc0, !PT ;  /* 0x0000000f02027812 */ /* 0x000fe800078ec0ff */
[----:B----4-:R-:W-:Y:S04]  /*115e0*/  IADD3 R6, P1, P0, R2, R0, R21 ;  /* 0x0000000002067210 */ /* 0x010fe8000783e015 */
[----:B---3--:R-:W-:Y:S02]  /*115f0*/  IADD3.X R7, RZ, R4, R9, P1, P0 ;  /* 0x00000004ff077210 */ /* 0x008fe40000fe0409 */
[----:B------:R-:W-:Y:S11]  /*11600*/  ISETP.NE.U32.AND P0, PT, R213, RZ, PT ;  /* 0x000000ffd500720c */ /* 0x000ff60003f05070 */
[----:B------:R-:W-:Y:S02]  /*11610*/  @!UPT UIADD3 URZ, URZ, URZ, URZ ;  /* 0x0000003f3f3ff290 */ /* 0x000fe4000fffe03f */
[----:B------:R-:W-:Y:S01]  /*11620*/  @!PT LDS RZ, [RZ] ;  /* 0x00000000fffff984 */ /* 0x000fe20000000800 */
[----:B------:R-:W-:Y:S01]  /*11630*/  @!PT LDS RZ, [RZ] ;  /* 0x00000000fffff984 */ /* 0x000fe20000000800 */
[----:B------:R3:W-:Y:S01]  /*11640*/  LDGSTS.E.BYPASS.LTC128B.128.ZFILL [R215+0x8100], [R6.64], P0 ;  /* 0x0810000006d77fae */ /* 0x0007e20008141d46 */
[----:B------:R-:W-:Y:S05]  /*11650*/  IADD3 R2, P0, R0, R22, RZ ;  /* 0x0000001600027210 */ /* 0x000fea0007f1e0ff */
[----:B------:R-:W-:Y:S05]  /*11660*/  IMAD.X R3, R4, 0x1, R10, P0 ;  /* 0x0000000104037824 */ /* 0x000fea00000e060a */
[----:B------:R4:W-:Y:S02]  /*11670*/  LDGSTS.E.BYPASS.LTC128B.128 [R215+0xa100], [R2.64], !P5 ;  /* 0x0a10000002d77fae */ /* 0x0009e4000e901d46 */
[----:B----4-:R-:W-:Y:S05]  /*11680*/  IADD3 R2, P0, R0, R23, RZ ;  /* 0x0000001700027210 */ /* 0x010fea0007f1e0ff */
[----:B------:R-:W-:Y:S05]  /*11690*/  IMAD.X R3, R4, 0x1, R11, P0 ;  /* 0x0000000104037824 */ /* 0x000fea00000e060b */
[----:B------:R4:W-:Y:S02]  /*116a0*/  LDGSTS.E.BYPASS.LTC128B.128 [R215+0xc100], [R2.64], !P4 ;  /* 0x0c10000002d77fae */ /* 0x0009e4000e101d46 */
[----:B----4-:R-:W-:Y:S02]  /*116b0*/  IADD3 R2, P0, R0, R24, RZ ;  /* 0x0000001800027210 */ /* 0x010fe40007f1e0ff */
[----:B------:R3:W4:Y:S03]  /*116c0*/  SHFL.IDX PT, R0, R8, 0x1, 0x181f ;  /* 0x00381f0008007f89 */ /* 0x00072600000e0000 */
[----:B------:R-:W-:Y:S02]  /*116d0*/  IMAD.X R3, R4, 0x1, R12, P0 ;  /* 0x0000000104037824 */ /* 0x000fe400000e060c */
[----:B------:R3:W2:Y:S04]  /*116e0*/  SHFL.IDX PT, R4, R5, 0x1, 0x181f ;  /* 0x00381f0005047f89 */ /* 0x0006a800000e0000 */
[----:B------:R3:W-:Y:S02]  /*116f0*/  LDGSTS.E.BYPASS.LTC128B.128 [R215+0xe100], [R2.64], !P3 ;  /* 0x0e10000002d77fae */ /* 0x0007e4000d901d46 */
.L_x_2232:
[C---:B---3--:R-:W-:Y:S02]  /*11700*/  IADD3 R2, -R213.reuse, 0x10, RZ ;  /* 0x00000010d5027810 */ /* 0x048fe40007ffe1ff */
[----:B------:R-:W-:Y:S02]  /*11710*/  ISETP.NE.U32.AND P0, PT, R213, RZ, PT ;  /* 0x000000ffd500720c */ /* 0x000fe40003f05070 */
[----:B------:R-:W-:Y:S04]  /*11720*/  LOP3.LUT R2, R2, 0xf, RZ, 0xc0, !PT ;  /* 0x0000000f02027812 */ /* 0x000fe800078ec0ff */
[----:B----4-:R-:W-:Y:S04]  /*11730*/  IADD3 R2, P2, P1, R2, R0, R21 ;  /* 0x0000000002027210 */ /* 0x010fe8000795e015 */
[----:B--2---:R-:W-:Y:S05]  /*11740*/  IADD3.X R3, RZ, R4, R9, P2, P1 ;  /* 0x00000004ff037210 */ /* 0x004fea00017e2409 */
[----:B------:R-:W-:Y:S01]  /*11750*/  @!PT LDS RZ, [RZ] ;  /* 0x00000000fffff984 */ /* 0x000fe20000000800 */
[----:B------:R-:W-:Y:S01]  /*11760*/  @!PT LDS RZ, [RZ] ;  /* 0x00000000fffff984 */ /* 0x000fe20000000800 */
[----:B------:R-:W-:Y:S01]  /*11770*/  @!PT LDS RZ, [RZ] ;  /* 0x00000000fffff984 */ /* 0x000fe20000000800 */
[----:B------:R2:W-:Y:S01]  /*11780*/  LDGSTS.E.BYPASS.LTC128B.128.ZFILL [R215+0x9100], [R2.64], P0 ;  /* 0x0910000002d77fae */ /* 0x0005e20008141d46 */
[----:B------:R-:W-:Y:S05]  /*11790*/  IADD3 R8, P0, R0, R22, RZ ;  /* 0x0000001600087210 */ /* 0x000fea0007f1e0ff */
        /* <DEDUP_REMOVED lines=8> */
.L_x_2121:
[----:B---34-:R-:W-:Y:S05]  /*11820*/  BSYNC B0 ;  /* 0x0000000000007941 */ /* 0x018fea0003800000 */
.L_x_2120:
        /* <DEDUP_REMOVED lines=14> */
.L_x_2233:
[----:B------:R-:W-:Y:S02]  /*11910*/  IMAD.MOV.U32 R2, RZ, RZ, c[0x0][0x32c] ;  /* 0x0000cb00ff027624 */ /* 0x000fe400078e00ff */
[----:B------:R-:W-:Y:S03]  /*11920*/  IMAD.IADD R6, R6, 0x1, R0 ;  /* 0x0000000106067824 */ /* 0x000fe600078e0200 */
[----:B------:R-:W-:Y:S02]  /*11930*/  ISETP.GE.AND P0, PT, R2, 0x1, PT ;  /* 0x000000010200780c */ /* 0x000fe40003f06270 */
[-C--:B---3--:R-:W-:Y:S02]  /*11940*/  IADD3 R2, R7, R3.reuse, RZ ;  /* 0x0000000307027210 */ /* 0x088fe40007ffe0ff */
[----:B------:R-:W-:Y:S09]  /*11950*/  IADD3 R0, R6, R3, RZ ;  /* 0x0000000306007210 */ /* 0x000ff20007ffe0ff */
        /* <DEDUP_REMOVED lines=14> */
.L_x_2127:
[----:B------:R-:W-:Y:S04]  /*11a40*/  MOV R8, 0x1 ;  /* 0x0000000100087802 */ /* 0x000fe80000000f00 */
[----:B------:R-:W-:Y:S11]  /*11a50*/  ISETP.NE.AND P0, PT, R8, c[0x0][0x32c], PT ;  /* 0x0000cb0008007a0c */ /* 0x000ff60003f05270 */
[----:B------:R-:W-:Y:S02]  /*11a60*/  @!UPT UIADD3 URZ, URZ, URZ, URZ ;  /* 0x0000003f3f3ff290 */ /* 0x000fe4000fffe03f */
[----:B------:R-:W-:Y:S05]  /*11a70*/  @P0 IMAD.HI.U32 R8, R3, c[0x0][0x330], RZ ;  /* 0x0000cc0003080a27 */ /* 0x000fea00078e00ff */
[----:B------:R-:W-:Y:S02]  /*11a80*/  @P0 SHF.R.U32.HI R3, RZ, c[0x0][0x334], R8 ;  /* 0x0000cd00ff030a19 */ /* 0x000fe40000011608 */
.L_x_2128:
[----:B------:R-:W-:Y:S05]  /*11a90*/  BSYNC B0 ;  /* 0x0000000000007941 */ /* 0x000fea0003800000 */
.L_x_2126:
[----:B------:R-:W-:Y:S04]  /*11aa0*/  IMAD R3, R3, c[0x0][0x32c], -R5 ;  /* 0x0000cb0003037a24 */ /* 0x000fe800078e0a05 */
[----:B------:R-:W-:Y:S05]  /*11ab0*/  IMAD.IADD R3, R3, 0x1, -R231 ;  /* 0x0000000103037824 */ /* 0x000fea00078e0ae7 */
[----:B------:R-:W-:Y:S02]  /*11ac0*/  IMNMX R0, R0, R3, !PT ;  /* 0x0000000300007217 */ /* 0x000fe40007800200 */
[----:B------:R-:W-:Y:S04]  /*11ad0*/  IADD3 R3, R3, c[0x0][0x32c], RZ ;  /* 0x0000cb0003037a10 */ /* 0x000fe80007ffe0ff */
[----:B------:R-:W-:Y:S02]  /*11ae0*/  IMNMX R2, R2, R3, PT ;  /* 0x0000000302027217 */ /* 0x000fe40003800200 */
.L_x_2125:
[----:B------:R-:W-:Y:S04]  /*11af0*/  ISETP.GT.AND P1, PT, R214, -0x1, PT ;  /* 0xffffffffd600780c */ /* 0x000fe80003f24270 */
[C---:B------:R-:W-:Y:S02]  /*11b00*/  ISETP.GT.AND P2, PT, R0.reuse, RZ, P1 ;  /* 0x000000ff0000720c */ /* 0x040fe40000f44270 */
        /* <DEDUP_REMOVED lines=9> */
[----:B-1----:R-:W-:Y:S02]  /*11ba0*/  FSEL R168, R184, -INF , !P2 ;  /* 0xff800000b8a87808 */ /* 0x002fe40005000000 */
        /* <DEDUP_REMOVED lines=39> */
.L_x_2234:
        /* <DEDUP_REMOVED lines=19> */
.L_x_2132:
[----:B-12---:R-:W-:Y:S04]  /*11f50*/  MOV R4, 0x1 ;  /* 0x0000000100047802 */ /* 0x006fe80000000f00 */
[----:B------:R-:W-:Y:S11]  /*11f60*/  ISETP.NE.AND P0, PT, R4, c[0x0][0x32c], PT ;  /* 0x0000cb0004007a0c */ /* 0x000ff60003f05270 */
[----:B------:R-:W-:Y:S02]  /*11f70*/  @!UPT UIADD3 URZ, URZ, URZ, URZ ;  /* 0x0000003f3f3ff290 */ /* 0x000fe4000fffe03f */
[----:B------:R-:W-:Y:S05]  /*11f80*/  @P0 IMAD.HI.U32 R4, R3, c[0x0][0x330], RZ ;  /* 0x0000cc0003040a27 */ /* 0x000fea00078e00ff */
[----:B------:R-:W-:Y:S02]  /*11f90*/  @P0 SHF.R.U32.HI R3, RZ, c[0x0][0x334], R4 ;  /* 0x0000cd00ff030a19 */ /* 0x000fe40000011604 */
.L_x_2133:
[----:B------:R-:W-:Y:S05]  /*11fa0*/  BSYNC B0 ;  /* 0x0000000000007941 */ /* 0x000fea0003800000 */
.L_x_2131:
[----:B------:R-:W-:Y:S04]  /*11fb0*/  IMAD R5, R3, c[0x0][0x32c], -R5 ;  /* 0x0000cb0003057a24 */ /* 0x000fe800078e0a05 */
[----:B------:R-:W-:Y:S05]  /*11fc0*/  IMAD.IADD R3, R5, 0x1, -R231 ;  /* 0x0000000105037824 */ /* 0x000fea00078e0ae7 */
[----:B------:R-:W-:Y:S02]  /*11fd0*/  IMNMX R0, R0, R3, !PT ;  /* 0x0000000300007217 */ /* 0x000fe40007800200 */
[----:B------:R-:W-:Y:S04]  /*11fe0*/  IADD3 R3, R3, c[0x0][0x32c], RZ ;  /* 0x0000cb0003037a10 */ /* 0x000fe80007ffe0ff */
[----:B------:R-:W-:Y:S02]  /*11ff0*/  IMNMX R2, R2, R3, PT ;  /* 0x0000000302027217 */ /* 0x000fe40003800200 */
.L_x_2130:
        /* <DEDUP_REMOVED lines=82> */
.L_x_2235:
[----:B-12---:R-:W-:Y:S01]  /*12520*/  FMNMX.FTZ R4, R4, R0, !PT ;  /* 0x0000000004047209 */ /* 0x006fe20007810000 */
[----:B------:R-:W-:-:S05]  /*12530*/  BRA.DIV ~URZ, `(.L_x_2135) ;  /* 0x00009d527f007947 */ /* 0x000fca000b800000 */
[----:B------:R-:W1:Y:S02]  /*12540*/  SHFL.BFLY PT, R0, R4, 0x1, 0x1f ;  /* 0x0c201f0004007f89 */ /* 0x000e6400000e0000 */
[----:B-1----:R-:W-:Y:S02]  /*12550*/  FMNMX.FTZ R132, R4, R0, !PT ;  /* 0x0000000004847209 */ /* 0x002fe40007810000 */
[----:B------:R-:W1:Y:S02]  /*12560*/  SHFL.BFLY PT, R0, R5, 0x2, 0x1f ;  /* 0x0c401f0005007f89 */ /* 0x000e6400000e0000 */
[----:B-1----:R-:W-:Y:S05]  /*12570*/  FMNMX.FTZ R4, R5, R0, !PT ;  /* 0x0000000005047209 */ /* 0x002fea0007810000 */
[----:B------:R1:W2:Y:S02]  /*12580*/  SHFL.BFLY PT, R0, R4, 0x1, 0x1f ;  /* 0x0c201f0004007f89 */ /* 0x0002a400000e0000 */
.L_x_2236:
        /* <DEDUP_REMOVED lines=45> */
[----:B------:R-:W-:Y:S02]  /*12860*/  FMUL.FTZ R36, R0, R36 ;  /* 0x0000002400247220 */ /* 0x000fe40000410000 */
        /* <DEDUP_REMOVED lines=408> */
[----:B------:R-:W-:Y:S07]  /*141f0*/  @!UPT UIADD3 URZ, URZ, URZ, URZ ;  /* 0x0000003f3f3ff290 */ /* 0x000fee000fffe03f */
[----:B------:R-:W-:-:S11]  /*14200*/  @P0 BRA `(.L_x_2136) ;  /* 0xffffb9b000000947 */ /* 0x000fd6000383ffff */
.L_x_2118:
[----:B------:R-:W-:Y:S05]  /*14210*/  BRA.DIV ~URZ, `(.L_x_2137) ;  /* 0x000081427f007947 */ /* 0x000fea000b800000 */
[----:B------:R1:W2:Y:S02]  /*14220*/  SHFL.BFLY PT, R0, R225, 0x2, 0x1f ;  /* 0x0c401f00e1007f89 */ /* 0x0002a400000e0000 */
.L_x_2237:
[----:B--2---:R-:W-:Y:S01]  /*14230*/  FADD.FTZ R5, R0, R225 ;  /* 0x000000e100057221 */ /* 0x004fe20000010000 */
[----:B------:R-:W-:Y:S05]  /*14240*/  BRA.DIV ~URZ, `(.L_x_2138) ;  /* 0x000081627f007947 */ /* 0x000fea000b800000 */
[----:B------:R-:W2:Y:S02]  /*14250*/  SHFL.BFLY PT, R0, R221, 0x2, 0x1f ;  /* 0x0c401f00dd007f89 */ /* 0x000ea400000e0000 */
[----:B--2---:R-:W-:-:S02]  /*14260*/  FADD.FTZ R4, R0, R221 ;  /* 0x000000dd00047221 */ /* 0x004fc40000010000 */
[----:B------:R-:W2:Y:S04]  /*14270*/  SHFL.BFLY PT, R0, R5, 0x1, 0x1f ;  /* 0x0c201f0005007f89 */ /* 0x000ea800000e0000 */
[----:B------:R3:W4:Y:S01]  /*14280*/  SHFL.BFLY PT, R3, R4, 0x1, 0x1f ;  /* 0x0c201f0004037f89 */ /* 0x00072200000e0000 */
[----:B--2---:R-:W-:-:S05]  /*14290*/  FADD.FTZ R5, R5, R0 ;  /* 0x0000000005057221 */ /* 0x004fca0000010000 */
.L_x_2238:
        /* <DEDUP_REMOVED lines=148> */
.L_x_2047:
        /* <DEDUP_REMOVED lines=16> */
[----:B---3--:R-:W-:-:S06]  /*14ce0*/  IADD3 R248, R3, c[0x0][0xc], R2 ;  /* 0x0000030003f87a10 */ /* 0x008fcc0007ffe002 */
.L_x_2140:
[----:B------:R-:W-:Y:S05]  /*14cf0*/  BSYNC B0 ;  /* 0x0000000000007941 */ /* 0x000fea0003800000 */
.L_x_2139:
[----:B------:R-:W-:Y:S01]  /*14d00*/  PRMT R0, R0, 0x9910, RZ ;  /* 0x0000991000007816 */ /* 0x000fe200000000ff */
[----:B------:R-:W-:Y:S01]  /*14d10*/  BSSY B1, `(.L_x_2141) ;  /* 0x000045e000017945 */ /* 0x000fe20003800000 */
[----:B------:R-:W-:Y:S02]  /*14d20*/  IMAD.MOV.U32 R110, RZ, RZ, R248 ;  /* 0x000000ffff6e7224 */ /* 0x000fe400078e00f8 */
        /* <DEDUP_REMOVED lines=11> */
[----:B------:R-:W-:Y:S01]  /*14de0*/  F2FP.PACK_AB R2, R23, R22 ;  /* 0x000000161702723e */ /* 0x000fe200000000ff */
[----:B-1----:R-:W-:Y:S01]  /*14df0*/  IMAD.MOV.U32 R14, RZ, RZ, c[0x0][0x388] ;  /* 0x0000e200ff0e7624 */ /* 0x002fe200078e00ff */
[----:B------:R-:W-:Y:S01]  /*14e00*/  BAR.SYNC.DEFER_BLOCKING 0x1, 0x100 ;  /* 0x0044000000007b1d */ /* 0x000fe20000010000 */
[----:B------:R-:W-:-:S02]  /*14e10*/  F2FP.PACK_AB R0, R29, R28 ;  /* 0x0000001c1d00723e */ /* 0x000fc400000000ff */
[----:B------:R-:W-:Y:S02]  /*14e20*/  ISETP.NE.U32.AND P0, PT, RZ, c[0x0][0x508], PT ;  /* 0x00014200ff007a0c */ /* 0x000fe40003f05070 */
[----:B------:R-:W-:Y:S02]  /*14e30*/  ISETP.NE.U32.AND P2, PT, RZ, c[0x0][0x500], PT ;  /* 0x00014000ff007a0c */ /* 0x000fe40003f45070 */
[----:B------:R-:W-:Y:S02]  /*14e40*/  ISETP.NE.AND.EX P1, PT, RZ, c[0x0][0x50c], PT, P0 ;  /* 0x00014300ff007a0c */ /* 0x000fe40003f25300 */
[----:B------:R-:W-:Y:S01]  /*14e50*/  ISETP.NE.AND.EX P2, PT, RZ, c[0x0][0x504], PT, P2 ;  /* 0x00014100ff007a0c */ /* 0x000fe20003f45320 */
[----:B--2---:R1:W-:Y:S04]  /*14e60*/  STS [R10], R2 ;  /* 0x000000020a007388 */ /* 0x0043e80000000800 */
[----:B------:R2:W-:Y:S01]  /*14e70*/  STS [R10+0x400], R0 ;  /* 0x000400000a007388 */ /* 0x0005e20000000800 */
[----:B-1----:R-:W-:-:S02]  /*14e80*/  F2FP.PACK_AB R2, R25, R24 ;  /* 0x000000181902723e */ /* 0x002fc400000000ff */
        /* <DEDUP_REMOVED lines=121> */
[----:B------:R-:W-:Y:S01]  /*15620*/  STS [R3+0xc000], R2 ;  /* 0x00c0000203007388 */ /* 0x000fe20000000800 */
[----:B------:R-:W-:-:S03]  /*15630*/  IMAD.MOV.U32 R4, RZ, RZ, 0x4 ;  /* 0x00000004ff047424 */ /* 0x000fc600078e00ff */
[----:B------:R1:W-:Y:S02]  /*15640*/  STS [R3+0xc400], R0 ;  /* 0x00c4000003007388 */ /* 0x0003e40000000800 */
[----:B-1----:R-:W-:Y:S02]  /*15650*/  @P1 IMAD.WIDE R2, R251, R4, c[0x0][0x508] ;  /* 0x00014200fb021625 */ /* 0x002fe400078e0204 */
[----:B------:R-:W-:Y:S02]  /*15660*/  BAR.SYNC.DEFER_BLOCKING 0x1, 0x100 ;  /* 0x0044000000007b1d */ /* 0x000fe40000010000 */
[----:B------:R-:W-:-:S04]  /*15670*/  IMAD.MOV.U32 R0, RZ, RZ, RZ ;  /* 0x000000ffff007224 */ /* 0x000fc800078e00ff */
[----:B------:R1:W5:Y:S02]  /*15680*/  @P1 LDG.E R14, [R2.64] ;  /* 0x00000006020e1981 */ /* 0x000364000c1e1900 */
[----:B-1----:R-:W-:-:S05]  /*15690*/  IMAD.WIDE R2, R251, R4, c[0x0][0x500] ;  /* 0x00014000fb027625 */ /* 0x002fca00078e0204 */
        /* <DEDUP_REMOVED lines=8> */
.L_x_2143:
[----:B------:R-:W2:Y:S01]  /*15720*/  LDL R9, [R1+0x24] ;  /* 0x0000240001097983 */ /* 0x000ea20000100800 */
[----:B------:R-:W-:Y:S01]  /*15730*/  IMAD.MOV.U32 R15, RZ, RZ, 0x368 ;  /* 0x00000368ff0f7424 */ /* 0x000fe200078e00ff */
[----:B------:R-:W-:Y:S02]  /*15740*/  ISETP.GT.AND P2, PT, R5, 0x1, PT ;  /* 0x000000010500780c */ /* 0x000fe40003f44270 */
[----:B------:R-:W3:Y:S01]  /*15750*/  LDL R114, [R1+0x2c] ;  /* 0x00002c0001727983 */ /* 0x000ee20000100800 */
[----:B------:R-:W-:-:S02]  /*15760*/  ISETP.NE.U32.AND P0, PT, RZ, c[0x0][0x500], PT ;  /* 0x00014000ff007a0c */ /* 0x000fc40003f05070 */
[----:B------:R-:W-:Y:S02]  /*15770*/  SEL R15, R15, 0x328, P2 ;  /* 0x000003280f0f7807 */ /* 0x000fe40001000000 */
[----:B------:R-:W-:Y:S02]  /*15780*/  ISETP.NE.AND.EX P0, PT, RZ, c[0x0][0x504], PT, P0 ;  /* 0x00014100ff007a0c */ /* 0x000fe40003f05300 */
[----:B------:R-:W4:Y:S01]  /*15790*/  LDC.64 R4, c[0x0][R15+0x170] ;  /* 0x00005c000f047b82 */ /* 0x000f220000000a00 */
[----:B-1----:R-:W-:Y:S02]  /*157a0*/  SHF.R.S32.HI R2, RZ, 0x1f, R251 ;  /* 0x0000001fff027819 */ /* 0x002fe400000114fb */
[----:B------:R-:W-:Y:S02]  /*157b0*/  SEL R8, R251, RZ, !P0 ;  /* 0x000000fffb087207 */ /* 0x000fe40004000000 */
[----:B------:R-:W-:Y:S02]  /*157c0*/  SEL R3, R2, RZ, !P0 ;  /* 0x000000ff02037207 */ /* 0x000fe40004000000 */
[----:B------:R-:W-:Y:S01]  /*157d0*/  LOP3.LUT R11, R250, 0xffff, RZ, 0xc0, !PT ;  /* 0x0000fffffa0b7812 */ /* 0x000fe200078ec0ff */
[----:B------:R-:W1:Y:S01]  /*157e0*/  LDC.64 R12, c[0x0][R15+0x168] ;  /* 0x00005a000f0c7b82 */ /* 0x000e620000000a00 */
[----:B-----5:R-:W-:-:S07]  /*157f0*/  SHF.R.S32.HI R10, RZ, 0x1f, R0 ;  /* 0x0000001fff0a7819 */ /* 0x020fce0000011400 */
[----:B------:R-:W2:Y:S01]  /*15800*/  LDC.64 R16, c[0x0][R15+0x178] ;  /* 0x00005e000f107b82 */ /* 0x000ea20000000a00 */
[----:B----4-:R-:W-:-:S04]  /*15810*/  IMAD R2, R5, R8, RZ ;  /* 0x0000000805027224 */ /* 0x010fc800078e02ff */
[C---:B------:R-:W-:Y:S02]  /*15820*/  IMAD R7, R4.reuse, R3, R2 ;  /* 0x0000000304077224 */ /* 0x040fe400078e0202 */
[----:B------:R-:W-:-:S04]  /*15830*/  IMAD.WIDE.U32 R2, R4, R8, RZ ;  /* 0x0000000804027225 */ /* 0x000fc800078e00ff */
[----:B-1----:R-:W-:-:S04]  /*15840*/  IMAD.WIDE.U32 R4, R12, R11, RZ ;  /* 0x0000000b0c047225 */ /* 0x002fc800078e00ff */
[----:B------:R-:W-:Y:S01]  /*15850*/  IMAD R6, R13, R11, RZ ;  /* 0x0000000b0d067224 */ /* 0x000fe200078e02ff */
[----:B------:R-:W-:Y:S01]  /*15860*/  IADD3 R12, P1, P0, R2, R4, R0 ;  /* 0x00000004020c7210 */ /* 0x000fe2000783e000 */
[----:B------:R-:W-:Y:S02]  /*15870*/  IMAD.MOV.U32 R2, RZ, RZ, c[0x0][0x4e8] ;  /* 0x00013a00ff027624 */ /* 0x000fe400078e00ff */
[----:B------:R-:W-:Y:S02]  /*15880*/  IMAD.IADD R7, R3, 0x1, R7 ;  /* 0x0000000103077824 */ /* 0x000fe400078e0207 */
[----:B------:R-:W-:Y:S01]  /*15890*/  IMAD.IADD R4, R5, 0x1, R6 ;  /* 0x0000000105047824 */ /* 0x000fe200078e0206 */
[----:B------:R-:W-:-:S04]  /*158a0*/  ISETP.NE.AND P3, PT, R2, 0x1, PT ;  /* 0x000000010200780c */ /* 0x000fc80003f65270 */
[----:B------:R-:W-:Y:S01]  /*158b0*/  IADD3.X R7, R7, R4, R10, P1, P0 ;  /* 0x0000000407077210 */ /* 0x000fe20000fe040a */
[----:B------:R-:W1:Y:S02]  /*158c0*/  S2R R115, SR_TID.X ;  /* 0x0000000000737919 */ /* 0x000e640000002100 */
[----:B-1----:R-:W-:-:S04]  /*158d0*/  SHF.R.S32.HI R111, RZ, 0x1f, R115 ;  /* 0x0000001fff6f7819 */ /* 0x002fc80000011473 */
[----:B------:R-:W-:-:S04]  /*158e0*/  LEA.HI R111, R111, R115, RZ, 0x5 ;  /* 0x000000736f6f7211 */ /* 0x000fc800078f28ff */
[----:B------:R-:W-:-:S05]  /*158f0*/  LOP3.LUT R111, R111, 0xffffffe0, RZ, 0xc0, !PT ;  /* 0xffffffe06f6f7812 */ /* 0x000fca00078ec0ff */
[----:B------:R-:W-:Y:S01]  /*15900*/  IMAD.IADD R111, R115, 0x1, -R111 ;  /* 0x00000001736f7824 */ /* 0x000fe200078e0a6f */
[----:B--2---:R-:W-:Y:S01]  /*15910*/  SEL R2, R9, RZ, P2 ;  /* 0x000000ff09027207 */ /* 0x004fe20001000000 */
[----:B------:R-:W-:-:S04]  /*15920*/  IMAD.IADD R9, R243, 0x1, R242 ;  /* 0x00000001f3097824 */ /* 0x000fc800078e02f2 */
[----:B------:R-:W-:-:S04]  /*15930*/  @P3 IMAD.HI.U32 R3, R9, c[0x0][0x4ec], RZ ;  /* 0x00013b0009033a27 */ /* 0x000fc800078e00ff */
[-C--:B------:R-:W-:Y:S02]  /*15940*/  IMAD R6, R17, R2.reuse, RZ ;  /* 0x0000000211067224 */ /* 0x080fe400078e02ff */
[----:B------:R-:W-:-:S04]  /*15950*/  IMAD.WIDE.U32 R4, R16, R2, RZ ;  /* 0x0000000210047225 */ /* 0x000fc800078e00ff */
[----:B------:R-:W-:Y:S01]  /*15960*/  IMAD.MOV.U32 R2, RZ, RZ, R9 ;  /* 0x000000ffff027224 */ /* 0x000fe200078e0009 */
[----:B------:R-:W-:-:S04]  /*15970*/  @P3 SHF.R.U32.HI R2, RZ, c[0x0][0x4f0], R3 ;  /* 0x00013c00ff023a19 */ /* 0x000fc80000011603 */
[----:B------:R-:W-:Y:S02]  /*15980*/  IADD3 R4, P1, P0, R2, R12, R4 ;  /* 0x0000000c02047210 */ /* 0x000fe4000783e004 */
[----:B------:R-:W1:Y:S01]  /*15990*/  LDC.64 R12, c[0x0][R15+0x160] ;  /* 0x000058000f0c7b82 */ /* 0x000e620000000a00 */
[--C-:B------:R-:W-:Y:S01]  /*159a0*/  SHF.R.S32.HI R3, RZ, 0x1f, R2.reuse ;  /* 0x0000001fff037819 */ /* 0x100fe20000011402 */
[----:B------:R-:W-:Y:S02]  /*159b0*/  IMAD.MOV R2, RZ, RZ, -R2 ;  /* 0x000000ffff027224 */ /* 0x000fe400078e0a02 */
[----:B------:R-:W-:Y:S02]  /*159c0*/  IMAD.IADD R6, R5, 0x1, R6 ;  /* 0x0000000105067824 */ /* 0x000fe400078e0206 */
[----:B------:R-:W-:-:S03]  /*159d0*/  IMAD R2, R2, c[0x0][0x4e8], R9 ;  /* 0x00013a0002027a24 */ /* 0x000fc600078e0209 */
[----:B------:R-:W-:Y:S02]  /*159e0*/  IADD3.X R5, R3, R7, R6, P1, P0 ;  /* 0x0000000703057210 */ /* 0x000fe40000fe0406 */
[----:B------:R-:W-:Y:S01]  /*159f0*/  SHF.R.S32.HI R6, RZ, 0x1f, R2 ;  /* 0x0000001fff067819 */ /* 0x000fe20000011402 */
        /* <DEDUP_REMOVED lines=8> */
[----:B------:R-:W-:-:S04]  /*15a80*/  LEA R4, P0, R2, R4, 0x2 ;  /* 0x0000000402047211 */ /* 0x000fc800078010ff */
[----:B------:R-:W-:Y:S01]  /*15a90*/  LEA.HI.X R2, R2, R5, R3, 0x2, P0 ;  /* 0x0000000502027211 */ /* 0x000fe200000f1403 */
[----:B------:R-:W-:Y:S04]  /*15aa0*/  SHFL.IDX PT, R6, R4, RZ, 0x1c1f ;  /* 0x001c1fff04067589 */ /* 0x000fe800000e0000 */
[----:B------:R-:W1:Y:S01]  /*15ab0*/  SHFL.IDX PT, R7, R2, RZ, 0x1c1f ;  /* 0x001c1fff02077589 */ /* 0x000e6200000e0000 */
[----:B------:R-:W-:-:S03]  /*15ac0*/  IMAD R13, R14, c[0x0][0x4e8], RZ ;  /* 0x00013a000e0d7a24 */ /* 0x000fc600078e02ff */
[----:B------:R-:W-:Y:S01]  /*15ad0*/  SHFL.IDX PT, R4, R4, 0x1, 0x1c1f ;  /* 0x003c1f0004047f89 */ /* 0x000fe200000e0000 */
[----:B------:R-:W-:-:S03]  /*15ae0*/  LOP3.LUT P0, RZ, R111, 0x3, RZ, 0xc0, !PT ;  /* 0x000000036fff7812 */ /* 0x000fc6000780c0ff */
[----:B------:R3:W2:Y:S02]  /*15af0*/  SHFL.IDX PT, R5, R2, 0x1, 0x1c1f ;  /* 0x003c1f0002057f89 */ /* 0x0006a400000e0000 */
[----:B---3--:R-:W-:-:S05]  /*15b00*/  IMAD.IADD R2, R114, 0x1, R242 ;  /* 0x0000000172027824 */ /* 0x008fca00078e02f2 */
        /* <DEDUP_REMOVED lines=9> */
[----:B-1----:R-:W-:Y:S01]  /*15ba0*/  IMAD R4, R10, c[0x0][0x3a0], RZ ;  /* 0x0000e8000a047a24 */ /* 0x002fe200078e02ff */
[----:B------:R-:W-:Y:S01]  /*15bb0*/  SHF.R.S32.HI R5, RZ, 0x1f, R8 ;  /* 0x0000001fff057819 */ /* 0x000fe20000011408 */
[C---:B------:R-:W-:Y:S01]  /*15bc0*/  IMAD.WIDE.U32 R2, R0.reuse, c[0x0][0x3a0], RZ ;  /* 0x0000e80000027a25 */ /* 0x040fe200078e00ff */
[----:B------:R1:W2:Y:S03]  /*15bd0*/  LDS.128 R28, [R215+0x80] ;  /* 0x00008000d71c7984 */ /* 0x0002a60000000c00 */
[----:B------:R-:W-:Y:S01]  /*15be0*/  IMAD R0, R0, c[0x0][0x3a4], R4 ;  /* 0x0000e90000007a24 */ /* 0x000fe200078e0204 */
[----:B------:R-:W-:Y:S01]  /*15bf0*/  IADD3 R4, R229, R242, RZ ;  /* 0x000000f2e5047210 */ /* 0x000fe20007ffe0ff */
[----:B------:R1:W3:Y:S01]  /*15c00*/  LDS.128 R44, [R215+0x1080] ;  /* 0x00108000d72c7984 */ /* 0x0002e20000000c00 */
[----:B------:R-:W-:-:S02]  /*15c10*/  IMAD R5, R5, c[0x0][0x3f0], RZ ;  /* 0x0000fc0005057a24 */ /* 0x000fc400078e02ff */
[----:B------:R-:W-:Y:S01]  /*15c20*/  IADD3 R3, R3, R0, RZ ;  /* 0x0000000003037210 */ /* 0x000fe20007ffe0ff */
[----:B------:R-:W-:Y:S01]  /*15c30*/  @P3 IMAD.HI.U32 R6, R4, c[0x0][0x4ec], RZ ;  /* 0x00013b0004063a27 */ /* 0x000fe200078e00ff */
[----:B------:R1:W4:Y:S01]  /*15c40*/  LDS.128 R60, [R215+0x2080] ;  /* 0x00208000d73c7984 */ /* 0x0003220000000c00 */
[----:B------:R-:W-:Y:S02]  /*15c50*/  MOV R0, R4 ;  /* 0x0000000400007202 */ /* 0x000fe40000000f00 */
[C---:B------:R-:W-:Y:S01]  /*15c60*/  IMAD.WIDE.U32 R2, R11.reuse, c[0x0][0x3e8], R2 ;  /* 0x0000fa000b027a25 */ /* 0x040fe200078e0002 */
[----:B------:R1:W1:Y:S01]  /*15c70*/  LDS.128 R72, [R215+0x3080] ;  /* 0x00308000d7487984 */ /* 0x0002620000000c00 */
[----:B------:R-:W-:Y:S02]  /*15c80*/  @P3 SHF.R.U32.HI R0, RZ, c[0x0][0x4f0], R6 ;  /* 0x00013c00ff003a19 */ /* 0x000fe40000011606 */
[----:B------:R-:W-:Y:S01]  /*15c90*/  IMAD R3, R11, c[0x0][0x3ec], R3 ;  /* 0x0000fb000b037a24 */ /* 0x000fe200078e0203 */
[----:B------:R1:W1:Y:S01]  /*15ca0*/  LDS.128 R24, [R215+0x4080] ;  /* 0x00408000d7187984 */ /* 0x0002620000000c00 */
[C---:B------:R-:W-:Y:S01]  /*15cb0*/  IMAD R7, R8.reuse, c[0x0][0x3f4], R5 ;  /* 0x0000fd0008077a24 */ /* 0x040fe200078e0205 */
[----:B------:R-:W-:Y:S01]  /*15cc0*/  SHF.R.S32.HI R6, RZ, 0x1f, R0 ;  /* 0x0000001fff067819 */ /* 0x000fe20000011400 */
[----:B------:R-:W-:Y:S01]  /*15cd0*/  IMAD.WIDE.U32 R2, R8, c[0x0][0x3f0], R2 ;  /* 0x0000fc0008027a25 */ /* 0x000fe200078e0002 */
[----:B------:R1:W1:Y:S01]  /*15ce0*/  LDS.128 R40, [R215+0x5080] ;  /* 0x00508000d7287984 */ /* 0x0002620000000c00 */
[----:B------:R-:W-:-:S02]  /*15cf0*/  IADD3 R5, -R0, RZ, RZ ;  /* 0x000000ff00057210 */ /* 0x000fc40007ffe1ff */
[----:B------:R-:W-:Y:S01]  /*15d00*/  IMAD R6, R6, c[0x0][0x3e0], RZ ;  /* 0x0000f80006067a24 */ /* 0x000fe200078e02ff */
[----:B------:R1:W1:Y:S01]  /*15d10*/  LDS.128 R56, [R215+0x6080] ;  /* 0x00608000d7387984 */ /* 0x0002620000000c00 */
[----:B------:R-:W-:Y:S01]  /*15d20*/  IADD3 R3, R3, R7, RZ ;  /* 0x0000000703037210 */ /* 0x000fe20007ffe0ff */
[----:B------:R-:W-:Y:S02]  /*15d30*/  IMAD R4, R5, c[0x0][0x4e8], R4 ;  /* 0x00013a0005047a24 */ /* 0x000fe400078e0204 */
        /* <DEDUP_REMOVED lines=21> */
.L_x_2239:
[----:B------:R-:W-:Y:S05]  /*15e90*/  BRA.DIV ~URZ, `(.L_x_2146) ;  /* 0x000066727f007947 */ /* 0x000fea000b800000 */
[----:B------:R4:W2:Y:S02]  /*15ea0*/  SHFL.IDX PT, R0, R14, RZ, 0x181f ;  /* 0x00181fff0e007589 */ /* 0x0008a400000e0000 */
.L_x_2240:
[----:B------:R-:W-:Y:S01]  /*15eb0*/  IADD3 R12, R252, R242, RZ ;  /* 0x000000f2fc0c7210 */ /* 0x000fe20007ffe0ff */
        /* <DEDUP_REMOVED lines=23> */
.L_x_2148:
[----:B------:R-:W-:Y:S05]  /*16030*/  BSYNC B0 ;  /* 0x0000000000007941 */ /* 0x000fea0003800000 */
.L_x_2147:
[----:B------:R-:W-:Y:S05]  /*16040*/  BRA.DIV ~URZ, `(.L_x_2149) ;  /* 0x000065327f007947 */ /* 0x000fea000b800000 */
[----:B---3--:R3:W4:Y:S04]  /*16050*/  SHFL.IDX PT, R4, R5, 0x1, 0x181f ;  /* 0x00381f0005047f89 */ /* 0x00872800000e0000 */
[----:B--2---:R3:W2:Y:S02]  /*16060*/  SHFL.IDX PT, R0, R14, 0x1, 0x181f ;  /* 0x00381f000e007f89 */ /* 0x0046a400000e0000 */
.L_x_2241:
        /* <DEDUP_REMOVED lines=24> */
.L_x_2151:
[----:B------:R-:W-:Y:S05]  /*161f0*/  BSYNC B0 ;  /* 0x0000000000007941 */ /* 0x000fea0003800000 */
.L_x_2150:
[----:B------:R-:W-:Y:S05]  /*16200*/  BRA.DIV ~URZ, `(.L_x_2152) ;  /* 0x000064427f007947 */ /* 0x000fea000b800000 */
[----:B----4-:R4:W3:Y:S02]  /*16210*/  SHFL.IDX PT, R4, R5, 0x2, 0x181f ;  /* 0x00581f0005047f89 */ /* 0x0108e400000e0000 */
.L_x_2242:
[----:B------:R-:W-:Y:S05]  /*16220*/  BRA.DIV ~URZ, `(.L_x_2153) ;  /* 0x000064927f007947 */ /* 0x000fea000b800000 */
[----:B--2---:R2:W4:Y:S02]  /*16230*/  SHFL.IDX PT, R0, R14, 0x2, 0x181f ;  /* 0x00581f000e007f89 */ /* 0x00452400000e0000 */
.L_x_2243:
        /* <DEDUP_REMOVED lines=24> */
.L_x_2155:
[----:B------:R-:W-:Y:S05]  /*163c0*/  BSYNC B0 ;  /* 0x0000000000007941 */ /* 0x000fea0003800000 */
.L_x_2154:
[----:B------:R-:W-:Y:S05]  /*163d0*/  BRA.DIV ~URZ, `(.L_x_2156) ;  /* 0x000063527f007947 */ /* 0x000fea000b800000 */
[----:B---3--:R3:W1:Y:S04]  /*163e0*/  SHFL.IDX PT, R4, R5, 0x3, 0x181f ;  /* 0x00781f0005047f89 */ /* 0x00866800000e0000 */
[----:B----4-:R3:W4:Y:S02]  /*163f0*/  SHFL.IDX PT, R0, R14, 0x3, 0x181f ;  /* 0x00781f000e007f89 */ /* 0x01072400000e0000 */
.L_x_2244:
        /* <DEDUP_REMOVED lines=25> */
.L_x_2144:
        /* <DEDUP_REMOVED lines=33> */
.L_x_2245:
[----:B------:R-:W-:Y:S05]  /*167a0*/  BRA.DIV ~URZ, `(.L_x_2159) ;  /* 0x000060c27f007947 */ /* 0x000fea000b800000 */
[----:B------:R3:W4:Y:S02]  /*167b0*/  SHFL.IDX PT, R0, R12, RZ, 0x1c1f ;  /* 0x001c1fff0c007589 */ /* 0x00072400000e0000 */
.L_x_2246:
[----:B------:R-:W-:Y:S01]  /*167c0*/  BSSY B0, `(.L_x_2160) ;  /* 0x00000e0000007945 */ /* 0x000fe20003800000 */
[----:B------:R-:W-:Y:S05]  /*167d0*/  @P0 BRA `(.L_x_2161) ;  /* 0x00000de000000947 */ /* 0x000fea0003800000 */
[C---:B------:R-:W-:Y:S02]  /*167e0*/  ISETP.GE.AND P0, PT, R231.reuse, c[0x0][0x3c8], PT ;  /* 0x0000f200e7007a0c */ /* 0x040fe40003f06270 */
[C---:B------:R-:W-:Y:S02]  /*167f0*/  IADD3 R8, R231.reuse, 0x8, RZ ;  /* 0x00000008e7087810 */ /* 0x040fe40007ffe0ff */
[----:B------:R-:W-:Y:S02]  /*16800*/  SHF.R.S32.HI R6, RZ, 0x1f, R231 ;  /* 0x0000001fff067819 */ /* 0x000fe400000114e7 */
[----:B------:R-:W-:Y:S02]  /*16810*/  ISETP.GE.AND P2, PT, R8, c[0x0][0x3c8], PT ;  /* 0x0000f20008007a0c */ /* 0x000fe40003f46270 */
[----:B------:R-:W-:-:S02]  /*16820*/  IADD3 R7, R231, 0x10, RZ ;  /* 0x00000010e7077810 */ /* 0x000fc40007ffe0ff */
[C---:B------:R-:W-:Y:S02]  /*16830*/  IADD3 R9, R231.reuse, 0x8, RZ ;  /* 0x00000008e7097810 */ /* 0x040fe40007ffe0ff */
[C---:B------:R-:W-:Y:S02]  /*16840*/  IADD3 R13, R231.reuse, 0x20, RZ ;  /* 0x00000020e70d7810 */ /* 0x040fe40007ffe0ff */
[C---:B----4-:R-:W-:Y:S02]  /*16850*/  @!P0 LEA R2, P1, R231.reuse, R0, 0x2 ;  /* 0x00000000e7028211 */ /* 0x050fe400078210ff */
[----:B------:R-:W-:Y:S02]  /*16860*/  SHF.R.S32.HI R9, RZ, 0x1f, R9 ;  /* 0x0000001fff097819 */ /* 0x000fe40000011409 */
[----:B--2---:R-:W-:Y:S02]  /*16870*/  @!P0 LEA.HI.X R3, R231, R4, R6, 0x2, P1 ;  /* 0x00000004e7038211 */ /* 0x004fe400008f1406 */
[----:B------:R-:W-:-:S02]  /*16880*/  ISETP.GE.AND P1, PT, R7, c[0x0][0x3c8], PT ;  /* 0x0000f20007007a0c */ /* 0x000fc40003f26270 */
[----:B------:R-:W-:Y:S01]  /*16890*/  IADD3 R6, R231, 0x18, RZ ;  /* 0x00000018e7067810 */ /* 0x000fe20007ffe0ff */
[----:B------:R2:W-:Y:S01]  /*168a0*/  @!P0 ST.E.64 [R2.64], R22 ;  /* 0x0000001602008985 */ /* 0x0005e2000c101b06 */
[----:B------:R-:W-:Y:S02]  /*168b0*/  ISETP.GE.AND P3, PT, R13, c[0x0][0x3c8], PT ;  /* 0x0000f2000d007a0c */ /* 0x000fe40003f66270 */
[C---:B------:R-:W-:Y:S02]  /*168c0*/  IADD3 R10, R231.reuse, 0x30, RZ ;  /* 0x00000030e70a7810 */ /* 0x040fe40007ffe0ff */
[C---:B------:R-:W-:Y:S02]  /*168d0*/  IADD3 R15, R231.reuse, 0x20, RZ ;  /* 0x00000020e70f7810 */ /* 0x040fe40007ffe0ff */
[----:B------:R-:W-:Y:S02]  /*168e0*/  IADD3 R11, R231, 0x28, RZ ;  /* 0x00000028e70b7810 */ /* 0x000fe40007ffe0ff */
[----:B------:R-:W-:-:S02]  /*168f0*/  ISETP.GE.AND P4, PT, R10, c[0x0][0x3c8], PT ;  /* 0x0000f2000a007a0c */ /* 0x000fc40003f86270 */
[----:B------:R-:W-:Y:S02]  /*16900*/  SHF.R.S32.HI R15, RZ, 0x1f, R15 ;  /* 0x0000001fff0f7819 */ /* 0x000fe4000001140f */
[----:B------:R-:W-:Y:S02]  /*16910*/  SHF.R.S32.HI R11, RZ, 0x1f, R11 ;  /* 0x0000001fff0b7819 */ /* 0x000fe4000001140b */
[C---:B------:R-:W-:Y:S02]  /*16920*/  IADD3 R16, R231.reuse, 0xa0, RZ ;  /* 0x000000a0e7107810 */ /* 0x040fe40007ffe0ff */
[----:B------:R-:W-:Y:S02]  /*16930*/  IADD3 R17, R231, 0xc0, RZ ;  /* 0x000000c0e7117810 */ /* 0x000fe40007ffe0ff */
[----:B------:R-:W-:Y:S02]  /*16940*/  SHF.R.S32.HI R16, RZ, 0x1f, R16 ;  /* 0x0000001fff107819 */ /* 0x000fe40000011410 */
[----:B------:R-:W-:-:S02]  /*16950*/  SHF.R.S32.HI R17, RZ, 0x1f, R17 ;  /* 0x0000001fff117819 */ /* 0x000fc40000011411 */
[C---:B------:R-:W-:Y:S02]  /*16960*/  IADD3 R18, R231.reuse, 0xe8, RZ ;  /* 0x000000e8e7127810 */ /* 0x040fe40007ffe0ff */
[C---:B------:R-:W-:Y:S02]  /*16970*/  IADD3 R19, R231.reuse, 0xe8, RZ ;  /* 0x000000e8e7137810 */ /* 0x040fe40007ffe0ff */
[C---:B--2---:R-:W-:Y:S02]  /*16980*/  @!P2 LEA R2, P0, R8.reuse, R0, 0x2 ;  /* 0x000000000802a211 */ /* 0x044fe400078010ff */
[----:B------:R-:W-:Y:S02]  /*16990*/  SHF.R.S32.HI R19, RZ, 0x1f, R19 ;  /* 0x0000001fff137819 */ /* 0x000fe40000011413 */
[----:B------:R-:W-:Y:S02]  /*169a0*/  @!P2 LEA.HI.X R3, R8, R4, R9, 0x2, P0 ;  /* 0x000000040803a211 */ /* 0x000fe400000f1409 */
[----:B------:R-:W-:-:S02]  /*169b0*/  IADD3 R8, R231, 0x10, RZ ;  /* 0x00000010e7087810 */ /* 0x000fc40007ffe0ff */
        /* <DEDUP_REMOVED lines=142> */
[----:B------:R-:W-:Y:S02]  /*172a0*/  ISETP.GE.AND P6, PT, R11, c[0x0][0x3c8], PT ;  /* 0x0000f2000b007a0c */ /* 0x000fe40003fc6270 */
[C---:B------:R-:W-:Y:S01]  /*172b0*/  IADD3 R16, R231.reuse, 0xc8, RZ ;  /* 0x000000c8e7107810 */ /* 0x040fe20007ffe0ff */
[----:B------:R4:W-:Y:S01]  /*172c0*/  @!P4 ST.E.64 [R6.64], R92 ;  /* 0x0000005c0600c985 */ /* 0x0009e2000c101b06 */
[----:B------:R-:W-:Y:S02]  /*172d0*/  IADD3 R10, R231, 0xd8, RZ ;  /* 0x000000d8e70a7810 */ /* 0x000fe40007ffe0ff */
[----:B------:R-:W-:Y:S02]  /*172e0*/  SHF.R.S32.HI R16, RZ, 0x1f, R16 ;  /* 0x0000001fff107819 */ /* 0x000fe40000011410 */
[----:B------:R-:W-:-:S02]  /*172f0*/  ISETP.GE.AND P5, PT, R10, c[0x0][0x3c8], PT ;  /* 0x0000f2000a007a0c */ /* 0x000fc40003fa6270 */
[----:B--2---:R-:W-:-:S04]  /*17300*/  @!P2 LEA R2, P0, R8, R0, 0x2 ;  /* 0x000000000802a211 */ /* 0x004fc800078010ff */
[----:B------:R-:W-:Y:S02]  /*17310*/  @!P2 LEA.HI.X R3, R8, R4, R9, 0x2, P0 ;  /* 0x000000040803a211 */ /* 0x000fe400000f1409 */
[----:B------:R-:W-:-:S03]  /*17320*/  @!P3 LEA R8, P0, R15, R0, 0x2 ;  /* 0x000000000f08b211 */ /* 0x000fc600078010ff */
[----:B------:R2:W-:Y:S01]  /*17330*/  @!P2 ST.E.64 [R2.64], R96 ;  /* 0x000000600200a985 */ /* 0x0005e2000c101b06 */
[----:B------:R-:W-:Y:S02]  /*17340*/  @!P3 LEA.HI.X R9, R15, R4, R17, 0x2, P0 ;  /* 0x000000040f09b211 */ /* 0x000fe400000f1411 */
[----:B------:R-:W-:Y:S02]  /*17350*/  IADD3 R15, R231, 0xe0, RZ ;  /* 0x000000e0e70f7810 */ /* 0x000fe40007ffe0ff */
[----:B----4-:R-:W-:Y:S01]  /*17360*/  @!P6 LEA R6, P0, R11, R0, 0x2 ;  /* 0x000000000b06e211 */ /* 0x010fe200078010ff */
[----:B------:R-:W-:Y:S01]  /*17370*/  @!P3 ST.E.64 [R8.64], R144 ;  /* 0x000000900800b985 */ /* 0x000fe2000c101b06 */
[----:B------:R-:W-:Y:S02]  /*17380*/  ISETP.GE.AND P4, PT, R15, c[0x0][0x3c8], PT ;  /* 0x0000f2000f007a0c */ /* 0x000fe40003f86270 */
[----:B------:R-:W-:-:S04]  /*17390*/  IADD3 R17, R231, 0xe0, RZ ;  /* 0x000000e0e7117810 */ /* 0x000fc80007ffe0ff */
[----:B------:R-:W-:Y:S02]  /*173a0*/  SHF.R.S32.HI R17, RZ, 0x1f, R17 ;  /* 0x0000001fff117819 */ /* 0x000fe40000011411 */
[----:B--2---:R-:W-:-:S04]  /*173b0*/  @!P1 LEA R2, P2, R13, R0, 0x2 ;  /* 0x000000000d029211 */ /* 0x004fc800078410ff */
[-C--:B------:R-:W-:Y:S02]  /*173c0*/  @!P1 LEA.HI.X R3, R13, R4.reuse, R16, 0x2, P2 ;  /* 0x000000040d039211 */ /* 0x080fe400010f1410 */
[C---:B------:R-:W-:Y:S02]  /*173d0*/  IADD3 R13, R231.reuse, 0xd0, RZ ;  /* 0x000000d0e70d7810 */ /* 0x040fe40007ffe0ff */
[----:B------:R-:W-:Y:S01]  /*173e0*/  IADD3 R16, R231, 0xf0, RZ ;  /* 0x000000f0e7107810 */ /* 0x000fe20007ffe0ff */
[----:B------:R2:W-:Y:S01]  /*173f0*/  @!P1 ST.E.64 [R2.64], R100 ;  /* 0x0000006402009985 */ /* 0x0005e2000c101b06 */
[----:B------:R-:W-:Y:S02]  /*17400*/  SHF.R.S32.HI R13, RZ, 0x1f, R13 ;  /* 0x0000001fff0d7819 */ /* 0x000fe4000001140d */
[----:B------:R-:W-:Y:S02]  /*17410*/  ISETP.GE.AND P2, PT, R18, c[0x0][0x3c8], PT ;  /* 0x0000f20012007a0c */ /* 0x000fe40003f46270 */
[----:B------:R-:W-:-:S02]  /*17420*/  @!P6 LEA.HI.X R7, R11, R4, R13, 0x2, P0 ;  /* 0x000000040b07e211 */ /* 0x000fc400000f140d */
[C---:B------:R-:W-:Y:S02]  /*17430*/  IADD3 R11, R231.reuse, 0xd8, RZ ;  /* 0x000000d8e70b7810 */ /* 0x040fe40007ffe0ff */
[----:B------:R-:W-:Y:S01]  /*17440*/  IADD3 R13, R231, 0xf8, RZ ;  /* 0x000000f8e70d7810 */ /* 0x000fe20007ffe0ff */
[----:B------:R4:W-:Y:S01]  /*17450*/  @!P6 ST.E.64 [R6.64], R104 ;  /* 0x000000680600e985 */ /* 0x0009e2000c101b06 */
[----:B------:R-:W-:Y:S02]  /*17460*/  SHF.R.S32.HI R11, RZ, 0x1f, R11 ;  /* 0x0000001fff0b7819 */ /* 0x000fe4000001140b */
[----:B------:R-:W-:Y:S02]  /*17470*/  ISETP.GE.AND P1, PT, R16, c[0x0][0x3c8], PT ;  /* 0x0000f20010007a0c */ /* 0x000fe40003f26270 */
[----:B------:R-:W-:Y:S02]  /*17480*/  ISETP.GE.AND P0, PT, R13, c[0x0][0x3c8], PT ;  /* 0x0000f2000d007a0c */ /* 0x000fe40003f06270 */
[----:B--2---:R-:W-:-:S04]  /*17490*/  @!P5 LEA R2, P3, R10, R0, 0x2 ;  /* 0x000000000a02d211 */ /* 0x004fc800078610ff */
[----:B------:R-:W-:Y:S02]  /*174a0*/  @!P5 LEA.HI.X R3, R10, R4, R11, 0x2, P3 ;  /* 0x000000040a03d211 */ /* 0x000fe400018f140b */
[CC--:B------:R-:W-:Y:S02]  /*174b0*/  @!P4 LEA R10, P6, R15.reuse, R0.reuse, 0x2 ;  /* 0x000000000f0ac211 */ /* 0x0c0fe400078c10ff */
[----:B------:R-:W-:Y:S01]  /*174c0*/  @!P2 LEA R8, P3, R18, R0, 0x2 ;  /* 0x000000001208a211 */ /* 0x000fe200078610ff */
[----:B------:R2:W-:Y:S01]  /*174d0*/  @!P5 ST.E.64 [R2.64], R108 ;  /* 0x0000006c0200d985 */ /* 0x0005e2000c101b06 */
[----:B------:R-:W-:Y:S02]  /*174e0*/  @!P4 LEA.HI.X R11, R15, R4, R17, 0x2, P6 ;  /* 0x000000040f0bc211 */ /* 0x000fe400030f1411 */
[C---:B------:R-:W-:Y:S02]  /*174f0*/  IADD3 R17, R231.reuse, 0xf0, RZ ;  /* 0x000000f0e7117810 */ /* 0x040fe40007ffe0ff */
[----:B------:R-:W-:Y:S01]  /*17500*/  IADD3 R15, R231, 0xf8, RZ ;  /* 0x000000f8e70f7810 */ /* 0x000fe20007ffe0ff */
[----:B------:R1:W-:Y:S01]  /*17510*/  @!P4 ST.E.64 [R10.64], R152 ;  /* 0x000000980a00c985 */ /* 0x0003e2000c101b06 */
[----:B----4-:R-:W-:-:S02]  /*17520*/  @!P1 LEA R6, P5, R16, R0, 0x2 ;  /* 0x0000000010069211 */ /* 0x010fc400078a10ff */
[----:B------:R-:W-:Y:S02]  /*17530*/  SHF.R.S32.HI R17, RZ, 0x1f, R17 ;  /* 0x0000001fff117819 */ /* 0x000fe40000011411 */
[-C--:B------:R-:W-:Y:S02]  /*17540*/  @!P2 LEA.HI.X R9, R18, R4.reuse, R19, 0x2, P3 ;  /* 0x000000041209a211 */ /* 0x080fe400018f1413 */
[----:B------:R-:W-:Y:S02]  /*17550*/  SHF.R.S32.HI R15, RZ, 0x1f, R15 ;  /* 0x0000001fff0f7819 */ /* 0x000fe4000001140f */
[----:B------:R-:W-:Y:S01]  /*17560*/  @!P1 LEA.HI.X R7, R16, R4, R17, 0x2, P5 ;  /* 0x0000000410079211 */ /* 0x000fe200028f1411 */
[----:B------:R1:W-:Y:S04]  /*17570*/  @!P2 ST.E.64 [R8.64], R148 ;  /* 0x000000940800a985 */ /* 0x0003e8000c101b06 */
[----:B------:R1:W-:Y:S01]  /*17580*/  @!P1 ST.E.64 [R6.64], R112 ;  /* 0x0000007006009985 */ /* 0x0003e2000c101b06 */
[----:B--2---:R-:W-:-:S04]  /*17590*/  @!P0 LEA R2, P3, R13, R0, 0x2 ;  /* 0x000000000d028211 */ /* 0x004fc800078610ff */
[----:B------:R-:W-:-:S05]  /*175a0*/  @!P0 LEA.HI.X R3, R13, R4, R15, 0x2, P3 ;  /* 0x000000040d038211 */ /* 0x000fca00018f140f */
[----:B------:R1:W-:Y:S04]  /*175b0*/  @!P0 ST.E.64 [R2.64], R20 ;  /* 0x0000001402008985 */ /* 0x0003e8000c101b06 */
.L_x_2161:
[----:B------:R-:W-:Y:S05]  /*175c0*/  BSYNC B0 ;  /* 0x0000000000007941 */ /* 0x000fea0003800000 */
.L_x_2160:
[----:B------:R-:W-:Y:S05]  /*175d0*/  BRA.DIV ~URZ, `(.L_x_2162) ;  /* 0x000053027f007947 */ /* 0x000fea000b800000 */
[----:B--2---:R2:W1:Y:S04]  /*175e0*/  SHFL.IDX PT, R4, R5, 0x1, 0x1c1f ;  /* 0x003c1f0005047f89 */ /* 0x00446800000e0000 */
[----:B----4-:R2:W4:Y:S02]  /*175f0*/  SHFL.IDX PT, R0, R12, 0x1, 0x1c1f ;  /* 0x003c1f000c007f89 */ /* 0x01052400000e0000 */
.L_x_2247:
[----:B------:R-:W-:-:S13]  /*17600*/  ISETP.NE.AND P0, PT, R14, RZ, PT ;  /* 0x000000ff0e00720c */ /* 0x000fda0003f05270 */
[----:B------:R-:W-:Y:S05]  /*17610*/  @P0 BRA `(.L_x_2157) ;  /* 0x00001cd000000947 */ /* 0x000fea0003800000 */
[C---:B------:R-:W-:Y:S02]  /*17620*/  ISETP.GE.AND P3, PT, R231.reuse, c[0x0][0x3c8], PT ;  /* 0x0000f200e7007a0c */ /* 0x040fe40003f66270 */
[C---:B-1----:R-:W-:Y:S02]  /*17630*/  IADD3 R11, R231.reuse, 0x8, RZ ;  /* 0x00000008e70b7810 */ /* 0x042fe40007ffe0ff */
[----:B--23--:R-:W-:Y:S02]  /*17640*/  IADD3 R12, R231, 0x10, RZ ;  /* 0x00000010e70c7810 */ /* 0x00cfe40007ffe0ff */
[----:B------:R-:W-:Y:S02]  /*17650*/  ISETP.GE.AND P2, PT, R11, c[0x0][0x3c8], PT ;  /* 0x0000f2000b007a0c */ /* 0x000fe40003f46270 */
[----:B------:R-:W-:Y:S02]  /*17660*/  SHF.R.S32.HI R5, RZ, 0x1f, R231 ;  /* 0x0000001fff057819 */ /* 0x000fe400000114e7 */
[----:B------:R-:W-:-:S02]  /*17670*/  ISETP.GE.AND P1, PT, R12, c[0x0][0x3c8], PT ;  /* 0x0000f2000c007a0c */ /* 0x000fc40003f26270 */
[C---:B------:R-:W-:Y:S02]  /*17680*/  IADD3 R10, R231.reuse, 0x18, RZ ;  /* 0x00000018e70a7810 */ /* 0x040fe40007ffe0ff */
[C---:B----4-:R-:W-:Y:S02]  /*17690*/  @!P3 LEA R2, P4, R231.reuse, R0, 0x2 ;  /* 0x00000000e702b211 */ /* 0x050fe400078810ff */
[----:B------:R-:W-:Y:S02]  /*176a0*/  ISETP.GE.AND P0, PT, R10, c[0x0][0x3c8], PT ;  /* 0x0000f2000a007a0c */ /* 0x000fe40003f06270 */
[C---:B------:R-:W-:Y:S02]  /*176b0*/  @!P3 LEA.HI.X R3, R231.reuse, R4, R5, 0x2, P4 ;  /* 0x00000004e703b211 */ /* 0x040fe400020f1405 */
[C---:B------:R-:W-:Y:S02]  /*176c0*/  IADD3 R13, R231.reuse, 0x8, RZ ;  /* 0x00000008e70d7810 */ /* 0x040fe40007ffe0ff */
[----:B------:R-:W-:Y:S01]  /*176d0*/  IADD3 R15, R231, 0x10, RZ ;  /* 0x00000010e70f7810 */ /* 0x000fe20007ffe0ff */
[----:B------:R1:W-:Y:S01]  /*176e0*/  @!P3 ST.E.64 [R2.64], R28 ;  /* 0x0000001c0200b985 */ /* 0x0003e2000c101b06 */
[----:B------:R-:W-:-:S02]  /*176f0*/  SHF.R.S32.HI R13, RZ, 0x1f, R13 ;  /* 0x0000001fff0d7819 */ /* 0x000fc4000001140d */
[CC--:B------:R-:W-:Y:S02]  /*17700*/  @!P2 LEA R8, P3, R11.reuse, R0.reuse, 0x2 ;  /* 0x000000000b08a211 */ /* 0x0c0fe400078610ff */
[----:B------:R-:W-:Y:S02]  /*17710*/  @!P1 LEA R6, P4, R12, R0, 0x2 ;  /* 0x000000000c069211 */ /* 0x000fe400078810ff */
[----:B------:R-:W-:Y:S02]  /*17720*/  @!P2 LEA.HI.X R9, R11, R4, R13, 0x2, P3 ;  /* 0x000000040b09a211 */ /* 0x000fe400018f140d */
[----:B------:R-:W-:Y:S02]  /*17730*/  SHF.R.S32.HI R15, RZ, 0x1f, R15 ;  /* 0x0000001fff0f7819 */ /* 0x000fe4000001140f */
[C---:B------:R-:W-:Y:S01]  /*17740*/  IADD3 R11, R231.reuse, 0x18, RZ ;  /* 0x00000018e70b7810 */ /* 0x040fe20007ffe0ff */
[----:B------:R2:W-:Y:S01]  /*17750*/  @!P2 ST.E.64 [R8.64], R128 ;  /* 0x000000800800a985 */ /* 0x0005e2000c101b06 */
[----:B------:R-:W-:-:S02]  /*17760*/  IADD3 R13, R231, 0x20, RZ ;  /* 0x00000020e70d7810 */ /* 0x000fc40007ffe0ff */
[----:B------:R-:W-:Y:S02]  /*17770*/  @!P1 LEA.HI.X R7, R12, R4, R15, 0x2, P4 ;  /* 0x000000040c079211 */ /* 0x000fe400020f140f */
[----:B------:R-:W-:Y:S02]  /*17780*/  SHF.R.S32.HI R11, RZ, 0x1f, R11 ;  /* 0x0000001fff0b7819 */ /* 0x000fe4000001140b */
[----:B------:R-:W-:Y:S01]  /*17790*/  ISETP.GE.AND P4, PT, R13, c[0x0][0x3c8], PT ;  /* 0x0000f2000d007a0c */ /* 0x000fe20003f86270 */
[----:B------:R3:W-:Y:S01]  /*177a0*/  @!P1 ST.E.64 [R6.64], R116 ;  /* 0x0000007406009985 */ /* 0x0007e2000c101b06 */
[C---:B------:R-:W-:Y:S02]  /*177b0*/  IADD3 R16, R231.reuse, 0x28, RZ ;  /* 0x00000028e7107810 */ /* 0x040fe40007ffe0ff */
[C---:B------:R-:W-:Y:S02]  /*177c0*/  IADD3 R5, R231.reuse, 0x30, RZ ;  /* 0x00000030e7057810 */ /* 0x040fe40007ffe0ff */
[----:B------:R-:W-:-:S02]  /*177d0*/  IADD3 R17, R231, 0x28, RZ ;  /* 0x00000028e7117810 */ /* 0x000fc40007ffe0ff */
[----:B------:R-:W-:Y:S02]  /*177e0*/  ISETP.GE.AND P6, PT, R5, c[0x0][0x3c8], PT ;  /* 0x0000f20005007a0c */ /* 0x000fe40003fc6270 */
[C---:B-1----:R-:W-:Y:S02]  /*177f0*/  @!P0 LEA R2, P3, R10.reuse, R0, 0x2 ;  /* 0x000000000a028211 */ /* 0x042fe400078610ff */
[----:B------:R-:W-:Y:S02]  /*17800*/  SHF.R.S32.HI R17, RZ, 0x1f, R17 ;  /* 0x0000001fff117819 */ /* 0x000fe40000011411 */
[----:B------:R-:W-:Y:S02]  /*17810*/  @!P0 LEA.HI.X R3, R10, R4, R11, 0x2, P3 ;  /* 0x000000040a038211 */ /* 0x000fe400018f140b */
[----:B------:R-:W-:Y:S02]  /*17820*/  ISETP.GE.AND P3, PT, R16, c[0x0][0x3c8], PT ;  /* 0x0000f20010007a0c */ /* 0x000fe40003f66270 */
[C---:B------:R-:W-:Y:S01]  /*17830*/  IADD3 R11, R231.reuse, 0x20, RZ ;  /* 0x00000020e70b7810 */ /* 0x040fe20007ffe0ff */
[----:B------:R1:W-:Y:S01]  /*17840*/  @!P0 ST.E.64 [R2.64], R30 ;  /* 0x0000001e02008985 */ /* 0x0003e2000c101b06 */
[----:B------:R-:W-:-:S02]  /*17850*/  IADD3 R15, R231, 0x40, RZ ;  /* 0x00000040e70f7810 */ /* 0x000fc40007ffe0ff */
[----:B--2---:R-:W-:Y:S02]  /*17860*/  @!P4 LEA R8, P0, R13, R0, 0x2 ;  /* 0x000000000d08c211 */ /* 0x004fe400078010ff */
[----:B------:R-:W-:Y:S02]  /*17870*/  SHF.R.S32.HI R11, RZ, 0x1f, R11 ;  /* 0x0000001fff0b7819 */ /* 0x000fe4000001140b */
[----:B------:R-:W-:Y:S02]  /*17880*/  IADD3 R12, R231, 0x30, RZ ;  /* 0x00000030e70c7810 */ /* 0x000fe40007ffe0ff */
[----:B------:R-:W-:Y:S02]  /*17890*/  @!P4 LEA.HI.X R9, R13, R4, R11, 0x2, P0 ;  /* 0x000000040d09c211 */ /* 0x000fe400000f140b */
[C---:B---3--:R-:W-:Y:S02]  /*178a0*/  @!P3 LEA R6, P1, R16.reuse, R0, 0x2 ;  /* 0x000000001006b211 */ /* 0x048fe400078210ff */
[----:B------:R-:W-:-:S02]  /*178b0*/  ISETP.GE.AND P0, PT, R16, c[0x0][0x3c8], PT ;  /* 0x0000f20010007a0c */ /* 0x000fc40003f06270 */
[----:B------:R-:W-:Y:S02]  /*178c0*/  ISETP.GE.AND P4, PT, R15, c[0x0][0x3c8], PT ;  /* 0x0000f2000f007a0c */ /* 0x000fe40003f86270 */
[----:B------:R-:W-:Y:S02]  /*178d0*/  SHF.R.S32.HI R12, RZ, 0x1f, R12 ;  /* 0x0000001fff0c7819 */ /* 0x000fe4000001140c */
[C---:B------:R-:W-:Y:S02]  /*178e0*/  IADD3 R10, R231.reuse, 0x38, RZ ;  /* 0x00000038e70a7810 */ /* 0x040fe40007ffe0ff */
[----:B------:R-:W-:Y:S02]  /*178f0*/  IADD3 R11, R231, 0x48, RZ ;  /* 0x00000048e70b7810 */ /* 0x000fe40007ffe0ff */
[----:B------:R-:W-:Y:S02]  /*17900*/  ISETP.GE.AND P5, PT, R10, c[0x0][0x3c8], PT ;  /* 0x0000f2000a007a0c */ /* 0x000fe40003fa6270 */
[----:B------:R-:W-:-:S02]  /*17910*/  ISETP.GE.AND P3, PT, R11, c[0x0][0x3c8], PT ;  /* 0x0000f2000b007a0c */ /* 0x000fc40003f66270 */
[----:B------:R-:W-:Y:S02]  /*17920*/  @!P0 LEA.HI.X R7, R16, R4, R17, 0x2, P1 ;  /* 0x0000000410078211 */ /* 0x000fe400008f1411 */
[----:B------:R-:W-:Y:S02]  /*17930*/  ISETP.GE.AND P1, PT, R13, c[0x0][0x3c8], PT ;  /* 0x0000f2000d007a0c */ /* 0x000fe40003f26270 */
[----:B-1----:R-:W-:Y:S02]  /*17940*/  @!P6 LEA R2, P2, R5, R0, 0x2 ;  /* 0x000000000502e211 */ /* 0x002fe400078410ff */
[----:B------:R-:W-:Y:S02]  /*17950*/  IADD3 R13, R231, 0x58, RZ ;  /* 0x00000058e70d7810 */ /* 0x000fe40007ffe0ff */
[----:B------:R-:W-:Y:S02]  /*17960*/  @!P6 LEA.HI.X R3, R5, R4, R12, 0x2, P2 ;  /* 0x000000040503e211 */ /* 0x000fe400010f140c */
[----:B------:R-:W-:-:S02]  /*17970*/  IADD3 R12, R231, 0x38, RZ ;  /* 0x00000038e70c7810 */ /* 0x000fc40007ffe0ff */
[----:B------:R-:W-:Y:S02]  /*17980*/  IADD3 R14, R231, 0x40, RZ ;  /* 0x00000040e70e7810 */ /* 0x000fe40007ffe0ff */
[----:B------:R-:W-:Y:S01]  /*17990*/  SHF.R.S32.HI R12, RZ, 0x1f, R12 ;  /* 0x0000001fff0c7819 */ /* 0x000fe2000001140c */
[----:B------:R1:W-:Y:S01]  /*179a0*/  @!P1 ST.E.64 [R8.64], R150 ;  /* 0x0000009608009985 */ /* 0x0003e2000c101b06 */
[----:B------:R-:W-:Y:S02]  /*179b0*/  ISETP.GE.AND P1, PT, R13, c[0x0][0x3c8], PT ;  /* 0x0000f2000d007a0c */ /* 0x000fe40003f26270 */
[----:B------:R-:W-:Y:S01]  /*179c0*/  SHF.R.S32.HI R14, RZ, 0x1f, R14 ;  /* 0x0000001fff0e7819 */ /* 0x000fe2000001140e */
[----:B------:R2:W-:Y:S01]  /*179d0*/  @!P0 ST.E.64 [R6.64], R120 ;  /* 0x0000007806008985 */ /* 0x0005e2000c101b06 */
[C---:B------:R-:W-:Y:S02]  /*179e0*/  IADD3 R5, R231.reuse, 0x50, RZ ;  /* 0x00000050e7057810 */ /* 0x040fe40007ffe0ff */
[----:B------:R-:W-:Y:S01]  /*179f0*/  IADD3 R16, R231, 0xc8, RZ ;  /* 0x000000c8e7107810 */ /* 0x000fe20007ffe0ff */
[----:B------:R3:W-:Y:S01]  /*17a00*/  @!P6 ST.E.64 [R2.64], R32 ;  /* 0x000000200200e985 */ /* 0x0007e2000c101b06 */
[----:B------:R-:W-:-:S02]  /*17a10*/  ISETP.GE.AND P2, PT, R5, c[0x0][0x3c8], PT ;  /* 0x0000f20005007a0c */ /* 0x000fc40003f46270 */
[----:B------:R-:W-:Y:S02]  /*17a20*/  SHF.R.S32.HI R16, RZ, 0x1f, R16 ;  /* 0x0000001fff107819 */ /* 0x000fe40000011410 */
[CC--:B-1----:R-:W-:Y:S02]  /*17a30*/  @!P5 LEA R8, P0, R10.reuse, R0.reuse, 0x2 ;  /* 0x000000000a08d211 */ /* 0x0c2fe400078010ff */
        /* <DEDUP_REMOVED lines=115> */
[C---:B------:R-:W-:Y:S02]  /*18170*/  IADD3 R10, R231.reuse, 0xd0, RZ ;  /* 0x000000d0e70a7810 */ /* 0x040fe40007ffe0ff */
[----:B------:R-:W-:Y:S02]  /*18180*/  SHF.R.S32.HI R13, RZ, 0x1f, R13 ;  /* 0x0000001fff0d7819 */ /* 0x000fe4000001140d */
[----:B------:R-:W-:Y:S02]  /*18190*/  SHF.R.S32.HI R11, RZ, 0x1f, R11 ;  /* 0x0000001fff0b7819 */ /* 0x000fe4000001140b */
[----:B------:R-:W-:-:S04]  /*181a0*/  IADD3 R15, R231, 0xe0, RZ ;  /* 0x000000e0e70f7810 */ /* 0x000fc80007ffe0ff */
        /* <DEDUP_REMOVED lines=14> */
[C---:B------:R-:W-:Y:S02]  /*18290*/  IADD3 R13, R231.reuse, 0xe8, RZ ;  /* 0x000000e8e70d7810 */ /* 0x040fe40007ffe0ff */
[----:B------:R-:W-:Y:S02]  /*182a0*/  IADD3 R5, R231, 0xf0, RZ ;  /* 0x000000f0e7057810 */ /* 0x000fe40007ffe0ff */
[----:B------:R-:W-:-:S02]  /*182b0*/  ISETP.GE.AND P1, PT, R13, c[0x0][0x3c8], PT ;  /* 0x0000f2000d007a0c */ /* 0x000fc40003f26270 */
[----:B-1----:R-:W-:-:S04]  /*182c0*/  @!P5 LEA R6, P0, R14, R0, 0x2 ;  /* 0x000000000e06d211 */ /* 0x002fc800078010ff */
[----:B------:R-:W-:Y:S02]  /*182d0*/  @!P5 LEA.HI.X R7, R14, R4, R16, 0x2, P0 ;  /* 0x000000040e07d211 */ /* 0x000fe400000f1410 */
[C---:B--2---:R-:W-:Y:S02]  /*182e0*/  @!P4 LEA R2, P6, R10.reuse, R0, 0x2 ;  /* 0x000000000a02c211 */ /* 0x044fe400078c10ff */
[----:B------:R-:W-:Y:S01]  /*182f0*/  IADD3 R14, R231, 0xd8, RZ ;  /* 0x000000d8e70e7810 */ /* 0x000fe20007ffe0ff */
[----:B------:R-:W-:Y:S01]  /*18300*/  @!P5 ST.E.64 [R6.64], R90 ;  /* 0x0000005a0600d985 */ /* 0x000fe2000c101b06 */
[----:B------:R-:W-:Y:S02]  /*18310*/  @!P4 LEA.HI.X R3, R10, R4, R11, 0x2, P6 ;  /* 0x000000040a03c211 */ /* 0x000fe400030f140b */
[----:B------:R-:W-:Y:S02]  /*18320*/  @!P3 LEA R10, P5, R12, R0, 0x2 ;  /* 0x000000000c0ab211 */ /* 0x000fe400078a10ff */
[----:B------:R-:W-:Y:S01]  /*18330*/  ISETP.GE.AND P0, PT, R5, c[0x0][0x3c8], PT ;  /* 0x0000f20005007a0c */ /* 0x000fe20003f06270 */
[----:B------:R1:W-:Y:S01]  /*18340*/  @!P4 ST.E.64 [R2.64], R94 ;  /* 0x0000005e0200c985 */ /* 0x0003e2000c101b06 */
[----:B------:R-:W-:-:S02]  /*18350*/  SHF.R.S32.HI R14, RZ, 0x1f, R14 ;  /* 0x0000001fff0e7819 */ /* 0x000fc4000001140e */
[----:B------:R-:W-:Y:S02]  /*18360*/  IADD3 R16, R231, 0xe0, RZ ;  /* 0x000000e0e7107810 */ /* 0x000fe40007ffe0ff */
[----:B------:R-:W-:Y:S02]  /*18370*/  @!P2 LEA R8, P6, R15, R0, 0x2 ;  /* 0x000000000f08a211 */ /* 0x000fe400078c10ff */
[----:B------:R-:W-:-:S04]  /*18380*/  SHF.R.S32.HI R16, RZ, 0x1f, R16 ;  /* 0x0000001fff107819 */ /* 0x000fc80000011410 */
[----:B------:R-:W-:Y:S02]  /*18390*/  @!P2 LEA.HI.X R9, R15, R4, R16, 0x2, P6 ;  /* 0x000000040f09a211 */ /* 0x000fe400030f1410 */
[----:B-1----:R-:W-:Y:S02]  /*183a0*/  P2R R2, PR, RZ, 0x20 ;  /* 0x00000020ff027803 */ /* 0x002fe40000000000 */
[----:B------:R-:W-:Y:S02]  /*183b0*/  @!P1 LEA R6, P5, R13, R0, 0x2 ;  /* 0x000000000d069211 */ /* 0x000fe400078a10ff */
[----:B------:R-:W-:-:S04]  /*183c0*/  ISETP.NE.AND P4, PT, R2, RZ, PT ;  /* 0x000000ff0200720c */ /* 0x000fc80003f85270 */
[----:B------:R-:W-:Y:S02]  /*183d0*/  @!P3 LEA.HI.X R11, R12, R4, R14, 0x2, P4 ;  /* 0x000000040c0bb211 */ /* 0x000fe400020f140e */
[C---:B------:R-:W-:Y:S02]  /*183e0*/  IADD3 R14, R231.reuse, 0xe8, RZ ;  /* 0x000000e8e70e7810 */ /* 0x040fe40007ffe0ff */
[----:B------:R-:W-:Y:S01]  /*183f0*/  IADD3 R12, R231, 0xf0, RZ ;  /* 0x000000f0e70c7810 */ /* 0x000fe20007ffe0ff */
[----:B------:R1:W-:Y:S01]  /*18400*/  @!P3 ST.E.64 [R10.64], R106 ;  /* 0x0000006a0a00b985 */ /* 0x0003e2000c101b06 */
[----:B------:R-:W-:Y:S02]  /*18410*/  SHF.R.S32.HI R14, RZ, 0x1f, R14 ;  /* 0x0000001fff0e7819 */ /* 0x000fe4000001140e */
[----:B------:R-:W-:Y:S01]  /*18420*/  SHF.R.S32.HI R12, RZ, 0x1f, R12 ;  /* 0x0000001fff0c7819 */ /* 0x000fe2000001140c */
[----:B------:R1:W-:Y:S01]  /*18430*/  @!P2 ST.E.64 [R8.64], R102 ;  /* 0x000000660800a985 */ /* 0x0003e2000c101b06 */
[----:B------:R-:W-:-:S02]  /*18440*/  @!P0 LEA R2, P4, R5, R0, 0x2 ;  /* 0x0000000005028211 */ /* 0x000fc400078810ff */
[-C--:B------:R-:W-:Y:S02]  /*18450*/  @!P1 LEA.HI.X R7, R13, R4.reuse, R14, 0x2, P5 ;  /* 0x000000040d079211 */ /* 0x080fe400028f140e */
[----:B------:R-:W-:Y:S02]  /*18460*/  @!P0 LEA.HI.X R3, R5, R4, R12, 0x2, P4 ;  /* 0x0000000405038211 */ /* 0x000fe400020f140c */
[----:B------:R-:W-:Y:S01]  /*18470*/  IADD3 R5, R231, 0xf8, RZ ;  /* 0x000000f8e7057810 */ /* 0x000fe20007ffe0ff */
[----:B------:R1:W-:Y:S04]  /*18480*/  @!P1 ST.E.64 [R6.64], R98 ;  /* 0x0000006206009985 */ /* 0x0003e8000c101b06 */
[----:B------:R1:W-:Y:S01]  /*18490*/  @!P0 ST.E.64 [R2.64], R82 ;  /* 0x0000005202008985 */ /* 0x0003e2000c101b06 */
[----:B------:R-:W-:-:S13]  /*184a0*/  ISETP.GE.AND P0, PT, R5, c[0x0][0x3c8], PT ;  /* 0x0000f20005007a0c */ /* 0x000fda0003f06270 */
[----:B------:R-:W-:Y:S05]  /*184b0*/  @P0 BRA `(.L_x_2157) ;  /* 0x00000e3000000947 */ /* 0x000fea0003800000 */
[----:B------:R-:W-:Y:S02]  /*184c0*/  IADD3 R12, R231, 0xf8, RZ ;  /* 0x000000f8e70c7810 */ /* 0x000fe40007ffe0ff */
[----:B-1----:R-:W-:Y:S02]  /*184d0*/  LEA R2, P0, R5, R0, 0x2 ;  /* 0x0000000005027211 */ /* 0x002fe400078010ff */
[----:B------:R-:W-:-:S04]  /*184e0*/  SHF.R.S32.HI R12, RZ, 0x1f, R12 ;  /* 0x0000001fff0c7819 */ /* 0x000fc8000001140c */
[----:B------:R-:W-:-:S05]  /*184f0*/  LEA.HI.X R3, R5, R4, R12, 0x2, P0 ;  /* 0x0000000405037211 */ /* 0x000fca00000f140c */
[----:B------:R1:W-:Y:S01]  /*18500*/  ST.E.64 [R2.64], R74 ;  /* 0x0000004a02007985 */ /* 0x0003e2000c101b06 */
[----:B------:R-:W-:Y:S05]  /*18510*/  BRA `(.L_x_2157) ;  /* 0x00000dd000007947 */ /* 0x000fea0003800000 */
.L_x_2142:
        /* <DEDUP_REMOVED lines=18> */
.L_x_2163:
[----:B--2---:R-:W2:Y:S01]  /*18640*/  S2R R2, SR_TID.X ;  /* 0x0000000000027919 */ /* 0x004ea20000002100 */
[----:B------:R-:W-:Y:S01]  /*18650*/  SHF.R.S32.HI R0, RZ, 0x1f, R251 ;  /* 0x0000001fff007819 */ /* 0x000fe200000114fb */
[----:B------:R-:W-:Y:S01]  /*18660*/  BSSY B0, `(.L_x_2164) ;  /* 0x0000037000007945 */ /* 0x000fe20003800000 */
[----:B-1----:R-:W-:-:S02]  /*18670*/  LOP3.LUT R14, R250, 0xffff, RZ, 0xc0, !PT ;  /* 0x0000fffffa0e7812 */ /* 0x002fc400078ec0ff */
        /* <DEDUP_REMOVED lines=53> */
.L_x_2165:
[----:B------:R-:W-:Y:S05]  /*189d0*/  BSYNC B0 ;  /* 0x0000000000007941 */ /* 0x000fea0003800000 */
.L_x_2164:
        /* <DEDUP_REMOVED lines=8> */
[----:B------:R-:W-:Y:S02]  /*18a60*/  IMAD R0, R10, c[0x0][0x3a4], R0 ;  /* 0x0000e9000a007a24 */ /* 0x000fe400078e0200 */
        /* <DEDUP_REMOVED lines=9> */
[----:B------:R-:W-:-:S04]  /*18b00*/  IMAD.WIDE.U32 R2, R15, c[0x0][0x3f0], R2 ;  /* 0x0000fc000f027a25 */ /* 0x000fc800078e0002 */
        /* <DEDUP_REMOVED lines=15> */
.L_x_2248:
[----:B------:R-:W-:Y:S05]  /*18c00*/  BRA.DIV ~URZ, `(.L_x_2167) ;  /* 0x00003e127f007947 */ /* 0x000fea000b800000 */
[----:B------:R3:W4:Y:S02]  /*18c10*/  SHFL.IDX PT, R0, R14, RZ, 0x181f ;  /* 0x00181fff0e007589 */ /* 0x00072400000e0000 */
.L_x_2249:
[----:B------:R-:W-:Y:S01]  /*18c20*/  IMAD R13, R20, c[0x0][0x4e8], RZ ;  /* 0x00013a00140d7a24 */ /* 0x000fe200078e02ff */
        /* <DEDUP_REMOVED lines=24> */
.L_x_2169:
[----:B------:R-:W-:Y:S05]  /*18db0*/  BSYNC B0 ;  /* 0x0000000000007941 */ /* 0x000fea0003800000 */
.L_x_2168:
[----:B------:R-:W-:Y:S05]  /*18dc0*/  BRA.DIV ~URZ, `(.L_x_2170) ;  /* 0x00003cc27f007947 */ /* 0x000fea000b800000 */
[----:B--2---:R2:W1:Y:S04]  /*18dd0*/  SHFL.IDX PT, R4, R5, 0x1, 0x181f ;  /* 0x00381f0005047f89 */ /* 0x00446800000e0000 */
[----:B----4-:R2:W4:Y:S02]  /*18de0*/  SHFL.IDX PT, R0, R14, 0x1, 0x181f ;  /* 0x00381f000e007f89 */ /* 0x01052400000e0000 */
.L_x_2250:
        /* <DEDUP_REMOVED lines=24> */
.L_x_2172:
[----:B------:R-:W-:Y:S05]  /*18f70*/  BSYNC B0 ;  /* 0x0000000000007941 */ /* 0x000fea0003800000 */
.L_x_2171:
[----:B------:R-:W-:Y:S05]  /*18f80*/  BRA.DIV ~URZ, `(.L_x_2173) ;  /* 0x00003bd27f007947 */ /* 0x000fea000b800000 */
[----:B-1----:R1:W2:Y:S02]  /*18f90*/  SHFL.IDX PT, R4, R5, 0x2, 0x181f ;  /* 0x00581f0005047f89 */ /* 0x0022a400000e0000 */
.L_x_2251:
[----:B------:R-:W-:Y:S05]  /*18fa0*/  BRA.DIV ~URZ, `(.L_x_2174) ;  /* 0x00003c227f007947 */ /* 0x000fea000b800000 */
[----:B----4-:R4:W1:Y:S02]  /*18fb0*/  SHFL.IDX PT, R0, R14, 0x2, 0x181f ;  /* 0x00581f000e007f89 */ /* 0x01086400000e0000 */
.L_x_2252:
        /* <DEDUP_REMOVED lines=24> */
.L_x_2176:
[----:B------:R-:W-:Y:S05]  /*19140*/  BSYNC B0 ;  /* 0x0000000000007941 */ /* 0x000fea0003800000 */
.L_x_2175:
[----:B------:R-:W-:Y:S05]  /*19150*/  BRA.DIV ~URZ, `(.L_x_2177) ;  /* 0x00003ae27f007947 */ /* 0x000fea000b800000 */
[----:B--2---:R2:W3:Y:S04]  /*19160*/  SHFL.IDX PT, R4, R5, 0x3, 0x181f ;  /* 0x00781f0005047f89 */ /* 0x0044e800000e0000 */
[----:B-1----:R2:W1:Y:S02]  /*19170*/  SHFL.IDX PT, R0, R14, 0x3, 0x181f ;  /* 0x00781f000e007f89 */ /* 0x00246400000e0000 */
.L_x_2253:
        /* <DEDUP_REMOVED lines=23> */
.L_x_2157:
[----:B------:R-:W-:Y:S05]  /*192f0*/  BSYNC B1 ;  /* 0x0000000000017941 */ /* 0x000fea0003800000 */
.L_x_2141:
        /* <DEDUP_REMOVED lines=9> */
[----:B--234-:R-:W-:-:S04]  /*19390*/  LOP3.LUT R12, R0, 0x1f, RZ, 0xc0, !PT ;  /* 0x0000001f000c7812 */ /* 0x01cfc800078ec0ff */
[----:B------:R-:W-:Y:S01]  /*193a0*/  ISETP.NE.AND P6, PT, R12, 0x1f, PT ;  /* 0x0000001f0c00780c */ /* 0x000fe20003fc5270 */
[----:B------:R-:W-:Y:S10]  /*193b0*/  BRA.DIV ~URZ, `(.L_x_2179) ;  /* 0x000039527f007947 */ /* 0x000ff4000b800000 */
[----:B------:R2:W3:Y:S02]  /*193c0*/  SHFL.IDX PT, R9, R110, RZ, 0x1f ;  /* 0x00001fff6e097589 */ /* 0x0004e400000e0000 */
.L_x_2254:
[----:B------:R-:W-:Y:S05]  /*193d0*/  BRA.DIV ~URZ, `(.L_x_2180) ;  /* 0x000039a27f007947 */ /* 0x000fea000b800000 */
[----:B------:R4:W2:Y:S02]  /*193e0*/  SHFL.IDX PT, R8, R110, 0x1, 0x1f ;  /* 0x00201f006e087f89 */ /* 0x0008a400000e0000 */
.L_x_2255:
[----:B-1----:R-:W-:Y:S02]  /*193f0*/  IMAD.IADD R0, R251, 0x1, R12 ;  /* 0x00000001fb007824 */ /* 0x002fe400078e020c */
[----:B------:R-:W-:-:S03]  /*19400*/  IMAD.MOV.U32 R6, RZ, RZ, RZ ;  /* 0x000000ffff067224 */ /* 0x000fc600078e00ff */
        /* <DEDUP_REMOVED lines=15> */
[----:B------:R1:W4:Y:S02]  /*19500*/  SHFL.UP PT, R4, R0, 0x1, RZ ;  /* 0x0420000000047989 */ /* 0x00032400000e00ff */
.L_x_2256:
[----:B----4-:R-:W-:-:S04]  /*19510*/  SEL R4, R4, RZ, P5 ;  /* 0x000000ff04047207 */ /* 0x010fc80002800000 */
        /* <DEDUP_REMOVED lines=14> */
[----:B------:R1:W4:Y:S02]  /*19600*/  SHFL.IDX PT, R0, R4, 0x1f, 0x1f ;  /* 0x03e01f0004007f89 */ /* 0x00032400000e0000 */
.L_x_2257:
[----:B----4-:R-:W-:Y:S01]  /*19610*/  IMAD R0, R0, c[0x0][0x538], RZ ;  /* 0x00014e0000007a24 */ /* 0x010fe200078e02ff */
[----:B------:R-:W-:Y:S04]  /*19620*/  BSSY B1, `(.L_x_2183) ;  /* 0x00000c5000017945 */ /* 0x000fe80003800000 */
[----:B--2---:R-:W-:-:S04]  /*19630*/  IADD3 R8, R0, R8, RZ ;  /* 0x0000000800087210 */ /* 0x004fc80007ffe0ff */
[----:B---3--:R-:W-:-:S13]  /*19640*/  ISETP.GT.AND P0, PT, R8, R9, PT ;  /* 0x000000090800720c */ /* 0x008fda0003f04270 */
[----:B------:R-:W-:Y:S05]  /*19650*/  @P0 BRA `(.L_x_2184) ;  /* 0x0000024000000947 */ /* 0x000fea0003800000 */
.L_x_2188:
        /* <DEDUP_REMOVED lines=16> */
.L_x_2258:
        /* <DEDUP_REMOVED lines=16> */
.L_x_2259:
[----:B--2---:R-:W-:-:S05]  /*19860*/  IMAD R0, R0, c[0x0][0x538], RZ ;  /* 0x00014e0000007a24 */ /* 0x004fca00078e02ff */
[----:B------:R-:W-:-:S04]  /*19870*/  IADD3 R8, R0, R8, RZ ;  /* 0x0000000800087210 */ /* 0x000fc80007ffe0ff */
[----:B------:R-:W-:-:S13]  /*19880*/  ISETP.GT.AND P0, PT, R8, R9, PT ;  /* 0x000000090800720c */ /* 0x000fda0003f04270 */
[----:B-1----:R-:W-:Y:S05]  /*19890*/  @!P0 BRA `(.L_x_2188) ;  /* 0xfffffdc000008947 */ /* 0x002fea000383ffff */
.L_x_2184:
[----:B------:R-:W-:-:S05]  /*198a0*/  IADD3 R8, -R0, R8, RZ ;  /* 0x0000000800087210 */ /* 0x000fca0007ffe1ff */
[----:B------:R-:W-:-:S05]  /*198b0*/  IMAD R0, R4, c[0x0][0x538], R8 ;  /* 0x00014e0004007a24 */ /* 0x000fca00078e0208 */
[----:B------:R-:W-:Y:S01]  /*198c0*/  ISETP.GT.AND P0, PT, R0, R9, PT ;  /* 0x000000090000720c */ /* 0x000fe20003f04270 */
[----:B------:R-:W-:-:S12]  /*198d0*/  BRA.DIV ~URZ, `(.L_x_2189) ;  /* 0x000039027f007947 */ /* 0x000fd8000b800000 */
[----:B------:R-:W-:-:S04]  /*198e0*/  VOTE.ANY R5, PT, !P0 ;  /* 0x0000000000057806 */ /* 0x000fc800040e0100 */
.L_x_2260:
[----:B------:R-:W2:Y:S02]  /*198f0*/  POPC R0, R5 ;  /* 0x0000000500007309 */ /* 0x000ea40000000000 */
[----:B--2---:R-:W-:Y:S01]  /*19900*/  IADD3 R251, R0, R251, RZ ;  /* 0x000000fb00fb7210 */ /* 0x004fe20007ffe0ff */
[----:B------:R-:W-:Y:S05]  /*19910*/  BRA.DIV ~URZ, `(.L_x_2190) ;  /* 0x000039127f007947 */ /* 0x000fea000b800000 */
[----:B------:R2:W3:Y:S04]  /*19920*/  SHFL.IDX PT, R10, R6, R0, 0x1f ;  /* 0x00001f00060a7589 */ /* 0x0004e800000e0000 */
[----:B------:R2:W4:Y:S02]  /*19930*/  SHFL.IDX PT, R7, R7, R0, 0x1f ;  /* 0x00001f0007077589 */ /* 0x00052400000e0000 */
.L_x_2261:
[----:B------:R-:W-:Y:S01]  /*19940*/  ISETP.NE.AND P0, PT, R5, RZ, PT ;  /* 0x000000ff0500720c */ /* 0x000fe20003f05270 */
[----:B------:R-:W-:-:S12]  /*19950*/  BSSY B0, `(.L_x_2191) ;  /* 0x0000005000007945 */ /* 0x000fd80003800000 */
[----:B------:R-:W-:Y:S05]  /*19960*/  @!P0 BRA `(.L_x_2192) ;  /* 0x0000003000008947 */ /* 0x000fea0003800000 */
[----:B--2---:R-:W-:Y:S01]  /*19970*/  IADD3 R0, R0, -0x1, RZ ;  /* 0xffffffff00007810 */ /* 0x004fe20007ffe0ff */
[----:B------:R-:W-:Y:S05]  /*19980*/  BRA.DIV ~URZ, `(.L_x_2193) ;  /* 0x000039727f007947 */ /* 0x000fea000b800000 */
[----:B------:R2:W1:Y:S02]  /*19990*/  SHFL.IDX PT, R11, R4, R0, 0x1f ;  /* 0x00001f00040b7589 */ /* 0x00046400000e0000 */
.L_x_2192:
[----:B------:R-:W-:Y:S05]  /*199a0*/  BSYNC B0 ;  /* 0x0000000000007941 */ /* 0x000fea0003800000 */
.L_x_2191:
[----:B----4-:R-:W-:Y:S01]  /*199b0*/  ISETP.NE.AND P0, PT, R7, 0x1, PT ;  /* 0x000000010700780c */ /* 0x010fe20003f05270 */
[----:B-1----:R-:W-:Y:S01]  /*199c0*/  IMAD R248, R11, c[0x0][0x538], R8 ;  /* 0x00014e000bf87a24 */ /* 0x002fe200078e0208 */
[----:B------:R-:W-:Y:S04]  /*199d0*/  BSSY B0, `(.L_x_2194) ;  /* 0x0000082000007945 */ /* 0x000fe80003800000 */
[----:B------:R-:W-:-:S07]  /*199e0*/  IADD3 R9, -R248, R9, RZ ;  /* 0x00000009f8097210 */ /* 0x000fce0007ffe1ff */
[----:B------:R-:W-:Y:S05]  /*199f0*/  @!P0 BRA `(.L_x_2195) ;  /* 0x000003d000008947 */ /* 0x000fea0003800000 */
[-C--:B---3--:R-:W-:Y:S02]  /*19a00*/  IABS R2, R10.reuse ;  /* 0x0000000a00027213 */ /* 0x088fe40000000000 */
[----:B------:R-:W-:Y:S02]  /*19a10*/  IABS R8, R10 ;  /* 0x0000000a00087213 */ /* 0x000fe40000000000 */
[----:B--2---:R-:W1:Y:S08]  /*19a20*/  I2F.RP R0, R2 ;  /* 0x0000000200007306 */ /* 0x004e700000209400 */
        /* <DEDUP_REMOVED lines=52> */
[--C-:B------:R-:W-:Y:S02]  /*19d70*/  IMAD.MOV R3, RZ, RZ, -R2.reuse ;  /* 0x000000ffff037224 */ /* 0x100fe400078e0a02 */
[C---:B------:R-:W-:Y:S02]  /*19d80*/  IMAD R2, R7.reuse, 0x1000000, R2 ;  /* 0x0100000007027824 */ /* 0x040fe400078e0202 */
[----:B------:R-:W-:Y:S02]  /*19d90*/  IMAD R3, R7, R3, R0 ;  /* 0x0000000307037224 */ /* 0x000fe400078e0200 */
[----:B------:R-:W-:Y:S02]  /*19da0*/  IMAD R0, R10, R4, R9 ;  /* 0x000000040a007224 */ /* 0x000fe400078e0209 */
[----:B------:R-:W-:Y:S01]  /*19db0*/  IMAD R250, R3, 0x10000, R2 ;  /* 0x0001000003fa7824 */ /* 0x000fe200078e0202 */
[----:B------:R-:W-:Y:S05]  /*19dc0*/  BRA `(.L_x_2196) ;  /* 0x0000042000007947 */ /* 0x000fea0003800000 */
.L_x_2195:
[----:B------:R-:W-:-:S04]  /*19dd0*/  IMAD.MOV.U32 R2, RZ, RZ, 0x4 ;  /* 0x00000004ff027424 */ /* 0x000fc800078e00ff */
[----:B------:R-:W-:-:S05]  /*19de0*/  IMAD.WIDE R2, R251, R2, c[0x0][0x590] ;  /* 0x00016400fb027625 */ /* 0x000fca00078e0202 */
[----:B--2---:R-:W2:Y:S02]  /*19df0*/  LDG.E R4, [R2.64] ;  /* 0x0000000602047981 */ /* 0x004ea4000c1e1900 */
        /* <DEDUP_REMOVED lines=28> */
[----:B------:R-:W-:Y:S02]  /*19fc0*/  IMAD R11, R4, R0, RZ ;  /* 0x00000000040b7224 */ /* 0x000fe400078e02ff */
[----:B------:R-:W-:-:S03]  /*19fd0*/  IMAD.MOV R0, RZ, RZ, -R0 ;  /* 0x000000ffff007224 */ /* 0x000fc600078e0a00 */
[----:B------:R-:W-:Y:S01]  /*19fe0*/  IADD3 R2, -R11, c[0x0][0x538], RZ ;  /* 0x00014e000b027a10 */ /* 0x000fe20007ffe1ff */
[----:B------:R-:W-:-:S03]  /*19ff0*/  IMAD R7, R8, R0, R9 ;  /* 0x0000000008077224 */ /* 0x000fc600078e0209 */
[----:B------:R-:W-:Y:S01]  /*1a000*/  IMNMX R2, R4, R2, PT ;  /* 0x0000000204027217 */ /* 0x000fe20003800200 */
[----:B------:R-:W-:-:S03]  /*1a010*/  IMAD.MOV.U32 R4, RZ, RZ, RZ ;  /* 0x000000ffff047224 */ /* 0x000fc600078e00ff */
[-C--:B------:R-:W-:Y:S02]  /*1a020*/  IABS R3, R2.reuse ;  /* 0x0000000200037213 */ /* 0x080fe40000000000 */
[----:B------:R-:W-:-:S03]  /*1a030*/  IABS R8, R2 ;  /* 0x0000000200087213 */ /* 0x000fc60000000000 */
[----:B------:R-:W-:-:S04]  /*1a040*/  IMAD.MOV.U32 R6, RZ, RZ, R3 ;  /* 0x000000ffff067224 */ /* 0x000fc800078e0003 */
[----:B------:R-:W1:Y:S08]  /*1a050*/  I2F.RP R3, R6 ;  /* 0x0000000600037306 */ /* 0x000e700000209400 */
[----:B-1----:R-:W1:Y:S02]  /*1a060*/  MUFU.RCP R3, R3 ;  /* 0x0000000300037308 */ /* 0x002e640000001000 */
[----:B-1----:R-:W-:-:S06]  /*1a070*/  IADD3 R3, R3, 0xffffffe, RZ ;  /* 0x0ffffffe03037810 */ /* 0x002fcc0007ffe0ff */
[----:B------:R-:W1:Y:S02]  /*1a080*/  F2I.FTZ.U32.TRUNC.NTZ R5, R3 ;  /* 0x0000000300057305 */ /* 0x000e64000021f000 */
[----:B-1----:R-:W-:-:S05]  /*1a090*/  IMAD.MOV R3, RZ, RZ, -R5 ;  /* 0x000000ffff037224 */ /* 0x002fca00078e0a05 */
[----:B------:R-:W-:Y:S02]  /*1a0a0*/  MOV R0, R3 ;  /* 0x0000000300007202 */ /* 0x000fe40000000f00 */
[----:B------:R-:W-:-:S03]  /*1a0b0*/  IABS R3, R7 ;  /* 0x0000000700037213 */ /* 0x000fc60000000000 */
[----:B------:R-:W-:-:S04]  /*1a0c0*/  IMAD R0, R0, R6, RZ ;  /* 0x0000000600007224 */ /* 0x000fc800078e02ff */
        /* <DEDUP_REMOVED lines=18> */
.L_x_2196:
[----:B------:R-:W-:Y:S05]  /*1a1f0*/  BSYNC B0 ;  /* 0x0000000000007941 */ /* 0x000fea0003800000 */
.L_x_2194:
[----:B------:R-:W-:-:S04]  /*1a200*/  LOP3.LUT R0, RZ, R0, RZ, 0x33, !PT ;  /* 0x00000000ff007212 */ /* 0x000fc800078e33ff */
[----:B------:R-:W-:Y:S01]  /*1a210*/  IADD3 R249, R0, R10, RZ ;  /* 0x0000000a00f97210 */ /* 0x000fe20007ffe0ff */
[----:B------:R-:W-:Y:S05]  /*1a220*/  BRA `(.L_x_2197) ;  /* 0x0000004000007947 */ /* 0x000fea0003800000 */
.L_x_2185:
[----:B------:R-:W-:Y:S01]  /*1a230*/  IMAD.MOV.U32 R248, RZ, RZ, R9 ;  /* 0x000000fffff87224 */ /* 0x000fe200078e0009 */
[----:B------:R-:W-:Y:S01]  /*1a240*/  MOV R250, RZ ;  /* 0x000000ff00fa7202 */ /* 0x000fe20000000f00 */
[----:B------:R-:W-:Y:S01]  /*1a250*/  IMAD.MOV.U32 R249, RZ, RZ, RZ ;  /* 0x000000fffff97224 */ /* 0x000fe200078e00ff */
[----:B------:R-:W-:Y:S02]  /*1a260*/  MOV R251, c[0x0][0x53c] ;  /* 0x00014f0000fb7a02 */ /* 0x000fe40000000f00 */
.L_x_2197:
[----:B------:R-:W-:Y:S05]  /*1a270*/  BSYNC B1 ;  /* 0x0000000000017941 */ /* 0x000fea0003800000 */
.L_x_2183:
[----:B------:R-:W-:Y:S01]  /*1a280*/  WARPSYNC 0xffffffff ;  /* 0xffffffff00007948 */ /* 0x000fe20003800000 */
[----:B------:R-:W-:Y:S01]  /*1a290*/  BAR.SYNC.DEFER_BLOCKING 0x4, 0x100 ;  /* 0x0104000000007b1d */ /* 0x000fe20000010000 */
[----:B------:R-:W-:-:S13]  /*1a2a0*/  ISETP.NE.AND P0, PT, R12, RZ, PT ;  /* 0x000000ff0c00720c */ /* 0x000fda0003f05270 */
[----:B------:R2:W-:Y:S04]  /*1a2b0*/  @!P0 STS.128 [0x20100], R248 ;  /* 0x020100f8ff008388 */ /* 0x0005e80000000c00 */
[----:B------:R-:W-:Y:S06]  /*1a2c0*/  BAR.ARV 0x5, 0x100 ;  /* 0x0144000000007b1d */ /* 0x000fec0000002000 */
.L_x_2178:
[----:B-1----:R-:W-:-:S13]  /*1a2d0*/  ISETP.GE.AND P0, PT, R251, c[0x0][0x53c], PT ;  /* 0x00014f00fb007a0c */ /* 0x002fda0003f06270 */
[----:B--23--:R-:W-:Y:S01]  /*1a2e0*/  @P0 CALL.REL.NOINC `(.L_x_2198) ;  /* 0x0000001000000944 */ /* 0x00cfe20003c00000 */
[----:B------:R-:W-:Y:S05]  /*1a2f0*/  BRA `(.L_x_2199) ;  /* 0xfffe78b000007947 */ /* 0x000fea000383ffff */
.L_x_2198:
[----:B------:R-:W-:Y:S05]  /*1a300*/  EXIT ;  /* 0x000000000000794d */ /* 0x000fea0003800000 */
.L_x_2022:
[----:B------:R-:W-:Y:S01]  /*1a310*/  IMAD.MOV.U32 R0, RZ, RZ, R5 ;  /* 0x000000ffff007224 */ /* 0x000fe200078e0005 */
[----:B------:R-:W-:Y:S02]  /*1a320*/  MOV R3, 0x1 ;  /* 0x0000000100037802 */ /* 0x000fe40000000f00 */
[----:B------:R-:W-:Y:S02]  /*1a330*/  MOV R2, 0x1a350 ;  /* 0x0001a35000027802 */ /* 0x000fe40000000f00 */
[----:B--2---:R-:W-:Y:S05]  /*1a340*/  CALL.REL.NOINC `($__internal_37_$__cuda_sm70_shflsync_up_p) ;  /* 0x000030e000007944 */ /* 0x004fea0003c00000 */
[----:B------:R-:W-:Y:S01]  /*1a350*/  MOV R0, R4 ;  /* 0x0000000400007202 */ /* 0x000fe20000000f00 */
[----:B------:R-:W-:Y:S05]  /*1a360*/  BRA `(.L_x_2200) ;  /* 0xfffe60d000007947 */ /* 0x000fea000383ffff */
.L_x_2023:
[----:B------:R-:W-:Y:S01]  /*1a370*/  IMAD.MOV.U32 R0, RZ, RZ, R5 ;  /* 0x000000ffff007224 */ /* 0x000fe200078e0005 */
[----:B------:R-:W-:Y:S02]  /*1a380*/  MOV R3, 0x2 ;  /* 0x0000000200037802 */ /* 0x000fe40000000f00 */
[----:B------:R-:W-:Y:S02]  /*1a390*/  MOV R2, 0x1a3b0 ;  /* 0x0001a3b000027802 */ /* 0x000fe40000000f00 */
[----:B--2---:R-:W-:Y:S05]  /*1a3a0*/  CALL.REL.NOINC `($__internal_37_$__cuda_sm70_shflsync_up_p) ;  /* 0x0000308000007944 */ /* 0x004fea0003c00000 */
[----:B------:R-:W-:Y:S01]  /*1a3b0*/  SEL R4, R4, RZ, P4 ;  /* 0x000000ff04047207 */ /* 0x000fe20002000000 */
[----:B------:R-:W-:Y:S01]  /*1a3c0*/  IMAD.MOV.U32 R3, RZ, RZ, 0x4 ;  /* 0x00000004ff037424 */ /* 0x000fe200078e00ff */
[----:B------:R-:W-:-:S03]  /*1a3d0*/  MOV R2, 0x1a400 ;  /* 0x0001a40000027802 */ /* 0x000fc60000000f00 */
[----:B------:R-:W-:Y:S02]  /*1a3e0*/  IMAD.IADD R0, R5, 0x1, R4 ;  /* 0x0000000105007824 */ /* 0x000fe400078e0204 */
[----:B------:R-:W-:Y:S05]  /*1a3f0*/  CALL.REL.NOINC `($__internal_37_$__cuda_sm70_shflsync_up_p) ;  /* 0x0000303000007944 */ /* 0x000fea0003c00000 */
        /* <DEDUP_REMOVED lines=12> */
[----:B------:R-:W-:Y:S02]  /*1a4c0*/  MOV R220, 0x1f ;  /* 0x0000001f00dc7802 */ /* 0x000fe40000000f00 */
[----:B------:R-:W-:Y:S01]  /*1a4d0*/  MOV R3, 0x1a510 ;  /* 0x0001a51000037802 */ /* 0x000fe20000000f00 */
[----:B------:R-:W-:-:S04]  /*1a4e0*/  IMAD.IADD R4, R0, 0x1, R4 ;  /* 0x0000000100047824 */ /* 0x000fc800078e0204 */
[----:B------:R-:W-:Y:S02]  /*1a4f0*/  IMAD.MOV.U32 R219, RZ, RZ, R4 ;  /* 0x000000ffffdb7224 */ /* 0x000fe400078e0004 */
[----:B------:R-:W-:Y:S05]  /*1a500*/  CALL.REL.NOINC `($__internal_36_$__cuda_sm70_shflsync_idx_p) ;  /* 0x00002ec000007944 */ /* 0x000fea0003c00000 */
[----:B------:R-:W-:Y:S01]  /*1a510*/  MOV R0, R219 ;  /* 0x000000db00007202 */ /* 0x000fe20000000f00 */
[----:B------:R-:W-:Y:S05]  /*1a520*/  BRA `(.L_x_2201) ;  /* 0xfffe601000007947 */ /* 0x000fea000383ffff */
.L_x_2025:
[----:B------:R-:W-:Y:S02]  /*1a530*/  SEL R0, RZ, 0x1, P0 ;  /* 0x00000001ff007807 */ /* 0x000fe40000000000 */
[----:B------:R-:W-:Y:S02]  /*1a540*/  MOV R2, 0x1a560 ;  /* 0x0001a56000027802 */ /* 0x000fe40000000f00 */
[----:B--2---:R-:W-:Y:S05]  /*1a550*/  CALL.REL.NOINC `($__internal_38_$__cuda_sm70_votesync_ballot) ;  /* 0x00002f3000007944 */ /* 0x004fea0003c00000 */
[----:B------:R-:W-:Y:S01]  /*1a560*/  MOV R6, R0 ;  /* 0x0000000000067202 */ /* 0x000fe20000000f00 */
[----:B------:R-:W-:Y:S05]  /*1a570*/  BRA `(.L_x_2202) ;  /* 0xfffe605000007947 */ /* 0x000fea000383ffff */
.L_x_2026:
[----:B------:R-:W-:Y:S01]  /*1a580*/  IMAD.MOV.U32 R219, RZ, RZ, R9 ;  /* 0x000000ffffdb7224 */ /* 0x000fe200078e0009 */
[----:B------:R-:W-:Y:S01]  /*1a590*/  MOV R2, R0 ;  /* 0x0000000000027202 */ /* 0x000fe20000000f00 */
[----:B------:R-:W-:Y:S01]  /*1a5a0*/  IMAD.MOV.U32 R220, RZ, RZ, 0x1f ;  /* 0x0000001fffdc7424 */ /* 0x000fe200078e00ff */
[----:B------:R-:W-:Y:S02]  /*1a5b0*/  MOV R3, 0x1a5d0 ;  /* 0x0001a5d000037802 */ /* 0x000fe40000000f00 */
[----:B------:R-:W-:Y:S05]  /*1a5c0*/  CALL.REL.NOINC `($__internal_36_$__cuda_sm70_shflsync_idx_p) ;  /* 0x00002e0000007944 */ /* 0x000fea0003c00000 */
[----:B------:R-:W-:Y:S01]  /*1a5d0*/  IMAD.MOV.U32 R12, RZ, RZ, R219 ;  /* 0x000000ffff0c7224 */ /* 0x000fe200078e00db */
[----:B------:R-:W-:Y:S01]  /*1a5e0*/  MOV R219, R8 ;  /* 0x0000000800db7202 */ /* 0x000fe20000000f00 */
[----:B------:R-:W-:Y:S01]  /*1a5f0*/  IMAD.MOV.U32 R5, RZ, RZ, RZ ;  /* 0x000000ffff057224 */ /* 0x000fe200078e00ff */
[----:B------:R-:W-:Y:S01]  /*1a600*/  MOV R2, R0 ;  /* 0x0000000000027202 */ /* 0x000fe20000000f00 */
[----:B------:R-:W-:Y:S01]  /*1a610*/  IMAD.MOV.U32 R220, RZ, RZ, 0x1f ;  /* 0x0000001fffdc7424 */ /* 0x000fe200078e00ff */
[----:B------:R-:W-:-:S02]  /*1a620*/  MOV R3, 0x1a640 ;  /* 0x0001a64000037802 */ /* 0x000fc40000000f00 */
[----:B------:R-:W-:Y:S05]  /*1a630*/  CALL.REL.NOINC `($__internal_36_$__cuda_sm70_shflsync_idx_p) ;  /* 0x00002d9000007944 */ /* 0x000fea0003c00000 */
[----:B------:R-:W-:Y:S01]  /*1a640*/  MOV R9, R219 ;  /* 0x000000db00097202 */ /* 0x000fe20000000f00 */
[----:B------:R-:W-:Y:S05]  /*1a650*/  BRA `(.L_x_2203) ;  /* 0xfffe5fd000007947 */ /* 0x000fea000383ffff */
.L_x_2029:
[----:B------:R-:W-:Y:S01]  /*1a660*/  IMAD.MOV.U32 R219, RZ, RZ, R4 ;  /* 0x000000ffffdb7224 */ /* 0x000fe200078e0004 */
[----:B------:R-:W-:Y:S01]  /*1a670*/  MOV R2, R0 ;  /* 0x0000000000027202 */ /* 0x000fe20000000f00 */
[----:B------:R-:W-:Y:S01]  /*1a680*/  IMAD.MOV.U32 R220, RZ, RZ, 0x1f ;  /* 0x0000001fffdc7424 */ /* 0x000fe200078e00ff */
[----:B------:R-:W-:-:S02]  /*1a690*/  MOV R3, 0x1a6b0 ;  /* 0x0001a6b000037802 */ /* 0x000fc40000000f00 */
[----:B--23--:R-:W-:Y:S05]  /*1a6a0*/  CALL.REL.NOINC `($__internal_36_$__cuda_sm70_shflsync_idx_p) ;  /* 0x00002d2000007944 */ /* 0x00cfea0003c00000 */
[----:B------:R-:W-:Y:S01]  /*1a6b0*/  MOV R5, R219 ;  /* 0x000000db00057202 */ /* 0x000fe20000000f00 */
[----:B------:R-:W-:Y:S05]  /*1a6c0*/  BRA `(.L_x_2028) ;  /* 0xfffe5fc000007947 */ /* 0x000fea000383ffff */
.L_x_2048:
[----:B------:R-:W-:Y:S01]  /*1a6d0*/  IMAD.MOV.U32 R219, RZ, RZ, R5 ;  /* 0x000000ffffdb7224 */ /* 0x000fe200078e0005 */
[----:B------:R-:W-:Y:S01]  /*1a6e0*/  MOV R2, RZ ;  /* 0x000000ff00027202 */ /* 0x000fe20000000f00 */
[----:B------:R-:W-:Y:S01]  /*1a6f0*/  IMAD.MOV.U32 R220, RZ, RZ, 0x181f ;  /* 0x0000181fffdc7424 */ /* 0x000fe200078e00ff */
[----:B------:R-:W-:-:S02]  /*1a700*/  MOV R3, 0x1a720 ;  /* 0x0001a72000037802 */ /* 0x000fc40000000f00 */
[----:B-----5:R-:W-:Y:S05]  /*1a710*/  CALL.REL.NOINC `($__internal_36_$__cuda_sm70_shflsync_idx_p) ;  /* 0x00002cb000007944 */ /* 0x020fea0003c00000 */
[----:B------:R-:W-:Y:S01]  /*1a720*/  MOV R4, R219 ;  /* 0x000000db00047202 */ /* 0x000fe20000000f00 */
[----:B------:R-:W-:Y:S05]  /*1a730*/  BRA `(.L_x_2204) ;  /* 0xfffe851000007947 */ /* 0x000fea000383ffff */
.L_x_2049:
[----:B------:R-:W-:Y:S01]  /*1a740*/  IMAD.MOV.U32 R219, RZ, RZ, R14 ;  /* 0x000000ffffdb7224 */ /* 0x000fe200078e000e */
[----:B------:R-:W-:Y:S01]  /*1a750*/  MOV R2, RZ ;  /* 0x000000ff00027202 */ /* 0x000fe20000000f00 */
[----:B------:R-:W-:Y:S01]  /*1a760*/  IMAD.MOV.U32 R220, RZ, RZ, 0x181f ;  /* 0x0000181fffdc7424 */ /* 0x000fe200078e00ff */
[----:B------:R-:W-:-:S02]  /*1a770*/  MOV R3, 0x1a790 ;  /* 0x0001a79000037802 */ /* 0x000fc40000000f00 */
[----:B-12--5:R-:W-:Y:S05]  /*1a780*/  CALL.REL.NOINC `($__internal_36_$__cuda_sm70_shflsync_idx_p) ;  /* 0x00002c4000007944 */ /* 0x026fea0003c00000 */
[----:B------:R-:W-:Y:S01]  /*1a790*/  MOV R0, R219 ;  /* 0x000000db00007202 */ /* 0x000fe20000000f00 */
[----:B------:R-:W-:Y:S05]  /*1a7a0*/  BRA `(.L_x_2205) ;  /* 0xfffe84c000007947 */ /* 0x000fea000383ffff */
.L_x_2052:
[----:B------:R-:W-:Y:S01]  /*1a7b0*/  IMAD.MOV.U32 R219, RZ, RZ, R5 ;  /* 0x000000ffffdb7224 */ /* 0x000fe200078e0005 */
[----:B--2---:R-:W-:Y:S01]  /*1a7c0*/  MOV R2, 0x1 ;  /* 0x0000000100027802 */ /* 0x004fe20000000f00 */
[----:B------:R-:W-:Y:S01]  /*1a7d0*/  IMAD.MOV.U32 R220, RZ, RZ, 0x181f ;  /* 0x0000181fffdc7424 */ /* 0x000fe200078e00ff */
[----:B------:R-:W-:-:S02]  /*1a7e0*/  MOV R3, 0x1a800 ;  /* 0x0001a80000037802 */ /* 0x000fc40000000f00 */
[----:B-1-345:R-:W-:Y:S05]  /*1a7f0*/  CALL.REL.NOINC `($__internal_36_$__cuda_sm70_shflsync_idx_p) ;  /* 0x00002bd000007944 */ /* 0x03afea0003c00000 */
[----:B------:R-:W-:Y:S01]  /*1a800*/  IMAD.MOV.U32 R4, RZ, RZ, R219 ;  /* 0x000000ffff047224 */ /* 0x000fe200078e00db */
[----:B------:R-:W-:Y:S01]  /*1a810*/  MOV R2, 0x1 ;  /* 0x0000000100027802 */ /* 0x000fe20000000f00 */
[----:B------:R-:W-:Y:S01]  /*1a820*/  IMAD.MOV.U32 R219, RZ, RZ, R14 ;  /* 0x000000ffffdb7224 */ /* 0x000fe200078e000e */
[----:B------:R-:W-:-:S02]  /*1a830*/  MOV R220, 0x181f ;  /* 0x0000181f00dc7802 */ /* 0x000fc40000000f00 */
[----:B------:R-:W-:Y:S02]  /*1a840*/  MOV R3, 0x1a860 ;  /* 0x0001a86000037802 */ /* 0x000fe40000000f00 */
[----:B------:R-:W-:Y:S05]  /*1a850*/  CALL.REL.NOINC `($__internal_36_$__cuda_sm70_shflsync_idx_p) ;  /* 0x00002b7000007944 */ /* 0x000fea0003c00000 */
[----:B------:R-:W-:Y:S01]  /*1a860*/  MOV R0, R219 ;  /* 0x000000db00007202 */ /* 0x000fe20000000f00 */
[----:B------:R-:W-:Y:S05]  /*1a870*/  BRA `(.L_x_2206) ;  /* 0xfffe85b000007947 */ /* 0x000fea000383ffff */
.L_x_2055:
[----:B------:R-:W-:Y:S01]  /*1a880*/  IMAD.MOV.U32 R219, RZ, RZ, R5 ;  /* 0x000000ffffdb7224 */ /* 0x000fe200078e0005 */
[----:B-1----:R-:W-:Y:S01]  /*1a890*/  MOV R2, 0x2 ;  /* 0x0000000200027802 */ /* 0x002fe20000000f00 */
[----:B------:R-:W-:Y:S01]  /*1a8a0*/  IMAD.MOV.U32 R220, RZ, RZ, 0x181f ;  /* 0x0000181fffdc7424 */ /* 0x000fe200078e00ff */
[----:B------:R-:W-:Y:S02]  /*1a8b0*/  MOV R3, 0x1a8d0 ;  /* 0x0001a8d000037802 */ /* 0x000fe40000000f00 */
[----:B--2345:R-:W-:Y:S05]  /*1a8c0*/  CALL.REL.NOINC `($__internal_36_$__cuda_sm70_shflsync_idx_p) ;  /* 0x00002b0000007944 */ /* 0x03cfea0003c00000 */
[----:B------:R-:W-:Y:S01]  /*1a8d0*/  MOV R4, R219 ;  /* 0x000000db00047202 */ /* 0x000fe20000000f00 */
[----:B------:R-:W-:Y:S05]  /*1a8e0*/  BRA `(.L_x_2207) ;  /* 0xfffe86e000007947 */ /* 0x000fea000383ffff */
.L_x_2056:
[----:B------:R-:W-:Y:S01]  /*1a8f0*/  IMAD.MOV.U32 R219, RZ, RZ, R14 ;  /* 0x000000ffffdb7224 */ /* 0x000fe200078e000e */
[----:B------:R-:W-:Y:S01]  /*1a900*/  MOV R2, 0x2 ;  /* 0x0000000200027802 */ /* 0x000fe20000000f00 */
[----:B------:R-:W-:Y:S01]  /*1a910*/  IMAD.MOV.U32 R220, RZ, RZ, 0x181f ;  /* 0x0000181fffdc7424 */ /* 0x000fe200078e00ff */
[----:B------:R-:W-:Y:S02]  /*1a920*/  MOV R3, 0x1a940 ;  /* 0x0001a94000037802 */ /* 0x000fe40000000f00 */
[----:B-12345:R-:W-:Y:S05]  /*1a930*/  CALL.REL.NOINC `($__internal_36_$__cuda_sm70_shflsync_idx_p) ;  /* 0x00002a9000007944 */ /* 0x03efea0003c00000 */
[----:B------:R-:W-:Y:S01]  /*1a940*/  MOV R0, R219 ;  /* 0x000000db00007202 */ /* 0x000fe20000000f00 */
[----:B------:R-:W-:Y:S05]  /*1a950*/  BRA `(.L_x_2208) ;  /* 0xfffe869000007947 */ /* 0x000fea000383ffff */
.L_x_2059:
[----:B------:R-:W-:Y:S01]  /*1a960*/  IMAD.MOV.U32 R219, RZ, RZ, R5 ;  /* 0x000000ffffdb7224 */ /* 0x000fe200078e0005 */
[----:B-1----:R-:W-:Y:S01]  /*1a970*/  MOV R2, 0x3 ;  /* 0x0000000300027802 */ /* 0x002fe20000000f00 */
[----:B------:R-:W-:Y:S01]  /*1a980*/  IMAD.MOV.U32 R220, RZ, RZ, 0x181f ;  /* 0x0000181fffdc7424 */ /* 0x000fe200078e00ff */
[----:B------:R-:W-:-:S02]  /*1a990*/  MOV R3, 0x1a9b0 ;  /* 0x0001a9b000037802 */ /* 0x000fc40000000f00 */
[----:B--2345:R-:W-:Y:S05]  /*1a9a0*/  CALL.REL.NOINC `($__internal_36_$__cuda_sm70_shflsync_idx_p) ;  /* 0x00002a2000007944 */ /* 0x03cfea0003c00000 */
        /* <DEDUP_REMOVED lines=8> */
.L_x_2062:
[----:B------:R-:W-:Y:S01]  /*1aa30*/  IMAD.MOV.U32 R219, RZ, RZ, R5 ;  /* 0x000000ffffdb7224 */ /* 0x000fe200078e0005 */
[----:B------:R-:W-:Y:S01]  /*1aa40*/  MOV R2, RZ ;  /* 0x000000ff00027202 */ /* 0x000fe20000000f00 */
[----:B------:R-:W-:Y:S01]  /*1aa50*/  IMAD.MOV.U32 R220, RZ, RZ, 0x181f ;  /* 0x0000181fffdc7424 */ /* 0x000fe200078e00ff */
[----:B------:R-:W-:Y:S02]  /*1aa60*/  MOV R3, 0x1aa80 ;  /* 0x0001aa8000037802 */ /* 0x000fe40000000f00 */
[----:B------:R-:W-:Y:S05]  /*1aa70*/  CALL.REL.NOINC `($__internal_36_$__cuda_sm70_shflsync_idx_p) ;  /* 0x0000295000007944 */ /* 0x000fea0003c00000 */
[----:B------:R-:W-:Y:S01]  /*1aa80*/  MOV R4, R219 ;  /* 0x000000db00047202 */ /* 0x000fe20000000f00 */
[----:B------:R-:W-:Y:S05]  /*1aa90*/  BRA `(.L_x_2210) ;  /* 0xfffea5e000007947 */ /* 0x000fea000383ffff */
.L_x_2063:
[----:B------:R-:W-:Y:S01]  /*1aaa0*/  IMAD.MOV.U32 R219, RZ, RZ, R10 ;  /* 0x000000ffffdb7224 */ /* 0x000fe200078e000a */
[----:B------:R-:W-:Y:S01]  /*1aab0*/  MOV R2, RZ ;  /* 0x000000ff00027202 */ /* 0x000fe20000000f00 */
[----:B------:R-:W-:Y:S01]  /*1aac0*/  IMAD.MOV.U32 R220, RZ, RZ, 0x181f ;  /* 0x0000181fffdc7424 */ /* 0x000fe200078e00ff */
[----:B------:R-:W-:Y:S02]  /*1aad0*/  MOV R3, 0x1aaf0 ;  /* 0x0001aaf000037802 */ /* 0x000fe40000000f00 */
[----:B-12---:R-:W-:Y:S05]  /*1aae0*/  CALL.REL.NOINC `($__internal_36_$__cuda_sm70_shflsync_idx_p) ;  /* 0x000028e000007944 */ /* 0x006fea0003c00000 */
[----:B------:R-:W-:Y:S01]  /*1aaf0*/  ISETP.GE.AND P0, PT, R217, c[0x0][0x1d4], PT ;  /* 0x00007500d9007a0c */ /* 0x000fe20003f06270 */
[----:B------:R-:W-:Y:S01]  /*1ab00*/  IMAD.MOV.U32 R220, RZ, RZ, 0x181f ;  /* 0x0000181fffdc7424 */ /* 0x000fe200078e00ff */
[----:B------:R-:W-:-:S02]  /*1ab10*/  IADD3 R2, P1, R219, R103, RZ ;  /* 0x00000067db027210 */ /* 0x000fc40007f3e0ff */
[----:B------:R-:W-:Y:S02]  /*1ab20*/  SEL R14, RZ, 0x10, P0 ;  /* 0x00000010ff0e7807 */ /* 0x000fe40000000000 */
[----:B------:R-:W-:Y:S01]  /*1ab30*/  ISETP.GE.AND P2, PT, R223, c[0x0][0x1d4], PT ;  /* 0x00007500df007a0c */ /* 0x000fe20003f46270 */
[----:B------:R-:W-:Y:S01]  /*1ab40*/  IMAD.X R3, R4, 0x1, R96, P1 ;  /* 0x0000000104037824 */ /* 0x000fe200008e0660 */
[----:B------:R-:W-:Y:S02]  /*1ab50*/  IADD3 R8, P1, R219, R104, RZ ;  /* 0x00000068db087210 */ /* 0x000fe40007f3e0ff */
[----:B------:R-:W-:-:S03]  /*1ab60*/  SEL R13, RZ, 0x10, P2 ;  /* 0x00000010ff0d7807 */ /* 0x000fc60001000000 */
[----:B------:R-:W-:Y:S01]  /*1ab70*/  @!PT LDS RZ, [RZ] ;  /* 0x00000000fffff984 */ /* 0x000fe20000000800 */
        /* <DEDUP_REMOVED lines=11> */
[----:B-1----:R-:W-:Y:S01]  /*1ac30*/  IADD3 R2, P3, R219, R106, RZ ;  /* 0x0000006adb027210 */ /* 0x002fe20007f7e0ff */
[----:B------:R-:W-:Y:S01]  /*1ac40*/  IMAD.MOV.U32 R219, RZ, RZ, R5 ;  /* 0x000000ffffdb7224 */ /* 0x000fe200078e0005 */
[----:B------:R-:W-:-:S03]  /*1ac50*/  SEL R5, RZ, 0x10, P0 ;  /* 0x00000010ff057807 */ /* 0x000fc60000000000 */
[----:B------:R-:W-:-:S05]  /*1ac60*/  IMAD.X R3, R4, 0x1, R99, P3 ;  /* 0x0000000104037824 */ /* 0x000fca00018e0663 */
[----:B------:R1:W-:Y:S02]  /*1ac70*/  LDGSTS.E.BYPASS.LTC128B.128 [R215+0xe100], [R2.64], !P0 ;  /* 0x0e10000002d77fae */ /* 0x0003e4000c101d46 */
[----:B-1----:R-:W-:Y:S01]  /*1ac80*/  IMAD.MOV.U32 R2, RZ, RZ, 0x1 ;  /* 0x00000001ff027424 */ /* 0x002fe200078e00ff */
[----:B------:R-:W-:Y:S02]  /*1ac90*/  MOV R3, 0x1acb0 ;  /* 0x0001acb000037802 */ /* 0x000fe40000000f00 */
[----:B--2---:R-:W-:Y:S05]  /*1aca0*/  CALL.REL.NOINC `($__internal_36_$__cuda_sm70_shflsync_idx_p) ;  /* 0x0000272000007944 */ /* 0x004fea0003c00000 */
[----:B------:R-:W-:Y:S01]  /*1acb0*/  IMAD.MOV.U32 R4, RZ, RZ, R219 ;  /* 0x000000ffff047224 */ /* 0x000fe200078e00db */
[----:B------:R-:W-:Y:S01]  /*1acc0*/  MOV R2, 0x1 ;  /* 0x0000000100027802 */ /* 0x000fe20000000f00 */
[----:B------:R-:W-:Y:S01]  /*1acd0*/  IMAD.MOV.U32 R219, RZ, RZ, R10 ;  /* 0x000000ffffdb7224 */ /* 0x000fe200078e000a */
[----:B------:R-:W-:Y:S02]  /*1ace0*/  MOV R220, 0x181f ;  /* 0x0000181f00dc7802 */ /* 0x000fe40000000f00 */
[----:B------:R-:W-:Y:S02]  /*1acf0*/  MOV R3, 0x1ad10 ;  /* 0x0001ad1000037802 */ /* 0x000fe40000000f00 */
[----:B------:R-:W-:Y:S05]  /*1ad00*/  CALL.REL.NOINC `($__internal_36_$__cuda_sm70_shflsync_idx_p) ;  /* 0x000026c000007944 */ /* 0x000fea0003c00000 */
[----:B------:R-:W-:Y:S01]  /*1ad10*/  MOV R0, R219 ;  /* 0x000000db00007202 */ /* 0x000fe20000000f00 */
[----:B------:R-:W-:Y:S05]  /*1ad20*/  BRA `(.L_x_2211) ;  /* 0xfffea4f000007947 */ /* 0x000fea000383ffff */
.L_x_2064:
[----:B------:R-:W-:Y:S01]  /*1ad30*/  IMAD.MOV.U32 R219, RZ, RZ, R4 ;  /* 0x000000ffffdb7224 */ /* 0x000fe200078e0004 */
[----:B------:R-:W-:Y:S01]  /*1ad40*/  MOV R2, RZ ;  /* 0x000000ff00027202 */ /* 0x000fe20000000f00 */
[----:B------:R-:W-:Y:S01]  /*1ad50*/  IMAD.MOV.U32 R220, RZ, RZ, 0x1c1f ;  /* 0x00001c1fffdc7424 */ /* 0x000fe200078e00ff */
[----:B------:R-:W-:-:S02]  /*1ad60*/  MOV R3, 0x1ad80 ;  /* 0x0001ad8000037802 */ /* 0x000fc40000000f00 */
[----:B------:R-:W-:Y:S05]  /*1ad70*/  CALL.REL.NOINC `($__internal_36_$__cuda_sm70_shflsync_idx_p) ;  /* 0x0000265000007944 */ /* 0x000fea0003c00000 */
[----:B------:R-:W-:Y:S01]  /*1ad80*/  MOV R3, R219 ;  /* 0x000000db00037202 */ /* 0x000fe20000000f00 */
[----:B------:R-:W-:Y:S05]  /*1ad90*/  BRA `(.L_x_2212) ;  /* 0xfffea74000007947 */ /* 0x000fea000383ffff */
.L_x_2069:
[----:B------:R-:W-:Y:S01]  /*1ada0*/  IMAD.MOV.U32 R219, RZ, RZ, R4 ;  /* 0x000000ffffdb7224 */ /* 0x000fe200078e0004 */
[----:B------:R-:W-:Y:S01]  /*1adb0*/  MOV R2, 0x1 ;  /* 0x0000000100027802 */ /* 0x000fe20000000f00 */
[----:B------:R-:W-:Y:S01]  /*1adc0*/  IMAD.MOV.U32 R220, RZ, RZ, 0x1c1f ;  /* 0x00001c1fffdc7424 */ /* 0x000fe200078e00ff */
[----:B------:R-:W-:-:S02]  /*1add0*/  MOV R3, 0x1adf0 ;  /* 0x0001adf000037802 */ /* 0x000fc40000000f00 */
[----:B-1----:R-:W-:Y:S05]  /*1ade0*/  CALL.REL.NOINC `($__internal_36_$__cuda_sm70_shflsync_idx_p) ;  /* 0x000025e000007944 */ /* 0x002fea0003c00000 */
[----:B------:R-:W-:Y:S01]  /*1adf0*/  MOV R3, R219 ;  /* 0x000000db00037202 */ /* 0x000fe20000000f00 */
[----:B------:R-:W-:Y:S05]  /*1ae00*/  BRA `(.L_x_2213) ;  /* 0xfffeabb000007947 */ /* 0x000fea000383ffff */
.L_x_2074:
[----:B------:R-:W-:Y:S02]  /*1ae10*/  MOV R0, 0x2 ;  /* 0x0000000200007802 */ /* 0x000fe40000000f00 */
[----:B------:R-:W-:-:S02]  /*1ae20*/  MOV R2, 0x1ae40 ;  /* 0x0001ae4000027802 */ /* 0x000fc40000000f00 */
[----:B------:R-:W-:Y:S05]  /*1ae30*/  CALL.REL.NOINC `($__internal_35_$__cuda_sm70_shflsync_bfly_p) ;  /* 0x0000253000007944 */ /* 0x000fea0003c00000 */
[----:B------:R-:W-:Y:S05]  /*1ae40*/  BRA `(.L_x_2214) ;  /* 0xfffeb22000007947 */ /* 0x000fea000383ffff */
.L_x_2075:
[----:B------:R-:W-:Y:S02]  /*1ae50*/  MOV R0, 0x1 ;  /* 0x0000000100007802 */ /* 0x000fe40000000f00 */
[----:B------:R-:W-:-:S02]  /*1ae60*/  MOV R2, 0x1ae80 ;  /* 0x0001ae8000027802 */ /* 0x000fc40000000f00 */
[----:B------:R-:W-:Y:S05]  /*1ae70*/  CALL.REL.NOINC `($__internal_35_$__cuda_sm70_shflsync_bfly_p) ;  /* 0x000024f000007944 */ /* 0x000fea0003c00000 */
[----:B------:R-:W-:Y:S01]  /*1ae80*/  FMNMX.FTZ R132, R4, R0, !PT ;  /* 0x0000000004847209 */ /* 0x000fe20007810000 */
[----:B------:R-:W-:Y:S01]  /*1ae90*/  IMAD.MOV.U32 R4, RZ, RZ, R5 ;  /* 0x000000ffff047224 */ /* 0x000fe200078e0005 */
[----:B------:R-:W-:Y:S01]  /*1aea0*/  MOV R2, 0x1aed0 ;  /* 0x0001aed000027802 */ /* 0x000fe20000000f00 */
[----:B------:R-:W-:-:S02]  /*1aeb0*/  IMAD.MOV.U32 R0, RZ, RZ, 0x2 ;  /* 0x00000002ff007424 */ /* 0x000fc400078e00ff */
[----:B------:R-:W-:Y:S05]  /*1aec0*/  CALL.REL.NOINC `($__internal_35_$__cuda_sm70_shflsync_bfly_p) ;  /* 0x000024a000007944 */ /* 0x000fea0003c00000 */
[----:B------:R-:W-:Y:S01]  /*1aed0*/  FMNMX.FTZ R5, R5, R0, !PT ;  /* 0x0000000005057209 */ /* 0x000fe20007810000 */
[----:B------:R-:W-:Y:S01]  /*1aee0*/  IMAD.MOV.U32 R0, RZ, RZ, 0x1 ;  /* 0x00000001ff007424 */ /* 0x000fe200078e00ff */
[----:B------:R-:W-:-:S03]  /*1aef0*/  MOV R2, 0x1af20 ;  /* 0x0001af2000027802 */ /* 0x000fc60000000f00 */
[----:B------:R-:W-:Y:S02]  /*1af00*/  IMAD.MOV.U32 R4, RZ, RZ, R5 ;  /* 0x000000ffff047224 */ /* 0x000fe400078e0005 */
[----:B------:R-:W-:Y:S05]  /*1af10*/  CALL.REL.NOINC `($__internal_35_$__cuda_sm70_shflsync_bfly_p) ;  /* 0x0000245000007944 */ /* 0x000fea0003c00000 */
[----:B------:R-:W-:Y:S01]  /*1af20*/  MOV R3, R0 ;  /* 0x0000000000037202 */ /* 0x000fe20000000f00 */
[----:B------:R-:W-:Y:S05]  /*1af30*/  BRA `(.L_x_2215) ;  /* 0xfffeb1a000007947 */ /* 0x000fea000383ffff */
.L_x_2083:
[----:B------:R-:W-:Y:S01]  /*1af40*/  MOV R2, RZ ;  /* 0x000000ff00027202 */ /* 0x000fe20000000f00 */
[----:B------:R-:W-:Y:S01]  /*1af50*/  IMAD.MOV.U32 R219, RZ, RZ, R5 ;  /* 0x000000ffffdb7224 */ /* 0x000fe200078e0005 */
[----:B------:R-:W-:Y:S01]  /*1af60*/  MOV R3, 0x1af90 ;  /* 0x0001af9000037802 */ /* 0x000fe20000000f00 */
[----:B------:R-:W-:Y:S02]  /*1af70*/  IMAD.MOV.U32 R220, RZ, RZ, 0x181f ;  /* 0x0000181fffdc7424 */ /* 0x000fe400078e00ff */
[----:B-1234-:R-:W-:Y:S05]  /*1af80*/  CALL.REL.NOINC `($__internal_36_$__cuda_sm70_shflsync_idx_p) ;  /* 0x0000244000007944 */ /* 0x01efea0003c00000 */
[----:B------:R-:W-:Y:S01]  /*1af90*/  MOV R4, R219 ;  /* 0x000000db00047202 */ /* 0x000fe20000000f00 */
[----:B------:R-:W-:-:S05]  /*1afa0*/  BRA `(.L_x_2216) ;  /* 0xfffec9f000007947 */ /* 0x000fca000383ffff */
.L_x_2084:
[----:B------:R-:W-:Y:S01]  /*1afb0*/  MOV R2, RZ ;  /* 0x000000ff00027202 */ /* 0x000fe20000000f00 */
[----:B------:R-:W-:Y:S01]  /*1afc0*/  IMAD.MOV.U32 R219, RZ, RZ, R20 ;  /* 0x000000ffffdb7224 */ /* 0x000fe200078e0014 */
[----:B------:R-:W-:Y:S01]  /*1afd0*/  MOV R3, 0x1b000 ;  /* 0x0001b00000037802 */ /* 0x000fe20000000f00 */
[----:B------:R-:W-:Y:S02]  /*1afe0*/  IMAD.MOV.U32 R220, RZ, RZ, 0x181f ;  /* 0x0000181fffdc7424 */ /* 0x000fe400078e00ff */
[----:B-1234-:R-:W-:Y:S05]  /*1aff0*/  CALL.REL.NOINC `($__internal_36_$__cuda_sm70_shflsync_idx_p) ;  /* 0x000023d000007944 */ /* 0x01efea0003c00000 */
[----:B------:R-:W-:Y:S01]  /*1b000*/  ISETP.GE.AND P3, PT, R217, c[0x0][0x1d4], PT ;  /* 0x00007500d9007a0c */ /* 0x000fe20003f66270 */
[----:B------:R-:W-:Y:S01]  /*1b010*/  IMAD.MOV.U32 R220, RZ, RZ, 0x181f ;  /* 0x0000181fffdc7424 */ /* 0x000fe200078e00ff */
[----:B------:R-:W-:Y:S02]  /*1b020*/  IADD3 R6, P0, R219, R29, RZ ;  /* 0x0000001ddb067210 */ /* 0x000fe40007f1e0ff */
[----:B------:R-:W-:Y:S02]  /*1b030*/  ISETP.GE.AND P2, PT, R223, c[0x0][0x1d4], PT ;  /* 0x00007500df007a0c */ /* 0x000fe40003f46270 */
[----:B------:R-:W-:Y:S01]  /*1b040*/  ISETP.GE.AND P1, PT, R222, c[0x0][0x1d4], PT ;  /* 0x00007500de007a0c */ /* 0x000fe20003f26270 */
[C---:B------:R-:W-:Y:S01]  /*1b050*/  IMAD.X R7, R4.reuse, 0x1, R21, P0 ;  /* 0x0000000104077824 */ /* 0x040fe200000e0615 */
[C---:B------:R-:W-:Y:S02]  /*1b060*/  IADD3 R2, P0, R219.reuse, R30, RZ ;  /* 0x0000001edb027210 */ /* 0x040fe40007f1e0ff */
[----:B------:R-:W-:Y:S02]  /*1b070*/  SEL R12, RZ, 0x10, P3 ;  /* 0x00000010ff0c7807 */ /* 0x000fe40001800000 */
[----:B------:R-:W-:Y:S01]  /*1b080*/  SEL R15, RZ, 0x10, P2 ;  /* 0x00000010ff0f7807 */ /* 0x000fe20001000000 */
[----:B------:R-:W-:Y:S01]  /*1b090*/  @!PT LDS RZ, [RZ] ;  /* 0x00000000fffff984 */ /* 0x000fe20000000800 */
[----:B------:R-:W-:Y:S01]  /*1b0a0*/  @!PT LDS RZ, [RZ] ;  /* 0x00000000fffff984 */ /* 0x000fe20000000800 */
[----:B------:R-:W-:Y:S01]  /*1b0b0*/  @!PT LDS RZ, [RZ] ;  /* 0x00000000fffff984 */ /* 0x000fe20000000800 */
[----:B------:R1:W-:Y:S01]  /*1b0c0*/  LDGSTS.E.BYPASS.LTC128B.128 [R215+0x100], [R6.64], !P3 ;  /* 0x0010000006d77fae */ /* 0x0003e2000d901d46 */
[C---:B------:R-:W-:Y:S01]  /*1b0d0*/  IMAD.X R3, R4.reuse, 0x1, R22, P0 ;  /* 0x0000000104037824 */ /* 0x040fe200000e0616 */
[----:B------:R-:W-:Y:S04]  /*1b0e0*/  SEL R14, RZ, 0x10, P1 ;  /* 0x00000010ff0e7807 */ /* 0x000fe80000800000 */
[----:B------:R2:W-:Y:S02]  /*1b0f0*/  LDGSTS.E.BYPASS.LTC128B.128 [R215+0x2100], [R2.64], !P2 ;  /* 0x0210000002d77fae */ /* 0x0005e4000d101d46 */
[C---:B--2---:R-:W-:Y:S05]  /*1b100*/  IADD3 R2, P0, R219.reuse, R31, RZ ;  /* 0x0000001fdb027210 */ /* 0x044fea0007f1e0ff */
[C---:B------:R-:W-:Y:S05]  /*1b110*/  IMAD.X R3, R4.reuse, 0x1, R23, P0 ;  /* 0x0000000104037824 */ /* 0x040fea00000e0617 */
[----:B------:R2:W-:Y:S02]  /*1b120*/  LDGSTS.E.BYPASS.LTC128B.128 [R215+0x4100], [R2.64], !P1 ;  /* 0x0410000002d77fae */ /* 0x0005e4000c901d46 */
[----:B--2---:R-:W-:Y:S01]  /*1b130*/  IADD3 R2, P0, R219, R132, RZ ;  /* 0x00000084db027210 */ /* 0x004fe20007f1e0ff */
[----:B------:R-:W-:Y:S04]  /*1b140*/  IMAD.MOV.U32 R219, RZ, RZ, R5 ;  /* 0x000000ffffdb7224 */ /* 0x000fe800078e0005 */
[----:B------:R-:W-:Y:S01]  /*1b150*/  IMAD.X R3, R4, 0x1, R28, P0 ;  /* 0x0000000104037824 */ /* 0x000fe200000e061c */
[----:B------:R-:W-:Y:S04]  /*1b160*/  ISETP.GE.AND P0, PT, R224, c[0x0][0x1d4], PT ;  /* 0x00007500e0007a0c */ /* 0x000fe80003f06270 */
[----:B------:R-:W-:Y:S09]  /*1b170*/  SEL R5, RZ, 0x10, P0 ;  /* 0x00000010ff057807 */ /* 0x000ff20000000000 */
[----:B------:R2:W-:Y:S02]  /*1b180*/  LDGSTS.E.BYPASS.LTC128B.128 [R215+0x6100], [R2.64], !P0 ;  /* 0x0610000002d77fae */ /* 0x0005e4000c101d46 */
[----:B--2---:R-:W-:Y:S01]  /*1b190*/  MOV R3, 0x1b1c0 ;  /* 0x0001b1c000037802 */ /* 0x004fe20000000f00 */
[----:B------:R-:W-:Y:S02]  /*1b1a0*/  IMAD.MOV.U32 R2, RZ, RZ, 0x1 ;  /* 0x00000001ff027424 */ /* 0x000fe400078e00ff */
[----:B-1----:R-:W-:Y:S05]  /*1b1b0*/  CALL.REL.NOINC `($__internal_36_$__cuda_sm70_shflsync_idx_p) ;  /* 0x0000221000007944 */ /* 0x002fea0003c00000 */
[----:B------:R-:W-:Y:S01]  /*1b1c0*/  MOV R2, 0x1 ;  /* 0x0000000100027802 */ /* 0x000fe20000000f00 */
[----:B------:R-:W-:Y:S01]  /*1b1d0*/  IMAD.MOV.U32 R4, RZ, RZ, R219 ;  /* 0x000000ffff047224 */ /* 0x000fe200078e00db */
[----:B------:R-:W-:Y:S01]  /*1b1e0*/  MOV R220, 0x181f ;  /* 0x0000181f00dc7802 */ /* 0x000fe20000000f00 */
[----:B------:R-:W-:Y:S01]  /*1b1f0*/  IMAD.MOV.U32 R219, RZ, RZ, R20 ;  /* 0x000000ffffdb7224 */ /* 0x000fe200078e0014 */
[----:B------:R-:W-:Y:S02]  /*1b200*/  MOV R3, 0x1b220 ;  /* 0x0001b22000037802 */ /* 0x000fe40000000f00 */
[----:B------:R-:W-:Y:S05]  /*1b210*/  CALL.REL.NOINC `($__internal_36_$__cuda_sm70_shflsync_idx_p) ;  /* 0x000021b000007944 */ /* 0x000fea0003c00000 */
[----:B------:R-:W-:Y:S01]  /*1b220*/  MOV R0, R219 ;  /* 0x000000db00007202 */ /* 0x000fe20000000f00 */
[----:B------:R-:W-:-:S05]  /*1b230*/  BRA `(.L_x_2217) ;  /* 0xfffec90000007947 */ /* 0x000fca000383ffff */
.L_x_2087:
[----:B------:R-:W-:Y:S01]  /*1b240*/  MOV R2, RZ ;  /* 0x000000ff00027202 */ /* 0x000fe20000000f00 */
[----:B------:R-:W-:Y:S01]  /*1b250*/  IMAD.MOV.U32 R219, RZ, RZ, R5 ;  /* 0x000000ffffdb7224 */ /* 0x000fe200078e0005 */
[----:B------:R-:W-:Y:S01]  /*1b260*/  MOV R3, 0x1b290 ;  /* 0x0001b29000037802 */ /* 0x000fe20000000f00 */
[----:B------:R-:W-:Y:S02]  /*1b270*/  IMAD.MOV.U32 R220, RZ, RZ, 0x181f ;  /* 0x0000181fffdc7424 */ /* 0x000fe400078e00ff */
[----:B-1----:R-:W-:Y:S05]  /*1b280*/  CALL.REL.NOINC `($__internal_36_$__cuda_sm70_shflsync_idx_p) ;  /* 0x0000214000007944 */ /* 0x002fea0003c00000 */
[----:B------:R-:W-:Y:S01]  /*1b290*/  MOV R4, R219 ;  /* 0x000000db00047202 */ /* 0x000fe20000000f00 */
[----:B------:R-:W-:-:S05]  /*1b2a0*/  BRA `(.L_x_2218) ;  /* 0xfffeddc000007947 */ /* 0x000fca000383ffff */
.L_x_2088:
[----:B------:R-:W-:Y:S01]  /*1b2b0*/  MOV R2, RZ ;  /* 0x000000ff00027202 */ /* 0x000fe20000000f00 */
[----:B------:R-:W-:Y:S01]  /*1b2c0*/  IMAD.MOV.U32 R219, RZ, RZ, R8 ;  /* 0x000000ffffdb7224 */ /* 0x000fe200078e0008 */
[----:B------:R-:W-:Y:S01]  /*1b2d0*/  MOV R3, 0x1b300 ;  /* 0x0001b30000037802 */ /* 0x000fe20000000f00 */
[----:B------:R-:W-:Y:S02]  /*1b2e0*/  IMAD.MOV.U32 R220, RZ, RZ, 0x181f ;  /* 0x0000181fffdc7424 */ /* 0x000fe400078e00ff */
[----:B-123--:R-:W-:Y:S05]  /*1b2f0*/  CALL.REL.NOINC `($__internal_36_$__cuda_sm70_shflsync_idx_p) ;  /* 0x000020d000007944 */ /* 0x00efea0003c00000 */
[----:B------:R-:W-:Y:S01]  /*1b300*/  ISETP.GE.AND P3, PT, R217, c[0x0][0x1d4], PT ;  /* 0x00007500d9007a0c */ /* 0x000fe20003f66270 */
[----:B------:R-:W-:Y:S01]  /*1b310*/  IMAD.MOV.U32 R220, RZ, RZ, 0x181f ;  /* 0x0000181fffdc7424 */ /* 0x000fe200078e00ff */
[----:B------:R-:W-:Y:S02]  /*1b320*/  IADD3 R6, P0, R219, R22, RZ ;  /* 0x00000016db067210 */ /* 0x000fe40007f1e0ff */
[----:B------:R-:W-:Y:S02]  /*1b330*/  ISETP.GE.AND P2, PT, R223, c[0x0][0x1d4], PT ;  /* 0x00007500df007a0c */ /* 0x000fe40003f46270 */
[----:B------:R-:W-:Y:S01]  /*1b340*/  ISETP.GE.AND P1, PT, R222, c[0x0][0x1d4], PT ;  /* 0x00007500de007a0c */ /* 0x000fe20003f26270 */
[C---:B------:R-:W-:Y:S01]  /*1b350*/  IMAD.X R7, R4.reuse, 0x1, R9, P0 ;  /* 0x0000000104077824 */ /* 0x040fe200000e0609 */
[C---:B------:R-:W-:Y:S02]  /*1b360*/  IADD3 R2, P0, R219.reuse, R23, RZ ;  /* 0x00000017db027210 */ /* 0x040fe40007f1e0ff */
[----:B------:R-:W-:Y:S03]  /*1b370*/  SEL R11, RZ, 0x10, P1 ;  /* 0x00000010ff0b7807 */ /* 0x000fe60000800000 */
[----:B------:R-:W-:Y:S01]  /*1b380*/  @!PT LDS RZ, [RZ] ;  /* 0x00000000fffff984 */ /* 0x000fe20000000800 */
[----:B------:R-:W-:Y:S01]  /*1b390*/  @!PT LDS RZ, [RZ] ;  /* 0x00000000fffff984 */ /* 0x000fe20000000800 */
[----:B------:R-:W-:Y:S01]  /*1b3a0*/  @!PT LDS RZ, [RZ] ;  /* 0x00000000fffff984 */ /* 0x000fe20000000800 */
[----:B------:R1:W-:Y:S01]  /*1b3b0*/  LDGSTS.E.BYPASS.LTC128B.128 [R215+0x8100], [R6.64], !P3 ;  /* 0x0810000006d77fae */ /* 0x0003e2000d901d46 */
[C---:B------:R-:W-:Y:S05]  /*1b3c0*/  IMAD.X R3, R4.reuse, 0x1, R12, P0 ;  /* 0x0000000104037824 */ /* 0x040fea00000e060c */
[----:B------:R2:W-:Y:S01]  /*1b3d0*/  LDGSTS.E.BYPASS.LTC128B.128 [R215+0xa100], [R2.64], !P2 ;  /* 0x0a10000002d77fae */ /* 0x0005e2000d101d46 */
[----:B-1----:R-:W-:Y:S02]  /*1b3e0*/  SEL R6, RZ, 0x10, P3 ;  /* 0x00000010ff067807 */ /* 0x002fe40001800000 */
[C---:B--2---:R-:W-:Y:S05]  /*1b3f0*/  IADD3 R2, P0, R219.reuse, R24, RZ ;  /* 0x00000018db027210 */ /* 0x044fea0007f1e0ff */
[C---:B------:R-:W-:Y:S05]  /*1b400*/  IMAD.X R3, R4.reuse, 0x1, R13, P0 ;  /* 0x0000000104037824 */ /* 0x040fea00000e060d */
[----:B------:R1:W-:Y:S02]  /*1b410*/  LDGSTS.E.BYPASS.LTC128B.128 [R215+0xc100], [R2.64], !P1 ;  /* 0x0c10000002d77fae */ /* 0x0003e4000c901d46 */
[----:B-1----:R-:W-:Y:S01]  /*1b420*/  IADD3 R2, P0, R219, R25, RZ ;  /* 0x00000019db027210 */ /* 0x002fe20007f1e0ff */
[----:B------:R-:W-:Y:S01]  /*1b430*/  IMAD.MOV.U32 R219, RZ, RZ, R5 ;  /* 0x000000ffffdb7224 */ /* 0x000fe200078e0005 */
[----:B------:R-:W-:Y:S03]  /*1b440*/  SEL R5, RZ, 0x10, P2 ;  /* 0x00000010ff057807 */ /* 0x000fe60001000000 */
[----:B------:R-:W-:Y:S01]  /*1b450*/  IMAD.X R3, R4, 0x1, R14, P0 ;  /* 0x0000000104037824 */ /* 0x000fe200000e060e */
[----:B------:R-:W-:Y:S04]  /*1b460*/  ISETP.GE.AND P0, PT, R224, c[0x0][0x1d4], PT ;  /* 0x00007500e0007a0c */ /* 0x000fe80003f06270 */
[----:B------:R-:W-:Y:S09]  /*1b470*/  SEL R10, RZ, 0x10, P0 ;  /* 0x00000010ff0a7807 */ /* 0x000ff20000000000 */
[----:B------:R1:W-:Y:S02]  /*1b480*/  LDGSTS.E.BYPASS.LTC128B.128 [R215+0xe100], [R2.64], !P0 ;  /* 0x0e10000002d77fae */ /* 0x0003e4000c101d46 */
[----:B-1----:R-:W-:Y:S01]  /*1b490*/  MOV R3, 0x1b4c0 ;  /* 0x0001b4c000037802 */ /* 0x002fe20000000f00 */
[----:B------:R-:W-:Y:S02]  /*1b4a0*/  IMAD.MOV.U32 R2, RZ, RZ, 0x1 ;  /* 0x00000001ff027424 */ /* 0x000fe400078e00ff */
[----:B------:R-:W-:Y:S05]  /*1b4b0*/  CALL.REL.NOINC `($__internal_36_$__cuda_sm70_shflsync_idx_p) ;  /* 0x00001f1000007944 */ /* 0x000fea0003c00000 */
        /* <DEDUP_REMOVED lines=8> */
.L_x_2089:
[----:B------:R-:W-:Y:S01]  /*1b540*/  MOV R2, RZ ;  /* 0x000000ff00027202 */ /* 0x000fe20000000f00 */
[----:B------:R-:W-:Y:S01]  /*1b550*/  IMAD.MOV.U32 R219, RZ, RZ, R4 ;  /* 0x000000ffffdb7224 */ /* 0x000fe200078e0004 */
[----:B------:R-:W-:Y:S01]  /*1b560*/  MOV R3, 0x1b590 ;  /* 0x0001b59000037802 */ /* 0x000fe20000000f00 */
[----:B------:R-:W-:Y:S02]  /*1b570*/  IMAD.MOV.U32 R220, RZ, RZ, 0x1c1f ;  /* 0x00001c1fffdc7424 */ /* 0x000fe400078e00ff */
[----:B------:R-:W-:Y:S05]  /*1b580*/  CALL.REL.NOINC `($__internal_36_$__cuda_sm70_shflsync_idx_p) ;  /* 0x00001e4000007944 */ /* 0x000fea0003c00000 */
[----:B------:R-:W-:Y:S01]  /*1b590*/  MOV R3, R219 ;  /* 0x000000db00037202 */ /* 0x000fe20000000f00 */
[----:B------:R-:W-:-:S05]  /*1b5a0*/  BRA `(.L_x_2220) ;  /* 0xfffedf2000007947 */ /* 0x000fca000383ffff */
.L_x_2094:
[----:B------:R-:W-:Y:S01]  /*1b5b0*/  MOV R2, 0x1 ;  /* 0x0000000100027802 */ /* 0x000fe20000000f00 */
[----:B------:R-:W-:Y:S01]  /*1b5c0*/  IMAD.MOV.U32 R219, RZ, RZ, R4 ;  /* 0x000000ffffdb7224 */ /* 0x000fe200078e0004 */
[----:B------:R-:W-:Y:S01]  /*1b5d0*/  MOV R3, 0x1b600 ;  /* 0x0001b60000037802 */ /* 0x000fe20000000f00 */
[----:B------:R-:W-:Y:S02]  /*1b5e0*/  IMAD.MOV.U32 R220, RZ, RZ, 0x1c1f ;  /* 0x00001c1fffdc7424 */ /* 0x000fe400078e00ff */
[----:B-1----:R-:W-:Y:S05]  /*1b5f0*/  CALL.REL.NOINC `($__internal_36_$__cuda_sm70_shflsync_idx_p) ;  /* 0x00001dd000007944 */ /* 0x002fea0003c00000 */
[----:B------:R-:W-:Y:S01]  /*1b600*/  MOV R3, R219 ;  /* 0x000000db00037202 */ /* 0x000fe20000000f00 */
[----:B------:R-:W-:-:S05]  /*1b610*/  BRA `(.L_x_2221) ;  /* 0xfffee3c000007947 */ /* 0x000fca000383ffff */
.L_x_2099:
[----:B------:R-:W-:Y:S02]  /*1b620*/  MOV R0, 0x2 ;  /* 0x0000000200007802 */ /* 0x000fe40000000f00 */
[----:B------:R-:W-:Y:S02]  /*1b630*/  MOV R2, 0x1b650 ;  /* 0x0001b65000027802 */ /* 0x000fe40000000f00 */
[----:B------:R-:W-:Y:S05]  /*1b640*/  CALL.REL.NOINC `($__internal_35_$__cuda_sm70_shflsync_bfly_p) ;  /* 0x00001d2000007944 */ /* 0x000fea0003c00000 */
[----:B------:R-:W-:-:S05]  /*1b650*/  BRA `(.L_x_2222) ;  /* 0xfffeea8000007947 */ /* 0x000fca000383ffff */
.L_x_2100:
[----:B------:R-:W-:Y:S02]  /*1b660*/  MOV R0, 0x1 ;  /* 0x0000000100007802 */ /* 0x000fe40000000f00 */
[----:B------:R-:W-:Y:S02]  /*1b670*/  MOV R2, 0x1b690 ;  /* 0x0001b69000027802 */ /* 0x000fe40000000f00 */
[----:B------:R-:W-:Y:S05]  /*1b680*/  CALL.REL.NOINC `($__internal_35_$__cuda_sm70_shflsync_bfly_p) ;  /* 0x00001ce000007944 */ /* 0x000fea0003c00000 */
[----:B------:R-:W-:Y:S01]  /*1b690*/  FMNMX.FTZ R132, R4, R0, !PT ;  /* 0x0000000004847209 */ /* 0x000fe20007810000 */
[----:B------:R-:W-:Y:S01]  /*1b6a0*/  IMAD.MOV.U32 R4, RZ, RZ, R5 ;  /* 0x000000ffff047224 */ /* 0x000fe200078e0005 */
[----:B------:R-:W-:Y:S01]  /*1b6b0*/  MOV R2, 0x1b6e0 ;  /* 0x0001b6e000027802 */ /* 0x000fe20000000f00 */
[----:B------:R-:W-:Y:S02]  /*1b6c0*/  IMAD.MOV.U32 R0, RZ, RZ, 0x2 ;  /* 0x00000002ff007424 */ /* 0x000fe400078e00ff */
[----:B------:R-:W-:Y:S05]  /*1b6d0*/  CALL.REL.NOINC `($__internal_35_$__cuda_sm70_shflsync_bfly_p) ;  /* 0x00001c9000007944 */ /* 0x000fea0003c00000 */
[----:B------:R-:W-:Y:S01]  /*1b6e0*/  FMNMX.FTZ R4, R5, R0, !PT ;  /* 0x0000000005047209 */ /* 0x000fe20007810000 */
[----:B------:R-:W-:Y:S01]  /*1b6f0*/  IMAD.MOV.U32 R0, RZ, RZ, 0x1 ;  /* 0x00000001ff007424 */ /* 0x000fe200078e00ff */
[----:B------:R-:W-:Y:S02]  /*1b700*/  MOV R2, 0x1b720 ;  /* 0x0001b72000027802 */ /* 0x000fe40000000f00 */
[----:B------:R-:W-:Y:S05]  /*1b710*/  CALL.REL.NOINC `($__internal_35_$__cuda_sm70_shflsync_bfly_p) ;  /* 0x00001c5000007944 */ /* 0x000fea0003c00000 */
[----:B------:R-:W-:-:S05]  /*1b720*/  BRA `(.L_x_2223) ;  /* 0xfffeea2000007947 */ /* 0x000fca000383ffff */
.L_x_2109:
[----:B------:R-:W-:Y:S01]  /*1b730*/  MOV R2, RZ ;  /* 0x000000ff00027202 */ /* 0x000fe20000000f00 */
[----:B------:R-:W-:Y:S01]  /*1b740*/  IMAD.MOV.U32 R219, RZ, RZ, R5 ;  /* 0x000000ffffdb7224 */ /* 0x000fe200078e0005 */
[----:B------:R-:W-:Y:S01]  /*1b750*/  MOV R3, 0x1b780 ;  /* 0x0001b78000037802 */ /* 0x000fe20000000f00 */
[----:B------:R-:W-:Y:S02]  /*1b760*/  IMAD.MOV.U32 R220, RZ, RZ, 0x181f ;  /* 0x0000181fffdc7424 */ /* 0x000fe400078e00ff */
[----:B-1234-:R-:W-:Y:S05]  /*1b770*/  CALL.REL.NOINC `($__internal_36_$__cuda_sm70_shflsync_idx_p) ;  /* 0x00001c5000007944 */ /* 0x01efea0003c00000 */
[----:B------:R-:W-:Y:S01]  /*1b780*/  MOV R4, R219 ;  /* 0x000000db00047202 */ /* 0x000fe20000000f00 */
[----:B------:R-:W-:-:S05]  /*1b790*/  BRA `(.L_x_2224) ;  /* 0xffff0b1000007947 */ /* 0x000fca000383ffff */
.L_x_2110:
        /* <DEDUP_REMOVED lines=41> */
.L_x_2113:
[----:B------:R-:W-:Y:S01]  /*1ba30*/  MOV R2, RZ ;  /* 0x000000ff00027202 */ /* 0x000fe20000000f00 */
[----:B------:R-:W-:Y:S01]  /*1ba40*/  IMAD.MOV.U32 R219, RZ, RZ, R5 ;  /* 0x000000ffffdb7224 */ /* 0x000fe200078e0005 */
[----:B------:R-:W-:Y:S01]  /*1ba50*/  MOV R3, 0x1ba80 ;  /* 0x0001ba8000037802 */ /* 0x000fe20000000f00 */
[----:B------:R-:W-:Y:S02]  /*1ba60*/  IMAD.MOV.U32 R220, RZ, RZ, 0x181f ;  /* 0x0000181fffdc7424 */ /* 0x000fe400078e00ff */
[----:B------:R-:W-:Y:S05]  /*1ba70*/  CALL.REL.NOINC `($__internal_36_$__cuda_sm70_shflsync_idx_p) ;  /* 0x0000195000007944 */ /* 0x000fea0003c00000 */
[----:B------:R-:W-:Y:S01]  /*1ba80*/  MOV R4, R219 ;  /* 0x000000db00047202 */ /* 0x000fe20000000f00 */
[----:B------:R-:W-:-:S05]  /*1ba90*/  BRA `(.L_x_2226) ;  /* 0xffff1ee000007947 */ /* 0x000fca000383ffff */
.L_x_2114:
[----:B------:R-:W-:Y:S01]  /*1baa0*/  MOV R2, RZ ;  /* 0x000000ff00027202 */ /* 0x000fe20000000f00 */
[----:B------:R-:W-:Y:S01]  /*1bab0*/  IMAD.MOV.U32 R219, RZ, RZ, R8 ;  /* 0x000000ffffdb7224 */ /* 0x000fe200078e0008 */
[----:B------:R-:W-:Y:S01]  /*1bac0*/  MOV R3, 0x1baf0 ;  /* 0x0001baf000037802 */ /* 0x000fe20000000f00 */
[----:B------:R-:W-:Y:S02]  /*1bad0*/  IMAD.MOV.U32 R220, RZ, RZ, 0x181f ;  /* 0x0000181fffdc7424 */ /* 0x000fe400078e00ff */
[----:B-12---:R-:W-:Y:S05]  /*1bae0*/  CALL.REL.NOINC `($__internal_36_$__cuda_sm70_shflsync_idx_p) ;  /* 0x000018e000007944 */ /* 0x006fea0003c00000 */
        /* <DEDUP_REMOVED lines=36> */
.L_x_2115:
[----:B------:R-:W-:Y:S02]  /*1bd30*/  MOV R0, 0x2 ;  /* 0x0000000200007802 */ /* 0x000fe40000000f00 */
[----:B------:R-:W-:Y:S02]  /*1bd40*/  MOV R2, 0x1bd60 ;  /* 0x0001bd6000027802 */ /* 0x000fe40000000f00 */
[----:B------:R-:W-:Y:S05]  /*1bd50*/  CALL.REL.NOINC `($__internal_35_$__cuda_sm70_shflsync_bfly_p) ;  /* 0x0000161000007944 */ /* 0x000fea0003c00000 */
[----:B------:R-:W-:-:S05]  /*1bd60*/  BRA `(.L_x_2228) ;  /* 0xffff21a000007947 */ /* 0x000fca000383ffff */
.L_x_2116:
        /* <DEDUP_REMOVED lines=13> */
.L_x_2119:
[----:B------:R-:W-:Y:S01]  /*1be40*/  MOV R2, RZ ;  /* 0x000000ff00027202 */ /* 0x000fe20000000f00 */
[----:B------:R-:W-:Y:S01]  /*1be50*/  IMAD.MOV.U32 R219, RZ, RZ, R4 ;  /* 0x000000ffffdb7224 */ /* 0x000fe200078e0004 */
[----:B------:R-:W-:Y:S01]  /*1be60*/  MOV R3, 0x1be90 ;  /* 0x0001be9000037802 */ /* 0x000fe20000000f00 */
[----:B------:R-:W-:Y:S02]  /*1be70*/  IMAD.MOV.U32 R220, RZ, RZ, 0x181f ;  /* 0x0000181fffdc7424 */ /* 0x000fe400078e00ff */
[----:B-1234-:R-:W-:Y:S05]  /*1be80*/  CALL.REL.NOINC `($__internal_36_$__cuda_sm70_shflsync_idx_p) ;  /* 0x0000154000007944 */ /* 0x01efea0003c00000 */
[----:B------:R-:W-:Y:S01]  /*1be90*/  MOV R2, R219 ;  /* 0x000000db00027202 */ /* 0x000fe20000000f00 */
[----:B------:R-:W-:-:S05]  /*1bea0*/  BRA `(.L_x_2230) ;  /* 0xffff405000007947 */ /* 0x000fca000383ffff */
.L_x_2122:
[----:B------:R-:W-:Y:S01]  /*1beb0*/  MOV R2, RZ ;  /* 0x000000ff00027202 */ /* 0x000fe20000000f00 */
[----:B------:R-:W-:Y:S01]  /*1bec0*/  IMAD.MOV.U32 R219, RZ, RZ, R5 ;  /* 0x000000ffffdb7224 */ /* 0x000fe200078e0005 */
[----:B------:R-:W-:Y:S01]  /*1bed0*/  MOV R3, 0x1bf00 ;  /* 0x0001bf0000037802 */ /* 0x000fe20000000f00 */
[----:B------:R-:W-:Y:S02]  /*1bee0*/  IMAD.MOV.U32 R220, RZ, RZ, 0x181f ;  /* 0x0000181fffdc7424 */ /* 0x000fe400078e00ff */
[----:B-1----:R-:W-:Y:S05]  /*1bef0*/  CALL.REL.NOINC `($__internal_36_$__cuda_sm70_shflsync_idx_p) ;  /* 0x000014d000007944 */ /* 0x002fea0003c00000 */
[----:B------:R-:W-:Y:S01]  /*1bf00*/  MOV R4, R219 ;  /* 0x000000db00047202 */ /* 0x000fe20000000f00 */
[----:B------:R-:W-:-:S05]  /*1bf10*/  BRA `(.L_x_2231) ;  /* 0xffff568000007947 */ /* 0x000fca000383ffff */
.L_x_2123:
[----:B------:R-:W-:Y:S01]  /*1bf20*/  MOV R2, RZ ;  /* 0x000000ff00027202 */ /* 0x000fe20000000f00 */
[----:B------:R-:W-:Y:S01]  /*1bf30*/  IMAD.MOV.U32 R219, RZ, RZ, R8 ;  /* 0x000000ffffdb7224 */ /* 0x000fe200078e0008 */
[----:B------:R-:W-:Y:S01]  /*1bf40*/  MOV R3, 0x1bf70 ;  /* 0x0001bf7000037802 */ /* 0x000fe20000000f00 */
[----:B------:R-:W-:Y:S02]  /*1bf50*/  IMAD.MOV.U32 R220, RZ, RZ, 0x181f ;  /* 0x0000181fffdc7424 */ /* 0x000fe400078e00ff */
[----:B-123--:R-:W-:Y:S05]  /*1bf60*/  CALL.REL.NOINC `($__internal_36_$__cuda_sm70_shflsync_idx_p) ;  /* 0x0000146000007944 */ /* 0x00efea0003c00000 */
[C---:B------:R-:W-:Y:S01]  /*1bf70*/  IADD3 R2, -R213.reuse, 0x10, RZ ;  /* 0x00000010d5027810 */ /* 0x040fe20007ffe1ff */
[----:B------:R-:W-:Y:S03]  /*1bf80*/  IMAD.MOV.U32 R220, RZ, RZ, 0x181f ;  /* 0x0000181fffdc7424 */ /* 0x000fe600078e00ff */
        /* <DEDUP_REMOVED lines=8> */
[----:B------:R1:W-:Y:S01]  /*1c010*/  LDGSTS.E.BYPASS.LTC128B.128.ZFILL [R215+0x8100], [R2.64], P0 ;  /* 0x0810000002d77fae */ /* 0x0003e20008141d46 */
[C---:B------:R-:W-:Y:S05]  /*1c020*/  IADD3 R6, P0, R219.reuse, R22, RZ ;  /* 0x00000016db067210 */ /* 0x040fea0007f1e0ff */
[C---:B------:R-:W-:Y:S05]  /*1c030*/  IMAD.X R7, R4.reuse, 0x1, R10, P0 ;  /* 0x0000000104077824 */ /* 0x040fea00000e060a */
[----:B------:R2:W-:Y:S01]  /*1c040*/  LDGSTS.E.BYPASS.LTC128B.128 [R215+0xa100], [R6.64], !P5 ;  /* 0x0a10000006d77fae */ /* 0x0005e2000e901d46 */
[C---:B-1----:R-:W-:Y:S05]  /*1c050*/  IADD3 R2, P0, R219.reuse, R23, RZ ;  /* 0x00000017db027210 */ /* 0x042fea0007f1e0ff */
[C---:B------:R-:W-:Y:S05]  /*1c060*/  IMAD.X R3, R4.reuse, 0x1, R11, P0 ;  /* 0x0000000104037824 */ /* 0x040fea00000e060b */
[----:B------:R1:W-:Y:S02]  /*1c070*/  LDGSTS.E.BYPASS.LTC128B.128 [R215+0xc100], [R2.64], !P4 ;  /* 0x0c10000002d77fae */ /* 0x0003e4000e101d46 */
[----:B-1----:R-:W-:Y:S01]  /*1c080*/  IADD3 R2, P0, R219, R24, RZ ;  /* 0x00000018db027210 */ /* 0x002fe20007f1e0ff */
[----:B------:R-:W-:Y:S04]  /*1c090*/  IMAD.MOV.U32 R219, RZ, RZ, R5 ;  /* 0x000000ffffdb7224 */ /* 0x000fe800078e0005 */
[----:B------:R-:W-:Y:S05]  /*1c0a0*/  IMAD.X R3, R4, 0x1, R12, P0 ;  /* 0x0000000104037824 */ /* 0x000fea00000e060c */
[----:B------:R1:W-:Y:S02]  /*1c0b0*/  LDGSTS.E.BYPASS.LTC128B.128 [R215+0xe100], [R2.64], !P3 ;  /* 0x0e10000002d77fae */ /* 0x0003e4000d901d46 */
[----:B-1----:R-:W-:Y:S01]  /*1c0c0*/  MOV R3, 0x1c0f0 ;  /* 0x0001c0f000037802 */ /* 0x002fe20000000f00 */
[----:B------:R-:W-:Y:S02]  /*1c0d0*/  IMAD.MOV.U32 R2, RZ, RZ, 0x1 ;  /* 0x00000001ff027424 */ /* 0x000fe400078e00ff */
[----:B--2---:R-:W-:Y:S05]  /*1c0e0*/  CALL.REL.NOINC `($__internal_36_$__cuda_sm70_shflsync_idx_p) ;  /* 0x000012e000007944 */ /* 0x004fea0003c00000 */
        /* <DEDUP_REMOVED lines=8> */
.L_x_2124:
[----:B------:R-:W-:Y:S01]  /*1c170*/  MOV R2, RZ ;  /* 0x000000ff00027202 */ /* 0x000fe20000000f00 */
[----:B------:R-:W-:Y:S01]  /*1c180*/  IMAD.MOV.U32 R219, RZ, RZ, R4 ;  /* 0x000000ffffdb7224 */ /* 0x000fe200078e0004 */
[----:B------:R-:W-:Y:S01]  /*1c190*/  MOV R3, 0x1c1c0 ;  /* 0x0001c1c000037802 */ /* 0x000fe20000000f00 */
[----:B------:R-:W-:Y:S02]  /*1c1a0*/  IMAD.MOV.U32 R220, RZ, RZ, 0x1c1f ;  /* 0x00001c1fffdc7424 */ /* 0x000fe400078e00ff */
[----:B-1----:R-:W-:Y:S05]  /*1c1b0*/  CALL.REL.NOINC `($__internal_36_$__cuda_sm70_shflsync_idx_p) ;  /* 0x0000121000007944 */ /* 0x002fea0003c00000 */
[----:B------:R-:W-:Y:S01]  /*1c1c0*/  MOV R3, R219 ;  /* 0x000000db00037202 */ /* 0x000fe20000000f00 */
[----:B------:R-:W-:-:S05]  /*1c1d0*/  BRA `(.L_x_2233) ;  /* 0xffff573000007947 */ /* 0x000fca000383ffff */
.L_x_2129:
[----:B------:R-:W-:Y:S01]  /*1c1e0*/  MOV R2, 0x1 ;  /* 0x0000000100027802 */ /* 0x000fe20000000f00 */
[----:B------:R-:W-:Y:S01]  /*1c1f0*/  IMAD.MOV.U32 R219, RZ, RZ, R4 ;  /* 0x000000ffffdb7224 */ /* 0x000fe200078e0004 */
[----:B------:R-:W-:Y:S01]  /*1c200*/  MOV R3, 0x1c230 ;  /* 0x0001c23000037802 */ /* 0x000fe20000000f00 */
[----:B------:R-:W-:Y:S02]  /*1c210*/  IMAD.MOV.U32 R220, RZ, RZ, 0x1c1f ;  /* 0x00001c1fffdc7424 */ /* 0x000fe400078e00ff */
[----:B--2---:R-:W-:Y:S05]  /*1c220*/  CALL.REL.NOINC `($__internal_36_$__cuda_sm70_shflsync_idx_p) ;  /* 0x000011a000007944 */ /* 0x004fea0003c00000 */
[----:B------:R-:W-:Y:S01]  /*1c230*/  MOV R3, R219 ;  /* 0x000000db00037202 */ /* 0x000fe20000000f00 */
[----:B------:R-:W-:-:S05]  /*1c240*/  BRA `(.L_x_2234) ;  /* 0xffff5bd000007947 */ /* 0x000fca000383ffff */
.L_x_2134:
[----:B------:R-:W-:Y:S02]  /*1c250*/  MOV R0, 0x2 ;  /* 0x0000000200007802 */ /* 0x000fe40000000f00 */
[----:B------:R-:W-:Y:S02]  /*1c260*/  MOV R2, 0x1c280 ;  /* 0x0001c28000027802 */ /* 0x000fe40000000f00 */
[----:B------:R-:W-:Y:S05]  /*1c270*/  CALL.REL.NOINC `($__internal_35_$__cuda_sm70_shflsync_bfly_p) ;  /* 0x000010f000007944 */ /* 0x000fea0003c00000 */
[----:B------:R-:W-:-:S05]  /*1c280*/  BRA `(.L_x_2235) ;  /* 0xffff629000007947 */ /* 0x000fca000383ffff */
.L_x_2135:
        /* <DEDUP_REMOVED lines=13> */
.L_x_2137:
[----:B------:R-:W-:Y:S01]  /*1c360*/  IMAD.MOV.U32 R4, RZ, RZ, R225 ;  /* 0x000000ffff047224 */ /* 0x000fe200078e00e1 */
[----:B------:R-:W-:-:S02]  /*1c370*/  MOV R0, 0x2 ;  /* 0x0000000200007802 */ /* 0x000fc40000000f00 */
[----:B------:R-:W-:Y:S02]  /*1c380*/  MOV R2, 0x1c3a0 ;  /* 0x0001c3a000027802 */ /* 0x000fe40000000f00 */
[----:B------:R-:W-:Y:S05]  /*1c390*/  CALL.REL.NOINC `($__internal_35_$__cuda_sm70_shflsync_bfly_p) ;  /* 0x00000fd000007944 */ /* 0x000fea0003c00000 */
[----:B------:R-:W-:Y:S05]  /*1c3a0*/  BRA `(.L_x_2237) ;  /* 0xffff7e8000007947 */ /* 0x000fea000383ffff */
.L_x_2138:
[----:B------:R-:W-:Y:S01]  /*1c3b0*/  IMAD.MOV.U32 R4, RZ, RZ, R5 ;  /* 0x000000ffff047224 */ /* 0x000fe200078e0005 */
[----:B------:R-:W-:Y:S02]  /*1c3c0*/  MOV R0, 0x1 ;  /* 0x0000000100007802 */ /* 0x000fe40000000f00 */
[----:B------:R-:W-:Y:S02]  /*1c3d0*/  MOV R2, 0x1c3f0 ;  /* 0x0001c3f000027802 */ /* 0x000fe40000000f00 */
[----:B-1----:R-:W-:Y:S05]  /*1c3e0*/  CALL.REL.NOINC `($__internal_35_$__cuda_sm70_shflsync_bfly_p) ;  /* 0x00000f8000007944 */ /* 0x002fea0003c00000 */
[----:B------:R-:W-:Y:S01]  /*1c3f0*/  FADD.FTZ R5, R5, R0 ;  /* 0x0000000005057221 */ /* 0x000fe20000010000 */
[----:B------:R-:W-:Y:S02]  /*1c400*/  MOV R4, R221 ;  /* 0x000000dd00047202 */ /* 0x000fe40000000f00 */
[----:B------:R-:W-:Y:S02]  /*1c410*/  MOV R0, 0x2 ;  /* 0x0000000200007802 */ /* 0x000fe40000000f00 */
[----:B------:R-:W-:Y:S02]  /*1c420*/  MOV R2, 0x1c440 ;  /* 0x0001c44000027802 */ /* 0x000fe40000000f00 */
[----:B------:R-:W-:Y:S05]  /*1c430*/  CALL.REL.NOINC `($__internal_35_$__cuda_sm70_shflsync_bfly_p) ;  /* 0x00000f3000007944 */ /* 0x000fea0003c00000 */
[----:B------:R-:W-:Y:S01]  /*1c440*/  FADD.FTZ R4, R221, R0 ;  /* 0x00000000dd047221 */ /* 0x000fe20000010000 */
[----:B------:R-:W-:Y:S02]  /*1c450*/  MOV R0, 0x1 ;  /* 0x0000000100007802 */ /* 0x000fe40000000f00 */
[----:B------:R-:W-:-:S02]  /*1c460*/  MOV R2, 0x1c480 ;  /* 0x0001c48000027802 */ /* 0x000fc40000000f00 */
[----:B------:R-:W-:Y:S05]  /*1c470*/  CALL.REL.NOINC `($__internal_35_$__cuda_sm70_shflsync_bfly_p) ;  /* 0x00000ef000007944 */ /* 0x000fea0003c00000 */
[----:B------:R-:W-:Y:S01]  /*1c480*/  MOV R3, R0 ;  /* 0x0000000000037202 */ /* 0x000fe20000000f00 */
[----:B------:R-:W-:Y:S05]  /*1c490*/  BRA `(.L_x_2238) ;  /* 0xffff7e0000007947 */ /* 0x000fea000383ffff */
.L_x_2145:
[----:B--234-:R-:W-:Y:S01]  /*1c4a0*/  IMAD.MOV.U32 R219, RZ, RZ, R5 ;  /* 0x000000ffffdb7224 */ /* 0x01cfe200078e0005 */
[----:B------:R-:W-:Y:S01]  /*1c4b0*/  MOV R2, RZ ;  /* 0x000000ff00027202 */ /* 0x000fe20000000f00 */
[----:B------:R-:W-:Y:S01]  /*1c4c0*/  IMAD.MOV.U32 R220, RZ, RZ, 0x181f ;  /* 0x0000181fffdc7424 */ /* 0x000fe200078e00ff */
[----:B------:R-:W-:-:S02]  /*1c4d0*/  MOV R3, 0x1c4f0 ;  /* 0x0001c4f000037802 */ /* 0x000fc40000000f00 */
[----:B-1----:R-:W-:Y:S05]  /*1c4e0*/  CALL.REL.NOINC `($__internal_36_$__cuda_sm70_shflsync_idx_p) ;  /* 0x00000ee000007944 */ /* 0x002fea0003c00000 */
[----:B------:R-:W-:Y:S01]  /*1c4f0*/  MOV R4, R219 ;  /* 0x000000db00047202 */ /* 0x000fe20000000f00 */
[----:B------:R-:W-:Y:S05]  /*1c500*/  BRA `(.L_x_2239) ;  /* 0xffff998000007947 */ /* 0x000fea000383ffff */
.L_x_2146:
[----:B------:R-:W-:Y:S01]  /*1c510*/  IMAD.MOV.U32 R219, RZ, RZ, R14 ;  /* 0x000000ffffdb7224 */ /* 0x000fe200078e000e */
[----:B------:R-:W-:Y:S01]  /*1c520*/  MOV R2, RZ ;  /* 0x000000ff00027202 */ /* 0x000fe20000000f00 */
[----:B------:R-:W-:Y:S01]  /*1c530*/  IMAD.MOV.U32 R220, RZ, RZ, 0x181f ;  /* 0x0000181fffdc7424 */ /* 0x000fe200078e00ff */
[----:B------:R-:W-:-:S02]  /*1c540*/  MOV R3, 0x1c560 ;  /* 0x0001c56000037802 */ /* 0x000fc40000000f00 */
[----:B-123--:R-:W-:Y:S05]  /*1c550*/  CALL.REL.NOINC `($__internal_36_$__cuda_sm70_shflsync_idx_p) ;  /* 0x00000e7000007944 */ /* 0x00efea0003c00000 */
[----:B------:R-:W-:Y:S01]  /*1c560*/  MOV R0, R219 ;  /* 0x000000db00007202 */ /* 0x000fe20000000f00 */
[----:B------:R-:W-:Y:S05]  /*1c570*/  BRA `(.L_x_2240) ;  /* 0xffff993000007947 */ /* 0x000fea000383ffff */
.L_x_2149:
[----:B------:R-:W-:Y:S01]  /*1c580*/  IMAD.MOV.U32 R219, RZ, RZ, R5 ;  /* 0x000000ffffdb7224 */ /* 0x000fe200078e0005 */
[----:B--2---:R-:W-:Y:S01]  /*1c590*/  MOV R2, 0x1 ;  /* 0x0000000100027802 */ /* 0x004fe20000000f00 */
[----:B------:R-:W-:Y:S01]  /*1c5a0*/  IMAD.MOV.U32 R220, RZ, RZ, 0x181f ;  /* 0x0000181fffdc7424 */ /* 0x000fe200078e00ff */
[----:B------:R-:W-:-:S02]  /*1c5b0*/  MOV R3, 0x1c5d0 ;  /* 0x0001c5d000037802 */ /* 0x000fc40000000f00 */
[----:B-1-34-:R-:W-:Y:S05]  /*1c5c0*/  CALL.REL.NOINC `($__internal_36_$__cuda_sm70_shflsync_idx_p) ;  /* 0x00000e0000007944 */ /* 0x01afea0003c00000 */
        /* <DEDUP_REMOVED lines=8> */
.L_x_2152:
[----:B------:R-:W-:Y:S01]  /*1c650*/  IMAD.MOV.U32 R219, RZ, RZ, R5 ;  /* 0x000000ffffdb7224 */ /* 0x000fe200078e0005 */
[----:B-1----:R-:W-:Y:S01]  /*1c660*/  MOV R2, 0x2 ;  /* 0x0000000200027802 */ /* 0x002fe20000000f00 */
[----:B------:R-:W-:Y:S01]  /*1c670*/  IMAD.MOV.U32 R220, RZ, RZ, 0x181f ;  /* 0x0000181fffdc7424 */ /* 0x000fe200078e00ff */
[----:B------:R-:W-:Y:S02]  /*1c680*/  MOV R3, 0x1c6a0 ;  /* 0x0001c6a000037802 */ /* 0x000fe40000000f00 */
[----:B--234-:R-:W-:Y:S05]  /*1c690*/  CALL.REL.NOINC `($__internal_36_$__cuda_sm70_shflsync_idx_p) ;  /* 0x00000d3000007944 */ /* 0x01cfea0003c00000 */
[----:B------:R-:W-:Y:S01]  /*1c6a0*/  MOV R4, R219 ;  /* 0x000000db00047202 */ /* 0x000fe20000000f00 */
[----:B------:R-:W-:Y:S05]  /*1c6b0*/  BRA `(.L_x_2242) ;  /* 0xffff9b6000007947 */ /* 0x000fea000383ffff */
.L_x_2153:
[----:B------:R-:W-:Y:S01]  /*1c6c0*/  IMAD.MOV.U32 R219, RZ, RZ, R14 ;  /* 0x000000ffffdb7224 */ /* 0x000fe200078e000e */
[----:B-1----:R-:W-:Y:S01]  /*1c6d0*/  MOV R2, 0x2 ;  /* 0x0000000200027802 */ /* 0x002fe20000000f00 */
[----:B------:R-:W-:Y:S01]  /*1c6e0*/  IMAD.MOV.U32 R220, RZ, RZ, 0x181f ;  /* 0x0000181fffdc7424 */ /* 0x000fe200078e00ff */
[----:B------:R-:W-:Y:S02]  /*1c6f0*/  MOV R3, 0x1c710 ;  /* 0x0001c71000037802 */ /* 0x000fe40000000f00 */
[----:B--234-:R-:W-:Y:S05]  /*1c700*/  CALL.REL.NOINC `($__internal_36_$__cuda_sm70_shflsync_idx_p) ;  /* 0x00000cc000007944 */ /* 0x01cfea0003c00000 */
[----:B------:R-:W-:Y:S01]  /*1c710*/  MOV R0, R219 ;  /* 0x000000db00007202 */ /* 0x000fe20000000f00 */
[----:B------:R-:W-:Y:S05]  /*1c720*/  BRA `(.L_x_2243) ;  /* 0xffff9b1000007947 */ /* 0x000fea000383ffff */
.L_x_2156:
[----:B------:R-:W-:Y:S01]  /*1c730*/  IMAD.MOV.U32 R219, RZ, RZ, R5 ;  /* 0x000000ffffdb7224 */ /* 0x000fe200078e0005 */
[----:B-1----:R-:W-:Y:S01]  /*1c740*/  MOV R2, 0x3 ;  /* 0x0000000300027802 */ /* 0x002fe20000000f00 */
[----:B------:R-:W-:Y:S01]  /*1c750*/  IMAD.MOV.U32 R220, RZ, RZ, 0x181f ;  /* 0x0000181fffdc7424 */ /* 0x000fe200078e00ff */
[----:B------:R-:W-:-:S02]  /*1c760*/  MOV R3, 0x1c780 ;  /* 0x0001c78000037802 */ /* 0x000fc40000000f00 */
[----:B--234-:R-:W-:Y:S05]  /*1c770*/  CALL.REL.NOINC `($__internal_36_$__cuda_sm70_shflsync_idx_p) ;  /* 0x00000c5000007944 */ /* 0x01cfea0003c00000 */
        /* <DEDUP_REMOVED lines=8> */
.L_x_2158:
[----:B------:R-:W-:Y:S01]  /*1c800*/  IMAD.MOV.U32 R219, RZ, RZ, R5 ;  /* 0x000000ffffdb7224 */ /* 0x000fe200078e0005 */
[----:B------:R-:W-:Y:S01]  /*1c810*/  MOV R2, RZ ;  /* 0x000000ff00027202 */ /* 0x000fe20000000f00 */
[----:B------:R-:W-:Y:S01]  /*1c820*/  IMAD.MOV.U32 R220, RZ, RZ, 0x1c1f ;  /* 0x00001c1fffdc7424 */ /* 0x000fe200078e00ff */
[----:B------:R-:W-:Y:S02]  /*1c830*/  MOV R3, 0x1c850 ;  /* 0x0001c85000037802 */ /* 0x000fe40000000f00 */
[----:B------:R-:W-:Y:S05]  /*1c840*/  CALL.REL.NOINC `($__internal_36_$__cuda_sm70_shflsync_idx_p) ;  /* 0x00000b8000007944 */ /* 0x000fea0003c00000 */
[----:B------:R-:W-:Y:S01]  /*1c850*/  MOV R4, R219 ;  /* 0x000000db00047202 */ /* 0x000fe20000000f00 */
[----:B------:R-:W-:Y:S05]  /*1c860*/  BRA `(.L_x_2245) ;  /* 0xffff9f3000007947 */ /* 0x000fea000383ffff */
.L_x_2159:
[----:B------:R-:W-:Y:S01]  /*1c870*/  IMAD.MOV.U32 R219, RZ, RZ, R12 ;  /* 0x000000ffffdb7224 */ /* 0x000fe200078e000c */
[----:B------:R-:W-:Y:S01]  /*1c880*/  MOV R2, RZ ;  /* 0x000000ff00027202 */ /* 0x000fe20000000f00 */
[----:B------:R-:W-:Y:S01]  /*1c890*/  IMAD.MOV.U32 R220, RZ, RZ, 0x1c1f ;  /* 0x00001c1fffdc7424 */ /* 0x000fe200078e00ff */
[----:B------:R-:W-:Y:S02]  /*1c8a0*/  MOV R3, 0x1c8c0 ;  /* 0x0001c8c000037802 */ /* 0x000fe40000000f00 */
[----:B-12---:R-:W-:Y:S05]  /*1c8b0*/  CALL.REL.NOINC `($__internal_36_$__cuda_sm70_shflsync_idx_p) ;  /* 0x00000b1000007944 */ /* 0x006fea0003c00000 */
[----:B------:R-:W-:Y:S01]  /*1c8c0*/  MOV R0, R219 ;  /* 0x000000db00007202 */ /* 0x000fe20000000f00 */
[----:B------:R-:W-:Y:S05]  /*1c8d0*/  BRA `(.L_x_2246) ;  /* 0xffff9ee000007947 */ /* 0x000fea000383ffff */
.L_x_2162:
        /* <DEDUP_REMOVED lines=13> */
.L_x_2166:
[----:B------:R-:W-:Y:S01]  /*1c9b0*/  IMAD.MOV.U32 R219, RZ, RZ, R5 ;  /* 0x000000ffffdb7224 */ /* 0x000fe200078e0005 */
[----:B------:R-:W-:Y:S01]  /*1c9c0*/  MOV R2, RZ ;  /* 0x000000ff00027202 */ /* 0x000fe20000000f00 */
[----:B------:R-:W-:Y:S01]  /*1c9d0*/  IMAD.MOV.U32 R220, RZ, RZ, 0x181f ;  /* 0x0000181fffdc7424 */ /* 0x000fe200078e00ff */
[----:B------:R-:W-:Y:S02]  /*1c9e0*/  MOV R3, 0x1ca00 ;  /* 0x0001ca0000037802 */ /* 0x000fe40000000f00 */
[----:B------:R-:W-:Y:S05]  /*1c9f0*/  CALL.REL.NOINC `($__internal_36_$__cuda_sm70_shflsync_idx_p) ;  /* 0x000009d000007944 */ /* 0x000fea0003c00000 */
[----:B------:R-:W-:Y:S01]  /*1ca00*/  MOV R4, R219 ;  /* 0x000000db00047202 */ /* 0x000fe20000000f00 */
[----:B------:R-:W-:Y:S05]  /*1ca10*/  BRA `(.L_x_2248) ;  /* 0xffffc1e000007947 */ /* 0x000fea000383ffff */
.L_x_2167:
[----:B------:R-:W-:Y:S01]  /*1ca20*/  IMAD.MOV.U32 R219, RZ, RZ, R14 ;  /* 0x000000ffffdb7224 */ /* 0x000fe200078e000e */
[----:B------:R-:W-:Y:S01]  /*1ca30*/  MOV R2, RZ ;  /* 0x000000ff00027202 */ /* 0x000fe20000000f00 */
[----:B------:R-:W-:Y:S01]  /*1ca40*/  IMAD.MOV.U32 R220, RZ, RZ, 0x181f ;  /* 0x0000181fffdc7424 */ /* 0x000fe200078e00ff */
[----:B------:R-:W-:Y:S02]  /*1ca50*/  MOV R3, 0x1ca70 ;  /* 0x0001ca7000037802 */ /* 0x000fe40000000f00 */
[----:B-12---:R-:W-:Y:S05]  /*1ca60*/  CALL.REL.NOINC `($__internal_36_$__cuda_sm70_shflsync_idx_p) ;  /* 0x0000096000007944 */ /* 0x006fea0003c00000 */
[----:B------:R-:W-:Y:S01]  /*1ca70*/  MOV R0, R219 ;  /* 0x000000db00007202 */ /* 0x000fe20000000f00 */
[----:B------:R-:W-:Y:S05]  /*1ca80*/  BRA `(.L_x_2249) ;  /* 0xffffc19000007947 */ /* 0x000fea000383ffff */
.L_x_2170:
        /* <DEDUP_REMOVED lines=13> */
.L_x_2173:
[----:B------:R-:W-:Y:S01]  /*1cb60*/  IMAD.MOV.U32 R219, RZ, RZ, R5 ;  /* 0x000000ffffdb7224 */ /* 0x000fe200078e0005 */
[----:B-1----:R-:W-:Y:S01]  /*1cb70*/  MOV R2, 0x2 ;  /* 0x0000000200027802 */ /* 0x002fe20000000f00 */
[----:B------:R-:W-:Y:S01]  /*1cb80*/  IMAD.MOV.U32 R220, RZ, RZ, 0x181f ;  /* 0x0000181fffdc7424 */ /* 0x000fe200078e00ff */
[----:B------:R-:W-:Y:S02]  /*1cb90*/  MOV R3, 0x1cbb0 ;  /* 0x0001cbb000037802 */ /* 0x000fe40000000f00 */
[----:B--234-:R-:W-:Y:S05]  /*1cba0*/  CALL.REL.NOINC `($__internal_36_$__cuda_sm70_shflsync_idx_p) ;  /* 0x0000082000007944 */ /* 0x01cfea0003c00000 */
[----:B------:R-:W-:Y:S01]  /*1cbb0*/  MOV R4, R219 ;  /* 0x000000db00047202 */ /* 0x000fe20000000f00 */
[----:B------:R-:W-:Y:S05]  /*1cbc0*/  BRA `(.L_x_2251) ;  /* 0xffffc3d000007947 */ /* 0x000fea000383ffff */
.L_x_2174:
[----:B------:R-:W-:Y:S01]  /*1cbd0*/  IMAD.MOV.U32 R219, RZ, RZ, R14 ;  /* 0x000000ffffdb7224 */ /* 0x000fe200078e000e */
[----:B------:R-:W-:Y:S01]  /*1cbe0*/  MOV R2, 0x2 ;  /* 0x0000000200027802 */ /* 0x000fe20000000f00 */
[----:B------:R-:W-:Y:S01]  /*1cbf0*/  IMAD.MOV.U32 R220, RZ, RZ, 0x181f ;  /* 0x0000181fffdc7424 */ /* 0x000fe200078e00ff */
[----:B------:R-:W-:Y:S02]  /*1cc00*/  MOV R3, 0x1cc20 ;  /* 0x0001cc2000037802 */ /* 0x000fe40000000f00 */
[----:B-1234-:R-:W-:Y:S05]  /*1cc10*/  CALL.REL.NOINC `($__internal_36_$__cuda_sm70_shflsync_idx_p) ;  /* 0x000007b000007944 */ /* 0x01efea0003c00000 */
[----:B------:R-:W-:Y:S01]  /*1cc20*/  MOV R0, R219 ;  /* 0x000000db00007202 */ /* 0x000fe20000000f00 */
[----:B------:R-:W-:Y:S05]  /*1cc30*/  BRA `(.L_x_2252) ;  /* 0xffffc38000007947 */ /* 0x000fea000383ffff */
.L_x_2177:
        /* <DEDUP_REMOVED lines=13> */
.L_x_2179:
[----:B------:R-:W-:Y:S01]  /*1cd10*/  IMAD.MOV.U32 R219, RZ, RZ, R110 ;  /* 0x000000ffffdb7224 */ /* 0x000fe200078e006e */
[----:B------:R-:W-:Y:S01]  /*1cd20*/  MOV R2, RZ ;  /* 0x000000ff00027202 */ /* 0x000fe20000000f00 */
[----:B------:R-:W-:Y:S01]  /*1cd30*/  IMAD.MOV.U32 R220, RZ, RZ, 0x1f ;  /* 0x0000001fffdc7424 */ /* 0x000fe200078e00ff */
[----:B------:R-:W-:Y:S02]  /*1cd40*/  MOV R3, 0x1cd60 ;  /* 0x0001cd6000037802 */ /* 0x000fe40000000f00 */
[----:B-1----:R-:W-:Y:S05]  /*1cd50*/  CALL.REL.NOINC `($__internal_36_$__cuda_sm70_shflsync_idx_p) ;  /* 0x0000067000007944 */ /* 0x002fea0003c00000 */
[----:B------:R-:W-:Y:S01]  /*1cd60*/  MOV R9, R219 ;  /* 0x000000db00097202 */ /* 0x000fe20000000f00 */
[----:B------:R-:W-:Y:S05]  /*1cd70*/  BRA `(.L_x_2254) ;  /* 0xffffc65000007947 */ /* 0x000fea000383ffff */
.L_x_2180:
[----:B------:R-:W-:Y:S01]  /*1cd80*/  IMAD.MOV.U32 R219, RZ, RZ, R110 ;  /* 0x000000ffffdb7224 */ /* 0x000fe200078e006e */
[----:B------:R-:W-:Y:S01]  /*1cd90*/  MOV R2, 0x1 ;  /* 0x0000000100027802 */ /* 0x000fe20000000f00 */
[----:B------:R-:W-:Y:S01]  /*1cda0*/  IMAD.MOV.U32 R220, RZ, RZ, 0x1f ;  /* 0x0000001fffdc7424 */ /* 0x000fe200078e00ff */
[----:B------:R-:W-:Y:S02]  /*1cdb0*/  MOV R3, 0x1cdd0 ;  /* 0x0001cdd000037802 */ /* 0x000fe40000000f00 */
[----:B-123--:R-:W-:Y:S05]  /*1cdc0*/  CALL.REL.NOINC `($__internal_36_$__cuda_sm70_shflsync_idx_p) ;  /* 0x0000060000007944 */ /* 0x00efea0003c00000 */
[----:B------:R-:W-:Y:S01]  /*1cdd0*/  MOV R8, R219 ;  /* 0x000000db00087202 */ /* 0x000fe20000000f00 */
[----:B------:R-:W-:Y:S05]  /*1cde0*/  BRA `(.L_x_2255) ;  /* 0xffffc60000007947 */ /* 0x000fea000383ffff */
.L_x_2181:
[----:B------:R-:W-:Y:S02]  /*1cdf0*/  MOV R3, 0x1 ;  /* 0x0000000100037802 */ /* 0x000fe40000000f00 */
[----:B------:R-:W-:-:S02]  /*1ce00*/  MOV R2, 0x1ce20 ;  /* 0x0001ce2000027802 */ /* 0x000fc40000000f00 */
[----:B--234-:R-:W-:Y:S05]  /*1ce10*/  CALL.REL.NOINC `($__internal_37_$__cuda_sm70_shflsync_up_p) ;  /* 0x0000061000007944 */ /* 0x01cfea0003c00000 */
[----:B------:R-:W-:Y:S05]  /*1ce20*/  BRA `(.L_x_2256) ;  /* 0xffffc6e000007947 */ /* 0x000fea000383ffff */
.L_x_2182:
[----:B------:R-:W-:Y:S02]  /*1ce30*/  MOV R3, 0x2 ;  /* 0x0000000200037802 */ /* 0x000fe40000000f00 */
[----:B------:R-:W-:-:S02]  /*1ce40*/  MOV R2, 0x1ce60 ;  /* 0x0001ce6000027802 */ /* 0x000fc40000000f00 */
[----:B--23--:R-:W-:Y:S05]  /*1ce50*/  CALL.REL.NOINC `($__internal_37_$__cuda_sm70_shflsync_up_p) ;  /* 0x000005d000007944 */ /* 0x00cfea0003c00000 */
        /* <DEDUP_REMOVED lines=24> */
.L_x_2186:
[----:B------:R-:W-:Y:S02]  /*1cfe0*/  MOV R3, 0x1 ;  /* 0x0000000100037802 */ /* 0x000fe40000000f00 */
[----:B------:R-:W-:Y:S02]  /*1cff0*/  MOV R2, 0x1d010 ;  /* 0x0001d01000027802 */ /* 0x000fe40000000f00 */
[----:B------:R-:W-:Y:S05]  /*1d000*/  CALL.REL.NOINC `($__internal_37_$__cuda_sm70_shflsync_up_p) ;  /* 0x0000042000007944 */ /* 0x000fea0003c00000 */
[----:B------:R-:W-:Y:S01]  /*1d010*/  MOV R2, R4 ;  /* 0x0000000400027202 */ /* 0x000fe20000000f00 */
[----:B------:R-:W-:Y:S05]  /*1d020*/  BRA `(.L_x_2258) ;  /* 0xffffc73000007947 */ /* 0x000fea000383ffff */
.L_x_2187:
[----:B------:R-:W-:Y:S02]  /*1d030*/  MOV R3, 0x2 ;  /* 0x0000000200037802 */ /* 0x000fe40000000f00 */
[----:B------:R-:W-:Y:S02]  /*1d040*/  MOV R2, 0x1d060 ;  /* 0x0001d06000027802 */ /* 0x000fe40000000f00 */
        /* <DEDUP_REMOVED lines=25> */
.L_x_2189:
[----:B------:R-:W-:Y:S02]  /*1d1e0*/  SEL R0, RZ, 0x1, P0 ;  /* 0x00000001ff007807 */ /* 0x000fe40000000000 */
[----:B------:R-:W-:Y:S02]  /*1d1f0*/  MOV R2, 0x1d210 ;  /* 0x0001d21000027802 */ /* 0x000fe40000000f00 */
[----:B-1----:R-:W-:Y:S05]  /*1d200*/  CALL.REL.NOINC `($__internal_38_$__cuda_sm70_votesync_ballot) ;  /* 0x0000028000007944 */ /* 0x002fea0003c00000 */
[----:B------:R-:W-:Y:S01]  /*1d210*/  MOV R5, R0 ;  /* 0x0000000000057202 */ /* 0x000fe20000000f00 */
[----:B------:R-:W-:Y:S05]  /*1d220*/  BRA `(.L_x_2260) ;  /* 0xffffc6c000007947 */ /* 0x000fea000383ffff */
.L_x_2190:
[----:B------:R-:W-:Y:S01]  /*1d230*/  IMAD.MOV.U32 R219, RZ, RZ, R6 ;  /* 0x000000ffffdb7224 */ /* 0x000fe200078e0006 */
[----:B------:R-:W-:Y:S01]  /*1d240*/  MOV R2, R0 ;  /* 0x0000000000027202 */ /* 0x000fe20000000f00 */
[----:B------:R-:W-:Y:S01]  /*1d250*/  IMAD.MOV.U32 R220, RZ, RZ, 0x1f ;  /* 0x0000001fffdc7424 */ /* 0x000fe200078e00ff */
[----:B------:R-:W-:Y:S02]  /*1d260*/  MOV R3, 0x1d280 ;  /* 0x0001d28000037802 */ /* 0x000fe40000000f00 */
[----:B-1----:R-:W-:Y:S05]  /*1d270*/  CALL.REL.NOINC `($__internal_36_$__cuda_sm70_shflsync_idx_p) ;  /* 0x0000015000007944 */ /* 0x002fea0003c00000 */
[----:B------:R-:W-:Y:S01]  /*1d280*/  IMAD.MOV.U32 R10, RZ, RZ, R219 ;  /* 0x000000ffff0a7224 */ /* 0x000fe200078e00db */
[----:B------:R-:W-:Y:S01]  /*1d290*/  MOV R2, R0 ;  /* 0x0000000000027202 */ /* 0x000fe20000000f00 */
[----:B------:R-:W-:Y:S01]  /*1d2a0*/  IMAD.MOV.U32 R219, RZ, RZ, R7 ;  /* 0x000000ffffdb7224 */ /* 0x000fe200078e0007 */
[----:B------:R-:W-:-:S02]  /*1d2b0*/  MOV R220, 0x1f ;  /* 0x0000001f00dc7802 */ /* 0x000fc40000000f00 */
[----:B------:R-:W-:Y:S02]  /*1d2c0*/  MOV R3, 0x1d2e0 ;  /* 0x0001d2e000037802 */ /* 0x000fe40000000f00 */
[----:B------:R-:W-:Y:S05]  /*1d2d0*/  CALL.REL.NOINC `($__internal_36_$__cuda_sm70_shflsync_idx_p) ;  /* 0x000000f000007944 */ /* 0x000fea0003c00000 */
[----:B------:R-:W-:Y:S01]  /*1d2e0*/  MOV R7, R219 ;  /* 0x000000db00077202 */ /* 0x000fe20000000f00 */
[----:B------:R-:W-:Y:S05]  /*1d2f0*/  BRA `(.L_x_2261) ;  /* 0xffffc64000007947 */ /* 0x000fea000383ffff */
.L_x_2193:
[----:B------:R-:W-:Y:S01]  /*1d300*/  IMAD.MOV.U32 R219, RZ, RZ, R4 ;  /* 0x000000ffffdb7224 */ /* 0x000fe200078e0004 */
[----:B------:R-:W-:Y:S01]  /*1d310*/  MOV R2, R0 ;  /* 0x0000000000027202 */ /* 0x000fe20000000f00 */
[----:B------:R-:W-:Y:S01]  /*1d320*/  IMAD.MOV.U32 R220, RZ, RZ, 0x1f ;  /* 0x0000001fffdc7424 */ /* 0x000fe200078e00ff */
[----:B------:R-:W-:Y:S02]  /*1d330*/  MOV R3, 0x1d350 ;  /* 0x0001d35000037802 */ /* 0x000fe40000000f00 */
[----:B-1-34-:R-:W-:Y:S05]  /*1d340*/  CALL.REL.NOINC `($__internal_36_$__cuda_sm70_shflsync_idx_p) ;  /* 0x0000008000007944 */ /* 0x01afea0003c00000 */
[----:B------:R-:W-:Y:S01]  /*1d350*/  MOV R11, R219 ;  /* 0x000000db000b7202 */ /* 0x000fe20000000f00 */
[----:B------:R-:W-:Y:S05]  /*1d360*/  BRA `(.L_x_2192) ;  /* 0xffffc63000007947 */ /* 0x000fea000383ffff */
        .weak           $__internal_35_$__cuda_sm70_shflsync_bfly_p
        .type           $__internal_35_$__cuda_sm70_shflsync_bfly_p,@function
        .size           $__internal_35_$__cuda_sm70_shflsync_bfly_p,($__internal_36_$__cuda_sm70_shflsync_idx_p - $__internal_35_$__cuda_sm70_shflsync_bfly_p)
$__internal_35_$__cuda_sm70_shflsync_bfly_p:
[----:B------:R-:W-:Y:S02]  /*1d370*/  MOV R170, 0xffffffff ;  /* 0xffffffff00aa7802 */ /* 0x000fe40000000f00 */
[----:B------:R-:W-:Y:S02]  /*1d380*/  MOV R3, 0x1f ;  /* 0x0000001f00037802 */ /* 0x000fe40000000f00 */
[----:B------:R-:W-:Y:S04]  /*1d390*/  WARPSYNC R170 ;  /* 0x000000aa00007348 */ /* 0x000fe80003800000 */
[----:B------:R1:W2:Y:S02]  /*1d3a0*/  SHFL.BFLY PT, R0, R4, R0, R3 ;  /* 0x0c00000004007389 */ /* 0x0002a400000e0003 */
[----:B-1----:R-:W-:-:S04]  /*1d3b0*/  MOV R3, 0x0 ;  /* 0x0000000000037802 */ /* 0x002fc80000000f00 */
[----:B--2---:R-:W-:Y:S05]  /*1d3c0*/  RET.REL.NODEC R2 `(_ZN7cutlass13device_kernelIN5flash19enable_sm80_to_sm89INS1_16FlashAttnFwdSm80INS1_25CollectiveMainloopFwdSm80ILi8ELi1ELb0EN4cute5tupleIJNS5_1CILi128EEENS7_ILi64EEENS7_ILi256EEEEEELi256ENS_6half_tEfNS_4arch4Sm80ELb0ELb1ELb1ELb1ELb1ELb0ELb1ELb1EEENS1_21CollectiveEpilogueFwdINS6_IJS8_SA_S9_EEENS6_IJNS7_ILi1EEESI_SI_EEESC_SE_Li256ELb1ELb1ELb1ELb0EEENS1_36VarlenDynamicPersistentTileSchedulerILi128ELi64ELi256ELi256ELb1ELb1ELb0ELb1ELb0ELb1EEEEEEEEEvNT_6ParamsE) ;  /* 0xfffe2c3002007950 */ /* 0x004fea0003c3ffff */
        .weak           $__internal_36_$__cuda_sm70_shflsync_idx_p
        .type           $__internal_36_$__cuda_sm70_shflsync_idx_p,@function
        .size           $__internal_36_$__cuda_sm70_shflsync_idx_p,($__internal_37_$__cuda_sm70_shflsync_up_p - $__internal_36_$__cuda_sm70_shflsync_idx_p)
$__internal_36_$__cuda_sm70_shflsync_idx_p:
[----:B------:R-:W-:-:S04]  /*1d3d0*/  MOV R244, 0xffffffff ;  /* 0xffffffff00f47802 */ /* 0x000fc80000000f00 */
[----:B------:R-:W-:Y:S04]  /*1d3e0*/  WARPSYNC R244 ;  /* 0x000000f400007348 */ /* 0x000fe80003800000 */
[----:B------:R1:W2:Y:S02]  /*1d3f0*/  SHFL.IDX PT, R219, R219, R2, R220 ;  /* 0x00000002dbdb7389 */ /* 0x0002a400000e00dc */
[----:B-1----:R-:W-:Y:S02]  /*1d400*/  MOV R2, R3 ;  /* 0x0000000300027202 */ /* 0x002fe40000000f00 */
[----:B------:R-:W-:-:S04]  /*1d410*/  MOV R3, 0x0 ;  /* 0x0000000000037802 */ /* 0x000fc80000000f00 */
[----:B--2---:R-:W-:Y:S05]  /*1d420*/  RET.REL.NODEC R2 `(_ZN7cutlass13device_kernelIN5flash19enable_sm80_to_sm89INS1_16FlashAttnFwdSm80INS1_25CollectiveMainloopFwdSm80ILi8ELi1ELb0EN4cute5tupleIJNS5_1CILi128EEENS7_ILi64EEENS7_ILi256EEEEEELi256ENS_6half_tEfNS_4arch4Sm80ELb0ELb1ELb1ELb1ELb1ELb0ELb1ELb1EEENS1_21CollectiveEpilogueFwdINS6_IJS8_SA_S9_EEENS6_IJNS7_ILi1EEESI_SI_EEESC_SE_Li256ELb1ELb1ELb1ELb0EEENS1_36VarlenDynamicPersistentTileSchedulerILi128ELi64ELi256ELi256ELb1ELb1ELb0ELb1ELb0ELb1EEEEEEEEEvNT_6ParamsE) ;  /* 0xfffe2bd002007950 */ /* 0x004fea0003c3ffff */
        .weak           $__internal_37_$__cuda_sm70_shflsync_up_p
        .type           $__internal_37_$__cuda_sm70_shflsync_up_p,@function
        .size           $__internal_37_$__cuda_sm70_shflsync_up_p,($__internal_38_$__cuda_sm70_votesync_ballot - $__internal_37_$__cuda_sm70_shflsync_up_p)
$__internal_37_$__cuda_sm70_shflsync_up_p:
[----:B------:R-:W-:Y:S02]  /*1d430*/  MOV R4, RZ ;  /* 0x000000ff00047202 */ /* 0x000fe40000000f00 */
[----:B------:R-:W-:-:S04]  /*1d440*/  MOV R10, 0xffffffff ;  /* 0xffffffff000a7802 */ /* 0x000fc80000000f00 */
[----:B------:R-:W-:Y:S04]  /*1d450*/  WARPSYNC R10 ;  /* 0x0000000a00007348 */ /* 0x000fe80003800000 */
[----:B------:R1:W2:Y:S02]  /*1d460*/  SHFL.UP PT, R4, R0, R3, R4 ;  /* 0x0400000300047389 */ /* 0x0002a400000e0004 */
[----:B-1----:R-:W-:-:S04]  /*1d470*/  MOV R3, 0x0 ;  /* 0x0000000000037802 */ /* 0x002fc80000000f00 */
[----:B--2---:R-:W-:Y:S05]  /*1d480*/  RET.REL.NODEC R2 `(_ZN7cutlass13device_kernelIN5flash19enable_sm80_to_sm89INS1_16FlashAttnFwdSm80INS1_25CollectiveMainloopFwdSm80ILi8ELi1ELb0EN4cute5tupleIJNS5_1CILi128EEENS7_ILi64EEENS7_ILi256EEEEEELi256ENS_6half_tEfNS_4arch4Sm80ELb0ELb1ELb1ELb1ELb1ELb0ELb1ELb1EEENS1_21CollectiveEpilogueFwdINS6_IJS8_SA_S9_EEENS6_IJNS7_ILi1EEESI_SI_EEESC_SE_Li256ELb1ELb1ELb1ELb0EEENS1_36VarlenDynamicPersistentTileSchedulerILi128ELi64ELi256ELi256ELb1ELb1ELb0ELb1ELb0ELb1EEEEEEEEEvNT_6ParamsE) ;  /* 0xfffe2b7002007950 */ /* 0x004fea0003c3ffff */
        .weak           $__internal_38_$__cuda_sm70_votesync_ballot
        .type           $__internal_38_$__cuda_sm70_votesync_ballot,@function
        .size           $__internal_38_$__cuda_sm70_votesync_ballot,(.L_x_3276 - $__internal_38_$__cuda_sm70_votesync_ballot)
$__internal_38_$__cuda_sm70_votesync_ballot:
[----:B------:R-:W-:Y:S01]  /*1d490*/  ISETP.NE.U32.AND P0, PT, R0, 0x1, PT ;  /* 0x000000010000780c */ /* 0x000fe20003f05070 */
[----:B------:R-:W-:-:S04]  /*1d4a0*/  IMAD.MOV.U32 R3, RZ, RZ, -0x1 ;  /* 0xffffffffff037424 */ /* 0x000fc800078e00ff */
[----:B------:R-:W-:Y:S08]  /*1d4b0*/  WARPSYNC R3 ;  /* 0x0000000300007348 */ /* 0x000ff00003800000 */
[----:B------:R-:W-:-:S04]  /*1d4c0*/  VOTE.ANY R0, PT, !P0 ;  /* 0x0000000000007806 */ /* 0x000fc800040e0100 */
[----:B------:R-:W-:Y:S01]  /*1d4d0*/  LOP3.LUT R0, R0, R3, RZ, 0xc0, !PT ;  /* 0x0000000300007212 */ /* 0x000fe200078ec0ff */
[----:B------:R-:W-:-:S04]  /*1d4e0*/  IMAD.MOV.U32 R3, RZ, RZ, 0x0 ;  /* 0x00000000ff037424 */ /* 0x000fc800078e00ff */
[----:B------:R-:W-:Y:S05]  /*1d4f0*/  RET.REL.NODEC R2 `(_ZN7cutlass13device_kernelIN5flash19enable_sm80_to_sm89INS1_16FlashAttnFwdSm80INS1_25CollectiveMainloopFwdSm80ILi8ELi1ELb0EN4cute5tupleIJNS5_1CILi128EEENS7_ILi64EEENS7_ILi256EEEEEELi256ENS_6half_tEfNS_4arch4Sm80ELb0ELb1ELb1ELb1ELb1ELb0ELb1ELb1EEENS1_21CollectiveEpilogueFwdINS6_IJS8_SA_S9_EEENS6_IJNS7_ILi1EEESI_SI_EEESC_SE_Li256ELb1ELb1ELb1ELb0EEENS1_36VarlenDynamicPersistentTileSchedulerILi128ELi64ELi256ELi256ELb1ELb1ELb0ELb1ELb0ELb1EEEEEEEEEvNT_6ParamsE) ;  /* 0xfffe2b0002007950 */ /* 0x000fea0003c3ffff */
.L_x_2262:
        /* <DEDUP_REMOVED lines=16> */
.L_x_3276:


//--------------------- .text._ZN7cutlass13device_kernelIN5flash19enable_sm80_to_sm89INS1_16FlashAttnFwdSm80INS1_25CollectiveMainloopFwdSm80ILi8ELi1ELb0EN4cute5tupleIJNS5_1CILi128EEENS7_ILi48EEENS7_ILi256EEEEEELi256ENS_6half_tEfNS_4arch4Sm80ELb0ELb1ELb1ELb1ELb1ELb1ELb1ELb1EEENS1_21CollectiveEpilogueFwdINS6_IJS8_SA_S9_EEENS6_IJNS7_ILi1EEESI_SI_EEESC_SE_Li256ELb1ELb1ELb1ELb0EEENS1_36VarlenDynamicPersistentTileSchedulerILi128ELi48ELi256ELi256ELb1ELb1ELb0ELb1ELb0ELb1EEEEEEEEEvNT_6ParamsE --------------------------
	.section	.text._ZN7cutlass13device_kernelIN5flash19enable_sm80_to_sm89INS1_16FlashAttnFwdSm80INS1_25CollectiveMainloopFwdSm80ILi8ELi1ELb0EN4cute5tupleIJNS5_1CILi128EEENS7_ILi48EEENS7_ILi256EEEEEELi256ENS_6half_tEfNS_4arch4Sm80ELb0ELb1ELb1ELb1ELb1ELb1ELb1ELb1EEENS1_21CollectiveEpilogueFwdINS6_IJS8_SA_S9_EEENS6_IJNS7_ILi1EEESI_SI_EEESC_SE_Li256ELb1ELb1ELb1ELb0EEENS1_36VarlenDynamicPersistentTileSchedulerILi128ELi48ELi256ELi256ELb1ELb1ELb0ELb1ELb0ELb1EEEEEEEEEvNT_6ParamsE,"ax",@progbits
	.sectioninfo	@"SHI_REGISTERS=255"
	.align	128
.text._ZN7cutlass13device_kernelIN5flash19enable_sm80_to_sm89INS1_16FlashAttnFwdSm80INS1_25CollectiveMainloopFwdSm80ILi8ELi1ELb0EN4cute5tupleIJNS5_1CILi128EEENS7_ILi48EEENS7_ILi256EEEEEELi256ENS_6half_tEfNS_4arch4Sm80ELb0ELb1ELb1ELb1ELb1ELb1ELb1ELb1EEENS1_21CollectiveEpilogueFwdINS6_IJS8_SA_S9_EEENS6_IJNS7_ILi1EEESI_SI_EEESC_SE_Li256ELb1ELb1ELb1ELb0EEENS1_36VarlenDynamicPersistentTileSchedulerILi128ELi48ELi256ELi256ELb1ELb1ELb0ELb1ELb0ELb1EEEEEEEEEvNT_6ParamsE:
        .type           _ZN7cutlass13device_kernelIN5flash19enable_sm80_to_sm89INS1_16FlashAttnFwdSm80INS1_25CollectiveMainloopFwdSm80ILi8ELi1ELb0EN4cute5tupleIJNS5_1CILi128EEENS7_ILi48EEENS7_ILi256EEEEEELi256ENS_6half_tEfNS_4arch4Sm80ELb0ELb1ELb1ELb1ELb1ELb1ELb1ELb1EEENS1_21CollectiveEpilogueFwdINS6_IJS8_SA_S9_EEENS6_IJNS7_ILi1EEESI_SI_EEESC_SE_Li256ELb1ELb1ELb1ELb0EEENS1_36VarlenDynamicPersistentTileSchedulerILi128ELi48ELi256ELi256ELb1ELb1ELb0ELb1ELb0ELb1EEEEEEEEEvNT_6ParamsE,@function
        .size           _ZN7cutlass13device_kernelIN5flash19enable_sm80_to_sm89INS1_16FlashAttnFwdSm80INS1_25CollectiveMainloopFwdSm80ILi8ELi1ELb0EN4cute5tupleIJNS5_1CILi128EEENS7_ILi48EEENS7_ILi256EEEEEELi256ENS_6half_tEfNS_4arch4Sm80ELb0ELb1ELb1ELb1ELb1ELb1ELb1ELb1EEENS1_21CollectiveEpilogueFwdINS6_IJS8_SA_S9_EEENS6_IJNS7_ILi1EEESI_SI_EEESC_SE_Li256ELb1ELb1ELb1ELb0EEENS1_36VarlenDynamicPersistentTileSchedulerILi128ELi48ELi256ELi256ELb1ELb1ELb0ELb1ELb0ELb1EEEEEEEEEvNT_6ParamsE,(.L_x_3281 - _ZN7cutlass13device_kernelIN5flash19enable_sm80_to_sm89INS1_16FlashAttnFwdSm80INS1_25CollectiveMainloopFwdSm80ILi8ELi1ELb0EN4cute5tupleIJNS5_1CILi128EEENS7_ILi48EEENS7_ILi256EEEEEELi256ENS_6half_tEfNS_4arch4Sm80ELb0ELb1ELb1ELb1ELb1ELb1ELb1ELb1EEENS1_21CollectiveEpilogueFwdINS6_IJS8_SA_S9_EEENS6_IJNS7_ILi1EEESI_SI_EEESC_SE_Li256ELb1ELb1ELb1ELb0EEENS1_36VarlenDynamicPersistentTileSchedulerILi128ELi48ELi256ELi256ELb1ELb1ELb0ELb1ELb0ELb1EEEEEEEEEvNT_6ParamsE)
        .other          _ZN7cutlass13device_kernelIN5flash19enable_sm80_to_sm89INS1_16FlashAttnFwdSm80INS1_25CollectiveMainloopFwdSm80ILi8ELi1ELb0EN4cute5tupleIJNS5_1CILi128EEENS7_ILi48EEENS7_ILi256EEEEEELi256ENS_6half_tEfNS_4arch4Sm80ELb0ELb1ELb1ELb1ELb1ELb1ELb1ELb1EEENS1_21CollectiveEpilogueFwdINS6_IJS8_SA_S9_EEENS6_IJNS7_ILi1EEESI_SI_EEESC_SE_Li256ELb1ELb1ELb1ELb0EEENS1_36VarlenDynamicPersistentTileSchedulerILi128ELi48ELi256ELi256ELb1ELb1ELb0ELb1ELb0ELb1EEEEEEEEEvNT_6ParamsE,@"STO_CUDA_ENTRY STV_DEFAULT"
_ZN7cutlass13device_kernelIN5flash19enable_sm80_to_sm89INS1_16FlashAttnFwdSm80INS1_25CollectiveMainloopFwdSm80ILi8ELi1ELb0EN4cute5tupleIJNS5_1CILi128EEENS7_ILi48EEENS7_ILi256EEEEEELi256ENS_6half_tEfNS_4arch4Sm80ELb0ELb1ELb1ELb1ELb1ELb1ELb1ELb1EEENS1_21CollectiveEpilogueFwdINS6_IJS8_SA_S9_EEENS6_IJNS7_ILi1EEESI_SI_EEESC_SE_Li256ELb1ELb1ELb1ELb0EEENS1_36VarlenDynamicPersistentTileSchedulerILi128ELi48ELi256ELi256ELb1ELb1ELb0ELb1ELb0ELb1EEEEEEEEEvNT_6ParamsE:
[----:B------:R-:W-:-:S03]  /*0000*/  MOV R1, c[0x0][0x28] ;  /* 0x00000a0000017a02 */ /* 0x000fc60000000f00 */
[----:B------:R-:W1:Y:S01]  /*0010*/  S2R R2, SR_TID.X ;  /* 0x0000000000027919 */ /* 0x000e620000002100 */
[----:B------:R-:W-:Y:S01]  /*0020*/  IADD3 R1, R1, -0x1e8, RZ ;  /* 0xfffffe1801017810 */ /* 0x000fe20007ffe0ff */
[----:B------:R-:W-:-:S03]  /*0030*/  ULDC.64 UR10, c[0x0][0x118] ;  /* 0x00004600000a7ab9 */ /* 0x000fc60000000a00 */
[----:B------:R2:W3:Y:S01]  /*0040*/  R2UR UR4, R1 ;  /* 0x00000000010473c2 */ /* 0x0004e200000e0000 */
[----:B-1----:R-:W-:-:S06]  /*0050*/  SHF.R.U32.HI R0, RZ, 0x5, R2 ;  /* 0x00000005ff007819 */ /* 0x002fcc0000011602 */
[----:B------:R-:W1:Y:S02]  /*0060*/  SHFL.IDX PT, R0, R0, RZ, 0x1f ;  /* 0x00001fff00007589 */ /* 0x000e6400000e0000 */
[----:B-1----:R-:W1:Y:S02]  /*0070*/  R2UR UR8, R0 ;  /* 0x00000000000873c2 */ /* 0x002e6400000e0000 */
[----:B-1----:R-:W-:-:S13]  /*0080*/  ISETP.NE.AND P0, PT, RZ, UR8, PT ;  /* 0x00000008ff007c0c */ /* 0x002fda000bf05270 */
[----:B------:R-:W-:Y:S06]  /*0090*/  @P0 BAR.SYNC.DEFER_BLOCKING 0x5, 0x100 ;  /* 0x0144000000000b1d */ /* 0x000fec0000010000 */
[----:B------:R-:W1:Y:S02]  /*00a0*/  @P0 LDS.128 R4, [0x20080] ;  /* 0x02008000ff040984 */ /* 0x000e640000000c00 */
[----:B-1----:R-:W-:Y:S02]  /*00b0*/  @P0 IMAD.MOV.U32 R0, RZ, RZ, R4 ;  /* 0x000000ffff000224 */ /* 0x002fe400078e0004 */
[----:B------:R2:W-:Y:S01]  /*00c0*/  @P0 STL [R1+0x15c], R5 ;  /* 0x00015c0501000387 */ /* 0x0005e20000100800 */
[----:B------:R-:W-:-:S02]  /*00d0*/  @P0 IMAD.MOV.U32 R4, RZ, RZ, R7 ;  /* 0x000000ffff040224 */ /* 0x000fc400078e0007 */
[----:B------:R-:W-:Y:S01]  /*00e0*/  @P0 IMAD.MOV.U32 R3, RZ, RZ, R6 ;  /* 0x000000ffff030224 */ /* 0x000fe200078e0006 */
[----:B------:R2:W-:Y:S04]  /*00f0*/  @P0 STL [R1+0xd4], R0 ;  /* 0x0000d40001000387 */ /* 0x0005e80000100800 */
[----:B------:R2:W-:Y:S04]  /*0100*/  @P0 STL [R1+0xac], R4 ;  /* 0x0000ac0401000387 */ /* 0x0005e80000100800 */
[----:B------:R2:W-:Y:S04]  /*0110*/  @P0 STL [R1+0xa8], R3 ;  /* 0x0000a80301000387 */ /* 0x0005e80000100800 */
[----:B------:R-:W-:Y:S06]  /*0120*/  @P0 BAR.ARV 0x4, 0x100 ;  /* 0x0104000000000b1d */ /* 0x000fec0000002000 */
[----:B------:R-:W-:Y:S05]  /*0130*/  @P0 BRA `(.L_x_2263) ;  /* 0x0000101000000947 */ /* 0x000fea0003800000 */
[----:B---3--:R-:W-:Y:S01]  /*0140*/  LOP3.LUT R13, R2, 0x1f, RZ, 0xc0, !PT ;  /* 0x0000001f020d7812 */ /* 0x008fe200078ec0ff */
[----:B------:R-:W-:-:S03]  /*0150*/  CS2R R8, SRZ ;  /* 0x0000000000087805 */ /* 0x000fc6000001ff00 */
[----:B------:R-:W-:-:S04]  /*0160*/  ISETP.NE.AND P6, PT, R13, 0x1f, PT ;  /* 0x0000001f0d00780c */ /* 0x000fc80003fc5270 */
[----:B------:R-:W-:-:S13]  /*0170*/  ISETP.GE.OR P0, PT, R13, c[0x0][0x53c], !P6 ;  /* 0x00014f000d007a0c */ /* 0x000fda0007706670 */
[----:B--2---:R-:W-:Y:S02]  /*0180*/  @!P0 IMAD.MOV.U32 R4, RZ, RZ, 0x4 ;  /* 0x00000004ff048424 */ /* 0x004fe400078e00ff */
        /* <DEDUP_REMOVED lines=34> */
[----:B------:R-:W-:-:S03]  /*03b0*/  MOV R6, RZ ;  /* 0x000000ff00067202 */ /* 0x000fc60000000f00 */
.L_x_2268:
[----:B------:R-:W-:Y:S01]  /*03c0*/  IMAD.MOV.U32 R2, RZ, RZ, c[0x0][0x53c] ;  /* 0x00014f00ff027624 */ /* 0x000fe200078e00ff */
[----:B------:R-:W-:-:S04]  /*03d0*/  IADD3 R0, R6, 0x1f, RZ ;  /* 0x0000001f06007810 */ /* 0x000fc80007ffe0ff */
[----:B------:R1:W-:Y:S01]  /*03e0*/  STL [R1+0xac], R2 ;  /* 0x0000ac0201007387 */ /* 0x0003e20000100800 */
[----:B------:R-:W-:-:S13]  /*03f0*/  ISETP.GE.AND P0, PT, R0, c[0x0][0x53c], PT ;  /* 0x00014f0000007a0c */ /* 0x000fda0003f06270 */
[----:B------:R-:W-:Y:S05]  /*0400*/  @P0 BRA `(.L_x_2265) ;  /* 0x00000c4000000947 */ /* 0x000fea0003800000 */
[----:B------:R-:W-:Y:S01]  /*0410*/  MOV R6, R0 ;  /* 0x0000000000067202 */ /* 0x000fe20000000f00 */
[----:B------:R-:W-:-:S03]  /*0420*/  CS2R R8, SRZ ;  /* 0x0000000000087805 */ /* 0x000fc6000001ff00 */
[----:B------:R-:W-:-:S04]  /*0430*/  IADD3 R0, R13, R6, RZ ;  /* 0x000000060d007210 */ /* 0x000fc80007ffe0ff */
        /* <DEDUP_REMOVED lines=10> */
.L_x_2512:
        /* <DEDUP_REMOVED lines=16> */
.L_x_2513:
[----:B--2---:R-:W-:-:S05]  /*05e0*/  IMAD R0, R0, c[0x0][0x538], RZ ;  /* 0x00014e0000007a24 */ /* 0x004fca00078e02ff */
[----:B------:R-:W-:-:S04]  /*05f0*/  IADD3 R7, R0, R7, RZ ;  /* 0x0000000700077210 */ /* 0x000fc80007ffe0ff */
[----:B------:R-:W-:-:S13]  /*0600*/  ISETP.GT.AND P0, PT, R7, UR5, PT ;  /* 0x0000000507007c0c */ /* 0x000fda000bf04270 */
[----:B-1----:R-:W-:Y:S05]  /*0610*/  @!P0 BRA `(.L_x_2268) ;  /* 0xfffffda000008947 */ /* 0x002fea000383ffff */
.L_x_2264:
[----:B------:R-:W-:-:S05]  /*0620*/  IADD3 R10, -R0, R7, RZ ;  /* 0x00000007000a7210 */ /* 0x000fca0007ffe1ff */
[----:B------:R-:W-:-:S05]  /*0630*/  IMAD R0, R4, c[0x0][0x538], R10 ;  /* 0x00014e0004007a24 */ /* 0x000fca00078e020a */
[----:B------:R-:W-:Y:S01]  /*0640*/  ISETP.GT.AND P0, PT, R0, UR5, PT ;  /* 0x0000000500007c0c */ /* 0x000fe2000bf04270 */
[----:B------:R-:W-:-:S12]  /*0650*/  BRA.DIV ~URZ, `(.L_x_2269) ;  /* 0x0001fca27f007947 */ /* 0x000fd8000b800000 */
[----:B------:R-:W-:-:S04]  /*0660*/  VOTE.ANY R7, PT, !P0 ;  /* 0x0000000000077806 */ /* 0x000fc800040e0100 */
.L_x_2514:
[----:B------:R-:W1:Y:S02]  /*0670*/  POPC R0, R7 ;  /* 0x0000000700007309 */ /* 0x000e640000000000 */
[----:B-1----:R-:W-:-:S05]  /*0680*/  IADD3 R2, R0, R6, RZ ;  /* 0x0000000600027210 */ /* 0x002fca0007ffe0ff */
[----:B------:R1:W-:Y:S01]  /*0690*/  STL [R1+0xac], R2 ;  /* 0x0000ac0201007387 */ /* 0x0003e20000100800 */
[----:B------:R-:W-:Y:S05]  /*06a0*/  BRA.DIV ~URZ, `(.L_x_2270) ;  /* 0x0001fca27f007947 */ /* 0x000fea000b800000 */
[----:B------:R2:W3:Y:S01]  /*06b0*/  SHFL.IDX PT, R12, R9, R0, 0x1f ;  /* 0x00001f00090c7589 */ /* 0x0004e200000e0000 */
[----:B------:R-:W-:-:S03]  /*06c0*/  MOV R5, RZ ;  /* 0x000000ff00057202 */ /* 0x000fc60000000f00 */
[----:B------:R2:W4:Y:S04]  /*06d0*/  SHFL.IDX PT, R9, R8, R0, 0x1f ;  /* 0x00001f0008097589 */ /* 0x00052800000e0000 */
.L_x_2515:
[----:B------:R-:W-:Y:S01]  /*06e0*/  ISETP.NE.AND P0, PT, R7, RZ, PT ;  /* 0x000000ff0700720c */ /* 0x000fe20003f05270 */
[----:B------:R-:W-:-:S12]  /*06f0*/  BSSY B0, `(.L_x_2271) ;  /* 0x0000005000007945 */ /* 0x000fd80003800000 */
[----:B------:R-:W-:Y:S05]  /*0700*/  @!P0 BRA `(.L_x_2272) ;  /* 0x0000003000008947 */ /* 0x000fea0003800000 */
[----:B--2---:R-:W-:Y:S01]  /*0710*/  IADD3 R0, R0, -0x1, RZ ;  /* 0xffffffff00007810 */ /* 0x004fe20007ffe0ff */
[----:B------:R-:W-:Y:S05]  /*0720*/  BRA.DIV ~URZ, `(.L_x_2273) ;  /* 0x0001fd027f007947 */ /* 0x000fea000b800000 */
[----:B------:R2:W1:Y:S02]  /*0730*/  SHFL.IDX PT, R5, R4, R0, 0x1f ;  /* 0x00001f0004057589 */ /* 0x00046400000e0000 */
.L_x_2272:
[----:B------:R-:W-:Y:S05]  /*0740*/  BSYNC B0 ;  /* 0x0000000000007941 */ /* 0x000fea0003800000 */
.L_x_2271:
        /* <DEDUP_REMOVED lines=35> */
[----:B------:R-:W-:Y:S02]  /*0980*/  @P2 IADD3 R2, R2, 0x1, RZ ;  /* 0x0000000102022810 */ /* 0x000fe40007ffe0ff */
[----:B-1----:R-:W-:-:S03]  /*0990*/  IADD3 R0, RZ, -R3, RZ ;  /* 0x80000003ff007210 */ /* 0x002fc60007ffe0ff */
[----:B------:R-:W-:Y:S01]  /*09a0*/  IMAD.MOV.U32 R4, RZ, RZ, R2 ;  /* 0x000000ffff047224 */ /* 0x000fe200078e0002 */
[----:B------:R-:W-:-:S03]  /*09b0*/  MOV R2, RZ ;  /* 0x000000ff00027202 */ /* 0x000fc60000000f00 */
[----:B------:R-:W-:Y:S01]  /*09c0*/  @!P1 IMAD.MOV R4, RZ, RZ, -R4 ;  /* 0x000000ffff049224 */ /* 0x000fe200078e0a04 */
[----:B------:R-:W-:Y:S01]  /*09d0*/  @!P0 LOP3.LUT R4, RZ, R12, RZ, 0x33, !PT ;  /* 0x0000000cff048212 */ /* 0x000fe200078e33ff */
[----:B------:R-:W-:Y:S01]  /*09e0*/  IMAD.MOV.U32 R5, RZ, RZ, R0 ;  /* 0x000000ffff057224 */ /* 0x000fe200078e0000 */
[----:B------:R-:W-:Y:S02]  /*09f0*/  IABS R0, R9 ;  /* 0x0000000900007213 */ /* 0x000fe40000000000 */
[----:B------:R-:W-:Y:S01]  /*0a00*/  IABS R7, R4 ;  /* 0x0000000400077213 */ /* 0x000fe20000000000 */
[----:B------:R-:W-:Y:S02]  /*0a10*/  IMAD R5, R5, R8, RZ ;  /* 0x0000000805057224 */ /* 0x000fe400078e02ff */
[----:B------:R-:W-:Y:S02]  /*0a20*/  IMAD.MOV R6, RZ, RZ, -R0 ;  /* 0x000000ffff067224 */ /* 0x000fe400078e0a00 */
        /* <DEDUP_REMOVED lines=23> */
.L_x_2275:
        /* <DEDUP_REMOVED lines=12> */
[----:B-1----:R-:W-:Y:S02]  /*0c60*/  IMAD.MOV R0, RZ, RZ, -R3 ;  /* 0x000000ffff007224 */ /* 0x002fe400078e0a03 */
[----:B------:R-:W-:Y:S02]  /*0c70*/  IMAD.MOV.U32 R2, RZ, RZ, RZ ;  /* 0x000000ffff027224 */ /* 0x000fe400078e00ff */
[----:B------:R-:W-:Y:S01]  /*0c80*/  IMAD.MOV.U32 R4, RZ, RZ, R0 ;  /* 0x000000ffff047224 */ /* 0x000fe200078e0000 */
[----:B------:R-:W-:-:S03]  /*0c90*/  IABS R0, R11 ;  /* 0x0000000b00007213 */ /* 0x000fc60000000000 */
[----:B------:R-:W-:Y:S01]  /*0ca0*/  IMAD R4, R4, R6, RZ ;  /* 0x0000000604047224 */ /* 0x000fe200078e02ff */
[----:B------:R-:W-:-:S03]  /*0cb0*/  MOV R5, R0 ;  /* 0x0000000000057202 */ /* 0x000fc60000000f00 */
        /* <DEDUP_REMOVED lines=15> */
[----:B------:R-:W-:Y:S02]  /*0db0*/  IMAD R10, R7, R4, RZ ;  /* 0x00000004070a7224 */ /* 0x000fe400078e02ff */
[----:B------:R-:W-:-:S03]  /*0dc0*/  IMAD.MOV R4, RZ, RZ, -R4 ;  /* 0x000000ffff047224 */ /* 0x000fc600078e0a04 */
[----:B------:R-:W-:Y:S01]  /*0dd0*/  IADD3 R0, -R10, c[0x0][0x538], RZ ;  /* 0x00014e000a007a10 */ /* 0x000fe20007ffe1ff */
[----:B------:R-:W-:-:S03]  /*0de0*/  IMAD R8, R9, R4, R11 ;  /* 0x0000000409087224 */ /* 0x000fc600078e020b */
[----:B------:R-:W-:-:S04]  /*0df0*/  IMNMX R6, R7, R0, PT ;  /* 0x0000000007067217 */ /* 0x000fc80003800200 */
[-C--:B------:R-:W-:Y:S02]  /*0e00*/  IABS R0, R6.reuse ;  /* 0x0000000600007213 */ /* 0x080fe40000000000 */
[----:B------:R-:W-:-:S03]  /*0e10*/  IABS R9, R6 ;  /* 0x0000000600097213 */ /* 0x000fc60000000000 */
[----:B------:R-:W-:-:S04]  /*0e20*/  IMAD.MOV.U32 R5, RZ, RZ, R0 ;  /* 0x000000ffff057224 */ /* 0x000fc800078e0000 */
[----:B------:R-:W1:Y:S08]  /*0e30*/  I2F.RP R2, R5 ;  /* 0x0000000500027306 */ /* 0x000e700000209400 */
[----:B-1----:R-:W1:Y:S02]  /*0e40*/  MUFU.RCP R2, R2 ;  /* 0x0000000200027308 */ /* 0x002e640000001000 */
[----:B-1----:R-:W-:-:S06]  /*0e50*/  IADD3 R2, R2, 0xffffffe, RZ ;  /* 0x0ffffffe02027810 */ /* 0x002fcc0007ffe0ff */
[----:B------:R-:W1:Y:S02]  /*0e60*/  F2I.FTZ.U32.TRUNC.NTZ R3, R2 ;  /* 0x0000000200037305 */ /* 0x000e64000021f000 */
[----:B-1----:R-:W-:Y:S01]  /*0e70*/  IADD3 R0, RZ, -R3, RZ ;  /* 0x80000003ff007210 */ /* 0x002fe20007ffe0ff */
[----:B------:R-:W-:-:S04]  /*0e80*/  IMAD.MOV.U32 R2, RZ, RZ, RZ ;  /* 0x000000ffff027224 */ /* 0x000fc800078e00ff */
[----:B------:R-:W-:Y:S01]  /*0e90*/  IMAD.MOV.U32 R7, RZ, RZ, R0 ;  /* 0x000000ffff077224 */ /* 0x000fe200078e0000 */
[----:B------:R-:W-:-:S03]  /*0ea0*/  IABS R0, R8 ;  /* 0x0000000800007213 */ /* 0x000fc60000000000 */
[----:B------:R-:W-:Y:S02]  /*0eb0*/  IMAD R7, R7, R5, RZ ;  /* 0x0000000507077224 */ /* 0x000fe400078e02ff */
        /* <DEDUP_REMOVED lines=20> */
.L_x_2276:
[----:B------:R-:W-:Y:S05]  /*1000*/  BSYNC B0 ;  /* 0x0000000000007941 */ /* 0x000fea0003800000 */
.L_x_2274:
[----:B------:R-:W-:-:S04]  /*1010*/  LOP3.LUT R0, RZ, R0, RZ, 0x33, !PT ;  /* 0x00000000ff007212 */ /* 0x000fc800078e33ff */
[----:B------:R-:W-:-:S05]  /*1020*/  IADD3 R0, R0, R12, RZ ;  /* 0x0000000c00007210 */ /* 0x000fca0007ffe0ff */
[----:B------:R2:W-:Y:S01]  /*1030*/  STL [R1+0x15c], R0 ;  /* 0x00015c0001007387 */ /* 0x0005e20000100800 */
[----:B------:R-:W-:Y:S05]  /*1040*/  BRA `(.L_x_2277) ;  /* 0x0000004000007947 */ /* 0x000fea0003800000 */
.L_x_2265:
[----:B------:R-:W-:Y:S01]  /*1050*/  MOV R0, UR5 ;  /* 0x0000000500007c02 */ /* 0x000fe20008000f00 */
[----:B------:R2:W-:Y:S04]  /*1060*/  STL [R1+0x15c], RZ ;  /* 0x00015cff01007387 */ /* 0x0005e80000100800 */
[----:B------:R2:W-:Y:S04]  /*1070*/  STL [R1+0xd4], R0 ;  /* 0x0000d40001007387 */ /* 0x0005e80000100800 */
[----:B------:R2:W-:Y:S02]  /*1080*/  STL [R1+0xa8], RZ ;  /* 0x0000a8ff01007387 */ /* 0x0005e40000100800 */
.L_x_2277:
[----:B------:R-:W3:Y:S04]  /*1090*/  LDL R4, [R1+0x15c] ;  /* 0x00015c0001047983 */ /* 0x000ee80000100800 */
[----:B--2---:R-:W2:Y:S04]  /*10a0*/  LDL R0, [R1+0xd4] ;  /* 0x0000d40001007983 */ /* 0x004ea80000100800 */
[----:B------:R-:W4:Y:S04]  /*10b0*/  LDL R3, [R1+0xa8] ;  /* 0x0000a80001037983 */ /* 0x000f280000100800 */
[----:B-1----:R-:W5:Y:S01]  /*10c0*/  LDL R2, [R1+0xac] ;  /* 0x0000ac0001027983 */ /* 0x002f620000100800 */
[----:B------:R-:W-:Y:S01]  /*10d0*/  ISETP.NE.AND P0, PT, R13, RZ, PT ;  /* 0x000000ff0d00720c */ /* 0x000fe20003f05270 */
[----:B------:R-:W-:Y:S01]  /*10e0*/  WARPSYNC 0xffffffff ;  /* 0xffffffff00007948 */ /* 0x000fe20003800000 */
[----:B---3--:R-:W-:Y:S01]  /*10f0*/  IMAD.MOV.U32 R5, RZ, RZ, R4 ;  /* 0x000000ffff057224 */ /* 0x008fe200078e0004 */
[----:B--2---:R-:W-:Y:S01]  /*1100*/  MOV R4, R0 ;  /* 0x0000000000047202 */ /* 0x004fe20000000f00 */
[----:B----4-:R-:W-:Y:S01]  /*1110*/  IMAD.MOV.U32 R6, RZ, RZ, R3 ;  /* 0x000000ffff067224 */ /* 0x010fe200078e0003 */
[----:B-----5:R-:W-:-:S08]  /*1120*/  MOV R7, R2 ;  /* 0x0000000200077202 */ /* 0x020fd00000000f00 */
[----:B------:R1:W-:Y:S04]  /*1130*/  @!P0 STS.128 [0x20080], R4 ;  /* 0x02008004ff008388 */ /* 0x0003e80000000c00 */
[----:B------:R-:W-:Y:S06]  /*1140*/  BAR.ARV 0x5, 0x100 ;  /* 0x0144000000007b1d */ /* 0x000fec0000002000 */
.L_x_2263:
[----:B--23--:R-:W2:Y:S02]  /*1150*/  LDL R0, [R1+0xac] ;  /* 0x0000ac0001007983 */ /* 0x00cea40000100800 */
[----:B--2---:R-:W-:-:S13]  /*1160*/  ISETP.GE.AND P0, PT, R0, c[0x0][0x53c], PT ;  /* 0x00014f0000007a0c */ /* 0x004fda0003f06270 */
[----:B------:R-:W-:Y:S05]  /*1170*/  @P0 EXIT ;  /* 0x000000000000094d */ /* 0x000fea0003800000 */
[----:B------:R-:W2:Y:S01]  /*1180*/  S2R R18, SR_TID.X ;  /* 0x0000000000127919 */ /* 0x000ea20000002100 */
[----:B------:R-:W-:Y:S01]  /*1190*/  IMAD.MOV.U32 R194, RZ, RZ, 0x20 ;  /* 0x00000020ffc27424 */ /* 0x000fe200078e00ff */
[----:B------:R-:W-:Y:S01]  /*11a0*/  ULDC UR7, c[0x0][0x20] ;  /* 0x0000080000077ab9 */ /* 0x000fe20000000800 */
[----:B------:R-:W-:Y:S01]  /*11b0*/  IMAD.MOV.U32 R195, RZ, RZ, 0x40 ;  /* 0x00000040ffc37424 */ /* 0x000fe200078e00ff */
[----:B------:R-:W-:Y:S02]  /*11c0*/  UIADD3 UR7, UP0, UR4, UR7, URZ ;  /* 0x0000000704077290 */ /* 0x000fe4000ff1e03f */
[----:B------:R-:W-:Y:S02]  /*11d0*/  ULDC UR6, c[0x0][0x24] ;  /* 0x0000090000067ab9 */ /* 0x000fe40000000800 */
[----:B------:R-:W-:Y:S01]  /*11e0*/  UIADD3.X UR6, URZ, UR6, URZ, UP0, !UPT ;  /* 0x000000063f067290 */ /* 0x000fe200087fe43f */
[----:B--2---:R-:W-:-:S04]  /*11f0*/  SHF.R.S32.HI R12, RZ, 0x1f, R18 ;  /* 0x0000001fff0c7819 */ /* 0x004fc80000011412 */
[CC--:B------:R-:W-:Y:S02]  /*1200*/  LEA.HI R3, R12.reuse, R18.reuse, RZ, 0x4 ;  /* 0x000000120c037211 */ /* 0x0c0fe400078f20ff */
[----:B-1----:R-:W-:Y:S02]  /*1210*/  LEA.HI R6, R12, R18, RZ, 0x2 ;  /* 0x000000120c067211 */ /* 0x002fe400078f10ff */
        /* <DEDUP_REMOVED lines=12> */
[C---:B------:R-:W-:Y:S01]  /*12e0*/  LOP3.LUT R3, R193.reuse, 0xfffffff8, RZ, 0xc0, !PT ;  /* 0xfffffff8c1037812 */ /* 0x040fe200078ec0ff */
[----:B------:R-:W-:Y:S01]  /*12f0*/  IMAD.SHL.U32 R193, R193, 0x40, RZ ;  /* 0x00000040c1c17824 */ /* 0x000fe200078e00ff */
[CC--:B------:R-:W-:Y:S01]  /*1300*/  LEA.HI R5, R12.reuse, R18.reuse, RZ, 0x5 ;  /* 0x000000120c057211 */ /* 0x0c0fe200078f28ff */
[----:B------:R-:W-:Y:S01]  /*1310*/  IMAD.IADD R0, R7, 0x1, -R4 ;  /* 0x0000000107007824 */ /* 0x000fe200078e0a04 */
[----:B------:R-:W-:Y:S01]  /*1320*/  LEA.HI R145, R12, R18, RZ, 0x3 ;  /* 0x000000120c917211 */ /* 0x000fe200078f18ff */
[----:B------:R-:W-:Y:S01]  /*1330*/  IMAD.IADD R8, R2, 0x1, -R3 ;  /* 0x0000000102087824 */ /* 0x000fe200078e0a03 */
[--C-:B------:R-:W-:Y:S02]  /*1340*/  SHF.R.S32.HI R7, RZ, 0x5, R5.reuse ;  /* 0x00000005ff077819 */ /* 0x100fe40000011405 */
[----:B------:R-:W-:Y:S02]  /*1350*/  SHF.R.S32.HI R4, RZ, 0x1f, R5 ;  /* 0x0000001fff047819 */ /* 0x000fe40000011405 */
[----:B------:R-:W-:-:S02]  /*1360*/  LOP3.LUT R2, R6, 0xfffffffc, RZ, 0xc0, !PT ;  /* 0xfffffffc06027812 */ /* 0x000fc400078ec0ff */
[----:B------:R-:W-:Y:S02]  /*1370*/  LOP3.LUT R146, R145, 0xfffffff8, RZ, 0xc0, !PT ;  /* 0xfffffff891927812 */ /* 0x000fe400078ec0ff */
[----:B------:R-:W-:Y:S01]  /*1380*/  LEA.HI R4, R4, R7, RZ, 0x3 ;  /* 0x0000000704047211 */ /* 0x000fe200078f18ff */
[C---:B------:R-:W-:Y:S01]  /*1390*/  IMAD.IADD R2, R18.reuse, 0x1, -R2 ;  /* 0x0000000112027824 */ /* 0x040fe200078e0a02 */
[----:B------:R-:W-:Y:S01]  /*13a0*/  LOP3.LUT R5, R5, 0xffffffe0, RZ, 0xc0, !PT ;  /* 0xffffffe005057812 */ /* 0x000fe200078ec0ff */
[----:B------:R-:W-:Y:S01]  /*13b0*/  IMAD.IADD R146, R18, 0x1, -R146 ;  /* 0x0000000112927824 */ /* 0x000fe200078e0a92 */
[----:B------:R-:W-:Y:S02]  /*13c0*/  LOP3.LUT R4, R4, 0xffffff8, RZ, 0xc0, !PT ;  /* 0x0ffffff804047812 */ /* 0x000fe400078ec0ff */
[----:B------:R-:W-:Y:S01]  /*13d0*/  LEA.HI R6, R2, R2, RZ, 0x1 ;  /* 0x0000000202067211 */ /* 0x000fe200078f08ff */
[----:B------:R-:W-:Y:S01]  /*13e0*/  IMAD.SHL.U32 R3, R146, 0x40, RZ ;  /* 0x0000004092037824 */ /* 0x000fe200078e00ff */
[----:B------:R-:W-:Y:S01]  /*13f0*/  LOP3.LUT P3, RZ, R0, 0x2, RZ, 0xc0, !PT ;  /* 0x0000000200ff7812 */ /* 0x000fe2000786c0ff */
[----:B------:R-:W-:Y:S01]  /*1400*/  IMAD.IADD R9, R7, 0x1, -R4 ;  /* 0x0000000107097824 */ /* 0x000fe200078e0a04 */
[----:B------:R-:W-:Y:S01]  /*1410*/  LOP3.LUT R4, R6, 0x1ffffffe, RZ, 0xc0, !PT ;  /* 0x1ffffffe06047812 */ /* 0x000fe200078ec0ff */
[----:B------:R-:W-:Y:S01]  /*1420*/  IMAD.IADD R17, R18, 0x1, -R5 ;  /* 0x0000000112117824 */ /* 0x000fe200078e0a05 */
[----:B------:R-:W-:Y:S01]  /*1430*/  LOP3.LUT R3, R3, 0x1c0, RZ, 0xc0, !PT ;  /* 0x000001c003037812 */ /* 0x000fe200078ec0ff */
[----:B------:R-:W-:Y:S01]  /*1440*/  IMAD.SHL.U32 R7, R7, 0x400, RZ ;  /* 0x0000040007077824 */ /* 0x000fe200078e00ff */
[----:B------:R-:W-:Y:S01]  /*1450*/  LOP3.LUT P0, RZ, R0, 0x4, RZ, 0xc0, !PT ;  /* 0x0000000400ff7812 */ /* 0x000fe2000780c0ff */
[C---:B------:R-:W-:Y:S01]  /*1460*/  IMAD.IADD R13, R2.reuse, 0x1, -R4 ;  /* 0x00000001020d7824 */ /* 0x040fe200078e0a04 */
[----:B------:R-:W-:Y:S01]  /*1470*/  LOP3.LUT R5, R3, 0x8, R145, 0xf8, !PT ;  /* 0x0000000803057812 */ /* 0x000fe200078ef891 */
[----:B------:R-:W-:Y:S01]  /*1480*/  IMAD R6, R2, 0x2, R7 ;  /* 0x0000000202067824 */ /* 0x000fe200078e0207 */
[----:B------:R-:W-:Y:S01]  /*1490*/  SHF.R.U32.HI R3, RZ, 0x3, R3 ;  /* 0x00000003ff037819 */ /* 0x000fe20000011603 */
[----:B------:R-:W-:Y:S01]  /*14a0*/  IMAD.SHL.U32 R2, R0, 0x40, RZ ;  /* 0x0000004000027824 */ /* 0x000fe200078e00ff */
[----:B------:R-:W-:Y:S01]  /*14b0*/  SHF.R.S32.HI R10, RZ, 0x1f, R17 ;  /* 0x0000001fff0a7819 */ /* 0x000fe20000011411 */
[----:B------:R-:W-:Y:S01]  /*14c0*/  IMAD.SHL.U32 R4, R11, 0x8, RZ ;  /* 0x000000080b047824 */ /* 0x000fe200078e00ff */
[----:B------:R-:W-:Y:S01]  /*14d0*/  LOP3.LUT R192, R5, R3, RZ, 0x3c, !PT ;  /* 0x0000000305c07212 */ /* 0x000fe200078e3cff */
[----:B------:R-:W-:Y:S01]  /*14e0*/  IMAD.SHL.U32 R140, R146, 0x8, RZ ;  /* 0x00000008928c7824 */ /* 0x000fe200078e00ff */
[----:B------:R-:W-:Y:S01]  /*14f0*/  LEA.HI R10, R10, R17, RZ, 0x2 ;  /* 0x000000110a0a7211 */ /* 0x000fe200078f10ff */
[----:B------:R-:W-:Y:S01]  /*1500*/  IMAD.SHL.U32 R142, R146, 0x4, RZ ;  /* 0x00000004928e7824 */ /* 0x000fe200078e00ff */
[----:B------:R-:W-:Y:S01]  /*1510*/  LOP3.LUT R5, R0, 0x1, RZ, 0xc0, !PT ;  /* 0x0000000100057812 */ /* 0x000fe200078ec0ff */
[----:B------:R-:W-:Y:S01]  /*1520*/  IMAD.SHL.U32 R0, R8, 0x40, RZ ;  /* 0x0000004008007824 */ /* 0x000fe200078e00ff */
[----:B------:R-:W-:Y:S01]  /*1530*/  LOP3.LUT R2, R2, 0x1c0, RZ, 0xc0, !PT ;  /* 0x000001c002027812 */ /* 0x000fe200078ec0ff */
[----:B------:R-:W-:Y:S01]  /*1540*/  IMAD R192, R11, 0x200, R192 ;  /* 0x000002000bc07824 */ /* 0x000fe200078e02c0 */
[----:B------:R-:W-:-:S02]  /*1550*/  SHF.R.S32.HI R3, RZ, 0x2, R10 ;  /* 0x00000002ff037819 */ /* 0x000fc4000001140a */
[----:B------:R-:W-:Y:S02]  /*1560*/  LEA.HI R2, R2, R2, RZ, 0x1d ;  /* 0x0000000202027211 */ /* 0x000fe400078fe8ff */
[----:B------:R-:W-:Y:S01]  /*1570*/  LOP3.LUT R0, R0, 0x1c0, RZ, 0xc0, !PT ;  /* 0x000001c000007812 */ /* 0x000fe200078ec0ff */
[----:B------:R-:W-:Y:S01]  /*1580*/  IMAD R16, R9, 0x10, R3 ;  /* 0x0000001009107824 */ /* 0x000fe200078e0203 */
[----:B------:R-:W-:Y:S01]  /*1590*/  ISETP.NE.U32.AND P4, PT, R5, 0x1, PT ;  /* 0x000000010500780c */ /* 0x000fe20003f85070 */
[----:B------:R-:W-:Y:S01]  /*15a0*/  IMAD.IADD R3, R6, 0x1, R2 ;  /* 0x0000000106037824 */ /* 0x000fe200078e0202 */
[----:B------:R-:W-:Y:S02]  /*15b0*/  LOP3.LUT R2, R0, 0x8, R4, 0xf8, !PT ;  /* 0x0000000800027812 */ /* 0x000fe400078ef804 */
[----:B------:R-:W-:Y:S01]  /*15c0*/  SHF.R.U32.HI R0, RZ, 0x3, R0 ;  /* 0x00000003ff007819 */ /* 0x000fe20000011600 */
[----:B------:R-:W-:Y:S01]  /*15d0*/  IMAD.SHL.U32 R15, R3, 0x2, RZ ;  /* 0x00000002030f7824 */ /* 0x000fe200078e00ff */
[----:B------:R-:W-:Y:S01]  /*15e0*/  LOP3.LUT R193, R193, 0xfffffe00, RZ, 0xc0, !PT ;  /* 0xfffffe00c1c17812 */ /* 0x000fe200078ec0ff */
[----:B------:R-:W-:Y:S01]  /*15f0*/  STL [R1+0x1e0], R16 ;  /* 0x0001e01001007387 */ /* 0x000fe20000100800 */
[----:B------:R-:W-:-:S02]  /*1600*/  LOP3.LUT R0, R2, R0, RZ, 0x3c, !PT ;  /* 0x0000000002007212 */ /* 0x000fc400078e3cff */
[----:B------:R-:W-:Y:S01]  /*1610*/  SHF.R.S32.HI R145, RZ, 0x3, R145 ;  /* 0x00000003ff917819 */ /* 0x000fe20000011491 */
[----:B------:R-:W-:Y:S01]  /*1620*/  STL [R1+0xb4], R15 ;  /* 0x0000b40f01007387 */ /* 0x000fe20000100800 */
[CC--:B------:R-:W-:Y:S02]  /*1630*/  IADD3 R197, R0.reuse, R193.reuse, R7 ;  /* 0x000000c100c57210 */ /* 0x0c0fe40007ffe007 */
[----:B------:R-:W-:Y:S01]  /*1640*/  LOP3.LUT R193, R0, R193, RZ, 0xfc, !PT ;  /* 0x000000c100c17212 */ /* 0x000fe200078efcff */
[----:B------:R-:W-:Y:S01]  /*1650*/  IMAD.SHL.U32 R0, R145, 0x40, RZ ;  /* 0x0000004091007824 */ /* 0x000fe200078e00ff */
[----:B------:R-:W-:Y:S02]  /*1660*/  IADD3 R2, R15, 0x80, RZ ;  /* 0x000000800f027810 */ /* 0x000fe40007ffe0ff */
[----:B------:R-:W-:Y:S02]  /*1670*/  IADD3 R3, R145, 0x20, RZ ;  /* 0x0000002091037810 */ /* 0x000fe40007ffe0ff */
[----:B------:R-:W-:-:S02]  /*1680*/  IADD3 R14, R15, 0x70, RZ ;  /* 0x000000700f0e7810 */ /* 0x000fc40007ffe0ff */
[----:B------:R-:W-:Y:S02]  /*1690*/  @P4 IADD3 R14, R2, 0x10, RZ ;  /* 0x00000010020e4810 */ /* 0x000fe40007ffe0ff */
[----:B------:R-:W-:Y:S02]  /*16a0*/  LEA.HI R7, R12, R18, RZ, 0x6 ;  /* 0x000000120c077211 */ /* 0x000fe400078f30ff */
[----:B------:R-:W-:Y:S01]  /*16b0*/  LOP3.LUT R2, R0, 0x1c0, RZ, 0xc0, !PT ;  /* 0x000001c000027812 */ /* 0x000fe200078ec0ff */
[----:B------:R-:W-:Y:S01]  /*16c0*/  IMAD.SHL.U32 R0, R3, 0x40, RZ ;  /* 0x0000004003007824 */ /* 0x000fe200078e00ff */
[----:B------:R-:W-:Y:S01]  /*16d0*/  SHF.R.S32.HI R12, RZ, 0x1f, R3 ;  /* 0x0000001fff0c7819 */ /* 0x000fe20000011403 */
[----:B------:R-:W-:Y:S01]  /*16e0*/  IMAD.SHL.U32 R7, R7, 0x8, RZ ;  /* 0x0000000807077824 */ /* 0x000fe200078e00ff */
[----:B------:R-:W-:Y:S01]  /*16f0*/  R2P PR, R8, 0x6 ;  /* 0x0000000608007804 */ /* 0x000fe20000000000 */
[----:B------:R-:W-:Y:S01]  /*1700*/  STL [R1+0xb8], R14 ;  /* 0x0000b80e01007387 */ /* 0x000fe20000100800 */
[----:B------:R-:W-:-:S02]  /*1710*/  LEA.HI R12, R12, R3, RZ, 0x3 ;  /* 0x000000030c0c7211 */ /* 0x000fc400078f18ff */
[----:B------:R-:W-:Y:S02]  /*1720*/  LOP3.LUT R3, R0, 0x1c0, RZ, 0xc0, !PT ;  /* 0x000001c000037812 */ /* 0x000fe400078ec0ff */
[----:B------:R-:W-:Y:S01]  /*1730*/  LOP3.LUT R0, R2, 0x38, R140, 0xf8, !PT ;  /* 0x0000003802007812 */ /* 0x000fe200078ef88c */
[----:B------:R-:W-:Y:S01]  /*1740*/  IMAD.SHL.U32 R12, R12, 0x40, RZ ;  /* 0x000000400c0c7824 */ /* 0x000fe200078e00ff */
[----:B------:R-:W-:Y:S02]  /*1750*/  SHF.R.U32.HI R3, RZ, 0x3, R2 ;  /* 0x00000003ff037819 */ /* 0x000fe40000011602 */
[----:B------:R-:W-:Y:S02]  /*1760*/  LOP3.LUT R2, R10, 0x7ffffffc, RZ, 0xc0, !PT ;  /* 0x7ffffffc0a027812 */ /* 0x000fe400078ec0ff */
[----:B------:R-:W-:Y:S02]  /*1770*/  LOP3.LUT R4, R0, R3, RZ, 0x3c, !PT ;  /* 0x0000000300047212 */ /* 0x000fe400078e3cff */
[----:B------:R-:W-:Y:S01]  /*1780*/  LOP3.LUT R7, R7, 0xfffffe00, RZ, 0xc0, !PT ;  /* 0xfffffe0007077812 */ /* 0x000fe200078ec0ff */
[----:B------:R-:W-:Y:S01]  /*1790*/  IMAD.IADD R3, R17, 0x1, -R2 ;  /* 0x0000000111037824 */ /* 0x000fe200078e0a02 */
[----:B------:R-:W-:Y:S01]  /*17a0*/  IADD3 R144, R140, 0x40, RZ ;  /* 0x000000408c907810 */ /* 0x000fe20007ffe0ff */
[----:B------:R1:W-:Y:S01]  /*17b0*/  STL [R1+0x1dc], R4 ;  /* 0x0001dc0401007387 */ /* 0x0003e20000100800 */
[----:B------:R-:W-:-:S02]  /*17c0*/  LOP3.LUT R245, R4, R7, RZ, 0xfc, !PT ;  /* 0x0000000704f57212 */ /* 0x000fc400078efcff */
[C---:B------:R-:W-:Y:S02]  /*17d0*/  SEL R2, R194.reuse, 0xffffffe0, !P3 ;  /* 0xffffffe0c2027807 */ /* 0x040fe40005800000 */
[----:B------:R-:W-:Y:S01]  /*17e0*/  SHF.R.S32.HI R0, RZ, 0x1f, R144 ;  /* 0x0000001fff007819 */ /* 0x000fe20000011490 */
[----:B------:R-:W-:Y:S01]  /*17f0*/  IMAD.SHL.U32 R245, R245, 0x2, RZ ;  /* 0x00000002f5f57824 */ /* 0x000fe200078e00ff */
[----:B------:R-:W-:Y:S02]  /*1800*/  SEL R194, R194, 0xffffffe0, !P1 ;  /* 0xffffffe0c2c27807 */ /* 0x000fe40004800000 */
[----:B------:R-:W-:Y:S02]  /*1810*/  LEA.HI R238, R0, R144, RZ, 0x3 ;  /* 0x0000009000ee7211 */ /* 0x000fe400078f18ff */
[----:B------:R-:W-:Y:S02]  /*1820*/  SEL R0, R195, 0xffffffc0, !P0 ;  /* 0xffffffc0c3007807 */ /* 0x000fe40004000000 */
[----:B------:R-:W-:-:S02]  /*1830*/  LEA R197, R197, 0x10080, 0x1 ;  /* 0x00010080c5c57811 */ /* 0x000fc400078e08ff */
[----:B------:R-:W-:Y:S02]  /*1840*/  LEA R193, R193, 0x4080, 0x1 ;  /* 0x00004080c1c17811 */ /* 0x000fe400078e08ff */
[----:B------:R-:W-:Y:S01]  /*1850*/  SEL R195, R195, 0xffffffc0, !P2 ;  /* 0xffffffc0c3c37807 */ /* 0x000fe20005000000 */
[C---:B------:R-:W-:Y:S01]  /*1860*/  IMAD.IADD R198, R197.reuse, 0x1, R194 ;  /* 0x00000001c5c67824 */ /* 0x040fe200078e02c2 */
[----:B------:R-:W-:Y:S01]  /*1870*/  IADD3 R228, R140, 0x80, RZ ;  /* 0x000000808ce47810 */ /* 0x000fe20007ffe0ff */
[----:B------:R-:W-:Y:S01]  /*1880*/  IMAD.IADD R194, R194, 0x1, R193 ;  /* 0x00000001c2c27824 */ /* 0x000fe200078e02c1 */
[----:B------:R-:W-:Y:S01]  /*1890*/  IADD3 R229, R140, 0xc0, RZ ;  /* 0x000000c08ce57810 */ /* 0x000fe20007ffe0ff */
[----:B------:R-:W-:Y:S01]  /*18a0*/  IMAD.IADD R200, R197, 0x1, R195 ;  /* 0x00000001c5c87824 */ /* 0x000fe200078e02c3 */
[----:B------:R-:W-:Y:S01]  /*18b0*/  LOP3.LUT R238, R238, 0xfffffff8, RZ, 0xc0, !PT ;  /* 0xfffffff8eeee7812 */ /* 0x000fe200078ec0ff */
[----:B------:R-:W-:Y:S01]  /*18c0*/  IMAD.IADD R196, R195, 0x1, R193 ;  /* 0x00000001c3c47824 */ /* 0x000fe200078e02c1 */
[----:B------:R-:W-:Y:S01]  /*18d0*/  SHF.R.S32.HI R141, RZ, 0x1f, R140 ;  /* 0x0000001fff8d7819 */ /* 0x000fe2000001148c */
[----:B-1----:R-:W-:Y:S01]  /*18e0*/  IMAD.SHL.U32 R4, R3, 0x2, RZ ;  /* 0x0000000203047824 */ /* 0x002fe200078e00ff */
[----:B------:R-:W-:Y:S01]  /*18f0*/  SHF.R.S32.HI R250, RZ, 0x1f, R228 ;  /* 0x0000001ffffa7819 */ /* 0x000fe200000114e4 */
[----:B------:R-:W-:Y:S01]  /*1900*/  IMAD R3, R13, 0x8, R16 ;  /* 0x000000080d037824 */ /* 0x000fe200078e0210 */
[----:B------:R-:W-:Y:S01]  /*1910*/  SHF.R.S32.HI R249, RZ, 0x1f, R229 ;  /* 0x0000001ffff97819 */ /* 0x000fe200000114e5 */
[----:B------:R-:W-:Y:S01]  /*1920*/  IMAD.IADD R199, R198, 0x1, R195 ;  /* 0x00000001c6c77824 */ /* 0x000fe200078e02c3 */
[C---:B------:R-:W-:Y:S01]  /*1930*/  IADD3 R38, R4.reuse, 0x8, RZ ;  /* 0x0000000804267810 */ /* 0x040fe20007ffe0ff */
[----:B------:R-:W-:Y:S01]  /*1940*/  STL [R1+0x158], R4 ;  /* 0x0001580401007387 */ /* 0x000fe20000100800 */
[C---:B------:R-:W-:Y:S01]  /*1950*/  IADD3 R36, R4.reuse, 0x18, RZ ;  /* 0x0000001804247810 */ /* 0x040fe20007ffe0ff */
[----:B------:R-:W-:Y:S01]  /*1960*/  IMAD.IADD R195, R195, 0x1, R194 ;  /* 0x00000001c3c37824 */ /* 0x000fe200078e02c2 */
[----:B------:R-:W-:Y:S01]  /*1970*/  SHF.R.S32.HI R13, RZ, 0x1f, R38 ;  /* 0x0000001fff0d7819 */ /* 0x000fe20000011426 */
        /* <DEDUP_REMOVED lines=19> */
[----:B-1----:R-:W-:-:S02]  /*1ab0*/  IADD3 R3, R4, 0xe8, RZ ;  /* 0x000000e804037810 */ /* 0x002fc40007ffe0ff */
[C---:B------:R-:W-:Y:S01]  /*1ac0*/  IADD3 R35, R4.reuse, 0x20, RZ ;  /* 0x0000002004237810 */ /* 0x040fe20007ffe0ff */
[----:B------:R-:W-:Y:S01]  /*1ad0*/  STL [R1+0x100], R9 ;  /* 0x0001000901007387 */ /* 0x000fe20000100800 */
[----:B--2---:R-:W-:Y:S02]  /*1ae0*/  SHF.R.S32.HI R13, RZ, 0x1f, R36 ;  /* 0x0000001fff0d7819 */ /* 0x004fe40000011424 */
        /* <DEDUP_REMOVED lines=23> */
[----:B-1----:R-:W-:-:S02]  /*1c60*/  SHF.R.S32.HI R13, RZ, 0x1f, R33 ;  /* 0x0000001fff0d7819 */ /* 0x002fc40000011421 */
[----:B------:R-:W-:Y:S01]  /*1c70*/  LOP3.LUT R12, R12, 0xfffffe00, RZ, 0xc0, !PT ;  /* 0xfffffe000c0c7812 */ /* 0x000fe200078ec0ff */
[----:B------:R-:W-:Y:S01]  /*1c80*/  STL [R1+0xf0], R5 ;  /* 0x0000f00501007387 */ /* 0x000fe20000100800 */
[----:B------:R-:W-:Y:S02]  /*1c90*/  LEA R192, R192, 0xa080, 0x1 ;  /* 0x0000a080c0c07811 */ /* 0x000fe400078e08ff */
[----:B------:R-:W-:Y:S01]  /*1ca0*/  SHF.R.S32.HI R248, RZ, 0x1f, R238 ;  /* 0x0000001ffff87819 */ /* 0x000fe200000114ee */
[----:B------:R1:W-:Y:S01]  /*1cb0*/  STL [R1+0x1c4], R13 ;  /* 0x0001c40d01007387 */ /* 0x0003e20000100800 */
[----:B--2---:R-:W-:-:S03]  /*1cc0*/  SHF.R.S32.HI R6, RZ, 0x1f, R6 ;  /* 0x0000001fff067819 */ /* 0x004fc60000011406 */
[----:B------:R-:W-:Y:S01]  /*1cd0*/  STL [R1+0xec], R4 ;  /* 0x0000ec0401007387 */ /* 0x000fe20000100800 */
[----:B---3--:R-:W-:-:S03]  /*1ce0*/  SHF.R.S32.HI R37, RZ, 0x1f, R37 ;  /* 0x0000001fff257819 */ /* 0x008fc60000011425 */
[----:B------:R2:W-:Y:S01]  /*1cf0*/  STL [R1+0x16c], R6 ;  /* 0x00016c0601007387 */ /* 0x0005e20000100800 */
[----:B----4-:R-:W-:-:S03]  /*1d00*/  SHF.R.S32.HI R35, RZ, 0x1f, R35 ;  /* 0x0000001fff237819 */ /* 0x010fc60000011423 */
[----:B------:R3:W-:Y:S01]  /*1d10*/  STL [R1+0x140], R31 ;  /* 0x0001401f01007387 */ /* 0x0007e20000100800 */
[----:B-----5:R-:W-:-:S03]  /*1d20*/  SHF.R.S32.HI R34, RZ, 0x1f, R34 ;  /* 0x0000001fff227819 */ /* 0x020fc60000011422 */
[----:B------:R4:W-:Y:S01]  /*1d30*/  STL [R1+0x138], R29 ;  /* 0x0001381d01007387 */ /* 0x0009e20000100800 */
[----:B------:R-:W-:-:S03]  /*1d40*/  SHF.R.S32.HI R32, RZ, 0x1f, R32 ;  /* 0x0000001fff207819 */ /* 0x000fc60000011420 */
[----:B------:R5:W-:Y:S04]  /*1d50*/  STL [R1+0xe0], R28 ;  /* 0x0000e01c01007387 */ /* 0x000be80000100800 */
[----:B------:R5:W-:Y:S01]  /*1d60*/  STL [R1+0x130], R26 ;  /* 0x0001301a01007387 */ /* 0x000be20000100800 */
[----:B-1----:R-:W-:-:S03]  /*1d70*/  SHF.R.S32.HI R13, RZ, 0x1f, R30 ;  /* 0x0000001fff0d7819 */ /* 0x002fc6000001141e */
[----:B------:R1:W-:Y:S04]  /*1d80*/  STL [R1+0x12c], R25 ;  /* 0x00012c1901007387 */ /* 0x0003e80000100800 */
[----:B------:R1:W-:Y:S01]  /*1d90*/  STL [R1+0x1b8], R13 ;  /* 0x0001b80d01007387 */ /* 0x0003e20000100800 */
[----:B--2---:R-:W-:Y:S02]  /*1da0*/  SHF.R.S32.HI R6, RZ, 0x1f, R5 ;  /* 0x0000001fff067819 */ /* 0x004fe40000011405 */
[----:B------:R-:W-:Y:S01]  /*1db0*/  SHF.R.S32.HI R5, RZ, 0x1f, R4 ;  /* 0x0000001fff057819 */ /* 0x000fe20000011404 */
[----:B------:R2:W-:Y:S01]  /*1dc0*/  STL [R1+0x124], R23 ;  /* 0x0001241701007387 */ /* 0x0005e20000100800 */
[----:B------:R-:W-:Y:S01]  /*1dd0*/  IMAD.IADD R4, R15, 0x1, R0 ;  /* 0x000000010f047824 */ /* 0x000fe200078e0200 */
[----:B---3--:R-:W-:-:S02]  /*1de0*/  SHF.R.S32.HI R31, RZ, 0x1f, R31 ;  /* 0x0000001fff1f7819 */ /* 0x008fc4000001141f */
[----:B------:R3:W-:Y:S01]  /*1df0*/  STL [R1+0x120], R22 ;  /* 0x0001201601007387 */ /* 0x0007e20000100800 */
[----:B----4-:R-:W-:-:S03]  /*1e00*/  SHF.R.S32.HI R29, RZ, 0x1f, R29 ;  /* 0x0000001fff1d7819 */ /* 0x010fc6000001141d */
[----:B------:R4:W-:Y:S01]  /*1e10*/  STL [R1+0x118], R20 ;  /* 0x0001181401007387 */ /* 0x0009e20000100800 */
[----:B-----5:R-:W-:-:S03]  /*1e20*/  SHF.R.S32.HI R28, RZ, 0x1f, R28 ;  /* 0x0000001fff1c7819 */ /* 0x020fc6000001141c */
[----:B------:R5:W-:Y:S01]  /*1e30*/  STL [R1+0xdc], R19 ;  /* 0x0000dc1301007387 */ /* 0x000be20000100800 */
[----:B------:R-:W-:-:S03]  /*1e40*/  SHF.R.S32.HI R26, RZ, 0x1f, R26 ;  /* 0x0000001fff1a7819 */ /* 0x000fc6000001141a */
[----:B------:R5:W-:Y:S01]  /*1e50*/  STL [R1+0x110], R17 ;  /* 0x0001101101007387 */ /* 0x000be20000100800 */
[----:B-1----:R-:W-:-:S03]  /*1e60*/  SHF.R.S32.HI R25, RZ, 0x1f, R25 ;  /* 0x0000001fff197819 */ /* 0x002fc60000011419 */
[----:B------:R1:W-:Y:S01]  /*1e70*/  STL [R1+0x10c], R16 ;  /* 0x00010c1001007387 */ /* 0x0003e20000100800 */
[----:B------:R-:W-:-:S03]  /*1e80*/  SHF.R.S32.HI R13, RZ, 0x1f, R27 ;  /* 0x0000001fff0d7819 */ /* 0x000fc6000001141b */
[----:B------:R-:W-:Y:S01]  /*1e90*/  STL [R1+0x13c], R30 ;  /* 0x00013c1e01007387 */ /* 0x000fe20000100800 */
[----:B--2---:R-:W-:-:S03]  /*1ea0*/  SHF.R.S32.HI R23, RZ, 0x1f, R23 ;  /* 0x0000001fff177819 */ /* 0x004fc60000011417 */
[----:B------:R2:W-:Y:S01]  /*1eb0*/  STL [R1+0x1ac], R13 ;  /* 0x0001ac0d01007387 */ /* 0x0005e20000100800 */
[----:B---3--:R-:W-:-:S03]  /*1ec0*/  SHF.R.S32.HI R22, RZ, 0x1f, R22 ;  /* 0x0000001fff167819 */ /* 0x008fc60000011416 */
[----:B------:R-:W-:Y:S01]  /*1ed0*/  STL [R1+0x134], R27 ;  /* 0x0001341b01007387 */ /* 0x000fe20000100800 */
[----:B----4-:R-:W-:-:S03]  /*1ee0*/  SHF.R.S32.HI R20, RZ, 0x1f, R20 ;  /* 0x0000001fff147819 */ /* 0x010fc60000011414 */
[----:B------:R-:W-:Y:S01]  /*1ef0*/  STL [R1+0x128], R24 ;  /* 0x0001281801007387 */ /* 0x000fe20000100800 */
[----:B-----5:R-:W-:-:S03]  /*1f00*/  SHF.R.S32.HI R19, RZ, 0x1f, R19 ;  /* 0x0000001fff137819 */ /* 0x020fc60000011413 */
[----:B------:R-:W-:Y:S01]  /*1f10*/  STL [R1+0x11c], R21 ;  /* 0x00011c1501007387 */ /* 0x000fe20000100800 */
[----:B------:R-:W-:-:S03]  /*1f20*/  SHF.R.S32.HI R17, RZ, 0x1f, R17 ;  /* 0x0000001fff117819 */ /* 0x000fc60000011411 */
[----:B------:R-:W-:Y:S01]  /*1f30*/  STL [R1+0x114], R18 ;  /* 0x0001141201007387 */ /* 0x000fe20000100800 */
[----:B-1----:R-:W-:-:S03]  /*1f40*/  SHF.R.S32.HI R16, RZ, 0x1f, R16 ;  /* 0x0000001fff107819 */ /* 0x002fc60000011410 */
[----:B------:R-:W-:Y:S04]  /*1f50*/  STL [R1+0x1d4], R37 ;  /* 0x0001d42501007387 */ /* 0x000fe80000100800 */
[----:B------:R-:W-:Y:S01]  /*1f60*/  STL [R1+0x1cc], R35 ;  /* 0x0001cc2301007387 */ /* 0x000fe20000100800 */
[----:B--2---:R-:W-:-:S03]  /*1f70*/  SHF.R.S32.HI R13, RZ, 0x1f, R24 ;  /* 0x0000001fff0d7819 */ /* 0x004fc60000011418 */
[----:B------:R-:W-:Y:S04]  /*1f80*/  STL [R1+0x1c8], R34 ;  /* 0x0001c82201007387 */ /* 0x000fe80000100800 */
[----:B------:R1:W-:Y:S04]  /*1f90*/  STL [R1+0x1a0], R13 ;  /* 0x0001a00d01007387 */ /* 0x0003e80000100800 */
[----:B------:R-:W-:Y:S04]  /*1fa0*/  STL [R1+0x1c0], R32 ;  /* 0x0001c02001007387 */ /* 0x000fe80000100800 */
[----:B------:R-:W-:Y:S04]  /*1fb0*/  STL [R1+0x1bc], R31 ;  /* 0x0001bc1f01007387 */ /* 0x000fe80000100800 */
[----:B------:R-:W-:Y:S04]  /*1fc0*/  STL [R1+0x1b4], R29 ;  /* 0x0001b41d01007387 */ /* 0x000fe80000100800 */
[----:B------:R-:W-:Y:S04]  /*1fd0*/  STL [R1+0x1b0], R28 ;  /* 0x0001b01c01007387 */ /* 0x000fe80000100800 */
[----:B------:R-:W-:Y:S04]  /*1fe0*/  STL [R1+0x1a8], R26 ;  /* 0x0001a81a01007387 */ /* 0x000fe80000100800 */
[----:B------:R-:W-:Y:S01]  /*1ff0*/  STL [R1+0x1a4], R25 ;  /* 0x0001a41901007387 */ /* 0x000fe20000100800 */
[----:B-1----:R-:W-:-:S03]  /*2000*/  SHF.R.S32.HI R13, RZ, 0x1f, R21 ;  /* 0x0000001fff0d7819 */ /* 0x002fc60000011415 */
        /* <DEDUP_REMOVED lines=11> */
[----:B------:R-:W-:Y:S01]  /*20c0*/  STL [R1+0xd0], R4 ;  /* 0x0000d00401007387 */ /* 0x000fe20000100800 */
[----:B-1----:R-:W-:Y:S02]  /*20d0*/  SHF.R.S32.HI R13, RZ, 0x1f, R11 ;  /* 0x0000001fff0d7819 */ /* 0x002fe4000001140b */
[----:B------:R-:W-:-:S02]  /*20e0*/  SHF.R.S32.HI R11, RZ, 0x1f, R10 ;  /* 0x0000001fff0b7819 */ /* 0x000fc4000001140a */
[----:B------:R-:W-:Y:S01]  /*20f0*/  SHF.R.S32.HI R10, RZ, 0x1f, R9 ;  /* 0x0000001fff0a7819 */ /* 0x000fe20000011409 */
[----:B------:R-:W-:Y:S01]  /*2100*/  STL [R1+0x17c], R13 ;  /* 0x00017c0d01007387 */ /* 0x000fe20000100800 */
[----:B------:R-:W-:Y:S02]  /*2110*/  SHF.R.S32.HI R9, RZ, 0x1f, R8 ;  /* 0x0000001fff097819 */ /* 0x000fe40000011408 */
[----:B------:R-:W-:Y:S01]  /*2120*/  SHF.R.S32.HI R8, RZ, 0x1f, R3 ;  /* 0x0000001fff087819 */ /* 0x000fe20000011403 */
[----:B------:R-:W-:Y:S01]  /*2130*/  IMAD.IADD R3, R15, 0x1, R2 ;  /* 0x000000010f037824 */ /* 0x000fe200078e0202 */
[----:B------:R-:W-:Y:S01]  /*2140*/  STL [R1+0x178], R11 ;  /* 0x0001780b01007387 */ /* 0x000fe20000100800 */
[----:B------:R-:W-:-:S03]  /*2150*/  IMAD.IADD R2, R2, 0x1, R14 ;  /* 0x0000000102027824 */ /* 0x000fc600078e020e */
[----:B------:R1:W-:Y:S04]  /*2160*/  STL [R1+0xc0], R3 ;  /* 0x0000c00301007387 */ /* 0x0003e80000100800 */
[----:B------:R-:W-:Y:S04]  /*2170*/  STL [R1+0x174], R10 ;  /* 0x0001740a01007387 */ /* 0x000fe80000100800 */
[----:B------:R-:W-:Y:S04]  /*2180*/  STL [R1+0x170], R9 ;  /* 0x0001700901007387 */ /* 0x000fe80000100800 */
[----:B------:R-:W-:Y:S04]  /*2190*/  STL [R1+0x168], R8 ;  /* 0x0001680801007387 */ /* 0x000fe80000100800 */
[----:B------:R-:W-:Y:S01]  /*21a0*/  STL [R1+0xbc], R2 ;  /* 0x0000bc0201007387 */ /* 0x000fe20000100800 */
[----:B-1----:R-:W-:-:S05]  /*21b0*/  IMAD.IADD R3, R0, 0x1, R3 ;  /* 0x0000000100037824 */ /* 0x002fca00078e0203 */
[----:B------:R1:W-:Y:S02]  /*21c0*/  STL [R1+0xcc], R3 ;  /* 0x0000cc0301007387 */ /* 0x0003e40000100800 */
[----:B-1----:R-:W-:Y:S02]  /*21d0*/  IMAD.IADD R3, R0, 0x1, R14 ;  /* 0x0000000100037824 */ /* 0x002fe400078e020e */
[----:B------:R-:W-:-:S03]  /*21e0*/  IMAD.IADD R0, R2, 0x1, R0 ;  /* 0x0000000102007824 */ /* 0x000fc600078e0200 */
[----:B------:R1:W-:Y:S04]  /*21f0*/  STL [R1+0xc8], R3 ;  /* 0x0000c80301007387 */ /* 0x0003e80000100800 */
[----:B------:R1:W-:Y:S02]  /*2200*/  STL [R1+0xc4], R0 ;  /* 0x0000c40001007387 */ /* 0x0003e40000100800 */
.L_x_2511:
[----:B------:R-:W2:Y:S01]  /*2210*/  LDL R24, [R1+0xac] ;  /* 0x0000ac0001187983 */ /* 0x000ea20000100800 */
[----:B------:R-:W-:-:S03]  /*2220*/  ISETP.NE.U32.AND P0, PT, RZ, c[0x0][0x370], PT ;  /* 0x0000dc00ff007a0c */ /* 0x000fc60003f05070 */
[----:B------:R-:W3:Y:S01]  /*2230*/  LDL R25, [R1+0xa8] ;  /* 0x0000a80001197983 */ /* 0x000ee20000100800 */
[----:B------:R-:W-:Y:S02]  /*2240*/  ISETP.NE.AND.EX P0, PT, RZ, c[0x0][0x374], PT, P0 ;  /* 0x0000dd00ff007a0c */ /* 0x000fe40003f05300 */
[----:B------:R-:W-:Y:S01]  /*2250*/  ISETP.NE.U32.AND P4, PT, RZ, c[0x0][0x358], PT ;  /* 0x0000d600ff007a0c */ /* 0x000fe20003f85070 */
[----:B------:R-:W-:Y:S02]  /*2260*/  IMAD.MOV.U32 R23, RZ, RZ, 0x4 ;  /* 0x00000004ff177424 */ /* 0x000fe400078e00ff */
[----:B-1----:R-:W-:Y:S01]  /*2270*/  IMAD.MOV.U32 R0, RZ, RZ, RZ ;  /* 0x000000ffff007224 */ /* 0x002fe200078e00ff */
[----:B------:R-:W-:Y:S02]  /*2280*/  ISETP.NE.AND.EX P4, PT, RZ, c[0x0][0x35c], PT, P4 ;  /* 0x0000d700ff007a0c */ /* 0x000fe40003f85340 */
[----:B------:R-:W-:Y:S01]  /*2290*/  ISETP.NE.U32.AND P3, PT, RZ, c[0x0][0x350], PT ;  /* 0x0000d400ff007a0c */ /* 0x000fe20003f65070 */
[----:B------:R-:W-:Y:S01]  /*22a0*/  IMAD.MOV.U32 R20, RZ, RZ, RZ ;  /* 0x000000ffff147224 */ /* 0x000fe200078e00ff */
[----:B------:R-:W-:-:S02]  /*22b0*/  ISETP.NE.U32.AND P2, PT, RZ, c[0x0][0x348], PT ;  /* 0x0000d200ff007a0c */ /* 0x000fc40003f45070 */
[----:B------:R-:W-:Y:S02]  /*22c0*/  ISETP.NE.AND.EX P3, PT, RZ, c[0x0][0x354], PT, P3 ;  /* 0x0000d500ff007a0c */ /* 0x000fe40003f65330 */
[----:B------:R-:W-:Y:S01]  /*22d0*/  ISETP.NE.AND.EX P2, PT, RZ, c[0x0][0x34c], PT, P2 ;  /* 0x0000d300ff007a0c */ /* 0x000fe20003f45320 */
[----:B------:R-:W-:Y:S02]  /*22e0*/  IMAD.MOV.U32 R22, RZ, RZ, RZ ;  /* 0x000000ffff167224 */ /* 0x000fe400078e00ff */
[----:B------:R-:W-:Y:S02]  /*22f0*/  IMAD.MOV.U32 R4, RZ, RZ, RZ ;  /* 0x000000ffff047224 */ /* 0x000fe400078e00ff */
[----:B--2---:R-:W-:-:S05]  /*2300*/  @P0 IMAD.WIDE R2, R24, R23, c[0x0][0x370] ;  /* 0x0000dc0018020625 */ /* 0x004fca00078e0217 */
[----:B------:R1:W2:Y:S01]  /*2310*/  @P0 LDG.E R0, [R2.64] ;  /* 0x0000000a02000981 */ /* 0x0002a2000c1e1900 */
[----:B------:R-:W-:-:S04]  /*2320*/  IMAD.WIDE R8, R24, R23, c[0x0][0x350] ;  /* 0x0000d40018087625 */ /* 0x000fc800078e0217 */
[CC--:B------:R-:W-:Y:S01]  /*2330*/  IMAD.WIDE R10, R24.reuse, R23.reuse, c[0x0][0x348] ;  /* 0x0000d200180a7625 */ /* 0x0c0fe200078e0217 */
[----:B------:R-:W4:Y:S04]  /*2340*/  @P3 LDG.E R22, [R8.64] ;  /* 0x0000000a08163981 */ /* 0x000f28000c1e1900 */
[----:B------:R-:W3:Y:S01]  /*2350*/  @P2 LDG.E R4, [R10.64] ;  /* 0x0000000a0a042981 */ /* 0x000ee2000c1e1900 */
[----:B-1----:R-:W-:-:S05]  /*2360*/  IMAD.WIDE R2, R24, R23, c[0x0][0x358] ;  /* 0x0000d60018027625 */ /* 0x002fca00078e0217 */
[----:B------:R-:W3:Y:S01]  /*2370*/  @P4 LDG.E R20, [R2.64] ;  /* 0x0000000a02144981 */ /* 0x000ee2000c1e1900 */
[----:B------:R-:W-:-:S04]  /*2380*/  ISETP.NE.U32.AND P1, PT, RZ, c[0x0][0x360], PT ;  /* 0x0000d800ff007a0c */ /* 0x000fc80003f25070 */
[----:B------:R-:W-:Y:S01]  /*2390*/  ISETP.NE.AND.EX P1, PT, RZ, c[0x0][0x364], PT, P1 ;  /* 0x0000d900ff007a0c */ /* 0x000fe20003f25310 */
[----:B------:R-:W-:Y:S01]  /*23a0*/  YIELD ;  /* 0x0000000000007946 */ /* 0x000fe20003800000 */
[----:B------:R-:W-:Y:S02]  /*23b0*/  ULDC UR5, c[0x0][0x2ac] ;  /* 0x0000ab0000057ab9 */ /* 0x000fe40000000800 */
[----:B------:R-:W-:Y:S01]  /*23c0*/  ULDC UR4, c[0x0][0x1d0] ;  /* 0x0000740000047ab9 */ /* 0x000fe20000000800 */
[----:B------:R-:W-:Y:S01]  /*23d0*/  IMAD.U32 R6, RZ, RZ, UR7 ;  /* 0x00000007ff067e24 */ /* 0x000fe2000f8e00ff */
[----:B------:R-:W-:Y:S01]  /*23e0*/  UIMAD UR4, UR5, UR4, URZ ;  /* 0x00000004050472a4 */ /* 0x000fe2000f8e023f */
[----:B------:R-:W-:-:S03]  /*23f0*/  MOV R19, c[0x0][0x168] ;  /* 0x00005a0000137a02 */ /* 0x000fc60000000f00 */
[----:B------:R-:W-:-:S03]  /*2400*/  IADD3 R172, P0, R6, 0x48, RZ ;  /* 0x0000004806ac7810 */ /* 0x000fc60007f1e0ff */
[----:B------:R-:W-:Y:S01]  /*2410*/  @P1 IMAD.WIDE R14, R24, R23, c[0x0][0x360] ;  /* 0x0000d800180e1625 */ /* 0x000fe200078e0217 */
[----:B------:R-:W-:-:S03]  /*2420*/  IADD3.X R173, RZ, UR6, RZ, P0, !PT ;  /* 0x00000006ffad7c10 */ /* 0x000fc600087fe4ff */
[----:B------:R-:W-:Y:S01]  /*2430*/  IMAD.U32 R18, RZ, RZ, UR4 ;  /* 0x00000004ff127e24 */ /* 0x000fe2000f8e00ff */
[----:B------:R1:W5:Y:S04]  /*2440*/  @P1 LDG.E R19, [R14.64] ;  /* 0x0000000a0e131981 */ /* 0x000368000c1e1900 */
[----:B--2---:R-:W-:Y:S01]  /*2450*/  STL [R1+0x48], R0 ;  /* 0x0000480001007387 */ /* 0x004fe20000100800 */
[----:B----4-:R-:W-:-:S03]  /*2460*/  IMAD.IADD R5, R22, 0x1, R0 ;  /* 0x0000000116057824 */ /* 0x010fc600078e0200 */
[----:B---3--:R2:W-:Y:S04]  /*2470*/  STL [R1+0x4c], R4 ;  /* 0x00004c0401007387 */ /* 0x0085e80000100800 */
[----:B------:R3:W-:Y:S04]  /*2480*/  STL [R1+0x50], R5 ;  /* 0x0000500501007387 */ /* 0x0007e80000100800 */
[----:B------:R4:W-:Y:S01]  /*2490*/  STL [R1+0x54], R20 ;  /* 0x0000541401007387 */ /* 0x0009e20000100800 */
[C---:B--2---:R-:W-:Y:S02]  /*24a0*/  LOP3.LUT R4, R25.reuse, 0xff000000, RZ, 0xc0, !PT ;  /* 0xff00000019047812 */ /* 0x044fe400078ec0ff */
[----:B---3--:R-:W-:-:S02]  /*24b0*/  LOP3.LUT R5, R25, 0xff0000, RZ, 0xc0, !PT ;  /* 0x00ff000019057812 */ /* 0x008fc400078ec0ff */
[----:B------:R-:W-:-:S04]  /*24c0*/  SHF.R.U32.HI R4, RZ, 0x8, R4 ;  /* 0x00000008ff047819 */ /* 0x000fc80000011604 */
[----:B-1----:R-:W-:Y:S01]  /*24d0*/  LEA.HI R14, R5, R4, RZ, 0x10 ;  /* 0x00000004050e7211 */ /* 0x002fe200078f80ff */
[----:B------:R-:W-:Y:S01]  /*24e0*/  IMAD.MOV.U32 R4, RZ, RZ, c[0x0][0x228] ;  /* 0x00008a00ff047624 */ /* 0x000fe200078e00ff */
[----:B------:R-:W-:Y:S05]  /*24f0*/  @P1 BRA `(.L_x_2278) ;  /* 0x0000004000001947 */ /* 0x000fea0003800000 */
[----:B------:R-:W-:Y:S05]  /*2500*/  @!P2 BRA `(.L_x_2278) ;  /* 0x000000300000a947 */ /* 0x000fea0003800000 */
[----:B------:R1:W2:Y:S04]  /*2510*/  LDG.E R5, [R10.64] ;  /* 0x0000000a0a057981 */ /* 0x0002a8000c1e1900 */
[----:B-1----:R-:W2:Y:S02]  /*2520*/  LDG.E R10, [R10.64+0x4] ;  /* 0x0000040a0a0a7981 */ /* 0x002ea4000c1e1900 */
[----:B--2--5:R-:W-:-:S05]  /*2530*/  IADD3 R19, -R5, R10, RZ ;  /* 0x0000000a05137210 */ /* 0x024fca0007ffe1ff */
.L_x_2278:
[----:B-----5:R1:W-:Y:S01]  /*2540*/  STL [R1+0x58], R19 ;  /* 0x0000581301007387 */ /* 0x0203e20000100800 */
[----:B------:R-:W-:-:S04]  /*2550*/  ISETP.NE.U32.AND P0, PT, RZ, c[0x0][0x368], PT ;  /* 0x0000da00ff007a0c */ /* 0x000fc80003f05070 */
[----:B------:R-:W-:-:S13]  /*2560*/  ISETP.NE.AND.EX P0, PT, RZ, c[0x0][0x36c], PT, P0 ;  /* 0x0000db00ff007a0c */ /* 0x000fda0003f05300 */
[----:B------:R-:W-:Y:S05]  /*2570*/  @!P0 BRA `(.L_x_2279) ;  /* 0x0000003000008947 */ /* 0x000fea0003800000 */
[----:B------:R-:W-:-:S05]  /*2580*/  IMAD.WIDE R8, R24, R23, c[0x0][0x368] ;  /* 0x0000da0018087625 */ /* 0x000fca00078e0217 */
[----:B------:R2:W5:Y:S01]  /*2590*/  LDG.E R18, [R8.64] ;  /* 0x0000000a08127981 */ /* 0x000562000c1e1900 */
[----:B------:R-:W-:Y:S05]  /*25a0*/  BRA `(.L_x_2280) ;  /* 0x0000004000007947 */ /* 0x000fea0003800000 */
.L_x_2279:
[----:B------:R-:W-:Y:S05]  /*25b0*/  @!P3 BRA `(.L_x_2280) ;  /* 0x000000300000b947 */ /* 0x000fea0003800000 */
[----:B------:R2:W3:Y:S04]  /*25c0*/  LDG.E R5, [R8.64] ;  /* 0x0000000a08057981 */ /* 0x0004e8000c1e1900 */
[----:B--2---:R-:W3:Y:S02]  /*25d0*/  LDG.E R8, [R8.64+0x4] ;  /* 0x0000040a08087981 */ /* 0x004ee4000c1e1900 */
[----:B---3--:R-:W-:Y:S02]  /*25e0*/  IADD3 R18, -R5, R8, RZ ;  /* 0x0000000805127210 */ /* 0x008fe40007ffe1ff */
.L_x_2280:
[----:B------:R-:W-:Y:S01]  /*25f0*/  ISETP.NE.U32.AND P0, PT, RZ, c[0x0][0x378], PT ;  /* 0x0000de00ff007a0c */ /* 0x000fe20003f05070 */
[----:B--2---:R-:W2:Y:S03]  /*2600*/  LDL R8, [R1+0x15c] ;  /* 0x00015c0001087983 */ /* 0x004ea60000100800 */
[----:B------:R-:W-:Y:S01]  /*2610*/  ISETP.NE.AND.EX P0, PT, RZ, c[0x0][0x37c], PT, P0 ;  /* 0x0000df00ff007a0c */ /* 0x000fe20003f05300 */
[----:B----4-:R3:W4:Y:S01]  /*2620*/  @P4 LDG.E R6, [R2.64] ;  /* 0x0000000a02064981 */ /* 0x010722000c1e1900 */
[----:B-----5:R-:W-:-:S03]  /*2630*/  IMAD.MOV.U32 R13, RZ, RZ, R18 ;  /* 0x000000ffff0d7224 */ /* 0x020fc600078e0012 */
[----:B------:R3:W4:Y:S08]  /*2640*/  @P4 LDG.E R5, [R2.64+0x4] ;  /* 0x0000040a02054981 */ /* 0x000730000c1e1900 */
[----:B---3--:R-:W-:-:S05]  /*2650*/  @P0 IMAD.WIDE R2, R24, R23, c[0x0][0x378] ;  /* 0x0000de0018020625 */ /* 0x008fca00078e0217 */
[----:B------:R3:W4:Y:S01]  /*2660*/  @P0 LDG.E R13, [R2.64] ;  /* 0x0000000a020d0981 */ /* 0x000722000c1e1900 */
[----:B------:R-:W-:-:S05]  /*2670*/  IMAD.IADD R15, R18, 0x1, -R0 ;  /* 0x00000001120f7824 */ /* 0x000fca00078e0a00 */
[----:B------:R1:W-:Y:S01]  /*2680*/  STL [R1+0x5c], R15 ;  /* 0x00005c0f01007387 */ /* 0x0003e20000100800 */
[----:B---3--:R-:W-:-:S05]  /*2690*/  IMAD.MOV.U32 R2, RZ, RZ, c[0x0][0x2c4] ;  /* 0x0000b100ff027624 */ /* 0x008fca00078e00ff */
[----:B------:R-:W-:Y:S01]  /*26a0*/  ISETP.NE.AND P1, PT, R2, 0x1, PT ;  /* 0x000000010200780c */ /* 0x000fe20003f25270 */
[----:B--2---:R-:W-:Y:S02]  /*26b0*/  IMAD.SHL.U32 R9, R8, 0x80, RZ ;  /* 0x0000008008097824 */ /* 0x004fe400078e00ff */
[----:B------:R-:W-:-:S03]  /*26c0*/  IMAD.MOV.U32 R8, RZ, RZ, c[0x0][0x32c] ;  /* 0x0000cb00ff087624 */ /* 0x000fc600078e00ff */
[----:B------:R-:W-:Y:S01]  /*26d0*/  IADD3 R0, R9, 0x7f, RZ ;  /* 0x0000007f09007810 */ /* 0x000fe20007ffe0ff */
[----:B------:R1:W-:Y:S01]  /*26e0*/  STL [R1+0xa0], R9 ;  /* 0x0000a00901007387 */ /* 0x0003e20000100800 */
[----:B------:R-:W-:Y:S01]  /*26f0*/  ISETP.GE.AND P2, PT, R8, 0x1, PT ;  /* 0x000000010800780c */ /* 0x000fe20003f46270 */
[----:B----4-:R-:W-:-:S04]  /*2700*/  @P4 IMAD.IADD R4, R5, 0x1, -R6 ;  /* 0x0000000105044824 */ /* 0x010fc800078e0a06 */
[----:B------:R-:W-:-:S04]  /*2710*/  @P1 IMAD.HI.U32 R3, R0, c[0x0][0x2c8], RZ ;  /* 0x0000b20000031a27 */ /* 0x000fc800078e00ff */
[----:B------:R-:W-:Y:S01]  /*2720*/  IMAD.IADD R5, R15, 0x1, R4 ;  /* 0x000000010f057824 */ /* 0x000fe200078e0204 */
[----:B------:R-:W-:-:S04]  /*2730*/  @P1 SHF.R.U32.HI R0, RZ, c[0x0][0x2cc], R3 ;  /* 0x0000b300ff001a19 */ /* 0x000fc80000011603 */
[----:B------:R1:W-:Y:S01]  /*2740*/  STL.64 [R1+0x60], R4 ;  /* 0x0000600401007387 */ /* 0x0003e20000100a00 */
[----:B------:R-:W-:Y:S02]  /*2750*/  IADD3 R2, R5, 0x2f, RZ ;  /* 0x0000002f05027810 */ /* 0x000fe40007ffe0ff */
[----:B------:R-:W-:-:S03]  /*2760*/  IADD3 R0, R0, 0x1, R5 ;  /* 0x0000000100007810 */ /* 0x000fc60007ffe005 */
[----:B------:R-:W-:-:S04]  /*2770*/  IMAD.HI R2, R2, 0x2aaaaaab, RZ ;  /* 0x2aaaaaab02027827 */ /* 0x000fc800078e02ff */
[----:B------:R-:W-:Y:S01]  /*2780*/  IMAD.IADD R3, R0, 0x1, -R19 ;  /* 0x0000000100037824 */ /* 0x000fe200078e0a13 */
[----:B------:R-:W-:-:S04]  /*2790*/  SHF.R.U32.HI R6, RZ, 0x1f, R2 ;  /* 0x0000001fff067819 */ /* 0x000fc80000011602 */
[----:B------:R-:W-:Y:S02]  /*27a0*/  LEA.HI.SX32 R21, R2, R6, 0x1d ;  /* 0x0000000602157211 */ /* 0x000fe400078feaff */
[----:B------:R-:W-:Y:S01]  /*27b0*/  IADD3 R2, R3, c[0x0][0x328], RZ ;  /* 0x0000ca0003027a10 */ /* 0x000fe20007ffe0ff */
[----:B------:R1:W-:Y:S01]  /*27c0*/  STL [R1+0x68], R13 ;  /* 0x0000680d01007387 */ /* 0x0003e20000100800 */
        /* <DEDUP_REMOVED lines=11> */
.L_x_2283:
[----:B------:R-:W-:-:S13]  /*2880*/  ISETP.NE.AND P0, PT, R8, 0x1, PT ;  /* 0x000000010800780c */ /* 0x000fda0003f05270 */
[----:B------:R-:W-:-:S05]  /*2890*/  @P0 IMAD.HI.U32 R3, R0, c[0x0][0x330], RZ ;  /* 0x0000cc0000030a27 */ /* 0x000fca00078e00ff */
[----:B------:R-:W-:Y:S02]  /*28a0*/  @P0 SHF.R.U32.HI R0, RZ, c[0x0][0x334], R3 ;  /* 0x0000cd00ff000a19 */ /* 0x000fe40000011603 */
.L_x_2284:
[----:B------:R-:W-:Y:S05]  /*28b0*/  BSYNC B0 ;  /* 0x0000000000007941 */ /* 0x000fea0003800000 */
.L_x_2282:
[----:B------:R-:W-:-:S05]  /*28c0*/  IMAD R0, R0, R8, c[0x0][0x32c] ;  /* 0x0000cb0000007624 */ /* 0x000fca00078e0208 */
[----:B------:R-:W-:-:S04]  /*28d0*/  IMNMX R2, R2, R0, PT ;  /* 0x0000000002027217 */ /* 0x000fc80003800200 */
.L_x_2281:
[----:B------:R-:W-:Y:S01]  /*28e0*/  IADD3 R3, R2, 0x2f, RZ ;  /* 0x0000002f02037810 */ /* 0x000fe20007ffe0ff */
[----:B------:R-:W-:-:S04]  /*28f0*/  @P1 IMAD.HI.U32 R2, R9, c[0x0][0x2c8], RZ ;  /* 0x0000b20009021a27 */ /* 0x000fc800078e00ff */
[----:B------:R-:W-:-:S04]  /*2900*/  IMAD.HI R3, R3, 0x2aaaaaab, RZ ;  /* 0x2aaaaaab03037827 */ /* 0x000fc800078e02ff */
[----:B------:R-:W-:Y:S01]  /*2910*/  IMAD.MOV.U32 R0, RZ, RZ, R9 ;  /* 0x000000ffff007224 */ /* 0x000fe200078e0009 */
[----:B------:R-:W-:Y:S02]  /*2920*/  @P1 SHF.R.U32.HI R0, RZ, c[0x0][0x2cc], R2 ;  /* 0x0000b300ff001a19 */ /* 0x000fe40000011602 */
[----:B------:R-:W-:Y:S02]  /*2930*/  SHF.R.U32.HI R11, RZ, 0x1f, R3 ;  /* 0x0000001fff0b7819 */ /* 0x000fe40000011603 */
[----:B------:R-:W-:Y:S02]  /*2940*/  IADD3 R0, R0, R5, -R19 ;  /* 0x0000000500007210 */ /* 0x000fe40007ffe813 */
[----:B------:R-:W-:Y:S02]  /*2950*/  LEA.HI.SX32 R11, R3, R11, 0x1d ;  /* 0x0000000b030b7211 */ /* 0x000fe400078feaff */
        /* <DEDUP_REMOVED lines=12> */
.L_x_2287:
[----:B------:R-:W-:-:S13]  /*2a20*/  ISETP.NE.AND P0, PT, R8, 0x1, PT ;  /* 0x000000010800780c */ /* 0x000fda0003f05270 */
[----:B------:R-:W-:-:S05]  /*2a30*/  @P0 IMAD.HI.U32 R3, R0, c[0x0][0x330], RZ ;  /* 0x0000cc0000030a27 */ /* 0x000fca00078e00ff */
[----:B------:R-:W-:Y:S02]  /*2a40*/  @P0 SHF.R.U32.HI R0, RZ, c[0x0][0x334], R3 ;  /* 0x0000cd00ff000a19 */ /* 0x000fe40000011603 */
.L_x_2288:
[----:B------:R-:W-:Y:S05]  /*2a50*/  BSYNC B0 ;  /* 0x0000000000007941 */ /* 0x000fea0003800000 */
.L_x_2286:
[----:B------:R-:W-:-:S05]  /*2a60*/  IMAD R0, R0, c[0x0][0x32c], RZ ;  /* 0x0000cb0000007a24 */ /* 0x000fca00078e02ff */
[----:B------:R-:W-:-:S05]  /*2a70*/  IMNMX R2, R2, R0, !PT ;  /* 0x0000000002027217 */ /* 0x000fca0007800200 */
.L_x_2285:
[----:B------:R-:W-:Y:S01]  /*2a80*/  IMAD.HI R2, R2, 0x2aaaaaab, RZ ;  /* 0x2aaaaaab02027827 */ /* 0x000fe200078e02ff */
[----:B------:R-:W-:Y:S01]  /*2a90*/  LOP3.LUT R26, R14, 0xff, RZ, 0xc0, !PT ;  /* 0x000000ff0e1a7812 */ /* 0x000fe200078ec0ff */
[----:B------:R-:W-:Y:S01]  /*2aa0*/  BSSY B0, `(.L_x_2289) ;  /* 0x0000029000007945 */ /* 0x000fe20003800000 */
[----:B------:R-:W-:Y:S02]  /*2ab0*/  SHF.R.U32.HI R0, RZ, 0x10, R14 ;  /* 0x00000010ff007819 */ /* 0x000fe4000001160e */
[----:B------:R-:W-:Y:S01]  /*2ac0*/  SHF.R.U32.HI R10, RZ, 0x1f, R2 ;  /* 0x0000001fff0a7819 */ /* 0x000fe20000011602 */
[----:B------:R2:W-:Y:S03]  /*2ad0*/  STL [R1+0xd8], R26 ;  /* 0x0000d81a01007387 */ /* 0x0005e60000100800 */
[----:B------:R-:W-:Y:S01]  /*2ae0*/  LEA.HI.SX32 R10, R2, R10, 0x1d ;  /* 0x0000000a020a7211 */ /* 0x000fe200078feaff */
[----:B------:R2:W-:Y:S01]  /*2af0*/  STL [R1+0xb0], R0 ;  /* 0x0000b00001007387 */ /* 0x0005e20000100800 */
[----:B------:R-:W-:-:S02]  /*2b00*/  IMAD.MOV.U32 R2, RZ, RZ, RZ ;  /* 0x000000ffff027224 */ /* 0x000fc400078e00ff */
[----:B------:R-:W-:-:S04]  /*2b10*/  IMNMX R10, RZ, R10, !PT ;  /* 0x0000000aff0a7217 */ /* 0x000fc80007800200 */
[----:B------:R-:W-:-:S13]  /*2b20*/  ISETP.GT.AND P0, PT, R11, R10, PT ;  /* 0x0000000a0b00720c */ /* 0x000fda0003f04270 */
[----:B------:R-:W-:Y:S05]  /*2b30*/  @!P0 BRA `(.L_x_2290) ;  /* 0x000001f000008947 */ /* 0x000fea0003800000 */
[----:B------:R-:W-:-:S04]  /*2b40*/  ISETP.NE.AND P0, PT, R0, RZ, PT ;  /* 0x000000ff0000720c */ /* 0x000fc80003f05270 */
[----:B--2---:R-:W-:-:S04]  /*2b50*/  SEL R0, R0, c[0x0][0x338], P0 ;  /* 0x0000ce0000007a07 */ /* 0x004fc80000000000 */
[----:B------:R-:W-:Y:S02]  /*2b60*/  IABS R3, R0 ;  /* 0x0000000000037213 */ /* 0x000fe40000000000 */
[----:B------:R-:W-:Y:S02]  /*2b70*/  IADD3 R14, R0, -0x1, R11 ;  /* 0xffffffff000e7810 */ /* 0x000fe40007ffe00b */
[----:B------:R-:W2:Y:S03]  /*2b80*/  I2F.RP R8, R3 ;  /* 0x0000000300087306 */ /* 0x000ea60000209400 */
[----:B------:R-:W-:-:S05]  /*2b90*/  IMAD.IADD R14, R14, 0x1, -R10 ;  /* 0x000000010e0e7824 */ /* 0x000fca00078e0a0a */
[----:B------:R-:W-:Y:S02]  /*2ba0*/  IABS R17, R14 ;  /* 0x0000000e00117213 */ /* 0x000fe40000000000 */
[----:B------:R-:W-:-:S04]  /*2bb0*/  LOP3.LUT R14, R14, R0, RZ, 0x3c, !PT ;  /* 0x000000000e0e7212 */ /* 0x000fc800078e3cff */
[----:B------:R-:W-:Y:S01]  /*2bc0*/  ISETP.GE.AND P1, PT, R14, RZ, PT ;  /* 0x000000ff0e00720c */ /* 0x000fe20003f26270 */
[----:B--2---:R-:W2:Y:S02]  /*2bd0*/  MUFU.RCP R8, R8 ;  /* 0x0000000800087308 */ /* 0x004ea40000001000 */
[----:B--2---:R-:W-:-:S06]  /*2be0*/  IADD3 R8, R8, 0xffffffe, RZ ;  /* 0x0ffffffe08087810 */ /* 0x004fcc0007ffe0ff */
[----:B-1----:R-:W1:Y:S02]  /*2bf0*/  F2I.FTZ.U32.TRUNC.NTZ R9, R8 ;  /* 0x0000000800097305 */ /* 0x002e64000021f000 */
[----:B-1----:R-:W-:Y:S02]  /*2c00*/  IMAD.MOV R2, RZ, RZ, -R9 ;  /* 0x000000ffff027224 */ /* 0x002fe400078e0a09 */
        /* <DEDUP_REMOVED lines=18> */
.L_x_2290:
[----:B------:R-:W-:Y:S05]  /*2d30*/  BSYNC B0 ;  /* 0x0000000000007941 */ /* 0x000fea0003800000 */
.L_x_2289:
[----:B------:R-:W3:Y:S01]  /*2d40*/  LDL R6, [R1+0x1dc] ;  /* 0x0001dc0001067983 */ /* 0x000ee20000100800 */
[----:B------:R-:W-:-:S04]  /*2d50*/  IMAD R10, R26, R2, R10 ;  /* 0x000000021a0a7224 */ /* 0x000fc800078e020a */
[C---:B--2---:R-:W-:Y:S02]  /*2d60*/  IMAD.IADD R0, R10.reuse, 0x1, R2 ;  /* 0x000000010a007824 */ /* 0x044fe400078e0202 */
        /* <DEDUP_REMOVED lines=8> */
[----:B------:R-:W-:Y:S01]  /*2df0*/  @P0 IADD3 R2, R0, 0x2f, RZ ;  /* 0x0000002f00020810 */ /* 0x000fe20007ffe0ff */
[----:B------:R-:W-:-:S04]  /*2e00*/  IMAD.MOV.U32 R0, RZ, RZ, R107 ;  /* 0x000000ffff007224 */ /* 0x000fc800078e006b */
[----:B------:R-:W-:-:S05]  /*2e10*/  @P0 IMAD.HI R2, R2, 0x2aaaaaab, RZ ;  /* 0x2aaaaaab02020827 */ /* 0x000fca00078e02ff */
[----:B------:R-:W-:-:S04]  /*2e20*/  @P0 SHF.R.U32.HI R3, RZ, 0x1f, R2 ;  /* 0x0000001fff030819 */ /* 0x000fc80000011602 */
[----:B------:R-:W-:-:S04]  /*2e30*/  @P0 LEA.HI.SX32 R0, R2, R3, 0x1d ;  /* 0x0000000302000211 */ /* 0x000fc800078feaff */
[----:B------:R-:W-:Y:S01]  /*2e40*/  ISETP.GT.AND P0, PT, R0, R107, PT ;  /* 0x0000006b0000720c */ /* 0x000fe20003f04270 */
[----:B---3--:R-:W-:-:S04]  /*2e50*/  IMAD.IADD R2, R7, 0x1, R6 ;  /* 0x0000000107027824 */ /* 0x008fc800078e0206 */
[----:B------:R-:W-:-:S08]  /*2e60*/  IMAD.SHL.U32 R223, R2, 0x2, RZ ;  /* 0x0000000202df7824 */ /* 0x000fd000078e00ff */
[----:B------:R-:W-:Y:S05]  /*2e70*/  @!P0 BRA `(.L_x_2291) ;  /* 0x00006b9000008947 */ /* 0x000fea0003800000 */
[----:B------:R-:W-:-:S04]  /*2e80*/  ISETP.NE.U32.AND P0, PT, RZ, c[0x0][0x340], PT ;  /* 0x0000d000ff007a0c */ /* 0x000fc80003f05070 */
[----:B------:R-:W-:-:S13]  /*2e90*/  ISETP.NE.AND.EX P2, PT, RZ, c[0x0][0x344], PT, P0 ;  /* 0x0000d100ff007a0c */ /* 0x000fda0003f45300 */
[----:B------:R-:W-:-:S05]  /*2ea0*/  @P2 IMAD.WIDE R2, R24, R23, c[0x0][0x340] ;  /* 0x0000d00018022625 */ /* 0x000fca00078e0217 */
[----:B-1----:R1:W2:Y:S01]  /*2eb0*/  @P2 LDG.E R15, [R2.64] ;  /* 0x0000000a020f2981 */ /* 0x0022a2000c1e1900 */
[----:B------:R-:W-:Y:S01]  /*2ec0*/  LOP3.LUT R25, R25, 0xffff, RZ, 0xc0, !PT ;  /* 0x0000ffff19197812 */ /* 0x000fe200078ec0ff */
[----:B------:R-:W-:Y:S01]  /*2ed0*/  IMAD.MOV.U32 R130, RZ, RZ, 0x30 ;  /* 0x00000030ff827424 */ /* 0x000fe200078e00ff */
[----:B------:R-:W-:Y:S01]  /*2ee0*/  SHF.R.S32.HI R14, RZ, 0x1f, R24 ;  /* 0x0000001fff0e7819 */ /* 0x000fe20000011418 */
[----:B------:R-:W-:Y:S01]  /*2ef0*/  IMAD.MOV.U32 R139, RZ, RZ, c[0x0][0x238] ;  /* 0x00008e00ff8b7624 */ /* 0x000fe200078e00ff */
[----:B------:R-:W-:Y:S01]  /*2f00*/  IADD3 R39, R0, -0x1, RZ ;  /* 0xffffffff00277810 */ /* 0x000fe20007ffe0ff */
[----:B------:R-:W-:Y:S01]  /*2f10*/  IMAD R138, R130, c[0x0][0x23c], RZ ;  /* 0x00008f00828a7a24 */ /* 0x000fe200078e02ff */
[----:B------:R-:W-:Y:S01]  /*2f20*/  SEL R10, R14, RZ, !P4 ;  /* 0x000000ff0e0a7207 */ /* 0x000fe20006000000 */
[----:B------:R-:W-:Y:S01]  /*2f30*/  IMAD.WIDE.U32 R128, R130, c[0x0][0x238], RZ ;  /* 0x00008e0082807a25 */ /* 0x000fe200078e00ff */
[----:B------:R-:W-:Y:S02]  /*2f40*/  SEL R11, R24, RZ, !P4 ;  /* 0x000000ff180b7207 */ /* 0x000fe40006000000 */
[----:B------:R-:W-:Y:S01]  /*2f50*/  SHF.R.S32.HI R16, RZ, 0x1f, R145 ;  /* 0x0000001fff107819 */ /* 0x000fe20000011491 */
[----:B------:R-:W-:Y:S01]  /*2f60*/  IMAD R0, R10, c[0x0][0x248], RZ ;  /* 0x000092000a007a24 */ /* 0x000fe200078e02ff */
[----:B------:R-:W-:Y:S01]  /*2f70*/  IADD3 R108, P0, R145, R20, RZ ;  /* 0x00000014916c7210 */ /* 0x000fe20007f1e0ff */
[----:B------:R-:W-:Y:S01]  /*2f80*/  IMAD R6, R39, -0x30, R4 ;  /* 0xffffffd027067824 */ /* 0x000fe200078e0204 */
[----:B------:R-:W-:Y:S01]  /*2f90*/  ISETP.GE.AND P1, PT, R140, c[0x0][0x1d4], PT ;  /* 0x000075008c007a0c */ /* 0x000fe20003f26270 */
[----:B------:R-:W-:Y:S01]  /*2fa0*/  IMAD R0, R11, c[0x0][0x24c], R0 ;  /* 0x000093000b007a24 */ /* 0x000fe200078e0200 */
[----:B------:R-:W-:Y:S01]  /*2fb0*/  LEA.HI.X.SX32 R109, R20, R16, 0x1, P0 ;  /* 0x00000010146d7211 */ /* 0x000fe200000f0eff */
[----:B------:R-:W-:Y:S01]  /*2fc0*/  IMAD.IADD R138, R129, 0x1, R138 ;  /* 0x00000001818a7824 */ /* 0x000fe200078e028a */
[----:B------:R-:W-:Y:S01]  /*2fd0*/  IMNMX R6, R6, 0x30, PT ;  /* 0x0000003006067817 */ /* 0x000fe20003800200 */
[----:B------:R-:W-:Y:S01]  /*2fe0*/  IMAD.SHL.U32 R150, R139, 0x20, RZ ;  /* 0x000000208b967824 */ /* 0x000fe200078e00ff */
[----:B------:R-:W-:Y:S01]  /*2ff0*/  ISETP.GE.AND P4, PT, R144, c[0x0][0x1d4], PT ;  /* 0x0000750090007a0c */ /* 0x000fe20003f86270 */
[----:B------:R-:W-:Y:S01]  /*3000*/  IMAD.IADD R127, R22, 0x1, R18 ;  /* 0x00000001167f7824 */ /* 0x000fe200078e0212 */
[----:B------:R-:W-:Y:S01]  /*3010*/  LOP3.LUT R213, R213, 0xfffffff7, RZ, 0xc0, !PT ;  /* 0xfffffff7d5d57812 */ /* 0x000fe200078ec0ff */
[----:B------:R-:W-:Y:S01]  /*3020*/  IMAD.SHL.U32 R26, R145, 0x40, RZ ;  /* 0x00000040911a7824 */ /* 0x000fe200078e00ff */
[----:B------:R-:W-:Y:S01]  /*3030*/  ISETP.GE.AND P6, PT, R228, c[0x0][0x1d4], PT ;  /* 0x00007500e4007a0c */ /* 0x000fe20003fc6270 */
[----:B-1----:R-:W-:Y:S01]  /*3040*/  IMAD.WIDE.U32 R2, R25, c[0x0][0x240], R140 ;  /* 0x0000900019027a25 */ /* 0x002fe200078e008c */
[----:B------:R-:W-:-:S02]  /*3050*/  ISETP.GE.AND P5, PT, R229, c[0x0][0x1d4], PT ;  /* 0x00007500e5007a0c */ /* 0x000fc40003fa6270 */
[----:B------:R-:W-:Y:S01]  /*3060*/  @P1 LOP3.LUT R213, R213, 0x8, RZ, 0xfc, !PT ;  /* 0x00000008d5d51812 */ /* 0x000fe200078efcff */
[----:B------:R-:W-:Y:S01]  /*3070*/  IMAD R3, R25, c[0x0][0x244], R3 ;  /* 0x0000910019037a24 */ /* 0x000fe200078e0203 */
[----:B------:R-:W-:Y:S01]  /*3080*/  MOV R135, 0x5 ;  /* 0x0000000500877802 */ /* 0x000fe20000000f00 */
[----:B------:R-:W-:Y:S01]  /*3090*/  IMAD.MOV.U32 R134, RZ, RZ, c[0x0][0x280] ;  /* 0x0000a000ff867624 */ /* 0x000fe200078e00ff */
[----:B------:R-:W-:Y:S01]  /*30a0*/  LOP3.LUT R213, R213, 0xfffffffb, RZ, 0xc0, !PT ;  /* 0xfffffffbd5d57812 */ /* 0x000fe200078ec0ff */
[----:B------:R-:W-:Y:S01]  /*30b0*/  IMAD.WIDE.U32 R2, R11, c[0x0][0x248], R2 ;  /* 0x000092000b027a25 */ /* 0x000fe200078e0002 */
[----:B------:R-:W-:Y:S02]  /*30c0*/  SHF.L.U64.HI R139, R139, R135, c[0x0][0x23c] ;  /* 0x00008f008b8b7619 */ /* 0x000fe40000010287 */
[----:B------:R-:W-:Y:S01]  /*30d0*/  @P4 LOP3.LUT R213, R213, 0x4, RZ, 0xfc, !PT ;  /* 0x00000004d5d54812 */ /* 0x000fe200078efcff */
[----:B------:R-:W-:Y:S01]  /*30e0*/  IMAD.IADD R3, R3, 0x1, R0 ;  /* 0x0000000103037824 */ /* 0x000fe200078e0200 */
[----:B------:R-:W-:Y:S01]  /*30f0*/  SHF.R.S32.HI R143, RZ, 0x1f, R142 ;  /* 0x0000001fff8f7819 */ /* 0x000fe2000001148e */
[----:B------:R-:W-:Y:S01]  /*3100*/  IMAD R0, R109, c[0x0][0x238], RZ ;  /* 0x00008e006d007a24 */ /* 0x000fe200078e02ff */
[----:B------:R-:W-:Y:S01]  /*3110*/  LOP3.LUT R213, R213, 0xfffffffd, RZ, 0xc0, !PT ;  /* 0xfffffffdd5d57812 */ /* 0x000fe200078ec0ff */
[----:B------:R-:W-:Y:S01]  /*3120*/  IMAD.WIDE.U32 R112, R108, c[0x0][0x238], R2 ;  /* 0x00008e006c707a25 */ /* 0x000fe200078e0002 */
[----:B------:R-:W-:-:S02]  /*3130*/  SHF.R.S32.HI R3, RZ, 0x1f, R39 ;  /* 0x0000001fff037819 */ /* 0x000fc40000011427 */
[----:B------:R-:W-:Y:S01]  /*3140*/  @P6 LOP3.LUT R213, R213, 0x2, RZ, 0xfc, !PT ;  /* 0x00000002d5d56812 */ /* 0x000fe200078efcff */
[----:B------:R-:W-:Y:S01]  /*3150*/  IMAD R5, R108, c[0x0][0x23c], R0 ;  /* 0x00008f006c057a24 */ /* 0x000fe200078e0200 */
[----:B------:R-:W-:Y:S01]  /*3160*/  IADD3 R0, -R145, R6, RZ ;  /* 0x0000000691007210 */ /* 0x000fe20007ffe1ff */
[----:B------:R-:W-:Y:S01]  /*3170*/  IMAD R2, R138, R39, RZ ;  /* 0x000000278a027224 */ /* 0x000fe200078e02ff */
[----:B------:R-:W-:Y:S01]  /*3180*/  LOP3.LUT R26, R26, 0x1c0, RZ, 0xc0, !PT ;  /* 0x000001c01a1a7812 */ /* 0x000fe200078ec0ff */
[----:B------:R-:W-:Y:S01]  /*3190*/  IMAD.IADD R111, R113, 0x1, R5 ;  /* 0x00000001716f7824 */ /* 0x000fe200078e0205 */
[C---:B------:R-:W-:Y:S01]  /*31a0*/  ISETP.GE.AND P0, PT, R0.reuse, 0x1, PT ;  /* 0x000000010000780c */ /* 0x040fe20003f06270 */
[----:B------:R-:W-:Y:S01]  /*31b0*/  IMAD.MOV.U32 R110, RZ, RZ, R112 ;  /* 0x000000ffff6e7224 */ /* 0x000fe200078e0070 */
[----:B------:R-:W-:Y:S01]  /*31c0*/  ISETP.GT.AND P3, PT, R0, 0x20, PT ;  /* 0x000000200000780c */ /* 0x000fe20003f64270 */
[-C--:B------:R-:W-:Y:S01]  /*31d0*/  IMAD R2, R3, R128.reuse, R2 ;  /* 0x0000008003027224 */ /* 0x080fe200078e0202 */
[----:B------:R-:W-:Y:S01]  /*31e0*/  IADD3 R27, R145, 0x20, RZ ;  /* 0x00000020911b7810 */ /* 0x000fe20007ffe0ff */
[----:B------:R-:W-:Y:S01]  /*31f0*/  IMAD.WIDE.U32 R8, R39, R128, R110 ;  /* 0x0000008027087225 */ /* 0x000fe200078e006e */
[----:B------:R-:W-:-:S02]  /*3200*/  MOV R75, c[0x0][0x27c] ;  /* 0x00009f00004b7a02 */ /* 0x000fc40000000f00 */
[----:B------:R-:W-:Y:S01]  /*3210*/  SHF.L.U32 R27, R27, 0x6, RZ ;  /* 0x000000061b1b7819 */ /* 0x000fe200000006ff */
[----:B------:R-:W-:Y:S01]  /*3220*/  IMAD R0, R10, c[0x0][0x268], RZ ;  /* 0x00009a000a007a24 */ /* 0x000fe200078e02ff */
[----:B------:R-:W-:Y:S01]  /*3230*/  IADD3 R5, R9, R2, RZ ;  /* 0x0000000209057210 */ /* 0x000fe20007ffe0ff */
[----:B------:R-:W-:Y:S01]  /*3240*/  IMAD R6, R16, c[0x0][0x280], RZ ;  /* 0x0000a00010067a24 */ /* 0x000fe200078e02ff */
[----:B------:R-:W-:Y:S01]  /*3250*/  LOP3.LUT R27, R27, 0x1c0, RZ, 0xc0, !PT ;  /* 0x000001c01b1b7812 */ /* 0x000fe200078ec0ff */
[----:B------:R-:W-:Y:S01]  /*3260*/  IMAD R100, R11, c[0x0][0x26c], R0 ;  /* 0x00009b000b647a24 */ /* 0x000fe200078e0200 */
[----:B------:R-:W-:Y:S01]  /*3270*/  @P0 LEA R2, P1, R8, c[0x0][0x220], 0x1 ;  /* 0x0000880008020a11 */ /* 0x000fe200078208ff */
[----:B------:R-:W-:Y:S01]  /*3280*/  IMAD R0, R16, c[0x0][0x290], RZ ;  /* 0x0000a40010007a24 */ /* 0x000fe200078e02ff */
[----:B------:R-:W-:Y:S01]  /*3290*/  SHF.R.U32.HI R149, RZ, 0x3, R27 ;  /* 0x00000003ff957819 */ /* 0x000fe2000001161b */
[----:B------:R-:W-:Y:S01]  /*32a0*/  IMAD.WIDE.U32 R18, R145, c[0x0][0x290], R142 ;  /* 0x0000a40091127a25 */ /* 0x000fe200078e008e */
[----:B------:R-:W-:-:S02]  /*32b0*/  @P0 LEA.HI.X R3, R8, c[0x0][0x224], R5, 0x1, P1 ;  /* 0x0000890008030a11 */ /* 0x000fc400008f0c05 */
[----:B------:R-:W-:Y:S01]  /*32c0*/  LOP3.LUT P1, RZ, R213, 0x8, RZ, 0xc0, !PT ;  /* 0x00000008d5ff7812 */ /* 0x000fe2000782c0ff */
[----:B------:R-:W-:Y:S01]  /*32d0*/  IMAD R0, R145, c[0x0][0x294], R0 ;  /* 0x0000a50091007a24 */ /* 0x000fe200078e0200 */
[----:B------:R-:W-:Y:S01]  /*32e0*/  LOP3.LUT R213, R213, 0xfffffffe, RZ, 0xc0, !PT ;  /* 0xfffffffed5d57812 */ /* 0x000fe200078ec0ff */
[C---:B------:R-:W-:Y:S02]  /*32f0*/  IMAD R6, R145.reuse, c[0x0][0x284], R6 ;  /* 0x0000a10091067a24 */ /* 0x040fe400078e0206 */
[----:B------:R-:W-:Y:S01]  /*3300*/  IMAD.WIDE.U32 R20, R145, c[0x0][0x280], R142 ;  /* 0x0000a00091147a25 */ /* 0x000fe200078e008e */
[----:B------:R-:W-:-:S03]  /*3310*/  @P5 LOP3.LUT R213, R213, 0x1, RZ, 0xfc, !PT ;  /* 0x00000001d5d55812 */ /* 0x000fc600078efcff */
[----:B------:R-:W-:-:S04]  /*3320*/  IMAD.WIDE.U32 R16, R145, c[0x0][0x280], R140 ;  /* 0x0000a00091107a25 */ /* 0x000fc800078e008c */
[----:B------:R-:W-:Y:S01]  /*3330*/  @!PT LDS RZ, [RZ] ;  /* 0x00000000fffff984 */ /* 0x000fe20000000800 */
[----:B------:R-:W-:Y:S01]  /*3340*/  @!PT LDS RZ, [RZ] ;  /* 0x00000000fffff984 */ /* 0x000fe20000000800 */
[----:B------:R-:W-:Y:S01]  /*3350*/  @!PT LDS RZ, [RZ] ;  /* 0x00000000fffff984 */ /* 0x000fe20000000800 */
[----:B------:R1:W-:Y:S01]  /*3360*/  @P0 LDGSTS.E.BYPASS.LTC128B.128 [R223+0xa080], [R2.64], !P1 ;  /* 0x0a08000002df0fae */ /* 0x0003e2000c901d4a */
[----:B------:R-:W-:Y:S01]  /*3370*/  ISETP.GE.AND P1, PT, R140, c[0x0][0x27c], PT ;  /* 0x00009f008c007a0c */ /* 0x000fe20003f26270 */
[----:B------:R-:W-:Y:S02]  /*3380*/  IMAD.IADD R19, R19, 0x1, R0 ;  /* 0x0000000113137824 */ /* 0x000fe400078e0200 */
[----:B------:R1:W-:Y:S01]  /*3390*/  @P0 LDGSTS.E.BYPASS.LTC128B.128 [R223+0xb880], [R2.64+0x80], !P4 ;  /* 0x0b88008002df0fae */ /* 0x0003e2000e101d4a */
[----:B------:R-:W-:Y:S02]  /*33a0*/  IMAD.IADD R21, R21, 0x1, R6 ;  /* 0x0000000115157824 */ /* 0x000fe400078e0206 */
[----:B------:R-:W-:Y:S01]  /*33b0*/  IMAD.IADD R17, R6, 0x1, R17 ;  /* 0x0000000106117824 */ /* 0x000fe200078e0211 */
[----:B------:R1:W-:Y:S01]  /*33c0*/  @P0 LDGSTS.E.BYPASS.LTC128B.128 [R223+0xd080], [R2.64+0x100], !P6 ;  /* 0x0d08010002df0fae */ /* 0x0003e2000f101d4a */
[----:B------:R-:W-:Y:S01]  /*33d0*/  SHF.R.S32.HI R6, RZ, 0x1f, R13 ;  /* 0x0000001fff067819 */ /* 0x000fe2000001140d */
[----:B------:R-:W-:-:S02]  /*33e0*/  IMAD.WIDE.U32 R98, R13, c[0x0][0x280], R20 ;  /* 0x0000a0000d627a25 */ /* 0x000fc400078e0014 */
[----:B------:R1:W-:Y:S01]  /*33f0*/  @P0 LDGSTS.E.BYPASS.LTC128B.128 [R223+0xe880], [R2.64+0x180], !P5 ;  /* 0x0e88018002df0fae */ /* 0x0003e2000e901d4a */
[----:B------:R-:W-:Y:S01]  /*3400*/  @P3 IADD3 R9, P0, R150, R8, RZ ;  /* 0x0000000896093210 */ /* 0x000fe20007f1e0ff */
[----:B------:R-:W-:Y:S02]  /*3410*/  IMAD R23, R6, c[0x0][0x290], RZ ;  /* 0x0000a40006177a24 */ /* 0x000fe400078e02ff */
[----:B------:R-:W-:Y:S01]  /*3420*/  IMAD.WIDE.U32 R96, R13, c[0x0][0x290], R18 ;  /* 0x0000a4000d607a25 */ /* 0x000fe200078e0012 */
[----:B------:R-:W-:Y:S02]  /*3430*/  @P3 IADD3.X R5, R5, R139, RZ, P0, !PT ;  /* 0x0000008b05053210 */ /* 0x000fe400007fe4ff */
[----:B------:R-:W-:Y:S01]  /*3440*/  @P3 LEA R8, P0, R9, c[0x0][0x220], 0x1 ;  /* 0x0000880009083a11 */ /* 0x000fe200078008ff */
[C---:B------:R-:W-:Y:S02]  /*3450*/  IMAD R23, R13.reuse, c[0x0][0x294], R23 ;  /* 0x0000a5000d177a24 */ /* 0x040fe400078e0217 */
[----:B------:R-:W-:Y:S01]  /*3460*/  IMAD.WIDE.U32 R94, R13, c[0x0][0x280], R16 ;  /* 0x0000a0000d5e7a25 */ /* 0x000fe200078e0010 */
[----:B------:R-:W-:-:S02]  /*3470*/  @P3 LEA.HI.X R9, R9, c[0x0][0x224], R5, 0x1, P0 ;  /* 0x0000890009093a11 */ /* 0x000fc400000f0c05 */
[----:B------:R-:W-:Y:S01]  /*3480*/  LOP3.LUT P0, RZ, R213, 0x8, RZ, 0xc0, !PT ;  /* 0x00000008d5ff7812 */ /* 0x000fe2000780c0ff */
[----:B------:R-:W-:Y:S02]  /*3490*/  IMAD.MOV.U32 R148, RZ, RZ, c[0x0][0x290] ;  /* 0x0000a400ff947624 */ /* 0x000fe400078e00ff */
[C---:B------:R-:W-:Y:S02]  /*34a0*/  IMAD R136, R130.reuse, c[0x0][0x284], RZ ;  /* 0x0000a10082887a24 */ /* 0x040fe400078e02ff */
[C---:B------:R-:W-:Y:S02]  /*34b0*/  IMAD R137, R130.reuse, c[0x0][0x294], RZ ;  /* 0x0000a50082897a24 */ /* 0x040fe400078e02ff */
[----:B------:R-:W-:-:S04]  /*34c0*/  IMAD.WIDE.U32 R132, R130, c[0x0][0x280], RZ ;  /* 0x0000a00082847a25 */ /* 0x000fc800078e00ff */
[----:B------:R-:W-:Y:S02]  /*34d0*/  IMAD.WIDE.U32 R130, R130, c[0x0][0x290], RZ ;  /* 0x0000a40082827a25 */ /* 0x000fe400078e00ff */
[----:B------:R3:W-:Y:S02]  /*34e0*/  @P3 LDGSTS.E.BYPASS.LTC128B.128 [R245+0xb080], [R8.64], !P0 ;  /* 0x0b08000008f53fae */ /* 0x0007e4000c101d4a */
[----:B-1----:R-:W-:Y:S01]  /*34f0*/  IMAD.WIDE.U32 R2, R25, c[0x0][0x260], R140 ;  /* 0x0000980019027a25 */ /* 0x002fe200078e008c */
[----:B------:R-:W-:Y:S01]  /*3500*/  IADD3 R137, R131, R137, RZ ;  /* 0x0000008983897210 */ /* 0x000fe20007ffe0ff */
[----:B------:R3:W-:Y:S02]  /*3510*/  @P3 LDGSTS.E.BYPASS.LTC128B.128 [R245+0xc880], [R8.64+0x80], !P4 ;  /* 0x0c88008008f53fae */ /* 0x0007e4000e101d4a */
[C---:B------:R-:W-:Y:S02]  /*3520*/  IMAD R3, R25.reuse, c[0x0][0x264], R3 ;  /* 0x0000990019037a24 */ /* 0x040fe400078e0203 */
[----:B------:R3:W-:Y:S01]  /*3530*/  @P3 LDGSTS.E.BYPASS.LTC128B.128 [R245+0xe080], [R8.64+0x100], !P6 ;  /* 0x0e08010008f53fae */ /* 0x0007e2000f101d4a */
[----:B------:R-:W-:-:S03]  /*3540*/  IMAD.WIDE.U32 R118, R25, c[0x0][0x1e8], RZ ;  /* 0x00007a0019767a25 */ /* 0x000fc600078e00ff */
[----:B------:R3:W-:Y:S01]  /*3550*/  @P3 LDGSTS.E.BYPASS.LTC128B.128 [R245+0xf880], [R8.64+0x180], !P5 ;  /* 0x0f88018008f53fae */ /* 0x0007e2000e901d4a */
[----:B------:R-:W-:Y:S01]  /*3560*/  IMAD.WIDE.U32 R90, R11, c[0x0][0x268], R2 ;  /* 0x00009a000b5a7a25 */ /* 0x000fe200078e0002 */
[----:B------:R-:W-:Y:S02]  /*3570*/  SEL R2, RZ, c[0x0][0x27c], !P1 ;  /* 0x00009f00ff027a07 */ /* 0x000fe40004800000 */
[----:B------:R-:W0:Y:S01]  /*3580*/  LDGDEPBAR ;  /* 0x00000000000079af */ /* 0x000e220000000000 */
[----:B------:R-:W-:Y:S01]  /*3590*/  WARPSYNC 0xffffffff ;  /* 0xffffffff00007948 */ /* 0x000fe20003800000 */
[----:B------:R-:W-:Y:S01]  /*35a0*/  IADD3 R2, R140, R2, RZ ;  /* 0x000000028c027210 */ /* 0x000fe20007ffe0ff */
[----:B------:R-:W-:-:S03]  /*35b0*/  IMAD.WIDE.U32 R116, R25, c[0x0][0x210], RZ ;  /* 0x0000840019747a25 */ /* 0x000fc600078e00ff */
[----:B------:R-:W-:Y:S01]  /*35c0*/  SHF.R.S32.HI R22, RZ, 0x1f, R2 ;  /* 0x0000001fff167819 */ /* 0x000fe20000011402 */
[C---:B------:R-:W-:Y:S01]  /*35d0*/  IMAD.SHL.U32 R147, R134.reuse, 0x20, RZ ;  /* 0x0000002086937824 */ /* 0x040fe200078e00ff */
[-C--:B------:R-:W-:Y:S01]  /*35e0*/  SHF.L.U64.HI R134, R134, R135.reuse, c[0x0][0x284] ;  /* 0x0000a10086867619 */ /* 0x080fe20000010287 */
[----:B------:R-:W-:Y:S01]  /*35f0*/  IMAD.SHL.U32 R75, R75, 0x2, RZ ;  /* 0x000000024b4b7824 */ /* 0x000fe200078e00ff */
[C---:B------:R-:W-:Y:S01]  /*3600*/  SHF.L.U64.HI R135, R148.reuse, R135, c[0x0][0x294] ;  /* 0x0000a50094877619 */ /* 0x040fe20000010287 */
[----:B------:R-:W-:Y:S01]  /*3610*/  IMAD.IADD R136, R133, 0x1, R136 ;  /* 0x0000000185887824 */ /* 0x000fe200078e0288 */
[----:B------:R-:W-:Y:S01]  /*3620*/  SHF.L.U32 R148, R148, 0x5, RZ ;  /* 0x0000000594947819 */ /* 0x000fe200000006ff */
[C---:B------:R-:W-:Y:S02]  /*3630*/  IMAD R126, R25.reuse, c[0x0][0x1ec], R119 ;  /* 0x00007b00197e7a24 */ /* 0x040fe400078e0277 */
[----:B------:R-:W-:Y:S02]  /*3640*/  IMAD R125, R25, c[0x0][0x214], R117 ;  /* 0x00008500197d7a24 */ /* 0x000fe400078e0275 */
[----:B------:R-:W-:-:S02]  /*3650*/  IMAD.IADD R100, R91, 0x1, R100 ;  /* 0x000000015b647824 */ /* 0x000fc400078e0264 */
[----:B------:R-:W-:Y:S01]  /*3660*/  IMAD.IADD R105, R97, 0x1, R23 ;  /* 0x0000000161697824 */ /* 0x000fe200078e0217 */
[--C-:B--2---:R-:W-:Y:S01]  /*3670*/  @P2 SHF.R.S32.HI R11, RZ, 0x1f, R15.reuse ;  /* 0x0000001fff0b2819 */ /* 0x104fe2000001140f */
[----:B------:R-:W-:Y:S01]  /*3680*/  @P2 IMAD.MOV.U32 R10, RZ, RZ, R15 ;  /* 0x000000ffff0a2224 */ /* 0x000fe200078e000f */
[----:B------:R-:W-:Y:S01]  /*3690*/  @!P2 MOV R11, R14 ;  /* 0x0000000e000ba202 */ /* 0x000fe20000000f00 */
[----:B------:R-:W-:Y:S01]  /*36a0*/  @!P2 IMAD.MOV.U32 R10, RZ, RZ, R24 ;  /* 0x000000ffff0aa224 */ /* 0x000fe200078e0018 */
[----:B------:R-:W-:Y:S01]  /*36b0*/  BAR.SYNC.DEFER_BLOCKING 0x0 ;  /* 0x0000000000007b1d */ /* 0x000fe20000010000 */
[----:B------:R-:W-:Y:S01]  /*36c0*/  ISETP.GE.AND P2, PT, R144, c[0x0][0x27c], PT ;  /* 0x00009f0090007a0c */ /* 0x000fe20003f46270 */
[----:B------:R-:W-:Y:S01]  /*36d0*/  IMAD.WIDE.U32 R14, R145, c[0x0][0x290], R140 ;  /* 0x0000a400910e7a25 */ /* 0x000fe200078e008c */
[----:B------:R-:W-:Y:S02]  /*36e0*/  LEA.HI R24, R22, R2, RZ, 0x6 ;  /* 0x0000000216187211 */ /* 0x000fe400078f30ff */
[----:B------:R-:W-:Y:S01]  /*36f0*/  SEL R3, RZ, c[0x0][0x27c], !P2 ;  /* 0x00009f00ff037a07 */ /* 0x000fe20005000000 */
[----:B------:R-:W-:-:S02]  /*3700*/  IMAD.IADD R15, R0, 0x1, R15 ;  /* 0x00000001000f7824 */ /* 0x000fc400078e020f */
[----:B------:R-:W-:-:S04]  /*3710*/  IMAD.WIDE.U32 R114, R10, c[0x0][0x2b0], RZ ;  /* 0x0000ac000a727a25 */ /* 0x000fc800078e00ff */
[----:B------:R-:W-:Y:S01]  /*3720*/  IMAD.IADD R0, R144, 0x1, R3 ;  /* 0x0000000190007824 */ /* 0x000fe200078e0203 */
[----:B------:R-:W-:Y:S01]  /*3730*/  LEA.HI R3, R22, R2, RZ, 0x3 ;  /* 0x0000000216037211 */ /* 0x000fe200078f18ff */
[----:B------:R-:W-:Y:S02]  /*3740*/  IMAD R22, R6, c[0x0][0x280], RZ ;  /* 0x0000a00006167a24 */ /* 0x000fe400078e02ff */
[C---:B------:R-:W-:Y:S01]  /*3750*/  IMAD.WIDE.U32 R92, R13.reuse, c[0x0][0x290], R14 ;  /* 0x0000a4000d5c7a25 */ /* 0x040fe200078e000e */
[----:B------:R-:W-:Y:S02]  /*3760*/  SHF.R.S32.HI R5, RZ, 0x1f, R0 ;  /* 0x0000001fff057819 */ /* 0x000fe40000011400 */
[C---:B------:R-:W-:Y:S01]  /*3770*/  LOP3.LUT R6, R26.reuse, 0x38, R3, 0xf8, !PT ;  /* 0x000000381a067812 */ /* 0x040fe200078ef803 */
[----:B------:R-:W-:Y:S01]  /*3780*/  IMAD R22, R13, c[0x0][0x284], R22 ;  /* 0x0000a1000d167a24 */ /* 0x000fe200078e0216 */
[-C--:B------:R-:W-:Y:S01]  /*3790*/  LEA.HI R2, R5, R0.reuse, RZ, 0x3 ;  /* 0x0000000005027211 */ /* 0x080fe200078f18ff */
[----:B------:R-:W-:Y:S01]  /*37a0*/  IMAD.IADD R101, R23, 0x1, R93 ;  /* 0x0000000117657824 */ /* 0x000fe200078e025d */
[----:B------:R-:W-:Y:S01]  /*37b0*/  LEA.HI R0, R5, R0, RZ, 0x6 ;  /* 0x0000000005007211 */ /* 0x000fe200078f30ff */
[----:B------:R-:W-:Y:S01]  /*37c0*/  IMAD.IADD R106, R99, 0x1, R22 ;  /* 0x00000001636a7824 */ /* 0x000fe200078e0216 */
[----:B------:R-:W-:Y:S01]  /*37d0*/  LOP3.LUT R13, R26, 0x38, R2, 0xf8, !PT ;  /* 0x000000381a0d7812 */ /* 0x000fe200078ef802 */
[----:B------:R-:W-:Y:S01]  /*37e0*/  IMAD.SHL.U32 R26, R145, 0x40, RZ ;  /* 0x00000040911a7824 */ /* 0x000fe200078e00ff */
[----:B------:R-:W-:-:S02]  /*37f0*/  SHF.R.S32.HI R5, RZ, 0x6, R24 ;  /* 0x00000006ff057819 */ /* 0x000fc40000011418 */
[----:B------:R-:W-:Y:S02]  /*3800*/  SHF.R.S32.HI R0, RZ, 0x6, R0 ;  /* 0x00000006ff007819 */ /* 0x000fe40000011400 */
[----:B------:R-:W-:Y:S01]  /*3810*/  LOP3.LUT R26, R26, 0x1c0, RZ, 0xc0, !PT ;  /* 0x000001c01a1a7812 */ /* 0x000fe200078ec0ff */
[----:B------:R-:W-:Y:S01]  /*3820*/  IMAD R19, R5, 0xc00, R7 ;  /* 0x00000c0005137824 */ /* 0x000fe200078e0207 */
[----:B------:R-:W-:Y:S01]  /*3830*/  LOP3.LUT R14, R27, 0x38, R3, 0xf8, !PT ;  /* 0x000000381b0e7812 */ /* 0x000fe200078ef803 */
[----:B------:R-:W-:Y:S01]  /*3840*/  IMAD R18, R5, 0xc00, R12 ;  /* 0x00000c0005127824 */ /* 0x000fe200078e020c */
[----:B------:R-:W-:Y:S01]  /*3850*/  SHF.R.U32.HI R26, RZ, 0x3, R26 ;  /* 0x00000003ff1a7819 */ /* 0x000fe2000001161a */
[C---:B------:R-:W-:Y:S01]  /*3860*/  IMAD R15, R0.reuse, 0xc00, R7 ;  /* 0x00000c00000f7824 */ /* 0x040fe200078e0207 */
[----:B------:R-:W-:Y:S01]  /*3870*/  LOP3.LUT R17, R27, 0x38, R2, 0xf8, !PT ;  /* 0x000000381b117812 */ /* 0x000fe200078ef802 */
[----:B------:R-:W-:Y:S01]  /*3880*/  IMAD R5, R0, 0xc00, R12 ;  /* 0x00000c0000057824 */ /* 0x000fe200078e020c */
[----:B------:R-:W-:-:S02]  /*3890*/  LOP3.LUT R16, R6, R26, RZ, 0x3c, !PT ;  /* 0x0000001a06107212 */ /* 0x000fc400078e3cff */
[----:B------:R-:W-:Y:S02]  /*38a0*/  LOP3.LUT R13, R13, R26, RZ, 0x3c, !PT ;  /* 0x0000001a0d0d7212 */ /* 0x000fe400078e3cff */
[-C--:B------:R-:W-:Y:S02]  /*38b0*/  LOP3.LUT R6, R14, R149.reuse, RZ, 0x3c, !PT ;  /* 0x000000950e067212 */ /* 0x080fe400078e3cff */
[----:B------:R-:W-:Y:S01]  /*38c0*/  SHF.R.S32.HI R72, RZ, 0x3, R2 ;  /* 0x00000003ff487819 */ /* 0x000fe20000011402 */
[----:B------:R-:W-:Y:S01]  /*38d0*/  IMAD.IADD R13, R15, 0x1, R13 ;  /* 0x000000010f0d7824 */ /* 0x000fe200078e020d */
[----:B------:R-:W-:Y:S01]  /*38e0*/  LOP3.LUT R86, R2, 0xfffffff8, RZ, 0xc0, !PT ;  /* 0xfffffff802567812 */ /* 0x000fe200078ec0ff */
[----:B------:R-:W-:Y:S01]  /*38f0*/  IMAD R2, R11, c[0x0][0x2b0], RZ ;  /* 0x0000ac000b027a24 */ /* 0x000fe200078e02ff */
[----:B------:R-:W-:Y:S01]  /*3900*/  LOP3.LUT R0, R17, R149, RZ, 0x3c, !PT ;  /* 0x0000009511007212 */ /* 0x000fe200078e3cff */
[----:B------:R-:W-:Y:S01]  /*3910*/  IMAD.IADD R6, R18, 0x1, R6 ;  /* 0x0000000112067824 */ /* 0x000fe200078e0206 */
[----:B------:R-:W-:Y:S01]  /*3920*/  IADD3 R16, R19, R16, RZ ;  /* 0x0000001013107210 */ /* 0x000fe20007ffe0ff */
[----:B------:R-:W-:Y:S01]  /*3930*/  IMAD R2, R10, c[0x0][0x2b4], R2 ;  /* 0x0000ad000a027a24 */ /* 0x000fe200078e0202 */
[----:B------:R-:W-:Y:S01]  /*3940*/  IADD3 R5, R5, R0, RZ ;  /* 0x0000000005057210 */ /* 0x000fe20007ffe0ff */
[----:B------:R-:W-:Y:S01]  /*3950*/  IMAD R0, R146, 0x20, R145 ;  /* 0x0000002092007824 */ /* 0x000fe200078e0291 */
[----:B------:R-:W-:Y:S01]  /*3960*/  LOP3.LUT R87, R3, 0xfffffff8, RZ, 0xc0, !PT ;  /* 0xfffffff803577812 */ /* 0x000fe200078ec0ff */
[----:B------:R-:W-:Y:S01]  /*3970*/  IMAD.SHL.U32 R123, R13, 0x2, RZ ;  /* 0x000000020d7b7824 */ /* 0x000fe200078e00ff */
[----:B------:R-:W-:Y:S01]  /*3980*/  SHF.R.S32.HI R73, RZ, 0x3, R3 ;  /* 0x00000003ff497819 */ /* 0x000fe20000011403 */
[----:B------:R-:W-:Y:S01]  /*3990*/  IMAD.SHL.U32 R122, R6, 0x2, RZ ;  /* 0x00000002067a7824 */ /* 0x000fe200078e00ff */
[----:B------:R-:W-:Y:S01]  /*39a0*/  IADD3 R104, R22, R95, RZ ;  /* 0x0000005f16687210 */ /* 0x000fe20007ffe0ff */
[----:B------:R-:W-:Y:S01]  /*39b0*/  IMAD.IADD R120, R115, 0x1, R2 ;  /* 0x0000000173787824 */ /* 0x000fe200078e0202 */
[----:B------:R-:W-:-:S02]  /*39c0*/  SHF.R.S32.HI R103, RZ, 0x1f, R87 ;  /* 0x0000001fff677819 */ /* 0x000fc40000011457 */
[----:B------:R-:W-:Y:S02]  /*39d0*/  SHF.R.S32.HI R102, RZ, 0x1f, R86 ;  /* 0x0000001fff667819 */ /* 0x000fe40000011456 */
[----:B------:R-:W-:Y:S02]  /*39e0*/  SHF.L.U32 R124, R16, 0x1, RZ ;  /* 0x00000001107c7819 */ /* 0x000fe400000006ff */
[----:B---3--:R-:W-:Y:S02]  /*39f0*/  SHF.L.U32 R121, R5, 0x1, RZ ;  /* 0x0000000105797819 */ /* 0x008fe400000006ff */
.L_x_2332:
[----:B------:R-:W-:Y:S01]  /*3a00*/  MOV R84, RZ ;  /* 0x000000ff00547202 */ /* 0x000fe20000000f00 */
[----:B--23--:R-:W-:Y:S01]  /*3a10*/  IMAD.MOV.U32 R2, RZ, RZ, c[0x0][0x2b8] ;  /* 0x0000ae00ff027624 */ /* 0x00cfe200078e00ff */
[----:B------:R-:W-:Y:S04]  /*3a20*/  DEPBAR.LE SB0, 0x0 ;  /* 0x000080000000791a */ /* 0x000fe80000000000 */
[----:B------:R-:W-:Y:S01]  /*3a30*/  ISETP.NE.AND P0, PT, R2, 0x1, PT ;  /* 0x000000010200780c */ /* 0x000fe20003f05270 */
[----:B------:R-:W-:Y:S01]  /*3a40*/  IMAD R2, R39, 0x30, R0 ;  /* 0x0000003027027824 */ /* 0x000fe200078e0200 */
[----:B------:R-:W-:Y:S01]  /*3a50*/  WARPSYNC 0xffffffff ;  /* 0xffffffff00007948 */ /* 0x000fe20003800000 */
[----:B------:R-:W-:Y:S02]  /*3a60*/  BSSY B2, `(.L_x_2292) ;  /* 0x0000557000027945 */ /* 0x000fe40003800000 */
[----:B------:R-:W-:Y:S04]  /*3a70*/  IMAD.IADD R5, R127, 0x1, R2 ;  /* 0x000000017f057824 */ /* 0x000fe800078e0202 */
[----:B----4-:R-:W-:Y:S04]  /*3a80*/  IMAD.MOV.U32 R3, RZ, RZ, R5 ;  /* 0x000000ffff037224 */ /* 0x010fe800078e0005 */
[----:B------:R-:W-:Y:S05]  /*3a90*/  @P0 IMAD.HI.U32 R6, R5, c[0x0][0x2bc], RZ ;  /* 0x0000af0005060a27 */ /* 0x000fea00078e00ff */
        /* <DEDUP_REMOVED lines=23> */
[C---:B-1----:R-:W-:Y:S02]  /*3c10*/  LEA R82, P0, R2.reuse, c[0x0][0x1c8], 0x1 ;  /* 0x0000720002527a11 */ /* 0x042fe400078008ff */
        /* <DEDUP_REMOVED lines=44> */
[C---:B------:R-:W-:Y:S02]  /*3ee0*/  LEA R10, P0, R3.reuse, c[0x0][0x288], 0x1 ;  /* 0x0000a200030a7a11 */ /* 0x040fe400078008ff */
[C---:B------:R-:W-:Y:S02]  /*3ef0*/  IADD3 R5, R142.reuse, 0x20, RZ ;  /* 0x000000208e057810 */ /* 0x040fe40007ffe0ff */
[----:B------:R-:W-:Y:S02]  /*3f00*/  LEA.HI.X R11, R3, c[0x0][0x28c], R6, 0x1, P0 ;  /* 0x0000a300030b7a11 */ /* 0x000fe400000f0c06 */
[C---:B------:R-:W-:Y:S01]  /*3f10*/  ISETP.GE.AND P0, PT, R142.reuse, c[0x0][0x27c], PT ;  /* 0x00009f008e007a0c */ /* 0x040fe20003f06270 */
[----:B------:R-:W-:Y:S11]  /*3f20*/  CS2R R2, SRZ ;  /* 0x0000000000027805 */ /* 0x000ff6000001ff00 */
[----:B------:R-:W-:Y:S01]  /*3f30*/  @!UPT UIADD3 URZ, URZ, URZ, URZ ;  /* 0x0000003f3f3ff290 */ /* 0x000fe2000fffe03f */
[----:B------:R1:W5:Y:S04]  /*3f40*/  @!P0 LDG.E.64 R42, [R16.64] ;  /* 0x0000000a102a8981 */ /* 0x000368000c1e1b00 */
[----:B------:R1:W5:Y:S01]  /*3f50*/  @!P0 LDG.E.64 R2, [R10.64] ;  /* 0x0000000a0a028981 */ /* 0x000362000c1e1b00 */
[----:B------:R-:W-:Y:S02]  /*3f60*/  ISETP.GE.AND P0, PT, R5, c[0x0][0x27c], PT ;  /* 0x00009f0005007a0c */ /* 0x000fe40003f06270 */
[C---:B------:R-:W-:Y:S11]  /*3f70*/  IADD3 R5, R142.reuse, 0x40, RZ ;  /* 0x000000408e057810 */ /* 0x040ff60007ffe0ff */
[----:B------:R1:W5:Y:S04]  /*3f80*/  @!P0 LDG.E.64 R44, [R16.64+0x40] ;  /* 0x0000400a102c8981 */ /* 0x000368000c1e1b00 */
[----:B------:R1:W5:Y:S01]  /*3f90*/  @!P0 LDG.E.64 R8, [R10.64+0x40] ;  /* 0x0000400a0a088981 */ /* 0x000362000c1e1b00 */
[----:B------:R-:W-:Y:S02]  /*3fa0*/  ISETP.GE.AND P0, PT, R5, c[0x0][0x27c], PT ;  /* 0x00009f0005007a0c */ /* 0x000fe40003f06270 */
[----:B------:R-:W-:Y:S11]  /*3fb0*/  IADD3 R5, R142, 0x60, RZ ;  /* 0x000000608e057810 */ /* 0x000ff60007ffe0ff */
[----:B------:R1:W5:Y:S04]  /*3fc0*/  @!P0 LDG.E.64 R46, [R16.64+0x80] ;  /* 0x0000800a102e8981 */ /* 0x000368000c1e1b00 */
[----:B------:R1:W5:Y:S01]  /*3fd0*/  @!P0 LDG.E.64 R14, [R10.64+0x80] ;  /* 0x0000800a0a0e8981 */ /* 0x000362000c1e1b00 */
[----:B------:R-:W-:Y:S11]  /*3fe0*/  ISETP.GE.AND P0, PT, R5, c[0x0][0x27c], PT ;  /* 0x00009f0005007a0c */ /* 0x000ff60003f06270 */
[----:B------:R-:W-:Y:S02]  /*3ff0*/  @!UPT UIADD3 URZ, URZ, URZ, URZ ;  /* 0x0000003f3f3ff290 */ /* 0x000fe4000fffe03f */
[----:B------:R1:W5:Y:S04]  /*4000*/  @!P0 LDG.E.64 R48, [R16.64+0xc0] ;  /* 0x0000c00a10308981 */ /* 0x000368000c1e1b00 */
[----:B------:R1:W5:Y:S02]  /*4010*/  @!P0 LDG.E.64 R20, [R10.64+0xc0] ;  /* 0x0000c00a0a148981 */ /* 0x000364000c1e1b00 */
.L_x_2296:
[----:B------:R-:W-:Y:S05]  /*4020*/  BSYNC B0 ;  /* 0x0000000000007941 */ /* 0x000fea0003800000 */
.L_x_2295:
        /* <DEDUP_REMOVED lines=31> */
[----:B------:R-:W-:Y:S01]  /*4220*/  CS2R R30, SRZ ;  /* 0x00000000001e7805 */ /* 0x000fe2000001ff00 */
[----:B------:R-:W-:Y:S01]  /*4230*/  PRMT R27, R10, 0x7610, R27 ;  /* 0x000076100a1b7816 */ /* 0x000fe2000000001b */
[----:B------:R-:W-:Y:S01]  /*4240*/  CS2R R28, SRZ ;  /* 0x00000000001c7805 */ /* 0x000fe2000001ff00 */
[----:B------:R-:W-:Y:S01]  /*4250*/  PRMT R26, R5, 0x5410, R11 ;  /* 0x00005410051a7816 */ /* 0x000fe2000000000b */
[----:B------:R-:W-:Y:S01]  /*4260*/  CS2R R24, SRZ ;  /* 0x0000000000187805 */ /* 0x000fe2000001ff00 */
        /* <DEDUP_REMOVED lines=16> */
[----:B------:R-:W-:Y:S02]  /*4370*/  LEA R10, P0, R6, c[0x0][0x288], 0x1 ;  /* 0x0000a200060a7a11 */ /* 0x000fe400078008ff */
[----:B------:R-:W-:Y:S02]  /*4380*/  IADD3 R5, R142, 0x20, RZ ;  /* 0x000000208e057810 */ /* 0x000fe40007ffe0ff */
[----:B------:R-:W-:Y:S02]  /*4390*/  LEA.HI.X R11, R6, c[0x0][0x28c], R11, 0x1, P0 ;  /* 0x0000a300060b7a11 */ /* 0x000fe400000f0c0b */
[C---:B------:R-:W-:Y:S11]  /*43a0*/  ISETP.GE.AND P0, PT, R142.reuse, c[0x0][0x27c], PT ;  /* 0x00009f008e007a0c */ /* 0x040ff60003f06270 */
[----:B------:R-:W-:Y:S02]  /*43b0*/  @!UPT UIADD3 URZ, URZ, URZ, URZ ;  /* 0x0000003f3f3ff290 */ /* 0x000fe4000fffe03f */
        /* <DEDUP_REMOVED lines=14> */
.L_x_2298:
[----:B------:R-:W-:Y:S05]  /*44a0*/  BSYNC B0 ;  /* 0x0000000000007941 */ /* 0x000fea0003800000 */
.L_x_2297:
[----:B-1---5:R-:W-:Y:S01]  /*44b0*/  MOV R11, R52 ;  /* 0x00000034000b7202 */ /* 0x022fe20000000f00 */
[----:B------:R-:W-:Y:S01]  /*44c0*/  IMAD.MOV.U32 R6, RZ, RZ, R56 ;  /* 0x000000ffff067224 */ /* 0x000fe200078e0038 */
[----:B------:R1:W2:Y:S01]  /*44d0*/  SHFL.IDX PT, R68, R81, RZ, 0x181f ;  /* 0x00181fff51447589 */ /* 0x0002a200000e0000 */
[----:B------:R-:W-:Y:S01]  /*44e0*/  IMAD.MOV.U32 R5, RZ, RZ, R57 ;  /* 0x000000ffff057224 */ /* 0x000fe200078e0039 */
[----:B------:R-:W-:Y:S01]  /*44f0*/  BSSY B1, `(.L_x_2299) ;  /* 0x0000107000017945 */ /* 0x000fe20003800000 */
[----:B------:R-:W-:Y:S03]  /*4500*/  IMAD.MOV.U32 R10, RZ, RZ, R54 ;  /* 0x000000ffff0a7224 */ /* 0x000fe600078e0036 */
[----:B------:R-:W-:Y:S01]  /*4510*/  PRMT R64, R6, 0x5410, R5 ;  /* 0x0000541006407816 */ /* 0x000fe20000000005 */
[----:B------:R-:W-:Y:S01]  /*4520*/  IMAD.MOV.U32 R5, RZ, RZ, R55 ;  /* 0x000000ffff057224 */ /* 0x000fe200078e0037 */
[----:B------:R1:W3:Y:S01]  /*4530*/  SHFL.IDX PT, R65, R82, RZ, 0x181f ;  /* 0x00181fff52417589 */ /* 0x0002e200000e0000 */
[----:B------:R-:W-:Y:S03]  /*4540*/  IMAD.MOV.U32 R6, RZ, RZ, R50 ;  /* 0x000000ffff067224 */ /* 0x000fe600078e0032 */
[----:B------:R-:W-:Y:S01]  /*4550*/  PRMT R63, R10, 0x5410, R5 ;  /* 0x000054100a3f7816 */ /* 0x000fe20000000005 */
[----:B------:R-:W-:Y:S02]  /*4560*/  IMAD.MOV.U32 R10, RZ, RZ, R53 ;  /* 0x000000ffff0a7224 */ /* 0x000fe400078e0035 */
[----:B------:R-:W-:Y:S03]  /*4570*/  IMAD.MOV.U32 R5, RZ, RZ, R51 ;  /* 0x000000ffff057224 */ /* 0x000fe600078e0033 */
[----:B------:R-:W-:Y:S01]  /*4580*/  PRMT R62, R11, 0x5410, R10 ;  /* 0x000054100b3e7816 */ /* 0x000fe2000000000a */
[----:B------:R-:W-:Y:S01]  /*4590*/  IMAD.MOV.U32 R10, RZ, RZ, R31 ;  /* 0x000000ffff0a7224 */ /* 0x000fe200078e001f */
[----:B------:R-:W-:Y:S01]  /*45a0*/  PRMT R61, R6, 0x5410, R5 ;  /* 0x00005410063d7816 */ /* 0x000fe20000000005 */
[----:B------:R-:W-:Y:S01]  /*45b0*/  IMAD.MOV.U32 R6, RZ, RZ, R28 ;  /* 0x000000ffff067224 */ /* 0x000fe200078e001c */
[----:B------:R-:W-:Y:S02]  /*45c0*/  MOV R11, R30 ;  /* 0x0000001e000b7202 */ /* 0x000fe40000000f00 */
[----:B------:R-:W-:Y:S02]  /*45d0*/  MOV R5, R29 ;  /* 0x0000001d00057202 */ /* 0x000fe40000000f00 */
[----:B------:R-:W-:Y:S01]  /*45e0*/  PRMT R37, R10, 0x7610, R37 ;  /* 0x000076100a257816 */ /* 0x000fe20000000025 */
[----:B------:R-:W-:Y:S01]  /*45f0*/  IMAD.MOV.U32 R10, RZ, RZ, R25 ;  /* 0x000000ffff0a7224 */ /* 0x000fe200078e0019 */
[----:B------:R-:W-:Y:S01]  /*4600*/  PRMT R36, R5, 0x5410, R11 ;  /* 0x0000541005247816 */ /* 0x000fe2000000000b */
[----:B------:R-:W-:Y:S01]  /*4610*/  IMAD.MOV.U32 R11, RZ, RZ, R24 ;  /* 0x000000ffff0b7224 */ /* 0x000fe200078e0018 */
[----:B------:R-:W-:Y:S01]  /*4620*/  PRMT R35, R35, 0x5410, R6 ;  /* 0x0000541023237816 */ /* 0x000fe20000000006 */
[----:B------:R-:W-:Y:S01]  /*4630*/  IMAD.MOV.U32 R5, RZ, RZ, R23 ;  /* 0x000000ffff057224 */ /* 0x000fe200078e0017 */
[----:B------:R-:W-:Y:S02]  /*4640*/  MOV R6, R22 ;  /* 0x0000001600067202 */ /* 0x000fe40000000f00 */
[----:B------:R-:W-:Y:S02]  /*4650*/  PRMT R35, R10, 0x7610, R35 ;  /* 0x000076100a237816 */ /* 0x000fe40000000023 */
[----:B------:R-:W-:Y:S02]  /*4660*/  PRMT R34, R5, 0x5410, R11 ;  /* 0x0000541005227816 */ /* 0x000fe4000000000b */
[----:B------:R-:W-:Y:S01]  /*4670*/  PRMT R33, R6, 0x7610, R33 ;  /* 0x0000761006217816 */ /* 0x000fe20000000021 */
[----:B------:R-:W-:-:S05]  /*4680*/  @P4 BRA `(.L_x_2300) ;  /* 0x00000ed000004947 */ /* 0x000fca0003800000 */
[----:B-123--:R-:W-:Y:S01]  /*4690*/  ISETP.GE.AND P0, PT, R140, c[0x0][0x1d4], PT ;  /* 0x000075008c007a0c */ /* 0x00efe20003f06270 */
[----:B------:R-:W-:Y:S01]  /*46a0*/  @!UPT UIADD3 URZ, URZ, URZ, URZ ;  /* 0x0000003f3f3ff290 */ /* 0x000fe2000fffe03f */
[----:B------:R-:W-:Y:S11]  /*46b0*/  BSSY B0, `(.L_x_2301) ;  /* 0x0000038000007945 */ /* 0x000ff60003800000 */
[----:B------:R-:W-:-:S05]  /*46c0*/  @P0 BRA `(.L_x_2302) ;  /* 0x0000036000000947 */ /* 0x000fca0003800000 */
[C---:B------:R-:W-:Y:S01]  /*46d0*/  LEA R66, P0, R140.reuse, R65, 0x1 ;  /* 0x000000418c427211 */ /* 0x040fe200078008ff */
[----:B------:R-:W1:Y:S03]  /*46e0*/  LDS.128 R16, [R223+0xa080] ;  /* 0x00a08000df107984 */ /* 0x000e660000000c00 */
[----:B------:R-:W-:Y:S02]  /*46f0*/  LEA.HI.X R67, R140, R68, R141, 0x1, P0 ;  /* 0x000000448c437211 */ /* 0x000fe400000f0c8d */
[----:B------:R-:W-:Y:S11]  /*4700*/  ISETP.GE.AND P0, PT, R142, c[0x0][0x27c], PT ;  /* 0x00009f008e007a0c */ /* 0x000ff60003f06270 */
[----:B------:R-:W-:Y:S02]  /*4710*/  @!UPT UIADD3 URZ, URZ, URZ, URZ ;  /* 0x0000003f3f3ff290 */ /* 0x000fe4000fffe03f */
[----:B------:R-:W-:Y:S01]  /*4720*/  @!P0 HADD2.F32 R10, -RZ, R13.H0_H0 ;  /* 0x2000000dff0a8230 */ /* 0x000fe20000004100 */
[--C-:B------:R-:W-:Y:S01]  /*4730*/  @!P0 SHF.R.U64 R11, R2, 0x10, R3.reuse ;  /* 0x00000010020b8819 */ /* 0x100fe20000001203 */
[----:B------:R-:W-:Y:S01]  /*4740*/  @!P0 HADD2.F32 R40, -RZ, R40.H0_H0 ;  /* 0x20000028ff288230 */ /* 0x000fe20000004100 */
[----:B------:R-:W-:Y:S02]  /*4750*/  @!P0 SHF.R.U32.HI R13, RZ, 0x10, R3 ;  /* 0x00000010ff0d8819 */ /* 0x000fe40000011603 */
[--C-:B------:R-:W-:Y:S02]  /*4760*/  @!P0 SHF.R.U64 R42, R42, 0x10, R43.reuse ;  /* 0x000000102a2a8819 */ /* 0x100fe4000000122b */
[----:B------:R-:W-:Y:S02]  /*4770*/  @!P0 SHF.R.U32.HI R43, RZ, 0x10, R43 ;  /* 0x00000010ff2b8819 */ /* 0x000fe4000001162b */
        /* <DEDUP_REMOVED lines=8> */
[----:B------:R-:W-:Y:S01]  /*4800*/  @!P0 FFMA.FTZ R71, R3, R40, -R5 ;  /* 0x0000002803478223 */ /* 0x000fe20000010805 */
[----:B------:R-:W-:Y:S01]  /*4810*/  @!P0 MOV R5, R18 ;  /* 0x0000001200058202 */ /* 0x000fe20000000f00 */
[----:B------:R-:W-:Y:S01]  /*4820*/  @!P0 FFMA.FTZ R2, R38, R40, R2 ;  /* 0x0000002826028223 */ /* 0x000fe20000010002 */
[----:B------:R-:W-:Y:S02]  /*4830*/  @!P0 HADD2.F32 R3, -RZ, R11.H0_H0 ;  /* 0x2000000bff038230 */ /* 0x000fe40000004100 */
[----:B------:R-:W-:Y:S02]  /*4840*/  @!P0 HADD2.F32 R38, -RZ, R42.H0_H0 ;  /* 0x2000002aff268230 */ /* 0x000fe40000004100 */
[----:B------:R-:W-:Y:S01]  /*4850*/  @!P0 F2FP.PACK_AB R2, R2, R71 ;  /* 0x000000470202823e */ /* 0x000fe200000000ff */
[CC--:B------:R-:W-:Y:S01]  /*4860*/  @!P0 FMUL.FTZ R10, R41.reuse, R3.reuse ;  /* 0x00000003290a8220 */ /* 0x0c0fe20000410000 */
[--C-:B------:R-:W-:Y:S01]  /*4870*/  @!P0 HADD2.F32 R40, -RZ, R5.reuse.H1_H1 ;  /* 0x30000005ff288230 */ /* 0x100fe20000004100 */
[C---:B------:R-:W-:Y:S01]  /*4880*/  @!P0 FMUL.FTZ R3, R6.reuse, R3 ;  /* 0x0000000306038220 */ /* 0x040fe20000410000 */
[----:B------:R-:W-:Y:S01]  /*4890*/  @!P0 HADD2.F32 R11, -RZ, R26.H0_H0 ;  /* 0x2000001aff0b8230 */ /* 0x000fe20000004100 */
[-C--:B------:R-:W-:Y:S01]  /*48a0*/  @!P0 FFMA.FTZ R70, R6, R38.reuse, -R10 ;  /* 0x0000002606468223 */ /* 0x080fe2000001080a */
[----:B------:R-:W-:Y:S01]  /*48b0*/  @!P0 MOV R10, R19 ;  /* 0x00000013000a8202 */ /* 0x000fe20000000f00 */
[----:B------:R-:W-:Y:S01]  /*48c0*/  @!P0 FFMA.FTZ R3, R41, R38, R3 ;  /* 0x0000002629038223 */ /* 0x000fe20000010003 */
[----:B------:R-:W-:Y:S01]  /*48d0*/  @!P0 HADD2.F32 R6, -RZ, R5.H0_H0 ;  /* 0x20000005ff068230 */ /* 0x000fe20000004100 */
[-C--:B------:R-:W-:Y:S01]  /*48e0*/  @!P0 FMUL.FTZ R69, R40, R11.reuse ;  /* 0x0000000b28458220 */ /* 0x080fe20000410000 */
[----:B------:R-:W-:Y:S01]  /*48f0*/  @!P0 MOV R16, R2 ;  /* 0x0000000200108202 */ /* 0x000fe20000000f00 */
[----:B------:R-:W-:Y:S01]  /*4900*/  @!P0 HADD2.F32 R42, -RZ, R37.H1_H1 ;  /* 0x30000025ff2a8230 */ /* 0x000fe20000004100 */
[----:B------:R-:W-:Y:S01]  /*4910*/  @!P0 F2FP.PACK_AB R3, R3, R70 ;  /* 0x000000460303823e */ /* 0x000fe200000000ff */
[C---:B------:R-:W-:Y:S01]  /*4920*/  @!P0 FMUL.FTZ R5, R6.reuse, R11 ;  /* 0x0000000b06058220 */ /* 0x040fe20000410000 */
[--C-:B------:R-:W-:Y:S02]  /*4930*/  @!P0 HADD2.F32 R11, -RZ, R10.reuse.H1_H1 ;  /* 0x3000000aff0b8230 */ /* 0x100fe40000004100 */
[-C--:B------:R-:W-:Y:S01]  /*4940*/  @!P0 FFMA.FTZ R69, R6, R42.reuse, -R69 ;  /* 0x0000002a06458223 */ /* 0x080fe20000010845 */
[----:B------:R-:W-:Y:S01]  /*4950*/  @!P0 MOV R17, R3 ;  /* 0x0000000300118202 */ /* 0x000fe20000000f00 */
[----:B------:R-:W-:Y:S01]  /*4960*/  @!P0 FFMA.FTZ R5, R40, R42, R5 ;  /* 0x0000002a28058223 */ /* 0x000fe20000010005 */
[----:B------:R-:W-:Y:S02]  /*4970*/  @!P0 HADD2.F32 R10, -RZ, R10.H0_H0 ;  /* 0x2000000aff0a8230 */ /* 0x000fe40000004100 */
[----:B------:R-:W-:Y:S02]  /*4980*/  @!P0 HADD2.F32 R6, -RZ, R13.H0_H0 ;  /* 0x2000000dff068230 */ /* 0x000fe40000004100 */
[----:B------:R-:W-:Y:S01]  /*4990*/  @!P0 HADD2.F32 R13, -RZ, R43.H0_H0 ;  /* 0x2000002bff0d8230 */ /* 0x000fe20000004100 */
[----:B------:R-:W-:Y:S02]  /*49a0*/  @!P0 F2FP.PACK_AB R5, R5, R69 ;  /* 0x000000450505823e */ /* 0x000fe400000000ff */
[CC--:B------:R-:W-:Y:S02]  /*49b0*/  @!P0 FMUL.FTZ R43, R11.reuse, R6.reuse ;  /* 0x000000060b2b8220 */ /* 0x0c0fe40000410000 */
[C---:B------:R-:W-:Y:S01]  /*49c0*/  @!P0 FMUL.FTZ R6, R10.reuse, R6 ;  /* 0x000000060a068220 */ /* 0x040fe20000410000 */
[----:B------:R-:W-:Y:S01]  /*49d0*/  @!P0 MOV R18, R5 ;  /* 0x0000000500128202 */ /* 0x000fe20000000f00 */
[-C--:B------:R-:W-:Y:S02]  /*49e0*/  @!P0 FFMA.FTZ R43, R10, R13.reuse, -R43 ;  /* 0x0000000d0a2b8223 */ /* 0x080fe4000001082b */
[----:B------:R-:W-:Y:S05]  /*49f0*/  @!P0 FFMA.FTZ R6, R11, R13, R6 ;  /* 0x0000000d0b068223 */ /* 0x000fea0000010006 */
[----:B------:R-:W-:Y:S04]  /*4a00*/  @!P0 F2FP.PACK_AB R6, R6, R43 ;  /* 0x0000002b0606823e */ /* 0x000fe800000000ff */
[----:B------:R-:W-:Y:S05]  /*4a10*/  @!P0 MOV R19, R6 ;  /* 0x0000000600138202 */ /* 0x000fea0000000f00 */
[----:B------:R1:W-:Y:S02]  /*4a20*/  ST.E.128 [R66.64], R16 ;  /* 0x0000001042007985 */ /* 0x0003e4000c101d0a */
.L_x_2302:
[----:B------:R-:W-:Y:S05]  /*4a30*/  BSYNC B0 ;  /* 0x0000000000007941 */ /* 0x000fea0003800000 */
.L_x_2301:
[----:B------:R-:W-:Y:S01]  /*4a40*/  ISETP.GE.AND P0, PT, R144, c[0x0][0x1d4], PT ;  /* 0x0000750090007a0c */ /* 0x000fe20003f06270 */
[----:B------:R-:W-:Y:S01]  /*4a50*/  @!UPT UIADD3 URZ, URZ, URZ, URZ ;  /* 0x0000003f3f3ff290 */ /* 0x000fe2000fffe03f */
[----:B------:R-:W-:Y:S11]  /*4a60*/  BSSY B0, `(.L_x_2303) ;  /* 0x0000039000007945 */ /* 0x000ff60003800000 */
[----:B------:R-:W-:-:S05]  /*4a70*/  @P0 BRA `(.L_x_2304) ;  /* 0x0000037000000947 */ /* 0x000fca0003800000 */
[----:B-1----:R-:W1:Y:S01]  /*4a80*/  LDS.128 R16, [R223+0xb880] ;  /* 0x00b88000df107984 */ /* 0x002e620000000c00 */
[----:B------:R-:W-:Y:S02]  /*4a90*/  LEA R42, P0, R238, R65, 0x1 ;  /* 0x00000041ee2a7211 */ /* 0x000fe400078008ff */
[----:B------:R-:W-:Y:S02]  /*4aa0*/  IADD3 R2, R142, 0x20, RZ ;  /* 0x000000208e027810 */ /* 0x000fe40007ffe0ff */
[----:B------:R-:W-:Y:S02]  /*4ab0*/  LEA.HI.X R43, R238, R68, R248, 0x1, P0 ;  /* 0x00000044ee2b7211 */ /* 0x000fe400000f0cf8 */
[----:B------:R-:W-:Y:S11]  /*4ac0*/  ISETP.GE.AND P0, PT, R2, c[0x0][0x27c], PT ;  /* 0x00009f0002007a0c */ /* 0x000ff60003f06270 */
[----:B------:R-:W-:Y:S02]  /*4ad0*/  @!UPT UIADD3 URZ, URZ, URZ, URZ ;  /* 0x0000003f3f3ff290 */ /* 0x000fe4000fffe03f */
[----:B------:R-:W-:Y:S01]  /*4ae0*/  @!P0 SHF.R.U64 R6, R8, 0x10, R9 ;  /* 0x0000001008068819 */ /* 0x000fe20000001209 */
[----:B------:R-:W-:Y:S01]  /*4af0*/  @!P0 HADD2.F32 R2, -RZ, R26.H1_H1 ;  /* 0x3000001aff028230 */ /* 0x000fe20000004100 */
[----:B------:R-:W-:Y:S01]  /*4b00*/  @!P0 SHF.R.U64 R13, R44, 0x10, R45 ;  /* 0x000000102c0d8819 */ /* 0x000fe2000000122d */
[--C-:B------:R-:W-:Y:S01]  /*4b10*/  @!P0 HADD2.F32 R38, -RZ, R58.reuse.H1_H1 ;  /* 0x3000003aff268230 */ /* 0x100fe20000004100 */
[----:B------:R-:W-:Y:S01]  /*4b20*/  @!P0 SHF.R.U32.HI R10, RZ, 0x10, R9 ;  /* 0x00000010ff0a8819 */ /* 0x000fe20000011609 */
[----:B------:R-:W-:Y:S01]  /*4b30*/  @!P0 HADD2.F32 R9, -RZ, R58.H0_H0 ;  /* 0x2000003aff098230 */ /* 0x000fe20000004100 */
[----:B------:R-:W-:Y:S01]  /*4b40*/  @!P0 SHF.R.U32.HI R41, RZ, 0x10, R45 ;  /* 0x00000010ff298819 */ /* 0x000fe2000001162d */
[----:B------:R-:W-:Y:S02]  /*4b50*/  @!P0 HADD2.F32 R6, -RZ, R6.H0_H0 ;  /* 0x20000006ff068230 */ /* 0x000fe40000004100 */
        /* <DEDUP_REMOVED lines=14> */
[-C--:B------:R-:W-:Y:S02]  /*4c40*/  @!P0 FMUL.FTZ R26, R11, R6.reuse ;  /* 0x000000060b1a8220 */ /* 0x080fe40000410000 */
[C---:B------:R-:W-:Y:S01]  /*4c50*/  @!P0 FMUL.FTZ R3, R5.reuse, R6 ;  /* 0x0000000605038220 */ /* 0x040fe20000410000 */
[----:B------:R-:W-:Y:S01]  /*4c60*/  @!P0 F2FP.PACK_AB R2, R2, R66 ;  /* 0x000000420202823e */ /* 0x000fe200000000ff */
[----:B------:R-:W-:Y:S01]  /*4c70*/  @!P0 IMAD.MOV.U32 R6, RZ, RZ, R19 ;  /* 0x000000ffff068224 */ /* 0x000fe200078e0013 */
[--C-:B------:R-:W-:Y:S01]  /*4c80*/  @!P0 HADD2.F32 R9, -RZ, R8.reuse.H0_H0 ;  /* 0x20000008ff098230 */ /* 0x100fe20000004100 */
[-C--:B------:R-:W-:Y:S01]  /*4c90*/  @!P0 FFMA.FTZ R45, R5, R13.reuse, -R26 ;  /* 0x0000000d052d8223 */ /* 0x080fe2000001081a */
[----:B------:R-:W-:Y:S01]  /*4ca0*/  @!P0 HADD2.F32 R26, -RZ, R8.H1_H1 ;  /* 0x30000008ff1a8230 */ /* 0x000fe20000004100 */
[----:B------:R-:W-:Y:S01]  /*4cb0*/  @!P0 FFMA.FTZ R3, R11, R13, R3 ;  /* 0x0000000d0b038223 */ /* 0x000fe20000010003 */
[----:B------:R-:W-:Y:S01]  /*4cc0*/  @!P0 HADD2.F32 R5, -RZ, R27.H0_H0 ;  /* 0x2000001bff058230 */ /* 0x000fe20000004100 */
[----:B------:R-:W-:Y:S01]  /*4cd0*/  @!P0 MOV R16, R2 ;  /* 0x0000000200108202 */ /* 0x000fe20000000f00 */
[--C-:B------:R-:W-:Y:S02]  /*4ce0*/  @!P0 HADD2.F32 R40, -RZ, R6.reuse.H1_H1 ;  /* 0x30000006ff288230 */ /* 0x100fe40000004100 */
[----:B------:R-:W-:Y:S01]  /*4cf0*/  @!P0 HADD2.F32 R8, -RZ, R6.H0_H0 ;  /* 0x20000006ff088230 */ /* 0x000fe20000004100 */
[----:B------:R-:W-:Y:S01]  /*4d00*/  @!P0 FMUL.FTZ R6, R26, R5 ;  /* 0x000000051a068220 */ /* 0x000fe20000410000 */
[----:B------:R-:W-:Y:S01]  /*4d10*/  @!P0 F2FP.PACK_AB R3, R3, R45 ;  /* 0x0000002d0303823e */ /* 0x000fe200000000ff */
[C---:B------:R-:W-:Y:S02]  /*4d20*/  @!P0 FMUL.FTZ R5, R9.reuse, R5 ;  /* 0x0000000509058220 */ /* 0x040fe40000410000 */
[----:B------:R-:W-:Y:S02]  /*4d30*/  @!P0 FMUL.FTZ R44, R40, R10 ;  /* 0x0000000a282c8220 */ /* 0x000fe40000410000 */
[----:B------:R-:W-:Y:S02]  /*4d40*/  @!P0 FFMA.FTZ R9, R9, R38, -R6 ;  /* 0x0000002609098223 */ /* 0x000fe40000010806 */
[----:B------:R-:W-:Y:S02]  /*4d50*/  @!P0 FMUL.FTZ R6, R8, R10 ;  /* 0x0000000a08068220 */ /* 0x000fe40000410000 */
[----:B------:R-:W-:Y:S02]  /*4d60*/  @!P0 FFMA.FTZ R5, R26, R38, R5 ;  /* 0x000000261a058223 */ /* 0x000fe40000010005 */
[-C--:B------:R-:W-:Y:S02]  /*4d70*/  @!P0 FFMA.FTZ R44, R8, R41.reuse, -R44 ;  /* 0x00000029082c8223 */ /* 0x080fe4000001082c */
[----:B------:R-:W-:Y:S01]  /*4d80*/  @!P0 FFMA.FTZ R6, R40, R41, R6 ;  /* 0x0000002928068223 */ /* 0x000fe20000010006 */
[----:B------:R-:W-:Y:S01]  /*4d90*/  @!P0 F2FP.PACK_AB R5, R5, R9 ;  /* 0x000000090505823e */ /* 0x000fe200000000ff */
[----:B------:R-:W-:Y:S03]  /*4da0*/  @!P0 IMAD.MOV.U32 R17, RZ, RZ, R3 ;  /* 0x000000ffff118224 */ /* 0x000fe600078e0003 */
[----:B------:R-:W-:Y:S02]  /*4db0*/  @!P0 F2FP.PACK_AB R6, R6, R44 ;  /* 0x0000002c0606823e */ /* 0x000fe400000000ff */
[----:B------:R-:W-:Y:S02]  /*4dc0*/  @!P0 MOV R18, R5 ;  /* 0x0000000500128202 */ /* 0x000fe40000000f00 */
[----:B------:R-:W-:Y:S05]  /*4dd0*/  @!P0 MOV R19, R6 ;  /* 0x0000000600138202 */ /* 0x000fea0000000f00 */
[----:B------:R1:W-:Y:S02]  /*4de0*/  ST.E.128 [R42.64], R16 ;  /* 0x000000102a007985 */ /* 0x0003e4000c101d0a */
.L_x_2304:
[----:B------:R-:W-:Y:S05]  /*4df0*/  BSYNC B0 ;  /* 0x0000000000007941 */ /* 0x000fea0003800000 */
.L_x_2303:
[----:B------:R-:W-:Y:S01]  /*4e00*/  ISETP.GE.AND P0, PT, R228, c[0x0][0x1d4], PT ;  /* 0x00007500e4007a0c */ /* 0x000fe20003f06270 */
[----:B------:R-:W-:Y:S01]  /*4e10*/  @!UPT UIADD3 URZ, URZ, URZ, URZ ;  /* 0x0000003f3f3ff290 */ /* 0x000fe2000fffe03f */
[----:B------:R-:W-:Y:S11]  /*4e20*/  BSSY B0, `(.L_x_2305) ;  /* 0x0000039000007945 */ /* 0x000ff60003800000 */
[----:B------:R-:W-:-:S05]  /*4e30*/  @P0 BRA `(.L_x_2306) ;  /* 0x0000037000000947 */ /* 0x000fca0003800000 */
[----:B------:R-:W2:Y:S01]  /*4e40*/  LDS.128 R8, [R223+0xd080] ;  /* 0x00d08000df087984 */ /* 0x000ea20000000c00 */
[----:B------:R-:W-:Y:S02]  /*4e50*/  LEA R40, P0, R228, R65, 0x1 ;  /* 0x00000041e4287211 */ /* 0x000fe400078008ff */
[----:B------:R-:W-:Y:S02]  /*4e60*/  IADD3 R2, R142, 0x40, RZ ;  /* 0x000000408e027810 */ /* 0x000fe40007ffe0ff */
[----:B------:R-:W-:Y:S02]  /*4e70*/  LEA.HI.X R41, R228, R68, R250, 0x1, P0 ;  /* 0x00000044e4297211 */ /* 0x000fe400000f0cfa */
[----:B------:R-:W-:Y:S11]  /*4e80*/  ISETP.GE.AND P0, PT, R2, c[0x0][0x27c], PT ;  /* 0x00009f0002007a0c */ /* 0x000ff60003f06270 */
[----:B------:R-:W-:Y:S02]  /*4e90*/  @!UPT UIADD3 URZ, URZ, URZ, URZ ;  /* 0x0000003f3f3ff290 */ /* 0x000fe4000fffe03f */
[----:B------:R-:W-:Y:S01]  /*4ea0*/  @!P0 SHF.R.U64 R6, R14, 0x10, R15 ;  /* 0x000000100e068819 */ /* 0x000fe2000000120f */
[----:B------:R-:W-:Y:S01]  /*4eb0*/  @!P0 HADD2.F32 R2, -RZ, R27.H1_H1 ;  /* 0x3000001bff028230 */ /* 0x000fe20000004100 */
[----:B-1----:R-:W-:Y:S01]  /*4ec0*/  @!P0 SHF.R.U64 R17, R46, 0x10, R47 ;  /* 0x000000102e118819 */ /* 0x002fe2000000122f */
[----:B------:R-:W-:Y:S01]  /*4ed0*/  @!P0 HADD2.F32 R14, -RZ, R59.H0_H0 ;  /* 0x2000003bff0e8230 */ /* 0x000fe20000004100 */
[----:B------:R-:W-:Y:S01]  /*4ee0*/  @!P0 SHF.R.U32.HI R15, RZ, 0x10, R15 ;  /* 0x00000010ff0f8819 */ /* 0x000fe2000001160f */
[----:B------:R-:W-:Y:S01]  /*4ef0*/  @!P0 HADD2.F32 R6, -RZ, R6.H0_H0 ;  /* 0x20000006ff068230 */ /* 0x000fe20000004100 */
[----:B------:R-:W-:Y:S01]  /*4f00*/  @!P0 SHF.R.U32.HI R27, RZ, 0x10, R47 ;  /* 0x00000010ff1b8819 */ /* 0x000fe2000001162f */
[----:B------:R-:W-:Y:S02]  /*4f10*/  @!P0 HADD2.F32 R17, -RZ, R17.H0_H0 ;  /* 0x20000011ff118230 */ /* 0x000fe40000004100 */
[----:B------:R-:W-:Y:S02]  /*4f20*/  @!P0 HADD2.F32 R19, -RZ, R59.H1_H1 ;  /* 0x3000003bff138230 */ /* 0x000fe40000004100 */
[----:B------:R-:W-:Y:S02]  /*4f30*/  @!P0 HADD2.F32 R15, -RZ, R15.H0_H0 ;  /* 0x2000000fff0f8230 */ /* 0x000fe40000004100 */
[----:B------:R-:W-:Y:S01]  /*4f40*/  @!P0 HADD2.F32 R27, -RZ, R27.H0_H0 ;  /* 0x2000001bff1b8230 */ /* 0x000fe20000004100 */
[----:B--2---:R-:W-:Y:S02]  /*4f50*/  @!P0 MOV R3, R8 ;  /* 0x0000000800038202 */ /* 0x004fe40000000f00 */
[----:B------:R-:W-:Y:S03]  /*4f60*/  @!P0 MOV R5, R9 ;  /* 0x0000000900058202 */ /* 0x000fe60000000f00 */
[--C-:B------:R-:W-:Y:S02]  /*4f70*/  @!P0 HADD2.F32 R13, -RZ, R3.reuse.H1_H1 ;  /* 0x30000003ff0d8230 */ /* 0x100fe40000004100 */
[----:B------:R-:W-:Y:S02]  /*4f80*/  @!P0 HADD2.F32 R3, -RZ, R3.H0_H0 ;  /* 0x20000003ff038230 */ /* 0x000fe40000004100 */
[--C-:B------:R-:W-:Y:S01]  /*4f90*/  @!P0 HADD2.F32 R16, -RZ, R5.reuse.H1_H1 ;  /* 0x30000005ff108230 */ /* 0x100fe20000004100 */
[-C--:B------:R-:W-:Y:S01]  /*4fa0*/  @!P0 FMUL.FTZ R18, R13, R2.reuse ;  /* 0x000000020d128220 */ /* 0x080fe20000410000 */
        /* <DEDUP_REMOVED lines=17> */
[-C--:B------:R-:W-:Y:S01]  /*50c0*/  @!P0 FMUL.FTZ R6, R18, R5.reuse ;  /* 0x0000000512068220 */ /* 0x080fe20000410000 */
[----:B------:R-:W-:Y:S01]  /*50d0*/  @!P0 F2FP.PACK_AB R3, R3, R42 ;  /* 0x0000002a0303823e */ /* 0x000fe200000000ff */
[----:B------:R-:W-:Y:S02]  /*50e0*/  @!P0 FMUL.FTZ R5, R14, R5 ;  /* 0x000000050e058220 */ /* 0x000fe40000410000 */
[----:B------:R-:W-:Y:S02]  /*50f0*/  @!P0 FMUL.FTZ R38, R26, R15 ;  /* 0x0000000f1a268220 */ /* 0x000fe40000410000 */
[----:B------:R-:W-:Y:S02]  /*5100*/  @!P0 FFMA.FTZ R14, R14, R19, -R6 ;  /* 0x000000130e0e8223 */ /* 0x000fe40000010806 */
[C---:B------:R-:W-:Y:S02]  /*5110*/  @!P0 FMUL.FTZ R6, R13.reuse, R15 ;  /* 0x0000000f0d068220 */ /* 0x040fe40000410000 */
        /* <DEDUP_REMOVED lines=9> */
.L_x_2306:
[----:B------:R-:W-:Y:S05]  /*51b0*/  BSYNC B0 ;  /* 0x0000000000007941 */ /* 0x000fea0003800000 */
.L_x_2305:
[----:B------:R-:W-:Y:S11]  /*51c0*/  ISETP.GE.AND P0, PT, R229, c[0x0][0x1d4], PT ;  /* 0x00007500e5007a0c */ /* 0x000ff60003f06270 */
[----:B------:R-:W-:Y:S02]  /*51d0*/  @!UPT UIADD3 URZ, URZ, URZ, URZ ;  /* 0x0000003f3f3ff290 */ /* 0x000fe4000fffe03f */
[----:B------:R-:W-:-:S05]  /*51e0*/  @P0 BRA `(.L_x_2300) ;  /* 0x0000037000000947 */ /* 0x000fca0003800000 */
[----:B-1----:R-:W1:Y:S01]  /*51f0*/  LDS.128 R8, [R223+0xe880] ;  /* 0x00e88000df087984 */ /* 0x002e620000000c00 */
[C---:B------:R-:W-:Y:S02]  /*5200*/  LEA R26, P0, R229.reuse, R65, 0x1 ;  /* 0x00000041e51a7211 */ /* 0x040fe400078008ff */
[----:B------:R-:W-:Y:S02]  /*5210*/  IADD3 R2, R142, 0x60, RZ ;  /* 0x000000608e027810 */ /* 0x000fe40007ffe0ff */
[----:B------:R-:W-:Y:S02]  /*5220*/  LEA.HI.X R27, R229, R68, R249, 0x1, P0 ;  /* 0x00000044e51b7211 */ /* 0x000fe400000f0cf9 */
[----:B------:R-:W-:Y:S11]  /*5230*/  ISETP.GE.AND P0, PT, R2, c[0x0][0x27c], PT ;  /* 0x00009f0002007a0c */ /* 0x000ff60003f06270 */
[----:B------:R-:W-:Y:S02]  /*5240*/  @!UPT UIADD3 URZ, URZ, URZ, URZ ;  /* 0x0000003f3f3ff290 */ /* 0x000fe4000fffe03f */
        /* <DEDUP_REMOVED lines=30> */
[----:B------:R-:W-:Y:S01]  /*5430*/  @!P0 HADD2.F32 R5, -RZ, R33.H1_H1 ;  /* 0x30000021ff058230 */ /* 0x000fe20000004100 */
        /* <DEDUP_REMOVED lines=18> */
.L_x_2300:
[----:B-123--:R-:W-:Y:S05]  /*5560*/  BSYNC B1 ;  /* 0x0000000000017941 */ /* 0x00efea0003800000 */
.L_x_2299:
[----:B------:R1:W2:Y:S04]  /*5570*/  SHFL.IDX PT, R38, R81, 0x1, 0x181f ;  /* 0x00381f0051267f89 */ /* 0x0002a800000e0000 */
[----:B------:R1:W3:Y:S01]  /*5580*/  SHFL.IDX PT, R32, R82, 0x1, 0x181f ;  /* 0x00381f0052207f89 */ /* 0x0002e200000e0000 */
[----:B------:R-:W-:-:S05]  /*5590*/  @P5 BRA `(.L_x_2307) ;  /* 0x00003a3000005947 */ /* 0x000fca0003800000 */
[----:B------:R-:W-:Y:S01]  /*55a0*/  ISETP.GE.AND P0, PT, R140, c[0x0][0x1d4], PT ;  /* 0x000075008c007a0c */ /* 0x000fe20003f06270 */
[----:B------:R-:W-:Y:S01]  /*55b0*/  @!UPT UIADD3 URZ, URZ, URZ, URZ ;  /* 0x0000003f3f3ff290 */ /* 0x000fe2000fffe03f */
[----:B------:R-:W-:Y:S11]  /*55c0*/  BSSY B0, `(.L_x_2308) ;  /* 0x0000038000007945 */ /* 0x000ff60003800000 */
[----:B------:R-:W-:-:S05]  /*55d0*/  @P0 BRA `(.L_x_2309) ;  /* 0x0000036000000947 */ /* 0x000fca0003800000 */
[C---:B---3--:R-:W-:Y:S01]  /*55e0*/  LEA R26, P0, R140.reuse, R32, 0x1 ;  /* 0x000000208c1a7211 */ /* 0x048fe200078008ff */
[----:B------:R-:W3:Y:S03]  /*55f0*/  LDS.128 R8, [R223+0xb080] ;  /* 0x00b08000df087984 */ /* 0x000ee60000000c00 */
[----:B--2---:R-:W-:Y:S02]  /*5600*/  LEA.HI.X R27, R140, R38, R141, 0x1, P0 ;  /* 0x000000268c1b7211 */ /* 0x004fe400000f0c8d */
        /* <DEDUP_REMOVED lines=13> */
[----:B---3--:R-:W-:Y:S02]  /*56e0*/  @!P0 MOV R3, R8 ;  /* 0x0000000800038202 */ /* 0x008fe40000000f00 */
        /* <DEDUP_REMOVED lines=16> */
[----:B------:R-:W-:Y:S01]  /*57f0*/  @!P0 F2FP.PACK_AB R2, R2, R33 ;  /* 0x000000210202823e */ /* 0x000fe200000000ff */
[----:B------:R-:W-:Y:S02]  /*5800*/  @!P0 HADD2.F32 R5, -RZ, R34.H0_H0 ;  /* 0x20000022ff058230 */ /* 0x000fe40000004100 */
[----:B------:R-:W-:Y:S01]  /*5810*/  @!P0 HADD2.F32 R14, -RZ, R13.H0_H0 ;  /* 0x2000000dff0e8230 */ /* 0x000fe20000004100 */
[----:B------:R-:W-:Y:S01]  /*5820*/  @!P0 F2FP.PACK_AB R3, R3, R23 ;  /* 0x000000170303823e */ /* 0x000fe200000000ff */
[--C-:B------:R-:W-:Y:S01]  /*5830*/  @!P0 HADD2.F32 R20, -RZ, R6.reuse.H1_H1 ;  /* 0x30000006ff148230 */ /* 0x100fe20000004100 */
[----:B------:R-:W-:Y:S01]  /*5840*/  @!P0 MOV R8, R2 ;  /* 0x0000000200088202 */ /* 0x000fe20000000f00 */
[----:B------:R-:W-:Y:S01]  /*5850*/  @!P0 HADD2.F32 R13, -RZ, R6.H0_H0 ;  /* 0x20000006ff0d8230 */ /* 0x000fe20000004100 */
[----:B------:R-:W-:Y:S01]  /*5860*/  @!P0 FMUL.FTZ R6, R18, R5 ;  /* 0x0000000512068220 */ /* 0x000fe20000410000 */
[----:B------:R-:W-:Y:S01]  /*5870*/  @!P0 MOV R9, R3 ;  /* 0x0000000300098202 */ /* 0x000fe20000000f00 */
[----:B------:R-:W-:Y:S02]  /*5880*/  @!P0 FMUL.FTZ R5, R14, R5 ;  /* 0x000000050e058220 */ /* 0x000fe40000410000 */
[----:B------:R-:W-:Y:S02]  /*5890*/  @!P0 FMUL.FTZ R22, R20, R15 ;  /* 0x0000000f14168220 */ /* 0x000fe40000410000 */
[----:B------:R-:W-:Y:S02]  /*58a0*/  @!P0 FFMA.FTZ R14, R14, R19, -R6 ;  /* 0x000000130e0e8223 */ /* 0x000fe40000010806 */
[C---:B------:R-:W-:Y:S02]  /*58b0*/  @!P0 FMUL.FTZ R6, R13.reuse, R15 ;  /* 0x0000000f0d068220 */ /* 0x040fe40000410000 */
[----:B------:R-:W-:Y:S02]  /*58c0*/  @!P0 FFMA.FTZ R5, R18, R19, R5 ;  /* 0x0000001312058223 */ /* 0x000fe40000010005 */
[-C--:B------:R-:W-:Y:S02]  /*58d0*/  @!P0 FFMA.FTZ R22, R13, R21.reuse, -R22 ;  /* 0x000000150d168223 */ /* 0x080fe40000010816 */
[----:B------:R-:W-:Y:S01]  /*58e0*/  @!P0 FFMA.FTZ R6, R20, R21, R6 ;  /* 0x0000001514068223 */ /* 0x000fe20000010006 */
[----:B------:R-:W-:Y:S04]  /*58f0*/  @!P0 F2FP.PACK_AB R5, R5, R14 ;  /* 0x0000000e0505823e */ /* 0x000fe800000000ff */
[----:B------:R-:W-:Y:S02]  /*5900*/  @!P0 F2FP.PACK_AB R6, R6, R22 ;  /* 0x000000160606823e */ /* 0x000fe400000000ff */
[----:B------:R-:W-:Y:S02]  /*5910*/  @!P0 MOV R10, R5 ;  /* 0x00000005000a8202 */ /* 0x000fe40000000f00 */
[----:B------:R-:W-:Y:S05]  /*5920*/  @!P0 MOV R11, R6 ;  /* 0x00000006000b8202 */ /* 0x000fea0000000f00 */
[----:B------:R2:W-:Y:S02]  /*5930*/  ST.E.128 [R26.64], R8 ;  /* 0x000000081a007985 */ /* 0x0005e4000c101d0a */
.L_x_2309:
[----:B------:R-:W-:Y:S05]  /*5940*/  BSYNC B0 ;  /* 0x0000000000007941 */ /* 0x000fea0003800000 */
.L_x_2308:
[----:B------:R-:W-:Y:S01]  /*5950*/  ISETP.GE.AND P0, PT, R144, c[0x0][0x1d4], PT ;  /* 0x0000750090007a0c */ /* 0x000fe20003f06270 */
[----:B------:R-:W-:Y:S01]  /*5960*/  @!UPT UIADD3 URZ, URZ, URZ, URZ ;  /* 0x0000003f3f3ff290 */ /* 0x000fe2000fffe03f */
[----:B------:R-:W-:Y:S11]  /*5970*/  BSSY B0, `(.L_x_2310) ;  /* 0x0000039000007945 */ /* 0x000ff60003800000 */
[----:B------:R-:W-:-:S05]  /*5980*/  @P0 BRA `(.L_x_2311) ;  /* 0x0000037000000947 */ /* 0x000fca0003800000 */
[----:B--2---:R-:W2:Y:S01]  /*5990*/  LDS.128 R8, [R223+0xc880] ;  /* 0x00c88000df087984 */ /* 0x004ea20000000c00 */
[----:B---3--:R-:W-:Y:S02]  /*59a0*/  LEA R22, P0, R238, R32, 0x1 ;  /* 0x00000020ee167211 */ /* 0x008fe400078008ff */
        /* <DEDUP_REMOVED lines=53> */
.L_x_2311:
[----:B------:R-:W-:Y:S05]  /*5d00*/  BSYNC B0 ;  /* 0x0000000000007941 */ /* 0x000fea0003800000 */
.L_x_2310:
        /* <DEDUP_REMOVED lines=59> */
.L_x_2313:
[----:B------:R-:W-:Y:S05]  /*60c0*/  BSYNC B0 ;  /* 0x0000000000007941 */ /* 0x000fea0003800000 */
.L_x_2312:
[----:B------:R-:W-:Y:S11]  /*60d0*/  ISETP.GE.AND P0, PT, R229, c[0x0][0x1d4], PT ;  /* 0x00007500e5007a0c */ /* 0x000ff60003f06270 */
[----:B------:R-:W-:Y:S02]  /*60e0*/  @!UPT UIADD3 URZ, URZ, URZ, URZ ;  /* 0x0000003f3f3ff290 */ /* 0x000fe4000fffe03f */
[----:B------:R-:W-:-:S05]  /*60f0*/  @P0 BRA `(.L_x_2307) ;  /* 0x00002ed000000947 */ /* 0x000fca0003800000 */
[----:B--2---:R-:W2:Y:S01]  /*6100*/  LDS.128 R8, [R223+0xf880] ;  /* 0x00f88000df087984 */ /* 0x004ea20000000c00 */
[C---:B---3--:R-:W-:Y:S02]  /*6110*/  LEA R24, P0, R229.reuse, R32, 0x1 ;  /* 0x00000020e5187211 */ /* 0x048fe400078008ff */
        /* <DEDUP_REMOVED lines=52> */
[----:B------:R2:W-:Y:S01]  /*6460*/  ST.E.128 [R24.64], R8 ;  /* 0x0000000818007985 */ /* 0x0005e2000c101d0a */
[----:B------:R-:W-:-:S05]  /*6470*/  BRA `(.L_x_2307) ;  /* 0x00002b5000007947 */ /* 0x000fca0003800000 */
.L_x_2294:
        /* <DEDUP_REMOVED lines=36> */
.L_x_2315:
[----:B------:R-:W-:Y:S05]  /*66c0*/  BSYNC B0 ;  /* 0x0000000000007941 */ /* 0x000fea0003800000 */
.L_x_2314:
        /* <DEDUP_REMOVED lines=64> */
.L_x_2317:
[----:B------:R-:W-:Y:S05]  /*6ad0*/  BSYNC B0 ;  /* 0x0000000000007941 */ /* 0x000fea0003800000 */
.L_x_2316:
[----:B------:R-:W-:Y:S01]  /*6ae0*/  IADD3 R74, -R75, c[0x0][0x1d4], RZ ;  /* 0x000075004b4a7a10 */ /* 0x000fe20007ffe1ff */
[----:B-----5:R-:W-:Y:S01]  /*6af0*/  IMAD.MOV.U32 R6, RZ, RZ, R66 ;  /* 0x000000ffff067224 */ /* 0x020fe200078e0042 */
[----:B------:R2:W3:Y:S01]  /*6b00*/  SHFL.IDX PT, R77, R81, RZ, 0x181f ;  /* 0x00181fff514d7589 */ /* 0x0004e200000e0000 */
[----:B------:R-:W-:Y:S01]  /*6b10*/  IMAD.MOV.U32 R5, RZ, RZ, R67 ;  /* 0x000000ffff057224 */ /* 0x000fe200078e0043 */
[----:B------:R-:W-:Y:S01]  /*6b20*/  BSSY B1, `(.L_x_2318) ;  /* 0x0000115000017945 */ /* 0x000fe20003800000 */
[----:B-1----:R-:W-:Y:S01]  /*6b30*/  IMAD.MOV.U32 R3, RZ, RZ, R64 ;  /* 0x000000ffff037224 */ /* 0x002fe200078e0040 */
[----:B------:R-:W-:Y:S01]  /*6b40*/  PRMT R71, R6, 0x7610, R71 ;  /* 0x0000761006477816 */ /* 0x000fe20000000047 */
[----:B------:R-:W-:Y:S02]  /*6b50*/  IMAD.MOV.U32 R2, RZ, RZ, R65 ;  /* 0x000000ffff027224 */ /* 0x000fe400078e0041 */
[----:B------:R-:W-:Y:S01]  /*6b60*/  IMAD.MOV.U32 R6, RZ, RZ, R62 ;  /* 0x000000ffff067224 */ /* 0x000fe200078e003e */
[----:B------:R-:W-:Y:S01]  /*6b70*/  PRMT R70, R3, 0x5410, R5 ;  /* 0x0000541003467816 */ /* 0x000fe20000000005 */
[----:B------:R2:W1:Y:S01]  /*6b80*/  SHFL.IDX PT, R76, R82, RZ, 0x181f ;  /* 0x00181fff524c7589 */ /* 0x00046200000e0000 */
        /* <DEDUP_REMOVED lines=23> */
[C---:B------:R-:W-:Y:S01]  /*6d00*/  IMAD.SHL.U32 R151, R145.reuse, 0x40, RZ ;  /* 0x0000004091977824 */ /* 0x040fe200078e00ff */
[----:B------:R-:W-:Y:S01]  /*6d10*/  BSSY B0, `(.L_x_2320) ;  /* 0x000007c000007945 */ /* 0x000fe20003800000 */
[----:B------:R-:W-:Y:S03]  /*6d20*/  IMAD.SHL.U32 R152, R145, 0x40, RZ ;  /* 0x0000004091987824 */ /* 0x000fe600078e00ff */
[----:B------:R-:W-:Y:S02]  /*6d30*/  LOP3.LUT R151, R151, 0x1c0, RZ, 0xc0, !PT ;  /* 0x000001c097977812 */ /* 0x000fe400078ec0ff */
[----:B------:R-:W-:Y:S02]  /*6d40*/  LOP3.LUT R152, R152, 0x1c0, RZ, 0xc0, !PT ;  /* 0x000001c098987812 */ /* 0x000fe400078ec0ff */
[----:B------:R-:W-:Y:S03]  /*6d50*/  SHF.R.U32.HI R151, RZ, 0x3, R151 ;  /* 0x00000003ff977819 */ /* 0x000fe60000011697 */
[----:B------:R-:W-:-:S05]  /*6d60*/  @P0 BRA `(.L_x_2321) ;  /* 0x0000076000000947 */ /* 0x000fca0003800000 */
[----:B------:R-:W-:Y:S01]  /*6d70*/  SEL R2, R75, R74, !P1 ;  /* 0x0000004a4b027207 */ /* 0x000fe20004800000 */
[----:B------:R-:W1:Y:S01]  /*6d80*/  LDS.128 R20, [R124+0xa080] ;  /* 0x00a080007c147984 */ /* 0x000e620000000c00 */
[----:B------:R-:W-:Y:S02]  /*6d90*/  ISETP.GE.AND P0, PT, R140, c[0x0][0x27c], PT ;  /* 0x00009f008c007a0c */ /* 0x000fe40003f06270 */
[----:B------:R-:W-:Y:S04]  /*6da0*/  SHF.R.S32.HI R3, RZ, 0x1f, R2 ;  /* 0x0000001fff037819 */ /* 0x000fe80000011402 */
[----:B------:R-:W-:Y:S04]  /*6db0*/  LEA.HI R2, R3, R2, RZ, 0x4 ;  /* 0x0000000203027211 */ /* 0x000fe800078f20ff */
[----:B------:R-:W-:Y:S03]  /*6dc0*/  LEA.HI.SX32 R2, R2, R73, 0x1c ;  /* 0x0000004902027211 */ /* 0x000fe600078fe2ff */
[--C-:B------:R-:W-:Y:S01]  /*6dd0*/  @!P0 SHF.R.U32.HI R43, RZ, 0x10, R45.reuse ;  /* 0x00000010ff2b8819 */ /* 0x100fe2000001162d */
[----:B------:R-:W-:Y:S01]  /*6de0*/  @!P0 HADD2.F32 R40, -RZ, R40.H0_H0 ;  /* 0x20000028ff288230 */ /* 0x000fe20000004100 */
[----:B------:R-:W-:Y:S01]  /*6df0*/  SHF.R.S32.HI R3, RZ, 0x1f, R2 ;  /* 0x0000001fff037819 */ /* 0x000fe20000011402 */
[----:B------:R-:W-:Y:S01]  /*6e00*/  @!P0 HADD2.F32 R41, -RZ, R41.H0_H0 ;  /* 0x20000029ff298230 */ /* 0x000fe20000004100 */
[----:B------:R-:W-:Y:S01]  /*6e10*/  SHF.L.U32 R78, R2, 0x3, RZ ;  /* 0x00000003024e7819 */ /* 0x000fe200000006ff */
[----:B------:R-:W-:Y:S01]  /*6e20*/  @!P0 HADD2.F32 R43, -RZ, R43.H0_H0 ;  /* 0x2000002bff2b8230 */ /* 0x000fe20000004100 */
[----:B------:R-:W-:Y:S02]  /*6e30*/  LEA.HI R3, R3, R2, RZ, 0x3 ;  /* 0x0000000203037211 */ /* 0x000fe400078f18ff */
[----:B------:R-:W-:Y:S02]  /*6e40*/  @!P0 SHF.R.U64 R44, R44, 0x10, R45 ;  /* 0x000000102c2c8819 */ /* 0x000fe4000000122d */
[----:B------:R-:W-:Y:S02]  /*6e50*/  SHF.R.S32.HI R2, RZ, 0x3, R3 ;  /* 0x00000003ff027819 */ /* 0x000fe40000011403 */
[----:B------:R-:W-:Y:S02]  /*6e60*/  LOP3.LUT R3, R152, 0x38, R78, 0xf8, !PT ;  /* 0x0000003898037812 */ /* 0x000fe400078ef84e */
[----:B------:R-:W-:Y:S01]  /*6e70*/  @!P0 SHF.R.U64 R8, R8, 0x10, R9 ;  /* 0x0000001008088819 */ /* 0x000fe20000001209 */
[----:B------:R-:W-:Y:S01]  /*6e80*/  IMAD R2, R2, 0xc00, R7 ;  /* 0x00000c0002027824 */ /* 0x000fe200078e0207 */
[----:B------:R-:W-:Y:S02]  /*6e90*/  LOP3.LUT R3, R3, R151, RZ, 0x3c, !PT ;  /* 0x0000009703037212 */ /* 0x000fe400078e3cff */
[----:B------:R-:W-:Y:S01]  /*6ea0*/  @!P0 SHF.R.U64 R46, R46, 0x10, R47 ;  /* 0x000000102e2e8819 */ /* 0x000fe2000000122f */
[----:B------:R-:W-:Y:S02]  /*6eb0*/  @!P0 HADD2.F32 R8, -RZ, R8.H0_H0 ;  /* 0x20000008ff088230 */ /* 0x000fe40000004100 */
        /* <DEDUP_REMOVED lines=8> */
[CC--:B-1----:R-:W-:Y:S02]  /*6f40*/  @!P0 FMUL.FTZ R2, R5.reuse, R3.reuse ;  /* 0x0000000305028220 */ /* 0x0c2fe40000410000 */
        /* <DEDUP_REMOVED lines=12> */
[----:B------:R-:W-:Y:S04]  /*7010*/  @!P0 FMUL.FTZ R45, R40, R3 ;  /* 0x00000003282d8220 */ /* 0x000fe80000410000 */
[C---:B------:R-:W-:Y:S02]  /*7020*/  @!P0 FFMA.FTZ R79, R5.reuse, R41, -R45 ;  /* 0x00000029054f8223 */ /* 0x040fe4000001082d */
[----:B------:R-:W-:Y:S01]  /*7030*/  @!P0 FMUL.FTZ R5, R5, R3 ;  /* 0x0000000305058220 */ /* 0x000fe20000410000 */
[----:B------:R-:W-:Y:S01]  /*7040*/  @!P0 HADD2.F32 R3, -RZ, R6.H1_H1 ;  /* 0x30000006ff038230 */ /* 0x000fe20000004100 */
[----:B------:R-:W-:Y:S04]  /*7050*/  @!P0 FMUL.FTZ R6, R42, R9 ;  /* 0x000000092a068220 */ /* 0x000fe80000410000 */
[C---:B------:R-:W-:Y:S02]  /*7060*/  @!P0 FFMA.FTZ R45, R3.reuse, R43, -R6 ;  /* 0x0000002b032d8223 */ /* 0x040fe40000010806 */
[----:B------:R-:W-:Y:S01]  /*7070*/  @!P0 FMUL.FTZ R6, R3, R9 ;  /* 0x0000000903068220 */ /* 0x000fe20000410000 */
[----:B------:R-:W-:Y:S02]  /*7080*/  @!P0 HADD2.F32 R9, -RZ, R44.H0_H0 ;  /* 0x2000002cff098230 */ /* 0x000fe40000004100 */
[----:B------:R-:W-:Y:S01]  /*7090*/  @!P0 HADD2.F32 R3, -RZ, R13.H1_H1 ;  /* 0x3000000dff038230 */ /* 0x000fe20000004100 */
[----:B------:R-:W-:Y:S01]  /*70a0*/  @!P0 FMUL.FTZ R13, R14, R8 ;  /* 0x000000080e0d8220 */ /* 0x000fe20000410000 */
[----:B------:R-:W-:Y:S01]  /*70b0*/  @!P0 F2FP.PACK_AB R56, R45, R79 ;  /* 0x0000004f2d38823e */ /* 0x000fe200000000ff */
[----:B------:R-:W-:Y:S02]  /*70c0*/  @!P0 IMAD.MOV.U32 R45, RZ, RZ, R54 ;  /* 0x000000ffff2d8224 */ /* 0x000fe400078e0036 */
[CC--:B------:R-:W-:Y:S01]  /*70d0*/  @!P0 FFMA.FTZ R13, R3.reuse, R9.reuse, -R13 ;  /* 0x00000009030d8223 */ /* 0x0c0fe2000001080d */
[----:B------:R-:W-:Y:S01]  /*70e0*/  @!P0 MOV R21, R56 ;  /* 0x0000003800158202 */ /* 0x000fe20000000f00 */
        /* <DEDUP_REMOVED lines=11> */
[----:B------:R-:W-:Y:S01]  /*71a0*/  @!P0 HADD2.F32 R41, -RZ, R38.H1_H1 ;  /* 0x30000026ff298230 */ /* 0x000fe20000004100 */
[----:B------:R-:W-:Y:S01]  /*71b0*/  @!P0 MOV R43, R55 ;  /* 0x00000037002b8202 */ /* 0x000fe20000000f00 */
[----:B------:R-:W-:Y:S01]  /*71c0*/  @!P0 HADD2.F32 R9, -RZ, R13.H0_H0 ;  /* 0x2000000dff098230 */ /* 0x000fe20000004100 */
[-C--:B------:R-:W-:Y:S01]  /*71d0*/  @!P0 FMUL.FTZ R42, R40, R8.reuse ;  /* 0x00000008282a8220 */ /* 0x080fe20000410000 */
[----:B------:R-:W-:Y:S01]  /*71e0*/  @!P0 SHF.R.U32.HI R14, RZ, 0x10, R11 ;  /* 0x00000010ff0e8819 */ /* 0x000fe2000001160b */
[----:B------:R-:W-:Y:S01]  /*71f0*/  @!P0 HADD2.F32 R15, -RZ, R15.H0_H0 ;  /* 0x2000000fff0f8230 */ /* 0x000fe20000004100 */
[----:B------:R-:W-:Y:S01]  /*7200*/  @!P0 MOV R11, R23 ;  /* 0x00000017000b8202 */ /* 0x000fe20000000f00 */
[C---:B------:R-:W-:Y:S01]  /*7210*/  @!P0 FMUL.FTZ R8, R9.reuse, R8 ;  /* 0x0000000809088220 */ /* 0x040fe20000410000 */
[----:B------:R-:W-:Y:S01]  /*7220*/  @!P0 F2FP.PACK_AB R5, R6, R5 ;  /* 0x000000050605823e */ /* 0x000fe200000000ff */
[-C--:B------:R-:W-:Y:S01]  /*7230*/  @!P0 FFMA.FTZ R79, R9, R41.reuse, -R42 ;  /* 0x00000029094f8223 */ /* 0x080fe2000001082a */
[----:B------:R-:W-:Y:S01]  /*7240*/  @!P0 HADD2.F32 R42, -RZ, R57.H0_H0 ;  /* 0x20000039ff2a8230 */ /* 0x000fe20000004100 */
[----:B------:R-:W-:Y:S01]  /*7250*/  @!P0 FFMA.FTZ R8, R40, R41, R8 ;  /* 0x0000002928088223 */ /* 0x000fe20000010008 */
[----:B------:R-:W-:Y:S01]  /*7260*/  @!P0 HADD2.F32 R41, -RZ, R43.H0_H0 ;  /* 0x2000002bff298230 */ /* 0x000fe20000004100 */
[----:B------:R-:W-:Y:S01]  /*7270*/  @!P0 IMAD.MOV.U32 R53, RZ, RZ, R5 ;  /* 0x000000ffff358224 */ /* 0x000fe200078e0005 */
[----:B------:R-:W-:Y:S01]  /*7280*/  @!P0 SHF.R.U32.HI R40, RZ, 0x10, R47 ;  /* 0x00000010ff288819 */ /* 0x000fe2000001162f */
[----:B------:R-:W-:Y:S01]  /*7290*/  @!P0 HADD2.F32 R9, -RZ, R11.H0_H0 ;  /* 0x2000000bff098230 */ /* 0x000fe20000004100 */
[----:B------:R-:W-:Y:S01]  /*72a0*/  @!P0 F2FP.PACK_AB R2, R3, R2 ;  /* 0x000000020302823e */ /* 0x000fe200000000ff */
[-C--:B------:R-:W-:Y:S01]  /*72b0*/  @!P0 FMUL.FTZ R44, R41, R10.reuse ;  /* 0x0000000a292c8220 */ /* 0x080fe20000410000 */
[----:B------:R-:W-:Y:S02]  /*72c0*/  @!P0 HADD2.F32 R14, -RZ, R14.H0_H0 ;  /* 0x2000000eff0e8230 */ /* 0x000fe40000004100 */
[C---:B------:R-:W-:Y:S01]  /*72d0*/  @!P0 FMUL.FTZ R10, R9.reuse, R10 ;  /* 0x0000000a090a8220 */ /* 0x040fe20000410000 */
[----:B------:R-:W-:Y:S01]  /*72e0*/  @!P0 HADD2.F32 R43, -RZ, R43.H1_H1 ;  /* 0x3000002bff2b8230 */ /* 0x000fe20000004100 */
[----:B------:R-:W-:Y:S01]  /*72f0*/  @!P0 FFMA.FTZ R47, R9, R42, -R44 ;  /* 0x0000002a092f8223 */ /* 0x000fe2000001082c */
[----:B------:R-:W-:Y:S01]  /*7300*/  @!P0 HADD2.F32 R44, -RZ, R40.H0_H0 ;  /* 0x20000028ff2c8230 */ /* 0x000fe20000004100 */
[----:B------:R-:W-:Y:S01]  /*7310*/  @!P0 MOV R52, R2 ;  /* 0x0000000200348202 */ /* 0x000fe20000000f00 */
[----:B------:R-:W-:Y:S01]  /*7320*/  @!P0 HADD2.F32 R11, -RZ, R11.H1_H1 ;  /* 0x3000000bff0b8230 */ /* 0x000fe20000004100 */
[----:B------:R-:W-:Y:S01]  /*7330*/  @!P0 FMUL.FTZ R9, R43, R14 ;  /* 0x0000000e2b098220 */ /* 0x000fe20000410000 */
[----:B------:R-:W-:Y:S03]  /*7340*/  @!P0 HADD2.F32 R40, -RZ, R45.H1_H1 ;  /* 0x3000002dff288230 */ /* 0x000fe60000004100 */
[C---:B------:R-:W-:Y:S01]  /*7350*/  @!P0 FFMA.FTZ R45, R11.reuse, R44, -R9 ;  /* 0x0000002c0b2d8223 */ /* 0x040fe20000010809 */
[----:B------:R-:W-:Y:S01]  /*7360*/  @!P0 HADD2.F32 R9, -RZ, R13.H1_H1 ;  /* 0x3000000dff098230 */ /* 0x000fe20000004100 */
[----:B------:R-:W-:Y:S01]  /*7370*/  @!P0 FMUL.FTZ R11, R11, R14 ;  /* 0x0000000e0b0b8220 */ /* 0x000fe20000410000 */
[----:B------:R-:W-:Y:S01]  /*7380*/  @!P0 HADD2.F32 R14, -RZ, R46.H0_H0 ;  /* 0x2000002eff0e8230 */ /* 0x000fe20000004100 */
[CC--:B------:R-:W-:Y:S04]  /*7390*/  @!P0 FMUL.FTZ R13, R40.reuse, R15.reuse ;  /* 0x0000000f280d8220 */ /* 0x0c0fe80000410000 */
[CC--:B------:R-:W-:Y:S02]  /*73a0*/  @!P0 FFMA.FTZ R13, R9.reuse, R14.reuse, -R13 ;  /* 0x0000000e090d8223 */ /* 0x0c0fe4000001080d */
[----:B------:R-:W-:Y:S01]  /*73b0*/  @!P0 FMUL.FTZ R9, R9, R15 ;  /* 0x0000000f09098220 */ /* 0x000fe20000410000 */
[----:B------:R-:W-:Y:S02]  /*73c0*/  @!P0 F2FP.PACK_AB R15, R45, R47 ;  /* 0x0000002f2d0f823e */ /* 0x000fe400000000ff */
[----:B------:R-:W-:Y:S01]  /*73d0*/  @!P0 F2FP.PACK_AB R13, R13, R79 ;  /* 0x0000004f0d0d823e */ /* 0x000fe200000000ff */
[----:B------:R-:W-:Y:S01]  /*73e0*/  @!P0 FFMA.FTZ R9, R40, R14, R9 ;  /* 0x0000000e28098223 */ /* 0x000fe20000010009 */
[----:B------:R-:W-:Y:S01]  /*73f0*/  @!P0 MOV R23, R15 ;  /* 0x0000000f00178202 */ /* 0x000fe20000000f00 */
[----:B------:R-:W-:Y:S02]  /*7400*/  @!P0 FFMA.FTZ R10, R41, R42, R10 ;  /* 0x0000002a290a8223 */ /* 0x000fe4000001000a */
[----:B------:R-:W-:Y:S01]  /*7410*/  @!P0 FFMA.FTZ R11, R43, R44, R11 ;  /* 0x0000002c2b0b8223 */ /* 0x000fe2000001000b */
[----:B------:R-:W-:Y:S01]  /*7420*/  @!P0 F2FP.PACK_AB R8, R9, R8 ;  /* 0x000000080908823e */ /* 0x000fe200000000ff */
[----:B------:R-:W-:Y:S03]  /*7430*/  @!P0 IMAD.MOV.U32 R22, RZ, RZ, R13 ;  /* 0x000000ffff168224 */ /* 0x000fe600078e000d */
        /* <DEDUP_REMOVED lines=9> */
.L_x_2321:
[----:B------:R-:W-:Y:S05]  /*74d0*/  BSYNC B0 ;  /* 0x0000000000007941 */ /* 0x000fea0003800000 */
.L_x_2320:
[----:B------:R-:W-:Y:S11]  /*74e0*/  ISETP.GE.AND P0, PT, R144, c[0x0][0x1d4], PT ;  /* 0x0000750090007a0c */ /* 0x000ff60003f06270 */
[----:B------:R-:W-:Y:S02]  /*74f0*/  @!UPT UIADD3 URZ, URZ, URZ, URZ ;  /* 0x0000003f3f3ff290 */ /* 0x000fe4000fffe03f */
[----:B------:R-:W-:-:S05]  /*7500*/  @P0 BRA `(.L_x_2319) ;  /* 0x0000076000000947 */ /* 0x000fca0003800000 */
[----:B-1----:R-:W-:Y:S01]  /*7510*/  SEL R2, R75, R74, !P2 ;  /* 0x0000004a4b027207 */ /* 0x002fe20005000000 */
[----:B------:R-:W1:Y:S01]  /*7520*/  LDS.128 R20, [R123+0xa080] ;  /* 0x00a080007b147984 */ /* 0x000e620000000c00 */
[----:B------:R-:W-:Y:S02]  /*7530*/  ISETP.GE.AND P0, PT, R144, c[0x0][0x27c], PT ;  /* 0x00009f0090007a0c */ /* 0x000fe40003f06270 */
[----:B------:R-:W-:Y:S04]  /*7540*/  SHF.R.S32.HI R3, RZ, 0x1f, R2 ;  /* 0x0000001fff037819 */ /* 0x000fe80000011402 */
[----:B------:R-:W-:Y:S04]  /*7550*/  LEA.HI R2, R3, R2, RZ, 0x4 ;  /* 0x0000000203027211 */ /* 0x000fe800078f20ff */
[----:B------:R-:W-:Y:S03]  /*7560*/  LEA.HI.SX32 R2, R2, R72, 0x1c ;  /* 0x0000004802027211 */ /* 0x000fe600078fe2ff */
[----:B------:R-:W-:Y:S01]  /*7570*/  @!P0 SHF.R.U64 R5, R16, 0x10, R17 ;  /* 0x0000001010058819 */ /* 0x000fe20000001211 */
[----:B------:R-:W-:Y:S01]  /*7580*/  @!P0 HADD2.F32 R11, -RZ, R57.H1_H1 ;  /* 0x30000039ff0b8230 */ /* 0x000fe20000004100 */
[----:B------:R-:W-:Y:S01]  /*7590*/  SHF.R.S32.HI R3, RZ, 0x1f, R2 ;  /* 0x0000001fff037819 */ /* 0x000fe20000011402 */
[----:B------:R-:W-:Y:S01]  /*75a0*/  @!P0 HADD2.F32 R40, -RZ, R59.H0_H0 ;  /* 0x2000003bff288230 */ /* 0x000fe20000004100 */
[----:B------:R-:W-:Y:S01]  /*75b0*/  SHF.L.U32 R52, R2, 0x3, RZ ;  /* 0x0000000302347819 */ /* 0x000fe200000006ff */
[----:B------:R-:W-:Y:S01]  /*75c0*/  @!P0 HADD2.F32 R8, -RZ, R5.H0_H0 ;  /* 0x20000005ff088230 */ /* 0x000fe20000004100 */
[----:B------:R-:W-:Y:S02]  /*75d0*/  LEA.HI R3, R3, R2, RZ, 0x3 ;  /* 0x0000000203037211 */ /* 0x000fe400078f18ff */
[----:B------:R-:W-:Y:S02]  /*75e0*/  @!P0 SHF.R.U64 R14, R48, 0x10, R49 ;  /* 0x00000010300e8819 */ /* 0x000fe40000001231 */
[----:B------:R-:W-:Y:S02]  /*75f0*/  SHF.R.S32.HI R2, RZ, 0x3, R3 ;  /* 0x00000003ff027819 */ /* 0x000fe40000011403 */
[----:B------:R-:W-:Y:S01]  /*7600*/  LOP3.LUT R3, R152, 0x38, R52, 0xf8, !PT ;  /* 0x0000003898037812 */ /* 0x000fe200078ef834 */
[----:B------:R-:W-:Y:S01]  /*7610*/  @!P0 HADD2.F32 R14, -RZ, R14.H0_H0 ;  /* 0x2000000eff0e8230 */ /* 0x000fe20000004100 */
[----:B------:R-:W-:Y:S01]  /*7620*/  @!P0 SHF.R.U32.HI R10, RZ, 0x10, R17 ;  /* 0x00000010ff0a8819 */ /* 0x000fe20000011611 */
[----:B------:R-:W-:Y:S01]  /*7630*/  IMAD R2, R2, 0xc00, R7 ;  /* 0x00000c0002027824 */ /* 0x000fe200078e0207 */
[----:B------:R-:W-:Y:S02]  /*7640*/  LOP3.LUT R3, R3, R151, RZ, 0x3c, !PT ;  /* 0x0000009703037212 */ /* 0x000fe400078e3cff */
[--C-:B------:R-:W-:Y:S01]  /*7650*/  @!P0 SHF.R.U32.HI R15, RZ, 0x10, R19.reuse ;  /* 0x00000010ff0f8819 */ /* 0x100fe20000011613 */
[----:B------:R-:W-:Y:S01]  /*7660*/  @!P0 HADD2.F32 R10, -RZ, R10.H0_H0 ;  /* 0x2000000aff0a8230 */ /* 0x000fe20000004100 */
[----:B------:R-:W-:Y:S01]  /*7670*/  @!P0 SHF.R.U64 R18, R18, 0x10, R19 ;  /* 0x0000001012128819 */ /* 0x000fe20000001213 */
[----:B------:R-:W-:Y:S01]  /*7680*/  IMAD.IADD R2, R2, 0x1, R3 ;  /* 0x0000000102027824 */ /* 0x000fe200078e0203 */
[----:B------:R-:W-:Y:S01]  /*7690*/  @!P0 HADD2.F32 R3, -RZ, R32.H1_H1 ;  /* 0x30000020ff038230 */ /* 0x000fe20000004100 */
[----:B------:R-:W-:Y:S01]  /*76a0*/  @!P0 SHF.R.U32.HI R17, RZ, 0x10, R49 ;  /* 0x00000010ff118819 */ /* 0x000fe20000011631 */
[----:B------:R-:W-:Y:S01]  /*76b0*/  @!P0 HADD2.F32 R32, -RZ, R58.H1_H1 ;  /* 0x3000003aff208230 */ /* 0x000fe20000004100 */
[--C-:B------:R-:W-:Y:S02]  /*76c0*/  @!P0 SHF.R.U32.HI R42, RZ, 0x10, R51.reuse ;  /* 0x00000010ff2a8819 */ /* 0x100fe40000011633 */
[----:B------:R-:W-:Y:S01]  /*76d0*/  SHF.L.U32 R2, R2, 0x1, RZ ;  /* 0x0000000102027819 */ /* 0x000fe200000006ff */
[----:B------:R-:W-:Y:S01]  /*76e0*/  @!P0 HADD2.F32 R17, -RZ, R17.H0_H0 ;  /* 0x20000011ff118230 */ /* 0x000fe20000004100 */
[----:B------:R-:W-:Y:S01]  /*76f0*/  @!P0 SHF.R.U64 R50, R50, 0x10, R51 ;  /* 0x0000001032328819 */ /* 0x000fe20000001233 */
[----:B------:R-:W-:Y:S02]  /*7700*/  @!P0 HADD2.F32 R42, -RZ, R42.H0_H0 ;  /* 0x2000002aff2a8230 */ /* 0x000fe40000004100 */
[----:B------:R1:W2:Y:S02]  /*7710*/  LDS.128 R44, [R2+0xa080] ;  /* 0x00a08000022c7984 */ /* 0x0002a40000000c00 */
[----:B-1----:R-:W-:Y:S05]  /*7720*/  @!P0 IMAD.MOV.U32 R2, RZ, RZ, R20 ;  /* 0x000000ffff028224 */ /* 0x002fea00078e0014 */
[--C-:B------:R-:W-:Y:S02]  /*7730*/  @!P0 HADD2.F32 R6, -RZ, R2.reuse.H0_H0 ;  /* 0x20000002ff068230 */ /* 0x100fe40000004100 */
[----:B------:R-:W-:Y:S03]  /*7740*/  @!P0 HADD2.F32 R5, -RZ, R2.H1_H1 ;  /* 0x30000002ff058230 */ /* 0x000fe60000004100 */
[C---:B------:R-:W-:Y:S02]  /*7750*/  @!P0 FMUL.FTZ R2, R6.reuse, R3 ;  /* 0x0000000306028220 */ /* 0x040fe40000410000 */
[----:B--2---:R-:W-:Y:S01]  /*7760*/  @!P0 IMAD.MOV.U32 R43, RZ, RZ, R46 ;  /* 0x000000ffff2b8224 */ /* 0x004fe200078e002e */
[----:B------:R-:W-:Y:S02]  /*7770*/  @!P0 MOV R13, R44 ;  /* 0x0000002c000d8202 */ /* 0x000fe40000000f00 */
[----:B------:R-:W-:Y:S03]  /*7780*/  @!P0 MOV R41, R47 ;  /* 0x0000002f00298202 */ /* 0x000fe60000000f00 */
[--C-:B------:R-:W-:Y:S02]  /*7790*/  @!P0 HADD2.F32 R9, -RZ, R13.reuse.H0_H0 ;  /* 0x2000000dff098230 */ /* 0x100fe40000004100 */
[----:B------:R-:W-:Y:S03]  /*77a0*/  @!P0 HADD2.F32 R13, -RZ, R13.H1_H1 ;  /* 0x3000000dff0d8230 */ /* 0x000fe60000004100 */
[----:B------:R-:W-:Y:S02]  /*77b0*/  @!P0 FMUL.FTZ R19, R9, R3 ;  /* 0x0000000309138220 */ /* 0x000fe40000410000 */
[-C--:B------:R-:W-:Y:S02]  /*77c0*/  @!P0 FMUL.FTZ R16, R13, R8.reuse ;  /* 0x000000080d108220 */ /* 0x080fe40000410000 */
[C---:B------:R-:W-:Y:S02]  /*77d0*/  @!P0 FMUL.FTZ R3, R5.reuse, R8 ;  /* 0x0000000805038220 */ /* 0x040fe40000410000 */
[----:B------:R-:W-:Y:S02]  /*77e0*/  @!P0 IMAD.MOV.U32 R8, RZ, RZ, R45 ;  /* 0x000000ffff088224 */ /* 0x000fe400078e002d */
[----:B------:R-:W-:Y:S01]  /*77f0*/  @!P0 FFMA.FTZ R57, R6, R11, -R19 ;  /* 0x0000000b06398223 */ /* 0x000fe20000010813 */
[----:B------:R-:W-:Y:S01]  /*7800*/  @!P0 MOV R6, R21 ;  /* 0x0000001500068202 */ /* 0x000fe20000000f00 */
[-C--:B------:R-:W-:Y:S01]  /*7810*/  @!P0 FFMA.FTZ R56, R5, R14.reuse, -R16 ;  /* 0x0000000e05388223 */ /* 0x080fe20000010810 */
[--C-:B------:R-:W-:Y:S01]  /*7820*/  @!P0 HADD2.F32 R16, -RZ, R8.reuse.H1_H1 ;  /* 0x30000008ff108230 */ /* 0x100fe20000004100 */
[----:B------:R-:W-:Y:S01]  /*7830*/  @!P0 FFMA.FTZ R2, R9, R11, R2 ;  /* 0x0000000b09028223 */ /* 0x000fe20000010002 */
[----:B------:R-:W-:Y:S01]  /*7840*/  @!P0 HADD2.F32 R5, -RZ, R33.H0_H0 ;  /* 0x20000021ff058230 */ /* 0x000fe20000004100 */
[----:B------:R-:W-:Y:S01]  /*7850*/  @!P0 FFMA.FTZ R3, R13, R14, R3 ;  /* 0x0000000e0d038223 */ /* 0x000fe20000010003 */
[----:B------:R-:W-:Y:S01]  /*7860*/  @!P0 HADD2.F32 R11, -RZ, R8.H0_H0 ;  /* 0x20000008ff0b8230 */ /* 0x000fe20000004100 */
[----:B------:R-:W-:Y:S01]  /*7870*/  @!P0 FMUL.FTZ R14, R16, R10 ;  /* 0x0000000a100e8220 */ /* 0x000fe20000410000 */
[----:B------:R-:W-:Y:S02]  /*7880*/  @!P0 HADD2.F32 R8, -RZ, R6.H1_H1 ;  /* 0x30000006ff088230 */ /* 0x000fe40000004100 */
[----:B------:R-:W-:Y:S01]  /*7890*/  @!P0 HADD2.F32 R13, -RZ, R58.H0_H0 ;  /* 0x2000003aff0d8230 */ /* 0x000fe20000004100 */
[----:B------:R-:W-:Y:S01]  /*78a0*/  @!P0 F2FP.PACK_AB R2, R3, R2 ;  /* 0x000000020302823e */ /* 0x000fe200000000ff */
[----:B------:R-:W-:Y:S01]  /*78b0*/  @!P0 HADD2.F32 R9, -RZ, R6.H0_H0 ;  /* 0x20000006ff098230 */ /* 0x000fe20000004100 */
[----:B------:R-:W-:Y:S01]  /*78c0*/  @!P0 FMUL.FTZ R6, R11, R5 ;  /* 0x000000050b068220 */ /* 0x000fe20000410000 */
[----:B------:R-:W-:Y:S01]  /*78d0*/  @!P0 HADD2.F32 R19, -RZ, R43.H0_H0 ;  /* 0x2000002bff138230 */ /* 0x000fe20000004100 */
[C---:B------:R-:W-:Y:S01]  /*78e0*/  @!P0 FFMA.FTZ R54, R8.reuse, R17, -R14 ;  /* 0x0000001108368223 */ /* 0x040fe2000001080e */
[----:B------:R-:W-:Y:S01]  /*78f0*/  @!P0 MOV R14, R22 ;  /* 0x00000016000e8202 */ /* 0x000fe20000000f00 */
[C---:B------:R-:W-:Y:S01]  /*7900*/  @!P0 FMUL.FTZ R5, R9.reuse, R5 ;  /* 0x0000000509058220 */ /* 0x040fe20000410000 */
[----:B------:R-:W-:Y:S01]  /*7910*/  @!P0 MOV R44, R2 ;  /* 0x00000002002c8202 */ /* 0x000fe20000000f00 */
[-C--:B------:R-:W-:Y:S02]  /*7920*/  @!P0 FFMA.FTZ R55, R9, R13.reuse, -R6 ;  /* 0x0000000d09378223 */ /* 0x080fe40000010806 */
[----:B------:R-:W-:Y:S01]  /*7930*/  @!P0 FMUL.FTZ R6, R8, R10 ;  /* 0x0000000a08068220 */ /* 0x000fe20000410000 */
[----:B------:R-:W-:Y:S01]  /*7940*/  @!P0 HADD2.F32 R8, -RZ, R33.H1_H1 ;  /* 0x30000021ff088230 */ /* 0x000fe20000004100 */
[----:B------:R-:W-:Y:S01]  /*7950*/  @!P0 FFMA.FTZ R5, R11, R13, R5 ;  /* 0x0000000d0b058223 */ /* 0x000fe20000010005 */
[----:B------:R-:W-:Y:S01]  /*7960*/  @!P0 HADD2.F32 R9, -RZ, R14.H0_H0 ;  /* 0x2000000eff098230 */ /* 0x000fe20000004100 */
[----:B------:R-:W-:Y:S01]  /*7970*/  @!P0 IMAD.MOV.U32 R13, RZ, RZ, R23 ;  /* 0x000000ffff0d8224 */ /* 0x000fe200078e0017 */
[----:B------:R-:W-:Y:S01]  /*7980*/  @!P0 HADD2.F32 R11, -RZ, R34.H0_H0 ;  /* 0x20000022ff0b8230 */ /* 0x000fe20000004100 */
[-C--:B------:R-:W-:Y:S01]  /*7990*/  @!P0 FMUL.FTZ R10, R19, R8.reuse ;  /* 0x00000008130a8220 */ /* 0x080fe20000410000 */
[--C-:B------:R-:W-:Y:S01]  /*79a0*/  @!P0 HADD2.F32 R33, -RZ, R41.reuse.H0_H0 ;  /* 0x20000029ff218230 */ /* 0x100fe20000004100 */
[C---:B------:R-:W-:Y:S01]  /*79b0*/  @!P0 FMUL.FTZ R8, R9.reuse, R8 ;  /* 0x0000000809088220 */ /* 0x040fe20000410000 */
[----:B------:R-:W-:Y:S01]  /*79c0*/  @!P0 HADD2.F32 R41, -RZ, R41.H1_H1 ;  /* 0x30000029ff298230 */ /* 0x000fe20000004100 */
[----:B------:R-:W-:Y:S01]  /*79d0*/  @!P0 FFMA.FTZ R53, R9, R32, -R10 ;  /* 0x0000002009358223 */ /* 0x000fe2000001080a */
[----:B------:R-:W-:Y:S01]  /*79e0*/  @!P0 HADD2.F32 R10, -RZ, R13.H0_H0 ;  /* 0x2000000dff0a8230 */ /* 0x000fe20000004100 */
[----:B------:R-:W-:Y:S01]  /*79f0*/  @!P0 FMUL.FTZ R48, R33, R11 ;  /* 0x0000000b21308220 */ /* 0x000fe20000410000 */
[----:B------:R-:W-:Y:S01]  /*7a00*/  @!P0 HADD2.F32 R9, -RZ, R15.H0_H0 ;  /* 0x2000000fff098230 */ /* 0x000fe20000004100 */
[----:B------:R-:W-:Y:S01]  /*7a10*/  @!P0 FFMA.FTZ R6, R16, R17, R6 ;  /* 0x0000001110068223 */ /* 0x000fe20000010006 */
[----:B------:R-:W-:Y:S01]  /*7a20*/  @!P0 HADD2.F32 R15, -RZ, R43.H1_H1 ;  /* 0x3000002bff0f8230 */ /* 0x000fe20000004100 */
[----:B------:R-:W-:Y:S01]  /*7a30*/  @!P0 FFMA.FTZ R51, R10, R40, -R48 ;  /* 0x000000280a338223 */ /* 0x000fe20000010830 */
[----:B------:R-:W-:Y:S01]  /*7a40*/  @!P0 F2FP.PACK_AB R43, R56, R57 ;  /* 0x00000039382b823e */ /* 0x000fe200000000ff */
[----:B------:R-:W-:Y:S01]  /*7a50*/  @!P0 FMUL.FTZ R10, R10, R11 ;  /* 0x0000000b0a0a8220 */ /* 0x000fe20000410000 */
[----:B------:R-:W-:Y:S01]  /*7a60*/  @!P0 F2FP.PACK_AB R5, R6, R5 ;  /* 0x000000050605823e */ /* 0x000fe200000000ff */
[----:B------:R-:W-:Y:S01]  /*7a70*/  @!P0 FMUL.FTZ R48, R41, R9 ;  /* 0x0000000929308220 */ /* 0x000fe20000410000 */
[----:B------:R-:W-:Y:S01]  /*7a80*/  @!P0 MOV R20, R43 ;  /* 0x0000002b00148202 */ /* 0x000fe20000000f00 */
[----:B------:R-:W-:Y:S01]  /*7a90*/  @!P0 FFMA.FTZ R8, R19, R32, R8 ;  /* 0x0000002013088223 */ /* 0x000fe20000010008 */
[----:B------:R-:W-:Y:S01]  /*7aa0*/  @!P0 HADD2.F32 R11, -RZ, R13.H1_H1 ;  /* 0x3000000dff0b8230 */ /* 0x000fe20000004100 */
[----:B------:R-:W-:Y:S01]  /*7ab0*/  @!P0 IMAD.MOV.U32 R45, RZ, RZ, R5 ;  /* 0x000000ffff2d8224 */ /* 0x000fe200078e0005 */
[----:B------:R-:W-:Y:S02]  /*7ac0*/  @!P0 HADD2.F32 R13, -RZ, R18.H0_H0 ;  /* 0x20000012ff0d8230 */ /* 0x000fe40000004100 */
[----:B------:R-:W-:Y:S01]  /*7ad0*/  @!P0 HADD2.F32 R18, -RZ, R50.H0_H0 ;  /* 0x20000032ff128230 */ /* 0x000fe20000004100 */
[C---:B------:R-:W-:Y:S01]  /*7ae0*/  @!P0 FFMA.FTZ R49, R11.reuse, R42, -R48 ;  /* 0x0000002a0b318223 */ /* 0x040fe20000010830 */
[----:B------:R-:W-:Y:S01]  /*7af0*/  @!P0 F2FP.PACK_AB R48, R54, R55 ;  /* 0x000000373630823e */ /* 0x000fe200000000ff */
[----:B------:R-:W-:Y:S01]  /*7b00*/  @!P0 FMUL.FTZ R11, R11, R9 ;  /* 0x000000090b0b8220 */ /* 0x000fe20000410000 */
[----:B------:R-:W-:Y:S01]  /*7b10*/  @!P0 HADD2.F32 R9, -RZ, R14.H1_H1 ;  /* 0x3000000eff098230 */ /* 0x000fe20000004100 */
[----:B------:R-:W-:Y:S01]  /*7b20*/  @!P0 FMUL.FTZ R14, R15, R13 ;  /* 0x0000000d0f0e8220 */ /* 0x000fe20000410000 */
[----:B------:R-:W-:Y:S03]  /*7b30*/  @!P0 MOV R21, R48 ;  /* 0x0000003000158202 */ /* 0x000fe60000000f00 */
[-C--:B------:R-:W-:Y:S01]  /*7b40*/  @!P0 FFMA.FTZ R50, R9, R18.reuse, -R14 ;  /* 0x0000001209328223 */ /* 0x080fe2000001080e */
[----:B------:R-:W-:Y:S01]  /*7b50*/  @!P0 F2FP.PACK_AB R14, R49, R51 ;  /* 0x00000033310e823e */ /* 0x000fe200000000ff */
[----:B------:R-:W-:Y:S03]  /*7b60*/  @!P0 FMUL.FTZ R9, R9, R13 ;  /* 0x0000000d09098220 */ /* 0x000fe60000410000 */
        /* <DEDUP_REMOVED lines=16> */
.L_x_2319:
[----:B-123--:R-:W-:Y:S05]  /*7c70*/  BSYNC B1 ;  /* 0x0000000000017941 */ /* 0x00efea0003800000 */
.L_x_2318:
[----:B------:R1:W2:Y:S04]  /*7c80*/  SHFL.IDX PT, R45, R81, 0x1, 0x181f ;  /* 0x00381f00512d7f89 */ /* 0x0002a800000e0000 */
[----:B------:R1:W3:Y:S01]  /*7c90*/  SHFL.IDX PT, R44, R82, 0x1, 0x181f ;  /* 0x00381f00522c7f89 */ /* 0x0002e200000e0000 */
[----:B------:R-:W-:-:S05]  /*7ca0*/  @P5 BRA `(.L_x_2307) ;  /* 0x0000132000005947 */ /* 0x000fca0003800000 */
[----:B------:R-:W-:Y:S01]  /*7cb0*/  ISETP.GE.AND P0, PT, R140, c[0x0][0x1d4], PT ;  /* 0x000075008c007a0c */ /* 0x000fe20003f06270 */
[----:B------:R-:W-:Y:S01]  /*7cc0*/  BSSY B0, `(.L_x_2322) ;  /* 0x000007b000007945 */ /* 0x000fe20003800000 */
[----:B------:R-:W-:Y:S05]  /*7cd0*/  IADD3 R55, R145, 0x20, RZ ;  /* 0x0000002091377810 */ /* 0x000fea0007ffe0ff */
[----:B------:R-:W-:Y:S05]  /*7ce0*/  IMAD.SHL.U32 R55, R55, 0x40, RZ ;  /* 0x0000004037377824 */ /* 0x000fea00078e00ff */
[----:B------:R-:W-:Y:S01]  /*7cf0*/  LOP3.LUT R55, R55, 0x1c0, RZ, 0xc0, !PT ;  /* 0x000001c037377812 */ /* 0x000fe200078ec0ff */
[----:B------:R-:W-:-:S05]  /*7d00*/  @P0 BRA `(.L_x_2323) ;  /* 0x0000076000000947 */ /* 0x000fca0003800000 */
[----:B------:R-:W-:Y:S01]  /*7d10*/  SEL R2, R75, R74, !P1 ;  /* 0x0000004a4b027207 */ /* 0x000fe20004800000 */
[----:B------:R-:W4:Y:S01]  /*7d20*/  LDS.128 R16, [R122+0xa080] ;  /* 0x00a080007a107984 */ /* 0x000f220000000c00 */
[----:B------:R-:W-:Y:S02]  /*7d30*/  ISETP.GE.AND P0, PT, R140, c[0x0][0x27c], PT ;  /* 0x00009f008c007a0c */ /* 0x000fe40003f06270 */
[----:B------:R-:W-:Y:S04]  /*7d40*/  SHF.R.S32.HI R3, RZ, 0x1f, R2 ;  /* 0x0000001fff037819 */ /* 0x000fe80000011402 */
[----:B------:R-:W-:Y:S04]  /*7d50*/  LEA.HI R2, R3, R2, RZ, 0x4 ;  /* 0x0000000203027211 */ /* 0x000fe800078f20ff */
[----:B------:R-:W-:Y:S03]  /*7d60*/  LEA.HI.SX32 R2, R2, R73, 0x1c ;  /* 0x0000004902027211 */ /* 0x000fe600078fe2ff */
[----:B------:R-:W-:Y:S01]  /*7d70*/  @!P0 SHF.R.U64 R5, R24, 0x10, R25 ;  /* 0x0000001018058819 */ /* 0x000fe20000001219 */
        /* <DEDUP_REMOVED lines=12> */
[----:B------:R-:W-:Y:S01]  /*7e40*/  LOP3.LUT R3, R3, R149, RZ, 0x3c, !PT ;  /* 0x0000009503037212 */ /* 0x000fe200078e3cff */
[----:B------:R-:W-:Y:S01]  /*7e50*/  @!P0 HADD2.F32 R25, -RZ, R69.H0_H0 ;  /* 0x20000045ff198230 */ /* 0x000fe20000004100 */
[----:B------:R-:W-:Y:S01]  /*7e60*/  @!P0 SHF.R.U32.HI R23, RZ, 0x10, R61 ;  /* 0x00000010ff178819 */ /* 0x000fe2000001163d */
[----:B------:R-:W-:Y:S01]  /*7e70*/  @!P0 HADD2.F32 R10, -RZ, R10.H0_H0 ;  /* 0x2000000aff0a8230 */ /* 0x000fe20000004100 */
[----:B------:R-:W-:Y:S01]  /*7e80*/  @!P0 SHF.R.U32.HI R11, RZ, 0x10, R27 ;  /* 0x00000010ff0b8819 */ /* 0x000fe2000001161b */
[----:B------:R-:W-:Y:S01]  /*7e90*/  IMAD.IADD R2, R2, 0x1, R3 ;  /* 0x0000000102027824 */ /* 0x000fe200078e0203 */
[----:B------:R-:W-:Y:S01]  /*7ea0*/  @!P0 HADD2.F32 R3, -RZ, R34.H1_H1 ;  /* 0x30000022ff038230 */ /* 0x000fe20000004100 */
[----:B------:R-:W-:Y:S01]  /*7eb0*/  @!P0 SHF.R.U32.HI R24, RZ, 0x10, R63 ;  /* 0x00000010ff188819 */ /* 0x000fe2000001163f */
[----:B------:R-:W-:Y:S01]  /*7ec0*/  @!P0 HADD2.F32 R23, -RZ, R23.H0_H0 ;  /* 0x20000017ff178230 */ /* 0x000fe20000004100 */
[----:B------:R-:W-:Y:S01]  /*7ed0*/  @!P0 SHF.R.U64 R15, R26, 0x10, R27 ;  /* 0x000000101a0f8819 */ /* 0x000fe2000000121b */
[----:B------:R-:W-:Y:S01]  /*7ee0*/  @!P0 HADD2.F32 R11, -RZ, R11.H0_H0 ;  /* 0x2000000bff0b8230 */ /* 0x000fe20000004100 */
[----:B------:R-:W-:Y:S02]  /*7ef0*/  SHF.L.U32 R2, R2, 0x1, RZ ;  /* 0x0000000102027819 */ /* 0x000fe400000006ff */
[----:B------:R-:W-:Y:S01]  /*7f00*/  @!P0 SHF.R.U64 R27, R62, 0x10, R63 ;  /* 0x000000103e1b8819 */ /* 0x000fe2000000123f */
[----:B------:R-:W-:Y:S02]  /*7f10*/  @!P0 HADD2.F32 R15, -RZ, R15.H0_H0 ;  /* 0x2000000fff0f8230 */ /* 0x000fe40000004100 */
[----:B------:R4:W5:Y:S02]  /*7f20*/  LDS.128 R40, [R2+0xa080] ;  /* 0x00a0800002287984 */ /* 0x0009640000000c00 */
[----:B------:R-:W-:Y:S01]  /*7f30*/  @!P0 HADD2.F32 R27, -RZ, R27.H0_H0 ;  /* 0x2000001bff1b8230 */ /* 0x000fe20000004100 */
[----:B----4-:R-:W-:Y:S05]  /*7f40*/  @!P0 IMAD.MOV.U32 R2, RZ, RZ, R16 ;  /* 0x000000ffff028224 */ /* 0x010fea00078e0010 */
[--C-:B------:R-:W-:Y:S02]  /*7f50*/  @!P0 HADD2.F32 R6, -RZ, R2.reuse.H0_H0 ;  /* 0x20000002ff068230 */ /* 0x100fe40000004100 */
[----:B------:R-:W-:Y:S03]  /*7f60*/  @!P0 HADD2.F32 R5, -RZ, R2.H1_H1 ;  /* 0x30000002ff058230 */ /* 0x000fe60000004100 */
[-C--:B------:R-:W-:Y:S01]  /*7f70*/  @!P0 FMUL.FTZ R2, R6, R3.reuse ;  /* 0x0000000306028220 */ /* 0x080fe20000410000 */
[----:B-----5:R-:W-:Y:S05]  /*7f80*/  @!P0 MOV R14, R40 ;  /* 0x00000028000e8202 */ /* 0x020fea0000000f00 */
[--C-:B------:R-:W-:Y:S02]  /*7f90*/  @!P0 HADD2.F32 R9, -RZ, R14.reuse.H0_H0 ;  /* 0x2000000eff098230 */ /* 0x100fe40000004100 */
[----:B------:R-:W-:Y:S03]  /*7fa0*/  @!P0 HADD2.F32 R14, -RZ, R14.H1_H1 ;  /* 0x3000000eff0e8230 */ /* 0x000fe60000004100 */
[----:B------:R-:W-:Y:S02]  /*7fb0*/  @!P0 FMUL.FTZ R22, R9, R3 ;  /* 0x0000000309168220 */ /* 0x000fe40000410000 */
[-C--:B------:R-:W-:Y:S02]  /*7fc0*/  @!P0 FMUL.FTZ R21, R14, R8.reuse ;  /* 0x000000080e158220 */ /* 0x080fe40000410000 */
[----:B------:R-:W-:Y:S02]  /*7fd0*/  @!P0 FMUL.FTZ R3, R5, R8 ;  /* 0x0000000805038220 */ /* 0x000fe40000410000 */
[----:B------:R-:W-:Y:S02]  /*7fe0*/  @!P0 IMAD.MOV.U32 R8, RZ, RZ, R41 ;  /* 0x000000ffff088224 */ /* 0x000fe400078e0029 */
[-C--:B------:R-:W-:Y:S02]  /*7ff0*/  @!P0 FFMA.FTZ R2, R9, R13.reuse, R2 ;  /* 0x0000000d09028223 */ /* 0x080fe40000010002 */
[----:B------:R-:W-:Y:S01]  /*8000*/  @!P0 FFMA.FTZ R54, R6, R13, -R22 ;  /* 0x0000000d06368223 */ /* 0x000fe20000010816 */
[----:B------:R-:W-:Y:S01]  /*8010*/  @!P0 MOV R6, R17 ;  /* 0x0000001100068202 */ /* 0x000fe20000000f00 */
[-C--:B------:R-:W-:Y:S01]  /*8020*/  @!P0 FFMA.FTZ R53, R5, R20.reuse, -R21 ;  /* 0x0000001405358223 */ /* 0x080fe20000010815 */
[----:B------:R-:W-:Y:S01]  /*8030*/  @!P0 HADD2.F32 R5, -RZ, R35.H0_H0 ;  /* 0x20000023ff058230 */ /* 0x000fe20000004100 */
[----:B------:R-:W-:Y:S01]  /*8040*/  @!P0 FFMA.FTZ R3, R14, R20, R3 ;  /* 0x000000140e038223 */ /* 0x000fe20000010003 */
[--C-:B------:R-:W-:Y:S01]  /*8050*/  @!P0 HADD2.F32 R20, -RZ, R8.reuse.H0_H0 ;  /* 0x20000008ff148230 */ /* 0x100fe20000004100 */
[----:B------:R-:W-:Y:S01]  /*8060*/  @!P0 IMAD.MOV.U32 R13, RZ, RZ, R43 ;  /* 0x000000ffff0d8224 */ /* 0x000fe200078e002b */
[----:B------:R-:W-:Y:S02]  /*8070*/  @!P0 HADD2.F32 R22, -RZ, R8.H1_H1 ;  /* 0x30000008ff168230 */ /* 0x000fe40000004100 */
[----:B------:R-:W-:Y:S01]  /*8080*/  @!P0 HADD2.F32 R21, -RZ, R68.H0_H0 ;  /* 0x20000044ff158230 */ /* 0x000fe20000004100 */
[----:B------:R-:W-:Y:S01]  /*8090*/  @!P0 F2FP.PACK_AB R2, R3, R2 ;  /* 0x000000020302823e */ /* 0x000fe200000000ff */
[--C-:B------:R-:W-:Y:S01]  /*80a0*/  @!P0 HADD2.F32 R9, -RZ, R6.reuse.H0_H0 ;  /* 0x20000006ff098230 */ /* 0x100fe20000004100 */
[----:B------:R-:W-:Y:S01]  /*80b0*/  @!P0 FMUL.FTZ R14, R22, R10 ;  /* 0x0000000a160e8220 */ /* 0x000fe20000410000 */
[----:B------:R-:W-:Y:S01]  /*80c0*/  @!P0 HADD2.F32 R8, -RZ, R6.H1_H1 ;  /* 0x30000006ff088230 */ /* 0x000fe20000004100 */
[-C--:B------:R-:W-:Y:S01]  /*80d0*/  @!P0 FMUL.FTZ R6, R20, R5.reuse ;  /* 0x0000000514068220 */ /* 0x080fe20000410000 */
[----:B------:R-:W-:Y:S01]  /*80e0*/  @!P0 MOV R40, R2 ;  /* 0x0000000200288202 */ /* 0x000fe20000000f00 */
[C---:B------:R-:W-:Y:S01]  /*80f0*/  @!P0 FMUL.FTZ R5, R9.reuse, R5 ;  /* 0x0000000509058220 */ /* 0x040fe20000410000 */
[--C-:B------:R-:W-:Y:S01]  /*8100*/  @!P0 HADD2.F32 R32, -RZ, R13.reuse.H0_H0 ;  /* 0x2000000dff208230 */ /* 0x100fe20000004100 */
[----:B------:R-:W-:Y:S01]  /*8110*/  @!P0 FFMA.FTZ R52, R9, R21, -R6 ;  /* 0x0000001509348223 */ /* 0x000fe20000010806 */
[----:B------:R-:W-:Y:S01]  /*8120*/  @!P0 HADD2.F32 R34, -RZ, R13.H1_H1 ;  /* 0x3000000dff228230 */ /* 0x000fe20000004100 */
[C---:B------:R-:W-:Y:S01]  /*8130*/  @!P0 FMUL.FTZ R6, R8.reuse, R10 ;  /* 0x0000000a08068220 */ /* 0x040fe20000410000 */
[----:B------:R-:W-:Y:S01]  /*8140*/  @!P0 HADD2.F32 R10, -RZ, R35.H1_H1 ;  /* 0x30000023ff0a8230 */ /* 0x000fe20000004100 */
[----:B------:R-:W-:Y:S01]  /*8150*/  @!P0 FFMA.FTZ R51, R8, R23, -R14 ;  /* 0x0000001708338223 */ /* 0x000fe2000001080e */
[----:B------:R-:W-:Y:S01]  /*8160*/  @!P0 MOV R8, R19 ;  /* 0x0000001300088202 */ /* 0x000fe20000000f00 */
[----:B------:R-:W-:Y:S01]  /*8170*/  @!P0 FMUL.FTZ R14, R34, R11 ;  /* 0x0000000b220e8220 */ /* 0x000fe20000410000 */
[----:B------:R-:W-:Y:S01]  /*8180*/  @!P0 HADD2.F32 R35, -RZ, R24.H0_H0 ;  /* 0x20000018ff238230 */ /* 0x000fe20000004100 */
[----:B------:R-:W-:Y:S02]  /*8190*/  @!P0 FMUL.FTZ R13, R32, R10 ;  /* 0x0000000a200d8220 */ /* 0x000fe40000410000 */
[----:B------:R-:W-:Y:S01]  /*81a0*/  @!P0 FFMA.FTZ R5, R20, R21, R5 ;  /* 0x0000001514058223 */ /* 0x000fe20000010005 */
[--C-:B------:R-:W-:Y:S01]  /*81b0*/  @!P0 HADD2.F32 R9, -RZ, R8.reuse.H0_H0 ;  /* 0x20000008ff098230 */ /* 0x100fe20000004100 */
[----:B------:R-:W-:Y:S01]  /*81c0*/  @!P0 FFMA.FTZ R6, R22, R23, R6 ;  /* 0x0000001716068223 */ /* 0x000fe20000010006 */
[----:B------:R-:W-:Y:S01]  /*81d0*/  @!P0 HADD2.F32 R8, -RZ, R8.H1_H1 ;  /* 0x30000008ff088230 */ /* 0x000fe20000004100 */
[----:B------:R-:W-:Y:S02]  /*81e0*/  @!P0 F2FP.PACK_AB R20, R51, R52 ;  /* 0x000000343314823e */ /* 0x000fe400000000ff */
[C---:B------:R-:W-:Y:S01]  /*81f0*/  @!P0 FFMA.FTZ R50, R9.reuse, R33, -R13 ;  /* 0x0000002109328223 */ /* 0x040fe2000001080d */
[----:B------:R-:W-:Y:S01]  /*8200*/  @!P0 MOV R13, R42 ;  /* 0x0000002a000d8202 */ /* 0x000fe20000000f00 */
[----:B------:R-:W-:Y:S01]  /*8210*/  @!P0 FMUL.FTZ R10, R9, R10 ;  /* 0x0000000a090a8220 */ /* 0x000fe20000410000 */
[----:B------:R-:W-:Y:S01]  /*8220*/  @!P0 MOV R17, R20 ;  /* 0x0000001400118202 */ /* 0x000fe20000000f00 */
[----:B------:R-:W-:Y:S01]  /*8230*/  @!P0 IMAD.MOV.U32 R9, RZ, RZ, R18 ;  /* 0x000000ffff098224 */ /* 0x000fe200078e0012 */
[----:B------:R-:W-:Y:S01]  /*8240*/  @!P0 F2FP.PACK_AB R5, R6, R5 ;  /* 0x000000050605823e */ /* 0x000fe200000000ff */
[C---:B------:R-:W-:Y:S01]  /*8250*/  @!P0 FMUL.FTZ R11, R8.reuse, R11 ;  /* 0x0000000b080b8220 */ /* 0x040fe20000410000 */
[----:B------:R-:W-:Y:S01]  /*8260*/  @!P0 HADD2.F32 R24, -RZ, R13.H0_H0 ;  /* 0x2000000dff188230 */ /* 0x000fe20000004100 */
[----:B------:R-:W-:Y:S01]  /*8270*/  @!P0 FFMA.FTZ R49, R8, R35, -R14 ;  /* 0x0000002308318223 */ /* 0x000fe2000001080e */
[----:B------:R-:W-:Y:S01]  /*8280*/  @!P0 HADD2.F32 R8, -RZ, R36.H0_H0 ;  /* 0x20000024ff088230 */ /* 0x000fe20000004100 */
[----:B------:R-:W-:Y:S01]  /*8290*/  @!P0 IMAD.MOV.U32 R41, RZ, RZ, R5 ;  /* 0x000000ffff298224 */ /* 0x000fe200078e0005 */
[----:B------:R-:W-:Y:S02]  /*82a0*/  @!P0 HADD2.F32 R14, -RZ, R9.H0_H0 ;  /* 0x20000009ff0e8230 */ /* 0x000fe40000004100 */
[----:B------:R-:W-:Y:S02]  /*82b0*/  @!P0 HADD2.F32 R26, -RZ, R13.H1_H1 ;  /* 0x3000000dff1a8230 */ /* 0x000fe40000004100 */
[----:B------:R-:W-:Y:S01]  /*82c0*/  @!P0 HADD2.F32 R13, -RZ, R9.H1_H1 ;  /* 0x30000009ff0d8230 */ /* 0x000fe20000004100 */
[-C--:B------:R-:W-:Y:S02]  /*82d0*/  @!P0 FMUL.FTZ R9, R24, R8.reuse ;  /* 0x0000000818098220 */ /* 0x080fe40000410000 */
[C---:B------:R-:W-:Y:S02]  /*82e0*/  @!P0 FMUL.FTZ R8, R14.reuse, R8 ;  /* 0x000000080e088220 */ /* 0x040fe40000410000 */
[----:B------:R-:W-:Y:S01]  /*82f0*/  @!P0 FFMA.FTZ R48, R14, R25, -R9 ;  /* 0x000000190e308223 */ /* 0x000fe20000010809 */
[----:B------:R-:W-:Y:S01]  /*8300*/  @!P0 F2FP.PACK_AB R14, R49, R50 ;  /* 0x00000032310e823e */ /* 0x000fe200000000ff */
[----:B------:R-:W-:Y:S02]  /*8310*/  @!P0 FMUL.FTZ R9, R13, R15 ;  /* 0x0000000f0d098220 */ /* 0x000fe40000410000 */
[----:B------:R-:W-:Y:S01]  /*8320*/  @!P0 FFMA.FTZ R8, R24, R25, R8 ;  /* 0x0000001918088223 */ /* 0x000fe20000010008 */
[----:B------:R-:W-:Y:S01]  /*8330*/  @!P0 MOV R19, R14 ;  /* 0x0000000e00138202 */ /* 0x000fe20000000f00 */
[C---:B------:R-:W-:Y:S01]  /*8340*/  @!P0 FMUL.FTZ R46, R26.reuse, R15 ;  /* 0x0000000f1a2e8220 */ /* 0x040fe20000410000 */
[----:B------:R-:W-:Y:S01]  /*8350*/  @!P0 F2FP.PACK_AB R15, R53, R54 ;  /* 0x00000036350f823e */ /* 0x000fe200000000ff */
[----:B------:R-:W-:Y:S02]  /*8360*/  @!P0 FFMA.FTZ R9, R26, R27, R9 ;  /* 0x0000001b1a098223 */ /* 0x000fe40000010009 */
[----:B------:R-:W-:Y:S01]  /*8370*/  @!P0 FFMA.FTZ R10, R32, R33, R10 ;  /* 0x00000021200a8223 */ /* 0x000fe2000001000a */
[----:B------:R-:W-:Y:S01]  /*8380*/  @!P0 MOV R16, R15 ;  /* 0x0000000f00108202 */ /* 0x000fe20000000f00 */
[----:B------:R-:W-:Y:S01]  /*8390*/  @!P0 FFMA.FTZ R46, R13, R27, -R46 ;  /* 0x0000001b0d2e8223 */ /* 0x000fe2000001082e */
[----:B------:R-:W-:Y:S01]  /*83a0*/  @!P0 F2FP.PACK_AB R8, R9, R8 ;  /* 0x000000080908823e */ /* 0x000fe200000000ff */
[----:B------:R-:W-:Y:S03]  /*83b0*/  @!P0 FFMA.FTZ R11, R34, R35, R11 ;  /* 0x00000023220b8223 */ /* 0x000fe6000001000b */
[----:B------:R-:W-:Y:S02]  /*83c0*/  @!P0 F2FP.PACK_AB R13, R46, R48 ;  /* 0x000000302e0d823e */ /* 0x000fe400000000ff */
[----:B------:R-:W-:Y:S02]  /*83d0*/  @!P0 F2FP.PACK_AB R10, R11, R10 ;  /* 0x0000000a0b0a823e */ /* 0x000fe400000000ff */
[----:B------:R-:W-:Y:S01]  /*83e0*/  @!P0 MOV R42, R8 ;  /* 0x00000008002a8202 */ /* 0x000fe20000000f00 */
[----:B------:R-:W-:Y:S01]  /*83f0*/  @!P0 IMAD.MOV.U32 R18, RZ, RZ, R13 ;  /* 0x000000ffff128224 */ /* 0x000fe200078e000d */
[----:B------:R-:W-:Y:S02]  /*8400*/  @!P0 MOV R43, R10 ;  /* 0x0000000a002b8202 */ /* 0x000fe40000000f00 */
[C---:B---3--:R-:W-:Y:S04]  /*8410*/  LEA R2, P0, R87.reuse, R44, 0x1 ;  /* 0x0000002c57027211 */ /* 0x048fe800078008ff */
[----:B--2---:R-:W-:Y:S02]  /*8420*/  LEA.HI.X R3, R87, R45, R103, 0x1, P0 ;  /* 0x0000002d57037211 */ /* 0x004fe400000f0c67 */
[C---:B------:R-:W-:Y:S03]  /*8430*/  ISETP.GE.AND P0, PT, R47.reuse, c[0x0][0x1d4], PT ;  /* 0x000075002f007a0c */ /* 0x040fe60003f06270 */
[----:B------:R2:W-:Y:S10]  /*8440*/  ST.E.128 [R2.64], R16 ;  /* 0x0000001002007985 */ /* 0x0005f4000c101d0a */
[----:B------:R-:W-:Y:S05]  /*8450*/  @!P0 IMAD.WIDE R8, R47, 0x2, R44 ;  /* 0x000000022f088825 */ /* 0x000fea00078e022c */
[----:B------:R2:W-:Y:S02]  /*8460*/  @!P0 ST.E.128 [R8.64], R40 ;  /* 0x0000002808008985 */ /* 0x0005e4000c101d0a */
.L_x_2323:
[----:B------:R-:W-:Y:S05]  /*8470*/  BSYNC B0 ;  /* 0x0000000000007941 */ /* 0x000fea0003800000 */
.L_x_2322:
[----:B------:R-:W-:Y:S11]  /*8480*/  ISETP.GE.AND P0, PT, R144, c[0x0][0x1d4], PT ;  /* 0x0000750090007a0c */ /* 0x000ff60003f06270 */
[----:B------:R-:W-:Y:S02]  /*8490*/  @!UPT UIADD3 URZ, URZ, URZ, URZ ;  /* 0x0000003f3f3ff290 */ /* 0x000fe4000fffe03f */
[----:B------:R-:W-:-:S05]  /*84a0*/  @P0 BRA `(.L_x_2307) ;  /* 0x00000b2000000947 */ /* 0x000fca0003800000 */
[----:B--2---:R-:W-:Y:S01]  /*84b0*/  SEL R2, R75, R74, !P2 ;  /* 0x0000004a4b027207 */ /* 0x004fe20005000000 */
[----:B------:R-:W2:Y:S01]  /*84c0*/  LDS.128 R16, [R121+0xa080] ;  /* 0x00a0800079107984 */ /* 0x000ea20000000c00 */
[C---:B---3--:R-:W-:Y:S02]  /*84d0*/  LEA R48, P0, R86.reuse, R44, 0x1 ;  /* 0x0000002c56307211 */ /* 0x048fe400078008ff */
[----:B------:R-:W-:Y:S02]  /*84e0*/  SHF.R.S32.HI R3, RZ, 0x1f, R2 ;  /* 0x0000001fff037819 */ /* 0x000fe40000011402 */
[----:B------:R-:W-:Y:S02]  /*84f0*/  LEA.HI.X R49, R86, R45, R102, 0x1, P0 ;  /* 0x0000002d56317211 */ /* 0x000fe400000f0c66 */
[----:B------:R-:W-:Y:S02]  /*8500*/  LEA.HI R2, R3, R2, RZ, 0x4 ;  /* 0x0000000203027211 */ /* 0x000fe400078f20ff */
[----:B------:R-:W-:Y:S02]  /*8510*/  ISETP.GE.AND P0, PT, R144, c[0x0][0x27c], PT ;  /* 0x00009f0090007a0c */ /* 0x000fe40003f06270 */
[----:B------:R-:W-:Y:S04]  /*8520*/  LEA.HI.SX32 R2, R2, R72, 0x1c ;  /* 0x0000004802027211 */ /* 0x000fe800078fe2ff */
[----:B------:R-:W-:Y:S02]  /*8530*/  SHF.R.S32.HI R3, RZ, 0x1f, R2 ;  /* 0x0000001fff037819 */ /* 0x000fe40000011402 */
[----:B------:R-:W-:Y:S02]  /*8540*/  SHF.L.U32 R46, R2, 0x3, RZ ;  /* 0x00000003022e7819 */ /* 0x000fe400000006ff */
[----:B------:R-:W-:Y:S03]  /*8550*/  LEA.HI R3, R3, R2, RZ, 0x3 ;  /* 0x0000000203037211 */ /* 0x000fe600078f18ff */
[----:B------:R-:W-:Y:S01]  /*8560*/  @!P0 SHF.R.U32.HI R14, RZ, 0x10, R31 ;  /* 0x00000010ff0e8819 */ /* 0x000fe2000001161f */
[----:B------:R-:W-:Y:S01]  /*8570*/  @!P0 HADD2.F32 R26, -RZ, R69.H1_H1 ;  /* 0x30000045ff1a8230 */ /* 0x000fe20000004100 */
[----:B------:R-:W-:Y:S01]  /*8580*/  SHF.R.S32.HI R2, RZ, 0x3, R3 ;  /* 0x00000003ff027819 */ /* 0x000fe20000011403 */
[--C-:B------:R-:W-:Y:S01]  /*8590*/  @!P0 HADD2.F32 R22, -RZ, R70.reuse.H0_H0 ;  /* 0x20000046ff168230 */ /* 0x100fe20000004100 */
[----:B------:R-:W-:Y:S01]  /*85a0*/  LOP3.LUT R3, R55, 0x38, R46, 0xf8, !PT ;  /* 0x0000003837037812 */ /* 0x000fe200078ef82e */
[----:B------:R-:W-:Y:S01]  /*85b0*/  @!P0 HADD2.F32 R34, -RZ, R70.H1_H1 ;  /* 0x30000046ff228230 */ /* 0x000fe20000004100 */
[----:B------:R-:W-:Y:S01]  /*85c0*/  @!P0 SHF.R.U64 R15, R30, 0x10, R31 ;  /* 0x000000101e0f8819 */ /* 0x000fe2000000121f */
[----:B------:R-:W-:Y:S01]  /*85d0*/  IMAD R2, R2, 0xc00, R12 ;  /* 0x00000c0002027824 */ /* 0x000fe200078e020c */
[----:B------:R-:W-:Y:S01]  /*85e0*/  LOP3.LUT R3, R3, R149, RZ, 0x3c, !PT ;  /* 0x0000009503037212 */ /* 0x000fe200078e3cff */
[----:B------:R-:W-:Y:S01]  /*85f0*/  @!P0 HADD2.F32 R30, -RZ, R71.H0_H0 ;  /* 0x20000047ff1e8230 */ /* 0x000fe20000004100 */
[----:B------:R-:W-:Y:S01]  /*8600*/  @!P0 SHF.R.U32.HI R8, RZ, 0x10, R29 ;  /* 0x00000010ff088819 */ /* 0x000fe2000001161d */
[----:B------:R-:W-:Y:S01]  /*8610*/  @!P0 HADD2.F32 R15, -RZ, R15.H0_H0 ;  /* 0x2000000fff0f8230 */ /* 0x000fe20000004100 */
[----:B------:R-:W-:Y:S01]  /*8620*/  @!P0 SHF.R.U32.HI R21, RZ, 0x10, R65 ;  /* 0x00000010ff158819 */ /* 0x000fe20000011641 */
[----:B------:R-:W-:Y:S01]  /*8630*/  IMAD.IADD R2, R2, 0x1, R3 ;  /* 0x0000000102027824 */ /* 0x000fe200078e0203 */
[----:B------:R-:W-:Y:S01]  /*8640*/  @!P0 SHF.R.U64 R13, R28, 0x10, R29 ;  /* 0x000000101c0d8819 */ /* 0x000fe2000000121d */
[----:B------:R-:W-:Y:S01]  /*8650*/  @!P0 HADD2.F32 R10, -RZ, R8.H0_H0 ;  /* 0x20000008ff0a8230 */ /* 0x000fe20000004100 */
[----:B------:R-:W-:Y:S01]  /*8660*/  @!P0 SHF.R.U64 R24, R64, 0x10, R65 ;  /* 0x0000001040188819 */ /* 0x000fe20000001241 */
[----:B------:R-:W-:Y:S01]  /*8670*/  @!P0 HADD2.F32 R28, -RZ, R21.H0_H0 ;  /* 0x20000015ff1c8230 */ /* 0x000fe20000004100 */
[----:B------:R-:W-:Y:S01]  /*8680*/  SHF.L.U32 R40, R2, 0x1, RZ ;  /* 0x0000000102287819 */ /* 0x000fe200000006ff */
[----:B------:R-:W-:Y:S01]  /*8690*/  @!P0 HADD2.F32 R2, -RZ, R36.H1_H1 ;  /* 0x30000024ff028230 */ /* 0x000fe20000004100 */
[----:B--2---:R-:W-:Y:S01]  /*86a0*/  @!P0 MOV R6, R17 ;  /* 0x0000001100068202 */ /* 0x004fe20000000f00 */
[----:B------:R-:W-:Y:S01]  /*86b0*/  @!P0 HADD2.F32 R24, -RZ, R24.H0_H0 ;  /* 0x20000018ff188230 */ /* 0x000fe20000004100 */
[--C-:B------:R-:W-:Y:S02]  /*86c0*/  @!P0 SHF.R.U64 R32, R66, 0x10, R67.reuse ;  /* 0x0000001042208819 */ /* 0x100fe40000001243 */
[----:B------:R-:W2:Y:S01]  /*86d0*/  LDS.128 R40, [R40+0xa080] ;  /* 0x00a0800028287984 */ /* 0x000ea20000000c00 */
[----:B------:R-:W-:Y:S01]  /*86e0*/  @!P0 HADD2.F32 R3, -RZ, R6.H0_H0 ;  /* 0x20000006ff038230 */ /* 0x000fe20000004100 */
[----:B------:R-:W-:Y:S01]  /*86f0*/  @!P0 SHF.R.U32.HI R36, RZ, 0x10, R67 ;  /* 0x00000010ff248819 */ /* 0x000fe20000011643 */
[----:B------:R-:W-:Y:S03]  /*8700*/  @!P0 HADD2.F32 R32, -RZ, R32.H0_H0 ;  /* 0x20000020ff208230 */ /* 0x000fe60000004100 */
[-C--:B------:R-:W-:Y:S01]  /*8710*/  @!P0 FMUL.FTZ R5, R3, R2.reuse ;  /* 0x0000000203058220 */ /* 0x080fe20000410000 */
[----:B------:R-:W-:Y:S01]  /*8720*/  @!P0 HADD2.F32 R36, -RZ, R36.H0_H0 ;  /* 0x20000024ff248230 */ /* 0x000fe20000004100 */
[----:B--2---:R-:W-:Y:S02]  /*8730*/  @!P0 IMAD.MOV.U32 R11, RZ, RZ, R41 ;  /* 0x000000ffff0b8224 */ /* 0x004fe400078e0029 */
[----:B------:R-:W-:Y:S02]  /*8740*/  @!P0 IMAD.MOV.U32 R20, RZ, RZ, R40 ;  /* 0x000000ffff148224 */ /* 0x000fe400078e0028 */
[----:B------:R-:W-:Y:S01]  /*8750*/  @!P0 IMAD.MOV.U32 R35, RZ, RZ, R43 ;  /* 0x000000ffff238224 */ /* 0x000fe200078e002b */
[--C-:B------:R-:W-:Y:S01]  /*8760*/  @!P0 HADD2.F32 R25, -RZ, R11.reuse.H0_H0 ;  /* 0x2000000bff198230 */ /* 0x100fe20000004100 */
[----:B------:R-:W-:Y:S01]  /*8770*/  @!P0 IMAD.MOV.U32 R31, RZ, RZ, R42 ;  /* 0x000000ffff1f8224 */ /* 0x000fe200078e002a */
[----:B------:R-:W-:Y:S02]  /*8780*/  @!P0 HADD2.F32 R27, -RZ, R11.H1_H1 ;  /* 0x3000000bff1b8230 */ /* 0x000fe40000004100 */
[----:B------:R-:W-:Y:S01]  /*8790*/  @!P0 HADD2.F32 R21, -RZ, R20.H0_H0 ;  /* 0x20000014ff158230 */ /* 0x000fe20000004100 */
[----:B------:R-:W-:Y:S01]  /*87a0*/  @!P0 FMUL.FTZ R9, R25, R2 ;  /* 0x0000000219098220 */ /* 0x000fe20000410000 */
[----:B------:R-:W-:Y:S01]  /*87b0*/  @!P0 HADD2.F32 R2, -RZ, R37.H0_H0 ;  /* 0x20000025ff028230 */ /* 0x000fe20000004100 */
[----:B------:R-:W-:Y:S01]  /*87c0*/  @!P0 FMUL.FTZ R11, R27, R10 ;  /* 0x0000000a1b0b8220 */ /* 0x000fe20000410000 */
[--C-:B------:R-:W-:Y:S01]  /*87d0*/  @!P0 HADD2.F32 R33, -RZ, R35.reuse.H0_H0 ;  /* 0x20000023ff218230 */ /* 0x100fe20000004100 */
[----:B------:R-:W-:Y:S01]  /*87e0*/  @!P0 FFMA.FTZ R54, R3, R26, -R9 ;  /* 0x0000001a03368223 */ /* 0x000fe20000010809 */
[----:B------:R-:W-:Y:S01]  /*87f0*/  @!P0 MOV R9, R16 ;  /* 0x0000001000098202 */ /* 0x000fe20000000f00 */
[----:B------:R-:W-:Y:S01]  /*8800*/  @!P0 FMUL.FTZ R23, R21, R2 ;  /* 0x0000000215178220 */ /* 0x000fe20000410000 */
[----:B------:R-:W-:Y:S02]  /*8810*/  @!P0 HADD2.F32 R3, -RZ, R6.H1_H1 ;  /* 0x30000006ff038230 */ /* 0x000fe40000004100 */
[----:B------:R-:W-:Y:S02]  /*8820*/  @!P0 HADD2.F32 R35, -RZ, R35.H1_H1 ;  /* 0x30000023ff238230 */ /* 0x000fe40000004100 */
[----:B------:R-:W-:Y:S01]  /*8830*/  @!P0 HADD2.F32 R8, -RZ, R9.H0_H0 ;  /* 0x20000009ff088230 */ /* 0x000fe20000004100 */
[C---:B------:R-:W-:Y:S01]  /*8840*/  @!P0 FFMA.FTZ R53, R3.reuse, R28, -R11 ;  /* 0x0000001c03358223 */ /* 0x040fe2000001080b */
[----:B------:R-:W-:Y:S01]  /*8850*/  @!P0 MOV R11, R19 ;  /* 0x00000013000b8202 */ /* 0x000fe20000000f00 */
[----:B------:R-:W-:Y:S01]  /*8860*/  @!P0 FMUL.FTZ R6, R3, R10 ;  /* 0x0000000a03068220 */ /* 0x000fe20000410000 */
[----:B------:R-:W-:Y:S01]  /*8870*/  @!P0 HADD2.F32 R10, -RZ, R37.H1_H1 ;  /* 0x30000025ff0a8230 */ /* 0x000fe20000004100 */
[C---:B------:R-:W-:Y:S01]  /*8880*/  @!P0 FFMA.FTZ R52, R8.reuse, R22, -R23 ;  /* 0x0000001608348223 */ /* 0x040fe20000010817 */
[----:B------:R-:W-:Y:S01]  /*8890*/  @!P0 HADD2.F32 R3, -RZ, R13.H0_H0 ;  /* 0x2000000dff038230 */ /* 0x000fe20000004100 */
[----:B------:R-:W-:Y:S01]  /*88a0*/  @!P0 FMUL.FTZ R2, R8, R2 ;  /* 0x0000000208028220 */ /* 0x000fe20000410000 */
[----:B------:R-:W-:Y:S01]  /*88b0*/  @!P0 HADD2.F32 R23, -RZ, R20.H1_H1 ;  /* 0x30000014ff178230 */ /* 0x000fe20000004100 */
[----:B------:R-:W-:Y:S01]  /*88c0*/  @!P0 FMUL.FTZ R13, R33, R10 ;  /* 0x0000000a210d8220 */ /* 0x000fe20000410000 */
[----:B------:R-:W-:Y:S01]  /*88d0*/  @!P0 HADD2.F32 R8, -RZ, R9.H1_H1 ;  /* 0x30000009ff088230 */ /* 0x000fe20000004100 */
[----:B------:R-:W-:Y:S01]  /*88e0*/  @!P0 FFMA.FTZ R2, R21, R22, R2 ;  /* 0x0000001615028223 */ /* 0x000fe20000010002 */
[--C-:B------:R-:W-:Y:S01]  /*88f0*/  @!P0 HADD2.F32 R9, -RZ, R11.reuse.H0_H0 ;  /* 0x2000000bff098230 */ /* 0x100fe20000004100 */
[-C--:B------:R-:W-:Y:S01]  /*8900*/  @!P0 FMUL.FTZ R20, R23, R3.reuse ;  /* 0x0000000317148220 */ /* 0x080fe20000410000 */
[----:B------:R-:W-:Y:S01]  /*8910*/  @!P0 HADD2.F32 R11, -RZ, R11.H1_H1 ;  /* 0x3000000bff0b8230 */ /* 0x000fe20000004100 */
[C---:B------:R-:W-:Y:S01]  /*8920*/  @!P0 FMUL.FTZ R3, R8.reuse, R3 ;  /* 0x0000000308038220 */ /* 0x040fe20000410000 */
[--C-:B------:R-:W-:Y:S01]  /*8930*/  @!P0 HADD2.F32 R29, -RZ, R31.reuse.H0_H0 ;  /* 0x2000001fff1d8230 */ /* 0x100fe20000004100 */
[C---:B------:R-:W-:Y:S01]  /*8940*/  @!P0 FMUL.FTZ R10, R9.reuse, R10 ;  /* 0x0000000a090a8220 */ /* 0x040fe20000410000 */
[----:B------:R-:W-:Y:S01]  /*8950*/  @!P0 HADD2.F32 R31, -RZ, R31.H1_H1 ;  /* 0x3000001fff1f8230 */ /* 0x000fe20000004100 */
[----:B------:R-:W-:Y:S01]  /*8960*/  @!P0 FFMA.FTZ R50, R9, R34, -R13 ;  /* 0x0000002209328223 */ /* 0x000fe2000001080d */
[----:B------:R-:W-:Y:S01]  /*8970*/  @!P0 MOV R9, R18 ;  /* 0x0000001200098202 */ /* 0x000fe20000000f00 */
[-C--:B------:R-:W-:Y:S01]  /*8980*/  @!P0 FFMA.FTZ R51, R8, R24.reuse, -R20 ;  /* 0x0000001808338223 */ /* 0x080fe20000010814 */
[----:B------:R-:W-:Y:S01]  /*8990*/  @!P0 HADD2.F32 R8, -RZ, R38.H0_H0 ;  /* 0x20000026ff088230 */ /* 0x000fe20000004100 */
[-C--:B------:R-:W-:Y:S01]  /*89a0*/  @!P0 FMUL.FTZ R38, R31, R15.reuse ;  /* 0x0000000f1f268220 */ /* 0x080fe20000410000 */
[----:B------:R-:W-:Y:S01]  /*89b0*/  @!P0 HADD2.F32 R20, -RZ, R14.H0_H0 ;  /* 0x2000000eff148230 */ /* 0x000fe20000004100 */
[----:B------:R-:W-:Y:S01]  /*89c0*/  @!P0 FFMA.FTZ R3, R23, R24, R3 ;  /* 0x0000001817038223 */ /* 0x000fe20000010003 */
[--C-:B------:R-:W-:Y:S01]  /*89d0*/  @!P0 HADD2.F32 R14, -RZ, R9.reuse.H0_H0 ;  /* 0x20000009ff0e8230 */ /* 0x100fe20000004100 */
[----:B------:R-:W-:Y:S01]  /*89e0*/  @!P0 FFMA.FTZ R5, R25, R26, R5 ;  /* 0x0000001a19058223 */ /* 0x000fe20000010005 */
[----:B------:R-:W-:Y:S01]  /*89f0*/  @!P0 HADD2.F32 R13, -RZ, R9.H1_H1 ;  /* 0x30000009ff0d8230 */ /* 0x000fe20000004100 */
[----:B------:R-:W-:Y:S01]  /*8a00*/  @!P0 FMUL.FTZ R9, R29, R8 ;  /* 0x000000081d098220 */ /* 0x000fe20000410000 */
[----:B------:R-:W-:Y:S01]  /*8a10*/  @!P0 F2FP.PACK_AB R2, R3, R2 ;  /* 0x000000020302823e */ /* 0x000fe200000000ff */
[----:B------:R-:W-:Y:S02]  /*8a20*/  @!P0 FMUL.FTZ R37, R35, R20 ;  /* 0x0000001423258220 */ /* 0x000fe40000410000 */
[C---:B------:R-:W-:Y:S01]  /*8a30*/  @!P0 FFMA.FTZ R47, R14.reuse, R30, -R9 ;  /* 0x0000001e0e2f8223 */ /* 0x040fe20000010809 */
[----:B------:R-:W-:Y:S01]  /*8a40*/  @!P0 MOV R40, R2 ;  /* 0x0000000200288202 */ /* 0x000fe20000000f00 */
[----:B------:R-:W-:Y:S01]  /*8a50*/  @!P0 FMUL.FTZ R9, R13, R15 ;  /* 0x0000000f0d098220 */ /* 0x000fe20000410000 */
[----:B------:R-:W-:Y:S01]  /*8a60*/  @!P0 F2FP.PACK_AB R15, R51, R52 ;  /* 0x00000034330f823e */ /* 0x000fe200000000ff */
[----:B------:R-:W-:Y:S02]  /*8a70*/  @!P0 FFMA.FTZ R13, R13, R32, -R38 ;  /* 0x000000200d0d8223 */ /* 0x000fe40000010826 */
[----:B------:R-:W-:Y:S01]  /*8a80*/  @!P0 FMUL.FTZ R8, R14, R8 ;  /* 0x000000080e088220 */ /* 0x000fe20000410000 */
[----:B------:R-:W-:Y:S01]  /*8a90*/  @!P0 MOV R16, R15 ;  /* 0x0000000f00108202 */ /* 0x000fe20000000f00 */
[----:B------:R-:W-:Y:S01]  /*8aa0*/  @!P0 FFMA.FTZ R37, R11, R36, -R37 ;  /* 0x000000240b258223 */ /* 0x000fe20000010825 */
[----:B------:R-:W-:Y:S01]  /*8ab0*/  @!P0 F2FP.PACK_AB R13, R13, R47 ;  /* 0x0000002f0d0d823e */ /* 0x000fe200000000ff */
[----:B------:R-:W-:Y:S02]  /*8ac0*/  @!P0 FFMA.FTZ R6, R27, R28, R6 ;  /* 0x0000001c1b068223 */ /* 0x000fe40000010006 */
[----:B------:R-:W-:Y:S01]  /*8ad0*/  @!P0 FFMA.FTZ R8, R29, R30, R8 ;  /* 0x0000001e1d088223 */ /* 0x000fe20000010008 */
[----:B------:R-:W-:Y:S01]  /*8ae0*/  @!P0 F2FP.PACK_AB R14, R37, R50 ;  /* 0x00000032250e823e */ /* 0x000fe200000000ff */
[----:B------:R-:W-:Y:S01]  /*8af0*/  @!P0 FMUL.FTZ R11, R11, R20 ;  /* 0x000000140b0b8220 */ /* 0x000fe20000410000 */
[----:B------:R-:W-:Y:S01]  /*8b00*/  @!P0 F2FP.PACK_AB R20, R53, R54 ;  /* 0x000000363514823e */ /* 0x000fe200000000ff */
[----:B------:R-:W-:Y:S01]  /*8b10*/  @!P0 FFMA.FTZ R9, R31, R32, R9 ;  /* 0x000000201f098223 */ /* 0x000fe20000010009 */
[----:B------:R-:W-:Y:S01]  /*8b20*/  @!P0 MOV R19, R14 ;  /* 0x0000000e00138202 */ /* 0x000fe20000000f00 */
[----:B------:R-:W-:Y:S01]  /*8b30*/  @!P0 FFMA.FTZ R10, R33, R34, R10 ;  /* 0x00000022210a8223 */ /* 0x000fe2000001000a */
[----:B------:R-:W-:Y:S01]  /*8b40*/  @!P0 MOV R17, R20 ;  /* 0x0000001400118202 */ /* 0x000fe20000000f00 */
[----:B------:R-:W-:Y:S01]  /*8b50*/  @!P0 IMAD.MOV.U32 R18, RZ, RZ, R13 ;  /* 0x000000ffff128224 */ /* 0x000fe200078e000d */
[----:B------:R-:W-:Y:S01]  /*8b60*/  @!P0 F2FP.PACK_AB R5, R6, R5 ;  /* 0x000000050605823e */ /* 0x000fe200000000ff */
[----:B------:R-:W-:Y:S01]  /*8b70*/  @!P0 FFMA.FTZ R11, R35, R36, R11 ;  /* 0x00000024230b8223 */ /* 0x000fe2000001000b */
[----:B------:R-:W-:Y:S02]  /*8b80*/  @!P0 F2FP.PACK_AB R8, R9, R8 ;  /* 0x000000080908823e */ /* 0x000fe400000000ff */
[----:B------:R2:W-:Y:S01]  /*8b90*/  ST.E.128 [R48.64], R16 ;  /* 0x0000001030007985 */ /* 0x0005e2000c101d0a */
[----:B------:R-:W-:Y:S01]  /*8ba0*/  @!P0 IMAD.MOV.U32 R41, RZ, RZ, R5 ;  /* 0x000000ffff298224 */ /* 0x000fe200078e0005 */
        /* <DEDUP_REMOVED lines=10> */
.L_x_2293:
        /* <DEDUP_REMOVED lines=12> */
[C---:B---3--:R-:W-:Y:S04]  /*8d10*/  @!P0 LEA R8, P3, R140.reuse, R3, 0x1 ;  /* 0x000000038c088211 */ /* 0x048fe800078608ff */
[----:B------:R-:W-:Y:S02]  /*8d20*/  @!P0 LEA.HI.X R9, R140, R5, R141, 0x1, P3 ;  /* 0x000000058c098211 */ /* 0x000fe400018f0c8d */
[C---:B------:R-:W-:Y:S04]  /*8d30*/  @!P4 LEA R14, P3, R238.reuse, R3, 0x1 ;  /* 0x00000003ee0ec211 */ /* 0x040fe800078608ff */
[----:B------:R-:W-:Y:S02]  /*8d40*/  @!P4 LEA.HI.X R15, R238, R5, R248, 0x1, P3 ;  /* 0x00000005ee0fc211 */ /* 0x000fe400018f0cf8 */
[C---:B------:R-:W-:Y:S11]  /*8d50*/  ISETP.GE.AND P3, PT, R228.reuse, c[0x0][0x1d4], PT ;  /* 0x00007500e4007a0c */ /* 0x040ff60003f66270 */
[----:B------:R-:W-:Y:S02]  /*8d60*/  @!UPT UIADD3 URZ, URZ, URZ, URZ ;  /* 0x0000003f3f3ff290 */ /* 0x000fe4000fffe03f */
[C---:B------:R-:W-:Y:S04]  /*8d70*/  @!P3 LEA R10, P5, R228.reuse, R3, 0x1 ;  /* 0x00000003e40ab211 */ /* 0x040fe800078a08ff */
[----:B------:R-:W-:Y:S01]  /*8d80*/  @!P3 LEA.HI.X R11, R228, R5, R250, 0x1, P5 ;  /* 0x00000005e40bb211 */ /* 0x000fe200028f0cfa */
        /* <DEDUP_REMOVED lines=10> */
.L_x_2325:
[----:B-12---:R-:W-:Y:S05]  /*8e30*/  BSYNC B0 ;  /* 0x0000000000007941 */ /* 0x006fea0003800000 */
.L_x_2324:
        /* <DEDUP_REMOVED lines=15> */
[----:B----4-:R-:W-:Y:S01]  /*8f30*/  @!P0 ST.E.128 [R8.64], R20 ;  /* 0x0000001408008985 */ /* 0x010fe2000c101d0a */
[C---:B------:R-:W-:Y:S03]  /*8f40*/  ISETP.GE.AND P0, PT, R229.reuse, c[0x0][0x1d4], PT ;  /* 0x00007500e5007a0c */ /* 0x040fe60003f06270 */
[----:B------:R-:W2:Y:S10]  /*8f50*/  @!P4 LDS.128 R16, [R223+0xc880] ;  /* 0x00c88000df10c984 */ /* 0x000eb40000000c00 */
[C---:B------:R-:W-:Y:S04]  /*8f60*/  @!P0 LEA R2, P5, R229.reuse, R2, 0x1 ;  /* 0x00000002e5028211 */ /* 0x040fe800078a08ff */
[----:B------:R-:W-:Y:S01]  /*8f70*/  @!P0 LEA.HI.X R3, R229, R3, R249, 0x1, P5 ;  /* 0x00000003e5038211 */ /* 0x000fe200028f0cf9 */
[----:B--2---:R-:W-:Y:S04]  /*8f80*/  @!P4 ST.E.128 [R14.64], R16 ;  /* 0x000000100e00c985 */ /* 0x004fe8000c101d0a */
[----:B------:R-:W2:Y:S04]  /*8f90*/  @!P3 LDS.128 R16, [R223+0xe080] ;  /* 0x00e08000df10b984 */ /* 0x000ea80000000c00 */
[----:B--2---:R-:W-:Y:S04]  /*8fa0*/  @!P3 ST.E.128 [R10.64], R16 ;  /* 0x000000100a00b985 */ /* 0x004fe8000c101d0a */
[----:B------:R-:W2:Y:S04]  /*8fb0*/  @!P0 LDS.128 R8, [R223+0xf880] ;  /* 0x00f88000df088984 */ /* 0x000ea80000000c00 */
[----:B--2---:R2:W-:Y:S02]  /*8fc0*/  @!P0 ST.E.128 [R2.64], R8 ;  /* 0x0000000802008985 */ /* 0x0045e4000c101d0a */
.L_x_2307:
[----:B------:R-:W-:Y:S05]  /*8fd0*/  BSYNC B2 ;  /* 0x0000000000027941 */ /* 0x000fea0003800000 */
.L_x_2292:
[----:B--23--:R-:W-:Y:S01]  /*8fe0*/  IMAD.IADD R2, R83, 0x1, -R145 ;  /* 0x0000000153027824 */ /* 0x00cfe200078e0a91 */
[----:B------:R-:W-:Y:S01]  /*8ff0*/  P2R R15, PR, RZ, 0x2 ;  /* 0x00000002ff0f7803 */ /* 0x000fe20000000000 */
        /* <DEDUP_REMOVED lines=8> */
[----:B------:R-:W-:Y:S05]  /*9080*/  @P3 IADD3 R13, P0, R8, 0x20, RZ ;  /* 0x00000020080d3810 */ /* 0x000fea0007f1e0ff */
[----:B------:R-:W-:Y:S01]  /*9090*/  @P3 IMAD.X R14, RZ, RZ, R9, P0 ;  /* 0x000000ffff0e3224 */ /* 0x000fe200000e0609 */
[----:B------:R-:W-:Y:S11]  /*90a0*/  ISETP.GE.AND P0, PT, R2, 0x1, PT ;  /* 0x000000010200780c */ /* 0x000ff60003f06270 */
[----:B------:R-:W-:Y:S02]  /*90b0*/  @!UPT UIADD3 URZ, URZ, URZ, URZ ;  /* 0x0000003f3f3ff290 */ /* 0x000fe4000fffe03f */
[----:B------:R-:W-:Y:S01]  /*90c0*/  @P0 MOV R2, R90 ;  /* 0x0000005a00020202 */ /* 0x000fe20000000f00 */
[----:B------:R-:W-:Y:S02]  /*90d0*/  @P0 IMAD.MOV.U32 R3, RZ, RZ, R100 ;  /* 0x000000ffff030224 */ /* 0x000fe400078e0064 */
[----:B------:R-:W-:Y:S02]  /*90e0*/  @P0 IMAD R5, R9, c[0x0][0x258], RZ ;  /* 0x0000960009050a24 */ /* 0x000fe400078e02ff */
[C---:B------:R-:W-:Y:S04]  /*90f0*/  @P0 IMAD.WIDE.U32 R2, R8.reuse, c[0x0][0x258], R2 ;  /* 0x0000960008020a25 */ /* 0x040fe800078e0002 */
[----:B------:R-:W-:Y:S01]  /*9100*/  @P0 IMAD R8, R8, c[0x0][0x25c], R5 ;  /* 0x0000970008080a24 */ /* 0x000fe200078e0205 */
[C---:B------:R-:W-:Y:S01]  /*9110*/  @P0 LEA R10, P4, R2.reuse, c[0x0][0x250], 0x1 ;  /* 0x00009400020a0a11 */ /* 0x040fe200078808ff */
[----:B------:R-:W-:Y:S03]  /*9120*/  @P3 IMAD.MOV.U32 R9, RZ, RZ, R100 ;  /* 0x000000ffff093224 */ /* 0x000fe600078e0064 */
[----:B------:R-:W-:Y:S04]  /*9130*/  @P0 IADD3 R8, R3, R8, RZ ;  /* 0x0000000803080210 */ /* 0x000fe80007ffe0ff */
[----:B------:R-:W-:Y:S01]  /*9140*/  @P0 LEA.HI.X R11, R2, c[0x0][0x254], R8, 0x1, P4 ;  /* 0x00009500020b0a11 */ /* 0x000fe200020f0c08 */
[----:B------:R-:W-:Y:S01]  /*9150*/  IMAD R2, R88, c[0x0][0x208], RZ ;  /* 0x0000820058027a24 */ /* 0x000fe200078e02ff */
[----:B------:R-:W-:Y:S03]  /*9160*/  @P3 MOV R8, R90 ;  /* 0x0000005a00083202 */ /* 0x000fe60000000f00 */
[----:B------:R-:W-:Y:S01]  /*9170*/  @!PT LDS RZ, [RZ] ;  /* 0x00000000fffff984 */ /* 0x000fe20000000800 */
[----:B------:R-:W-:Y:S01]  /*9180*/  @!PT LDS RZ, [RZ] ;  /* 0x00000000fffff984 */ /* 0x000fe20000000800 */
[----:B------:R-:W-:Y:S01]  /*9190*/  @!PT LDS RZ, [RZ] ;  /* 0x00000000fffff984 */ /* 0x000fe20000000800 */
[----:B------:R2:W-:Y:S01]  /*91a0*/  @P0 LDGSTS.E.BYPASS.LTC128B.128 [R223+0x4080], [R10.64], !P1 ;  /* 0x040800000adf0fae */ /* 0x0005e2000c901d4a */
[C---:B------:R-:W-:Y:S02]  /*91b0*/  IMAD R5, R85.reuse, c[0x0][0x20c], R2 ;  /* 0x0000830055057a24 */ /* 0x040fe400078e0202 */
[----:B------:R-:W-:Y:S04]  /*91c0*/  IMAD.WIDE.U32 R2, R85, c[0x0][0x208], RZ ;  /* 0x0000820055027a25 */ /* 0x000fe800078e00ff */
[----:B------:R-:W-:Y:S02]  /*91d0*/  IMAD.IADD R3, R3, 0x1, R5 ;  /* 0x0000000103037824 */ /* 0x000fe400078e0205 */
[----:B------:R-:W-:Y:S04]  /*91e0*/  @P3 IMAD.WIDE.U32 R8, R13, c[0x0][0x258], R8 ;  /* 0x000096000d083a25 */ /* 0x000fe800078e0008 */
[----:B------:R-:W-:Y:S05]  /*91f0*/  IMAD.WIDE.U32 R2, R84, c[0x0][0x218], R2 ;  /* 0x0000860054027a25 */ /* 0x000fea00078e0002 */
[----:B------:R-:W-:Y:S01]  /*9200*/  IADD3 R5, P4, R116, R2, RZ ;  /* 0x0000000274057210 */ /* 0x000fe20007f9e0ff */
[----:B------:R-:W-:Y:S03]  /*9210*/  @P3 IMAD R2, R14, c[0x0][0x258], RZ ;  /* 0x000096000e023a24 */ /* 0x000fe600078e02ff */
[----:B------:R-:W-:Y:S01]  /*9220*/  IADD3.X R6, R125, R3, R6, P4, !PT ;  /* 0x000000037d067210 */ /* 0x000fe200027fe406 */
[----:B------:R-:W-:Y:S05]  /*9230*/  @P3 IMAD R2, R13, c[0x0][0x25c], R2 ;  /* 0x000097000d023a24 */ /* 0x000fea00078e0202 */
[----:B------:R-:W-:Y:S02]  /*9240*/  @P3 IADD3 R3, R9, R2, RZ ;  /* 0x0000000209033210 */ /* 0x000fe40007ffe0ff */
[C---:B------:R-:W-:Y:S04]  /*9250*/  @P3 LEA R2, P4, R8.reuse, c[0x0][0x250], 0x1 ;  /* 0x0000940008023a11 */ /* 0x040fe800078808ff */
[----:B------:R-:W-:Y:S02]  /*9260*/  @P3 LEA.HI.X R3, R8, c[0x0][0x254], R3, 0x1, P4 ;  /* 0x0000950008033a11 */ /* 0x000fe400020f0c03 */
[C---:B------:R-:W-:Y:S04]  /*9270*/  LEA R13, P4, R5.reuse, c[0x0][0x1f8], 0x1 ;  /* 0x00007e00050d7a11 */ /* 0x040fe800078808ff */
[----:B------:R-:W-:Y:S02]  /*9280*/  LEA.HI.X R5, R5, c[0x0][0x1fc], R6, 0x1, P4 ;  /* 0x00007f0005057a11 */ /* 0x000fe400020f0c06 */
        /* <DEDUP_REMOVED lines=11> */
[----:B---3--:R2:W3:Y:S01]  /*9340*/  SHFL.IDX PT, R2, R13, RZ, 0x181f ;  /* 0x00181fff0d027589 */ /* 0x0084e200000e0000 */
[----:B------:R-:W-:Y:S04]  /*9350*/  DEPBAR.LE SB0, 0x0 ;  /* 0x000080000000791a */ /* 0x000fe80000000000 */
[----:B------:R2:W4:Y:S04]  /*9360*/  SHFL.IDX PT, R3, R5, RZ, 0x181f ;  /* 0x00181fff05037589 */ /* 0x00052800000e0000 */
[----:B------:R-:W-:Y:S06]  /*9370*/  BAR.SYNC.DEFER_BLOCKING 0x0 ;  /* 0x0000000000007b1d */ /* 0x000fec0000010000 */
[----:B------:R-:W-:-:S05]  /*9380*/  @!P0 BRA `(.L_x_2327) ;  /* 0x0000015000008947 */ /* 0x000fca0003800000 */
[----:B------:R-:W-:Y:S02]  /*9390*/  ISETP.GE.AND P0, PT, R140, c[0x0][0x1d4], PT ;  /* 0x000075008c007a0c */ /* 0x000fe40003f06270 */
[----:B------:R-:W-:Y:S11]  /*93a0*/  ISETP.GE.AND P5, PT, R144, c[0x0][0x1d4], PT ;  /* 0x0000750090007a0c */ /* 0x000ff60003fa6270 */
[----:B------:R-:W5:Y:S01]  /*93b0*/  @!P0 LDS.128 R20, [R223+0x4080] ;  /* 0x00408000df148984 */ /* 0x000f620000000c00 */
[CC--:B---3--:R-:W-:Y:S04]  /*93c0*/  @!P0 LEA R8, P4, R140.reuse, R2.reuse, 0x1 ;  /* 0x000000028c088211 */ /* 0x0c8fe800078808ff */
[-C--:B----4-:R-:W-:Y:S02]  /*93d0*/  @!P0 LEA.HI.X R9, R140, R3.reuse, R141, 0x1, P4 ;  /* 0x000000038c098211 */ /* 0x090fe400020f0c8d */
[CC--:B------:R-:W-:Y:S04]  /*93e0*/  @!P5 LEA R14, P4, R238.reuse, R2.reuse, 0x1 ;  /* 0x00000002ee0ed211 */ /* 0x0c0fe800078808ff */
[-C--:B------:R-:W-:Y:S02]  /*93f0*/  @!P5 LEA.HI.X R15, R238, R3.reuse, R248, 0x1, P4 ;  /* 0x00000003ee0fd211 */ /* 0x080fe400020f0cf8 */
[C---:B------:R-:W-:Y:S11]  /*9400*/  ISETP.GE.AND P4, PT, R228.reuse, c[0x0][0x1d4], PT ;  /* 0x00007500e4007a0c */ /* 0x040ff60003f86270 */
[----:B------:R-:W-:Y:S02]  /*9410*/  @!UPT UIADD3 URZ, URZ, URZ, URZ ;  /* 0x0000003f3f3ff290 */ /* 0x000fe4000fffe03f */
[CC--:B--2---:R-:W-:Y:S04]  /*9420*/  @!P4 LEA R10, P6, R228.reuse, R2.reuse, 0x1 ;  /* 0x00000002e40ac211 */ /* 0x0c4fe800078c08ff */
[-C--:B------:R-:W-:Y:S01]  /*9430*/  @!P4 LEA.HI.X R11, R228, R3.reuse, R250, 0x1, P6 ;  /* 0x00000003e40bc211 */ /* 0x080fe200030f0cfa */
[----:B-----5:R-:W-:Y:S01]  /*9440*/  @!P0 ST.E.128 [R8.64], R20 ;  /* 0x0000001408008985 */ /* 0x020fe2000c101d0a */
        /* <DEDUP_REMOVED lines=9> */
.L_x_2327:
[----:B------:R-:W-:Y:S05]  /*94e0*/  BSYNC B0 ;  /* 0x0000000000007941 */ /* 0x000fea0003800000 */
.L_x_2326:
[----:B--2-4-:R2:W4:Y:S01]  /*94f0*/  SHFL.IDX PT, R3, R5, 0x1, 0x181f ;  /* 0x00381f0005037f89 */ /* 0x01452200000e0000 */
[----:B------:R-:W-:Y:S03]  /*9500*/  BSSY B0, `(.L_x_2328) ;  /* 0x0000018000007945 */ /* 0x000fe60003800000 */
[----:B---3--:R2:W3:Y:S01]  /*9510*/  SHFL.IDX PT, R2, R13, 0x1, 0x181f ;  /* 0x00381f000d027f89 */ /* 0x0084e200000e0000 */
        /* <DEDUP_REMOVED lines=10> */
[CC--:B------:R-:W-:Y:S04]  /*95c0*/  @!P3 LEA R10, P5, R228.reuse, R2.reuse, 0x1 ;  /* 0x00000002e40ab211 */ /* 0x0c0fe800078a08ff */
[-C--:B------:R-:W-:Y:S01]  /*95d0*/  @!P3 LEA.HI.X R11, R228, R3.reuse, R250, 0x1, P5 ;  /* 0x00000003e40bb211 */ /* 0x080fe200028f0cfa */
[----:B-----5:R-:W-:Y:S01]  /*95e0*/  @!P0 ST.E.128 [R8.64], R20 ;  /* 0x0000001408008985 */ /* 0x020fe2000c101d0a */
[C---:B------:R-:W-:Y:S03]  /*95f0*/  ISETP.GE.AND P0, PT, R229.reuse, c[0x0][0x1d4], PT ;  /* 0x00007500e5007a0c */ /* 0x040fe60003f06270 */
[----:B------:R-:W3:Y:S10]  /*9600*/  @!P4 LDS.128 R16, [R223+0x6880] ;  /* 0x00688000df10c984 */ /* 0x000ef40000000c00 */
[C---:B------:R-:W-:Y:S04]  /*9610*/  @!P0 LEA R2, P5, R229.reuse, R2, 0x1 ;  /* 0x00000002e5028211 */ /* 0x040fe800078a08ff */
[----:B------:R-:W-:Y:S01]  /*9620*/  @!P0 LEA.HI.X R3, R229, R3, R249, 0x1, P5 ;  /* 0x00000003e5038211 */ /* 0x000fe200028f0cf9 */
[----:B---3--:R-:W-:Y:S04]  /*9630*/  @!P4 ST.E.128 [R14.64], R16 ;  /* 0x000000100e00c985 */ /* 0x008fe8000c101d0a */
[----:B------:R-:W3:Y:S04]  /*9640*/  @!P3 LDS.128 R16, [R223+0x8080] ;  /* 0x00808000df10b984 */ /* 0x000ee80000000c00 */
[----:B---3--:R-:W-:Y:S04]  /*9650*/  @!P3 ST.E.128 [R10.64], R16 ;  /* 0x000000100a00b985 */ /* 0x008fe8000c101d0a */
[----:B------:R-:W3:Y:S04]  /*9660*/  @!P0 LDS.128 R8, [R223+0x9880] ;  /* 0x00988000df088984 */ /* 0x000ee80000000c00 */
[----:B---3--:R3:W-:Y:S02]  /*9670*/  @!P0 ST.E.128 [R2.64], R8 ;  /* 0x0000000802008985 */ /* 0x0087e4000c101d0a */
.L_x_2329:
[----:B------:R-:W-:Y:S05]  /*9680*/  BSYNC B0 ;  /* 0x0000000000007941 */ /* 0x000fea0003800000 */
.L_x_2328:
[----:B------:R-:W-:Y:S01]  /*9690*/  ISETP.GT.AND P4, PT, R39, R107, PT ;  /* 0x0000006b2700720c */ /* 0x000fe20003f84270 */
[----:B------:R-:W-:Y:S01]  /*96a0*/  @!UPT UIADD3 URZ, URZ, URZ, URZ ;  /* 0x0000003f3f3ff290 */ /* 0x000fe2000fffe03f */
[----:B------:R-:W-:Y:S11]  /*96b0*/  BSSY B0, `(.L_x_2330) ;  /* 0x000002a000007945 */ /* 0x000ff60003800000 */
[----:B------:R-:W-:-:S05]  /*96c0*/  @!P4 BRA `(.L_x_2331) ;  /* 0x000002800000c947 */ /* 0x000fca0003800000 */
[----:B--2---:R-:W-:Y:S01]  /*96d0*/  IADD3 R5, R39, -0x1, RZ ;  /* 0xffffffff27057810 */ /* 0x004fe20007ffe0ff */
[----:B---3--:R-:W-:Y:S01]  /*96e0*/  IMAD.MOV.U32 R2, RZ, RZ, R112 ;  /* 0x000000ffff027224 */ /* 0x008fe200078e0070 */
[----:B------:R-:W-:Y:S01]  /*96f0*/  P2R R11, PR, RZ, 0x4 ;  /* 0x00000004ff0b7803 */ /* 0x000fe20000000000 */
[----:B----4-:R-:W-:Y:S01]  /*9700*/  IMAD.MOV.U32 R3, RZ, RZ, R111 ;  /* 0x000000ffff037224 */ /* 0x010fe200078e006f */
[----:B------:R-:W-:Y:S01]  /*9710*/  SHF.R.S32.HI R8, RZ, 0x1f, R5 ;  /* 0x0000001fff087819 */ /* 0x000fe20000011405 */
[----:B------:R-:W-:Y:S01]  /*9720*/  IMAD R6, R138, R5, RZ ;  /* 0x000000058a067224 */ /* 0x000fe200078e02ff */
[----:B------:R-:W-:Y:S01]  /*9730*/  LOP3.LUT P2, RZ, R213, 0x8, RZ, 0xc0, !PT ;  /* 0x00000008d5ff7812 */ /* 0x000fe2000784c0ff */
[-C--:B------:R-:W-:Y:S01]  /*9740*/  IMAD.WIDE.U32 R2, R5, R128.reuse, R2 ;  /* 0x0000008005027225 */ /* 0x080fe200078e0002 */
[----:B------:R-:W-:Y:S02]  /*9750*/  P2R R10, PR, RZ, 0x2 ;  /* 0x00000002ff0a7803 */ /* 0x000fe40000000000 */
[----:B------:R-:W-:Y:S01]  /*9760*/  LOP3.LUT P1, RZ, R213, 0x4, RZ, 0xc0, !PT ;  /* 0x00000004d5ff7812 */ /* 0x000fe2000782c0ff */
[----:B------:R-:W-:Y:S01]  /*9770*/  IMAD R5, R8, R128, R6 ;  /* 0x0000008008057224 */ /* 0x000fe200078e0206 */
[----:B------:R-:W-:Y:S02]  /*9780*/  IADD3 R6, -R145, 0x30, RZ ;  /* 0x0000003091067810 */ /* 0x000fe40007ffe1ff */
[----:B------:R-:W-:Y:S01]  /*9790*/  LOP3.LUT P6, RZ, R213, 0x1, RZ, 0xc0, !PT ;  /* 0x00000001d5ff7812 */ /* 0x000fe200078cc0ff */
[----:B------:R-:W-:Y:S01]  /*97a0*/  IMAD.IADD R3, R3, 0x1, R5 ;  /* 0x0000000103037824 */ /* 0x000fe200078e0205 */
[----:B------:R-:W-:Y:S11]  /*97b0*/  ISETP.GE.AND P3, PT, R6, 0x1, PT ;  /* 0x000000010600780c */ /* 0x000ff60003f66270 */
[----:B------:R-:W-:Y:S02]  /*97c0*/  @!UPT UIADD3 URZ, URZ, URZ, URZ ;  /* 0x0000003f3f3ff290 */ /* 0x000fe4000fffe03f */
        /* <DEDUP_REMOVED lines=24> */
.L_x_2331:
[----:B------:R-:W-:Y:S05]  /*9950*/  BSYNC B0 ;  /* 0x0000000000007941 */ /* 0x000fea0003800000 */
.L_x_2330:
[----:B------:R-:W0:Y:S01]  /*9960*/  LDGDEPBAR ;  /* 0x00000000000079af */ /* 0x000e220000000000 */
[----:B------:R-:W-:Y:S01]  /*9970*/  IADD3 R39, R39, -0x1, RZ ;  /* 0xffffffff27277810 */ /* 0x000fe20007ffe0ff */
[----:B------:R-:W-:-:S05]  /*9980*/  @P4 BRA `(.L_x_2332) ;  /* 0xffffa07000004947 */ /* 0x000fca000383ffff */
[----:B--2---:R-:W2:Y:S04]  /*9990*/  LDL R5, [R1+0x64] ;  /* 0x0000640001057983 */ /* 0x004ea80000100800 */
[----:B------:R1:W5:Y:S01]  /*99a0*/  LDL R19, [R1+0x58] ;  /* 0x0000580001137983 */ /* 0x0003620000100800 */
[----:B------:R-:W-:Y:S03]  /*99b0*/  WARPSYNC 0xffffffff ;  /* 0xffffffff00007948 */ /* 0x000fe60003800000 */
[----:B------:R-:W-:Y:S01]  /*99c0*/  BAR.SYNC.DEFER_BLOCKING 0x0 ;  /* 0x0000000000007b1d */ /* 0x000fe20000010000 */
[----:B--2---:R-:W-:-:S05]  /*99d0*/  IADD3 R0, R5, 0x2f, RZ ;  /* 0x0000002f05007810 */ /* 0x004fca0007ffe0ff */
[----:B------:R-:W-:-:S05]  /*99e0*/  IMAD.HI R0, R0, 0x2aaaaaab, RZ ;  /* 0x2aaaaaab00007827 */ /* 0x000fca00078e02ff */
[----:B---3--:R-:W-:-:S04]  /*99f0*/  SHF.R.U32.HI R2, RZ, 0x1f, R0 ;  /* 0x0000001fff027819 */ /* 0x008fc80000011600 */
[----:B------:R-:W-:Y:S02]  /*9a00*/  LEA.HI.SX32 R21, R0, R2, 0x1d ;  /* 0x0000000200157211 */ /* 0x000fe400078feaff */
.L_x_2291:
[----:B-1----:R-:W2:Y:S04]  /*9a10*/  LDL R14, [R1+0xa0] ;  /* 0x0000a000010e7983 */ /* 0x002ea80000100800 */
[----:B----4-:R-:W3:Y:S04]  /*9a20*/  LDL.LU R3, [R1+0x15c] ;  /* 0x00015c0001037983 */ /* 0x010ee80000300800 */
[----:B------:R-:W3:Y:S01]  /*9a30*/  S2R R2, SR_TID.X ;  /* 0x0000000000027919 */ /* 0x000ee20000002100 */
[----:B------:R-:W-:-:S05]  /*9a40*/  IMAD.MOV.U32 R0, RZ, RZ, c[0x0][0x2c4] ;  /* 0x0000b100ff007624 */ /* 0x000fca00078e00ff */
[----:B------:R-:W-:Y:S01]  /*9a50*/  ISETP.NE.AND P3, PT, R0, 0x1, PT ;  /* 0x000000010000780c */ /* 0x000fe20003f65270 */
[----:B------:R-:W-:-:S05]  /*9a60*/  IMAD.MOV.U32 R4, RZ, RZ, c[0x0][0x32c] ;  /* 0x0000cb00ff047624 */ /* 0x000fca00078e00ff */
[----:B------:R-:W-:Y:S02]  /*9a70*/  ISETP.GE.AND P1, PT, R4, 0x1, PT ;  /* 0x000000010400780c */ /* 0x000fe40003f26270 */
[----:B--2---:R-:W-:Y:S01]  /*9a80*/  IADD3 R0, R14, 0x7f, RZ ;  /* 0x0000007f0e007810 */ /* 0x004fe20007ffe0ff */
[----:B---3--:R1:W-:Y:S04]  /*9a90*/  STL.64 [R1], R2 ;  /* 0x0000000201007387 */ /* 0x0083e80000100a00 */
[----:B-1----:R-:W-:-:S05]  /*9aa0*/  @P3 IMAD.HI.U32 R2, R0, c[0x0][0x2c8], RZ ;  /* 0x0000b20000023a27 */ /* 0x002fca00078e00ff */
[----:B------:R-:W-:Y:S01]  /*9ab0*/  @P3 SHF.R.U32.HI R0, RZ, c[0x0][0x2cc], R2 ;  /* 0x0000b300ff003a19 */ /* 0x000fe20000011602 */
[----:B------:R-:W-:-:S03]  /*9ac0*/  IMAD.U32 R2, RZ, RZ, UR7 ;  /* 0x00000007ff027e24 */ /* 0x000fc6000f8e00ff */
[----:B------:R-:W-:Y:S02]  /*9ad0*/  IADD3 R0, R0, 0x1, R5 ;  /* 0x0000000100007810 */ /* 0x000fe40007ffe005 */
[----:B------:R-:W-:-:S03]  /*9ae0*/  IADD3 R26, P0, R2, 0x4, RZ ;  /* 0x00000004021a7810 */ /* 0x000fc60007f1e0ff */
[----:B-----5:R-:W-:Y:S02]  /*9af0*/  IMAD.IADD R3, R0, 0x1, -R19 ;  /* 0x0000000100037824 */ /* 0x020fe400078e0a13 */
[----:B------:R-:W-:-:S03]  /*9b00*/  IMAD.X R27, RZ, RZ, UR6, P0 ;  /* 0x00000006ff1b7e24 */ /* 0x000fc600080e06ff */
        /* <DEDUP_REMOVED lines=12> */
.L_x_2335:
[----:B------:R-:W-:-:S13]  /*9bd0*/  ISETP.NE.AND P0, PT, R4, 0x1, PT ;  /* 0x000000010400780c */ /* 0x000fda0003f05270 */
[----:B------:R-:W-:-:S05]  /*9be0*/  @P0 IMAD.HI.U32 R3, R0, c[0x0][0x330], RZ ;  /* 0x0000cc0000030a27 */ /* 0x000fca00078e00ff */
[----:B------:R-:W-:Y:S02]  /*9bf0*/  @P0 SHF.R.U32.HI R0, RZ, c[0x0][0x334], R3 ;  /* 0x0000cd00ff000a19 */ /* 0x000fe40000011603 */
.L_x_2336:
[----:B------:R-:W-:Y:S05]  /*9c00*/  BSYNC B0 ;  /* 0x0000000000007941 */ /* 0x000fea0003800000 */
.L_x_2334:
[----:B------:R-:W-:-:S05]  /*9c10*/  IMAD R0, R0, R4, c[0x0][0x32c] ;  /* 0x0000cb0000007624 */ /* 0x000fca00078e0204 */
[----:B------:R-:W-:-:S04]  /*9c20*/  IMNMX R2, R2, R0, PT ;  /* 0x0000000002027217 */ /* 0x000fc80003800200 */
.L_x_2333:
        /* <DEDUP_REMOVED lines=20> */
.L_x_2339:
[----:B------:R-:W-:-:S13]  /*9d70*/  ISETP.NE.AND P0, PT, R4, 0x1, PT ;  /* 0x000000010400780c */ /* 0x000fda0003f05270 */
[----:B------:R-:W-:-:S05]  /*9d80*/  @P0 IMAD.HI.U32 R3, R0, c[0x0][0x330], RZ ;  /* 0x0000cc0000030a27 */ /* 0x000fca00078e00ff */
[----:B------:R-:W-:Y:S02]  /*9d90*/  @P0 SHF.R.U32.HI R0, RZ, c[0x0][0x334], R3 ;  /* 0x0000cd00ff000a19 */ /* 0x000fe40000011603 */
.L_x_2340:
[----:B------:R-:W-:Y:S05]  /*9da0*/  BSYNC B0 ;  /* 0x0000000000007941 */ /* 0x000fea0003800000 */
.L_x_2338:
[----:B------:R-:W-:-:S05]  /*9db0*/  IMAD R0, R0, c[0x0][0x32c], RZ ;  /* 0x0000cb0000007a24 */ /* 0x000fca00078e02ff */
[----:B------:R-:W-:-:S05]  /*9dc0*/  IMNMX R2, R2, R0, !PT ;  /* 0x0000000002027217 */ /* 0x000fca0007800200 */
.L_x_2337:
[----:B------:R-:W-:Y:S01]  /*9dd0*/  IMAD.HI R2, R2, 0x2aaaaaab, RZ ;  /* 0x2aaaaaab02027827 */ /* 0x000fe200078e02ff */
[----:B------:R-:W-:Y:S04]  /*9de0*/  BSSY B0, `(.L_x_2341) ;  /* 0x0000027000007945 */ /* 0x000fe80003800000 */
[----:B------:R-:W-:-:S04]  /*9df0*/  SHF.R.U32.HI R6, RZ, 0x1f, R2 ;  /* 0x0000001fff067819 */ /* 0x000fc80000011602 */
[----:B------:R-:W-:Y:S01]  /*9e00*/  LEA.HI.SX32 R6, R2, R6, 0x1d ;  /* 0x0000000602067211 */ /* 0x000fe200078feaff */
[----:B------:R-:W-:-:S03]  /*9e10*/  IMAD.MOV.U32 R2, RZ, RZ, RZ ;  /* 0x000000ffff027224 */ /* 0x000fc600078e00ff */
[----:B------:R-:W-:-:S04]  /*9e20*/  IMNMX R6, RZ, R6, !PT ;  /* 0x00000006ff067217 */ /* 0x000fc80007800200 */
[----:B------:R-:W-:-:S13]  /*9e30*/  ISETP.GT.AND P0, PT, R8, R6, PT ;  /* 0x000000060800720c */ /* 0x000fda0003f04270 */
[----:B------:R-:W-:Y:S05]  /*9e40*/  @!P0 BRA `(.L_x_2342) ;  /* 0x0000020000008947 */ /* 0x000fea0003800000 */
[----:B------:R-:W2:Y:S02]  /*9e50*/  LDL R0, [R1+0xb0] ;  /* 0x0000b00001007983 */ /* 0x000ea40000100800 */
[----:B--2---:R-:W-:-:S04]  /*9e60*/  ISETP.NE.AND P0, PT, R0, RZ, PT ;  /* 0x000000ff0000720c */ /* 0x004fc80003f05270 */
[----:B------:R-:W-:-:S04]  /*9e70*/  SEL R0, R0, c[0x0][0x338], P0 ;  /* 0x0000ce0000007a07 */ /* 0x000fc80000000000 */
[----:B------:R-:W-:Y:S02]  /*9e80*/  IABS R4, R0 ;  /* 0x0000000000047213 */ /* 0x000fe40000000000 */
[----:B------:R-:W-:Y:S02]  /*9e90*/  IADD3 R9, R0, -0x1, R8 ;  /* 0xffffffff00097810 */ /* 0x000fe40007ffe008 */
[----:B------:R-:W1:Y:S03]  /*9ea0*/  I2F.RP R2, R4 ;  /* 0x0000000400027306 */ /* 0x000e660000209400 */
[----:B------:R-:W-:-:S05]  /*9eb0*/  IMAD.IADD R9, R9, 0x1, -R6 ;  /* 0x0000000109097824 */ /* 0x000fca00078e0a06 */
[----:B------:R-:W-:Y:S02]  /*9ec0*/  IABS R13, R9 ;  /* 0x00000009000d7213 */ /* 0x000fe40000000000 */
[----:B------:R-:W-:-:S04]  /*9ed0*/  LOP3.LUT R9, R9, R0, RZ, 0x3c, !PT ;  /* 0x0000000009097212 */ /* 0x000fc800078e3cff */
[----:B------:R-:W-:Y:S01]  /*9ee0*/  ISETP.GE.AND P1, PT, R9, RZ, PT ;  /* 0x000000ff0900720c */ /* 0x000fe20003f26270 */
[----:B-1----:R-:W1:Y:S02]  /*9ef0*/  MUFU.RCP R2, R2 ;  /* 0x0000000200027308 */ /* 0x002e640000001000 */
[----:B-1----:R-:W-:-:S06]  /*9f00*/  IADD3 R2, R2, 0xffffffe, RZ ;  /* 0x0ffffffe02027810 */ /* 0x002fcc0007ffe0ff */
[----:B------:R-:W1:Y:S02]  /*9f10*/  F2I.FTZ.U32.TRUNC.NTZ R3, R2 ;  /* 0x0000000200037305 */ /* 0x000e64000021f000 */
[----:B-1----:R-:W-:-:S04]  /*9f20*/  IMAD.MOV R2, RZ, RZ, -R3 ;  /* 0x000000ffff027224 */ /* 0x002fc800078e0a03 */
[----:B------:R-:W-:Y:S01]  /*9f30*/  IMAD.MOV.U32 R10, RZ, RZ, R2 ;  /* 0x000000ffff0a7224 */ /* 0x000fe200078e0002 */
[----:B------:R-:W-:-:S03]  /*9f40*/  IABS R2, R0 ;  /* 0x0000000000027213 */ /* 0x000fc60000000000 */
[----:B------:R-:W-:Y:S02]  /*9f50*/  IMAD R10, R10, R4, RZ ;  /* 0x000000040a0a7224 */ /* 0x000fe400078e02ff */
[----:B------:R-:W-:Y:S02]  /*9f60*/  IMAD.MOV R11, RZ, RZ, -R2 ;  /* 0x000000ffff0b7224 */ /* 0x000fe400078e0a02 */
[----:B------:R-:W-:-:S04]  /*9f70*/  IMAD.MOV.U32 R2, RZ, RZ, RZ ;  /* 0x000000ffff027224 */ /* 0x000fc800078e00ff */
        /* <DEDUP_REMOVED lines=13> */
.L_x_2342:
[----:B------:R-:W-:Y:S05]  /*a050*/  BSYNC B0 ;  /* 0x0000000000007941 */ /* 0x000fea0003800000 */
.L_x_2341:
[----:B------:R-:W2:Y:S01]  /*a060*/  LDL R3, [R1+0xd8] ;  /* 0x0000d80001037983 */ /* 0x000ea20000100800 */
[----:B------:R-:W-:Y:S01]  /*a070*/  PRMT R0, RZ, 0x7610, R0 ;  /* 0x00007610ff007816 */ /* 0x000fe20000000000 */
        /* <DEDUP_REMOVED lines=65> */
[----:B--2---:R-:W-:-:S04]  /*a490*/  IMAD R246, R3, R2, R6 ;  /* 0x0000000203f67224 */ /* 0x004fc800078e0206 */
[----:B------:R-:W-:-:S05]  /*a4a0*/  IMAD.IADD R2, R246, 0x1, R2 ;  /* 0x00000001f6027824 */ /* 0x000fca00078e0202 */
[----:B------:R-:W-:-:S04]  /*a4b0*/  IMNMX R225, R8, R2, PT ;  /* 0x0000000208e17217 */ /* 0x000fc80003800200 */
[----:B------:R-:W-:-:S13]  /*a4c0*/  ISETP.GT.AND P0, PT, R225, R246, PT ;  /* 0x000000f6e100720c */ /* 0x000fda0003f04270 */
[----:B------:R-:W-:Y:S05]  /*a4d0*/  @!P0 BRA `(.L_x_2343) ;  /* 0x0001079000008947 */ /* 0x000fea0003800000 */
[----:B------:R-:W2:Y:S04]  /*a4e0*/  LDL R10, [R1+0xac] ;  /* 0x0000ac00010a7983 */ /* 0x000ea80000100800 */
[----:B------:R-:W3:Y:S04]  /*a4f0*/  LDL R0, [R1+0x4c] ;  /* 0x00004c0001007983 */ /* 0x000ee80000100800 */
[----:B------:R-:W4:Y:S01]  /*a500*/  LDL R9, [R1+0xa8] ;  /* 0x0000a80001097983 */ /* 0x000f220000100800 */
[----:B------:R-:W-:Y:S01]  /*a510*/  ISETP.NE.U32.AND P0, PT, RZ, c[0x0][0x340], PT ;  /* 0x0000d000ff007a0c */ /* 0x000fe20003f05070 */
[----:B------:R-:W-:-:S03]  /*a520*/  ULDC.64 UR4, c[0x0][0x18] ;  /* 0x0000060000047ab9 */ /* 0x000fc60000000a00 */
[----:B------:R-:W-:-:S13]  /*a530*/  ISETP.NE.AND.EX P2, PT, RZ, c[0x0][0x344], PT, P0 ;  /* 0x0000d100ff007a0c */ /* 0x000fda0003f45300 */
[----:B------:R-:W-:Y:S01]  /*a540*/  @P2 IMAD.MOV.U32 R2, RZ, RZ, 0x4 ;  /* 0x00000004ff022424 */ /* 0x000fe200078e00ff */
[----:B------:R-:W-:-:S04]  /*a550*/  ISETP.NE.U32.AND P0, PT, RZ, c[0x0][0x348], PT ;  /* 0x0000d200ff007a0c */ /* 0x000fc80003f05070 */
[----:B------:R-:W-:Y:S01]  /*a560*/  ISETP.NE.AND.EX P0, PT, RZ, c[0x0][0x34c], PT, P0 ;  /* 0x0000d300ff007a0c */ /* 0x000fe20003f05300 */
[----:B--2---:R-:W-:-:S05]  /*a570*/  @P2 IMAD.WIDE R2, R10, R2, c[0x0][0x340] ;  /* 0x0000d0000a022625 */ /* 0x004fca00078e0202 */
[----:B------:R1:W5:Y:S01]  /*a580*/  @P2 LDG.E R20, [R2.64] ;  /* 0x0000000a02142981 */ /* 0x000362000c1e1900 */
[----:B---3--:R-:W-:-:S05]  /*a590*/  SHF.R.S32.HI R4, RZ, 0x1f, R0 ;  /* 0x0000001fff047819 */ /* 0x008fca0000011400 */
[----:B------:R-:W-:Y:S01]  /*a5a0*/  IMAD R4, R4, c[0x0][0x178], RZ ;  /* 0x00005e0004047a24 */ /* 0x000fe200078e02ff */
[----:B----4-:R-:W-:Y:S02]  /*a5b0*/  LOP3.LUT R252, R9, 0xffff, RZ, 0xc0, !PT ;  /* 0x0000ffff09fc7812 */ /* 0x010fe400078ec0ff */
[----:B------:R-:W-:Y:S01]  /*a5c0*/  SEL R6, R10, RZ, !P0 ;  /* 0x000000ff0a067207 */ /* 0x000fe20004000000 */
[----:B-1----:R-:W-:-:S04]  /*a5d0*/  IMAD.WIDE.U32 R2, R0, c[0x0][0x178], RZ ;  /* 0x00005e0000027a25 */ /* 0x002fc800078e00ff */
[----:B------:R-:W-:Y:S02]  /*a5e0*/  IMAD R0, R0, c[0x0][0x17c], R4 ;  /* 0x00005f0000007a24 */ /* 0x000fe400078e0204 */
[----:B------:R-:W-:-:S03]  /*a5f0*/  IMAD R4, R146, 0x20, R145 ;  /* 0x0000002092047824 */ /* 0x000fc600078e0291 */
[----:B------:R-:W-:Y:S01]  /*a600*/  IADD3 R3, R3, R0, RZ ;  /* 0x0000000003037210 */ /* 0x000fe20007ffe0ff */
[----:B------:R-:W-:Y:S01]  /*a610*/  IMAD.IADD R4, R14, 0x1, R4 ;  /* 0x000000010e047824 */ /* 0x000fe200078e0204 */
[----:B------:R-:W-:-:S03]  /*a620*/  SHF.R.S32.HI R0, RZ, 0x1f, R10 ;  /* 0x0000001fff007819 */ /* 0x000fc6000001140a */
[----:B------:R-:W-:Y:S01]  /*a630*/  @P3 IMAD.HI.U32 R9, R4, c[0x0][0x2c8], RZ ;  /* 0x0000b20004093a27 */ /* 0x000fe200078e00ff */
[----:B------:R-:W-:-:S03]  /*a640*/  SEL R8, R0, RZ, !P0 ;  /* 0x000000ff00087207 */ /* 0x000fc60004000000 */
[----:B------:R-:W-:-:S04]  /*a650*/  IMAD.WIDE.U32 R2, R252, c[0x0][0x1b8], R2 ;  /* 0x00006e00fc027a25 */ /* 0x000fc800078e0002 */
[----:B------:R-:W-:Y:S01]  /*a660*/  IMAD.MOV.U32 R0, RZ, RZ, R4 ;  /* 0x000000ffff007224 */ /* 0x000fe200078e0004 */
[----:B------:R-:W-:Y:S01]  /*a670*/  @P3 SHF.R.U32.HI R0, RZ, c[0x0][0x2cc], R9 ;  /* 0x0000b300ff003a19 */ /* 0x000fe20000011609 */
[----:B------:R-:W-:Y:S02]  /*a680*/  IMAD R8, R8, c[0x0][0x1c0], RZ ;  /* 0x0000700008087a24 */ /* 0x000fe400078e02ff */
[----:B------:R-:W-:Y:S01]  /*a690*/  IMAD R3, R252, c[0x0][0x1bc], R3 ;  /* 0x00006f00fc037a24 */ /* 0x000fe200078e0203 */
[----:B------:R-:W-:Y:S01]  /*a6a0*/  UIADD3 UR4, UP0, UR4, 0x10080, URZ ;  /* 0x0001008004047890 */ /* 0x000fe2000ff1e03f */
[C---:B------:R-:W-:Y:S01]  /*a6b0*/  IMAD R9, R6.reuse, c[0x0][0x1c4], R8 ;  /* 0x0000710006097a24 */ /* 0x040fe200078e0208 */
[----:B------:R-:W-:Y:S01]  /*a6c0*/  SHF.R.S32.HI R8, RZ, 0x1f, R0 ;  /* 0x0000001fff087819 */ /* 0x000fe20000011400 */
[----:B------:R-:W-:Y:S01]  /*a6d0*/  IMAD.WIDE.U32 R2, R6, c[0x0][0x1c0], R2 ;  /* 0x0000700006027a25 */ /* 0x000fe200078e0002 */
[----:B------:R-:W-:Y:S01]  /*a6e0*/  IADD3 R6, -R0, RZ, RZ ;  /* 0x000000ff00067210 */ /* 0x000fe20007ffe1ff */
[----:B------:R-:W-:-:S02]  /*a6f0*/  UIADD3.X UR5, URZ, UR5, URZ, UP0, !UPT ;  /* 0x000000053f057290 */ /* 0x000fc400087fe43f */
[----:B------:R-:W-:Y:S02]  /*a700*/  IMAD R8, R8, c[0x0][0x1b0], RZ ;  /* 0x00006c0008087a24 */ /* 0x000fe400078e02ff */
[----:B------:R-:W-:Y:S02]  /*a710*/  IMAD.IADD R3, R3, 0x1, R9 ;  /* 0x0000000103037824 */ /* 0x000fe400078e0209 */
[----:B------:R-:W-:Y:S02]  /*a720*/  IMAD R4, R6, c[0x0][0x2c4], R4 ;  /* 0x0000b10006047a24 */ /* 0x000fe400078e0204 */
[C---:B------:R-:W-:Y:S01]  /*a730*/  IMAD R6, R0.reuse, c[0x0][0x1b4], R8 ;  /* 0x00006d0000067a24 */ /* 0x040fe200078e0208 */
[----:B------:R-:W-:Y:S01]  /*a740*/  MOV R8, UR4 ;  /* 0x0000000400087c02 */ /* 0x000fe20008000f00 */
[----:B------:R-:W-:Y:S01]  /*a750*/  IMAD.WIDE.U32 R2, R0, c[0x0][0x1b0], R2 ;  /* 0x00006c0000027a25 */ /* 0x000fe200078e0002 */
[----:B------:R-:W-:-:S03]  /*a760*/  SHF.R.S32.HI R0, RZ, 0x1f, R4 ;  /* 0x0000001fff007819 */ /* 0x000fc60000011404 */
[----:B------:R-:W-:Y:S01]  /*a770*/  IMAD.U32 R9, RZ, RZ, UR5 ;  /* 0x00000005ff097e24 */ /* 0x000fe2000f8e00ff */
[----:B------:R1:W-:Y:S01]  /*a780*/  STL [R1+0x10], R19 ;  /* 0x0000101301007387 */ /* 0x0003e20000100800 */
[----:B------:R-:W-:Y:S02]  /*a790*/  IMAD.IADD R3, R3, 0x1, R6 ;  /* 0x0000000103037824 */ /* 0x000fe400078e0206 */
[----:B------:R-:W-:Y:S01]  /*a7a0*/  IMAD R0, R0, c[0x0][0x1a8], RZ ;  /* 0x00006a0000007a24 */ /* 0x000fe200078e02ff */
[----:B------:R1:W-:Y:S01]  /*a7b0*/  STL.64 [R1+0x8], R8 ;  /* 0x0000080801007387 */ /* 0x0003e20000100a00 */
[----:B------:R-:W-:-:S04]  /*a7c0*/  IMAD.WIDE.U32 R2, R4, c[0x0][0x1a8], R2 ;  /* 0x00006a0004027a25 */ /* 0x000fc800078e0002 */
[----:B------:R-:W-:Y:S01]  /*a7d0*/  IMAD R13, R4, c[0x0][0x1ac], R0 ;  /* 0x00006b00040d7a24 */ /* 0x000fe200078e0200 */
[C---:B------:R-:W-:Y:S01]  /*a7e0*/  LEA R17, P0, R2.reuse, c[0x0][0x160], 0x1 ;  /* 0x0000580002117a11 */ /* 0x040fe200078008ff */
[----:B------:R-:W-:Y:S01]  /*a7f0*/  IMAD.U32 R0, RZ, RZ, UR7 ;  /* 0x00000007ff007e24 */ /* 0x000fe2000f8e00ff */
[----:B------:R-:W-:Y:S02]  /*a800*/  MOV R22, UR7 ;  /* 0x0000000700167c02 */ /* 0x000fe40008000f00 */
[----:B------:R-:W-:Y:S02]  /*a810*/  IADD3 R13, R3, R13, RZ ;  /* 0x0000000d030d7210 */ /* 0x000fe40007ffe0ff */
[----:B------:R-:W-:Y:S02]  /*a820*/  ISETP.GE.AND P3, PT, R229, c[0x0][0x198], PT ;  /* 0x00006600e5007a0c */ /* 0x000fe40003f66270 */
[----:B------:R-:W-:Y:S02]  /*a830*/  LEA.HI.X R13, R2, c[0x0][0x164], R13, 0x1, P0 ;  /* 0x00005900020d7a11 */ /* 0x000fe400000f0c0d */
[----:B------:R-:W-:-:S02]  /*a840*/  IADD3 R22, P0, R22, 0x10, RZ ;  /* 0x0000001016167810 */ /* 0x000fc40007f1e0ff */
[----:B------:R-:W-:Y:S01]  /*a850*/  IADD3 R24, P1, R0, 0x8, RZ ;  /* 0x0000000800187810 */ /* 0x000fe20007f3e0ff */
[----:B------:R-:W-:Y:S01]  /*a860*/  IMAD.IADD R6, R145, 0x1, R14 ;  /* 0x0000000191067824 */ /* 0x000fe200078e020e */
[----:B------:R-:W-:Y:S01]  /*a870*/  ISETP.GE.AND P4, PT, R140, c[0x0][0x198], PT ;  /* 0x000066008c007a0c */ /* 0x000fe20003f86270 */
[----:B------:R-:W-:Y:S01]  /*a880*/  IMAD.X R23, RZ, RZ, UR6, P0 ;  /* 0x00000006ff177e24 */ /* 0x000fe200080e06ff */
[----:B------:R-:W-:Y:S02]  /*a890*/  ISETP.GE.AND P5, PT, R144, c[0x0][0x198], PT ;  /* 0x0000660090007a0c */ /* 0x000fe40003fa6270 */
[----:B------:R-:W-:Y:S02]  /*a8a0*/  ISETP.GE.AND P6, PT, R228, c[0x0][0x198], PT ;  /* 0x00006600e4007a0c */ /* 0x000fe40003fc6270 */
[----:B------:R-:W-:Y:S02]  /*a8b0*/  P2R R18, PR, RZ, 0x8 ;  /* 0x00000008ff127803 */ /* 0x000fe40000000000 */
[----:B------:R-:W-:-:S02]  /*a8c0*/  IADD3 R137, R225, -0x1, RZ ;  /* 0xffffffffe1897810 */ /* 0x000fc40007ffe0ff */
[----:B------:R-:W-:Y:S02]  /*a8d0*/  IADD3.X R25, RZ, UR6, RZ, P1, !PT ;  /* 0x00000006ff197c10 */ /* 0x000fe40008ffe4ff */
[----:B------:R-:W-:Y:S01]  /*a8e0*/  @!P2 MOV R20, R10 ;  /* 0x0000000a0014a202 */ /* 0x000fe20000000f00 */
[----:B------:R-:W-:Y:S05]  /*a8f0*/  BRA.DIV ~URZ, `(.L_x_2344) ;  /* 0x00015ba27f007947 */ /* 0x000fea000b800000 */
[----:B-1----:R1:W2:Y:S02]  /*a900*/  SHFL.IDX PT, R4, R13, RZ, 0x181f ;  /* 0x00181fff0d047589 */ /* 0x0022a400000e0000 */
.L_x_2516:
[----:B------:R-:W-:Y:S05]  /*a910*/  BRA.DIV ~URZ, `(.L_x_2345) ;  /* 0x00015bf27f007947 */ /* 0x000fea000b800000 */
[----:B------:R3:W4:Y:S02]  /*a920*/  SHFL.IDX PT, R0, R17, RZ, 0x181f ;  /* 0x00181fff11007589 */ /* 0x00072400000e0000 */
.L_x_2517:
[----:B------:R-:W-:Y:S01]  /*a930*/  IMAD R16, R19, c[0x0][0x2c4], RZ ;  /* 0x0000b10013107a24 */ /* 0x000fe200078e02ff */
[----:B------:R-:W-:Y:S04]  /*a940*/  BSSY B0, `(.L_x_2346) ;  /* 0x0000013000007945 */ /* 0x000fe80003800000 */
[----:B------:R-:W-:-:S13]  /*a950*/  ISETP.GE.AND P0, PT, R6, R16, PT ;  /* 0x000000100600720c */ /* 0x000fda0003f06270 */
[----:B------:R-:W-:Y:S05]  /*a960*/  @P0 BRA `(.L_x_2347) ;  /* 0x0000010000000947 */ /* 0x000fea0003800000 */
[-C--:B----4-:R-:W-:Y:S02]  /*a970*/  LEA R14, P0, R140, R0.reuse, 0x1 ;  /* 0x000000008c0e7211 */ /* 0x090fe400078008ff */
[----:B------:R-:W-:Y:S02]  /*a980*/  ISETP.NE.AND P3, PT, R18, RZ, PT ;  /* 0x000000ff1200720c */ /* 0x000fe40003f65270 */
        /* <DEDUP_REMOVED lines=14> */
.L_x_2347:
[----:B------:R-:W-:Y:S05]  /*aa70*/  BSYNC B0 ;  /* 0x0000000000007941 */ /* 0x000fea0003800000 */
.L_x_2346:
[----:B------:R-:W-:Y:S05]  /*aa80*/  BRA.DIV ~URZ, `(.L_x_2348) ;  /* 0x00015af27f007947 */ /* 0x000fea000b800000 */
[----:B--2---:R2:W1:Y:S04]  /*aa90*/  SHFL.IDX PT, R4, R13, 0x1, 0x181f ;  /* 0x00381f000d047f89 */ /* 0x00446800000e0000 */
[----:B----4-:R2:W4:Y:S02]  /*aaa0*/  SHFL.IDX PT, R0, R17, 0x1, 0x181f ;  /* 0x00381f0011007f89 */ /* 0x01052400000e0000 */
.L_x_2518:
[----:B------:R-:W-:Y:S01]  /*aab0*/  IADD3 R2, R6, 0x20, RZ ;  /* 0x0000002006027810 */ /* 0x000fe20007ffe0ff */
[----:B------:R-:W-:Y:S03]  /*aac0*/  BSSY B0, `(.L_x_2349) ;  /* 0x0000013000007945 */ /* 0x000fe60003800000 */
[----:B------:R-:W-:-:S13]  /*aad0*/  ISETP.GE.AND P0, PT, R2, R16, PT ;  /* 0x000000100200720c */ /* 0x000fda0003f06270 */
[----:B------:R-:W-:Y:S05]  /*aae0*/  @P0 BRA `(.L_x_2350) ;  /* 0x0000010000000947 */ /* 0x000fea0003800000 */
[-C--:B----4-:R-:W-:Y:S02]  /*aaf0*/  LEA R14, P0, R140, R0.reuse, 0x1 ;  /* 0x000000008c0e7211 */ /* 0x090fe400078008ff */
[----:B------:R-:W-:Y:S02]  /*ab00*/  ISETP.NE.AND P3, PT, R18, RZ, PT ;  /* 0x000000ff1200720c */ /* 0x000fe40003f65270 */
[-C--:B------:R-:W-:Y:S02]  /*ab10*/  LEA R10, P2, R238, R0.reuse, 0x1 ;  /* 0x00000000ee0a7211 */ /* 0x080fe400078408ff */
[----:B------:R-:W-:Y:S02]  /*ab20*/  LEA R8, P1, R228, R0, 0x1 ;  /* 0x00000000e4087211 */ /* 0x000fe400078208ff */
[----:B-1----:R-:W-:Y:S02]  /*ab30*/  LEA.HI.X R15, R140, R4, R141, 0x1, P0 ;  /* 0x000000048c0f7211 */ /* 0x002fe400000f0c8d */
        /* <DEDUP_REMOVED lines=11> */
.L_x_2350:
[----:B------:R-:W-:Y:S05]  /*abf0*/  BSYNC B0 ;  /* 0x0000000000007941 */ /* 0x000fea0003800000 */
.L_x_2349:
[----:B------:R-:W-:Y:S05]  /*ac00*/  BRA.DIV ~URZ, `(.L_x_2351) ;  /* 0x00015a427f007947 */ /* 0x000fea000b800000 */
[----:B-1----:R1:W2:Y:S02]  /*ac10*/  SHFL.IDX PT, R4, R13, 0x2, 0x181f ;  /* 0x00581f000d047f89 */ /* 0x0022a400000e0000 */
.L_x_2519:
[----:B------:R-:W-:Y:S05]  /*ac20*/  BRA.DIV ~URZ, `(.L_x_2352) ;  /* 0x00015a927f007947 */ /* 0x000fea000b800000 */
[----:B----4-:R4:W1:Y:S02]  /*ac30*/  SHFL.IDX PT, R0, R17, 0x2, 0x181f ;  /* 0x00581f0011007f89 */ /* 0x01086400000e0000 */
.L_x_2520:
[----:B------:R-:W-:Y:S01]  /*ac40*/  IADD3 R2, R6, 0x40, RZ ;  /* 0x0000004006027810 */ /* 0x000fe20007ffe0ff */
[----:B------:R-:W-:Y:S03]  /*ac50*/  BSSY B0, `(.L_x_2353) ;  /* 0x0000013000007945 */ /* 0x000fe60003800000 */
[----:B------:R-:W-:-:S13]  /*ac60*/  ISETP.GE.AND P0, PT, R2, R16, PT ;  /* 0x000000100200720c */ /* 0x000fda0003f06270 */
[----:B------:R-:W-:Y:S05]  /*ac70*/  @P0 BRA `(.L_x_2354) ;  /* 0x0000010000000947 */ /* 0x000fea0003800000 */
[-C--:B-1----:R-:W-:Y:S02]  /*ac80*/  LEA R14, P0, R140, R0.reuse, 0x1 ;  /* 0x000000008c0e7211 */ /* 0x082fe400078008ff */
        /* <DEDUP_REMOVED lines=15> */
.L_x_2354:
[----:B------:R-:W-:Y:S05]  /*ad80*/  BSYNC B0 ;  /* 0x0000000000007941 */ /* 0x000fea0003800000 */
.L_x_2353:
[----:B------:R-:W-:Y:S05]  /*ad90*/  BRA.DIV ~URZ, `(.L_x_2355) ;  /* 0x000159927f007947 */ /* 0x000fea000b800000 */
[----:B--2---:R2:W3:Y:S04]  /*ada0*/  SHFL.IDX PT, R4, R13, 0x3, 0x181f ;  /* 0x00781f000d047f89 */ /* 0x0044e800000e0000 */
[----:B-1----:R2:W1:Y:S02]  /*adb0*/  SHFL.IDX PT, R0, R17, 0x3, 0x181f ;  /* 0x00781f0011007f89 */ /* 0x00246400000e0000 */
.L_x_2521:
[----:B--2---:R-:W2:Y:S04]  /*adc0*/  LDL R121, [R1] ;  /* 0x0000000001797983 */ /* 0x004ea80000100800 */
[----:B----4-:R-:W4:Y:S04]  /*add0*/  LDL R10, [R1+0x48] ;  /* 0x00004800010a7983 */ /* 0x010f280000100800 */
[----:B---3--:R-:W3:Y:S01]  /*ade0*/  LDL R13, [R1+0x64] ;  /* 0x00006400010d7983 */ /* 0x008ee20000100800 */
[----:B------:R-:W-:Y:S01]  /*adf0*/  IADD3 R6, R6, 0x60, RZ ;  /* 0x0000006006067810 */ /* 0x000fe20007ffe0ff */
[----:B------:R-:W-:Y:S01]  /*ae00*/  IMAD.MOV.U32 R104, RZ, RZ, 0x30 ;  /* 0x00000030ff687424 */ /* 0x000fe200078e00ff */
[----:B------:R-:W-:Y:S01]  /*ae10*/  ULDC.64 UR4, c[0x0][0x40] ;  /* 0x0000100000047ab9 */ /* 0x000fe20000000a00 */
[----:B------:R-:W-:Y:S01]  /*ae20*/  IMAD.MOV.U32 R224, RZ, RZ, RZ ;  /* 0x000000ffffe07224 */ /* 0x000fe200078e00ff */
[----:B------:R-:W-:Y:S01]  /*ae30*/  ISETP.GE.AND P0, PT, R6, R16, PT ;  /* 0x000000100600720c */ /* 0x000fe20003f06270 */
[----:B------:R-:W-:Y:S01]  /*ae40*/  IMAD.MOV.U32 R6, RZ, RZ, c[0x0][0x2b8] ;  /* 0x0000ae00ff067624 */ /* 0x000fe200078e00ff */
[----:B------:R-:W-:Y:S01]  /*ae50*/  UIADD3 UR4, UP0, UR4, 0x160, URZ ;  /* 0x0000016004047890 */ /* 0x000fe2000ff1e03f */
[----:B------:R-:W-:-:S02]  /*ae60*/  IMAD R136, R225, R104, -0x30 ;  /* 0xffffffd0e1887424 */ /* 0x000fc400078e0268 */
[----:B-----5:R-:W-:Y:S01]  /*ae70*/  IMAD.WIDE.U32 R16, R20, c[0x0][0x2b0], RZ ;  /* 0x0000ac0014107a25 */ /* 0x020fe200078e00ff */
[----:B------:R-:W-:Y:S01]  /*ae80*/  ISETP.NE.AND P3, PT, R6, 0x1, PT ;  /* 0x000000010600780c */ /* 0x000fe20003f65270 */
[----:B------:R-:W-:-:S03]  /*ae90*/  UIADD3.X UR5, URZ, UR5, URZ, UP0, !UPT ;  /* 0x000000053f057290 */ /* 0x000fc600087fe43f */
[----:B------:R-:W-:Y:S03]  /*aea0*/  STL.64 [R1+0x88], R16 ;  /* 0x0000881001007387 */ /* 0x000fe60000100a00 */
[----:B-1----:R-:W-:Y:S01]  /*aeb0*/  @!P0 LEA R2, P1, R140, R0, 0x1 ;  /* 0x000000008c028211 */ /* 0x002fe200078208ff */
[----:B------:R-:W-:Y:S01]  /*aec0*/  IMAD.U32 R19, RZ, RZ, UR5 ;  /* 0x00000005ff137e24 */ /* 0x000fe2000f8e00ff */
[----:B--2---:R-:W-:-:S04]  /*aed0*/  SHF.R.S32.HI R14, RZ, 0x1f, R121 ;  /* 0x0000001fff0e7819 */ /* 0x004fc80000011479 */
[----:B------:R-:W-:Y:S01]  /*aee0*/  LEA.HI R3, R14, R121, RZ, 0x3 ;  /* 0x000000790e037211 */ /* 0x000fe200078f18ff */
[----:B----4-:R1:W-:Y:S03]  /*aef0*/  STL [R1+0x78], R10 ;  /* 0x0000780a01007387 */ /* 0x0103e60000100800 */
[----:B------:R-:W-:Y:S02]  /*af00*/  LOP3.LUT R215, R3, 0xfffffff8, RZ, 0xc0, !PT ;  /* 0xfffffff803d77812 */ /* 0x000fe400078ec0ff */
[----:B------:R-:W-:Y:S02]  /*af10*/  SHF.R.S32.HI R241, RZ, 0x3, R3 ;  /* 0x00000003fff17819 */ /* 0x000fe40000011403 */
[----:B------:R-:W-:Y:S01]  /*af20*/  @!P0 LEA.HI.X R3, R140, R4, R141, 0x1, P1 ;  /* 0x000000048c038211 */ /* 0x000fe200008f0c8d */
[----:B------:R-:W-:Y:S01]  /*af30*/  IMAD.IADD R215, R121, 0x1, -R215 ;  /* 0x0000000179d77824 */ /* 0x000fe200078e0ad7 */
[----:B------:R-:W-:-:S03]  /*af40*/  @!P0 LEA R8, P1, R238, R0, 0x1 ;  /* 0x00000000ee088211 */ /* 0x000fc600078208ff */
[----:B------:R-:W-:Y:S01]  /*af50*/  IMAD.SHL.U32 R251, R215, 0x20, RZ ;  /* 0x00000020d7fb7824 */ /* 0x000fe200078e00ff */
[----:B------:R-:W-:Y:S01]  /*af60*/  @!PT LDS RZ, [RZ] ;  /* 0x00000000fffff984 */ /* 0x000fe20000000800 */
[----:B------:R-:W-:Y:S01]  /*af70*/  @!PT LDS RZ, [RZ] ;  /* 0x00000000fffff984 */ /* 0x000fe20000000800 */
[----:B------:R-:W-:Y:S01]  /*af80*/  @!PT LDS RZ, [RZ] ;  /* 0x00000000fffff984 */ /* 0x000fe20000000800 */
[----:B------:R2:W-:Y:S01]  /*af90*/  @!P0 LDGSTS.E.BYPASS.LTC128B.128 [R245+0x13080], [R2.64], !P4 ;  /* 0x1308000002f58fae */ /* 0x0005e2000e101d4a */
[----:B------:R-:W-:Y:S02]  /*afa0*/  @!P0 LEA.HI.X R9, R238, R4, R248, 0x1, P1 ;  /* 0x00000004ee098211 */ /* 0x000fe400008f0cf8 */
[----:B------:R-:W-:Y:S01]  /*afb0*/  IMAD.IADD R21, R251, 0x1, R241 ;  /* 0x00000001fb157824 */ /* 0x000fe200078e02f1 */
[----:B------:R-:W-:Y:S01]  /*afc0*/  ISETP.NE.AND P4, PT, R18, RZ, PT ;  /* 0x000000ff1200720c */ /* 0x000fe20003f85270 */
[----:B------:R-:W-:Y:S01]  /*afd0*/  IMAD.U32 R18, RZ, RZ, UR4 ;  /* 0x00000004ff127e24 */ /* 0x000fe2000f8e00ff */
[----:B------:R4:W-:Y:S01]  /*afe0*/  @!P0 LDGSTS.E.BYPASS.LTC128B.128 [R245+0x17080], [R8.64], !P5 ;  /* 0x1708000008f58fae */ /* 0x0009e2000e901d4a */
[----:B------:R-:W-:-:S05]  /*aff0*/  IMAD.IADD R6, R21, 0x1, R136 ;  /* 0x0000000115067824 */ /* 0x000fca00078e0288 */
[----:B---3--:R-:W-:-:S04]  /*b000*/  ISETP.GE.AND P2, PT, R6, R13, PT ;  /* 0x0000000d0600720c */ /* 0x008fc80003f46270 */
[----:B------:R-:W-:Y:S01]  /*b010*/  ISETP.GT.OR P1, PT, R21, 0x2f, P2 ;  /* 0x0000002f1500780c */ /* 0x000fe20001724670 */
[----:B--2---:R-:W-:Y:S01]  /*b020*/  IMAD.IADD R3, R10, 0x1, R6 ;  /* 0x000000010a037824 */ /* 0x004fe200078e0206 */
[----:B------:R-:W-:-:S03]  /*b030*/  SHF.R.S32.HI R6, RZ, 0x1f, R20 ;  /* 0x0000001fff067819 */ /* 0x000fc60000011414 */
[----:B-1----:R-:W-:Y:S01]  /*b040*/  @P3 IMAD.HI.U32 R10, R3, c[0x0][0x2bc], RZ ;  /* 0x0000af00030a3a27 */ /* 0x002fe200078e00ff */
[----:B----4-:R-:W-:-:S03]  /*b050*/  @!P0 LEA R8, P2, R228, R0, 0x1 ;  /* 0x00000000e4088211 */ /* 0x010fc600078408ff */
[----:B------:R-:W-:Y:S01]  /*b060*/  IMAD.MOV.U32 R2, RZ, RZ, R3 ;  /* 0x000000ffff027224 */ /* 0x000fe200078e0003 */
[----:B------:R-:W-:Y:S01]  /*b070*/  @P3 SHF.R.U32.HI R2, RZ, c[0x0][0x2c0], R10 ;  /* 0x0000b000ff023a19 */ /* 0x000fe2000001160a */
[----:B------:R-:W-:Y:S01]  /*b080*/  IMAD R6, R6, c[0x0][0x2b0], RZ ;  /* 0x0000ac0006067a24 */ /* 0x000fe200078e02ff */
[C---:B------:R-:W-:Y:S02]  /*b090*/  @!P0 LEA R10, P3, R229.reuse, R0, 0x1 ;  /* 0x00000000e50a8211 */ /* 0x040fe400078608ff */
[-C--:B------:R-:W-:Y:S01]  /*b0a0*/  @!P0 LEA.HI.X R9, R228, R4.reuse, R250, 0x1, P2 ;  /* 0x00000004e4098211 */ /* 0x080fe200010f0cfa */
[----:B------:R-:W-:Y:S01]  /*b0b0*/  IMAD R6, R20, c[0x0][0x2b4], R6 ;  /* 0x0000ad0014067a24 */ /* 0x000fe200078e0206 */
[----:B------:R-:W-:Y:S02]  /*b0c0*/  @!P0 LEA.HI.X R11, R229, R4, R249, 0x1, P3 ;  /* 0x00000004e50b8211 */ /* 0x000fe400018f0cf9 */
[----:B------:R-:W-:Y:S01]  /*b0d0*/  @!P1 IADD3 R0, P2, R2, R16, RZ ;  /* 0x0000001002009210 */ /* 0x000fe20007f5e0ff */
[----:B------:R1:W-:Y:S01]  /*b0e0*/  @!P0 LDGSTS.E.BYPASS.LTC128B.128 [R245+0x1b080], [R8.64], !P6 ;  /* 0x1b08000008f58fae */ /* 0x0003e2000f101d4a */
[----:B------:R-:W-:-:S03]  /*b0f0*/  IMAD.IADD R15, R17, 0x1, R6 ;  /* 0x00000001110f7824 */ /* 0x000fc600078e0206 */
[----:B------:R2:W-:Y:S02]  /*b100*/  @!P0 LDGSTS.E.BYPASS.LTC128B.128 [R245+0x1f080], [R10.64], !P4 ;  /* 0x1f0800000af58fae */ /* 0x0005e4000e101d4a */
[----:B------:R-:W-:Y:S02]  /*b110*/  @!P1 LEA.HI.X.SX32 R4, R2, R15, 0x1, P2 ;  /* 0x0000000f02049211 */ /* 0x000fe400010f0eff */
[----:B------:R-:W0:Y:S01]  /*b120*/  LDGDEPBAR ;  /* 0x00000000000079af */ /* 0x000e220000000000 */
[----:B------:R-:W-:Y:S01]  /*b130*/  WARPSYNC 0xffffffff ;  /* 0xffffffff00007948 */ /* 0x000fe20003800000 */
[----:B------:R-:W-:Y:S02]  /*b140*/  IMAD.WIDE.U32 R16, R252, c[0x0][0x1e8], RZ ;  /* 0x00007a00fc107a25 */ /* 0x000fe400078e00ff */
[----:B------:R3:W-:Y:S01]  /*b150*/  STL [R1+0x9c], R15 ;  /* 0x00009c0f01007387 */ /* 0x0007e20000100800 */
[----:B-1----:R-:W-:-:S04]  /*b160*/  @!P1 LEA R8, P2, R0, c[0x0][0x2a0], 0x2 ;  /* 0x0000a80000089a11 */ /* 0x002fc800078410ff */
[----:B------:R-:W-:Y:S01]  /*b170*/  @!P1 LEA.HI.X R9, R0, c[0x0][0x2a4], R4, 0x2, P2 ;  /* 0x0000a90000099a11 */ /* 0x000fe200010f1404 */
[----:B------:R-:W-:Y:S06]  /*b180*/  BAR.SYNC.DEFER_BLOCKING 0x0 ;  /* 0x0000000000007b1d */ /* 0x000fec0000010000 */
[----:B------:R1:W4:Y:S01]  /*b190*/  @!P1 LDG.E R224, [R8.64] ;  /* 0x0000000a08e09981 */ /* 0x000322000c1e1900 */
[----:B------:R-:W-:Y:S01]  /*b1a0*/  IMAD.MOV R0, RZ, RZ, -R2 ;  /* 0x000000ffff007224 */ /* 0x000fe200078e0a02 */
[----:B------:R-:W-:Y:S01]  /*b1b0*/  LOP3.LUT R213, R213, 0xfffffbff, RZ, 0xc0, !PT ;  /* 0xfffffbffd5d57812 */ /* 0x000fe200078ec0ff */
[----:B------:R-:W-:Y:S01]  /*b1c0*/  IMAD.SHL.U32 R6, R241, 0x40, RZ ;  /* 0x00000040f1067824 */ /* 0x000fe200078e00ff */
[----:B------:R2:W-:Y:S01]  /*b1d0*/  STL.64 [R1+0x80], R16 ;  /* 0x0000801001007387 */ /* 0x0005e20000100a00 */
[----:B------:R-:W-:Y:S01]  /*b1e0*/  IMAD R226, R0, c[0x0][0x2b8], R3 ;  /* 0x0000ae0000e27a24 */ /* 0x000fe200078e0203 */
[----:B------:R-:W-:Y:S01]  /*b1f0*/  IADD3 R201, R192, 0x20, RZ ;  /* 0x00000020c0c97810 */ /* 0x000fe20007ffe0ff */
[----:B---3--:R-:W-:Y:S01]  /*b200*/  IMAD R15, R252, c[0x0][0x1ec], R17 ;  /* 0x00007b00fc0f7a24 */ /* 0x008fe200078e0211 */
[----:B------:R-:W-:Y:S01]  /*b210*/  STL.64 [R1+0x28], R22 ;  /* 0x0000281601007387 */ /* 0x000fe20000100a00 */
[C---:B------:R-:W-:Y:S01]  /*b220*/  IMAD.WIDE.U32 R2, R226.reuse, c[0x0][0x1e0], RZ ;  /* 0x00007800e2027a25 */ /* 0x040fe200078e00ff */
[----:B------:R-:W-:Y:S01]  /*b230*/  SHF.R.S32.HI R135, RZ, 0x1f, R226 ;  /* 0x0000001fff877819 */ /* 0x000fe200000114e2 */
[----:B------:R-:W-:Y:S01]  /*b240*/  BSSY B2, `(.L_x_2356) ;  /* 0x000005e000027945 */ /* 0x000fe20003800000 */
[----:B------:R3:W-:Y:S01]  /*b250*/  STL [R1+0x98], R15 ;  /* 0x0000980f01007387 */ /* 0x0007e20000100800 */
[----:B------:R-:W-:Y:S01]  /*b260*/  IMAD.SHL.U32 R215, R215, 0x8, RZ ;  /* 0x00000008d7d77824 */ /* 0x000fe200078e00ff */
[----:B------:R-:W-:Y:S01]  /*b270*/  MOV R138, 0xb820 ;  /* 0x0000b820008a7802 */ /* 0x000fe20000000f00 */
[----:B------:R-:W-:Y:S01]  /*b280*/  IMAD R0, R135, c[0x0][0x1e0], RZ ;  /* 0x0000780087007a24 */ /* 0x000fe200078e02ff */
[----:B------:R-:W-:Y:S01]  /*b290*/  STL.64 [R1+0x30], R172 ;  /* 0x000030ac01007387 */ /* 0x000fe20000100a00 */
[----:B------:R-:W-:Y:S01]  /*b2a0*/  IMAD R104, R225, -0x30, R104 ;  /* 0xffffffd0e1687824 */ /* 0x000fe200078e0268 */
[----:B------:R-:W-:Y:S01]  /*b2b0*/  ISETP.GE.AND P6, PT, R215, c[0x0][0x1d4], PT ;  /* 0x00007500d7007a0c */ /* 0x000fe20003fc6270 */
[----:B------:R-:W-:Y:S01]  /*b2c0*/  IMAD R0, R226, c[0x0][0x1e4], R0 ;  /* 0x00007900e2007a24 */ /* 0x000fe200078e0200 */
[----:B------:R-:W-:Y:S01]  /*b2d0*/  STL.64 [R1+0x38], R26 ;  /* 0x0000381a01007387 */ /* 0x000fe20000100a00 */
[----:B------:R-:W-:-:S02]  /*b2e0*/  IMAD.IADD R133, R13, 0x1, R104 ;  /* 0x000000010d857824 */ /* 0x000fc400078e0268 */
[----:B------:R-:W-:Y:S01]  /*b2f0*/  IMAD.IADD R3, R3, 0x1, R0 ;  /* 0x0000000103037824 */ /* 0x000fe200078e0200 */
[----:B------:R-:W-:Y:S01]  /*b300*/  STL.64 [R1+0x40], R24 ;  /* 0x0000401801007387 */ /* 0x000fe20000100a00 */
[----:B-1----:R-:W-:Y:S02]  /*b310*/  IMAD.U32 R8, RZ, RZ, UR7 ;  /* 0x00000007ff087e24 */ /* 0x002fe4000f8e00ff */
[----:B------:R-:W-:Y:S01]  /*b320*/  IMAD.U32 R9, RZ, RZ, UR6 ;  /* 0x00000006ff097e24 */ /* 0x000fe2000f8e00ff */
[----:B------:R-:W-:Y:S01]  /*b330*/  STL.64 [R1+0x18], R18 ;  /* 0x0000181201007387 */ /* 0x000fe20000100a00 */
[----:B--2---:R-:W-:-:S03]  /*b340*/  IADD3 R17, R215, 0x40, RZ ;  /* 0x00000040d7117810 */ /* 0x004fc60007ffe0ff */
[----:B------:R-:W-:Y:S01]  /*b350*/  STL.64 [R1+0x20], R8 ;  /* 0x0000200801007387 */ /* 0x000fe20000100a00 */
[----:B------:R-:W-:Y:S02]  /*b360*/  @P6 LOP3.LUT R213, R213, 0x400, RZ, 0xfc, !PT ;  /* 0x00000400d5d56812 */ /* 0x000fe400078efcff */
[----:B------:R-:W-:Y:S02]  /*b370*/  ISETP.GE.AND P5, PT, R17, c[0x0][0x1d4], PT ;  /* 0x0000750011007a0c */ /* 0x000fe40003fa6270 */
[----:B------:R-:W-:-:S11]  /*b380*/  LOP3.LUT R213, R213, 0xfffffdff, RZ, 0xc0, !PT ;  /* 0xfffffdffd5d57812 */ /* 0x000fd600078ec0ff */
[----:B------:R-:W-:-:S04]  /*b390*/  @P5 LOP3.LUT R213, R213, 0x200, RZ, 0xfc, !PT ;  /* 0x00000200d5d55812 */ /* 0x000fc800078efcff */
[----:B------:R-:W-:Y:S02]  /*b3a0*/  LOP3.LUT R213, R213, 0xfffffeff, RZ, 0xc0, !PT ;  /* 0xfffffeffd5d57812 */ /* 0x000fe400078ec0ff */
[----:B----4-:R-:W-:Y:S01]  /*b3b0*/  SHF.R.S32.HI R134, RZ, 0x1f, R224 ;  /* 0x0000001fff867819 */ /* 0x010fe200000114e0 */
[----:B------:R-:W-:-:S04]  /*b3c0*/  IMAD.WIDE.U32 R2, R224, c[0x0][0x1f0], R2 ;  /* 0x00007c00e0027a25 */ /* 0x000fc800078e0002 */
[----:B------:R-:W-:Y:S01]  /*b3d0*/  IMAD R0, R134, c[0x0][0x1f0], RZ ;  /* 0x00007c0086007a24 */ /* 0x000fe200078e02ff */
[----:B------:R-:W-:Y:S02]  /*b3e0*/  IADD3 R2, P0, R2, R16, RZ ;  /* 0x0000001002027210 */ /* 0x000fe40007f1e0ff */
[----:B------:R-:W-:Y:S01]  /*b3f0*/  IADD3 R16, R215, 0x80, RZ ;  /* 0x00000080d7107810 */ /* 0x000fe20007ffe0ff */
[----:B------:R-:W-:Y:S01]  /*b400*/  IMAD R4, R224, c[0x0][0x1f4], R0 ;  /* 0x00007d00e0047a24 */ /* 0x000fe200078e0200 */
[----:B------:R-:W-:Y:S02]  /*b410*/  LOP3.LUT R0, R6, 0x1c0, RZ, 0xc0, !PT ;  /* 0x000001c006007812 */ /* 0x000fe400078ec0ff */
[----:B------:R-:W-:Y:S02]  /*b420*/  ISETP.GE.AND P4, PT, R16, c[0x0][0x1d4], PT ;  /* 0x0000750010007a0c */ /* 0x000fe40003f86270 */
[----:B------:R-:W-:Y:S02]  /*b430*/  IADD3.X R6, R15, R3, R4, P0, !PT ;  /* 0x000000030f067210 */ /* 0x000fe400007fe404 */
[----:B------:R-:W-:-:S02]  /*b440*/  LOP3.LUT R3, R0, 0x38, R215, 0xf8, !PT ;  /* 0x0000003800037812 */ /* 0x000fc400078ef8d7 */
[----:B------:R-:W-:Y:S02]  /*b450*/  SHF.R.U32.HI R0, RZ, 0x3, R0 ;  /* 0x00000003ff007819 */ /* 0x000fe40000011600 */
[----:B------:R-:W-:Y:S02]  /*b460*/  LEA R4, P0, R2, c[0x0][0x1c8], 0x1 ;  /* 0x0000720002047a11 */ /* 0x000fe400078008ff */
[----:B------:R-:W-:Y:S02]  /*b470*/  LOP3.LUT R10, R3, R0, RZ, 0x3c, !PT ;  /* 0x00000000030a7212 */ /* 0x000fe400078e3cff */
[----:B------:R-:W-:Y:S01]  /*b480*/  LEA.HI R3, R14, R121, RZ, 0x6 ;  /* 0x000000790e037211 */ /* 0x000fe200078f30ff */
[----:B------:R-:W-:Y:S01]  /*b490*/  SHFL.IDX PT, R8, R4, 0x1, 0x181f ;  /* 0x00381f0004087f89 */ /* 0x000fe200000e0000 */
[----:B------:R-:W-:Y:S02]  /*b4a0*/  LEA.HI.X R11, R2, c[0x0][0x1cc], R6, 0x1, P0 ;  /* 0x00007300020b7a11 */ /* 0x000fe400000f0c06 */
[----:B------:R-:W-:Y:S01]  /*b4b0*/  IMNMX R0, R133, 0x30, PT ;  /* 0x0000003085007817 */ /* 0x000fe20003800200 */
[----:B------:R-:W-:Y:S01]  /*b4c0*/  IMAD.SHL.U32 R6, R3, 0x8, RZ ;  /* 0x0000000803067824 */ /* 0x000fe200078e00ff */
[----:B------:R1:W-:Y:S01]  /*b4d0*/  SHFL.IDX PT, R2, R4, RZ, 0x181f ;  /* 0x00181fff04027589 */ /* 0x0003e200000e0000 */
[----:B---3--:R-:W-:-:S02]  /*b4e0*/  IADD3 R15, R215, 0xc0, RZ ;  /* 0x000000c0d70f7810 */ /* 0x008fc40007ffe0ff */
[----:B------:R-:W-:Y:S01]  /*b4f0*/  IMAD.IADD R0, R0, 0x1, -R241 ;  /* 0x0000000100007824 */ /* 0x000fe200078e0af1 */
[----:B------:R-:W2:Y:S01]  /*b500*/  SHFL.IDX PT, R3, R11, RZ, 0x181f ;  /* 0x00181fff0b037589 */ /* 0x000ea200000e0000 */
[----:B------:R-:W-:Y:S02]  /*b510*/  LOP3.LUT R214, R10, 0xfffffe00, R6, 0xf8, !PT ;  /* 0xfffffe000ad67812 */ /* 0x000fe400078ef806 */
[----:B------:R-:W-:Y:S01]  /*b520*/  SHF.R.S32.HI R6, RZ, 0x1f, R15 ;  /* 0x0000001fff067819 */ /* 0x000fe2000001140f */
[----:B------:R3:W4:Y:S01]  /*b530*/  SHFL.IDX PT, R9, R11, 0x1, 0x181f ;  /* 0x00381f000b097f89 */ /* 0x00072200000e0000 */
[C---:B------:R-:W-:Y:S02]  /*b540*/  ISETP.GE.AND P1, PT, R0.reuse, 0x1, PT ;  /* 0x000000010000780c */ /* 0x040fe40003f26270 */
[----:B------:R-:W-:Y:S02]  /*b550*/  ISETP.GT.AND P0, PT, R0, 0x20, PT ;  /* 0x000000200000780c */ /* 0x000fe40003f04270 */
[----:B------:R-:W-:-:S02]  /*b560*/  SHF.R.S32.HI R0, RZ, 0x1f, R16 ;  /* 0x0000001fff007819 */ /* 0x000fc40000011410 */
[----:B------:R-:W-:Y:S02]  /*b570*/  LEA.HI R6, R6, R15, RZ, 0x3 ;  /* 0x0000000f06067211 */ /* 0x000fe400078f18ff */
[----:B------:R-:W-:Y:S02]  /*b580*/  LEA.HI R0, R0, R16, RZ, 0x3 ;  /* 0x0000001000007211 */ /* 0x000fe400078f18ff */
[----:B------:R-:W-:Y:S02]  /*b590*/  ISETP.GE.AND P3, PT, R15, c[0x0][0x1d4], PT ;  /* 0x000075000f007a0c */ /* 0x000fe40003f66270 */
[----:B------:R-:W-:Y:S02]  /*b5a0*/  LOP3.LUT R231, R0, 0xfffffff8, RZ, 0xc0, !PT ;  /* 0xfffffff800e77812 */ /* 0x000fe400078ec0ff */
[----:B-1----:R-:W-:Y:S01]  /*b5b0*/  SHF.R.S32.HI R4, RZ, 0x1f, R17 ;  /* 0x0000001fff047819 */ /* 0x002fe20000011411 */
[----:B------:R-:W-:Y:S01]  /*b5c0*/  @P0 IMAD.SHL.U32 R0, R214, 0x2, RZ ;  /* 0x00000002d6000824 */ /* 0x000fe200078e00ff */
[----:B------:R-:W-:-:S02]  /*b5d0*/  LOP3.LUT R230, R6, 0xfffffff8, RZ, 0xc0, !PT ;  /* 0xfffffff806e67812 */ /* 0x000fc400078ec0ff */
[----:B------:R-:W-:Y:S01]  /*b5e0*/  LEA.HI R4, R4, R17, RZ, 0x3 ;  /* 0x0000001104047211 */ /* 0x000fe200078f18ff */
[--C-:B--2---:R-:W-:Y:S01]  /*b5f0*/  @P1 IMAD.WIDE R14, R215, 0x2, R2.reuse ;  /* 0x00000002d70e1825 */ /* 0x104fe200078e0202 */
[----:B------:R-:W-:Y:S02]  /*b600*/  @P4 LOP3.LUT R213, R213, 0x100, RZ, 0xfc, !PT ;  /* 0x00000100d5d54812 */ /* 0x000fe400078efcff */
[----:B------:R-:W-:Y:S01]  /*b610*/  LOP3.LUT R232, R4, 0xfffffff8, RZ, 0xc0, !PT ;  /* 0xfffffff804e87812 */ /* 0x000fe200078ec0ff */
[----:B------:R-:W-:Y:S01]  /*b620*/  @P1 IMAD.SHL.U32 R4, R214, 0x2, RZ ;  /* 0x00000002d6041824 */ /* 0x000fe200078e00ff */
[----:B------:R-:W-:Y:S01]  /*b630*/  LOP3.LUT R213, R213, 0xffffff7f, RZ, 0xc0, !PT ;  /* 0xffffff7fd5d57812 */ /* 0x000fe200078ec0ff */
[----:B------:R-:W-:Y:S01]  /*b640*/  @P1 IMAD.WIDE R16, R231, 0x2, R2 ;  /* 0x00000002e7101825 */ /* 0x000fe200078e0202 */
[----:B------:R-:W-:Y:S02]  /*b650*/  SHF.R.S32.HI R244, RZ, 0x1f, R232 ;  /* 0x0000001ffff47819 */ /* 0x000fe400000114e8 */
[----:B------:R4:W-:Y:S01]  /*b660*/  @P1 LDGSTS.E.BYPASS.LTC128B.128 [R4+0xa080], [R14.64], !P6 ;  /* 0x0a0800000e041fae */ /* 0x0009e2000f101d4a */
[----:B---3--:R-:W-:Y:S01]  /*b670*/  @P1 IMAD.WIDE R10, R232, 0x2, R2 ;  /* 0x00000002e80a1825 */ /* 0x008fe200078e0202 */
[----:B------:R-:W-:-:S02]  /*b680*/  @P3 LOP3.LUT R213, R213, 0x80, RZ, 0xfc, !PT ;  /* 0x00000080d5d53812 */ /* 0x000fc400078efcff */
[----:B------:R-:W-:Y:S01]  /*b690*/  SHF.R.S32.HI R243, RZ, 0x1f, R231 ;  /* 0x0000001ffff37819 */ /* 0x000fe200000114e7 */
[----:B------:R-:W-:Y:S01]  /*b6a0*/  @P1 IMAD.WIDE R2, R230, 0x2, R2 ;  /* 0x00000002e6021825 */ /* 0x000fe200078e0202 */
[----:B------:R1:W-:Y:S01]  /*b6b0*/  @P1 LDGSTS.E.BYPASS.LTC128B.128 [R4+0xb880], [R10.64], !P5 ;  /* 0x0b8800000a041fae */ /* 0x0003e2000e901d4a */
[----:B------:R-:W-:Y:S02]  /*b6c0*/  LOP3.LUT R213, R213, 0xffffffbf, RZ, 0xc0, !PT ;  /* 0xffffffbfd5d57812 */ /* 0x000fe400078ec0ff */
[----:B------:R-:W-:Y:S01]  /*b6d0*/  SHF.R.S32.HI R242, RZ, 0x1f, R230 ;  /* 0x0000001ffff27819 */ /* 0x000fe200000114e6 */
[----:B------:R2:W-:Y:S04]  /*b6e0*/  @P1 LDGSTS.E.BYPASS.LTC128B.128 [R4+0xd080], [R16.64], !P4 ;  /* 0x0d08000010041fae */ /* 0x0005e8000e101d4a */
[----:B------:R3:W-:Y:S01]  /*b6f0*/  @P1 LDGSTS.E.BYPASS.LTC128B.128 [R4+0xe880], [R2.64], !P3 ;  /* 0x0e88000002041fae */ /* 0x0007e2000d901d4a */
[----:B------:R-:W-:Y:S01]  /*b700*/  LOP3.LUT P1, RZ, R146, 0x2, RZ, 0xc0, !PT ;  /* 0x0000000292ff7812 */ /* 0x000fe2000782c0ff */
[----:B----4-:R-:W-:-:S12]  /*b710*/  @P0 IMAD.WIDE R14, R215, 0x2, R8 ;  /* 0x00000002d70e0825 */ /* 0x010fd800078e0208 */
[----:B------:R-:W-:Y:S01]  /*b720*/  @P1 IADD3 R201, R192, -0x20, RZ ;  /* 0xffffffe0c0c91810 */ /* 0x000fe20007ffe0ff */
[----:B------:R4:W-:Y:S01]  /*b730*/  @P0 LDGSTS.E.BYPASS.LTC128B.128 [R0+0xb080], [R14.64], !P6 ;  /* 0x0b0800000e000fae */ /* 0x0009e2000f101d4a */
[--C-:B-1----:R-:W-:Y:S02]  /*b740*/  @P0 IMAD.WIDE R10, R232, 0x2, R8.reuse ;  /* 0x00000002e80a0825 */ /* 0x102fe400078e0208 */
[C---:B------:R-:W-:Y:S02]  /*b750*/  IADD3 R212, R201.reuse, 0x1000, RZ ;  /* 0x00001000c9d47810 */ /* 0x040fe40007ffe0ff */
[----:B------:R-:W-:Y:S01]  /*b760*/  IADD3 R211, R201, 0x800, RZ ;  /* 0x00000800c9d37810 */ /* 0x000fe20007ffe0ff */
[----:B------:R4:W-:Y:S01]  /*b770*/  @P0 LDGSTS.E.BYPASS.LTC128B.128 [R0+0xc880], [R10.64], !P5 ;  /* 0x0c8800000a000fae */ /* 0x0009e2000e901d4a */
[----:B---3--:R-:W-:-:S04]  /*b780*/  @P0 IMAD.WIDE R2, R231, 0x2, R8 ;  /* 0x00000002e7020825 */ /* 0x008fc800078e0208 */
[----:B------:R-:W-:Y:S01]  /*b790*/  @P0 IMAD.WIDE R8, R230, 0x2, R8 ;  /* 0x00000002e6080825 */ /* 0x000fe200078e0208 */
[----:B------:R4:W-:Y:S04]  /*b7a0*/  @P0 LDGSTS.E.BYPASS.LTC128B.128 [R0+0xe080], [R2.64], !P4 ;  /* 0x0e08000002000fae */ /* 0x0009e8000e101d4a */
[----:B------:R4:W-:Y:S01]  /*b7b0*/  @P0 LDGSTS.E.BYPASS.LTC128B.128 [R0+0xf880], [R8.64], !P3 ;  /* 0x0f88000008000fae */ /* 0x0009e2000d901d4a */
[----:B------:R-:W-:-:S03]  /*b7c0*/  ISETP.GT.AND P0, PT, R21, 0x2f, PT ;  /* 0x0000002f1500780c */ /* 0x000fc60003f04270 */
[----:B------:R-:W0:Y:S10]  /*b7d0*/  LDGDEPBAR ;  /* 0x00000000000079af */ /* 0x000e340000000000 */
[----:B------:R-:W-:Y:S01]  /*b7e0*/  @P0 LOP3.LUT R213, R213, 0x40, RZ, 0xfc, !PT ;  /* 0x00000040d5d50812 */ /* 0x000fe200078efcff */
[----:B----4-:R-:W-:-:S05]  /*b7f0*/  IMAD.U32 R0, RZ, RZ, UR7 ;  /* 0x00000007ff007e24 */ /* 0x010fca000f8e00ff */
[----:B------:R-:W-:Y:S02]  /*b800*/  IADD3 R92, R0, 0x18, RZ ;  /* 0x00000018005c7810 */ /* 0x000fe40007ffe0ff */
[----:B--2---:R-:W-:Y:S05]  /*b810*/  CALL.REL.NOINC `($_ZN7cutlass13device_kernelIN5flash19enable_sm80_to_sm89INS1_16FlashAttnFwdSm80INS1_25CollectiveMainloopFwdSm80ILi8ELi1ELb0EN4cute5tupleIJNS5_1CILi128EEENS7_ILi48EEENS7_ILi256EEEEEELi256ENS_6half_tEfNS_4arch4Sm80ELb0ELb1ELb1ELb1ELb1ELb1ELb1ELb1EEENS1_21CollectiveEpilogueFwdINS6_IJS8_SA_S9_EEENS6_IJNS7_ILi1EEESI_SI_EEESC_SE_Li256ELb1ELb1ELb1ELb0EEENS1_36VarlenDynamicPersistentTileSchedulerILi128ELi48ELi256ELi256ELb1ELb1ELb0ELb1ELb0ELb1EEEEEEEEEvNT_6ParamsE$_ZZN5flash25CollectiveMainloopFwdSm80ILi8ELi1ELb0EN4cute5tupleIJNS1_1CILi128EEENS3_ILi48EEENS3_ILi256EEEEEELi256EN7cutlass6half_tEfNS8_4arch4Sm80ELb0ELb1ELb1ELb1ELb1ELb1ELb1ELb1EE3mmaINS_16FlashAttnFwdSm80ISC_NS_21CollectiveEpilogueFwdINS2_IJS4_S6_S5_EEENS2_IJNS3_ILi1EEESH_SH_EEES9_SB_Li256ELb1ELb1ELb1ELb0EEENS_36VarlenDynamicPersistentTileSchedulerILi128ELi48ELi256ELi256ELb1ELb1ELb0ELb1ELb0ELb1EEEE13SharedStorageENS1_6TensorINS1_11ArrayEngineIfLm128EEENS1_6LayoutINS2_IJNS2_IJNS3_ILi2EEESS_EEESH_NS3_ILi32EEEEEENS2_IJNS2_IJSH_SS_EEENS3_ILi0EEENS3_ILi4EEEEEEEEEENS_7SoftmaxILi2ELi0EEEEEbRKNSC_6ParamsERT0_RT1_iRKNS_16SeqlenInfoQKNewKILb1ELb1EEENS2_IJiiiiEEERT_ENKUlvE_clEv) ;  /* 0x0001742000007944 */ /* 0x004fea0003c00000 */
[----:B------:R-:W-:Y:S05]  /*b820*/  BSYNC B2 ;  /* 0x0000000000027941 */ /* 0x000fea0003800000 */
.L_x_2356:
[----:B------:R2:W5:Y:S01]  /*b830*/  LDL R96, [R1] ;  /* 0x0000000001607983 */ /* 0x0005620000100800 */
[----:B------:R-:W-:-:S04]  /*b840*/  DEPBAR.LE SB0, 0x0 ;  /* 0x000080000000791a */ /* 0x000fc80000000000 */
[----:B------:R2:W5:Y:S01]  /*b850*/  LDL R240, [R1+0x10] ;  /* 0x0000100001f07983 */ /* 0x0005620000100800 */
[----:B------:R-:W-:Y:S01]  /*b860*/  WARPSYNC 0xffffffff ;  /* 0xffffffff00007948 */ /* 0x000fe20003800000 */
[----:B------:R-:W-:Y:S02]  /*b870*/  IMAD R0, R135, c[0x0][0x208], RZ ;  /* 0x0000820087007a24 */ /* 0x000fe400078e02ff */
[----:B------:R-:W-:Y:S01]  /*b880*/  BAR.SYNC.DEFER_BLOCKING 0x0 ;  /* 0x0000000000007b1d */ /* 0x000fe20000010000 */
[----:B-1----:R-:W-:-:S04]  /*b890*/  IMAD.WIDE.U32 R8, R252, c[0x0][0x210], RZ ;  /* 0x00008400fc087a25 */ /* 0x002fc800078e00ff */
[C---:B------:R-:W-:Y:S01]  /*b8a0*/  IMAD.WIDE.U32 R2, R226.reuse, c[0x0][0x208], RZ ;  /* 0x00008200e2027a25 */ /* 0x040fe200078e00ff */
[----:B------:R2:W-:Y:S03]  /*b8b0*/  STL.64 [R1+0x70], R8 ;  /* 0x0000700801007387 */ /* 0x0005e60000100a00 */
[----:B------:R-:W-:Y:S02]  /*b8c0*/  IMAD R0, R226, c[0x0][0x20c], R0 ;  /* 0x00008300e2007a24 */ /* 0x000fe400078e0200 */
[----:B------:R-:W-:-:S03]  /*b8d0*/  IMAD R252, R252, c[0x0][0x214], R9 ;  /* 0x00008500fcfc7a24 */ /* 0x000fc600078e0209 */
[----:B------:R-:W-:Y:S01]  /*b8e0*/  IADD3 R3, R3, R0, RZ ;  /* 0x0000000003037210 */ /* 0x000fe20007ffe0ff */
[----:B------:R-:W-:-:S04]  /*b8f0*/  IMAD R0, R134, c[0x0][0x218], RZ ;  /* 0x0000860086007a24 */ /* 0x000fc800078e02ff */
[----:B------:R-:W-:-:S04]  /*b900*/  IMAD.WIDE.U32 R2, R224, c[0x0][0x218], R2 ;  /* 0x00008600e0027a25 */ /* 0x000fc800078e0002 */
[----:B------:R-:W-:Y:S01]  /*b910*/  IMAD R4, R224, c[0x0][0x21c], R0 ;  /* 0x00008700e0047a24 */ /* 0x000fe200078e0200 */
[----:B------:R-:W-:Y:S01]  /*b920*/  IADD3 R0, P1, R2, R8, RZ ;  /* 0x0000000802007210 */ /* 0x000fe20007f3e0ff */
[----:B----4-:R2:W1:Y:S03]  /*b930*/  LDSM.16.M88.4 R16, [R197] ;  /* 0x00000000c510783b */ /* 0x0104660000000200 */
[----:B------:R-:W-:Y:S01]  /*b940*/  LEA R6, P0, R0, c[0x0][0x1f8], 0x1 ;  /* 0x00007e0000067a11 */ /* 0x000fe200078008ff */
[----:B-----5:R2:W3:Y:S01]  /*b950*/  LDSM.16.M88.4 R36, [R192] ;  /* 0x00000000c024783b */ /* 0x0204e20000000200 */
[----:B------:R-:W-:-:S03]  /*b960*/  IADD3.X R2, R252, R3, R4, P1, !PT ;  /* 0x00000003fc027210 */ /* 0x000fc60000ffe404 */
[----:B------:R2:W4:Y:S01]  /*b970*/  LDSM.16.M88.4 R40, [R192+0x800] ;  /* 0x00080000c028783b */ /* 0x0005220000000200 */
[----:B------:R-:W-:Y:S02]  /*b980*/  LEA.HI.X R4, R0, c[0x0][0x1fc], R2, 0x1, P0 ;  /* 0x00007f0000047a11 */ /* 0x000fe400000f0c02 */
[----:B------:R-:W-:Y:S01]  /*b990*/  IADD3 R0, -R241, R133, RZ ;  /* 0x00000085f1007210 */ /* 0x000fe20007ffe1ff */
[----:B------:R2:W1:Y:S04]  /*b9a0*/  LDSM.16.M88.4 R28, [R192+0x1000] ;  /* 0x00100000c01c783b */ /* 0x0004680000000200 */
[----:B------:R2:W1:Y:S04]  /*b9b0*/  LDSM.16.M88.4 R20, [R198] ;  /* 0x00000000c614783b */ /* 0x0004680000000200 */
[----:B------:R2:W1:Y:S04]  /*b9c0*/  LDSM.16.M88.4 R56, [R201] ;  /* 0x00000000c938783b */ /* 0x0004680000000200 */
[----:B------:R2:W1:Y:S04]  /*b9d0*/  LDSM.16.M88.4 R64, [R201+0x800] ;  /* 0x00080000c940783b */ /* 0x0004680000000200 */
[----:B------:R2:W1:Y:S01]  /*b9e0*/  LDSM.16.M88.4 R72, [R201+0x1000] ;  /* 0x00100000c948783b */ /* 0x0004620000000200 */
[----:B------:R-:W-:Y:S05]  /*b9f0*/  BRA.DIV ~URZ, `(.L_x_2357) ;  /* 0x00014e027f007947 */ /* 0x000fea000b800000 */
[----:B------:R2:W4:Y:S02]  /*ba00*/  SHFL.IDX PT, R3, R4, RZ, 0x181f ;  /* 0x00181fff04037589 */ /* 0x00052400000e0000 */
.L_x_2522:
[----:B------:R-:W5:Y:S01]  /*ba10*/  SHFL.IDX PT, R2, R6, RZ, 0x181f ;  /* 0x00181fff06027589 */ /* 0x000f6200000e0000 */
[C---:B------:R-:W-:Y:S01]  /*ba20*/  ISETP.GE.AND P1, PT, R215.reuse, c[0x0][0x1d4], PT ;  /* 0x00007500d7007a0c */ /* 0x040fe20003f26270 */
[----:B------:R-:W-:Y:S01]  /*ba30*/  IMAD.SHL.U32 R214, R214, 0x2, RZ ;  /* 0x00000002d6d67824 */ /* 0x000fe200078e00ff */
[----:B------:R-:W-:Y:S01]  /*ba40*/  IADD3 R10, R215, 0x40, RZ ;  /* 0x00000040d70a7810 */ /* 0x000fe20007ffe0ff */
[----:B------:R-:W-:Y:S01]  /*ba50*/  BSSY B0, `(.L_x_2358) ;  /* 0x0000030000007945 */ /* 0x000fe20003800000 */
[----:B------:R-:W-:-:S02]  /*ba60*/  ISETP.LT.OR P0, PT, R0, 0x1, P1 ;  /* 0x000000010000780c */ /* 0x000fc40000f01670 */
[----:B------:R-:W-:Y:S02]  /*ba70*/  ISETP.GE.AND P4, PT, R10, c[0x0][0x1d4], PT ;  /* 0x000075000a007a0c */ /* 0x000fe40003f86270 */
[----:B------:R-:W-:Y:S02]  /*ba80*/  IADD3 R10, R215, 0x80, RZ ;  /* 0x00000080d70a7810 */ /* 0x000fe40007ffe0ff */
[----:B------:R-:W-:Y:S02]  /*ba90*/  ISETP.GT.AND P5, PT, R121, 0x7f, PT ;  /* 0x0000007f7900780c */ /* 0x000fe40003fa4270 */
[----:B------:R-:W-:Y:S02]  /*baa0*/  ISETP.GE.AND P3, PT, R10, c[0x0][0x1d4], PT ;  /* 0x000075000a007a0c */ /* 0x000fe40003f66270 */
[----:B------:R-:W-:Y:S02]  /*bab0*/  IADD3 R10, R215, 0xc0, RZ ;  /* 0x000000c0d70a7810 */ /* 0x000fe40007ffe0ff */
[----:B------:R-:W-:-:S02]  /*bac0*/  LOP3.LUT R213, R213, 0xfffff7ff, RZ, 0xc0, !PT ;  /* 0xfffff7ffd5d57812 */ /* 0x000fc400078ec0ff */
[----:B------:R-:W-:Y:S01]  /*bad0*/  ISETP.GE.AND P2, PT, R10, c[0x0][0x1d4], PT ;  /* 0x000075000a007a0c */ /* 0x000fe20003f46270 */
[----:B--2-45:R-:W-:-:S04]  /*bae0*/  IMAD.WIDE R8, R215, 0x2, R2 ;  /* 0x00000002d7087825 */ /* 0x034fc800078e0202 */
[----:B------:R-:W-:Y:S01]  /*baf0*/  @P5 LOP3.LUT R213, R213, 0x800, RZ, 0xfc, !PT ;  /* 0x00000800d5d55812 */ /* 0x000fe200078efcff */
[----:B------:R-:W-:Y:S01]  /*bb00*/  @!PT LDS RZ, [RZ] ;  /* 0x00000000fffff984 */ /* 0x000fe20000000800 */
[----:B------:R-:W-:Y:S01]  /*bb10*/  @!PT LDS RZ, [RZ] ;  /* 0x00000000fffff984 */ /* 0x000fe20000000800 */
[----:B------:R2:W-:Y:S01]  /*bb20*/  LDGSTS.E.BYPASS.LTC128B.128 [R214+0x4080], [R8.64], !P0 ;  /* 0x0408000008d67fae */ /* 0x0005e2000c101d4a */
[----:B------:R-:W-:Y:S01]  /*bb30*/  ISETP.LT.OR P0, PT, R0, 0x1, P4 ;  /* 0x000000010000780c */ /* 0x000fe20002701670 */
[----:B--2---:R-:W-:-:S12]  /*bb40*/  IMAD.WIDE R8, R232, 0x2, R2 ;  /* 0x00000002e8087825 */ /* 0x004fd800078e0202 */
[----:B------:R2:W-:Y:S01]  /*bb50*/  LDGSTS.E.BYPASS.LTC128B.128 [R214+0x5880], [R8.64], !P0 ;  /* 0x0588000008d67fae */ /* 0x0005e2000c101d4a */
[----:B------:R-:W-:Y:S01]  /*bb60*/  ISETP.LT.OR P0, PT, R0, 0x1, P3 ;  /* 0x000000010000780c */ /* 0x000fe20001f01670 */
[----:B--2---:R-:W-:-:S04]  /*bb70*/  IMAD.WIDE R8, R231, 0x2, R2 ;  /* 0x00000002e7087825 */ /* 0x004fc800078e0202 */
[----:B------:R-:W-:-:S08]  /*bb80*/  IMAD.WIDE R2, R230, 0x2, R2 ;  /* 0x00000002e6027825 */ /* 0x000fd000078e0202 */
[----:B------:R2:W-:Y:S01]  /*bb90*/  LDGSTS.E.BYPASS.LTC128B.128 [R214+0x7080], [R8.64], !P0 ;  /* 0x0708000008d67fae */ /* 0x0005e2000c101d4a */
[----:B------:R-:W-:-:S13]  /*bba0*/  ISETP.LT.OR P0, PT, R0, 0x1, P2 ;  /* 0x000000010000780c */ /* 0x000fda0001701670 */
[----:B------:R4:W-:Y:S02]  /*bbb0*/  LDGSTS.E.BYPASS.LTC128B.128 [R214+0x8880], [R2.64], !P0 ;  /* 0x0888000002d67fae */ /* 0x0009e4000c101d4a */
[----:B----4-:R-:W-:Y:S01]  /*bbc0*/  SHF.R.S32.HI R2, RZ, 0x1f, R215 ;  /* 0x0000001fff027819 */ /* 0x010fe200000114d7 */
[----:B------:R-:W-:Y:S05]  /*bbd0*/  @P5 BRA `(.L_x_2359) ;  /* 0x0000017000005947 */ /* 0x000fea0003800000 */
[----:B--2---:R-:W-:Y:S05]  /*bbe0*/  BRA.DIV ~URZ, `(.L_x_2360) ;  /* 0x00014c827f007947 */ /* 0x004fea000b800000 */
[----:B------:R-:W2:Y:S04]  /*bbf0*/  SHFL.IDX PT, R4, R4, 0x1, 0x181f ;  /* 0x00381f0004047f89 */ /* 0x000ea800000e0000 */
[----:B------:R4:W3:Y:S02]  /*bc00*/  SHFL.IDX PT, R2, R6, 0x1, 0x181f ;  /* 0x00381f0006027f89 */ /* 0x0008e400000e0000 */
.L_x_2523:
[C---:B---3--:R-:W-:Y:S02]  /*bc10*/  LEA R14, P0, R232.reuse, R2, 0x1 ;  /* 0x00000002e80e7211 */ /* 0x048fe400078008ff */
[----:B------:R-:W-:Y:S02]  /*bc20*/  SHF.R.S32.HI R3, RZ, 0x1f, R215 ;  /* 0x0000001fff037819 */ /* 0x000fe400000114d7 */
[----:B--2---:R-:W-:-:S02]  /*bc30*/  LEA.HI.X R15, R232, R4, R244, 0x1, P0 ;  /* 0x00000004e80f7211 */ /* 0x004fc400000f0cf4 */
[----:B------:R-:W-:-:S04]  /*bc40*/  LEA R10, P0, R231, R2, 0x1 ;  /* 0x00000002e70a7211 */ /* 0x000fc800078008ff */
[----:B------:R-:W-:Y:S02]  /*bc50*/  LEA.HI.X R11, R231, R4, R243, 0x1, P0 ;  /* 0x00000004e70b7211 */ /* 0x000fe400000f0cf3 */
[----:B------:R-:W-:-:S04]  /*bc60*/  LEA R8, P0, R215, R2, 0x1 ;  /* 0x00000002d7087211 */ /* 0x000fc800078008ff */
[----:B------:R-:W-:Y:S02]  /*bc70*/  LEA.HI.X R9, R215, R4, R3, 0x1, P0 ;  /* 0x00000004d7097211 */ /* 0x000fe400000f0c03 */
[----:B------:R-:W-:-:S13]  /*bc80*/  ISETP.LT.OR P0, PT, R0, 0x21, P1 ;  /* 0x000000210000780c */ /* 0x000fda0000f01670 */
[----:B------:R-:W-:Y:S01]  /*bc90*/  @!PT LDS RZ, [RZ] ;  /* 0x00000000fffff984 */ /* 0x000fe20000000800 */
[----:B------:R-:W-:Y:S01]  /*bca0*/  @!PT LDS RZ, [RZ] ;  /* 0x00000000fffff984 */ /* 0x000fe20000000800 */
[----:B------:R-:W-:Y:S01]  /*bcb0*/  @!PT LDS RZ, [RZ] ;  /* 0x00000000fffff984 */ /* 0x000fe20000000800 */
[----:B------:R2:W-:Y:S01]  /*bcc0*/  LDGSTS.E.BYPASS.LTC128B.128 [R214+0x5080], [R8.64], !P0 ;  /* 0x0508000008d67fae */ /* 0x0005e2000c101d4a */
[----:B------:R-:W-:-:S04]  /*bcd0*/  LEA R2, P0, R230, R2, 0x1 ;  /* 0x00000002e6027211 */ /* 0x000fc800078008ff */
[----:B------:R-:W-:Y:S02]  /*bce0*/  LEA.HI.X R3, R230, R4, R242, 0x1, P0 ;  /* 0x00000004e6037211 */ /* 0x000fe400000f0cf2 */
[----:B------:R-:W-:-:S13]  /*bcf0*/  ISETP.LT.OR P0, PT, R0, 0x21, P4 ;  /* 0x000000210000780c */ /* 0x000fda0002701670 */
[----:B------:R2:W-:Y:S01]  /*bd00*/  LDGSTS.E.BYPASS.LTC128B.128 [R214+0x6880], [R14.64], !P0 ;  /* 0x068800000ed67fae */ /* 0x0005e2000c101d4a */
[----:B------:R-:W-:-:S13]  /*bd10*/  ISETP.LT.OR P0, PT, R0, 0x21, P3 ;  /* 0x000000210000780c */ /* 0x000fda0001f01670 */
[----:B------:R2:W-:Y:S01]  /*bd20*/  LDGSTS.E.BYPASS.LTC128B.128 [R214+0x8080], [R10.64], !P0 ;  /* 0x080800000ad67fae */ /* 0x0005e2000c101d4a */
[----:B------:R-:W-:-:S13]  /*bd30*/  ISETP.LT.OR P0, PT, R0, 0x21, P2 ;  /* 0x000000210000780c */ /* 0x000fda0001701670 */
[----:B------:R2:W-:Y:S02]  /*bd40*/  LDGSTS.E.BYPASS.LTC128B.128 [R214+0x9880], [R2.64], !P0 ;  /* 0x0988000002d67fae */ /* 0x0005e4000c101d4a */
.L_x_2359:
[----:B--2---:R-:W-:Y:S05]  /*bd50*/  BSYNC B0 ;  /* 0x0000000000007941 */ /* 0x004fea0003800000 */
.L_x_2358:
[----:B------:R-:W-:Y:S01]  /*bd60*/  LOP3.LUT P0, RZ, R146, 0x4, RZ, 0xc0, !PT ;  /* 0x0000000492ff7812 */ /* 0x000fe2000780c0ff */
[----:B------:R-:W0:Y:S01]  /*bd70*/  LDGDEPBAR ;  /* 0x00000000000079af */ /* 0x000e220000000000 */
[----:B------:R-:W-:Y:S01]  /*bd80*/  MOV R0, 0x40 ;  /* 0x0000004000007802 */ /* 0x000fe20000000f00 */
[----:B------:R-:W-:Y:S01]  /*bd90*/  WARPSYNC 0xffffffff ;  /* 0xffffffff00007948 */ /* 0x000fe20003800000 */
[----:B-1-3--:R-:W-:Y:S01]  /*bda0*/  HMMA.16816.F32 R24, R16, R36, RZ ;  /* 0x000000241018723c */ /* 0x00afe200000018ff */
[----:B------:R-:W-:Y:S01]  /*bdb0*/  LDSM.16.M88.4 R8, [R200] ;  /* 0x00000000c808783b */ /* 0x000fe20000000200 */
[----:B------:R-:W-:Y:S01]  /*bdc0*/  SEL R0, R0, 0xffffffc0, !P0 ;  /* 0xffffffc000007807 */ /* 0x000fe20004000000 */
[----:B------:R-:W-:Y:S01]  /*bdd0*/  BSSY B1, `(.L_x_2361) ;  /* 0x0000135000017945 */ /* 0x000fe20003800000 */
[----:B------:R-:W-:Y:S01]  /*bde0*/  ISETP.GT.AND P0, PT, R137, R246, PT ;  /* 0x000000f68900720c */ /* 0x000fe20003f04270 */
[----:B------:R-:W-:Y:S01]  /*bdf0*/  LDSM.16.M88.4 R76, [R201+0x1800] ;  /* 0x00180000c94c783b */ /* 0x000fe20000000200 */
[----:B------:R-:W-:-:S02]  /*be00*/  IADD3 R147, R192, R0, RZ ;  /* 0x00000000c0937210 */ /* 0x000fc40007ffe0ff */
[C---:B------:R-:W-:Y:S01]  /*be10*/  HMMA.16816.F32 R36, R16.reuse, R38, RZ ;  /* 0x000000261024723c */ /* 0x040fe200000018ff */
[C---:B------:R-:W-:Y:S01]  /*be20*/  IADD3 R15, R201.reuse, R0, RZ ;  /* 0x00000000c90f7210 */ /* 0x040fe20007ffe0ff */
[----:B------:R-:W-:Y:S01]  /*be30*/  LDSM.16.M88.4 R80, [R192+0x3000] ;  /* 0x00300000c050783b */ /* 0x000fe20000000200 */
[C---:B------:R-:W-:Y:S02]  /*be40*/  IADD3 R210, R201.reuse, 0x4800, RZ ;  /* 0x00004800c9d27810 */ /* 0x040fe40007ffe0ff */
[C---:B------:R-:W-:Y:S01]  /*be50*/  IADD3 R209, R201.reuse, 0x5800, RZ ;  /* 0x00005800c9d17810 */ /* 0x040fe20007ffe0ff */
[----:B------:R-:W1:Y:S01]  /*be60*/  LDSM.16.M88.4 R48, [R147] ;  /* 0x000000009330783b */ /* 0x000e620000000200 */
[C---:B------:R-:W-:Y:S01]  /*be70*/  IADD3 R208, R201.reuse, 0x5000, RZ ;  /* 0x00005000c9d07810 */ /* 0x040fe20007ffe0ff */
[----:B------:R-:W-:Y:S01]  /*be80*/  HMMA.16816.F32 R32, R16, R40, RZ ;  /* 0x000000281020723c */ /* 0x000fe200000018ff */
[C---:B------:R-:W-:Y:S01]  /*be90*/  IADD3 R207, R201.reuse, 0x3000, RZ ;  /* 0x00003000c9cf7810 */ /* 0x040fe20007ffe0ff */
[----:B------:R-:W2:Y:S01]  /*bea0*/  LDSM.16.M88.4 R52, [R147+0x800] ;  /* 0x000800009334783b */ /* 0x000ea20000000200 */
[----:B------:R-:W-:-:S02]  /*beb0*/  IADD3 R206, R201, 0x4000, RZ ;  /* 0x00004000c9ce7810 */ /* 0x000fc40007ffe0ff */
[C---:B------:R-:W-:Y:S01]  /*bec0*/  IADD3 R205, R201.reuse, 0x3800, RZ ;  /* 0x00003800c9cd7810 */ /* 0x040fe20007ffe0ff */
[----:B------:R-:W3:Y:S01]  /*bed0*/  LDSM.16.M88.4 R60, [R147+0x1000] ;  /* 0x00100000933c783b */ /* 0x000ee20000000200 */
[C---:B------:R-:W-:Y:S01]  /*bee0*/  IADD3 R204, R201.reuse, 0x1800, RZ ;  /* 0x00001800c9cc7810 */ /* 0x040fe20007ffe0ff */
[----:B------:R-:W-:Y:S01]  /*bef0*/  HMMA.16816.F32 R40, R16, R42, RZ ;  /* 0x0000002a1028723c */ /* 0x000fe200000018ff */
[C---:B------:R-:W-:Y:S01]  /*bf00*/  IADD3 R203, R201.reuse, 0x2800, RZ ;  /* 0x00002800c9cb7810 */ /* 0x040fe20007ffe0ff */
[----:B------:R-:W-:Y:S01]  /*bf10*/  LDSM.16.M88.4 R68, [R15] ;  /* 0x000000000f44783b */ /* 0x000fe20000000200 */
[----:B------:R-:W-:-:S03]  /*bf20*/  IADD3 R202, R201, 0x2000, RZ ;  /* 0x00002000c9ca7810 */ /* 0x000fc60007ffe0ff */
[----:B------:R-:W-:Y:S02]  /*bf30*/  LDSM.16.M88.4 R84, [R147+0x1800] ;  /* 0x001800009354783b */ /* 0x000fe40000000200 */
[C---:B------:R-:W-:Y:S08]  /*bf40*/  HMMA.16816.F32 R44, R16.reuse, R28, RZ ;  /* 0x0000001c102c723c */ /* 0x040ff000000018ff */
[----:B------:R-:W-:Y:S01]  /*bf50*/  HMMA.16816.F32 R28, R16, R30, RZ ;  /* 0x0000001e101c723c */ /* 0x000fe200000018ff */
[----:B------:R-:W5:Y:S07]  /*bf60*/  LDSM.16.M88.4 R16, [R199] ;  /* 0x00000000c710783b */ /* 0x000f6e0000000200 */
[C---:B------:R-:W-:Y:S08]  /*bf70*/  HMMA.16816.F32 R24, R20.reuse, R56, R24 ;  /* 0x000000381418723c */ /* 0x040ff00000001818 */
[C---:B------:R-:W-:Y:S01]  /*bf80*/  HMMA.16816.F32 R36, R20.reuse, R58, R36 ;  /* 0x0000003a1424723c */ /* 0x040fe20000001824 */
[----:B------:R-:W4:Y:S07]  /*bf90*/  LDSM.16.M88.4 R56, [R15+0x800] ;  /* 0x000800000f38783b */ /* 0x000f2e0000000200 */
[C---:B------:R-:W-:Y:S08]  /*bfa0*/  HMMA.16816.F32 R32, R20.reuse, R64, R32 ;  /* 0x000000401420723c */ /* 0x040ff00000001820 */
[C---:B------:R-:W-:Y:S01]  /*bfb0*/  HMMA.16816.F32 R40, R20.reuse, R66, R40 ;  /* 0x000000421428723c */ /* 0x040fe20000001828 */
[----:B------:R-:W3:Y:S07]  /*bfc0*/  LDSM.16.M88.4 R64, [R15+0x1000] ;  /* 0x001000000f40783b */ /* 0x000eee0000000200 */
[C---:B------:R-:W-:Y:S08]  /*bfd0*/  HMMA.16816.F32 R44, R20.reuse, R72, R44 ;  /* 0x00000048142c723c */ /* 0x040ff0000000182c */
[----:B------:R-:W-:Y:S01]  /*bfe0*/  HMMA.16816.F32 R28, R20, R74, R28 ;  /* 0x0000004a141c723c */ /* 0x000fe2000000181c */
[----:B------:R-:W-:Y:S07]  /*bff0*/  LDSM.16.M88.4 R72, [R192+0x1800] ;  /* 0x00180000c048783b */ /* 0x000fee0000000200 */
[C---:B-1----:R-:W-:Y:S01]  /*c000*/  HMMA.16816.F32 R20, R8.reuse, R48, R24 ;  /* 0x000000300814723c */ /* 0x042fe20000001818 */
[----:B------:R-:W1:Y:S07]  /*c010*/  LDSM.16.M88.4 R24, [R197+0x4000] ;  /* 0x00400000c518783b */ /* 0x000e6e0000000200 */
[C---:B------:R-:W-:Y:S08]  /*c020*/  HMMA.16816.F32 R48, R8.reuse, R50, R36 ;  /* 0x000000320830723c */ /* 0x040ff00000001824 */
[C---:B--2---:R-:W-:Y:S08]  /*c030*/  HMMA.16816.F32 R32, R8.reuse, R52, R32 ;  /* 0x000000340820723c */ /* 0x044ff00000001820 */
[C---:B------:R-:W-:Y:S01]  /*c040*/  HMMA.16816.F32 R40, R8.reuse, R54, R40 ;  /* 0x000000360828723c */ /* 0x040fe20000001828 */
[----:B------:R-:W2:Y:S07]  /*c050*/  LDSM.16.M88.4 R52, [R192+0x2000] ;  /* 0x00200000c034783b */ /* 0x000eae0000000200 */
[C---:B---3--:R-:W-:Y:S08]  /*c060*/  HMMA.16816.F32 R44, R8.reuse, R60, R44 ;  /* 0x0000003c082c723c */ /* 0x048ff0000000182c */
[----:B------:R-:W-:Y:S01]  /*c070*/  HMMA.16816.F32 R28, R8, R62, R28 ;  /* 0x0000003e081c723c */ /* 0x000fe2000000181c */
[----:B------:R-:W3:Y:S04]  /*c080*/  LDSM.16.M88.4 R60, [R192+0x2800] ;  /* 0x00280000c03c783b */ /* 0x000ee80000000200 */
[----:B------:R-:W1:Y:S03]  /*c090*/  LDSM.16.M88.4 R8, [R198+0x4000] ;  /* 0x00400000c608783b */ /* 0x000e660000000200 */
[C---:B-----5:R-:W-:Y:S08]  /*c0a0*/  HMMA.16816.F32 R20, R16.reuse, R68, R20 ;  /* 0x000000441014723c */ /* 0x060ff00000001814 */
[C---:B------:R-:W-:Y:S01]  /*c0b0*/  HMMA.16816.F32 R48, R16.reuse, R70, R48 ;  /* 0x000000461030723c */ /* 0x040fe20000001830 */
[----:B------:R-:W-:Y:S07]  /*c0c0*/  LDSM.16.M88.4 R68, [R201+0x2800] ;  /* 0x00280000c944783b */ /* 0x000fee0000000200 */
[C---:B----4-:R-:W-:Y:S08]  /*c0d0*/  HMMA.16816.F32 R36, R16.reuse, R56, R32 ;  /* 0x000000381024723c */ /* 0x050ff00000001820 */
[C---:B------:R-:W-:Y:S01]  /*c0e0*/  HMMA.16816.F32 R32, R16.reuse, R58, R40 ;  /* 0x0000003a1020723c */ /* 0x040fe20000001828 */
[----:B------:R-:W4:Y:S07]  /*c0f0*/  LDSM.16.M88.4 R56, [R201+0x2000] ;  /* 0x00200000c938783b */ /* 0x000f2e0000000200 */
[C---:B------:R-:W-:Y:S08]  /*c100*/  HMMA.16816.F32 R44, R16.reuse, R64, R44 ;  /* 0x00000040102c723c */ /* 0x040ff0000000182c */
[----:B------:R-:W-:Y:S01]  /*c110*/  HMMA.16816.F32 R28, R16, R66, R28 ;  /* 0x00000042101c723c */ /* 0x000fe2000000181c */
[----:B------:R-:W-:Y:S07]  /*c120*/  LDSM.16.M88.4 R64, [R147+0x2800] ;  /* 0x002800009340783b */ /* 0x000fee0000000200 */
        /* <DEDUP_REMOVED lines=8> */
[----:B------:R-:W-:Y:S01]  /*c1b0*/  HMMA.16816.F32 R28, R24, R62, R28 ;  /* 0x0000003e181c723c */ /* 0x000fe2000000181c */
[----:B------:R-:W3:Y:S04]  /*c1c0*/  LDSM.16.M88.4 R24, [R199+0x4000] ;  /* 0x00400000c718783b */ /* 0x000ee80000000200 */
[----:B------:R-:W5:Y:S03]  /*c1d0*/  LDSM.16.M88.4 R60, [R15+0x2000] ;  /* 0x002000000f3c783b */ /* 0x000f660000000200 */
[C---:B------:R-:W-:Y:S08]  /*c1e0*/  HMMA.16816.F32 R16, R8.reuse, R76, R16 ;  /* 0x0000004c0810723c */ /* 0x040ff00000001810 */
[C---:B------:R-:W-:Y:S01]  /*c1f0*/  HMMA.16816.F32 R48, R8.reuse, R78, R48 ;  /* 0x0000004e0830723c */ /* 0x040fe20000001830 */
[----:B------:R-:W-:Y:S07]  /*c200*/  LDSM.16.M88.4 R76, [R201+0x3000] ;  /* 0x00300000c94c783b */ /* 0x000fee0000000200 */
[C---:B----4-:R-:W-:Y:S08]  /*c210*/  HMMA.16816.F32 R44, R8.reuse, R56, R40 ;  /* 0x00000038082c723c */ /* 0x050ff00000001828 */
[C---:B------:R-:W-:Y:S08]  /*c220*/  HMMA.16816.F32 R40, R8.reuse, R58, R36 ;  /* 0x0000003a0828723c */ /* 0x040ff00000001824 */
[C---:B------:R-:W-:Y:S08]  /*c230*/  HMMA.16816.F32 R36, R8.reuse, R68, R32 ;  /* 0x000000440824723c */ /* 0x040ff00000001820 */
[----:B------:R-:W-:Y:S01]  /*c240*/  HMMA.16816.F32 R28, R8, R70, R28 ;  /* 0x00000046081c723c */ /* 0x000fe2000000181c */
[----:B------:R-:W4:Y:S07]  /*c250*/  LDSM.16.M88.4 R68, [R15+0x2800] ;  /* 0x002800000f44783b */ /* 0x000f2e0000000200 */
[C---:B-1----:R-:W-:Y:S01]  /*c260*/  HMMA.16816.F32 R8, R20.reuse, R84, R16 ;  /* 0x000000541408723c */ /* 0x042fe20000001810 */
[----:B------:R-:W1:Y:S07]  /*c270*/  LDSM.16.M88.4 R16, [R197+0x8000] ;  /* 0x00800000c510783b */ /* 0x000e6e0000000200 */
[C---:B------:R-:W-:Y:S01]  /*c280*/  HMMA.16816.F32 R32, R20.reuse, R86, R48 ;  /* 0x000000561420723c */ /* 0x040fe20000001830 */
[----:B------:R-:W1:Y:S04]  /*c290*/  LDSM.16.M88.4 R48, [R192+0x3800] ;  /* 0x00380000c030783b */ /* 0x000e680000000200 */
[----:B------:R-:W-:Y:S03]  /*c2a0*/  LDSM.16.M88.4 R84, [R147+0x4000] ;  /* 0x004000009354783b */ /* 0x000fe60000000200 */
[C---:B--2---:R-:W-:Y:S08]  /*c2b0*/  HMMA.16816.F32 R44, R20.reuse, R52, R44 ;  /* 0x00000034142c723c */ /* 0x044ff0000000182c */
[C---:B------:R-:W-:Y:S08]  /*c2c0*/  HMMA.16816.F32 R40, R20.reuse, R54, R40 ;  /* 0x000000361428723c */ /* 0x040ff00000001828 */
[C---:B------:R-:W-:Y:S08]  /*c2d0*/  HMMA.16816.F32 R36, R20.reuse, R64, R36 ;  /* 0x000000401424723c */ /* 0x040ff00000001824 */
[----:B------:R-:W-:Y:S01]  /*c2e0*/  HMMA.16816.F32 R28, R20, R66, R28 ;  /* 0x00000042141c723c */ /* 0x000fe2000000181c */
[----:B------:R-:W2:Y:S07]  /*c2f0*/  LDSM.16.M88.4 R64, [R192+0x4000] ;  /* 0x00400000c040783b */ /* 0x000eae0000000200 */
[C---:B---3--:R-:W-:Y:S01]  /*c300*/  HMMA.16816.F32 R20, R24.reuse, R72, R8 ;  /* 0x000000481814723c */ /* 0x048fe20000001808 */
[----:B------:R-:W3:Y:S07]  /*c310*/  LDSM.16.M88.4 R8, [R198+0x8000] ;  /* 0x00800000c608783b */ /* 0x000eee0000000200 */
[C---:B------:R-:W-:Y:S01]  /*c320*/  HMMA.16816.F32 R32, R24.reuse, R74, R32 ;  /* 0x0000004a1820723c */ /* 0x040fe20000001820 */
[----:B------:R-:W-:Y:S07]  /*c330*/  LDSM.16.M88.4 R72, [R201+0x4000] ;  /* 0x00400000c948783b */ /* 0x000fee0000000200 */
[C---:B-----5:R-:W-:Y:S08]  /*c340*/  HMMA.16816.F32 R56, R24.reuse, R60, R44 ;  /* 0x0000003c1838723c */ /* 0x060ff0000000182c */
[C---:B------:R-:W-:Y:S01]  /*c350*/  HMMA.16816.F32 R40, R24.reuse, R62, R40 ;  /* 0x0000003e1828723c */ /* 0x040fe20000001828 */
[----:B------:R-:W5:Y:S07]  /*c360*/  LDSM.16.M88.4 R60, [R201+0x3800] ;  /* 0x00380000c93c783b */ /* 0x000f6e0000000200 */
[C---:B----4-:R-:W-:Y:S08]  /*c370*/  HMMA.16816.F32 R36, R24.reuse, R68, R36 ;  /* 0x000000441824723c */ /* 0x050ff00000001824 */
[----:B------:R-:W-:Y:S01]  /*c380*/  HMMA.16816.F32 R28, R24, R70, R28 ;  /* 0x00000046181c723c */ /* 0x000fe2000000181c */
[----:B------:R-:W-:Y:S07]  /*c390*/  LDSM.16.M88.4 R68, [R15+0x3000] ;  /* 0x003000000f44783b */ /* 0x000fee0000000200 */
[C---:B-1----:R-:W-:Y:S08]  /*c3a0*/  HMMA.16816.F32 R20, R16.reuse, R80, R20 ;  /* 0x000000501014723c */ /* 0x042ff00000001814 */
[C---:B------:R-:W-:Y:S01]  /*c3b0*/  HMMA.16816.F32 R24, R16.reuse, R82, R32 ;  /* 0x000000521018723c */ /* 0x040fe20000001820 */
[----:B------:R-:W-:Y:S04]  /*c3c0*/  LDSM.16.M88.4 R32, [R200+0x8000] ;  /* 0x00800000c820783b */ /* 0x000fe80000000200 */
[----:B------:R-:W1:Y:S03]  /*c3d0*/  LDSM.16.M88.4 R80, [R147+0x3000] ;  /* 0x003000009350783b */ /* 0x000e660000000200 */
[C---:B------:R-:W-:Y:S08]  /*c3e0*/  HMMA.16816.F32 R56, R16.reuse, R48, R56 ;  /* 0x000000301038723c */ /* 0x040ff00000001838 */
[C---:B------:R-:W-:Y:S08]  /*c3f0*/  HMMA.16816.F32 R48, R16.reuse, R50, R40 ;  /* 0x000000321030723c */ /* 0x040ff00000001828 */
[C---:B--2---:R-:W-:Y:S08]  /*c400*/  HMMA.16816.F32 R52, R16.reuse, R64, R36 ;  /* 0x000000401034723c */ /* 0x044ff00000001824 */
[----:B------:R-:W-:Y:S01]  /*c410*/  HMMA.16816.F32 R44, R16, R66, R28 ;  /* 0x00000042102c723c */ /* 0x000fe2000000181c */
[----:B------:R-:W2:Y:S04]  /*c420*/  LDSM.16.M88.4 R28, [R199+0x8000] ;  /* 0x00800000c71c783b */ /* 0x000ea80000000200 */
[----:B------:R-:W-:Y:S03]  /*c430*/  LDSM.16.M88.4 R64, [R192+0x4800] ;  /* 0x00480000c040783b */ /* 0x000fe60000000200 */
[C---:B---3--:R-:W-:Y:S01]  /*c440*/  HMMA.16816.F32 R16, R8.reuse, R76, R20 ;  /* 0x0000004c0810723c */ /* 0x048fe20000001814 */
[----:B------:R-:W3:Y:S07]  /*c450*/  LDSM.16.M88.4 R20, [R147+0x3800] ;  /* 0x003800009314783b */ /* 0x000eee0000000200 */
[C---:B------:R-:W-:Y:S01]  /*c460*/  HMMA.16816.F32 R36, R8.reuse, R78, R24 ;  /* 0x0000004e0824723c */ /* 0x040fe20000001818 */
[----:B------:R-:W4:Y:S04]  /*c470*/  LDSM.16.M88.4 R24, [R197+0xc000] ;  /* 0x00c00000c518783b */ /* 0x000f280000000200 */
[----:B------:R-:W-:Y:S03]  /*c480*/  LDSM.16.M88.4 R76, [R15+0x4800] ;  /* 0x004800000f4c783b */ /* 0x000fe60000000200 */
[----:B-----5:R-:W-:Y:S01]  /*c490*/  HMMA.16816.F32 R40, R8, R60, R56 ;  /* 0x0000003c0828723c */ /* 0x020fe20000001838 */
[----:B------:R-:W5:Y:S07]  /*c4a0*/  LDSM.16.M88.4 R56, [R15+0x3800] ;  /* 0x003800000f38783b */ /* 0x000f6e0000000200 */
[C---:B-1----:R-:W-:Y:S08]  /*c4b0*/  HMMA.16816.F32 R16, R32.reuse, R80, R16 ;  /* 0x000000502010723c */ /* 0x042ff00000001810 */
[----:B------:R-:W-:Y:S01]  /*c4c0*/  HMMA.16816.F32 R36, R32, R82, R36 ;  /* 0x000000522024723c */ /* 0x000fe20000001824 */
[----:B------:R-:W-:Y:S07]  /*c4d0*/  LDSM.16.M88.4 R80, [R192+0x5800] ;  /* 0x00580000c050783b */ /* 0x000fee0000000200 */
[C---:B------:R-:W-:Y:S08]  /*c4e0*/  HMMA.16816.F32 R48, R8.reuse, R62, R48 ;  /* 0x0000003e0830723c */ /* 0x040ff00000001830 */
[C---:B------:R-:W-:Y:S08]  /*c4f0*/  HMMA.16816.F32 R52, R8.reuse, R72, R52 ;  /* 0x000000480834723c */ /* 0x040ff00000001834 */
[----:B------:R-:W-:Y:S01]  /*c500*/  HMMA.16816.F32 R92, R8, R74, R44 ;  /* 0x0000004a085c723c */ /* 0x000fe2000000182c */
[----:B------:R-:W-:Y:S07]  /*c510*/  LDSM.16.M88.4 R72, [R192+0x5000] ;  /* 0x00500000c048783b */ /* 0x000fee0000000200 */
[----:B--2---:R-:W-:Y:S01]  /*c520*/  HMMA.16816.F32 R8, R28, R68, R16 ;  /* 0x000000441c08723c */ /* 0x004fe20000001810 */
[----:B------:R-:W-:Y:S07]  /*c530*/  LDSM.16.M88.4 R16, [R200+0xc000] ;  /* 0x00c00000c810783b */ /* 0x000fee0000000200 */
[----:B---3--:R-:W-:Y:S08]  /*c540*/  HMMA.16816.F32 R40, R32, R20, R40 ;  /* 0x000000142028723c */ /* 0x008ff00000001828 */
[----:B------:R-:W-:Y:S01]  /*c550*/  HMMA.16816.F32 R36, R28, R70, R36 ;  /* 0x000000461c24723c */ /* 0x000fe20000001824 */
[----:B------:R-:W-:Y:S07]  /*c560*/  LDSM.16.M88.4 R68, [R201+0x5000] ;  /* 0x00500000c944783b */ /* 0x000fee0000000200 */
[C---:B------:R-:W-:Y:S01]  /*c570*/  HMMA.16816.F32 R48, R32.reuse, R22, R48 ;  /* 0x000000162030723c */ /* 0x040fe20000001830 */
[----:B------:R-:W-:Y:S07]  /*c580*/  LDSM.16.M88.4 R20, [R198+0xc000] ;  /* 0x00c00000c614783b */ /* 0x000fee0000000200 */
[----:B------:R-:W-:Y:S01]  /*c590*/  HMMA.16816.F32 R88, R32, R84, R52 ;  /* 0x000000542058723c */ /* 0x000fe20000001834 */
[----:B------:R-:W1:Y:S07]  /*c5a0*/  LDSM.16.M88.4 R52, [R201+0x4800] ;  /* 0x00480000c934783b */ /* 0x000e6e0000000200 */
[----:B----4-:R-:W-:Y:S08]  /*c5b0*/  HMMA.16816.F32 R8, R24, R64, R8 ;  /* 0x000000401808723c */ /* 0x010ff00000001808 */
[----:B-----5:R-:W-:Y:S08]  /*c5c0*/  HMMA.16816.F32 R44, R28, R56, R40 ;  /* 0x000000381c2c723c */ /* 0x020ff00000001828 */
[----:B------:R-:W-:Y:S01]  /*c5d0*/  HMMA.16816.F32 R40, R24, R66, R36 ;  /* 0x000000421828723c */ /* 0x000fe20000001824 */
[----:B------:R-:W2:Y:S07]  /*c5e0*/  LDSM.16.M88.4 R64, [R15+0x4000] ;  /* 0x004000000f40783b */ /* 0x000eae0000000200 */
[----:B------:R-:W-:Y:S01]  /*c5f0*/  HMMA.16816.F32 R60, R28, R58, R48 ;  /* 0x0000003a1c3c723c */ /* 0x000fe20000001830 */
[----:B------:R-:W3:Y:S07]  /*c600*/  LDSM.16.M88.4 R56, [R147+0x4800] ;  /* 0x004800009338783b */ /* 0x000eee0000000200 */
[----:B------:R-:W-:Y:S01]  /*c610*/  HMMA.16816.F32 R32, R32, R86, R92 ;  /* 0x000000562020723c */ /* 0x000fe2000000185c */
[----:B------:R-:W-:Y:S07]  /*c620*/  LDSM.16.M88.4 R84, [R147+0x5000] ;  /* 0x005000009354783b */ /* 0x000fee0000000200 */
[----:B-1----:R-:W-:Y:S01]  /*c630*/  HMMA.16816.F32 R36, R20, R52, R8 ;  /* 0x000000341424723c */ /* 0x002fe20000001808 */
[----:B------:R-:W1:Y:S07]  /*c640*/  LDSM.16.M88.4 R8, [R199+0xc000] ;  /* 0x00c00000c708783b */ /* 0x000e6e0000000200 */
[----:B------:R-:W-:Y:S08]  /*c650*/  HMMA.16816.F32 R48, R24, R72, R44 ;  /* 0x000000481830723c */ /* 0x000ff0000000182c */
[----:B------:R-:W-:Y:S08]  /*c660*/  HMMA.16816.F32 R44, R20, R54, R40 ;  /* 0x00000036142c723c */ /* 0x000ff00000001828 */
[C---:B--2---:R-:W-:Y:S08]  /*c670*/  HMMA.16816.F32 R40, R28.reuse, R64, R88 ;  /* 0x000000401c28723c */ /* 0x044ff00000001858 */
[----:B------:R-:W-:Y:S08]  /*c680*/  HMMA.16816.F32 R28, R28, R66, R32 ;  /* 0x000000421c1c723c */ /* 0x000ff00000001820 */
[----:B---3--:R-:W-:Y:S08]  /*c690*/  HMMA.16816.F32 R36, R16, R56, R36 ;  /* 0x000000381024723c */ /* 0x008ff00000001824 */
[----:B------:R-:W-:Y:S01]  /*c6a0*/  HMMA.16816.F32 R52, R24, R74, R60 ;  /* 0x0000004a1834723c */ /* 0x000fe2000000183c */
[----:B------:R-:W2:Y:S04]  /*c6b0*/  LDSM.16.M88.4 R72, [R201+0x5800] ;  /* 0x00580000c948783b */ /* 0x000ea80000000200 */
[----:B------:R-:W3:Y:S03]  /*c6c0*/  LDSM.16.M88.4 R60, [R15+0x5000] ;  /* 0x005000000f3c783b */ /* 0x000ee60000000200 */
[----:B------:R-:W-:Y:S08]  /*c6d0*/  HMMA.16816.F32 R48, R20, R68, R48 ;  /* 0x000000441430723c */ /* 0x000ff00000001830 */
[C---:B------:R-:W-:Y:S08]  /*c6e0*/  HMMA.16816.F32 R32, R24.reuse, R80, R40 ;  /* 0x000000501820723c */ /* 0x040ff00000001828 */
[----:B------:R-:W-:Y:S08]  /*c6f0*/  HMMA.16816.F32 R24, R24, R82, R28 ;  /* 0x000000521818723c */ /* 0x000ff0000000181c */
[----:B------:R-:W-:Y:S08]  /*c700*/  HMMA.16816.F32 R44, R16, R58, R44 ;  /* 0x0000003a102c723c */ /* 0x000ff0000000182c */
[----:B-1----:R-:W-:Y:S08]  /*c710*/  HMMA.16816.F32 R56, R8, R76, R36 ;  /* 0x0000004c0838723c */ /* 0x002ff00000001824 */
[----:B------:R-:W-:Y:S08]  /*c720*/  HMMA.16816.F32 R36, R20, R70, R52 ;  /* 0x000000461424723c */ /* 0x000ff00000001834 */
[----:B------:R-:W-:Y:S01]  /*c730*/  HMMA.16816.F32 R40, R16, R84, R48 ;  /* 0x000000541028723c */ /* 0x000fe20000001830 */
[----:B------:R-:W1:Y:S07]  /*c740*/  LDSM.16.M88.4 R48, [R147+0x5800] ;  /* 0x005800009330783b */ /* 0x000e6e0000000200 */
[----:B--2---:R-:W-:Y:S01]  /*c750*/  HMMA.16816.F32 R28, R20, R72, R32 ;  /* 0x00000048141c723c */ /* 0x004fe20000001820 */
[----:B------:R-:W-:-:S02]  /*c760*/  FMUL.FTZ R56, R56, c[0x0][0x320] ;  /* 0x0000c80038387a20 */ /* 0x000fc40000410000 */
[----:B------:R-:W-:Y:S02]  /*c770*/  FMUL.FTZ R57, R57, c[0x0][0x320] ;  /* 0x0000c80039397a20 */ /* 0x000fe40000410000 */
[----:B------:R-:W-:Y:S02]  /*c780*/  FMUL.FTZ R58, R58, c[0x0][0x320] ;  /* 0x0000c8003a3a7a20 */ /* 0x000fe40000410000 */
[----:B------:R-:W-:Y:S01]  /*c790*/  FMUL.FTZ R59, R59, c[0x0][0x320] ;  /* 0x0000c8003b3b7a20 */ /* 0x000fe20000410000 */
[----:B------:R-:W-:Y:S01]  /*c7a0*/  HMMA.16816.F32 R20, R20, R74, R24 ;  /* 0x0000004a1414723c */ /* 0x000fe20000001818 */
[----:B------:R-:W2:Y:S07]  /*c7b0*/  MUFU.TANH R56, R56 ;  /* 0x0000003800387308 */ /* 0x000eae0000002400 */
[----:B------:R-:W-:Y:S01]  /*c7c0*/  HMMA.16816.F32 R32, R16, R86, R36 ;  /* 0x000000561020723c */ /* 0x000fe20000001824 */
[----:B------:R-:W4:Y:S07]  /*c7d0*/  MUFU.TANH R57, R57 ;  /* 0x0000003900397308 */ /* 0x000f2e0000002400 */
[----:B---3--:R-:W-:Y:S01]  /*c7e0*/  HMMA.16816.F32 R36, R8, R60, R40 ;  /* 0x0000003c0824723c */ /* 0x008fe20000001828 */
[----:B------:R-:W3:Y:S01]  /*c7f0*/  LDSM.16.M88.4 R40, [R15+0x5800] ;  /* 0x005800000f28783b */ /* 0x000ee20000000200 */
[----:B------:R-:W2:Y:S01]  /*c800*/  MUFU.TANH R58, R58 ;  /* 0x0000003a003a7308 */ /* 0x000ea20000002400 */
[----:B------:R-:W-:-:S05]  /*c810*/  DEPBAR.LE SB0, 0x0 ;  /* 0x000080000000791a */ /* 0x000fca0000000000 */
[----:B------:R-:W-:Y:S02]  /*c820*/  HMMA.16816.F32 R44, R8, R78, R44 ;  /* 0x0000004e082c723c */ /* 0x000fe4000000182c */
[----:B------:R-:W2:Y:S06]  /*c830*/  MUFU.TANH R59, R59 ;  /* 0x0000003b003b7308 */ /* 0x000eac0000002400 */
[C---:B-1----:R-:W-:Y:S08]  /*c840*/  HMMA.16816.F32 R24, R16.reuse, R48, R28 ;  /* 0x000000301018723c */ /* 0x042ff0000000181c */
[----:B------:R-:W-:Y:S01]  /*c850*/  HMMA.16816.F32 R16, R16, R50, R20 ;  /* 0x000000321010723c */ /* 0x000fe20000001814 */
        /* <DEDUP_REMOVED lines=10> */
[C---:B---3--:R-:W-:Y:S02]  /*c900*/  HMMA.16816.F32 R20, R8.reuse, R40, R24 ;  /* 0x000000280814723c */ /* 0x048fe40000001818 */
[----:B------:R3:W1:Y:S06]  /*c910*/  MUFU.TANH R52, R44 ;  /* 0x0000002c00347308 */ /* 0x00066c0000002400 */
[----:B------:R-:W-:Y:S02]  /*c920*/  HMMA.16816.F32 R8, R8, R42, R16 ;  /* 0x0000002a0808723c */ /* 0x000fe40000001810 */
[----:B------:R3:W1:Y:S06]  /*c930*/  MUFU.TANH R44, R36 ;  /* 0x00000024002c7308 */ /* 0x00066c0000002400 */
        /* <DEDUP_REMOVED lines=12> */
[----:B------:R3:W1:Y:S01]  /*ca00*/  MUFU.TANH R28, R29 ;  /* 0x0000001d001c7308 */ /* 0x0006620000002400 */
[----:B------:R-:W-:Y:S02]  /*ca10*/  FMUL.FTZ R10, R10, c[0x0][0x320] ;  /* 0x0000c8000a0a7a20 */ /* 0x000fe40000410000 */
[----:B------:R-:W-:-:S05]  /*ca20*/  FMUL.FTZ R11, R11, c[0x0][0x320] ;  /* 0x0000c8000b0b7a20 */ /* 0x000fca0000410000 */
[----:B------:R3:W1:Y:S08]  /*ca30*/  MUFU.TANH R36, R30 ;  /* 0x0000001e00247308 */ /* 0x0006700000002400 */
[----:B------:R-:W1:Y:S08]  /*ca40*/  MUFU.TANH R46, R46 ;  /* 0x0000002e002e7308 */ /* 0x000e700000002400 */
[----:B------:R-:W1:Y:S08]  /*ca50*/  MUFU.TANH R47, R47 ;  /* 0x0000002f002f7308 */ /* 0x000e700000002400 */
[----:B------:R-:W1:Y:S08]  /*ca60*/  MUFU.TANH R38, R38 ;  /* 0x0000002600267308 */ /* 0x000e700000002400 */
[----:B------:R-:W1:Y:S08]  /*ca70*/  MUFU.TANH R39, R39 ;  /* 0x0000002700277308 */ /* 0x000e700000002400 */
        /* <DEDUP_REMOVED lines=8> */
[----:B------:R3:W1:Y:S01]  /*cb00*/  MUFU.TANH R35, R11 ;  /* 0x0000000b00237308 */ /* 0x0006620000002400 */
[----:B------:R-:W-:Y:S06]  /*cb10*/  BAR.SYNC.DEFER_BLOCKING 0x0 ;  /* 0x0000000000007b1d */ /* 0x000fec0000010000 */
[----:B------:R-:W-:Y:S05]  /*cb20*/  @!P0 BRA `(.L_x_2362) ;  /* 0x000005f000008947 */ /* 0x000fea0003800000 */
[----:B--2-4-:R-:W2:Y:S04]  /*cb30*/  LDL R2, [R1+0x78] ;  /* 0x0000780001027983 */ /* 0x014ea80000100800 */
[----:B------:R-:W4:Y:S04]  /*cb40*/  LDL.64 R100, [R1+0x88] ;  /* 0x0000880001647983 */ /* 0x000f280000100a00 */
[----:B------:R-:W5:Y:S01]  /*cb50*/  LDL R4, [R1+0x9c] ;  /* 0x00009c0001047983 */ /* 0x000f620000100800 */
[----:B------:R-:W-:-:S02]  /*cb60*/  IMAD.MOV.U32 R0, RZ, RZ, 0x1 ;  /* 0x00000001ff007424 */ /* 0x000fc400078e00ff */
[----:B------:R-:W-:Y:S01]  /*cb70*/  IMAD.IADD R3, R251, 0x1, R241 ;  /* 0x00000001fb037824 */ /* 0x000fe200078e02f1 */
[----:B---3--:R-:W3:Y:S02]  /*cb80*/  LDL.64 R98, [R1+0x80] ;  /* 0x0000800001627983 */ /* 0x008ee40000100a00 */
[----:B------:R-:W-:Y:S02]  /*cb90*/  ISETP.NE.AND P0, PT, R0, c[0x0][0x2b8], PT ;  /* 0x0000ae0000007a0c */ /* 0x000fe40003f05270 */
[C---:B------:R-:W-:Y:S01]  /*cba0*/  ISETP.GT.AND P1, PT, R3.reuse, 0x2f, PT ;  /* 0x0000002f0300780c */ /* 0x040fe20003f24270 */
[----:B------:R-:W-:Y:S01]  /*cbb0*/  IMAD.MOV.U32 R224, RZ, RZ, RZ ;  /* 0x000000ffffe07224 */ /* 0x000fe200078e00ff */
[----:B------:R-:W3:Y:S01]  /*cbc0*/  LDL R13, [R1+0x98] ;  /* 0x00009800010d7983 */ /* 0x000ee20000100800 */
[----:B--2---:R-:W-:-:S04]  /*cbd0*/  IADD3 R2, R3, R136, R2 ;  /* 0x0000008803027210 */ /* 0x004fc80007ffe002 */
[----:B------:R-:W-:-:S05]  /*cbe0*/  IADD3 R2, R2, -0x30, RZ ;  /* 0xffffffd002027810 */ /* 0x000fca0007ffe0ff */
[----:B------:R-:W-:-:S04]  /*cbf0*/  @P0 IMAD.HI.U32 R3, R2, c[0x0][0x2bc], RZ ;  /* 0x0000af0002030a27 */ /* 0x000fc800078e00ff */
[----:B------:R-:W-:Y:S01]  /*cc00*/  IMAD.MOV.U32 R0, RZ, RZ, R2 ;  /* 0x000000ffff007224 */ /* 0x000fe200078e0002 */
[----:B------:R-:W-:-:S04]  /*cc10*/  @P0 SHF.R.U32.HI R0, RZ, c[0x0][0x2c0], R3 ;  /* 0x0000b000ff000a19 */ /* 0x000fc80000011603 */
[----:B----4-:R-:W-:-:S04]  /*cc20*/  @!P1 IADD3 R3, P0, R0, R100, RZ ;  /* 0x0000006400039210 */ /* 0x010fc80007f1e0ff */
[----:B-----5:R-:W-:Y:S02]  /*cc30*/  @!P1 LEA.HI.X.SX32 R4, R0, R4, 0x1, P0 ;  /* 0x0000000400049211 */ /* 0x020fe400000f0eff */
[----:B------:R-:W-:-:S04]  /*cc40*/  @!P1 LEA R8, P0, R3, c[0x0][0x2a0], 0x2 ;  /* 0x0000a80003089a11 */ /* 0x000fc800078010ff */
[----:B------:R-:W-:-:S05]  /*cc50*/  @!P1 LEA.HI.X R9, R3, c[0x0][0x2a4], R4, 0x2, P0 ;  /* 0x0000a90003099a11 */ /* 0x000fca00000f1404 */
[----:B------:R-:W2:Y:S01]  /*cc60*/  @!P1 LDG.E R224, [R8.64] ;  /* 0x0000000a08e09981 */ /* 0x000ea2000c1e1900 */
[----:B------:R-:W-:Y:S01]  /*cc70*/  IMAD.MOV R226, RZ, RZ, -R0 ;  /* 0x000000ffffe27224 */ /* 0x000fe200078e0a00 */
[----:B------:R-:W-:-:S03]  /*cc80*/  IADD3 R14, -R241, 0x30, RZ ;  /* 0x00000030f10e7810 */ /* 0x000fc60007ffe1ff */
        /* <DEDUP_REMOVED lines=8> */
[----:B------:R-:W-:-:S04]  /*cd10*/  IMAD R0, R0, c[0x0][0x1f0], RZ ;  /* 0x00007c0000007a24 */ /* 0x000fc800078e02ff */
[----:B------:R-:W-:Y:S01]  /*cd20*/  IMAD R6, R224, c[0x0][0x1f4], R0 ;  /* 0x00007d00e0067a24 */ /* 0x000fe200078e0200 */
[----:B---3--:R-:W-:-:S04]  /*cd30*/  IADD3 R0, P0, R98, R2, RZ ;  /* 0x0000000262007210 */ /* 0x008fc80007f1e0ff */
[----:B------:R-:W-:Y:S02]  /*cd40*/  IADD3.X R6, R13, R3, R6, P0, !PT ;  /* 0x000000030d067210 */ /* 0x000fe400007fe406 */
[----:B------:R-:W-:-:S04]  /*cd50*/  LEA R13, P0, R0, c[0x0][0x1c8], 0x1 ;  /* 0x00007200000d7a11 */ /* 0x000fc800078008ff */
[----:B------:R-:W-:Y:S02]  /*cd60*/  LEA.HI.X R6, R0, c[0x0][0x1cc], R6, 0x1, P0 ;  /* 0x0000730000067a11 */ /* 0x000fe400000f0c06 */
[----:B------:R-:W-:Y:S01]  /*cd70*/  ISETP.GE.AND P0, PT, R14, 0x1, PT ;  /* 0x000000010e00780c */ /* 0x000fe20003f06270 */
[----:B------:R-:W-:Y:S10]  /*cd80*/  BRA.DIV ~URZ, `(.L_x_2363) ;  /* 0x00013bb27f007947 */ /* 0x000ff4000b800000 */
[----:B------:R2:W3:Y:S02]  /*cd90*/  SHFL.IDX PT, R4, R6, RZ, 0x181f ;  /* 0x00181fff06047589 */ /* 0x0004e400000e0000 */
.L_x_2524:
[----:B------:R-:W-:Y:S05]  /*cda0*/  BRA.DIV ~URZ, `(.L_x_2364) ;  /* 0x00013c027f007947 */ /* 0x000fea000b800000 */
[----:B------:R4:W2:Y:S02]  /*cdb0*/  SHFL.IDX PT, R0, R13, RZ, 0x181f ;  /* 0x00181fff0d007589 */ /* 0x0008a400000e0000 */
.L_x_2525:
[----:B------:R-:W-:Y:S01]  /*cdc0*/  BSSY B0, `(.L_x_2365) ;  /* 0x0000019000007945 */ /* 0x000fe20003800000 */
[----:B------:R-:W-:Y:S05]  /*cdd0*/  @!P0 BRA `(.L_x_2366) ;  /* 0x0000017000008947 */ /* 0x000fea0003800000 */
[----:B------:R-:W-:Y:S02]  /*cde0*/  SHF.R.S32.HI R2, RZ, 0x1f, R215 ;  /* 0x0000001fff027819 */ /* 0x000fe400000114d7 */
[C---:B--2---:R-:W-:Y:S02]  /*cdf0*/  LEA R16, P0, R215.reuse, R0, 0x1 ;  /* 0x00000000d7107211 */ /* 0x044fe400078008ff */
[C---:B------:R-:W-:Y:S02]  /*ce00*/  IADD3 R22, R215.reuse, 0x40, RZ ;  /* 0x00000040d7167810 */ /* 0x040fe40007ffe0ff */
[----:B---3--:R-:W-:-:S02]  /*ce10*/  LEA.HI.X R17, R215, R4, R2, 0x1, P0 ;  /* 0x00000004d7117211 */ /* 0x008fc400000f0c02 */
[C---:B------:R-:W-:Y:S02]  /*ce20*/  LEA R10, P0, R232.reuse, R0, 0x1 ;  /* 0x00000000e80a7211 */ /* 0x040fe400078008ff */
[C---:B------:R-:W-:Y:S02]  /*ce30*/  IADD3 R20, R215.reuse, 0x80, RZ ;  /* 0x00000080d7147810 */ /* 0x040fe40007ffe0ff */
[C---:B------:R-:W-:Y:S02]  /*ce40*/  IADD3 R18, R215.reuse, 0xc0, RZ ;  /* 0x000000c0d7127810 */ /* 0x040fe40007ffe0ff */
[----:B------:R-:W-:Y:S02]  /*ce50*/  ISETP.GE.AND P4, PT, R215, c[0x0][0x1d4], PT ;  /* 0x00007500d7007a0c */ /* 0x000fe40003f86270 */
[----:B------:R-:W-:Y:S02]  /*ce60*/  LEA.HI.X R11, R232, R4, R244, 0x1, P0 ;  /* 0x00000004e80b7211 */ /* 0x000fe400000f0cf4 */
[----:B------:R-:W-:-:S02]  /*ce70*/  ISETP.GE.AND P3, PT, R22, c[0x0][0x1d4], PT ;  /* 0x0000750016007a0c */ /* 0x000fc40003f66270 */
[C---:B------:R-:W-:Y:S02]  /*ce80*/  LEA R8, P0, R231.reuse, R0, 0x1 ;  /* 0x00000000e7087211 */ /* 0x040fe400078008ff */
[----:B------:R-:W-:Y:S02]  /*ce90*/  ISETP.GE.AND P2, PT, R20, c[0x0][0x1d4], PT ;  /* 0x0000750014007a0c */ /* 0x000fe40003f46270 */
[----:B------:R-:W-:Y:S02]  /*cea0*/  ISETP.GE.AND P1, PT, R18, c[0x0][0x1d4], PT ;  /* 0x0000750012007a0c */ /* 0x000fe40003f26270 */
[----:B------:R-:W-:Y:S01]  /*ceb0*/  LEA.HI.X R9, R231, R4, R243, 0x1, P0 ;  /* 0x00000004e7097211 */ /* 0x000fe200000f0cf3 */
[----:B------:R-:W-:Y:S01]  /*cec0*/  @!PT LDS RZ, [RZ] ;  /* 0x00000000fffff984 */ /* 0x000fe20000000800 */
[----:B------:R-:W-:Y:S01]  /*ced0*/  @!PT LDS RZ, [RZ] ;  /* 0x00000000fffff984 */ /* 0x000fe20000000800 */
[----:B------:R-:W-:Y:S01]  /*cee0*/  @!PT LDS RZ, [RZ] ;  /* 0x00000000fffff984 */ /* 0x000fe20000000800 */
[----:B------:R2:W-:Y:S01]  /*cef0*/  LDGSTS.E.BYPASS.LTC128B.128 [R214+0xa080], [R16.64], !P4 ;  /* 0x0a08000010d67fae */ /* 0x0005e2000e101d4a */
[----:B------:R-:W-:-:S03]  /*cf00*/  LEA R2, P0, R230, R0, 0x1 ;  /* 0x00000000e6027211 */ /* 0x000fc600078008ff */
[----:B------:R2:W-:Y:S01]  /*cf10*/  LDGSTS.E.BYPASS.LTC128B.128 [R214+0xb880], [R10.64], !P3 ;  /* 0x0b8800000ad67fae */ /* 0x0005e2000d901d4a */
[----:B------:R-:W-:-:S03]  /*cf20*/  LEA.HI.X R3, R230, R4, R242, 0x1, P0 ;  /* 0x00000004e6037211 */ /* 0x000fc600000f0cf2 */
[----:B------:R2:W-:Y:S04]  /*cf30*/  LDGSTS.E.BYPASS.LTC128B.128 [R214+0xd080], [R8.64], !P2 ;  /* 0x0d08000008d67fae */ /* 0x0005e8000d101d4a */
[----:B------:R2:W-:Y:S02]  /*cf40*/  LDGSTS.E.BYPASS.LTC128B.128 [R214+0xe880], [R2.64], !P1 ;  /* 0x0e88000002d67fae */ /* 0x0005e4000c901d4a */
.L_x_2366:
[----:B------:R-:W-:Y:S05]  /*cf50*/  BSYNC B0 ;  /* 0x0000000000007941 */ /* 0x000fea0003800000 */
.L_x_2365:
[----:B------:R-:W-:Y:S05]  /*cf60*/  BRA.DIV ~URZ, `(.L_x_2367) ;  /* 0x00013ab27f007947 */ /* 0x000fea000b800000 */
[----:B---3--:R3:W4:Y:S04]  /*cf70*/  SHFL.IDX PT, R4, R6, 0x1, 0x181f ;  /* 0x00381f0006047f89 */ /* 0x00872800000e0000 */
[----:B--2---:R3:W2:Y:S02]  /*cf80*/  SHFL.IDX PT, R0, R13, 0x1, 0x181f ;  /* 0x00381f000d007f89 */ /* 0x0046a400000e0000 */
.L_x_2526:
[----:B------:R-:W-:-:S13]  /*cf90*/  ISETP.GE.AND P0, PT, R14, 0x21, PT ;  /* 0x000000210e00780c */ /* 0x000fda0003f06270 */
[----:B------:R-:W-:Y:S05]  /*cfa0*/  @!P0 BRA `(.L_x_2362) ;  /* 0x0000017000008947 */ /* 0x000fea0003800000 */
[----:B------:R-:W-:Y:S02]  /*cfb0*/  SHF.R.S32.HI R2, RZ, 0x1f, R215 ;  /* 0x0000001fff027819 */ /* 0x000fe400000114d7 */
[C---:B--2---:R-:W-:Y:S02]  /*cfc0*/  LEA R16, P0, R215.reuse, R0, 0x1 ;  /* 0x00000000d7107211 */ /* 0x044fe400078008ff */
[C---:B------:R-:W-:Y:S02]  /*cfd0*/  IADD3 R18, R215.reuse, 0x40, RZ ;  /* 0x00000040d7127810 */ /* 0x040fe40007ffe0ff */
[C---:B----4-:R-:W-:Y:S02]  /*cfe0*/  LEA.HI.X R17, R215.reuse, R4, R2, 0x1, P0 ;  /* 0x00000004d7117211 */ /* 0x050fe400000f0c02 */
[----:B------:R-:W-:Y:S02]  /*cff0*/  LEA R10, P0, R232, R0, 0x1 ;  /* 0x00000000e80a7211 */ /* 0x000fe400078008ff */
[----:B---3--:R-:W-:-:S02]  /*d000*/  IADD3 R13, R215, 0x80, RZ ;  /* 0x00000080d70d7810 */ /* 0x008fc40007ffe0ff */
[C---:B------:R-:W-:Y:S02]  /*d010*/  IADD3 R6, R215.reuse, 0xc0, RZ ;  /* 0x000000c0d7067810 */ /* 0x040fe40007ffe0ff */
[----:B------:R-:W-:Y:S02]  /*d020*/  ISETP.GE.AND P4, PT, R215, c[0x0][0x1d4], PT ;  /* 0x00007500d7007a0c */ /* 0x000fe40003f86270 */
[----:B------:R-:W-:Y:S02]  /*d030*/  LEA.HI.X R11, R232, R4, R244, 0x1, P0 ;  /* 0x00000004e80b7211 */ /* 0x000fe400000f0cf4 */
[----:B------:R-:W-:Y:S02]  /*d040*/  ISETP.GE.AND P3, PT, R18, c[0x0][0x1d4], PT ;  /* 0x0000750012007a0c */ /* 0x000fe40003f66270 */
[----:B------:R-:W-:Y:S02]  /*d050*/  LEA R8, P0, R231, R0, 0x1 ;  /* 0x00000000e7087211 */ /* 0x000fe400078008ff */
[----:B------:R-:W-:-:S02]  /*d060*/  ISETP.GE.AND P2, PT, R13, c[0x0][0x1d4], PT ;  /* 0x000075000d007a0c */ /* 0x000fc40003f46270 */
        /* <DEDUP_REMOVED lines=11> */
.L_x_2362:
[----:B--2-4-:R-:W-:Y:S05]  /*d120*/  BSYNC B1 ;  /* 0x0000000000017941 */ /* 0x014fea0003800000 */
.L_x_2361:
[----:B---3--:R-:W2:Y:S01]  /*d130*/  LDL R9, [R1+0x4] ;  /* 0x0000040001097983 */ /* 0x008ea20000100800 */
[----:B------:R-:W-:Y:S01]  /*d140*/  SHF.R.S32.HI R0, RZ, 0x1f, R96 ;  /* 0x0000001fff007819 */ /* 0x000fe20000011460 */
[----:B------:R-:W-:Y:S02]  /*d150*/  IMAD.MOV.U32 R11, RZ, RZ, 0x1 ;  /* 0x00000001ff0b7424 */ /* 0x000fe400078e00ff */
[----:B------:R-:W0:Y:S01]  /*d160*/  LDGDEPBAR ;  /* 0x00000000000079af */ /* 0x000e220000000000 */
[CC--:B------:R-:W-:Y:S02]  /*d170*/  LEA.HI R2, R0.reuse, R96.reuse, RZ, 0x2 ;  /* 0x0000006000027211 */ /* 0x0c0fe400078f10ff */
[----:B------:R-:W-:-:S02]  /*d180*/  LEA.HI R0, R0, R96, RZ, 0x5 ;  /* 0x0000006000007211 */ /* 0x000fc400078f28ff */
[----:B------:R-:W-:Y:S02]  /*d190*/  LOP3.LUT R2, R2, 0xfffffffc, RZ, 0xc0, !PT ;  /* 0xfffffffc02027812 */ /* 0x000fe400078ec0ff */
[----:B------:R-:W-:Y:S02]  /*d1a0*/  LOP3.LUT R3, R0, 0xffffffe0, RZ, 0xc0, !PT ;  /* 0xffffffe000037812 */ /* 0x000fe400078ec0ff */
[----:B------:R-:W-:Y:S01]  /*d1b0*/  SHF.R.S32.HI R4, RZ, 0x5, R0 ;  /* 0x00000005ff047819 */ /* 0x000fe20000011400 */
[C---:B------:R-:W-:Y:S01]  /*d1c0*/  IMAD.IADD R2, R96.reuse, 0x1, -R2 ;  /* 0x0000000160027824 */ /* 0x040fe200078e0a02 */
[----:B------:R-:W-:Y:S01]  /*d1d0*/  SHF.R.S32.HI R6, RZ, 0x1f, R0 ;  /* 0x0000001fff067819 */ /* 0x000fe20000011400 */
[----:B------:R-:W-:Y:S01]  /*d1e0*/  IMAD.IADD R0, R96, 0x1, -R3 ;  /* 0x0000000160007824 */ /* 0x000fe200078e0a03 */
[----:B------:R-:W-:Y:S02]  /*d1f0*/  ISETP.NE.AND P0, PT, R11, c[0x0][0x2c4], PT ;  /* 0x0000b1000b007a0c */ /* 0x000fe40003f05270 */
[----:B------:R-:W-:-:S02]  /*d200*/  LEA.HI R6, R6, R4, RZ, 0x3 ;  /* 0x0000000406067211 */ /* 0x000fc400078f18ff */
[----:B------:R-:W-:Y:S02]  /*d210*/  LEA.HI R3, R2, R2, RZ, 0x1 ;  /* 0x0000000202037211 */ /* 0x000fe400078f08ff */
[----:B------:R-:W-:Y:S02]  /*d220*/  LOP3.LUT R8, R6, 0xffffff8, RZ, 0xc0, !PT ;  /* 0x0ffffff806087812 */ /* 0x000fe400078ec0ff */
[----:B------:R-:W-:Y:S02]  /*d230*/  SHF.R.S32.HI R10, RZ, 0x1f, R0 ;  /* 0x0000001fff0a7819 */ /* 0x000fe40000011400 */
[----:B------:R-:W-:Y:S01]  /*d240*/  LOP3.LUT R6, R3, 0x1ffffffe, RZ, 0xc0, !PT ;  /* 0x1ffffffe03067812 */ /* 0x000fe200078ec0ff */
[----:B------:R-:W-:Y:S01]  /*d250*/  IMAD.IADD R4, R4, 0x1, -R8 ;  /* 0x0000000104047824 */ /* 0x000fe200078e0a08 */
[----:B------:R-:W-:Y:S02]  /*d260*/  LEA.HI R3, R10, R0, RZ, 0x2 ;  /* 0x000000000a037211 */ /* 0x000fe400078f10ff */
[----:B------:R-:W-:Y:S01]  /*d270*/  LOP3.LUT R8, RZ, c[0x0][0x324], RZ, 0x33, !PT ;  /* 0x0000c900ff087a12 */ /* 0x000fe200078e33ff */
[----:B------:R-:W-:Y:S01]  /*d280*/  IMAD.SHL.U32 R13, R4, 0x10, RZ ;  /* 0x00000010040d7824 */ /* 0x000fe200078e00ff */
[----:B------:R-:W-:Y:S01]  /*d290*/  SHF.R.S32.HI R14, RZ, 0x2, R3 ;  /* 0x00000002ff0e7819 */ /* 0x000fe20000011403 */
[----:B------:R-:W-:Y:S01]  /*d2a0*/  IMAD.IADD R2, R2, 0x1, -R6 ;  /* 0x0000000102027824 */ /* 0x000fe200078e0a06 */
[----:B------:R-:W-:-:S02]  /*d2b0*/  LOP3.LUT R3, R3, 0x7ffffffc, RZ, 0xc0, !PT ;  /* 0x7ffffffc03037812 */ /* 0x000fc400078ec0ff */
[----:B------:R-:W-:Y:S01]  /*d2c0*/  STL [R1+0x90], R13 ;  /* 0x0000900d01007387 */ /* 0x000fe20000100800 */
[----:B------:R-:W-:Y:S02]  /*d2d0*/  IMAD.SHL.U32 R6, R2, 0x8, RZ ;  /* 0x0000000802067824 */ /* 0x000fe400078e00ff */
[----:B------:R-:W-:Y:S01]  /*d2e0*/  IMAD.IADD R2, R0, 0x1, -R3 ;  /* 0x0000000100027824 */ /* 0x000fe200078e0a03 */
[----:B------:R-:W-:Y:S01]  /*d2f0*/  STL [R1+0x94], R14 ;  /* 0x0000940e01007387 */ /* 0x000fe20000100800 */
[----:B------:R-:W-:Y:S02]  /*d300*/  IMAD.IADD R0, R104, 0x1, R5 ;  /* 0x0000000168007824 */ /* 0x000fe400078e0205 */
[----:B------:R-:W-:Y:S01]  /*d310*/  IMAD.SHL.U32 R247, R2, 0x2, RZ ;  /* 0x0000000202f77824 */ /* 0x000fe200078e00ff */
[----:B------:R3:W-:Y:S03]  /*d320*/  STL [R1+0x7c], R6 ;  /* 0x00007c0601007387 */ /* 0x0007e60000100800 */
[----:B------:R-:W-:Y:S01]  /*d330*/  IMAD.IADD R10, R104, 0x1, -R247 ;  /* 0x00000001680a7824 */ /* 0x000fe200078e0af7 */
[----:B------:R-:W-:-:S05]  /*d340*/  IADD3 R2, -R247, 0x1, R0 ;  /* 0x00000001f7027810 */ /* 0x000fca0007ffe100 */
[----:B------:R-:W-:-:S04]  /*d350*/  IMAD.IADD R2, R2, 0x1, -R240 ;  /* 0x0000000102027824 */ /* 0x000fc800078e0af0 */
[----:B------:R-:W-:Y:S02]  /*d360*/  IMAD.IADD R8, R2, 0x1, R8 ;  /* 0x0000000102087824 */ /* 0x000fe400078e0208 */
[----:B--2---:R-:W-:Y:S02]  /*d370*/  IMAD R4, R9, 0x80, R14 ;  /* 0x0000008009047824 */ /* 0x004fe400078e020e */
[----:B------:R-:W-:-:S03]  /*d380*/  IMAD.IADD R9, R0, 0x1, -R247 ;  /* 0x0000000100097824 */ /* 0x000fc600078e0af7 */
[----:B------:R-:W-:Y:S02]  /*d390*/  IADD3 R4, R6, R4, R13 ;  /* 0x0000000406047210 */ /* 0x000fe40007ffe00d */
[----:B---3--:R-:W-:-:S03]  /*d3a0*/  IADD3 R6, R2, c[0x0][0x328], RZ ;  /* 0x0000ca0002067a10 */ /* 0x008fc60007ffe0ff */
[----:B------:R-:W-:-:S05]  /*d3b0*/  @P0 IMAD.HI.U32 R3, R4, c[0x0][0x2c8], RZ ;  /* 0x0000b20004030a27 */ /* 0x000fca00078e00ff */
[----:B------:R-:W-:Y:S01]  /*d3c0*/  @P0 SHF.R.U32.HI R4, RZ, c[0x0][0x2cc], R3 ;  /* 0x0000b300ff040a19 */ /* 0x000fe20000011603 */
[----:B------:R-:W-:Y:S05]  /*d3d0*/  BRA.DIV ~URZ, `(.L_x_2368) ;  /* 0x000137127f007947 */ /* 0x000fea000b800000 */
[----:B------:R2:W3:Y:S02]  /*d3e0*/  SHFL.IDX PT, R3, R4, RZ, 0x1c1f ;  /* 0x001c1fff04037589 */ /* 0x0004e400000e0000 */
.L_x_2527:
[----:B------:R-:W-:Y:S01]  /*d3f0*/  IMAD.MOV.U32 R13, RZ, RZ, 0x1 ;  /* 0x00000001ff0d7424 */ /* 0x000fe200078e00ff */
[----:B------:R-:W-:Y:S01]  /*d400*/  LOP3.LUT R213, R213, 0xffffefff, RZ, 0xc0, !PT ;  /* 0xffffefffd5d57812 */ /* 0x000fe200078ec0ff */
[--C-:B---3--:R-:W-:Y:S02]  /*d410*/  IMAD.IADD R2, R6, 0x1, R3.reuse ;  /* 0x0000000106027824 */ /* 0x108fe400078e0203 */
[----:B------:R-:W-:Y:S01]  /*d420*/  IMAD.IADD R0, R8, 0x1, R3 ;  /* 0x0000000108007824 */ /* 0x000fe200078e0203 */
[----:B------:R-:W-:Y:S02]  /*d430*/  ISETP.LE.AND P0, PT, R13, c[0x0][0x32c], PT ;  /* 0x0000cb000d007a0c */ /* 0x000fe40003f03270 */
[----:B------:R-:W-:-:S11]  /*d440*/  IMNMX R2, R9, R2, PT ;  /* 0x0000000209027217 */ /* 0x000fd60003800200 */
[----:B------:R-:W-:Y:S01]  /*d450*/  @P0 LOP3.LUT R213, R213, 0x1000, RZ, 0xfc, !PT ;  /* 0x00001000d5d50812 */ /* 0x000fe200078efcff */
[----:B------:R-:W-:Y:S05]  /*d460*/  @!P0 BRA `(.L_x_2369) ;  /* 0x0000012000008947 */ /* 0x000fea0003800000 */
[----:B------:R-:W-:Y:S01]  /*d470*/  IADD3 R3, -R240, R5, R3 ;  /* 0x00000005f0037210 */ /* 0x000fe20007ffe103 */
[----:B------:R-:W-:Y:S03]  /*d480*/  BSSY B0, `(.L_x_2370) ;  /* 0x000000c000007945 */ /* 0x000fe60003800000 */
[----:B------:R-:W-:-:S13]  /*d490*/  ISETP.GT.AND P0, PT, R3, -0x1, PT ;  /* 0xffffffff0300780c */ /* 0x000fda0003f04270 */
[----:B------:R-:W-:Y:S05]  /*d4a0*/  @P0 BRA `(.L_x_2371) ;  /* 0x0000006000000947 */ /* 0x000fea0003800000 */
[----:B------:R-:W-:Y:S02]  /*d4b0*/  ISETP.NE.AND P0, PT, R13, c[0x0][0x32c], PT ;  /* 0x0000cb000d007a0c */ /* 0x000fe40003f05270 */
[----:B------:R-:W-:-:S11]  /*d4c0*/  LOP3.LUT R3, RZ, R3, RZ, 0x33, !PT ;  /* 0x00000003ff037212 */ /* 0x000fd600078e33ff */
[----:B------:R-:W-:-:S05]  /*d4d0*/  @P0 IMAD.HI.U32 R11, R3, c[0x0][0x330], RZ ;  /* 0x0000cc00030b0a27 */ /* 0x000fca00078e00ff */
[----:B------:R-:W-:-:S04]  /*d4e0*/  @P0 SHF.R.U32.HI R3, RZ, c[0x0][0x334], R11 ;  /* 0x0000cd00ff030a19 */ /* 0x000fc8000001160b */
[----:B------:R-:W-:Y:S01]  /*d4f0*/  LOP3.LUT R3, RZ, R3, RZ, 0x33, !PT ;  /* 0x00000003ff037212 */ /* 0x000fe200078e33ff */
[----:B------:R-:W-:Y:S05]  /*d500*/  BRA `(.L_x_2372) ;  /* 0x0000003000007947 */ /* 0x000fea0003800000 */
.L_x_2371:
[----:B------:R-:W-:-:S13]  /*d510*/  ISETP.NE.AND P0, PT, R13, c[0x0][0x32c], PT ;  /* 0x0000cb000d007a0c */ /* 0x000fda0003f05270 */
[----:B------:R-:W-:-:S05]  /*d520*/  @P0 IMAD.HI.U32 R11, R3, c[0x0][0x330], RZ ;  /* 0x0000cc00030b0a27 */ /* 0x000fca00078e00ff */
[----:B------:R-:W-:Y:S02]  /*d530*/  @P0 SHF.R.U32.HI R3, RZ, c[0x0][0x334], R11 ;  /* 0x0000cd00ff030a19 */ /* 0x000fe4000001160b */
.L_x_2372:
[----:B------:R-:W-:Y:S05]  /*d540*/  BSYNC B0 ;  /* 0x0000000000007941 */ /* 0x000fea0003800000 */
.L_x_2370:
[----:B------:R-:W-:-:S05]  /*d550*/  IMAD R3, R3, c[0x0][0x32c], R10 ;  /* 0x0000cb0003037a24 */ /* 0x000fca00078e020a */
[----:B------:R-:W-:Y:S02]  /*d560*/  IADD3 R11, R3, c[0x0][0x32c], RZ ;  /* 0x0000cb00030b7a10 */ /* 0x000fe40007ffe0ff */
[----:B------:R-:W-:Y:S02]  /*d570*/  IMNMX R0, R0, R3, !PT ;  /* 0x0000000300007217 */ /* 0x000fe40007800200 */
[----:B------:R-:W-:Y:S02]  /*d580*/  IMNMX R2, R2, R11, PT ;  /* 0x0000000b02027217 */ /* 0x000fe40003800200 */
.L_x_2369:
[C---:B------:R-:W-:Y:S02]  /*d590*/  ISETP.GE.AND P0, PT, R104.reuse, 0x2, PT ;  /* 0x000000026800780c */ /* 0x040fe40003f06270 */
[----:B------:R-:W-:Y:S02]  /*d5a0*/  LOP3.LUT R213, R213, 0xfffffff7, RZ, 0xc0, !PT ;  /* 0xfffffff7d5d57812 */ /* 0x000fe400078ec0ff */
[C---:B------:R-:W-:Y:S02]  /*d5b0*/  ISETP.GE.AND P1, PT, R104.reuse, 0x9, PT ;  /* 0x000000096800780c */ /* 0x040fe40003f26270 */
[----:B------:R-:W-:-:S02]  /*d5c0*/  ISETP.GE.AND P6, PT, R104, 0x12, PT ;  /* 0x000000126800780c */ /* 0x000fc40003fc6270 */
[C---:B------:R-:W-:Y:S02]  /*d5d0*/  ISETP.GE.AND P5, PT, R104.reuse, 0x19, PT ;  /* 0x000000196800780c */ /* 0x040fe40003fa6270 */
[C---:B------:R-:W-:Y:S02]  /*d5e0*/  ISETP.GE.AND P4, PT, R104.reuse, 0x1a, PT ;  /* 0x0000001a6800780c */ /* 0x040fe40003f86270 */
[----:B------:R-:W-:Y:S02]  /*d5f0*/  ISETP.GE.AND P3, PT, R104, 0x21, PT ;  /* 0x000000216800780c */ /* 0x000fe40003f66270 */
[----:B------:R-:W-:Y:S02]  /*d600*/  @P0 LOP3.LUT R213, R213, 0x8, RZ, 0xfc, !PT ;  /* 0x00000008d5d50812 */ /* 0x000fe400078efcff */
[----:B------:R-:W-:Y:S02]  /*d610*/  ISETP.GT.AND P0, PT, R0, 0x1, !P0 ;  /* 0x000000010000780c */ /* 0x000fe40004704270 */
[----:B------:R-:W-:-:S02]  /*d620*/  LOP3.LUT R213, R213, 0xfffffffb, RZ, 0xc0, !PT ;  /* 0xfffffffbd5d57812 */ /* 0x000fc400078ec0ff */
[----:B------:R-:W-:Y:S02]  /*d630*/  ISETP.LT.OR P0, PT, R2, 0x2, P0 ;  /* 0x000000020200780c */ /* 0x000fe40000701670 */
[----:B------:R-:W-:Y:S02]  /*d640*/  @P1 LOP3.LUT R213, R213, 0x4, RZ, 0xfc, !PT ;  /* 0x00000004d5d51812 */ /* 0x000fe400078efcff */
[----:B------:R-:W-:Y:S02]  /*d650*/  FSEL R20, R57, -INF , !P0 ;  /* 0xff80000039147808 */ /* 0x000fe40004000000 */
[----:B------:R-:W-:Y:S02]  /*d660*/  ISETP.GT.AND P0, PT, R0, 0x8, !P1 ;  /* 0x000000080000780c */ /* 0x000fe40004f04270 */
[----:B------:R-:W-:Y:S02]  /*d670*/  ISETP.GE.AND P1, PT, R104, 0xa, PT ;  /* 0x0000000a6800780c */ /* 0x000fe40003f26270 */
[----:B------:R-:W-:-:S02]  /*d680*/  ISETP.LT.OR P0, PT, R2, 0x9, P0 ;  /* 0x000000090200780c */ /* 0x000fc40000701670 */
[----:B------:R-:W-:Y:S02]  /*d690*/  LOP3.LUT R213, R213, 0xfffffffd, RZ, 0xc0, !PT ;  /* 0xfffffffdd5d57812 */ /* 0x000fe400078ec0ff */
[----:B-1----:R-:W-:Y:S02]  /*d6a0*/  FSEL R22, R52, -INF , !P0 ;  /* 0xff80000034167808 */ /* 0x002fe40004000000 */
[----:B------:R-:W-:Y:S02]  /*d6b0*/  ISETP.GT.AND P0, PT, R0, 0x9, !P1 ;  /* 0x000000090000780c */ /* 0x000fe40004f04270 */
[----:B------:R-:W-:Y:S02]  /*d6c0*/  ISETP.GE.AND P2, PT, R104, 0x22, PT ;  /* 0x000000226800780c */ /* 0x000fe40003f46270 */
[----:B------:R-:W-:Y:S02]  /*d6d0*/  ISETP.LT.OR P0, PT, R2, 0xa, P0 ;  /* 0x0000000a0200780c */ /* 0x000fe40000701670 */
[----:B------:R-:W-:-:S02]  /*d6e0*/  @P1 LOP3.LUT R213, R213, 0x2, RZ, 0xfc, !PT ;  /* 0x00000002d5d51812 */ /* 0x000fc400078efcff */
[----:B------:R-:W-:Y:S02]  /*d6f0*/  ISETP.GE.AND P1, PT, R104, 0x11, PT ;  /* 0x000000116800780c */ /* 0x000fe40003f26270 */
[----:B------:R-:W-:Y:S02]  /*d700*/  FSEL R23, R45, -INF , !P0 ;  /* 0xff8000002d177808 */ /* 0x000fe40004000000 */
[----:B------:R-:W-:Y:S02]  /*d710*/  ISETP.GT.AND P0, PT, R0, 0x10, !P1 ;  /* 0x000000100000780c */ /* 0x000fe40004f04270 */
[----:B------:R-:W-:Y:S02]  /*d720*/  LOP3.LUT R213, R213, 0xfffffffe, RZ, 0xc0, !PT ;  /* 0xfffffffed5d57812 */ /* 0x000fe400078ec0ff */
        /* <DEDUP_REMOVED lines=31> */
[----:B------:R-:W-:-:S04]  /*d920*/  ISETP.GT.AND P0, PT, R0, 0x29, !P0 ;  /* 0x000000290000780c */ /* 0x000fc80004704270 */
[----:B------:R-:W-:-:S04]  /*d930*/  ISETP.LT.OR P0, PT, R2, 0x2a, P0 ;  /* 0x0000002a0200780c */ /* 0x000fc80000701670 */
[----:B------:R-:W-:Y:S01]  /*d940*/  FSEL R32, R32, -INF , !P0 ;  /* 0xff80000020207808 */ /* 0x000fe20004000000 */
[----:B------:R-:W-:Y:S06]  /*d950*/  BRA.DIV ~URZ, `(.L_x_2373) ;  /* 0x000132027f007947 */ /* 0x000fec000b800000 */
[----:B------:R1:W3:Y:S02]  /*d960*/  SHFL.IDX PT, R3, R4, 0x1, 0x1c1f ;  /* 0x003c1f0004037f89 */ /* 0x0002e400000e0000 */
.L_x_2528:
[----:B------:R-:W-:Y:S01]  /*d970*/  ISETP.LE.AND P0, PT, R13, c[0x0][0x32c], PT ;  /* 0x0000cb000d007a0c */ /* 0x000fe20003f03270 */
[--C-:B---3--:R-:W-:Y:S02]  /*d980*/  IMAD.IADD R2, R6, 0x1, R3.reuse ;  /* 0x0000000106027824 */ /* 0x108fe400078e0203 */
[----:B------:R-:W-:-:S03]  /*d990*/  IMAD.IADD R0, R8, 0x1, R3 ;  /* 0x0000000108007824 */ /* 0x000fc600078e0203 */
[----:B------:R-:W-:-:S07]  /*d9a0*/  IMNMX R2, R9, R2, PT ;  /* 0x0000000209027217 */ /* 0x000fce0003800200 */
        /* <DEDUP_REMOVED lines=12> */
.L_x_2376:
[----:B-12---:R-:W-:-:S04]  /*da70*/  MOV R4, 0x1 ;  /* 0x0000000100047802 */ /* 0x006fc80000000f00 */
[----:B------:R-:W-:-:S13]  /*da80*/  ISETP.NE.AND P0, PT, R4, c[0x0][0x32c], PT ;  /* 0x0000cb0004007a0c */ /* 0x000fda0003f05270 */
[----:B------:R-:W-:-:S05]  /*da90*/  @P0 IMAD.HI.U32 R4, R3, c[0x0][0x330], RZ ;  /* 0x0000cc0003040a27 */ /* 0x000fca00078e00ff */
[----:B------:R-:W-:Y:S02]  /*daa0*/  @P0 SHF.R.U32.HI R3, RZ, c[0x0][0x334], R4 ;  /* 0x0000cd00ff030a19 */ /* 0x000fe40000011604 */
.L_x_2377:
[----:B------:R-:W-:Y:S05]  /*dab0*/  BSYNC B0 ;  /* 0x0000000000007941 */ /* 0x000fea0003800000 */
.L_x_2375:
[----:B------:R-:W-:-:S05]  /*dac0*/  IMAD R3, R3, c[0x0][0x32c], R10 ;  /* 0x0000cb0003037a24 */ /* 0x000fca00078e020a */
[----:B------:R-:W-:Y:S02]  /*dad0*/  IADD3 R4, R3, c[0x0][0x32c], RZ ;  /* 0x0000cb0003047a10 */ /* 0x000fe40007ffe0ff */
[----:B------:R-:W-:Y:S02]  /*dae0*/  IMNMX R0, R0, R3, !PT ;  /* 0x0000000300007217 */ /* 0x000fe40007800200 */
[----:B------:R-:W-:Y:S02]  /*daf0*/  IMNMX R2, R2, R4, PT ;  /* 0x0000000402027217 */ /* 0x000fe40003800200 */
.L_x_2374:
[----:B------:R-:W-:Y:S02]  /*db00*/  LOP3.LUT P0, RZ, R213, 0x8, RZ, 0xc0, !PT ;  /* 0x00000008d5ff7812 */ /* 0x000fe4000780c0ff */
[----:B------:R-:W-:Y:S02]  /*db10*/  FMNMX.FTZ R13, R18, R20, !PT ;  /* 0x00000014120d7209 */ /* 0x000fe40007810000 */
[----:B------:R-:W-:Y:S02]  /*db20*/  ISETP.GT.AND P0, PT, R0, 0x1, !P0 ;  /* 0x000000010000780c */ /* 0x000fe40004704270 */
[----:B------:R-:W-:-:S02]  /*db30*/  FMNMX.FTZ R13, R22, R13, !PT ;  /* 0x0000000d160d7209 */ /* 0x000fc40007810000 */
[----:B------:R-:W-:Y:S02]  /*db40*/  ISETP.LT.OR P0, PT, R2, 0x2, P0 ;  /* 0x000000020200780c */ /* 0x000fe40000701670 */
[----:B------:R-:W-:Y:S02]  /*db50*/  FMNMX.FTZ R13, R23, R13, !PT ;  /* 0x0000000d170d7209 */ /* 0x000fe40007810000 */
[----:B------:R-:W-:Y:S02]  /*db60*/  FSEL R8, R59, -INF , !P0 ;  /* 0xff8000003b087808 */ /* 0x000fe40004000000 */
[----:B------:R-:W-:Y:S02]  /*db70*/  LOP3.LUT P0, RZ, R213, 0x4, RZ, 0xc0, !PT ;  /* 0x00000004d5ff7812 */ /* 0x000fe4000780c0ff */
[----:B------:R-:W-:Y:S02]  /*db80*/  FMNMX.FTZ R13, R25, R13, !PT ;  /* 0x0000000d190d7209 */ /* 0x000fe40007810000 */
[----:B------:R-:W-:-:S02]  /*db90*/  ISETP.GT.AND P0, PT, R0, 0x8, !P0 ;  /* 0x000000080000780c */ /* 0x000fc40004704270 */
[----:B------:R-:W-:Y:S02]  /*dba0*/  FMNMX.FTZ R13, R26, R13, !PT ;  /* 0x0000000d1a0d7209 */ /* 0x000fe40007810000 */
[----:B------:R-:W-:Y:S02]  /*dbb0*/  ISETP.LT.OR P0, PT, R2, 0x9, P0 ;  /* 0x000000090200780c */ /* 0x000fe40000701670 */
[----:B------:R-:W-:Y:S02]  /*dbc0*/  FMNMX.FTZ R13, R27, R13, !PT ;  /* 0x0000000d1b0d7209 */ /* 0x000fe40007810000 */
[----:B------:R-:W-:Y:S02]  /*dbd0*/  FSEL R9, R46, -INF , !P0 ;  /* 0xff8000002e097808 */ /* 0x000fe40004000000 */
[----:B------:R-:W-:Y:S02]  /*dbe0*/  LOP3.LUT P0, RZ, R213, 0x2, RZ, 0xc0, !PT ;  /* 0x00000002d5ff7812 */ /* 0x000fe4000780c0ff */
[----:B------:R-:W-:-:S02]  /*dbf0*/  FMNMX.FTZ R13, R28, R13, !PT ;  /* 0x0000000d1c0d7209 */ /* 0x000fc40007810000 */
[----:B------:R-:W-:Y:S02]  /*dc00*/  ISETP.GT.AND P0, PT, R0, 0x9, !P0 ;  /* 0x000000090000780c */ /* 0x000fe40004704270 */
[----:B------:R-:W-:Y:S02]  /*dc10*/  FMNMX.FTZ R13, R29, R13, !PT ;  /* 0x0000000d1d0d7209 */ /* 0x000fe40007810000 */
[----:B------:R-:W-:Y:S02]  /*dc20*/  ISETP.LT.OR P0, PT, R2, 0xa, P0 ;  /* 0x0000000a0200780c */ /* 0x000fe40000701670 */
[----:B------:R-:W-:Y:S02]  /*dc30*/  FMNMX.FTZ R13, R31, R13, !PT ;  /* 0x0000000d1f0d7209 */ /* 0x000fe40007810000 */
[----:B------:R-:W-:Y:S02]  /*dc40*/  FSEL R11, R47, -INF , !P0 ;  /* 0xff8000002f0b7808 */ /* 0x000fe40004000000 */
[----:B------:R-:W-:-:S02]  /*dc50*/  LOP3.LUT P0, RZ, R213, 0x1, RZ, 0xc0, !PT ;  /* 0x00000001d5ff7812 */ /* 0x000fc4000780c0ff */
[----:B------:R-:W-:Y:S02]  /*dc60*/  FMNMX.FTZ R13, R33, R13, !PT ;  /* 0x0000000d210d7209 */ /* 0x000fe40007810000 */
[----:B------:R-:W-:Y:S02]  /*dc70*/  ISETP.GT.AND P0, PT, R0, 0x10, !P0 ;  /* 0x000000100000780c */ /* 0x000fe40004704270 */
[----:B------:R-:W-:Y:S02]  /*dc80*/  FMNMX.FTZ R13, R32, R13, !PT ;  /* 0x0000000d200d7209 */ /* 0x000fe40007810000 */
        /* <DEDUP_REMOVED lines=19> */
[----:B------:R-:W-:-:S04]  /*ddc0*/  ISETP.GT.AND P0, PT, R0, RZ, !P1 ;  /* 0x000000ff0000720c */ /* 0x000fc80004f04270 */
[----:B------:R-:W-:-:S04]  /*ddd0*/  ISETP.LT.OR P0, PT, R2, 0x1, P0 ;  /* 0x000000010200780c */ /* 0x000fc80000701670 */
[----:B-12---:R-:W-:Y:S02]  /*dde0*/  FSEL R4, R58, -INF , !P0 ;  /* 0xff8000003a047808 */ /* 0x006fe40004000000 */
[----:B------:R-:W-:Y:S02]  /*ddf0*/  ISETP.GT.AND P0, PT, R0, 0x28, !P5 ;  /* 0x000000280000780c */ /* 0x000fe40006f04270 */
[----:B------:R-:W-:Y:S02]  /*de00*/  FMNMX.FTZ R6, R4, R8, !PT ;  /* 0x0000000804067209 */ /* 0x000fe40007810000 */
[----:B------:R-:W-:Y:S02]  /*de10*/  ISETP.LT.OR P0, PT, R2, 0x29, P0 ;  /* 0x000000290200780c */ /* 0x000fe40000701670 */
[----:B------:R-:W-:Y:S02]  /*de20*/  FMNMX.FTZ R6, R9, R6, !PT ;  /* 0x0000000609067209 */ /* 0x000fe40007810000 */
[----:B------:R-:W-:-:S02]  /*de30*/  FSEL R30, R30, -INF , !P0 ;  /* 0xff8000001e1e7808 */ /* 0x000fc40004000000 */
[----:B------:R-:W-:Y:S02]  /*de40*/  FMNMX.FTZ R6, R11, R6, !PT ;  /* 0x000000060b067209 */ /* 0x000fe40007810000 */
[----:B------:R-:W-:Y:S02]  /*de50*/  ISETP.GT.AND P0, PT, R0, 0x29, !P6 ;  /* 0x000000290000780c */ /* 0x000fe40007704270 */
[----:B------:R-:W-:Y:S02]  /*de60*/  FMNMX.FTZ R6, R14, R6, !PT ;  /* 0x000000060e067209 */ /* 0x000fe40007810000 */
[----:B------:R-:W-:Y:S02]  /*de70*/  ISETP.LT.OR P0, PT, R2, 0x2a, P0 ;  /* 0x0000002a0200780c */ /* 0x000fe40000701670 */
[----:B------:R-:W-:Y:S02]  /*de80*/  FMNMX.FTZ R6, R16, R6, !PT ;  /* 0x0000000610067209 */ /* 0x000fe40007810000 */
[----:B------:R-:W-:-:S02]  /*de90*/  FSEL R10, R35, -INF , !P0 ;  /* 0xff800000230a7808 */ /* 0x000fc40004000000 */
[----:B------:R-:W-:-:S04]  /*dea0*/  FMNMX.FTZ R6, R17, R6, !PT ;  /* 0x0000000611067209 */ /* 0x000fc80007810000 */
[----:B------:R-:W-:-:S04]  /*deb0*/  FMNMX.FTZ R6, R19, R6, !PT ;  /* 0x0000000613067209 */ /* 0x000fc80007810000 */
[----:B------:R-:W-:-:S04]  /*dec0*/  FMNMX.FTZ R6, R21, R6, !PT ;  /* 0x0000000615067209 */ /* 0x000fc80007810000 */
[----:B------:R-:W-:-:S04]  /*ded0*/  FMNMX.FTZ R6, R24, R6, !PT ;  /* 0x0000000618067209 */ /* 0x000fc80007810000 */
[----:B------:R-:W-:-:S04]  /*dee0*/  FMNMX.FTZ R6, R30, R6, !PT ;  /* 0x000000061e067209 */ /* 0x000fc80007810000 */
[----:B------:R-:W-:Y:S01]  /*def0*/  FMNMX.FTZ R6, R10, R6, !PT ;  /* 0x000000060a067209 */ /* 0x000fe20007810000 */
[----:B------:R-:W-:Y:S05]  /*df00*/  BRA.DIV ~URZ, `(.L_x_2378) ;  /* 0x00012cc27f007947 */ /* 0x000fea000b800000 */
[----:B------:R1:W2:Y:S02]  /*df10*/  SHFL.BFLY PT, R184, R13, 0x2, 0x1f ;  /* 0x0c401f000db87f89 */ /* 0x0002a400000e0000 */
.L_x_2529:
[----:B-12---:R-:W-:Y:S01]  /*df20*/  FMNMX.FTZ R13, R13, R184, !PT ;  /* 0x000000b80d0d7209 */ /* 0x006fe20007810000 */
[----:B------:R-:W-:Y:S05]  /*df30*/  BRA.DIV ~URZ, `(.L_x_2379) ;  /* 0x00012ce27f007947 */ /* 0x000fea000b800000 */
[----:B------:R-:W1:Y:S04]  /*df40*/  SHFL.BFLY PT, R0, R6, 0x2, 0x1f ;  /* 0x0c401f0006007f89 */ /* 0x000e6800000e0000 */
[----:B------:R-:W2:Y:S01]  /*df50*/  SHFL.BFLY PT, R2, R13, 0x1, 0x1f ;  /* 0x0c201f000d027f89 */ /* 0x000ea200000e0000 */
[----:B-1----:R-:W-:Y:S02]  /*df60*/  FMNMX.FTZ R6, R6, R0, !PT ;  /* 0x0000000006067209 */ /* 0x002fe40007810000 */
[----:B--2---:R-:W-:-:S03]  /*df70*/  FMNMX.FTZ R13, R13, R2, !PT ;  /* 0x000000020d0d7209 */ /* 0x004fc60007810000 */
[----:B------:R1:W2:Y:S04]  /*df80*/  SHFL.BFLY PT, R184, R6, 0x1, 0x1f ;  /* 0x0c201f0006b87f89 */ /* 0x0002a800000e0000 */
.L_x_2530:
[C---:B------:R-:W-:Y:S01]  /*df90*/  FMUL.FTZ R0, R13.reuse, c[0x0][0x2d0] ;  /* 0x0000b4000d007a20 */ /* 0x040fe20000410000 */
[----:B------:R-:W-:Y:S01]  /*dfa0*/  FSETP.NEU.FTZ.AND P0, PT, R13, -INF , PT ;  /* 0xff8000000d00780b */ /* 0x000fe20003f1d000 */
[----:B------:R-:W-:Y:S01]  /*dfb0*/  WARPSYNC 0xffffffff ;  /* 0xffffffff00007948 */ /* 0x000fe20003800000 */
[----:B-12---:R-:W-:Y:S02]  /*dfc0*/  FMNMX.FTZ R6, R184, R6, !PT ;  /* 0x00000006b8067209 */ /* 0x006fe40007810000 */
[----:B------:R-:W-:Y:S02]  /*dfd0*/  FSEL R0, R0, RZ, P0 ;  /* 0x000000ff00007208 */ /* 0x000fe40000000000 */
[C---:B------:R-:W-:Y:S01]  /*dfe0*/  FSETP.NEU.FTZ.AND P0, PT, R6.reuse, -INF , PT ;  /* 0xff8000000600780b */ /* 0x040fe20003f1d000 */
[----:B------:R-:W-:Y:S02]  /*dff0*/  FMUL.FTZ R3, R6, c[0x0][0x2d0] ;  /* 0x0000b40006037a20 */ /* 0x000fe40000410000 */
[----:B------:R-:W-:-:S04]  /*e000*/  FFMA.FTZ R2, R18, c[0x0][0x2d0], -R0 ;  /* 0x0000b40012027a23 */ /* 0x000fc80000010800 */
[----:B------:R1:W-:Y:S02]  /*e010*/  MUFU.EX2 R40, R2 ;  /* 0x0000000200287308 */ /* 0x0003e40000000800 */
[----:B-1----:R-:W-:-:S06]  /*e020*/  FFMA.FTZ R2, R20, c[0x0][0x2d0], -R0 ;  /* 0x0000b40014027a23 */ /* 0x002fcc0000010800 */
[----:B------:R1:W2:Y:S02]  /*e030*/  MUFU.EX2 R38, R2 ;  /* 0x0000000200267308 */ /* 0x0002a40000000800 */
[----:B-1----:R-:W-:-:S06]  /*e040*/  FFMA.FTZ R2, R22, c[0x0][0x2d0], -R0 ;  /* 0x0000b40016027a23 */ /* 0x002fcc0000010800 */
[----:B------:R1:W3:Y:S02]  /*e050*/  MUFU.EX2 R39, R2 ;  /* 0x0000000200277308 */ /* 0x0002e40000000800 */
[----:B-1----:R-:W-:-:S06]  /*e060*/  FFMA.FTZ R2, R23, c[0x0][0x2d0], -R0 ;  /* 0x0000b40017027a23 */ /* 0x002fcc0000010800 */
[----:B------:R1:W4:Y:S02]  /*e070*/  MUFU.EX2 R18, R2 ;  /* 0x0000000200127308 */ /* 0x0003240000000800 */
[----:B-1----:R-:W-:-:S06]  /*e080*/  FFMA.FTZ R2, R25, c[0x0][0x2d0], -R0 ;  /* 0x0000b40019027a23 */ /* 0x002fcc0000010800 */
[----:B------:R1:W5:Y:S02]  /*e090*/  MUFU.EX2 R37, R2 ;  /* 0x0000000200257308 */ /* 0x0003640000000800 */
[----:B-1----:R-:W-:-:S06]  /*e0a0*/  FFMA.FTZ R2, R26, c[0x0][0x2d0], -R0 ;  /* 0x0000b4001a027a23 */ /* 0x002fcc0000010800 */
[----:B------:R1:W1:Y:S02]  /*e0b0*/  MUFU.EX2 R35, R2 ;  /* 0x0000000200237308 */ /* 0x0002640000000800 */
[----:B-1----:R-:W-:-:S06]  /*e0c0*/  FFMA.FTZ R2, R27, c[0x0][0x2d0], -R0 ;  /* 0x0000b4001b027a23 */ /* 0x002fcc0000010800 */
[----:B------:R1:W-:Y:S02]  /*e0d0*/  MUFU.EX2 R36, R2 ;  /* 0x0000000200247308 */ /* 0x0003e40000000800 */
        /* <DEDUP_REMOVED lines=8> */
[----:B-1----:R-:W-:Y:S01]  /*e160*/  FFMA.FTZ R2, R32, c[0x0][0x2d0], -R0 ;  /* 0x0000b40020027a23 */ /* 0x002fe20000010800 */
[----:B------:R-:W-:Y:S01]  /*e170*/  FSEL R0, R3, RZ, P0 ;  /* 0x000000ff03007208 */ /* 0x000fe20000000000 */
[----:B--2---:R-:W-:-:S04]  /*e180*/  FADD.FTZ R3, R40, R38 ;  /* 0x0000002628037221 */ /* 0x004fc80000010000 */
[----:B------:R1:W-:Y:S01]  /*e190*/  MUFU.EX2 R138, R2 ;  /* 0x00000002008a7308 */ /* 0x0003e20000000800 */
[----:B---3--:R-:W-:-:S04]  /*e1a0*/  FADD.FTZ R3, R39, R3 ;  /* 0x0000000327037221 */ /* 0x008fc80000010000 */
[C---:B----4-:R-:W-:Y:S01]  /*e1b0*/  FADD.FTZ R3, R18.reuse, R3 ;  /* 0x0000000312037221 */ /* 0x050fe20000010000 */
[----:B------:R-:W-:-:S03]  /*e1c0*/  F2FP.PACK_AB R18, R18, R39 ;  /* 0x000000271212723e */ /* 0x000fc600000000ff */
[----:B-----5:R-:W-:Y:S02]  /*e1d0*/  FADD.FTZ R3, R37, R3 ;  /* 0x0000000325037221 */ /* 0x020fe40000010000 */
[----:B-1----:R-:W-:-:S04]  /*e1e0*/  FFMA.FTZ R2, R4, c[0x0][0x2d0], -R0 ;  /* 0x0000b40004027a23 */ /* 0x002fc80000010800 */
[----:B------:R1:W-:Y:S02]  /*e1f0*/  MUFU.EX2 R27, R2 ;  /* 0x00000002001b7308 */ /* 0x0003e40000000800 */
[----:B-1----:R-:W-:Y:S01]  /*e200*/  FFMA.FTZ R2, R8, c[0x0][0x2d0], -R0 ;  /* 0x0000b40008027a23 */ /* 0x002fe20000010800 */
[----:B------:R-:W-:-:S05]  /*e210*/  F2FP.PACK_AB R8, R35, R37 ;  /* 0x000000252308723e */ /* 0x000fca00000000ff */
[----:B------:R1:W2:Y:S02]  /*e220*/  MUFU.EX2 R26, R2 ;  /* 0x00000002001a7308 */ /* 0x0002a40000000800 */
[----:B-1----:R-:W-:Y:S02]  /*e230*/  FFMA.FTZ R2, R9, c[0x0][0x2d0], -R0 ;  /* 0x0000b40009027a23 */ /* 0x002fe40000010800 */
[----:B--2---:R-:W-:-:S04]  /*e240*/  FADD.FTZ R4, R27, R26 ;  /* 0x0000001a1b047221 */ /* 0x004fc80000010000 */
[----:B------:R1:W2:Y:S02]  /*e250*/  MUFU.EX2 R25, R2 ;  /* 0x0000000200197308 */ /* 0x0002a40000000800 */
[----:B-1----:R-:W-:Y:S02]  /*e260*/  FFMA.FTZ R2, R11, c[0x0][0x2d0], -R0 ;  /* 0x0000b4000b027a23 */ /* 0x002fe40000010800 */
[----:B--2---:R-:W-:-:S04]  /*e270*/  FADD.FTZ R4, R25, R4 ;  /* 0x0000000419047221 */ /* 0x004fc80000010000 */
[----:B------:R1:W2:Y:S02]  /*e280*/  MUFU.EX2 R23, R2 ;  /* 0x0000000200177308 */ /* 0x0002a40000000800 */
[----:B-1----:R-:W-:Y:S02]  /*e290*/  FFMA.FTZ R2, R14, c[0x0][0x2d0], -R0 ;  /* 0x0000b4000e027a23 */ /* 0x002fe40000010800 */
[----:B--2---:R-:W-:-:S04]  /*e2a0*/  FADD.FTZ R4, R23, R4 ;  /* 0x0000000417047221 */ /* 0x004fc80000010000 */
[----:B------:R1:W2:Y:S02]  /*e2b0*/  MUFU.EX2 R22, R2 ;  /* 0x0000000200167308 */ /* 0x0002a40000000800 */
[----:B-1----:R-:W-:Y:S01]  /*e2c0*/  FFMA.FTZ R2, R16, c[0x0][0x2d0], -R0 ;  /* 0x0000b40010027a23 */ /* 0x002fe20000010800 */
[----:B------:R-:W-:Y:S01]  /*e2d0*/  F2FP.PACK_AB R16, R38, R40 ;  /* 0x000000282610723e */ /* 0x000fe200000000ff */
[----:B--2---:R-:W-:-:S04]  /*e2e0*/  FADD.FTZ R4, R22, R4 ;  /* 0x0000000416047221 */ /* 0x004fc80000010000 */
[----:B------:R1:W2:Y:S02]  /*e2f0*/  MUFU.EX2 R9, R2 ;  /* 0x0000000200097308 */ /* 0x0002a40000000800 */
[----:B-1----:R-:W-:Y:S01]  /*e300*/  FFMA.FTZ R2, R17, c[0x0][0x2d0], -R0 ;  /* 0x0000b40011027a23 */ /* 0x002fe20000010800 */
[----:B------:R-:W-:-:S05]  /*e310*/  F2FP.PACK_AB R17, R26, R27 ;  /* 0x0000001b1a11723e */ /* 0x000fca00000000ff */
[----:B------:R1:W3:Y:S02]  /*e320*/  MUFU.EX2 R20, R2 ;  /* 0x0000000200147308 */ /* 0x0002e40000000800 */
[----:B-1----:R-:W-:Y:S01]  /*e330*/  FFMA.FTZ R2, R19, c[0x0][0x2d0], -R0 ;  /* 0x0000b40013027a23 */ /* 0x002fe20000010800 */
[----:B------:R-:W-:-:S05]  /*e340*/  F2FP.PACK_AB R19, R23, R25 ;  /* 0x000000191713723e */ /* 0x000fca00000000ff */
[----:B------:R1:W4:Y:S02]  /*e350*/  MUFU.EX2 R11, R2 ;  /* 0x00000002000b7308 */ /* 0x0003240000000800 */
[----:B-1----:R-:W-:-:S06]  /*e360*/  FFMA.FTZ R2, R21, c[0x0][0x2d0], -R0 ;  /* 0x0000b40015027a23 */ /* 0x002fcc0000010800 */
[----:B------:R1:W5:Y:S02]  /*e370*/  MUFU.EX2 R14, R2 ;  /* 0x00000002000e7308 */ /* 0x0003640000000800 */
[----:B-1----:R-:W-:-:S06]  /*e380*/  FFMA.FTZ R2, R24, c[0x0][0x2d0], -R0 ;  /* 0x0000b40018027a23 */ /* 0x002fcc0000010800 */
[----:B------:R1:W1:Y:S02]  /*e390*/  MUFU.EX2 R137, R2 ;  /* 0x0000000200897308 */ /* 0x0002640000000800 */
[----:B-1----:R-:W-:Y:S02]  /*e3a0*/  FADD.FTZ R2, R35, R3 ;  /* 0x0000000323027221 */ /* 0x002fe40000010000 */
[----:B------:R-:W-:Y:S02]  /*e3b0*/  FFMA.FTZ R3, R30, c[0x0][0x2d0], -R0 ;  /* 0x0000b4001e037a23 */ /* 0x000fe40000010800 */
[----:B------:R-:W-:Y:S02]  /*e3c0*/  FADD.FTZ R2, R36, R2 ;  /* 0x0000000224027221 */ /* 0x000fe40000010000 */
[----:B------:R2:W1:Y:S02]  /*e3d0*/  MUFU.EX2 R139, R3 ;  /* 0x00000003008b7308 */ /* 0x0004640000000800 */
[----:B------:R-:W-:-:S02]  /*e3e0*/  FADD.FTZ R2, R34, R2 ;  /* 0x0000000222027221 */ /* 0x000fc40000010000 */
[C---:B--2---:R-:W-:Y:S01]  /*e3f0*/  FADD.FTZ R3, R9.reuse, R4 ;  /* 0x0000000409037221 */ /* 0x044fe20000010000 */
[----:B------:R-:W-:Y:S01]  /*e400*/  F2FP.PACK_AB R9, R9, R22 ;  /* 0x000000160909723e */ /* 0x000fe200000000ff */
[----:B------:R-:W-:Y:S01]  /*e410*/  FFMA.FTZ R4, R10, c[0x0][0x2d0], -R0 ;  /* 0x0000b4000a047a23 */ /* 0x000fe20000010800 */
[----:B------:R-:W-:Y:S01]  /*e420*/  F2FP.PACK_AB R10, R34, R36 ;  /* 0x00000024220a723e */ /* 0x000fe200000000ff */
[----:B---3--:R-:W-:Y:S02]  /*e430*/  FADD.FTZ R3, R20, R3 ;  /* 0x0000000314037221 */ /* 0x008fe40000010000 */
[----:B------:R-:W-:Y:S02]  /*e440*/  FADD.FTZ R0, R29, R2 ;  /* 0x000000021d007221 */ /* 0x000fe40000010000 */
[----:B------:R-:W2:Y:S01]  /*e450*/  MUFU.EX2 R4, R4 ;  /* 0x0000000400047308 */ /* 0x000ea20000000800 */
[C---:B----4-:R-:W-:Y:S01]  /*e460*/  FADD.FTZ R3, R11.reuse, R3 ;  /* 0x000000030b037221 */ /* 0x050fe20000010000 */
[----:B------:R-:W-:Y:S01]  /*e470*/  F2FP.PACK_AB R11, R11, R20 ;  /* 0x000000140b0b723e */ /* 0x000fe200000000ff */
[C---:B------:R-:W-:Y:S01]  /*e480*/  FADD.FTZ R0, R136.reuse, R0 ;  /* 0x0000000088007221 */ /* 0x040fe20000010000 */
[----:B------:R-:W-:Y:S01]  /*e490*/  F2FP.PACK_AB R136, R136, R29 ;  /* 0x0000001d8888723e */ /* 0x000fe200000000ff */
[----:B-----5:R-:W-:-:S02]  /*e4a0*/  FADD.FTZ R3, R14, R3 ;  /* 0x000000030e037221 */ /* 0x020fc40000010000 */
[----:B------:R-:W-:Y:S02]  /*e4b0*/  FADD.FTZ R0, R28, R0 ;  /* 0x000000001c007221 */ /* 0x000fe40000010000 */
[C---:B------:R-:W-:Y:S01]  /*e4c0*/  FADD.FTZ R3, R137.reuse, R3 ;  /* 0x0000000389037221 */ /* 0x040fe20000010000 */
[----:B------:R-:W-:Y:S01]  /*e4d0*/  F2FP.PACK_AB R137, R137, R14 ;  /* 0x0000000e8989723e */ /* 0x000fe200000000ff */
[C---:B------:R-:W-:Y:S01]  /*e4e0*/  FADD.FTZ R234, R138.reuse, R0 ;  /* 0x000000008aea7221 */ /* 0x040fe20000010000 */
[----:B------:R-:W-:Y:S01]  /*e4f0*/  F2FP.PACK_AB R138, R138, R28 ;  /* 0x0000001c8a8a723e */ /* 0x000fe200000000ff */
[----:B-1----:R-:W-:Y:S01]  /*e500*/  FADD.FTZ R3, R139, R3 ;  /* 0x000000038b037221 */ /* 0x002fe20000010000 */
[----:B--2---:R-:W-:-:S03]  /*e510*/  F2FP.PACK_AB R139, R4, R139 ;  /* 0x0000008b048b723e */ /* 0x004fc600000000ff */
[----:B------:R-:W-:Y:S02]  /*e520*/  FADD.FTZ R233, R4, R3 ;  /* 0x0000000304e97221 */ /* 0x000fe40000010000 */
[----:B------:R-:W1:Y:S04]  /*e530*/  LDSM.16.MT88.4 R20, [R193] ;  /* 0x00000000c114783b */ /* 0x000e680000004200 */
[----:B------:R-:W2:Y:S04]  /*e540*/  LDSM.16.MT88.4 R32, [R194] ;  /* 0x00000000c220783b */ /* 0x000ea80000004200 */
[----:B------:R-:W-:Y:S04]  /*e550*/  LDSM.16.MT88.4 R48, [R194+0x800] ;  /* 0x00080000c230783b */ /* 0x000fe80000004200 */
[----:B------:R-:W3:Y:S04]  /*e560*/  LDSM.16.MT88.4 R36, [R193+0x800] ;  /* 0x00080000c124783b */ /* 0x000ee80000004200 */
[----:B------:R-:W4:Y:S04]  /*e570*/  LDSM.16.MT88.4 R40, [R196] ;  /* 0x00000000c428783b */ /* 0x000f280000004200 */
[----:B------:R-:W5:Y:S04]  /*e580*/  LDSM.16.MT88.4 R52, [R195] ;  /* 0x00000000c334783b */ /* 0x000f680000004200 */
[----:B------:R-:W-:Y:S04]  /*e590*/  LDSM.16.MT88.4 R60, [R195+0x800] ;  /* 0x00080000c33c783b */ /* 0x000fe80000004200 */
[----:B------:R-:W-:Y:S04]  /*e5a0*/  LDSM.16.MT88.4 R44, [R193+0x1800] ;  /* 0x00180000c12c783b */ /* 0x000fe80000004200 */
[----:B------:R-:W-:Y:S04]  /*e5b0*/  LDSM.16.MT88.4 R64, [R194+0x2000] ;  /* 0x00200000c240783b */ /* 0x000fe80000004200 */
[----:B------:R-:W-:Y:S01]  /*e5c0*/  LDSM.16.MT88.4 R72, [R193+0x3000] ;  /* 0x00300000c148783b */ /* 0x000fe20000004200 */
[C---:B-1----:R-:W-:Y:S03]  /*e5d0*/  HMMA.16816.F32 R28, R16.reuse, R20, RZ ;  /* 0x00000014101c723c */ /* 0x042fe600000018ff */
[----:B------:R-:W-:Y:S04]  /*e5e0*/  LDSM.16.MT88.4 R68, [R196+0x2000] ;  /* 0x00200000c444783b */ /* 0x000fe80000004200 */
[----:B------:R-:W-:Y:S01]  /*e5f0*/  LDSM.16.MT88.4 R76, [R194+0x3000] ;  /* 0x00300000c24c783b */ /* 0x000fe20000004200 */
[C---:B------:R-:W-:Y:S03]  /*e600*/  HMMA.16816.F32 R24, R16.reuse, R22, RZ ;  /* 0x000000161018723c */ /* 0x040fe600000018ff */
[----:B------:R-:W-:Y:S04]  /*e610*/  LDSM.16.MT88.4 R80, [R194+0x3800] ;  /* 0x00380000c250783b */ /* 0x000fe80000004200 */
[----:B------:R-:W-:Y:S01]  /*e620*/  LDSM.16.MT88.4 R84, [R195+0x3000] ;  /* 0x00300000c354783b */ /* 0x000fe20000004200 */
[----:B--2---:R-:W-:Y:S03]  /*e630*/  HMMA.16816.F32 R20, R16, R32, RZ ;  /* 0x000000201014723c */ /* 0x004fe600000018ff */
[----:B------:R-:W-:Y:S04]  /*e640*/  LDSM.16.MT88.4 R164, [R193+0x1000] ;  /* 0x00100000c1a4783b */ /* 0x000fe80000004200 */
[----:B------:R-:W-:Y:S01]  /*e650*/  LDSM.16.MT88.4 R156, [R194+0x1000] ;  /* 0x00100000c29c783b */ /* 0x000fe20000004200 */
[C---:B---3--:R-:W-:Y:S08]  /*e660*/  HMMA.16816.F32 R168, R8.reuse, R36, R28 ;  /* 0x0000002408a8723c */ /* 0x048ff0000000181c */
[C---:B------:R-:W-:Y:S01]  /*e670*/  HMMA.16816.F32 R148, R8.reuse, R38, R24 ;  /* 0x000000260894723c */ /* 0x040fe20000001818 */
[----:B------:R-:W1:Y:S07]  /*e680*/  LDSM.16.MT88.4 R36, [R196+0x800] ;  /* 0x00080000c424783b */ /* 0x000e6e0000004200 */
[----:B------:R-:W-:Y:S08]  /*e690*/  HMMA.16816.F32 R160, R8, R48, R20 ;  /* 0x0000003008a0723c */ /* 0x000ff00000001814 */
[C---:B------:R-:W-:Y:S01]  /*e6a0*/  HMMA.16816.F32 R20, R16.reuse, R34, RZ ;  /* 0x000000221014723c */ /* 0x040fe200000018ff */
[----:B------:R-:W-:Y:S07]  /*e6b0*/  LDSM.16.MT88.4 R32, [R196+0x1800] ;  /* 0x00180000c420783b */ /* 0x000fee0000004200 */
[C---:B----4-:R-:W-:Y:S08]  /*e6c0*/  HMMA.16816.F32 R28, R16.reuse, R40, RZ ;  /* 0x00000028101c723c */ /* 0x050ff000000018ff */
[----:B------:R-:W-:Y:S01]  /*e6d0*/  HMMA.16816.F32 R24, R16, R42, RZ ;  /* 0x0000002a1018723c */ /* 0x000fe200000018ff */
[----:B------:R-:W2:Y:S07]  /*e6e0*/  LDSM.16.MT88.4 R40, [R193+0x2000] ;  /* 0x00200000c128783b */ /* 0x000eae0000004200 */
[----:B------:R-:W-:Y:S01]  /*e6f0*/  HMMA.16816.F32 R56, R8, R50, R20 ;  /* 0x000000320838723c */ /* 0x000fe20000001814 */
[----:B------:R-:W-:Y:S07]  /*e700*/  LDSM.16.MT88.4 R48, [R193+0x3800] ;  /* 0x00380000c130783b */ /* 0x000fee0000004200 */
[----:B-----5:R-:W-:Y:S08]  /*e710*/  HMMA.16816.F32 R20, R16, R52, RZ ;  /* 0x000000341014723c */ /* 0x020ff000000018ff */
[----:B-1----:R-:W-:Y:S08]  /*e720*/  HMMA.16816.F32 R152, R8, R36, R28 ;  /* 0x000000240898723c */ /* 0x002ff0000000181c */
[----:B------:R-:W-:Y:S01]  /*e730*/  HMMA.16816.F32 R28, R16, R54, RZ ;  /* 0x00000036101c723c */ /* 0x000fe200000018ff */
[----:B------:R-:W-:Y:S01]  /*e740*/  IMAD.MOV.U32 R4, RZ, RZ, R56 ;  /* 0x000000ffff047224 */ /* 0x000fe200078e0038 */
[----:B------:R-:W-:Y:S01]  /*e750*/  MOV R2, R58 ;  /* 0x0000003a00027202 */ /* 0x000fe20000000f00 */
[----:B------:R-:W-:Y:S01]  /*e760*/  IMAD.MOV.U32 R3, RZ, RZ, R57 ;  /* 0x000000ffff037224 */ /* 0x000fe200078e0039 */
[----:B------:R-:W-:Y:S01]  /*e770*/  LDSM.16.MT88.4 R52, [R195+0x2000] ;  /* 0x00200000c334783b */ /* 0x000fe20000004200 */
[----:B------:R-:W-:-:S03]  /*e780*/  IMAD.MOV.U32 R0, RZ, RZ, R59 ;  /* 0x000000ffff007224 */ /* 0x000fc600078e003b */
[C---:B------:R-:W-:Y:S01]  /*e790*/  HMMA.16816.F32 R20, R8.reuse, R60, R20 ;  /* 0x0000003c0814723c */ /* 0x040fe20000001814 */
[----:B------:R-:W1:Y:S07]  /*e7a0*/  LDSM.16.MT88.4 R56, [R194+0x1800] ;  /* 0x00180000c238783b */ /* 0x000e6e0000004200 */
[----:B------:R-:W-:Y:S08]  /*e7b0*/  HMMA.16816.F32 R24, R8, R38, R24 ;  /* 0x000000260818723c */ /* 0x000ff00000001818 */
[----:B------:R-:W-:Y:S08]  /*e7c0*/  HMMA.16816.F32 R36, R16, R44, RZ ;  /* 0x0000002c1024723c */ /* 0x000ff000000018ff */
[----:B------:R-:W-:Y:S01]  /*e7d0*/  MOV R95, R20 ;  /* 0x00000014005f7202 */ /* 0x000fe20000000f00 */
[----:B------:R-:W-:Y:S01]  /*e7e0*/  IMAD.MOV.U32 R94, RZ, RZ, R21 ;  /* 0x000000ffff5e7224 */ /* 0x000fe200078e0015 */
[----:B------:R-:W-:Y:S01]  /*e7f0*/  MOV R92, R23 ;  /* 0x00000017005c7202 */ /* 0x000fe20000000f00 */
[----:B------:R-:W-:Y:S01]  /*e800*/  IMAD.MOV.U32 R93, RZ, RZ, R22 ;  /* 0x000000ffff5d7224 */ /* 0x000fe200078e0016 */
[----:B------:R-:W-:Y:S04]  /*e810*/  HMMA.16816.F32 R168, R136, R164, R168 ;  /* 0x000000a488a8723c */ /* 0x000fe800000018a8 */
[----:B------:R-:W-:Y:S01]  /*e820*/  IMAD.MOV.U32 R102, RZ, RZ, R24 ;  /* 0x000000ffff667224 */ /* 0x000fe200078e0018 */
[----:B------:R-:W-:Y:S01]  /*e830*/  MOV R101, R25 ;  /* 0x0000001900657202 */ /* 0x000fe20000000f00 */
[----:B------:R-:W-:-:S02]  /*e840*/  IMAD.MOV.U32 R100, RZ, RZ, R26 ;  /* 0x000000ffff647224 */ /* 0x000fc400078e001a */
[----:B------:R-:W-:Y:S01]  /*e850*/  HMMA.16816.F32 R20, R8, R62, R28 ;  /* 0x0000003e0814723c */ /* 0x000fe2000000181c */
[----:B------:R-:W-:Y:S01]  /*e860*/  IMAD.MOV.U32 R14, RZ, RZ, R27 ;  /* 0x000000ffff0e7224 */ /* 0x000fe200078e001b */
[----:B------:R-:W3:Y:S04]  /*e870*/  LDSM.16.MT88.4 R28, [R195+0x1800] ;  /* 0x00180000c31c783b */ /* 0x000ee80000004200 */
[----:B------:R-:W4:Y:S02]  /*e880*/  LDSM.16.MT88.4 R60, [R196+0x3000] ;  /* 0x00300000c43c783b */ /* 0x000f240000004200 */
[----:B------:R-:W-:Y:S08]  /*e890*/  HMMA.16816.F32 R24, R16, R46, RZ ;  /* 0x0000002e1018723c */ /* 0x000ff000000018ff */
[----:B--2---:R-:W-:Y:S08]  /*e8a0*/  HMMA.16816.F32 R216, R8, R40, R36 ;  /* 0x0000002808d8723c */ /* 0x004ff00000001824 */
[----:B------:R-:W-:Y:S01]  /*e8b0*/  IMAD.MOV.U32 R106, RZ, RZ, R20 ;  /* 0x000000ffff6a7224 */ /* 0x000fe200078e0014 */
[----:B------:R-:W-:Y:S01]  /*e8c0*/  MOV R104, R22 ;  /* 0x0000001600687202 */ /* 0x000fe20000000f00 */
[----:B------:R-:W-:Y:S01]  /*e8d0*/  IMAD.MOV.U32 R105, RZ, RZ, R21 ;  /* 0x000000ffff697224 */ /* 0x000fe200078e0015 */
[----:B------:R-:W-:Y:S01]  /*e8e0*/  HMMA.16816.F32 R164, R136, R166, R148 ;  /* 0x000000a688a4723c */ /* 0x000fe20000001894 */
[----:B------:R-:W-:Y:S01]  /*e8f0*/  IMAD.MOV.U32 R103, RZ, RZ, R23 ;  /* 0x000000ffff677224 */ /* 0x000fe200078e0017 */
[----:B------:R-:W-:Y:S06]  /*e900*/  LDSM.16.MT88.4 R148, [R196+0x1000] ;  /* 0x00100000c494783b */ /* 0x000fec0000004200 */
[----:B-1----:R-:W-:Y:S08]  /*e910*/  HMMA.16816.F32 R20, R16, R56, RZ ;  /* 0x000000381014723c */ /* 0x002ff000000018ff */
[----:B------:R-:W-:Y:S08]  /*e920*/  HMMA.16816.F32 R188, R8, R42, R24 ;  /* 0x0000002a08bc723c */ /* 0x000ff00000001818 */
[----:B------:R-:W-:Y:S08]  /*e930*/  HMMA.16816.F32 R40, R16, R34, RZ ;  /* 0x000000221028723c */ /* 0x000ff000000018ff */
[----:B------:R-:W-:Y:S08]  /*e940*/  HMMA.16816.F32 R44, R8, R64, R20 ;  /* 0x00000040082c723c */ /* 0x000ff00000001814 */
[C---:B---3--:R-:W-:Y:S08]  /*e950*/  HMMA.16816.F32 R36, R16.reuse, R28, RZ ;  /* 0x0000001c1024723c */ /* 0x048ff000000018ff */
[C---:B------:R-:W-:Y:S08]  /*e960*/  HMMA.16816.F32 R24, R16.reuse, R74, RZ ;  /* 0x0000004a1018723c */ /* 0x040ff000000018ff */
[----:B------:R-:W-:Y:S01]  /*e970*/  MOV R108, R44 ;  /* 0x0000002c006c7202 */ /* 0x000fe20000000f00 */
[----:B------:R-:W-:Y:S01]  /*e980*/  IMAD.MOV.U32 R107, RZ, RZ, R45 ;  /* 0x000000ffff6b7224 */ /* 0x000fe200078e002d */
[----:B------:R-:W-:Y:S01]  /*e990*/  MOV R65, R46 ;  /* 0x0000002e00417202 */ /* 0x000fe20000000f00 */
[----:B------:R-:W-:Y:S01]  /*e9a0*/  IMAD.MOV.U32 R64, RZ, RZ, R47 ;  /* 0x000000ffff407224 */ /* 0x000fe200078e002f */
[C---:B------:R-:W-:Y:S08]  /*e9b0*/  HMMA.16816.F32 R56, R16.reuse, R58, RZ ;  /* 0x0000003a1038723c */ /* 0x040ff000000018ff */
[C---:B------:R-:W-:Y:S08]  /*e9c0*/  HMMA.16816.F32 R44, R16.reuse, R32, RZ ;  /* 0x00000020102c723c */ /* 0x040ff000000018ff */
[C---:B------:R-:W-:Y:S08]  /*e9d0*/  HMMA.16816.F32 R32, R16.reuse, R30, RZ ;  /* 0x0000001e1020723c */ /* 0x040ff000000018ff */
[----:B------:R-:W-:Y:S08]  /*e9e0*/  HMMA.16816.F32 R28, R16, R72, RZ ;  /* 0x00000048101c723c */ /* 0x000ff000000018ff */
[----:B------:R-:W-:Y:S01]  /*e9f0*/  HMMA.16816.F32 R72, R8, R68, R44 ;  /* 0x000000440848723c */ /* 0x000fe2000000182c */
[----:B------:R-:W1:Y:S07]  /*ea00*/  LDSM.16.MT88.4 R44, [R196+0x3800] ;  /* 0x00380000c42c783b */ /* 0x000e6e0000004200 */
[----:B------:R-:W-:Y:S07]  /*ea10*/  HMMA.16816.F32 R20, R16, R76, RZ ;  /* 0x0000004c1014723c */ /* 0x000fee00000018ff */
[----:B------:R-:W-:Y:S01]  /*ea20*/  IMAD.MOV.U32 R77, RZ, RZ, R107 ;  /* 0x000000ffff4d7224 */ /* 0x000fe200078e006b */
[----:B------:R-:W-:Y:S01]  /*ea30*/  HMMA.16816.F32 R96, R8, R54, R32 ;  /* 0x000000360860723c */ /* 0x000fe20000001820 */
[----:B------:R-:W-:-:S07]  /*ea40*/  MOV R76, R108 ;  /* 0x0000006c004c7202 */ /* 0x000fce0000000f00 */
[----:B------:R-:W-:Y:S07]  /*ea50*/  HMMA.16816.F32 R32, R16, R78, RZ ;  /* 0x0000004e1020723c */ /* 0x000fee00000018ff */
[----:B------:R-:W-:Y:S01]  /*ea60*/  MOV R78, R65 ;  /* 0x00000041004e7202 */ /* 0x000fe20000000f00 */
[----:B------:R-:W-:Y:S01]  /*ea70*/  HMMA.16816.F32 R88, R8, R48, R28 ;  /* 0x000000300858723c */ /* 0x000fe2000000181c */
[----:B------:R-:W-:Y:S01]  /*ea80*/  IMAD.MOV.U32 R79, RZ, RZ, R64 ;  /* 0x000000ffff4f7224 */ /* 0x000fe200078e0040 */
[----:B------:R-:W-:Y:S01]  /*ea90*/  MOV R64, R106 ;  /* 0x0000006a00407202 */ /* 0x000fe20000000f00 */
[----:B------:R-:W-:-:S05]  /*eaa0*/  IMAD.MOV.U32 R65, RZ, RZ, R105 ;  /* 0x000000ffff417224 */ /* 0x000fca00078e0069 */
[----:B------:R-:W-:Y:S01]  /*eab0*/  HMMA.16816.F32 R180, R8, R50, R24 ;  /* 0x0000003208b4723c */ /* 0x000fe20000001818 */
[----:B------:R-:W2:Y:S07]  /*eac0*/  LDSM.16.MT88.4 R48, [R193+0x4800] ;  /* 0x00480000c130783b */ /* 0x000eae0000004200 */
[C---:B----4-:R-:W-:Y:S07]  /*ead0*/  HMMA.16816.F32 R28, R16.reuse, R60, RZ ;  /* 0x0000003c101c723c */ /* 0x050fee00000018ff */
[----:B------:R-:W-:Y:S01]  /*eae0*/  MOV R60, R95 ;  /* 0x0000005f003c7202 */ /* 0x000fe20000000f00 */
[----:B------:R-:W-:Y:S01]  /*eaf0*/  HMMA.16816.F32 R24, R16, R62, RZ ;  /* 0x0000003e1018723c */ /* 0x000fe200000018ff */
[----:B------:R-:W-:-:S06]  /*eb00*/  IMAD.MOV.U32 R61, RZ, RZ, R94 ;  /* 0x000000ffff3d7224 */ /* 0x000fcc00078e005e */
[----:B------:R-:W-:Y:S01]  /*eb10*/  MOV R62, R93 ;  /* 0x0000005d003e7202 */ /* 0x000fe20000000f00 */
[----:B------:R-:W-:Y:S01]  /*eb20*/  HMMA.16816.F32 R172, R8, R66, R56 ;  /* 0x0000004208ac723c */ /* 0x000fe20000001838 */
[----:B------:R-:W3:Y:S01]  /*eb30*/  LDSM.16.MT88.4 R56, [R195+0x3800] ;  /* 0x00380000c338783b */ /* 0x000ee20000004200 */
[----:B------:R-:W-:-:S05]  /*eb40*/  IMAD.MOV.U32 R63, RZ, RZ, R92 ;  /* 0x000000ffff3f7224 */ /* 0x000fca00078e005c */
[----:B------:R-:W-:Y:S01]  /*eb50*/  MOV R66, R104 ;  /* 0x0000006800427202 */ /* 0x000fe20000000f00 */
[----:B------:R-:W-:Y:S01]  /*eb60*/  HMMA.16816.F32 R184, R8, R52, R36 ;  /* 0x0000003408b8723c */ /* 0x000fe20000001824 */
[----:B------:R-:W4:Y:S01]  /*eb70*/  LDSM.16.MT88.4 R52, [R194+0x4800] ;  /* 0x00480000c234783b */ /* 0x000f220000004200 */
[----:B------:R-:W-:-:S06]  /*eb80*/  IMAD.MOV.U32 R67, RZ, RZ, R103 ;  /* 0x000000ffff437224 */ /* 0x000fcc00078e0067 */
[----:B------:R-:W-:Y:S07]  /*eb90*/  HMMA.16816.F32 R176, R8, R80, R20 ;  /* 0x0000005008b0723c */ /* 0x000fee0000001814 */
[----:B------:R-:W-:Y:S01]  /*eba0*/  MOV R80, R102 ;  /* 0x0000006600507202 */ /* 0x000fe20000000f00 */
[----:B------:R-:W-:Y:S01]  /*ebb0*/  HMMA.16816.F32 R20, R16, R84, RZ ;  /* 0x000000541014723c */ /* 0x000fe200000018ff */
[----:B------:R-:W-:-:S06]  /*ebc0*/  IMAD.MOV.U32 R81, RZ, RZ, R101 ;  /* 0x000000ffff517224 */ /* 0x000fcc00078e0065 */
[----:B------:R-:W-:Y:S01]  /*ebd0*/  MOV R84, R4 ;  /* 0x0000000400547202 */ /* 0x000fe20000000f00 */
[----:B------:R-:W-:Y:S01]  /*ebe0*/  HMMA.16816.F32 R92, R8, R82, R32 ;  /* 0x00000052085c723c */ /* 0x000fe20000001820 */
[----:B------:R-:W5:Y:S01]  /*ebf0*/  LDL R4, [R1+0x58] ;  /* 0x0000580001047983 */ /* 0x000f620000100800 */
[----:B------:R-:W-:-:S05]  /*ec00*/  IMAD.MOV.U32 R85, RZ, RZ, R3 ;  /* 0x000000ffff557224 */ /* 0x000fca00078e0003 */
[----:B------:R-:W-:Y:S01]  /*ec10*/  MOV R82, R100 ;  /* 0x0000006400527202 */ /* 0x000fe20000000f00 */
[C---:B-1----:R-:W-:Y:S01]  /*ec20*/  HMMA.16816.F32 R104, R8.reuse, R44, R28 ;  /* 0x0000002c0868723c */ /* 0x042fe2000000181c */
[----:B------:R-:W-:Y:S02]  /*ec30*/  IMAD.MOV.U32 R83, RZ, RZ, R14 ;  /* 0x000000ffff537224 */ /* 0x000fe400078e000e */
[----:B------:R-:W5:Y:S05]  /*ec40*/  LDL R14, [R1+0x64] ;  /* 0x00006400010e7983 */ /* 0x000f6a0000100800 */
[C---:B------:R-:W-:Y:S01]  /*ec50*/  HMMA.16816.F32 R100, R8.reuse, R46, R24 ;  /* 0x0000002e0864723c */ /* 0x040fe20000001818 */
[----:B------:R-:W1:Y:S07]  /*ec60*/  LDSM.16.MT88.4 R44, [R193+0x5000] ;  /* 0x00500000c12c783b */ /* 0x000e6e0000004200 */
[----:B------:R-:W-:Y:S01]  /*ec70*/  HMMA.16816.F32 R68, R8, R70, R40 ;  /* 0x000000460844723c */ /* 0x000fe20000001828 */
[----:B------:R-:W1:Y:S07]  /*ec80*/  LDSM.16.MT88.4 R40, [R194+0x5000] ;  /* 0x00500000c228783b */ /* 0x000e6e0000004200 */
[C---:B--2---:R-:W-:Y:S08]  /*ec90*/  HMMA.16816.F32 R32, R16.reuse, R48, RZ ;  /* 0x000000301020723c */ /* 0x044ff000000018ff */
[----:B------:R-:W-:Y:S01]  /*eca0*/  HMMA.16816.F32 R28, R16, R50, RZ ;  /* 0x00000032101c723c */ /* 0x000fe200000018ff */
[----:B------:R-:W2:Y:S07]  /*ecb0*/  LDSM.16.MT88.4 R48, [R196+0x4800] ;  /* 0x00480000c430783b */ /* 0x000eae0000004200 */
[----:B---3--:R-:W-:Y:S08]  /*ecc0*/  HMMA.16816.F32 R112, R8, R56, R20 ;  /* 0x000000380870723c */ /* 0x008ff00000001814 */
[C---:B----4-:R-:W-:Y:S08]  /*ecd0*/  HMMA.16816.F32 R24, R16.reuse, R52, RZ ;  /* 0x000000341018723c */ /* 0x050ff000000018ff */
[C---:B------:R-:W-:Y:S08]  /*ece0*/  HMMA.16816.F32 R20, R16.reuse, R54, RZ ;  /* 0x000000361014723c */ /* 0x040ff000000018ff */
[----:B------:R-:W-:Y:S07]  /*ecf0*/  HMMA.16816.F32 R36, R16, R86, RZ ;  /* 0x000000561024723c */ /* 0x000fee00000018ff */
[----:B------:R-:W-:Y:S01]  /*ed00*/  IMAD.MOV.U32 R87, RZ, RZ, R0 ;  /* 0x000000ffff577224 */ /* 0x000fe200078e0000 */
[----:B-1----:R-:W-:Y:S01]  /*ed10*/  HMMA.16816.F32 R120, R8, R44, R32 ;  /* 0x0000002c0878723c */ /* 0x002fe20000001820 */
[----:B------:R-:W1:Y:S01]  /*ed20*/  LDSM.16.MT88.4 R32, [R196+0x5000] ;  /* 0x00500000c420783b */ /* 0x000e620000004200 */
[----:B------:R-:W-:-:S03]  /*ed30*/  MOV R86, R2 ;  /* 0x0000000200567202 */ /* 0x000fc60000000f00 */
[----:B------:R-:W3:Y:S03]  /*ed40*/  LDL R0, [R1+0x4] ;  /* 0x0000040001007983 */ /* 0x000ee60000100800 */
[C---:B------:R-:W-:Y:S01]  /*ed50*/  HMMA.16816.F32 R132, R8.reuse, R40, R24 ;  /* 0x000000280884723c */ /* 0x040fe20000001818 */
[----:B------:R-:W-:Y:S07]  /*ed60*/  LDSM.16.MT88.4 R24, [R195+0x4800] ;  /* 0x00480000c318783b */ /* 0x000fee0000004200 */
[C---:B------:R-:W-:Y:S01]  /*ed70*/  HMMA.16816.F32 R128, R8.reuse, R42, R20 ;  /* 0x0000002a0880723c */ /* 0x040fe20000001814 */
[----:B------:R-:W4:Y:S07]  /*ed80*/  LDSM.16.MT88.4 R40, [R195+0x1000] ;  /* 0x00100000c328783b */ /* 0x000f2e0000004200 */
[----:B------:R-:W-:Y:S01]  /*ed90*/  HMMA.16816.F32 R108, R8, R58, R36 ;  /* 0x0000003a086c723c */ /* 0x000fe20000001824 */
[----:B------:R-:W4:Y:S07]  /*eda0*/  LDSM.16.MT88.4 R56, [R194+0x2800] ;  /* 0x00280000c238783b */ /* 0x000f2e0000004200 */
[C---:B--2---:R-:W-:Y:S08]  /*edb0*/  HMMA.16816.F32 R20, R16.reuse, R48, RZ ;  /* 0x000000301014723c */ /* 0x044ff000000018ff */
[----:B------:R-:W-:Y:S01]  /*edc0*/  HMMA.16816.F32 R36, R16, R50, RZ ;  /* 0x000000321024723c */ /* 0x000fe200000018ff */
[----:B------:R-:W-:Y:S07]  /*edd0*/  LDSM.16.MT88.4 R48, [R193+0x2800] ;  /* 0x00280000c130783b */ /* 0x000fee0000004200 */
[----:B------:R-:W-:Y:S08]  /*ede0*/  HMMA.16816.F32 R152, R136, R148, R152 ;  /* 0x000000948898723c */ /* 0x000ff00000001898 */
[C---:B-1----:R-:W-:Y:S01]  /*edf0*/  HMMA.16816.F32 R124, R8.reuse, R32, R20 ;  /* 0x00000020087c723c */ /* 0x042fe20000001814 */
[----:B------:R-:W-:Y:S07]  /*ee00*/  LDSM.16.MT88.4 R20, [R195+0x5000] ;  /* 0x00500000c314783b */ /* 0x000fee0000004200 */
[----:B------:R-:W-:Y:S08]  /*ee10*/  HMMA.16816.F32 R32, R8, R34, R36 ;  /* 0x000000220820723c */ /* 0x000ff00000001824 */
[C---:B----4-:R-:W-:Y:S08]  /*ee20*/  HMMA.16816.F32 R36, R136.reuse, R40, R60 ;  /* 0x000000288824723c */ /* 0x050ff0000000183c */
[C---:B------:R-:W-:Y:S01]  /*ee30*/  HMMA.16816.F32 R40, R136.reuse, R42, R64 ;  /* 0x0000002a8828723c */ /* 0x040fe20000001840 */
[----:B------:R-:W1:Y:S07]  /*ee40*/  LDSM.16.MT88.4 R64, [R196+0x2800] ;  /* 0x00280000c440783b */ /* 0x000e6e0000004200 */
[C---:B------:R-:W-:Y:S01]  /*ee50*/  HMMA.16816.F32 R148, R136.reuse, R150, R80 ;  /* 0x000000968894723c */ /* 0x040fe20000001850 */
[----:B------:R-:W2:Y:S07]  /*ee60*/  LDSM.16.MT88.4 R80, [R193+0x4000] ;  /* 0x00400000c150783b */ /* 0x000eae0000004200 */
[C---:B------:R-:W-:Y:S08]  /*ee70*/  HMMA.16816.F32 R52, R136.reuse, R56, R76 ;  /* 0x000000388834723c */ /* 0x040ff0000000184c */
[C---:B------:R-:W-:Y:S08]  /*ee80*/  HMMA.16816.F32 R160, R136.reuse, R156, R160 ;  /* 0x0000009c88a0723c */ /* 0x040ff000000018a0 */
[----:B------:R-:W-:Y:S08]  /*ee90*/  HMMA.16816.F32 R156, R136, R158, R84 ;  /* 0x0000009e889c723c */ /* 0x000ff00000001854 */
[----:B------:R-:W-:Y:S08]  /*eea0*/  HMMA.16816.F32 R116, R8, R46, R28 ;  /* 0x0000002e0874723c */ /* 0x000ff0000000181c */
[C---:B-1----:R-:W-:Y:S01]  /*eeb0*/  HMMA.16816.F32 R60, R136.reuse, R64, R72 ;  /* 0x00000040883c723c */ /* 0x042fe20000001848 */
[----:B------:R-:W1:Y:S07]  /*eec0*/  LDSM.16.MT88.4 R72, [R195+0x2800] ;  /* 0x00280000c348783b */ /* 0x000e6e0000004200 */
[C---:B------:R-:W-:Y:S08]  /*eed0*/  HMMA.16816.F32 R64, R136.reuse, R66, R68 ;  /* 0x000000428840723c */ /* 0x040ff00000001844 */
[----:B--2---:R-:W-:Y:S01]  /*eee0*/  HMMA.16816.F32 R76, R136, R80, R88 ;  /* 0x00000050884c723c */ /* 0x004fe20000001858 */
[----:B------:R-:W2:Y:S07]  /*eef0*/  LDSM.16.MT88.4 R88, [R194+0x4000] ;  /* 0x00400000c258783b */ /* 0x000eae0000004200 */
[C---:B------:R-:W-:Y:S08]  /*ef00*/  HMMA.16816.F32 R28, R16.reuse, R24, RZ ;  /* 0x00000018101c723c */ /* 0x040ff000000018ff */
[----:B------:R-:W-:Y:S08]  /*ef10*/  HMMA.16816.F32 R16, R16, R26, RZ ;  /* 0x0000001a1010723c */ /* 0x000ff000000018ff */
[C---:B------:R-:W-:Y:S08]  /*ef20*/  HMMA.16816.F32 R44, R136.reuse, R48, R216 ;  /* 0x00000030882c723c */ /* 0x040ff000000018d8 */
[C---:B-1----:R-:W-:Y:S08]  /*ef30*/  HMMA.16816.F32 R68, R136.reuse, R72, R184 ;  /* 0x000000488844723c */ /* 0x042ff000000018b8 */
[C---:B------:R-:W-:Y:S01]  /*ef40*/  HMMA.16816.F32 R72, R136.reuse, R74, R96 ;  /* 0x0000004a8848723c */ /* 0x040fe20000001860 */
[----:B------:R-:W1:Y:S07]  /*ef50*/  LDSM.16.MT88.4 R96, [R196+0x4000] ;  /* 0x00400000c460783b */ /* 0x000e6e0000004200 */
[C---:B--2---:R-:W-:Y:S08]  /*ef60*/  HMMA.16816.F32 R84, R136.reuse, R88, R176 ;  /* 0x000000588854723c */ /* 0x044ff000000018b0 */
[----:B------:R-:W-:Y:S08]  /*ef70*/  HMMA.16816.F32 R88, R136, R90, R92 ;  /* 0x0000005a8858723c */ /* 0x000ff0000000185c */
[C---:B------:R-:W-:Y:S08]  /*ef80*/  HMMA.16816.F32 R28, R8.reuse, R20, R28 ;  /* 0x00000014081c723c */ /* 0x040ff0000000181c */
[----:B------:R-:W-:Y:S01]  /*ef90*/  HMMA.16816.F32 R16, R8, R22, R16 ;  /* 0x000000160810723c */ /* 0x000fe20000001810 */
[----:B------:R-:W-:Y:S01]  /*efa0*/  LDSM.16.MT88.4 R8, [R195+0x5800] ;  /* 0x00580000c308783b */ /* 0x000fe20000004200 */
[----:B------:R-:W-:-:S02]  /*efb0*/  LOP3.LUT R213, R213, 0xffffefff, RZ, 0xc0, !PT ;  /* 0xffffefffd5d57812 */ /* 0x000fc400078ec0ff */
[----:B------:R-:W-:-:S04]  /*efc0*/  IADD3 R225, R225, -0x2, RZ ;  /* 0xfffffffee1e17810 */ /* 0x000fc80007ffe0ff */
[C---:B------:R-:W-:Y:S08]  /*efd0*/  HMMA.16816.F32 R48, R136.reuse, R50, R188 ;  /* 0x000000328830723c */ /* 0x040ff000000018bc */
[C---:B-1----:R-:W-:Y:S01]  /*efe0*/  HMMA.16816.F32 R92, R136.reuse, R96, R104 ;  /* 0x00000060885c723c */ /* 0x042fe20000001868 */
[----:B------:R-:W1:Y:S07]  /*eff0*/  LDSM.16.MT88.4 R104, [R195+0x4000] ;  /* 0x00400000c368783b */ /* 0x000e6e0000004200 */
[C---:B------:R-:W-:Y:S08]  /*f000*/  HMMA.16816.F32 R96, R136.reuse, R98, R100 ;  /* 0x000000628860723c */ /* 0x040ff00000001864 */
[C---:B------:R-:W-:Y:S08]  /*f010*/  HMMA.16816.F32 R56, R136.reuse, R58, R172 ;  /* 0x0000003a8838723c */ /* 0x040ff000000018ac */
[C---:B-1----:R-:W-:Y:S01]  /*f020*/  HMMA.16816.F32 R100, R136.reuse, R104, R112 ;  /* 0x000000688864723c */ /* 0x042fe20000001870 */
[----:B------:R-:W1:Y:S07]  /*f030*/  LDSM.16.MT88.4 R112, [R193+0x5800] ;  /* 0x00580000c170783b */ /* 0x000e6e0000004200 */
[C---:B------:R-:W-:Y:S08]  /*f040*/  HMMA.16816.F32 R104, R136.reuse, R106, R108 ;  /* 0x0000006a8868723c */ /* 0x040ff0000000186c */
[C---:B-1----:R-:W-:Y:S01]  /*f050*/  HMMA.16816.F32 R108, R136.reuse, R112, R120 ;  /* 0x00000070886c723c */ /* 0x042fe20000001878 */
[----:B------:R-:W1:Y:S07]  /*f060*/  LDSM.16.MT88.4 R120, [R194+0x5800] ;  /* 0x00580000c278783b */ /* 0x000e6e0000004200 */
[----:B------:R-:W-:Y:S01]  /*f070*/  HMMA.16816.F32 R112, R136, R114, R116 ;  /* 0x000000728870723c */ /* 0x000fe20000001874 */
[----:B------:R-:W-:-:S04]  /*f080*/  MOV R218, 0x1 ;  /* 0x0000000100da7802 */ /* 0x000fc80000000f00 */
[----:B------:R-:W-:-:S03]  /*f090*/  ISETP.NE.AND P0, PT, R218, c[0x0][0x2c4], PT ;  /* 0x0000b100da007a0c */ /* 0x000fc60003f05270 */
[C---:B-1----:R-:W-:Y:S08]  /*f0a0*/  HMMA.16816.F32 R116, R136.reuse, R120, R132 ;  /* 0x000000788874723c */ /* 0x042ff00000001884 */
[----:B------:R-:W-:Y:S01]  /*f0b0*/  HMMA.16816.F32 R120, R136, R122, R128 ;  /* 0x0000007a8878723c */ /* 0x000fe20000001880 */
[----:B------:R-:W1:Y:S01]  /*f0c0*/  LDSM.16.MT88.4 R128, [R196+0x5800] ;  /* 0x00580000c480783b */ /* 0x000e620000004200 */
[----:B---3--:R-:W-:Y:S01]  /*f0d0*/  IMAD.SHL.U32 R0, R0, 0x80, RZ ;  /* 0x0000008000007824 */ /* 0x008fe200078e00ff */
[----:B------:R-:W-:-:S03]  /*f0e0*/  ISETP.LE.AND P1, PT, R218, c[0x0][0x32c], PT ;  /* 0x0000cb00da007a0c */ /* 0x000fc60003f23270 */
[----:B------:R-:W-:Y:S01]  /*f0f0*/  @P0 IMAD.HI.U32 R3, R0, c[0x0][0x2c8], RZ ;  /* 0x0000b20000030a27 */ /* 0x000fe200078e00ff */
[----:B------:R-:W-:-:S04]  /*f100*/  MOV R2, R0 ;  /* 0x0000000000027202 */ /* 0x000fc80000000f00 */
[----:B------:R-:W-:Y:S01]  /*f110*/  @P0 SHF.R.U32.HI R2, RZ, c[0x0][0x2cc], R3 ;  /* 0x0000b300ff020a19 */ /* 0x000fe20000011603 */
[----:B------:R-:W-:Y:S03]  /*f120*/  HMMA.16816.F32 R80, R136, R82, R180 ;  /* 0x000000528850723c */ /* 0x000fe600000018b4 */
[----:B-----5:R-:W-:-:S05]  /*f130*/  IADD3 R2, -R4, R14, R2 ;  /* 0x0000000e04027210 */ /* 0x020fca0007ffe102 */
[----:B------:R-:W-:Y:S01]  /*f140*/  HMMA.16816.F32 R132, R136, R8, R28 ;  /* 0x000000088884723c */ /* 0x000fe2000000181c */
[----:B------:R-:W-:Y:S02]  /*f150*/  IADD3 R4, R2, c[0x0][0x328], RZ ;  /* 0x0000ca0002047a10 */ /* 0x000fe40007ffe0ff */
[----:B------:R-:W-:-:S05]  /*f160*/  @P1 LOP3.LUT R213, R213, 0x1000, RZ, 0xfc, !PT ;  /* 0x00001000d5d51812 */ /* 0x000fca00078efcff */
[C---:B-1----:R-:W-:Y:S08]  /*f170*/  HMMA.16816.F32 R124, R136.reuse, R128, R124 ;  /* 0x00000080887c723c */ /* 0x042ff0000000187c */
[C---:B------:R-:W-:Y:S08]  /*f180*/  HMMA.16816.F32 R128, R136.reuse, R130, R32 ;  /* 0x000000828880723c */ /* 0x040ff00000001820 */
[----:B------:R-:W-:Y:S01]  /*f190*/  HMMA.16816.F32 R136, R136, R10, R16 ;  /* 0x0000000a8888723c */ /* 0x000fe20000001810 */
[----:B------:R-:W-:Y:S07]  /*f1a0*/  @!P1 BRA `(.L_x_2380) ;  /* 0x0000011000009947 */ /* 0x000fee0003800000 */
[C---:B------:R-:W-:Y:S01]  /*f1b0*/  ISETP.GT.AND P0, PT, R2.reuse, RZ, PT ;  /* 0x000000ff0200720c */ /* 0x040fe20003f04270 */
[----:B------:R-:W-:Y:S01]  /*f1c0*/  BSSY B0, `(.L_x_2381) ;  /* 0x000000c000007945 */ /* 0x000fe20003800000 */
[----:B------:R-:W-:-:S11]  /*f1d0*/  IADD3 R3, R2, -0x1, RZ ;  /* 0xffffffff02037810 */ /* 0x000fd60007ffe0ff */
[----:B------:R-:W-:Y:S05]  /*f1e0*/  @P0 BRA `(.L_x_2382) ;  /* 0x0000006000000947 */ /* 0x000fea0003800000 */
[----:B------:R-:W-:Y:S01]  /*f1f0*/  ISETP.NE.AND P0, PT, R218, c[0x0][0x32c], PT ;  /* 0x0000cb00da007a0c */ /* 0x000fe20003f05270 */
[----:B------:R-:W-:-:S12]  /*f200*/  IMAD.MOV R2, RZ, RZ, -R2 ;  /* 0x000000ffff027224 */ /* 0x000fd800078e0a02 */
[----:B------:R-:W-:-:S05]  /*f210*/  @P0 IMAD.HI.U32 R3, R2, c[0x0][0x330], RZ ;  /* 0x0000cc0002030a27 */ /* 0x000fca00078e00ff */
[----:B------:R-:W-:-:S04]  /*f220*/  @P0 SHF.R.U32.HI R2, RZ, c[0x0][0x334], R3 ;  /* 0x0000cd00ff020a19 */ /* 0x000fc80000011603 */
[----:B------:R-:W-:Y:S01]  /*f230*/  LOP3.LUT R3, RZ, R2, RZ, 0x33, !PT ;  /* 0x00000002ff037212 */ /* 0x000fe200078e33ff */
[----:B------:R-:W-:Y:S05]  /*f240*/  BRA `(.L_x_2383) ;  /* 0x0000003000007947 */ /* 0x000fea0003800000 */
.L_x_2382:
[----:B------:R-:W-:-:S13]  /*f250*/  ISETP.NE.AND P0, PT, R218, c[0x0][0x32c], PT ;  /* 0x0000cb00da007a0c */ /* 0x000fda0003f05270 */
[----:B------:R-:W-:-:S05]  /*f260*/  @P0 IMAD.HI.U32 R2, R3, c[0x0][0x330], RZ ;  /* 0x0000cc0003020a27 */ /* 0x000fca00078e00ff */
[----:B------:R-:W-:Y:S02]  /*f270*/  @P0 SHF.R.U32.HI R3, RZ, c[0x0][0x334], R2 ;  /* 0x0000cd00ff030a19 */ /* 0x000fe40000011602 */
.L_x_2383:
[----:B------:R-:W-:Y:S05]  /*f280*/  BSYNC B0 ;  /* 0x0000000000007941 */ /* 0x000fea0003800000 */
.L_x_2381:
[----:B------:R-:W-:-:S05]  /*f290*/  MOV R2, c[0x0][0x32c] ;  /* 0x0000cb0000027a02 */ /* 0x000fca0000000f00 */
[----:B------:R-:W-:-:S05]  /*f2a0*/  IMAD R3, R3, R2, c[0x0][0x32c] ;  /* 0x0000cb0003037624 */ /* 0x000fca00078e0202 */
[----:B------:R-:W-:-:S05]  /*f2b0*/  IMNMX R4, R4, R3, PT ;  /* 0x0000000304047217 */ /* 0x000fca0003800200 */
.L_x_2380:
[----:B------:R-:W-:-:S05]  /*f2c0*/  IMAD.HI R4, R4, 0x2aaaaaab, RZ ;  /* 0x2aaaaaab04047827 */ /* 0x000fca00078e02ff */
[----:B------:R-:W-:-:S04]  /*f2d0*/  SHF.R.U32.HI R2, RZ, 0x1f, R4 ;  /* 0x0000001fff027819 */ /* 0x000fc80000011604 */
[----:B------:R-:W-:-:S04]  /*f2e0*/  LEA.HI.SX32 R4, R4, R2, 0x1d ;  /* 0x0000000204047211 */ /* 0x000fc800078feaff */
[----:B------:R-:W-:-:S04]  /*f2f0*/  IMNMX R217, R246, R4, !PT ;  /* 0x00000004f6d97217 */ /* 0x000fc80007800200 */
[----:B------:R-:W-:-:S13]  /*f300*/  ISETP.GE.AND P0, PT, R225, R217, PT ;  /* 0x000000d9e100720c */ /* 0x000fda0003f06270 */
[----:B------:R-:W-:Y:S05]  /*f310*/  @!P0 BRA `(.L_x_2384) ;  /* 0x00003db000008947 */ /* 0x000fea0003800000 */
.L_x_2407:
        /* <DEDUP_REMOVED lines=9> */
[----:B------:R1:W1:Y:S04]  /*f3b0*/  LDSM.16.M88.4 R176, [R198] ;  /* 0x00000000c6b0783b */ /* 0x0002680000000200 */
[----:B------:R1:W1:Y:S04]  /*f3c0*/  LDSM.16.M88.4 R180, [R201] ;  /* 0x00000000c9b4783b */ /* 0x0002680000000200 */
[----:B------:R1:W1:Y:S04]  /*f3d0*/  LDSM.16.M88.4 R184, [R211] ;  /* 0x00000000d3b8783b */ /* 0x0002680000000200 */
[----:B------:R1:W1:Y:S01]  /*f3e0*/  LDSM.16.M88.4 R188, [R212] ;  /* 0x00000000d4bc783b */ /* 0x0002620000000200 */
[----:B------:R-:W-:-:S05]  /*f3f0*/  @P0 BRA `(.L_x_2386) ;  /* 0x000004c000000947 */ /* 0x000fca0003800000 */
[----:B------:R-:W-:Y:S01]  /*f400*/  IMAD.WIDE.U32 R2, R226, c[0x0][0x208], RZ ;  /* 0x00008200e2027a25 */ /* 0x000fe200078e00ff */
[----:B------:R-:W-:Y:S01]  /*f410*/  SHF.R.S32.HI R0, RZ, 0x1f, R226 ;  /* 0x0000001fff007819 */ /* 0x000fe200000114e2 */
[----:B------:R-:W5:Y:S04]  /*f420*/  LDL.64 R10, [R1+0x70] ;  /* 0x00007000010a7983 */ /* 0x000f680000100a00 */
[----:B------:R-:W-:Y:S04]  /*f430*/  IMAD R0, R0, c[0x0][0x208], RZ ;  /* 0x0000820000007a24 */ /* 0x000fe800078e02ff */
[----:B------:R-:W-:Y:S05]  /*f440*/  IMAD R0, R226, c[0x0][0x20c], R0 ;  /* 0x00008300e2007a24 */ /* 0x000fea00078e0200 */
[----:B------:R-:W-:Y:S02]  /*f450*/  IADD3 R3, R3, R0, RZ ;  /* 0x0000000003037210 */ /* 0x000fe40007ffe0ff */
[----:B------:R-:W-:Y:S03]  /*f460*/  SHF.R.S32.HI R0, RZ, 0x1f, R224 ;  /* 0x0000001fff007819 */ /* 0x000fe600000114e0 */
[----:B------:R-:W-:Y:S04]  /*f470*/  IMAD.WIDE.U32 R2, R224, c[0x0][0x218], R2 ;  /* 0x00008600e0027a25 */ /* 0x000fe800078e0002 */
[----:B------:R-:W-:Y:S04]  /*f480*/  IMAD R8, R0, c[0x0][0x218], RZ ;  /* 0x0000860000087a24 */ /* 0x000fe800078e02ff */
[----:B------:R-:W-:Y:S01]  /*f490*/  IMAD R8, R224, c[0x0][0x21c], R8 ;  /* 0x00008700e0087a24 */ /* 0x000fe200078e0208 */
[----:B-----5:R-:W-:Y:S04]  /*f4a0*/  IADD3 R0, P0, R10, R2, RZ ;  /* 0x000000020a007210 */ /* 0x020fe80007f1e0ff */
[----:B------:R-:W-:Y:S02]  /*f4b0*/  IADD3.X R8, R252, R3, R8, P0, !PT ;  /* 0x00000003fc087210 */ /* 0x000fe400007fe408 */
[C---:B------:R-:W-:Y:S04]  /*f4c0*/  LEA R9, P0, R0.reuse, c[0x0][0x1f8], 0x1 ;  /* 0x00007e0000097a11 */ /* 0x040fe800078008ff */
[----:B------:R-:W-:Y:S01]  /*f4d0*/  LEA.HI.X R8, R0, c[0x0][0x1fc], R8, 0x1, P0 ;  /* 0x00007f0000087a11 */ /* 0x000fe200000f0c08 */
[----:B------:R-:W-:-:S06]  /*f4e0*/  BRA.DIV ~URZ, `(.L_x_2387) ;  /* 0x000118227f007947 */ /* 0x000fcc000b800000 */
[----:B------:R4:W3:Y:S02]  /*f4f0*/  SHFL.IDX PT, R4, R8, RZ, 0x181f ;  /* 0x00181fff08047589 */ /* 0x0008e400000e0000 */
.L_x_2531:
[----:B------:R-:W-:-:S05]  /*f500*/  BRA.DIV ~URZ, `(.L_x_2388) ;  /* 0x000118727f007947 */ /* 0x000fca000b800000 */
[----:B------:R4:W3:Y:S02]  /*f510*/  SHFL.IDX PT, R0, R9, RZ, 0x181f ;  /* 0x00181fff09007589 */ /* 0x0008e400000e0000 */
.L_x_2532:
[----:B------:R-:W-:Y:S01]  /*f520*/  SHF.R.S32.HI R2, RZ, 0x1f, R215 ;  /* 0x0000001fff027819 */ /* 0x000fe200000114d7 */
[C---:B------:R-:W-:Y:S01]  /*f530*/  IMAD.SHL.U32 R20, R215.reuse, 0x2, RZ ;  /* 0x00000002d7147824 */ /* 0x040fe200078e00ff */
[C---:B------:R-:W-:Y:S01]  /*f540*/  ISETP.GE.AND P3, PT, R215.reuse, c[0x0][0x1d4], PT ;  /* 0x00007500d7007a0c */ /* 0x040fe20003f66270 */
[----:B------:R-:W-:Y:S01]  /*f550*/  IMAD.SHL.U32 R11, R232, 0x2, RZ ;  /* 0x00000002e80b7824 */ /* 0x000fe200078e00ff */
[C---:B------:R-:W-:Y:S01]  /*f560*/  SHF.L.U64.HI R10, R215.reuse, 0x1, R2 ;  /* 0x00000001d70a7819 */ /* 0x040fe20000010202 */
[----:B------:R-:W-:Y:S01]  /*f570*/  IMAD.SHL.U32 R22, R230, 0x2, RZ ;  /* 0x00000002e6167824 */ /* 0x000fe200078e00ff */
[----:B---3--:R-:W-:Y:S02]  /*f580*/  IADD3 R2, P0, R0, R20, RZ ;  /* 0x0000001400027210 */ /* 0x008fe40007f1e0ff */
[----:B------:R-:W-:Y:S02]  /*f590*/  IADD3 R14, R215, 0x40, RZ ;  /* 0x00000040d70e7810 */ /* 0x000fe40007ffe0ff */
[----:B------:R-:W-:Y:S01]  /*f5a0*/  SHF.L.U64.HI R29, R232, 0x1, R244 ;  /* 0x00000001e81d7819 */ /* 0x000fe200000102f4 */
[----:B------:R-:W-:Y:S01]  /*f5b0*/  IMAD.X R3, R4, 0x1, R10, P0 ;  /* 0x0000000104037824 */ /* 0x000fe200000e060a */
[----:B------:R-:W-:Y:S01]  /*f5c0*/  ISETP.GE.AND P2, PT, R14, c[0x0][0x1d4], PT ;  /* 0x000075000e007a0c */ /* 0x000fe20003f46270 */
[----:B------:R-:W-:Y:S01]  /*f5d0*/  IMAD.SHL.U32 R14, R231, 0x2, RZ ;  /* 0x00000002e70e7824 */ /* 0x000fe200078e00ff */
[----:B------:R-:W-:Y:S02]  /*f5e0*/  IADD3 R21, R215, 0x80, RZ ;  /* 0x00000080d7157810 */ /* 0x000fe40007ffe0ff */
[----:B------:R-:W-:Y:S01]  /*f5f0*/  @!PT LDS RZ, [RZ] ;  /* 0x00000000fffff984 */ /* 0x000fe20000000800 */
[----:B------:R-:W-:Y:S01]  /*f600*/  @!PT LDS RZ, [RZ] ;  /* 0x00000000fffff984 */ /* 0x000fe20000000800 */
[----:B------:R-:W-:Y:S01]  /*f610*/  @!PT LDS RZ, [RZ] ;  /* 0x00000000fffff984 */ /* 0x000fe20000000800 */
[----:B------:R3:W-:Y:S01]  /*f620*/  LDGSTS.E.BYPASS.LTC128B.128 [R214+0x4080], [R2.64], !P3 ;  /* 0x0408000002d67fae */ /* 0x0007e2000d901d4a */
[----:B------:R-:W-:Y:S02]  /*f630*/  SHF.L.U64.HI R23, R231, 0x1, R243 ;  /* 0x00000001e7177819 */ /* 0x000fe400000102f3 */
[----:B------:R-:W-:Y:S02]  /*f640*/  SHF.L.U64.HI R28, R230, 0x1, R242 ;  /* 0x00000001e61c7819 */ /* 0x000fe400000102f2 */
[----:B------:R-:W-:Y:S02]  /*f650*/  LOP3.LUT P1, RZ, R213, 0x800, RZ, 0xc0, !PT ;  /* 0x00000800d5ff7812 */ /* 0x000fe4000782c0ff */
[----:B---3--:R-:W-:Y:S05]  /*f660*/  IADD3 R2, P0, R0, R11, RZ ;  /* 0x0000000b00027210 */ /* 0x008fea0007f1e0ff */
[----:B------:R-:W-:Y:S05]  /*f670*/  IMAD.X R3, R4, 0x1, R29, P0 ;  /* 0x0000000104037824 */ /* 0x000fea00000e061d */
[----:B------:R3:W-:Y:S01]  /*f680*/  LDGSTS.E.BYPASS.LTC128B.128 [R214+0x5880], [R2.64], !P2 ;  /* 0x0588000002d67fae */ /* 0x0007e2000d101d4a */
[----:B------:R-:W-:Y:S02]  /*f690*/  ISETP.GE.AND P2, PT, R21, c[0x0][0x1d4], PT ;  /* 0x0000750015007a0c */ /* 0x000fe40003f46270 */
[----:B------:R-:W-:Y:S02]  /*f6a0*/  IADD3 R21, R215, 0xc0, RZ ;  /* 0x000000c0d7157810 */ /* 0x000fe40007ffe0ff */
[----:B---3--:R-:W-:Y:S05]  /*f6b0*/  IADD3 R2, P0, R0, R14, RZ ;  /* 0x0000000e00027210 */ /* 0x008fea0007f1e0ff */
[----:B------:R-:W-:Y:S05]  /*f6c0*/  IMAD.X R3, R4, 0x1, R23, P0 ;  /* 0x0000000104037824 */ /* 0x000fea00000e0617 */
[----:B------:R3:W-:Y:S01]  /*f6d0*/  LDGSTS.E.BYPASS.LTC128B.128 [R214+0x7080], [R2.64], !P2 ;  /* 0x0708000002d67fae */ /* 0x0007e2000d101d4a */
[----:B------:R-:W-:Y:S02]  /*f6e0*/  ISETP.GE.AND P2, PT, R21, c[0x0][0x1d4], PT ;  /* 0x0000750015007a0c */ /* 0x000fe40003f46270 */
[----:B---3--:R-:W-:Y:S05]  /*f6f0*/  IADD3 R2, P0, R0, R22, RZ ;  /* 0x0000001600027210 */ /* 0x008fea0007f1e0ff */
[----:B------:R-:W-:Y:S06]  /*f700*/  IMAD.X R3, R4, 0x1, R28, P0 ;  /* 0x0000000104037824 */ /* 0x000fec00000e061c */
[----:B------:R3:W-:Y:S01]  /*f710*/  LDGSTS.E.BYPASS.LTC128B.128 [R214+0x8880], [R2.64], !P2 ;  /* 0x0888000002d67fae */ /* 0x0007e2000d101d4a */
[----:B------:R-:W-:-:S05]  /*f720*/  @P1 BRA `(.L_x_2386) ;  /* 0x0000019000001947 */ /* 0x000fca0003800000 */
[----:B------:R-:W-:-:S05]  /*f730*/  BRA.DIV ~URZ, `(.L_x_2389) ;  /* 0x000116b27f007947 */ /* 0x000fca000b800000 */
[----:B------:R3:W4:Y:S04]  /*f740*/  SHFL.IDX PT, R4, R8, 0x1, 0x181f ;  /* 0x00381f0008047f89 */ /* 0x00072800000e0000 */
[----:B------:R3:W2:Y:S02]  /*f750*/  SHFL.IDX PT, R0, R9, 0x1, 0x181f ;  /* 0x00381f0009007f89 */ /* 0x0006a400000e0000 */
.L_x_2533:
[----:B--2---:R-:W-:Y:S02]  /*f760*/  IADD3 R20, P0, R0, R20, RZ ;  /* 0x0000001400147210 */ /* 0x004fe40007f1e0ff */
[C---:B------:R-:W-:Y:S02]  /*f770*/  IADD3 R216, R215.reuse, 0x40, RZ ;  /* 0x00000040d7d87810 */ /* 0x040fe40007ffe0ff */
[C---:B------:R-:W-:Y:S01]  /*f780*/  ISETP.GE.AND P4, PT, R215.reuse, c[0x0][0x1d4], PT ;  /* 0x00007500d7007a0c */ /* 0x040fe20003f86270 */
[----:B----4-:R-:W-:Y:S01]  /*f790*/  IMAD.X R21, R4, 0x1, R10, P0 ;  /* 0x0000000104157824 */ /* 0x010fe200000e060a */
[----:B------:R-:W-:Y:S02]  /*f7a0*/  ISETP.GE.AND P3, PT, R216, c[0x0][0x1d4], PT ;  /* 0x00007500d8007a0c */ /* 0x000fe40003f66270 */
[----:B------:R-:W-:Y:S02]  /*f7b0*/  IADD3 R31, R215, 0x80, RZ ;  /* 0x00000080d71f7810 */ /* 0x000fe40007ffe0ff */
[----:B------:R-:W-:Y:S02]  /*f7c0*/  IADD3 R10, P0, R0, R11, RZ ;  /* 0x0000000b000a7210 */ /* 0x000fe40007f1e0ff */
[----:B------:R-:W-:Y:S02]  /*f7d0*/  ISETP.GE.AND P2, PT, R31, c[0x0][0x1d4], PT ;  /* 0x000075001f007a0c */ /* 0x000fe40003f46270 */
[----:B------:R-:W-:Y:S01]  /*f7e0*/  IADD3 R30, R215, 0xc0, RZ ;  /* 0x000000c0d71e7810 */ /* 0x000fe20007ffe0ff */
[----:B------:R-:W-:Y:S01]  /*f7f0*/  IMAD.X R11, R4, 0x1, R29, P0 ;  /* 0x00000001040b7824 */ /* 0x000fe200000e061d */
[----:B---3--:R-:W-:Y:S01]  /*f800*/  IADD3 R8, P0, R0, R14, RZ ;  /* 0x0000000e00087210 */ /* 0x008fe20007f1e0ff */
[----:B------:R-:W-:Y:S01]  /*f810*/  @!PT LDS RZ, [RZ] ;  /* 0x00000000fffff984 */ /* 0x000fe20000000800 */
[----:B------:R-:W-:Y:S01]  /*f820*/  @!PT LDS RZ, [RZ] ;  /* 0x00000000fffff984 */ /* 0x000fe20000000800 */
[----:B------:R-:W-:Y:S01]  /*f830*/  @!PT LDS RZ, [RZ] ;  /* 0x00000000fffff984 */ /* 0x000fe20000000800 */
[----:B------:R2:W-:Y:S01]  /*f840*/  LDGSTS.E.BYPASS.LTC128B.128 [R214+0x5080], [R20.64], !P4 ;  /* 0x0508000014d67fae */ /* 0x0005e2000e101d4a */
[----:B------:R-:W-:Y:S03]  /*f850*/  ISETP.GE.AND P1, PT, R30, c[0x0][0x1d4], PT ;  /* 0x000075001e007a0c */ /* 0x000fe60003f26270 */
[----:B------:R2:W-:Y:S01]  /*f860*/  LDGSTS.E.BYPASS.LTC128B.128 [R214+0x6880], [R10.64], !P3 ;  /* 0x068800000ad67fae */ /* 0x0005e2000d901d4a */
[----:B------:R-:W-:Y:S01]  /*f870*/  IMAD.X R9, R4, 0x1, R23, P0 ;  /* 0x0000000104097824 */ /* 0x000fe200000e0617 */
[----:B------:R-:W-:Y:S04]  /*f880*/  IADD3 R2, P0, R0, R22, RZ ;  /* 0x0000001600027210 */ /* 0x000fe80007f1e0ff */
[----:B------:R2:W-:Y:S01]  /*f890*/  LDGSTS.E.BYPASS.LTC128B.128 [R214+0x8080], [R8.64], !P2 ;  /* 0x0808000008d67fae */ /* 0x0005e2000d101d4a */
[----:B------:R-:W-:Y:S05]  /*f8a0*/  IMAD.X R3, R4, 0x1, R28, P0 ;  /* 0x0000000104037824 */ /* 0x000fea00000e061c */
[----:B------:R2:W-:Y:S03]  /*f8b0*/  LDGSTS.E.BYPASS.LTC128B.128 [R214+0x9880], [R2.64], !P1 ;  /* 0x0988000002d67fae */ /* 0x0005e6000c901d4a */
.L_x_2386:
[----:B------:R-:W-:Y:S05]  /*f8c0*/  BSYNC B0 ;  /* 0x0000000000007941 */ /* 0x000fea0003800000 */
.L_x_2385:
[----:B------:R-:W0:Y:S01]  /*f8d0*/  LDGDEPBAR ;  /* 0x00000000000079af */ /* 0x000e220000000000 */
[----:B------:R-:W-:Y:S01]  /*f8e0*/  WARPSYNC 0xffffffff ;  /* 0xffffffff00007948 */ /* 0x000fe20003800000 */
[C---:B--234-:R-:W-:Y:S01]  /*f8f0*/  HMMA.16816.F32 R8, R32.reuse, R16, RZ ;  /* 0x000000102008723c */ /* 0x05cfe200000018ff */
[----:B------:R-:W-:Y:S02]  /*f900*/  BSSY B0, `(.L_x_2390) ;  /* 0x0000129000007945 */ /* 0x000fe40003800000 */
[----:B------:R-:W-:Y:S05]  /*f910*/  ISETP.GT.AND P0, PT, R225, R246, PT ;  /* 0x000000f6e100720c */ /* 0x000fea0003f04270 */
[C---:B------:R-:W-:Y:S08]  /*f920*/  HMMA.16816.F32 R16, R32.reuse, R18, RZ ;  /* 0x000000122010723c */ /* 0x040ff000000018ff */
[C---:B------:R-:W-:Y:S08]  /*f930*/  HMMA.16816.F32 R20, R32.reuse, R24, RZ ;  /* 0x000000182014723c */ /* 0x040ff000000018ff */
[C---:B------:R-:W-:Y:S08]  /*f940*/  HMMA.16816.F32 R24, R32.reuse, R26, RZ ;  /* 0x0000001a2018723c */ /* 0x040ff000000018ff */
[C---:B-1----:R-:W-:Y:S08]  /*f950*/  HMMA.16816.F32 R28, R32.reuse, R172, RZ ;  /* 0x000000ac201c723c */ /* 0x042ff000000018ff */
        /* <DEDUP_REMOVED lines=33> */
[----:B------:R-:W-:Y:S07]  /*fb70*/  LDSM.16.M88.4 R180, [R204] ;  /* 0x00000000ccb4783b */ /* 0x000fee0000000200 */
[C---:B--2---:R-:W-:Y:S08]  /*fb80*/  HMMA.16816.F32 R20, R172.reuse, R176, R20 ;  /* 0x000000b0ac14723c */ /* 0x044ff00000001814 */
[C---:B------:R-:W-:Y:S01]  /*fb90*/  HMMA.16816.F32 R24, R172.reuse, R178, R24 ;  /* 0x000000b2ac18723c */ /* 0x040fe20000001818 */
[----:B------:R-:W1:Y:S07]  /*fba0*/  LDSM.16.M88.4 R176, [R198+0x4000] ;  /* 0x00400000c6b0783b */ /* 0x000e6e0000000200 */
[C---:B---3--:R-:W-:Y:S08]  /*fbb0*/  HMMA.16816.F32 R28, R172.reuse, R184, R28 ;  /* 0x000000b8ac1c723c */ /* 0x048ff0000000181c */
[----:B------:R-:W-:Y:S01]  /*fbc0*/  HMMA.16816.F32 R32, R172, R186, R32 ;  /* 0x000000baac20723c */ /* 0x000fe20000001820 */
[----:B------:R-:W2:Y:S07]  /*fbd0*/  LDSM.16.M88.4 R172, [R202] ;  /* 0x00000000caac783b */ /* 0x000eae0000000200 */
[----:B------:R-:W3:Y:S01]  /*fbe0*/  LDSM.16.M88.4 R184, [R203] ;  /* 0x00000000cbb8783b */ /* 0x000ee20000000200 */
        /* <DEDUP_REMOVED lines=118> */
[----:B------:R5:W1:Y:S01]  /*10350*/  MUFU.TANH R179, R16 ;  /* 0x0000001000b37308 */ /* 0x000a620000002400 */
[----:B------:R-:W-:Y:S09]  /*10360*/  FMUL.FTZ R27, R27, c[0x0][0x320] ;  /* 0x0000c8001b1b7a20 */ /* 0x000ff20000410000 */
[----:B------:R1:W1:Y:S01]  /*10370*/  MUFU.TANH R176, R17 ;  /* 0x0000001100b07308 */ /* 0x0002620000002400 */
[----:B----4-:R-:W4:Y:S01]  /*10380*/  LDSM.16.M88.4 R8, [R15+0x5800] ;  /* 0x005800000f08783b */ /* 0x010f220000000200 */
[----:B------:R-:W-:Y:S08]  /*10390*/  DEPBAR.LE SB0, 0x0 ;  /* 0x000080000000791a */ /* 0x000ff00000000000 */
[----:B------:R2:W2:Y:S01]  /*103a0*/  MUFU.TANH R188, R18 ;  /* 0x0000001200bc7308 */ /* 0x0004a20000002400 */
[----:B------:R-:W-:Y:S01]  /*103b0*/  BAR.SYNC.DEFER_BLOCKING 0x0 ;  /* 0x0000000000007b1d */ /* 0x000fe20000010000 */
[----:B-----5:R-:W-:Y:S08]  /*103c0*/  FMUL.FTZ R16, R25, c[0x0][0x320] ;  /* 0x0000c80019107a20 */ /* 0x020ff00000410000 */
[----:B------:R5:W3:Y:S01]  /*103d0*/  MUFU.TANH R183, R19 ;  /* 0x0000001300b77308 */ /* 0x000ae20000002400 */
[----:B-1----:R-:W-:Y:S09]  /*103e0*/  FMUL.FTZ R17, R24, c[0x0][0x320] ;  /* 0x0000c80018117a20 */ /* 0x002ff20000410000 */
[----:B------:R-:W1:Y:S01]  /*103f0*/  MUFU.TANH R178, R26 ;  /* 0x0000001a00b27308 */ /* 0x000e620000002400 */
[----:B--2---:R-:W-:Y:S09]  /*10400*/  FMUL.FTZ R18, R21, c[0x0][0x320] ;  /* 0x0000c80015127a20 */ /* 0x004ff20000410000 */
[----:B------:R2:W1:Y:S01]  /*10410*/  MUFU.TANH R177, R27 ;  /* 0x0000001b00b17308 */ /* 0x0004620000002400 */
[C---:B----4-:R-:W-:Y:S05]  /*10420*/  HMMA.16816.F32 R28, R184.reuse, R8, R28 ;  /* 0x00000008b81c723c */ /* 0x050fea000000181c */
[----:B-----5:R-:W-:Y:S04]  /*10430*/  FMUL.FTZ R19, R20, c[0x0][0x320] ;  /* 0x0000c80014137a20 */ /* 0x020fe80000410000 */
[----:B------:R-:W4:Y:S03]  /*10440*/  MUFU.TANH R18, R18 ;  /* 0x0000001200127308 */ /* 0x000f260000002400 */
[----:B------:R-:W-:Y:S01]  /*10450*/  FMUL.FTZ R20, R22, c[0x0][0x320] ;  /* 0x0000c80016147a20 */ /* 0x000fe20000410000 */
[----:B------:R-:W-:Y:S06]  /*10460*/  HMMA.16816.F32 R32, R184, R10, R32 ;  /* 0x0000000ab820723c */ /* 0x000fec0000001820 */
[----:B------:R-:W1:Y:S06]  /*10470*/  MUFU.TANH R19, R19 ;  /* 0x0000001300137308 */ /* 0x000e6c0000002400 */
[----:B------:R-:W-:Y:S04]  /*10480*/  FMUL.FTZ R28, R28, c[0x0][0x320] ;  /* 0x0000c8001c1c7a20 */ /* 0x000fe80000410000 */
[----:B------:R-:W1:Y:S01]  /*10490*/  MUFU.TANH R20, R20 ;  /* 0x0000001400147308 */ /* 0x000e620000002400 */
[----:B--2---:R-:W-:Y:S02]  /*104a0*/  FMUL.FTZ R27, R29, c[0x0][0x320] ;  /* 0x0000c8001d1b7a20 */ /* 0x004fe40000410000 */
[----:B------:R-:W-:Y:S02]  /*104b0*/  FMUL.FTZ R30, R30, c[0x0][0x320] ;  /* 0x0000c8001e1e7a20 */ /* 0x000fe40000410000 */
[----:B------:R-:W-:Y:S03]  /*104c0*/  FMUL.FTZ R31, R31, c[0x0][0x320] ;  /* 0x0000c8001f1f7a20 */ /* 0x000fe60000410000 */
[----:B------:R-:W-:Y:S02]  /*104d0*/  FMUL.FTZ R26, R32, c[0x0][0x320] ;  /* 0x0000c800201a7a20 */ /* 0x000fe40000410000 */
[----:B------:R-:W-:Y:S01]  /*104e0*/  FMUL.FTZ R25, R33, c[0x0][0x320] ;  /* 0x0000c80021197a20 */ /* 0x000fe20000410000 */
[----:B------:R2:W1:Y:S01]  /*104f0*/  MUFU.TANH R181, R23 ;  /* 0x0000001700b57308 */ /* 0x0004620000002400 */
[----:B------:R-:W-:Y:S02]  /*10500*/  FMUL.FTZ R34, R34, c[0x0][0x320] ;  /* 0x0000c80022227a20 */ /* 0x000fe40000410000 */
[----:B------:R-:W-:Y:S07]  /*10510*/  FMUL.FTZ R35, R35, c[0x0][0x320] ;  /* 0x0000c80023237a20 */ /* 0x000fee0000410000 */
[----:B------:R-:W1:Y:S10]  /*10520*/  MUFU.TANH R17, R17 ;  /* 0x0000001100117308 */ /* 0x000e740000002400 */
[----:B------:R-:W1:Y:S10]  /*10530*/  MUFU.TANH R16, R16 ;  /* 0x0000001000107308 */ /* 0x000e740000002400 */
[----:B------:R-:W1:Y:S10]  /*10540*/  MUFU.TANH R28, R28 ;  /* 0x0000001c001c7308 */ /* 0x000e740000002400 */
[----:B------:R-:W1:Y:S10]  /*10550*/  MUFU.TANH R27, R27 ;  /* 0x0000001b001b7308 */ /* 0x000e740000002400 */
[----:B------:R2:W1:Y:S10]  /*10560*/  MUFU.TANH R175, R30 ;  /* 0x0000001e00af7308 */ /* 0x0004740000002400 */
[----:B------:R2:W1:Y:S10]  /*10570*/  MUFU.TANH R174, R31 ;  /* 0x0000001f00ae7308 */ /* 0x0004740000002400 */
[----:B------:R-:W1:Y:S10]  /*10580*/  MUFU.TANH R26, R26 ;  /* 0x0000001a001a7308 */ /* 0x000e740000002400 */
[----:B------:R-:W1:Y:S10]  /*10590*/  MUFU.TANH R25, R25 ;  /* 0x0000001900197308 */ /* 0x000e740000002400 */
[----:B------:R2:W1:Y:S10]  /*105a0*/  MUFU.TANH R173, R34 ;  /* 0x0000002200ad7308 */ /* 0x0004740000002400 */
[----:B------:R2:W1:Y:S01]  /*105b0*/  MUFU.TANH R172, R35 ;  /* 0x0000002300ac7308 */ /* 0x0004620000002400 */
[----:B------:R-:W-:-:S05]  /*105c0*/  @!P0 BRA `(.L_x_2391) ;  /* 0x000005c000008947 */ /* 0x000fca0003800000 */
[--C-:B---34-:R-:W-:Y:S01]  /*105d0*/  IMAD.IADD R3, R251, 0x1, R241.reuse ;  /* 0x00000001fb037824 */ /* 0x118fe200078e02f1 */
[----:B------:R-:W3:Y:S01]  /*105e0*/  LDL R0, [R1+0x78] ;  /* 0x0000780001007983 */ /* 0x000ee20000100800 */
[----:B------:R-:W-:Y:S03]  /*105f0*/  IMAD.MOV.U32 R224, RZ, RZ, RZ ;  /* 0x000000ffffe07224 */ /* 0x000fe600078e00ff */
[----:B------:R-:W-:Y:S01]  /*10600*/  ISETP.GT.AND P1, PT, R3, 0x2f, PT ;  /* 0x0000002f0300780c */ /* 0x000fe20003f24270 */
[----:B--2---:R-:W2:Y:S06]  /*10610*/  LDL.64 R22, [R1+0x88] ;  /* 0x0000880001167983 */ /* 0x004eac0000100a00 */
[----:B------:R-:W4:Y:S04]  /*10620*/  LDL R4, [R1+0x9c] ;  /* 0x00009c0001047983 */ /* 0x000f280000100800 */
[----:B------:R-:W5:Y:S06]  /*10630*/  LDL.64 R220, [R1+0x80] ;  /* 0x0000800001dc7983 */ /* 0x000f6c0000100a00 */
[----:B------:R-:W2:Y:S01]  /*10640*/  LDL R14, [R1+0x98] ;  /* 0x00009800010e7983 */ /* 0x000ea20000100800 */
[----:B---3--:R-:W-:Y:S02]  /*10650*/  IMAD R2, R225, 0x30, R0 ;  /* 0x00000030e1027824 */ /* 0x008fe400078e0200 */
[----:B------:R-:W-:Y:S03]  /*10660*/  IMAD.MOV.U32 R0, RZ, RZ, 0x1 ;  /* 0x00000001ff007424 */ /* 0x000fe600078e00ff */
[----:B------:R-:W-:Y:S02]  /*10670*/  IADD3 R2, R2, R251, R241 ;  /* 0x000000fb02027210 */ /* 0x000fe40007ffe0f1 */
[----:B------:R-:W-:Y:S02]  /*10680*/  ISETP.NE.AND P0, PT, R0, c[0x0][0x2b8], PT ;  /* 0x0000ae0000007a0c */ /* 0x000fe40003f05270 */
[----:B------:R-:W-:Y:S05]  /*10690*/  IADD3 R2, R2, -0x30, RZ ;  /* 0xffffffd002027810 */ /* 0x000fea0007ffe0ff */
[----:B------:R-:W-:Y:S06]  /*106a0*/  IMAD.MOV.U32 R0, RZ, RZ, R2 ;  /* 0x000000ffff007224 */ /* 0x000fec00078e0002 */
[----:B------:R-:W-:Y:S05]  /*106b0*/  @P0 IMAD.HI.U32 R3, R2, c[0x0][0x2bc], RZ ;  /* 0x0000af0002030a27 */ /* 0x000fea00078e00ff */
[----:B------:R-:W-:Y:S04]  /*106c0*/  @P0 SHF.R.U32.HI R0, RZ, c[0x0][0x2c0], R3 ;  /* 0x0000b000ff000a19 */ /* 0x000fe80000011603 */
[C---:B--2---:R-:W-:Y:S04]  /*106d0*/  @!P1 IADD3 R3, P0, R0.reuse, R22, RZ ;  /* 0x0000001600039210 */ /* 0x044fe80007f1e0ff */
[----:B----4-:R-:W-:Y:S01]  /*106e0*/  @!P1 LEA.HI.X.SX32 R4, R0, R4, 0x1, P0 ;  /* 0x0000000400049211 */ /* 0x010fe200000f0eff */
[----:B------:R-:W-:Y:S01]  /*106f0*/  IMAD.MOV R0, RZ, RZ, -R0 ;  /* 0x000000ffff007224 */ /* 0x000fe200078e0a00 */
[C---:B------:R-:W-:Y:S03]  /*10700*/  @!P1 LEA R8, P0, R3.reuse, c[0x0][0x2a0], 0x2 ;  /* 0x0000a80003089a11 */ /* 0x040fe600078010ff */
[----:B------:R-:W-:Y:S01]  /*10710*/  IMAD R226, R0, c[0x0][0x2b8], R2 ;  /* 0x0000ae0000e27a24 */ /* 0x000fe200078e0202 */
[----:B------:R-:W-:Y:S03]  /*10720*/  @!P1 LEA.HI.X R9, R3, c[0x0][0x2a4], R4, 0x2, P0 ;  /* 0x0000a90003099a11 */ /* 0x000fe600000f1404 */
[----:B------:R-:W-:Y:S01]  /*10730*/  IMAD.WIDE.U32 R2, R226, c[0x0][0x1e0], RZ ;  /* 0x00007800e2027a25 */ /* 0x000fe200078e00ff */
[----:B------:R-:W-:Y:S01]  /*10740*/  SHF.R.S32.HI R0, RZ, 0x1f, R226 ;  /* 0x0000001fff007819 */ /* 0x000fe200000114e2 */
[----:B------:R2:W3:Y:S04]  /*10750*/  @!P1 LDG.E R224, [R8.64] ;  /* 0x0000000a08e09981 */ /* 0x0004e8000c1e1900 */
[----:B------:R-:W-:Y:S04]  /*10760*/  IMAD R0, R0, c[0x0][0x1e0], RZ ;  /* 0x0000780000007a24 */ /* 0x000fe800078e02ff */
[----:B------:R-:W-:Y:S04]  /*10770*/  IMAD R0, R226, c[0x0][0x1e4], R0 ;  /* 0x00007900e2007a24 */ /* 0x000fe800078e0200 */
[----:B------:R-:W-:Y:S01]  /*10780*/  IMAD.IADD R3, R3, 0x1, R0 ;  /* 0x0000000103037824 */ /* 0x000fe200078e0200 */
[----:B--2---:R-:W-:Y:S02]  /*10790*/  IADD3 R8, -R241, 0x30, RZ ;  /* 0x00000030f1087810 */ /* 0x004fe40007ffe1ff */
[----:B---3--:R-:W-:Y:S01]  /*107a0*/  SHF.R.S32.HI R0, RZ, 0x1f, R224 ;  /* 0x0000001fff007819 */ /* 0x008fe200000114e0 */
[----:B------:R-:W-:Y:S04]  /*107b0*/  IMAD.WIDE.U32 R2, R224, c[0x0][0x1f0], R2 ;  /* 0x00007c00e0027a25 */ /* 0x000fe800078e0002 */
[----:B------:R-:W-:Y:S01]  /*107c0*/  IMAD R9, R0, c[0x0][0x1f0], RZ ;  /* 0x00007c0000097a24 */ /* 0x000fe200078e02ff */
[----:B-----5:R-:W-:Y:S03]  /*107d0*/  IADD3 R0, P0, R220, R2, RZ ;  /* 0x00000002dc007210 */ /* 0x020fe60007f1e0ff */
[----:B------:R-:W-:Y:S05]  /*107e0*/  IMAD R9, R224, c[0x0][0x1f4], R9 ;  /* 0x00007d00e0097a24 */ /* 0x000fea00078e0209 */
[----:B------:R-:W-:Y:S02]  /*107f0*/  IADD3.X R9, R14, R3, R9, P0, !PT ;  /* 0x000000030e097210 */ /* 0x000fe400007fe409 */
[C---:B------:R-:W-:Y:S04]  /*10800*/  LEA R14, P0, R0.reuse, c[0x0][0x1c8], 0x1 ;  /* 0x00007200000e7a11 */ /* 0x040fe800078008ff */
[----:B------:R-:W-:Y:S02]  /*10810*/  LEA.HI.X R9, R0, c[0x0][0x1cc], R9, 0x1, P0 ;  /* 0x0000730000097a11 */ /* 0x000fe400000f0c09 */
[----:B------:R-:W-:Y:S01]  /*10820*/  ISETP.GE.AND P0, PT, R8, 0x1, PT ;  /* 0x000000010800780c */ /* 0x000fe20003f06270 */
[----:B------:R-:W-:-:S10]  /*10830*/  BRA.DIV ~URZ, `(.L_x_2392) ;  /* 0x000106827f007947 */ /* 0x000fd4000b800000 */
[----:B------:R2:W3:Y:S02]  /*10840*/  SHFL.IDX PT, R4, R9, RZ, 0x181f ;  /* 0x00181fff09047589 */ /* 0x0004e400000e0000 */
.L_x_2534:
[----:B------:R-:W-:-:S05]  /*10850*/  BRA.DIV ~URZ, `(.L_x_2393) ;  /* 0x000106d27f007947 */ /* 0x000fca000b800000 */
[----:B------:R4:W2:Y:S02]  /*10860*/  SHFL.IDX PT, R0, R14, RZ, 0x181f ;  /* 0x00181fff0e007589 */ /* 0x0008a400000e0000 */
.L_x_2535:
[C---:B------:R-:W-:Y:S02]  /*10870*/  IADD3 R2, R215.reuse, 0x40, RZ ;  /* 0x00000040d7027810 */ /* 0x040fe40007ffe0ff */
[C---:B------:R-:W-:Y:S02]  /*10880*/  ISETP.GE.AND P3, PT, R215.reuse, c[0x0][0x1d4], PT ;  /* 0x00007500d7007a0c */ /* 0x040fe40003f66270 */
[----:B------:R-:W-:Y:S02]  /*10890*/  SHF.R.S32.HI R3, RZ, 0x1f, R215 ;  /* 0x0000001fff037819 */ /* 0x000fe400000114d7 */
[C---:B--2---:R-:W-:Y:S02]  /*108a0*/  @P0 LEA R10, P1, R215.reuse, R0, 0x1 ;  /* 0x00000000d70a0211 */ /* 0x044fe400078208ff */
[----:B------:R-:W-:Y:S02]  /*108b0*/  ISETP.GE.AND P2, PT, R2, c[0x0][0x1d4], PT ;  /* 0x0000750002007a0c */ /* 0x000fe40003f46270 */
[C---:B---3--:R-:W-:Y:S02]  /*108c0*/  @P0 LEA.HI.X R11, R215.reuse, R4, R3, 0x1, P1 ;  /* 0x00000004d70b0211 */ /* 0x048fe400008f0c03 */
[C---:B------:R-:W-:Y:S02]  /*108d0*/  @P0 LEA R2, P1, R232.reuse, R0, 0x1 ;  /* 0x00000000e8020211 */ /* 0x040fe400078208ff */
[C---:B------:R-:W-:Y:S01]  /*108e0*/  IADD3 R22, R215.reuse, 0x80, RZ ;  /* 0x00000080d7167810 */ /* 0x040fe20007ffe0ff */
[----:B------:R-:W-:Y:S01]  /*108f0*/  @!PT LDS RZ, [RZ] ;  /* 0x00000000fffff984 */ /* 0x000fe20000000800 */
[----:B------:R-:W-:Y:S01]  /*10900*/  @!PT LDS RZ, [RZ] ;  /* 0x00000000fffff984 */ /* 0x000fe20000000800 */
[----:B------:R-:W-:Y:S01]  /*10910*/  @!PT LDS RZ, [RZ] ;  /* 0x00000000fffff984 */ /* 0x000fe20000000800 */
[----:B------:R2:W-:Y:S01]  /*10920*/  @P0 LDGSTS.E.BYPASS.LTC128B.128 [R214+0xa080], [R10.64], !P3 ;  /* 0x0a0800000ad60fae */ /* 0x0005e2000d901d4a */
[----:B------:R-:W-:Y:S02]  /*10930*/  @P0 LEA.HI.X R3, R232, R4, R244, 0x1, P1 ;  /* 0x00000004e8030211 */ /* 0x000fe400008f0cf4 */
[----:B------:R-:W-:Y:S02]  /*10940*/  ISETP.GE.AND P3, PT, R22, c[0x0][0x1d4], PT ;  /* 0x0000750016007a0c */ /* 0x000fe40003f66270 */
[----:B------:R-:W-:Y:S01]  /*10950*/  IADD3 R21, R215, 0xc0, RZ ;  /* 0x000000c0d7157810 */ /* 0x000fe20007ffe0ff */
[----:B------:R3:W-:Y:S03]  /*10960*/  @P0 LDGSTS.E.BYPASS.LTC128B.128 [R214+0xb880], [R2.64], !P2 ;  /* 0x0b88000002d60fae */ /* 0x0007e6000d101d4a */
[----:B------:R-:W-:Y:S02]  /*10970*/  ISETP.GE.AND P2, PT, R21, c[0x0][0x1d4], PT ;  /* 0x0000750015007a0c */ /* 0x000fe40003f46270 */
[C---:B---3--:R-:W-:Y:S04]  /*10980*/  @P0 LEA R2, P1, R231.reuse, R0, 0x1 ;  /* 0x00000000e7020211 */ /* 0x048fe800078208ff */
[----:B------:R-:W-:Y:S05]  /*10990*/  @P0 LEA.HI.X R3, R231, R4, R243, 0x1, P1 ;  /* 0x00000004e7030211 */ /* 0x000fea00008f0cf3 */
[----:B------:R3:W-:Y:S02]  /*109a0*/  @P0 LDGSTS.E.BYPASS.LTC128B.128 [R214+0xd080], [R2.64], !P3 ;  /* 0x0d08000002d60fae */ /* 0x0007e4000d901d4a */
[C---:B---3--:R-:W-:Y:S04]  /*109b0*/  @P0 LEA R2, P1, R230.reuse, R0, 0x1 ;  /* 0x00000000e6020211 */ /* 0x048fe800078208ff */
[----:B------:R-:W-:Y:S05]  /*109c0*/  @P0 LEA.HI.X R3, R230, R4, R242, 0x1, P1 ;  /* 0x00000004e6030211 */ /* 0x000fea00008f0cf2 */
[----:B------:R2:W-:Y:S01]  /*109d0*/  @P0 LDGSTS.E.BYPASS.LTC128B.128 [R214+0xe880], [R2.64], !P2 ;  /* 0x0e88000002d60fae */ /* 0x0005e2000d101d4a */
[----:B------:R-:W-:Y:S01]  /*109e0*/  ISETP.GE.AND P0, PT, R8, 0x21, PT ;  /* 0x000000210800780c */ /* 0x000fe20003f06270 */
[----:B------:R-:W-:-:S06]  /*109f0*/  BRA.DIV ~URZ, `(.L_x_2394) ;  /* 0x000105a27f007947 */ /* 0x000fcc000b800000 */
[----:B------:R3:W2:Y:S04]  /*10a00*/  SHFL.IDX PT, R4, R9, 0x1, 0x181f ;  /* 0x00381f0009047f89 */ /* 0x0006a800000e0000 */
[----:B------:R3:W4:Y:S02]  /*10a10*/  SHFL.IDX PT, R0, R14, 0x1, 0x181f ;  /* 0x00381f000e007f89 */ /* 0x00072400000e0000 */
.L_x_2536:
[C---:B--2---:R-:W-:Y:S02]  /*10a20*/  IADD3 R2, R215.reuse, 0x40, RZ ;  /* 0x00000040d7027810 */ /* 0x044fe40007ffe0ff */
[C---:B------:R-:W-:Y:S02]  /*10a30*/  ISETP.GE.AND P3, PT, R215.reuse, c[0x0][0x1d4], PT ;  /* 0x00007500d7007a0c */ /* 0x040fe40003f66270 */
[----:B------:R-:W-:Y:S02]  /*10a40*/  SHF.R.S32.HI R3, RZ, 0x1f, R215 ;  /* 0x0000001fff037819 */ /* 0x000fe400000114d7 */
[C---:B----4-:R-:W-:Y:S02]  /*10a50*/  @P0 LEA R8, P1, R215.reuse, R0, 0x1 ;  /* 0x00000000d7080211 */ /* 0x050fe400078208ff */
[----:B------:R-:W-:Y:S02]  /*10a60*/  ISETP.GE.AND P2, PT, R2, c[0x0][0x1d4], PT ;  /* 0x0000750002007a0c */ /* 0x000fe40003f46270 */
[C---:B---3--:R-:W-:Y:S02]  /*10a70*/  @P0 LEA.HI.X R9, R215.reuse, R4, R3, 0x1, P1 ;  /* 0x00000004d7090211 */ /* 0x048fe400008f0c03 */
[C---:B------:R-:W-:Y:S02]  /*10a80*/  @P0 LEA R2, P1, R232.reuse, R0, 0x1 ;  /* 0x00000000e8020211 */ /* 0x040fe400078208ff */
[----:B------:R-:W-:Y:S01]  /*10a90*/  IADD3 R11, R215, 0x80, RZ ;  /* 0x00000080d70b7810 */ /* 0x000fe20007ffe0ff */
        /* <DEDUP_REMOVED lines=14> */
[----:B------:R2:W-:Y:S04]  /*10b80*/  @P0 LDGSTS.E.BYPASS.LTC128B.128 [R214+0xf880], [R2.64], !P2 ;  /* 0x0f88000002d60fae */ /* 0x0005e8000d101d4a */
.L_x_2391:
[----:B---34-:R-:W-:Y:S05]  /*10b90*/  BSYNC B0 ;  /* 0x0000000000007941 */ /* 0x018fea0003800000 */
.L_x_2390:
[----:B------:R-:W3:Y:S01]  /*10ba0*/  LDL R0, [R1+0x94] ;  /* 0x0000940001007983 */ /* 0x000ee20000100800 */
[----:B------:R-:W-:Y:S03]  /*10bb0*/  IMAD R4, R225, -0x30, RZ ;  /* 0xffffffd0e1047824 */ /* 0x000fe600078e02ff */
[----:B--2---:R-:W3:Y:S01]  /*10bc0*/  LDL R8, [R1+0x4] ;  /* 0x0000040001087983 */ /* 0x004ee20000100800 */
[----:B------:R-:W-:Y:S03]  /*10bd0*/  IMAD.IADD R11, R4, 0x1, -R247 ;  /* 0x00000001040b7824 */ /* 0x000fe600078e0af7 */
[----:B------:R-:W2:Y:S04]  /*10be0*/  LDL R3, [R1+0x90] ;  /* 0x0000900001037983 */ /* 0x000ea80000100800 */
[----:B------:R-:W2:Y:S04]  /*10bf0*/  LDL R2, [R1+0x7c] ;  /* 0x00007c0001027983 */ /* 0x000ea80000100800 */
[----:B------:R-:W0:Y:S01]  /*10c00*/  LDGDEPBAR ;  /* 0x00000000000079af */ /* 0x000e220000000000 */
[----:B---3--:R-:W-:Y:S02]  /*10c10*/  IMAD R8, R8, 0x80, R0 ;  /* 0x0000008008087824 */ /* 0x008fe400078e0200 */
[----:B------:R-:W-:Y:S05]  /*10c20*/  IMAD.MOV.U32 R0, RZ, RZ, 0x1 ;  /* 0x00000001ff007424 */ /* 0x000fea00078e00ff */
[----:B------:R-:W-:Y:S02]  /*10c30*/  ISETP.NE.AND P0, PT, R0, c[0x0][0x2c4], PT ;  /* 0x0000b10000007a0c */ /* 0x000fe40003f05270 */
[----:B--2---:R-:W-:Y:S02]  /*10c40*/  IADD3 R8, R2, R8, R3 ;  /* 0x0000000802087210 */ /* 0x004fe40007ffe003 */
[----:B------:R-:W-:Y:S09]  /*10c50*/  LOP3.LUT R2, RZ, c[0x0][0x324], RZ, 0x33, !PT ;  /* 0x0000c900ff027a12 */ /* 0x000ff200078e33ff */
[----:B------:R-:W-:Y:S05]  /*10c60*/  @P0 IMAD.HI.U32 R0, R8, c[0x0][0x2c8], RZ ;  /* 0x0000b20008000a27 */ /* 0x000fea00078e00ff */
[----:B------:R-:W-:Y:S02]  /*10c70*/  @P0 SHF.R.U32.HI R8, RZ, c[0x0][0x2cc], R0 ;  /* 0x0000b300ff080a19 */ /* 0x000fe40000011600 */
[----:B------:R-:W-:Y:S04]  /*10c80*/  IADD3 R0, -R247, 0x1, R4 ;  /* 0x00000001f7007810 */ /* 0x000fe80007ffe104 */
[----:B------:R-:W-:Y:S04]  /*10c90*/  IADD3 R0, -R240, R0, R5 ;  /* 0x00000000f0007210 */ /* 0x000fe80007ffe105 */
[----:B------:R-:W-:Y:S01]  /*10ca0*/  IADD3 R10, R0, c[0x0][0x328], RZ ;  /* 0x0000ca00000a7a10 */ /* 0x000fe20007ffe0ff */
[----:B------:R-:W-:Y:S01]  /*10cb0*/  IMAD.IADD R9, R2, 0x1, R0 ;  /* 0x0000000102097824 */ /* 0x000fe200078e0200 */
[----:B------:R-:W-:-:S05]  /*10cc0*/  BRA.DIV ~URZ, `(.L_x_2395) ;  /* 0x000103a27f007947 */ /* 0x000fca000b800000 */
[----:B------:R2:W3:Y:S02]  /*10cd0*/  SHFL.IDX PT, R3, R8, RZ, 0x1c1f ;  /* 0x001c1fff08037589 */ /* 0x0004e400000e0000 */
.L_x_2537:
[----:B------:R-:W-:Y:S01]  /*10ce0*/  ISETP.LE.AND P0, PT, R218, c[0x0][0x32c], PT ;  /* 0x0000cb00da007a0c */ /* 0x000fe20003f03270 */
[----:B---3--:R-:W-:Y:S01]  /*10cf0*/  IMAD.IADD R2, R10, 0x1, R3 ;  /* 0x000000010a027824 */ /* 0x008fe200078e0203 */
        /* <DEDUP_REMOVED lines=15> */
.L_x_2398:
[----:B------:R-:W-:Y:S04]  /*10df0*/  MOV R14, 0x1 ;  /* 0x00000001000e7802 */ /* 0x000fe80000000f00 */
[----:B------:R-:W-:Y:S11]  /*10e00*/  ISETP.NE.AND P0, PT, R14, c[0x0][0x32c], PT ;  /* 0x0000cb000e007a0c */ /* 0x000ff60003f05270 */
[----:B------:R-:W-:Y:S02]  /*10e10*/  @!UPT UIADD3 URZ, URZ, URZ, URZ ;  /* 0x0000003f3f3ff290 */ /* 0x000fe4000fffe03f */
[----:B------:R-:W-:Y:S05]  /*10e20*/  @P0 IMAD.HI.U32 R14, R3, c[0x0][0x330], RZ ;  /* 0x0000cc00030e0a27 */ /* 0x000fea00078e00ff */
[----:B------:R-:W-:Y:S02]  /*10e30*/  @P0 SHF.R.U32.HI R3, RZ, c[0x0][0x334], R14 ;  /* 0x0000cd00ff030a19 */ /* 0x000fe4000001160e */
.L_x_2399:
[----:B------:R-:W-:Y:S05]  /*10e40*/  BSYNC B0 ;  /* 0x0000000000007941 */ /* 0x000fea0003800000 */
.L_x_2397:
[----:B------:R-:W-:Y:S05]  /*10e50*/  IMAD R3, R3, c[0x0][0x32c], R11 ;  /* 0x0000cb0003037a24 */ /* 0x000fea00078e020b */
[----:B------:R-:W-:Y:S02]  /*10e60*/  IMNMX R0, R0, R3, !PT ;  /* 0x0000000300007217 */ /* 0x000fe40007800200 */
[----:B------:R-:W-:Y:S04]  /*10e70*/  IADD3 R3, R3, c[0x0][0x32c], RZ ;  /* 0x0000cb0003037a10 */ /* 0x000fe80007ffe0ff */
[----:B------:R-:W-:Y:S02]  /*10e80*/  IMNMX R2, R2, R3, PT ;  /* 0x0000000302027217 */ /* 0x000fe40003800200 */
.L_x_2396:
[C---:B------:R-:W-:Y:S02]  /*10e90*/  ISETP.GE.AND P0, PT, R4.reuse, 0x2, PT ;  /* 0x000000020400780c */ /* 0x040fe40003f06270 */
[C---:B------:R-:W-:Y:S02]  /*10ea0*/  ISETP.GE.AND P1, PT, R4.reuse, 0x9, PT ;  /* 0x000000090400780c */ /* 0x040fe40003f26270 */
[----:B------:R-:W-:Y:S02]  /*10eb0*/  LOP3.LUT R213, R213, 0xffffffef, RZ, 0xc0, !PT ;  /* 0xffffffefd5d57812 */ /* 0x000fe400078ec0ff */
[C---:B------:R-:W-:Y:S02]  /*10ec0*/  ISETP.GE.AND P6, PT, R4.reuse, 0x19, PT ;  /* 0x000000190400780c */ /* 0x040fe40003fc6270 */
[C---:B------:R-:W-:Y:S02]  /*10ed0*/  ISETP.GE.AND P5, PT, R4.reuse, 0x1a, PT ;  /* 0x0000001a0400780c */ /* 0x040fe40003fa6270 */
[C---:B------:R-:W-:Y:S02]  /*10ee0*/  ISETP.GE.AND P4, PT, R4.reuse, 0x21, PT ;  /* 0x000000210400780c */ /* 0x040fe40003f86270 */
[----:B------:R-:W-:Y:S02]  /*10ef0*/  ISETP.GE.AND P3, PT, R4, 0x22, PT ;  /* 0x000000220400780c */ /* 0x000fe40003f66270 */
[----:B------:R-:W-:Y:S02]  /*10f00*/  @P0 LOP3.LUT R213, R213, 0x10, RZ, 0xfc, !PT ;  /* 0x00000010d5d50812 */ /* 0x000fe400078efcff */
[----:B------:R-:W-:Y:S02]  /*10f10*/  ISETP.GT.AND P0, PT, R0, 0x1, !P0 ;  /* 0x000000010000780c */ /* 0x000fe40004704270 */
[----:B------:R-:W-:Y:S02]  /*10f20*/  LOP3.LUT R213, R213, 0xfffffff7, RZ, 0xc0, !PT ;  /* 0xfffffff7d5d57812 */ /* 0x000fe400078ec0ff */
[----:B------:R-:W-:Y:S02]  /*10f30*/  ISETP.LT.OR P0, PT, R2, 0x2, P0 ;  /* 0x000000020200780c */ /* 0x000fe40000701670 */
[----:B------:R-:W-:Y:S02]  /*10f40*/  @P1 LOP3.LUT R213, R213, 0x8, RZ, 0xfc, !PT ;  /* 0x00000008d5d51812 */ /* 0x000fe400078efcff */
[----:B------:R-:W-:Y:S02]  /*10f50*/  FSEL R35, R180, -INF , !P0 ;  /* 0xff800000b4237808 */ /* 0x000fe40004000000 */
[----:B------:R-:W-:Y:S02]  /*10f60*/  ISETP.GT.AND P0, PT, R0, 0x8, !P1 ;  /* 0x000000080000780c */ /* 0x000fe40004f04270 */
[----:B------:R-:W-:Y:S02]  /*10f70*/  ISETP.GE.AND P1, PT, R4, 0xa, PT ;  /* 0x0000000a0400780c */ /* 0x000fe40003f26270 */
[----:B------:R-:W-:Y:S02]  /*10f80*/  ISETP.LT.OR P0, PT, R2, 0x9, P0 ;  /* 0x000000090200780c */ /* 0x000fe40000701670 */
[----:B------:R-:W-:Y:S02]  /*10f90*/  LOP3.LUT R213, R213, 0xfffffffb, RZ, 0xc0, !PT ;  /* 0xfffffffbd5d57812 */ /* 0x000fe400078ec0ff */
[----:B------:R-:W-:Y:S02]  /*10fa0*/  FSEL R34, R179, -INF , !P0 ;  /* 0xff800000b3227808 */ /* 0x000fe40004000000 */
[----:B------:R-:W-:Y:S02]  /*10fb0*/  ISETP.GT.AND P0, PT, R0, 0x9, !P1 ;  /* 0x000000090000780c */ /* 0x000fe40004f04270 */
[----:B------:R-:W-:Y:S02]  /*10fc0*/  ISETP.GE.AND P2, PT, R4, 0x29, PT ;  /* 0x000000290400780c */ /* 0x000fe40003f46270 */
[----:B------:R-:W-:Y:S02]  /*10fd0*/  ISETP.LT.OR P0, PT, R2, 0xa, P0 ;  /* 0x0000000a0200780c */ /* 0x000fe40000701670 */
[----:B------:R-:W-:Y:S02]  /*10fe0*/  @P1 LOP3.LUT R213, R213, 0x4, RZ, 0xfc, !PT ;  /* 0x00000004d5d51812 */ /* 0x000fe400078efcff */
[----:B------:R-:W-:Y:S02]  /*10ff0*/  ISETP.GE.AND P1, PT, R4, 0x11, PT ;  /* 0x000000110400780c */ /* 0x000fe40003f26270 */
[----:B------:R-:W-:Y:S02]  /*11000*/  FSEL R33, R176, -INF , !P0 ;  /* 0xff800000b0217808 */ /* 0x000fe40004000000 */
[----:B------:R-:W-:Y:S02]  /*11010*/  LOP3.LUT R213, R213, 0xfffffffd, RZ, 0xc0, !PT ;  /* 0xfffffffdd5d57812 */ /* 0x000fe400078ec0ff */
[----:B------:R-:W-:Y:S04]  /*11020*/  ISETP.GT.AND P0, PT, R0, 0x10, !P1 ;  /* 0x000000100000780c */ /* 0x000fe80004f04270 */
[----:B------:R-:W-:Y:S03]  /*11030*/  ISETP.LT.OR P0, PT, R2, 0x11, P0 ;  /* 0x000000110200780c */ /* 0x000fe60000701670 */
[----:B------:R-:W-:Y:S02]  /*11040*/  @P1 LOP3.LUT R213, R213, 0x2, RZ, 0xfc, !PT ;  /* 0x00000002d5d51812 */ /* 0x000fe400078efcff */
[----:B------:R-:W-:Y:S02]  /*11050*/  ISETP.GE.AND P1, PT, R4, 0x12, PT ;  /* 0x000000120400780c */ /* 0x000fe40003f26270 */
[----:B-1----:R-:W-:Y:S02]  /*11060*/  FSEL R32, R19, -INF , !P0 ;  /* 0xff80000013207808 */ /* 0x002fe40004000000 */
        /* <DEDUP_REMOVED lines=22> */
[----:B------:R-:W-:Y:S04]  /*111d0*/  ISETP.GT.AND P0, PT, R0, RZ, !P1 ;  /* 0x000000ff0000720c */ /* 0x000fe80004f04270 */
[----:B------:R-:W-:Y:S04]  /*111e0*/  ISETP.LT.OR P0, PT, R2, 0x1, P0 ;  /* 0x000000010200780c */ /* 0x000fe80000701670 */
[----:B------:R-:W-:Y:S02]  /*111f0*/  FSEL R24, R182, -INF , !P0 ;  /* 0xff800000b6187808 */ /* 0x000fe40004000000 */
[----:B------:R-:W-:Y:S11]  /*11200*/  ISETP.GE.AND P0, PT, R4, 0x2a, PT ;  /* 0x0000002a0400780c */ /* 0x000ff60003f06270 */
[----:B------:R-:W-:Y:S02]  /*11210*/  @!UPT UIADD3 URZ, URZ, URZ, URZ ;  /* 0x0000003f3f3ff290 */ /* 0x000fe4000fffe03f */
[----:B------:R-:W-:Y:S02]  /*11220*/  @P0 LOP3.LUT R213, R213, 0x20, RZ, 0xfc, !PT ;  /* 0x00000020d5d50812 */ /* 0x000fe400078efcff */
[----:B------:R-:W-:Y:S04]  /*11230*/  ISETP.GT.AND P0, PT, R0, 0x29, !P0 ;  /* 0x000000290000780c */ /* 0x000fe80004704270 */
[----:B------:R-:W-:Y:S04]  /*11240*/  ISETP.LT.OR P0, PT, R2, 0x2a, P0 ;  /* 0x0000002a0200780c */ /* 0x000fe80000701670 */
[----:B------:R-:W-:Y:S01]  /*11250*/  FSEL R25, R25, -INF , !P0 ;  /* 0xff80000019197808 */ /* 0x000fe20004000000 */
[----:B------:R-:W-:-:S06]  /*11260*/  BRA.DIV ~URZ, `(.L_x_2400) ;  /* 0x0000fe727f007947 */ /* 0x000fcc000b800000 */
[----:B------:R1:W3:Y:S02]  /*11270*/  SHFL.IDX PT, R3, R8, 0x1, 0x1c1f ;  /* 0x003c1f0008037f89 */ /* 0x0002e400000e0000 */
.L_x_2538:
        /* <DEDUP_REMOVED lines=17> */
.L_x_2403:
[----:B------:R-:W-:Y:S04]  /*11390*/  MOV R4, 0x1 ;  /* 0x0000000100047802 */ /* 0x000fe80000000f00 */
[----:B------:R-:W-:Y:S11]  /*113a0*/  ISETP.NE.AND P0, PT, R4, c[0x0][0x32c], PT ;  /* 0x0000cb0004007a0c */ /* 0x000ff60003f05270 */
[----:B------:R-:W-:Y:S02]  /*113b0*/  @!UPT UIADD3 URZ, URZ, URZ, URZ ;  /* 0x0000003f3f3ff290 */ /* 0x000fe4000fffe03f */
[----:B------:R-:W-:Y:S05]  /*113c0*/  @P0 IMAD.HI.U32 R4, R3, c[0x0][0x330], RZ ;  /* 0x0000cc0003040a27 */ /* 0x000fea00078e00ff */
[----:B------:R-:W-:Y:S02]  /*113d0*/  @P0 SHF.R.U32.HI R3, RZ, c[0x0][0x334], R4 ;  /* 0x0000cd00ff030a19 */ /* 0x000fe40000011604 */
.L_x_2404:
[----:B------:R-:W-:Y:S05]  /*113e0*/  BSYNC B0 ;  /* 0x0000000000007941 */ /* 0x000fea0003800000 */
.L_x_2402:
[----:B------:R-:W-:Y:S05]  /*113f0*/  IMAD R3, R3, c[0x0][0x32c], R11 ;  /* 0x0000cb0003037a24 */ /* 0x000fea00078e020b */
[----:B------:R-:W-:Y:S02]  /*11400*/  IMNMX R0, R0, R3, !PT ;  /* 0x0000000300007217 */ /* 0x000fe40007800200 */
[----:B------:R-:W-:Y:S04]  /*11410*/  IADD3 R3, R3, c[0x0][0x32c], RZ ;  /* 0x0000cb0003037a10 */ /* 0x000fe80007ffe0ff */
[----:B------:R-:W-:Y:S02]  /*11420*/  IMNMX R2, R2, R3, PT ;  /* 0x0000000302027217 */ /* 0x000fe40003800200 */
.L_x_2401:
[----:B------:R-:W-:Y:S02]  /*11430*/  ISETP.GT.AND P0, PT, R0, RZ, !P1 ;  /* 0x000000ff0000720c */ /* 0x000fe40004f04270 */
[C---:B------:R-:W-:Y:S02]  /*11440*/  LOP3.LUT P1, RZ, R213.reuse, 0x1, RZ, 0xc0, !PT ;  /* 0x00000001d5ff7812 */ /* 0x040fe4000782c0ff */
[----:B------:R-:W-:Y:S04]  /*11450*/  ISETP.LT.OR P0, PT, R2, 0x1, P0 ;  /* 0x000000010200780c */ /* 0x000fe80000701670 */
[----:B------:R-:W-:Y:S02]  /*11460*/  FSEL R9, R190, -INF , !P0 ;  /* 0xff800000be097808 */ /* 0x000fe40004000000 */
[----:B------:R-:W-:Y:S02]  /*11470*/  LOP3.LUT P0, RZ, R213, 0x10, RZ, 0xc0, !PT ;  /* 0x00000010d5ff7812 */ /* 0x000fe4000780c0ff */
[----:B-12---:R-:W-:Y:S02]  /*11480*/  FMNMX.FTZ R8, R9, R6, !PT ;  /* 0x0000000609087209 */ /* 0x006fe40007810000 */
[----:B------:R-:W-:Y:S04]  /*11490*/  ISETP.GT.AND P0, PT, R0, 0x1, !P0 ;  /* 0x000000010000780c */ /* 0x000fe80004704270 */
[----:B------:R-:W-:Y:S04]  /*114a0*/  ISETP.LT.OR P0, PT, R2, 0x2, P0 ;  /* 0x000000020200780c */ /* 0x000fe80000701670 */
[----:B------:R-:W-:Y:S02]  /*114b0*/  FSEL R23, R189, -INF , !P0 ;  /* 0xff800000bd177808 */ /* 0x000fe40004000000 */
[----:B------:R-:W-:Y:S02]  /*114c0*/  LOP3.LUT P0, RZ, R213, 0x8, RZ, 0xc0, !PT ;  /* 0x00000008d5ff7812 */ /* 0x000fe4000780c0ff */
[----:B------:R-:W-:Y:S02]  /*114d0*/  FMNMX.FTZ R8, R23, R8, !PT ;  /* 0x0000000817087209 */ /* 0x000fe40007810000 */
        /* <DEDUP_REMOVED lines=13> */
[----:B------:R-:W-:Y:S02]  /*115b0*/  ISETP.GT.AND P0, PT, R0, 0x11, !P1 ;  /* 0x000000110000780c */ /* 0x000fe40004f04270 */
[----:B------:R-:W-:Y:S02]  /*115c0*/  LOP3.LUT P1, RZ, R213, 0x20, RZ, 0xc0, !PT ;  /* 0x00000020d5ff7812 */ /* 0x000fe4000782c0ff */
[----:B------:R-:W-:Y:S02]  /*115d0*/  ISETP.LT.OR P0, PT, R2, 0x12, P0 ;  /* 0x000000120200780c */ /* 0x000fe40000701670 */
[----:B------:R-:W-:Y:S02]  /*115e0*/  FMNMX.FTZ R8, R20, R8, !PT ;  /* 0x0000000814087209 */ /* 0x000fe40007810000 */
[----:B------:R-:W-:Y:S02]  /*115f0*/  FSEL R19, R181, -INF , !P0 ;  /* 0xff800000b5137808 */ /* 0x000fe40004000000 */
[----:B------:R-:W-:Y:S02]  /*11600*/  ISETP.GT.AND P0, PT, R0, 0x18, !P6 ;  /* 0x000000180000780c */ /* 0x000fe40007704270 */
[----:B------:R-:W-:Y:S02]  /*11610*/  FMNMX.FTZ R8, R19, R8, !PT ;  /* 0x0000000813087209 */ /* 0x000fe40007810000 */
[----:B------:R-:W-:Y:S04]  /*11620*/  ISETP.LT.OR P0, PT, R2, 0x19, P0 ;  /* 0x000000190200780c */ /* 0x000fe80000701670 */
        /* <DEDUP_REMOVED lines=19> */
[----:B------:R-:W-:Y:S02]  /*11760*/  ISETP.LT.OR P0, PT, R2, 0x2a, P0 ;  /* 0x0000002a0200780c */ /* 0x000fe40000701670 */
[----:B------:R-:W-:Y:S02]  /*11770*/  FMNMX.FTZ R0, R35, R0, !PT ;  /* 0x0000000023007209 */ /* 0x000fe40007810000 */
[----:B------:R-:W-:Y:S02]  /*11780*/  FSEL R10, R172, -INF , !P0 ;  /* 0xff800000ac0a7808 */ /* 0x000fe40004000000 */
        /* <DEDUP_REMOVED lines=11> */
[----:B------:R-:W-:Y:S01]  /*11840*/  FMNMX.FTZ R0, R25, R0, !PT ;  /* 0x0000000019007209 */ /* 0x000fe20007810000 */
[----:B------:R-:W-:-:S05]  /*11850*/  BRA.DIV ~URZ, `(.L_x_2405) ;  /* 0x0000f8f27f007947 */ /* 0x000fca000b800000 */
[----:B------:R1:W2:Y:S02]  /*11860*/  SHFL.BFLY PT, R2, R0, 0x2, 0x1f ;  /* 0x0c401f0000027f89 */ /* 0x0002a400000e0000 */
.L_x_2539:
[----:B-12---:R-:W-:Y:S01]  /*11870*/  FMNMX.FTZ R0, R0, R2, !PT ;  /* 0x0000000200007209 */ /* 0x006fe20007810000 */
[----:B------:R-:W-:-:S05]  /*11880*/  BRA.DIV ~URZ, `(.L_x_2406) ;  /* 0x0000f9127f007947 */ /* 0x000fca000b800000 */
[----:B------:R-:W1:Y:S02]  /*11890*/  SHFL.BFLY PT, R4, R0, 0x1, 0x1f ;  /* 0x0c201f0000047f89 */ /* 0x000e6400000e0000 */
[----:B-1----:R-:W-:Y:S02]  /*118a0*/  FMNMX.FTZ R4, R0, R4, !PT ;  /* 0x0000000400047209 */ /* 0x002fe40007810000 */
[----:B------:R-:W1:Y:S02]  /*118b0*/  SHFL.BFLY PT, R0, R8, 0x2, 0x1f ;  /* 0x0c401f0008007f89 */ /* 0x000e6400000e0000 */
[----:B-1----:R-:W-:Y:S05]  /*118c0*/  FMNMX.FTZ R0, R8, R0, !PT ;  /* 0x0000000008007209 */ /* 0x002fea0007810000 */
[----:B------:R1:W2:Y:S02]  /*118d0*/  SHFL.BFLY PT, R2, R0, 0x1, 0x1f ;  /* 0x0c201f0000027f89 */ /* 0x0002a400000e0000 */
.L_x_2540:
[----:B------:R-:W-:Y:S01]  /*118e0*/  FSETP.NEU.FTZ.AND P0, PT, R4, -INF , PT ;  /* 0xff8000000400780b */ /* 0x000fe20003f1d000 */
[----:B------:R-:W-:Y:S01]  /*118f0*/  WARPSYNC 0xffffffff ;  /* 0xffffffff00007948 */ /* 0x000fe20003800000 */
[----:B--2---:R-:W-:Y:S01]  /*11900*/  FMNMX.FTZ R3, R2, R0, !PT ;  /* 0x0000000002037209 */ /* 0x004fe20007810000 */
[C---:B------:R-:W-:Y:S01]  /*11910*/  FMUL.FTZ R2, R4.reuse, c[0x0][0x2d0] ;  /* 0x0000b40004027a20 */ /* 0x040fe20000410000 */
[----:B-1----:R-:W-:Y:S04]  /*11920*/  FSEL R0, R4, RZ, P0 ;  /* 0x000000ff04007208 */ /* 0x002fe80000000000 */
[----:B------:R-:W-:Y:S01]  /*11930*/  FSEL R2, R2, RZ, P0 ;  /* 0x000000ff02027208 */ /* 0x000fe20000000000 */
[----:B------:R-:W-:Y:S01]  /*11940*/  FADD.FTZ R0, -R0, R13 ;  /* 0x0000000d00007221 */ /* 0x000fe20000010100 */
[----:B------:R-:W-:Y:S03]  /*11950*/  FSETP.NEU.FTZ.AND P0, PT, R3, -INF , PT ;  /* 0xff8000000300780b */ /* 0x000fe60003f1d000 */
[----:B------:R-:W-:Y:S02]  /*11960*/  FMUL.FTZ R0, R0, c[0x0][0x2d0] ;  /* 0x0000b40000007a20 */ /* 0x000fe40000410000 */
[--C-:B------:R-:W-:Y:S02]  /*11970*/  FFMA.FTZ R24, R24, c[0x0][0x2d0], -R2.reuse ;  /* 0x0000b40018187a23 */ /* 0x100fe40000010802 */
[--C-:B------:R-:W-:Y:S02]  /*11980*/  FFMA.FTZ R35, R35, c[0x0][0x2d0], -R2.reuse ;  /* 0x0000b40023237a23 */ /* 0x100fe40000010802 */
        /* <DEDUP_REMOVED lines=11> */
[----:B------:R-:W-:Y:S01]  /*11a40*/  FFMA.FTZ R33, R33, c[0x0][0x2d0], -R2 ;  /* 0x0000b40021217a23 */ /* 0x000fe20000010802 */
[----:B------:R-:W-:Y:S10]  /*11a50*/  MUFU.EX2 R35, R35 ;  /* 0x0000002300237308 */ /* 0x000ff40000000800 */
[----:B------:R-:W-:Y:S10]  /*11a60*/  MUFU.EX2 R34, R34 ;  /* 0x0000002200227308 */ /* 0x000ff40000000800 */
[----:B------:R-:W1:Y:S02]  /*11a70*/  MUFU.EX2 R33, R33 ;  /* 0x0000002100217308 */ /* 0x000e640000000800 */
[----:B-1----:R-:W-:Y:S01]  /*11a80*/  F2FP.PACK_AB R174, R33, R34 ;  /* 0x0000002221ae723e */ /* 0x002fe200000000ff */
[C---:B------:R-:W-:Y:S01]  /*11a90*/  FFMA.FTZ R2, R0.reuse, R234, R24 ;  /* 0x000000ea00027223 */ /* 0x040fe20000010018 */
[C---:B------:R-:W-:Y:S01]  /*11aa0*/  F2FP.PACK_AB R172, R35.reuse, R24 ;  /* 0x0000001823ac723e */ /* 0x040fe200000000ff */
[C---:B------:R-:W-:Y:S02]  /*11ab0*/  FMUL.FTZ R32, R0.reuse, R148 ;  /* 0x0000009400207220 */ /* 0x040fe40000410000 */
[----:B------:R-:W-:Y:S01]  /*11ac0*/  FADD.FTZ R8, R35, R2 ;  /* 0x0000000223087221 */ /* 0x000fe20000010000 */
[C---:B------:R-:W-:Y:S01]  /*11ad0*/  FSEL R2, R3.reuse, RZ, P0 ;  /* 0x000000ff03027208 */ /* 0x040fe20000000000 */
[----:B------:R-:W-:Y:S02]  /*11ae0*/  FMUL.FTZ R25, R0, R157 ;  /* 0x0000009d00197220 */ /* 0x000fe40000410000 */
[----:B------:R-:W-:Y:S02]  /*11af0*/  FADD.FTZ R8, R34, R8 ;  /* 0x0000000822087221 */ /* 0x000fe40000010000 */
[----:B------:R-:W-:Y:S02]  /*11b00*/  FADD.FTZ R2, -R2, R6 ;  /* 0x0000000602027221 */ /* 0x000fe40000010100 */
[----:B------:R-:W-:Y:S02]  /*11b10*/  FMUL.FTZ R6, R3, c[0x0][0x2d0] ;  /* 0x0000b40003067a20 */ /* 0x000fe40000410000 */
[----:B------:R-:W-:Y:S02]  /*11b20*/  FMUL.FTZ R2, R2, c[0x0][0x2d0] ;  /* 0x0000b40002027a20 */ /* 0x000fe40000410000 */
[----:B------:R-:W-:Y:S01]  /*11b30*/  FADD.FTZ R177, R33, R8 ;  /* 0x0000000821b17221 */ /* 0x000fe20000010000 */
[----:B------:R-:W-:Y:S01]  /*11b40*/  FSEL R6, R6, RZ, P0 ;  /* 0x000000ff06067208 */ /* 0x000fe20000000000 */
[C---:B------:R-:W-:Y:S01]  /*11b50*/  FMUL.FTZ R33, R0.reuse, R149 ;  /* 0x0000009500217220 */ /* 0x040fe20000410000 */
[----:B------:R-:W-:Y:S01]  /*11b60*/  ISETP.GT.AND P0, PT, R225, R217, PT ;  /* 0x000000d9e100720c */ /* 0x000fe20003f04270 */
[----:B------:R-:W1:Y:S01]  /*11b70*/  MUFU.EX2 R2, R2 ;  /* 0x0000000200027308 */ /* 0x000e620000000800 */
[----:B------:R-:W-:Y:S02]  /*11b80*/  FMUL.FTZ R8, R0, R168 ;  /* 0x000000a800087220 */ /* 0x000fe40000410000 */
[--C-:B------:R-:W-:Y:S02]  /*11b90*/  FFMA.FTZ R9, R9, c[0x0][0x2d0], -R6.reuse ;  /* 0x0000b40009097a23 */ /* 0x100fe40000010806 */
[--C-:B------:R-:W-:Y:S02]  /*11ba0*/  FFMA.FTZ R23, R23, c[0x0][0x2d0], -R6.reuse ;  /* 0x0000b40017177a23 */ /* 0x100fe40000010806 */
[--C-:B------:R-:W-:Y:S02]  /*11bb0*/  FFMA.FTZ R13, R22, c[0x0][0x2d0], -R6.reuse ;  /* 0x0000b400160d7a23 */ /* 0x100fe40000010806 */
[--C-:B------:R-:W-:Y:S01]  /*11bc0*/  FFMA.FTZ R173, R21, c[0x0][0x2d0], -R6.reuse ;  /* 0x0000b40015ad7a23 */ /* 0x100fe20000010806 */
[----:B------:R2:W-:Y:S01]  /*11bd0*/  MUFU.EX2 R168, R23 ;  /* 0x0000001700a87308 */ /* 0x0005e20000000800 */
[----:B------:R-:W-:Y:S02]  /*11be0*/  FMUL.FTZ R21, R0, R161 ;  /* 0x000000a100157220 */ /* 0x000fe40000410000 */
[--C-:B------:R-:W-:Y:S02]  /*11bf0*/  FFMA.FTZ R185, R14, c[0x0][0x2d0], -R6.reuse ;  /* 0x0000b4000eb97a23 */ /* 0x100fe40000010806 */
[--C-:B------:R-:W-:Y:S02]  /*11c00*/  FFMA.FTZ R176, R19, c[0x0][0x2d0], -R6.reuse ;  /* 0x0000b40013b07a23 */ /* 0x100fe40000010806 */
[--C-:B------:R-:W-:Y:S02]  /*11c10*/  FFMA.FTZ R179, R18, c[0x0][0x2d0], -R6.reuse ;  /* 0x0000b40012b37a23 */ /* 0x100fe40000010806 */
[--C-:B------:R-:W-:Y:S01]  /*11c20*/  FFMA.FTZ R180, R17, c[0x0][0x2d0], -R6.reuse ;  /* 0x0000b40011b47a23 */ /* 0x100fe20000010806 */
[----:B------:R-:W-:Y:S01]  /*11c30*/  MUFU.EX2 R161, R13 ;  /* 0x0000000d00a17308 */ /* 0x000fe20000000800 */
[--C-:B------:R-:W-:Y:S02]  /*11c40*/  FFMA.FTZ R186, R16, c[0x0][0x2d0], -R6.reuse ;  /* 0x0000b40010ba7a23 */ /* 0x100fe40000010806 */
[--C-:B------:R-:W-:Y:S02]  /*11c50*/  FFMA.FTZ R178, R20, c[0x0][0x2d0], -R6.reuse ;  /* 0x0000b40014b27a23 */ /* 0x100fe40000010806 */
[C---:B-1----:R-:W-:Y:S02]  /*11c60*/  FMUL.FTZ R34, R2.reuse, R150 ;  /* 0x0000009602227220 */ /* 0x042fe40000410000 */
[C---:B------:R-:W-:Y:S02]  /*11c70*/  FMUL.FTZ R35, R2.reuse, R151 ;  /* 0x0000009702237220 */ /* 0x040fe40000410000 */
[----:B------:R-:W1:Y:S01]  /*11c80*/  LDSM.16.MT88.4 R148, [R193] ;  /* 0x00000000c194783b */ /* 0x000e620000004200 */
[----:B------:R3:W4:Y:S01]  /*11c90*/  MUFU.EX2 R14, R9 ;  /* 0x00000009000e7308 */ /* 0x0007220000000800 */
[--C-:B------:R-:W-:Y:S02]  /*11ca0*/  FFMA.FTZ R187, R11, c[0x0][0x2d0], -R6.reuse ;  /* 0x0000b4000bbb7a23 */ /* 0x100fe40000010806 */
[----:B------:R-:W-:Y:S02]  /*11cb0*/  FMUL.FTZ R11, R2, R171 ;  /* 0x000000ab020b7220 */ /* 0x000fe40000410000 */
[----:B------:R-:W-:Y:S02]  /*11cc0*/  FFMA.FTZ R6, R10, c[0x0][0x2d0], -R6 ;  /* 0x0000b4000a067a23 */ /* 0x000fe40000010806 */
[----:B------:R-:W-:Y:S02]  /*11cd0*/  FMUL.FTZ R10, R2, R170 ;  /* 0x000000aa020a7220 */ /* 0x000fe40000410000 */
[C---:B------:R-:W-:Y:S01]  /*11ce0*/  FMUL.FTZ R16, R0.reuse, R164 ;  /* 0x000000a400107220 */ /* 0x040fe20000410000 */
[----:B------:R4:W5:Y:S01]  /*11cf0*/  MUFU.EX2 R216, R173 ;  /* 0x000000ad00d87308 */ /* 0x0009620000000800 */
[----:B------:R-:W-:Y:S02]  /*11d00*/  FMUL.FTZ R17, R0, R165 ;  /* 0x000000a500117220 */ /* 0x000fe40000410000 */
[C---:B------:R-:W-:Y:S02]  /*11d10*/  FMUL.FTZ R18, R2.reuse, R166 ;  /* 0x000000a602127220 */ /* 0x040fe40000410000 */
[----:B------:R-:W-:Y:S02]  /*11d20*/  FMUL.FTZ R19, R2, R167 ;  /* 0x000000a702137220 */ /* 0x000fe40000410000 */
[----:B------:R-:W-:Y:S01]  /*11d30*/  FMUL.FTZ R20, R0, R160 ;  /* 0x000000a000147220 */ /* 0x000fe20000410000 */
[----:B------:R-:W-:Y:S01]  /*11d40*/  LDSM.16.MT88.4 R164, [R193+0x1000] ;  /* 0x00100000c1a4783b */ /* 0x000fe20000004200 */
[C---:B------:R-:W-:Y:S01]  /*11d50*/  FMUL.FTZ R22, R2.reuse, R162 ;  /* 0x000000a202167220 */ /* 0x040fe20000410000 */
[----:B------:R-:W1:Y:S01]  /*11d60*/  MUFU.EX2 R13, R184 ;  /* 0x000000b8000d7308 */ /* 0x000e620000000800 */
[C---:B--2---:R-:W-:Y:S02]  /*11d70*/  FMUL.FTZ R23, R2.reuse, R163 ;  /* 0x000000a302177220 */ /* 0x044fe40000410000 */
[----:B------:R-:W-:Y:S02]  /*11d80*/  FMUL.FTZ R26, R2, R158 ;  /* 0x0000009e021a7220 */ /* 0x000fe40000410000 */
[----:B---3--:R-:W-:Y:S02]  /*11d90*/  FMUL.FTZ R9, R0, R169 ;  /* 0x000000a900097220 */ /* 0x008fe40000410000 */
[----:B------:R-:W-:Y:S02]  /*11da0*/  FMUL.FTZ R27, R2, R159 ;  /* 0x0000009f021b7220 */ /* 0x000fe40000410000 */
[C---:B------:R-:W-:Y:S01]  /*11db0*/  FMUL.FTZ R24, R0.reuse, R156 ;  /* 0x0000009c00187220 */ /* 0x040fe20000410000 */
[----:B------:R-:W-:Y:S01]  /*11dc0*/  MUFU.EX2 R178, R178 ;  /* 0x000000b200b27308 */ /* 0x000fe20000000800 */
[C---:B------:R-:W-:Y:S02]  /*11dd0*/  FMUL.FTZ R28, R0.reuse, R152 ;  /* 0x00000098001c7220 */ /* 0x040fe40000410000 */
[----:B------:R-:W-:Y:S01]  /*11de0*/  FMUL.FTZ R29, R0, R153 ;  /* 0x00000099001d7220 */ /* 0x000fe20000410000 */
[----:B----4-:R-:W-:Y:S01]  /*11df0*/  F2FP.PACK_AB R173, R168, R14 ;  /* 0x0000000ea8ad723e */ /* 0x010fe200000000ff */
[----:B------:R-:W-:Y:S01]  /*11e00*/  FMUL.FTZ R30, R2, R154 ;  /* 0x0000009a021e7220 */ /* 0x000fe20000410000 */
[----:B-----5:R-:W-:Y:S01]  /*11e10*/  F2FP.PACK_AB R175, R216, R161 ;  /* 0x000000a1d8af723e */ /* 0x020fe200000000ff */
[----:B------:R-:W-:Y:S02]  /*11e20*/  FMUL.FTZ R31, R2, R155 ;  /* 0x0000009b021f7220 */ /* 0x000fe40000410000 */
[----:B------:R-:W-:Y:S01]  /*11e30*/  LDSM.16.MT88.4 R152, [R193+0x800] ;  /* 0x00080000c198783b */ /* 0x000fe20000004200 */
[----:B------:R-:W-:Y:S01]  /*11e40*/  MUFU.EX2 R156, R182 ;  /* 0x000000b6009c7308 */ /* 0x000fe20000000800 */
[C---:B------:R-:W-:Y:S02]  /*11e50*/  FMUL.FTZ R36, R0.reuse, R36 ;  /* 0x0000002400247220 */ /* 0x040fe40000410000 */
        /* <DEDUP_REMOVED lines=113> */
[C---:B------:R-:W-:Y:S02]  /*12570*/  FFMA.FTZ R160, R2.reuse, R233, R14 ;  /* 0x000000e902a07223 */ /* 0x040fe4000001000e */
[----:B------:R-:W-:Y:S01]  /*12580*/  MUFU.EX2 R14, R181 ;  /* 0x000000b5000e7308 */ /* 0x000fe20000000800 */
[C---:B------:R-:W-:Y:S02]  /*12590*/  FMUL.FTZ R134, R2.reuse, R134 ;  /* 0x0000008602867220 */ /* 0x040fe40000410000 */
[C---:B------:R-:W-:Y:S02]  /*125a0*/  FMUL.FTZ R135, R2.reuse, R135 ;  /* 0x0000008702877220 */ /* 0x040fe40000410000 */
[C---:B------:R-:W-:Y:S02]  /*125b0*/  FMUL.FTZ R138, R2.reuse, R138 ;  /* 0x0000008a028a7220 */ /* 0x040fe40000410000 */
[----:B------:R-:W-:Y:S02]  /*125c0*/  FMUL.FTZ R139, R2, R139 ;  /* 0x0000008b028b7220 */ /* 0x000fe40000410000 */
[C---:B------:R-:W-:Y:S01]  /*125d0*/  FMUL.FTZ R132, R0.reuse, R132 ;  /* 0x0000008400847220 */ /* 0x040fe20000410000 */
[----:B------:R-:W2:Y:S01]  /*125e0*/  MUFU.EX2 R2, R183 ;  /* 0x000000b700027308 */ /* 0x000ea20000000800 */
[C---:B------:R-:W-:Y:S02]  /*125f0*/  FMUL.FTZ R133, R0.reuse, R133 ;  /* 0x0000008500857220 */ /* 0x040fe40000410000 */
[C---:B------:R-:W-:Y:S01]  /*12600*/  FMUL.FTZ R136, R0.reuse, R136 ;  /* 0x0000008800887220 */ /* 0x040fe20000410000 */
[C---:B-1----:R-:W-:Y:S03]  /*12610*/  HMMA.16816.F32 R52, R172.reuse, R148, R52 ;  /* 0x00000094ac34723c */ /* 0x042fe60000001834 */
[----:B------:R-:W-:Y:S03]  /*12620*/  FMUL.FTZ R137, R0, R137 ;  /* 0x0000008900897220 */ /* 0x000fe60000410000 */
[----:B------:R-:W1:Y:S01]  /*12630*/  MUFU.EX2 R181, R176 ;  /* 0x000000b000b57308 */ /* 0x000e620000000800 */
[----:B------:R-:W-:Y:S01]  /*12640*/  FADD.FTZ R0, R13, R177 ;  /* 0x000000b10d007221 */ /* 0x000fe20000010000 */
[C---:B------:R-:W-:Y:S01]  /*12650*/  HMMA.16816.F32 R56, R172.reuse, R150, R56 ;  /* 0x00000096ac38723c */ /* 0x040fe20000001838 */
[----:B------:R-:W3:Y:S07]  /*12660*/  LDSM.16.MT88.4 R148, [R196+0x1800] ;  /* 0x00180000c494783b */ /* 0x000eee0000004200 */
[----:B------:R-:W-:Y:S01]  /*12670*/  MUFU.EX2 R176, R186 ;  /* 0x000000ba00b07308 */ /* 0x000fe20000000800 */
[----:B--2---:R-:W-:Y:S04]  /*12680*/  FADD.FTZ R0, R2, R0 ;  /* 0x0000000002007221 */ /* 0x004fe80000010000 */
[----:B------:R-:W-:Y:S05]  /*12690*/  FADD.FTZ R0, R156, R0 ;  /* 0x000000009c007221 */ /* 0x000fea0000010000 */
[----:B------:R-:W2:Y:S01]  /*126a0*/  MUFU.EX2 R177, R185 ;  /* 0x000000b900b17308 */ /* 0x000ea20000000800 */
[----:B------:R-:W-:Y:S01]  /*126b0*/  FADD.FTZ R0, R14, R0 ;  /* 0x000000000e007221 */ /* 0x000fe20000010000 */
        /* <DEDUP_REMOVED lines=36> */
[----:B--2---:R-:W-:Y:S05]  /*12900*/  F2FP.PACK_AB R173, R177, R176 ;  /* 0x000000b0b1ad723e */ /* 0x004fea00000000ff */
[C---:B------:R-:W-:Y:S02]  /*12910*/  HMMA.16816.F32 R8, R148.reuse, R152, R8 ;  /* 0x000000989408723c */ /* 0x040fe40000001808 */
[----:B------:R-:W2:Y:S03]  /*12920*/  MUFU.EX2 R13, R189 ;  /* 0x000000bd000d7308 */ /* 0x000ea60000000800 */
[----:B---3--:R-:W-:Y:S03]  /*12930*/  FADD.FTZ R0, R2, R0 ;  /* 0x0000000002007221 */ /* 0x008fe60000010000 */
[C---:B------:R-:W-:Y:S01]  /*12940*/  HMMA.16816.F32 R16, R148.reuse, R154, R16 ;  /* 0x0000009a9410723c */ /* 0x040fe20000001810 */
[----:B------:R-:W3:Y:S03]  /*12950*/  LDSM.16.MT88.4 R152, [R196+0x800] ;  /* 0x00080000c498783b */ /* 0x000ee60000004200 */
[----:B------:R-:W5:Y:S01]  /*12960*/  MUFU.EX2 R174, R188 ;  /* 0x000000bc00ae7308 */ /* 0x000f620000000800 */
[C---:B----4-:R-:W-:Y:S01]  /*12970*/  FADD.FTZ R0, R172.reuse, R0 ;  /* 0x00000000ac007221 */ /* 0x050fe20000010000 */
[----:B------:R-:W-:Y:S01]  /*12980*/  F2FP.PACK_AB R172, R172, R2 ;  /* 0x00000002acac723e */ /* 0x000fe200000000ff */
[----:B------:R-:W-:Y:S07]  /*12990*/  FADD.FTZ R2, R168, R160 ;  /* 0x000000a0a8027221 */ /* 0x000fee0000010000 */
[----:B------:R-:W4:Y:S01]  /*129a0*/  MUFU.EX2 R14, R187 ;  /* 0x000000bb000e7308 */ /* 0x000f220000000800 */
[----:B--2---:R-:W-:Y:S01]  /*129b0*/  FADD.FTZ R0, R13, R0 ;  /* 0x000000000d007221 */ /* 0x004fe20000010000 */
[C---:B-1----:R-:W-:Y:S03]  /*129c0*/  HMMA.16816.F32 R20, R148.reuse, R156, R20 ;  /* 0x0000009c9414723c */ /* 0x042fe60000001814 */
[C---:B-----5:R-:W-:Y:S01]  /*129d0*/  FADD.FTZ R234, R174.reuse, R0 ;  /* 0x00000000aeea7221 */ /* 0x060fe20000010000 */
[----:B------:R-:W-:Y:S04]  /*129e0*/  F2FP.PACK_AB R174, R174, R13 ;  /* 0x0000000daeae723e */ /* 0x000fe800000000ff */
[C---:B------:R-:W-:Y:S01]  /*129f0*/  HMMA.16816.F32 R24, R148.reuse, R158, R24 ;  /* 0x0000009e9418723c */ /* 0x040fe20000001818 */
[----:B------:R-:W1:Y:S03]  /*12a00*/  LDSM.16.MT88.4 R156, [R195+0x800] ;  /* 0x00080000c39c783b */ /* 0x000e660000004200 */
[----:B------:R-:W-:Y:S01]  /*12a10*/  FADD.FTZ R0, R161, R2 ;  /* 0x00000002a1007221 */ /* 0x000fe20000010000 */
[----:B------:R-:W-:Y:S02]  /*12a20*/  MOV R13, R4 ;  /* 0x00000004000d7202 */ /* 0x000fe40000000f00 */
[----:B----4-:R-:W-:Y:S01]  /*12a30*/  F2FP.PACK_AB R175, R6, R14 ;  /* 0x0000000e06af723e */ /* 0x010fe200000000ff */
[----:B------:R-:W-:Y:S01]  /*12a40*/  FADD.FTZ R0, R216, R0 ;  /* 0x00000000d8007221 */ /* 0x000fe20000010000 */
[C---:B---3--:R-:W-:Y:S03]  /*12a50*/  HMMA.16816.F32 R28, R148.reuse, R152, R28 ;  /* 0x00000098941c723c */ /* 0x048fe6000000181c */
[----:B------:R-:W-:Y:S04]  /*12a60*/  FADD.FTZ R0, R178, R0 ;  /* 0x00000000b2007221 */ /* 0x000fe80000010000 */
[----:B------:R-:W-:Y:S01]  /*12a70*/  FADD.FTZ R0, R181, R0 ;  /* 0x00000000b5007221 */ /* 0x000fe20000010000 */
[C---:B------:R-:W-:Y:S01]  /*12a80*/  HMMA.16816.F32 R32, R148.reuse, R154, R32 ;  /* 0x0000009a9420723c */ /* 0x040fe20000001820 */
[----:B------:R-:W2:Y:S03]  /*12a90*/  LDSM.16.MT88.4 R152, [R193+0x2000] ;  /* 0x00200000c198783b */ /* 0x000ea60000004200 */
[----:B------:R-:W-:Y:S04]  /*12aa0*/  FADD.FTZ R0, R179, R0 ;  /* 0x00000000b3007221 */ /* 0x000fe80000010000 */
[----:B------:R-:W-:Y:S04]  /*12ab0*/  FADD.FTZ R0, R180, R0 ;  /* 0x00000000b4007221 */ /* 0x000fe80000010000 */
[----:B------:R-:W-:Y:S04]  /*12ac0*/  FADD.FTZ R0, R176, R0 ;  /* 0x00000000b0007221 */ /* 0x000fe80000010000 */
[----:B------:R-:W-:Y:S04]  /*12ad0*/  FADD.FTZ R0, R177, R0 ;  /* 0x00000000b1007221 */ /* 0x000fe80000010000 */
[----:B------:R-:W-:Y:S01]  /*12ae0*/  FADD.FTZ R0, R14, R0 ;  /* 0x000000000e007221 */ /* 0x000fe20000010000 */
[C---:B-1----:R-:W-:Y:S03]  /*12af0*/  HMMA.16816.F32 R36, R148.reuse, R156, R36 ;  /* 0x0000009c9424723c */ /* 0x042fe60000001824 */
[----:B------:R-:W-:Y:S01]  /*12b00*/  FADD.FTZ R233, R6, R0 ;  /* 0x0000000006e97221 */ /* 0x000fe20000010000 */
[----:B------:R-:W-:Y:S02]  /*12b10*/  IADD3 R0, R225, -0x1, RZ ;  /* 0xffffffffe1007810 */ /* 0x000fe40007ffe0ff */
[----:B------:R-:W-:Y:S02]  /*12b20*/  MOV R6, R3 ;  /* 0x0000000300067202 */ /* 0x000fe40000000f00 */
[C---:B------:R-:W-:Y:S01]  /*12b30*/  HMMA.16816.F32 R40, R148.reuse, R158, R40 ;  /* 0x0000009e9428723c */ /* 0x040fe20000001828 */
[----:B------:R-:W1:Y:S03]  /*12b40*/  LDSM.16.MT88.4 R156, [R194+0x2000] ;  /* 0x00200000c29c783b */ /* 0x000e660000004200 */
[----:B------:R-:W-:Y:S04]  /*12b50*/  MOV R225, R0 ;  /* 0x0000000000e17202 */ /* 0x000fe80000000f00 */
        /* <DEDUP_REMOVED lines=31> */
[C---:B------:R-:W-:Y:S08]  /*12d50*/  HMMA.16816.F32 R128, R148.reuse, R154, R128 ;  /* 0x0000009a9480723c */ /* 0x040ff00000001880 */
        /* <DEDUP_REMOVED lines=49> */
[----:B------:R-:W-:-:S11]  /*13070*/  @P0 BRA `(.L_x_2407) ;  /* 0xffffc2a000000947 */ /* 0x000fd6000383ffff */
[----:B------:R-:W2:Y:S01]  /*13080*/  LDL R2, [R1+0x4] ;  /* 0x0000040001027983 */ /* 0x000ea20000100800 */
[----:B------:R-:W-:Y:S01]  /*13090*/  MOV R225, R0 ;  /* 0x0000000000e17202 */ /* 0x000fe20000000f00 */
[----:B------:R-:W-:-:S02]  /*130a0*/  IMAD.MOV.U32 R6, RZ, RZ, R3 ;  /* 0x000000ffff067224 */ /* 0x000fc400078e0003 */
[----:B------:R-:W-:Y:S01]  /*130b0*/  IMAD.MOV.U32 R13, RZ, RZ, R4 ;  /* 0x000000ffff0d7224 */ /* 0x000fe200078e0004 */
[----:B--2---:R-:W-:-:S07]  /*130c0*/  SHF.L.U32 R0, R2, 0x7, RZ ;  /* 0x0000000702007819 */ /* 0x004fce00000006ff */
.L_x_2384:
[----:B------:R-:W-:Y:S01]  /*130d0*/  IMAD.MOV.U32 R4, RZ, RZ, 0x1 ;  /* 0x00000001ff047424 */ /* 0x000fe200078e00ff */
[----:B------:R-:W-:-:S04]  /*130e0*/  IADD3 R0, R0, 0x7f, RZ ;  /* 0x0000007f00007810 */ /* 0x000fc80007ffe0ff */
[----:B------:R-:W-:-:S13]  /*130f0*/  ISETP.NE.AND P0, PT, R4, c[0x0][0x2c4], PT ;  /* 0x0000b10004007a0c */ /* 0x000fda0003f05270 */
[----:B------:R-:W-:-:S05]  /*13100*/  @P0 IMAD.HI.U32 R2, R0, c[0x0][0x2c8], RZ ;  /* 0x0000b20000020a27 */ /* 0x000fca00078e00ff */
[----:B------:R-:W-:Y:S02]  /*13110*/  @P0 SHF.R.U32.HI R0, RZ, c[0x0][0x2cc], R2 ;  /* 0x0000b300ff000a19 */ /* 0x000fe40000011602 */
[----:B------:R-:W2:Y:S01]  /*13120*/  LDL R2, [R1+0x64] ;  /* 0x0000640001027983 */ /* 0x000ea20000100800 */
[----:B------:R-:W-:Y:S02]  /*13130*/  ISETP.LE.AND P1, PT, R4, c[0x0][0x32c], PT ;  /* 0x0000cb0004007a0c */ /* 0x000fe40003f23270 */
[----:B--2---:R-:W-:Y:S02]  /*13140*/  IADD3 R2, R0, 0x1, R2 ;  /* 0x0000000100027810 */ /* 0x004fe40007ffe002 */
[----:B------:R-:W2:Y:S01]  /*13150*/  LDL R0, [R1+0x58] ;  /* 0x0000580001007983 */ /* 0x000ea20000100800 */
[----:B------:R-:W-:-:S08]  /*13160*/  LOP3.LUT R213, R213, 0xffffefff, RZ, 0xc0, !PT ;  /* 0xffffefffd5d57812 */ /* 0x000fd000078ec0ff */
[----:B------:R-:W-:Y:S01]  /*13170*/  @P1 LOP3.LUT R213, R213, 0x1000, RZ, 0xfc, !PT ;  /* 0x00001000d5d51812 */ /* 0x000fe200078efcff */
[----:B--2---:R-:W-:-:S05]  /*13180*/  IMAD.IADD R0, R2, 0x1, -R0 ;  /* 0x0000000102007824 */ /* 0x004fca00078e0a00 */
[----:B------:R-:W-:Y:S01]  /*13190*/  IADD3 R2, R0, -c[0x0][0x324], RZ ;  /* 0x8000c90000027a10 */ /* 0x000fe20007ffe0ff */
[----:B------:R-:W-:Y:S05]  /*131a0*/  @!P1 BRA `(.L_x_2408) ;  /* 0x000000f000009947 */ /* 0x000fea0003800000 */
[----:B------:R-:W-:Y:S01]  /*131b0*/  ISETP.GT.AND P0, PT, R0, -0x1, PT ;  /* 0xffffffff0000780c */ /* 0x000fe20003f04270 */
[----:B------:R-:W-:-:S12]  /*131c0*/  BSSY B0, `(.L_x_2409) ;  /* 0x000000b000007945 */ /* 0x000fd80003800000 */
[----:B------:R-:W-:Y:S05]  /*131d0*/  @P0 BRA `(.L_x_2410) ;  /* 0x0000006000000947 */ /* 0x000fea0003800000 */
[----:B------:R-:W-:Y:S02]  /*131e0*/  ISETP.NE.AND P0, PT, R4, c[0x0][0x32c], PT ;  /* 0x0000cb0004007a0c */ /* 0x000fe40003f05270 */
[----:B------:R-:W-:-:S11]  /*131f0*/  LOP3.LUT R0, RZ, R0, RZ, 0x33, !PT ;  /* 0x00000000ff007212 */ /* 0x000fd600078e33ff */
[----:B------:R-:W-:-:S05]  /*13200*/  @P0 IMAD.HI.U32 R3, R0, c[0x0][0x330], RZ ;  /* 0x0000cc0000030a27 */ /* 0x000fca00078e00ff */
[----:B------:R-:W-:-:S04]  /*13210*/  @P0 SHF.R.U32.HI R0, RZ, c[0x0][0x334], R3 ;  /* 0x0000cd00ff000a19 */ /* 0x000fc80000011603 */
[----:B------:R-:W-:Y:S01]  /*13220*/  LOP3.LUT R0, RZ, R0, RZ, 0x33, !PT ;  /* 0x00000000ff007212 */ /* 0x000fe200078e33ff */
[----:B------:R-:W-:Y:S05]  /*13230*/  BRA `(.L_x_2411) ;  /* 0x0000003000007947 */ /* 0x000fea0003800000 */
.L_x_2410:
[----:B------:R-:W-:-:S13]  /*13240*/  ISETP.NE.AND P0, PT, R4, c[0x0][0x32c], PT ;  /* 0x0000cb0004007a0c */ /* 0x000fda0003f05270 */
[----:B------:R-:W-:-:S05]  /*13250*/  @P0 IMAD.HI.U32 R3, R0, c[0x0][0x330], RZ ;  /* 0x0000cc0000030a27 */ /* 0x000fca00078e00ff */
[----:B------:R-:W-:Y:S02]  /*13260*/  @P0 SHF.R.U32.HI R0, RZ, c[0x0][0x334], R3 ;  /* 0x0000cd00ff000a19 */ /* 0x000fe40000011603 */
.L_x_2411:
[----:B------:R-:W-:Y:S05]  /*13270*/  BSYNC B0 ;  /* 0x0000000000007941 */ /* 0x000fea0003800000 */
.L_x_2409:
[----:B------:R-:W-:-:S05]  /*13280*/  IMAD R0, R0, c[0x0][0x32c], RZ ;  /* 0x0000cb0000007a24 */ /* 0x000fca00078e02ff */
[----:B------:R-:W-:-:S04]  /*13290*/  IMNMX R2, R2, R0, !PT ;  /* 0x0000000002027217 */ /* 0x000fc80007800200 */
.L_x_2408:
[----:B------:R-:W-:-:S05]  /*132a0*/  IADD3 R2, R2, 0x2f, RZ ;  /* 0x0000002f02027810 */ /* 0x000fca0007ffe0ff */
[----:B------:R-:W-:-:S05]  /*132b0*/  IMAD.HI R2, R2, 0x2aaaaaab, RZ ;  /* 0x2aaaaaab02027827 */ /* 0x000fca00078e02ff */
[----:B------:R-:W-:-:S04]  /*132c0*/  SHF.R.U32.HI R219, RZ, 0x1f, R2 ;  /* 0x0000001fffdb7819 */ /* 0x000fc80000011602 */
[----:B------:R-:W-:-:S04]  /*132d0*/  LEA.HI.SX32 R219, R2, R219, 0x1d ;  /* 0x000000db02db7211 */ /* 0x000fc800078feaff */
[----:B------:R-:W-:-:S04]  /*132e0*/  IMNMX R219, R246, R219, !PT ;  /* 0x000000dbf6db7217 */ /* 0x000fc80007800200 */
[----:B------:R-:W-:-:S13]  /*132f0*/  ISETP.GE.AND P0, PT, R225, R219, PT ;  /* 0x000000dbe100720c */ /* 0x000fda0003f06270 */
[----:B------:R-:W-:Y:S05]  /*13300*/  @!P0 BRA `(.L_x_2412) ;  /* 0x000031e000008947 */ /* 0x000fea0003800000 */
.L_x_2425:
[----:B------:R-:W-:Y:S04]  /*13310*/  DEPBAR.LE SB0, 0x0 ;  /* 0x000080000000791a */ /* 0x000fe80000000000 */
[----:B------:R-:W-:Y:S01]  /*13320*/  WARPSYNC 0xffffffff ;  /* 0xffffffff00007948 */ /* 0x000fe20003800000 */
[----:B------:R-:W-:Y:S01]  /*13330*/  BAR.SYNC.DEFER_BLOCKING 0x0 ;  /* 0x0000000000007b1d */ /* 0x000fe20000010000 */
[----:B------:R-:W-:Y:S02]  /*13340*/  ISETP.GT.AND P0, PT, R246, R225, PT ;  /* 0x000000e1f600720c */ /* 0x000fe40003f04270 */
[----:B------:R-:W-:Y:S03]  /*13350*/  MOV R4, R13 ;  /* 0x0000000d00047202 */ /* 0x000fe60000000f00 */
        /* <DEDUP_REMOVED lines=26> */
.L_x_2541:
[----:B------:R-:W-:-:S05]  /*13500*/  BRA.DIV ~URZ, `(.L_x_2416) ;  /* 0x0000dde27f007947 */ /* 0x000fca000b800000 */
[----:B------:R4:W3:Y:S02]  /*13510*/  SHFL.IDX PT, R0, R10, RZ, 0x181f ;  /* 0x00181fff0a007589 */ /* 0x0008e400000e0000 */
.L_x_2542:
[----:B------:R-:W-:Y:S01]  /*13520*/  SHF.R.S32.HI R2, RZ, 0x1f, R215 ;  /* 0x0000001fff027819 */ /* 0x000fe200000114d7 */
[C---:B------:R-:W-:Y:S01]  /*13530*/  IMAD.SHL.U32 R22, R215.reuse, 0x2, RZ ;  /* 0x00000002d7167824 */ /* 0x040fe200078e00ff */
[C---:B------:R-:W-:Y:S01]  /*13540*/  ISETP.GE.AND P3, PT, R215.reuse, c[0x0][0x1d4], PT ;  /* 0x00007500d7007a0c */ /* 0x040fe20003f66270 */
[----:B------:R-:W-:Y:S01]  /*13550*/  IMAD.SHL.U32 R20, R232, 0x2, RZ ;  /* 0x00000002e8147824 */ /* 0x000fe200078e00ff */
[C---:B------:R-:W-:Y:S02]  /*13560*/  SHF.L.U64.HI R21, R215.reuse, 0x1, R2 ;  /* 0x00000001d7157819 */ /* 0x040fe40000010202 */
        /* <DEDUP_REMOVED lines=12> */
[----:B------:R-:W-:Y:S02]  /*13630*/  IADD3 R23, R215, 0xc0, RZ ;  /* 0x000000c0d7177810 */ /* 0x000fe40007ffe0ff */
[----:B------:R-:W-:Y:S02]  /*13640*/  SHF.L.U64.HI R28, R230, 0x1, R242 ;  /* 0x00000001e61c7819 */ /* 0x000fe400000102f2 */
[----:B------:R-:W-:Y:S02]  /*13650*/  LOP3.LUT P1, RZ, R213, 0x800, RZ, 0xc0, !PT ;  /* 0x00000800d5ff7812 */ /* 0x000fe4000782c0ff */
[----:B---3--:R-:W-:Y:S05]  /*13660*/  IADD3 R2, P0, R0, R20, RZ ;  /* 0x0000001400027210 */ /* 0x008fea0007f1e0ff */
[----:B------:R-:W-:Y:S05]  /*13670*/  IMAD.X R3, R8, 0x1, R30, P0 ;  /* 0x0000000108037824 */ /* 0x000fea00000e061e */
[----:B------:R3:W-:Y:S01]  /*13680*/  LDGSTS.E.BYPASS.LTC128B.128 [R214+0x5880], [R2.64], !P2 ;  /* 0x0588000002d67fae */ /* 0x0007e2000d101d4a */
[----:B------:R-:W-:Y:S01]  /*13690*/  ISETP.GE.AND P2, PT, R14, c[0x0][0x1d4], PT ;  /* 0x000075000e007a0c */ /* 0x000fe20003f46270 */
[----:B------:R-:W-:Y:S01]  /*136a0*/  IMAD.SHL.U32 R14, R230, 0x2, RZ ;  /* 0x00000002e60e7824 */ /* 0x000fe200078e00ff */
[----:B---3--:R-:W-:Y:S05]  /*136b0*/  IADD3 R2, P0, R0, R11, RZ ;  /* 0x0000000b00027210 */ /* 0x008fea0007f1e0ff */
[----:B------:R-:W-:Y:S06]  /*136c0*/  IMAD.X R3, R8, 0x1, R29, P0 ;  /* 0x0000000108037824 */ /* 0x000fec00000e061d */
        /* <DEDUP_REMOVED lines=9> */
.L_x_2543:
        /* <DEDUP_REMOVED lines=8> */
[----:B---3--:R-:W-:Y:S01]  /*137e0*/  IADD3 R9, R215, 0xc0, RZ ;  /* 0x000000c0d7097810 */ /* 0x008fe20007ffe0ff */
[----:B------:R-:W-:Y:S01]  /*137f0*/  IMAD.X R21, R8, 0x1, R30, P0 ;  /* 0x0000000108157824 */ /* 0x000fe200000e061e */
[----:B------:R-:W-:Y:S01]  /*13800*/  IADD3 R10, P0, R0, R11, RZ ;  /* 0x0000000b000a7210 */ /* 0x000fe20007f1e0ff */
        /* <DEDUP_REMOVED lines=11> */
.L_x_2414:
[----:B------:R-:W-:Y:S05]  /*138c0*/  BSYNC B0 ;  /* 0x0000000000007941 */ /* 0x000fea0003800000 */
.L_x_2413:
        /* <DEDUP_REMOVED lines=174> */
[----:B------:R-:W1:Y:S01]  /*143b0*/  MUFU.TANH R181, R18 ;  /* 0x0000001200b57308 */ /* 0x000e620000002400 */
[----:B----4-:R-:W4:Y:S01]  /*143c0*/  LDSM.16.M88.4 R8, [R15+0x5800] ;  /* 0x005800000f08783b */ /* 0x010f220000000200 */
[----:B------:R-:W-:Y:S08]  /*143d0*/  DEPBAR.LE SB0, 0x0 ;  /* 0x000080000000791a */ /* 0x000ff00000000000 */
[----:B------:R-:W1:Y:S01]  /*143e0*/  MUFU.TANH R179, R19 ;  /* 0x0000001300b37308 */ /* 0x000e620000002400 */
[----:B------:R-:W-:Y:S09]  /*143f0*/  BAR.SYNC.DEFER_BLOCKING 0x0 ;  /* 0x0000000000007b1d */ /* 0x000ff20000010000 */
[----:B------:R-:W1:Y:S10]  /*14400*/  MUFU.TANH R175, R20 ;  /* 0x0000001400af7308 */ /* 0x000e740000002400 */
[----:B------:R5:W1:Y:S10]  /*14410*/  MUFU.TANH R174, R21 ;  /* 0x0000001500ae7308 */ /* 0x000a740000002400 */
[----:B------:R-:W1:Y:S01]  /*14420*/  MUFU.TANH R177, R22 ;  /* 0x0000001600b17308 */ /* 0x000e620000002400 */
[C---:B----4-:R-:W-:Y:S09]  /*14430*/  HMMA.16816.F32 R28, R184.reuse, R8, R28 ;  /* 0x00000008b81c723c */ /* 0x050ff2000000181c */
[----:B------:R4:W1:Y:S01]  /*14440*/  MUFU.TANH R176, R23 ;  /* 0x0000001700b07308 */ /* 0x0008620000002400 */
[----:B------:R-:W-:Y:S09]  /*14450*/  HMMA.16816.F32 R32, R184, R10, R32 ;  /* 0x0000000ab820723c */ /* 0x000ff20000001820 */
[----:B------:R1:W1:Y:S05]  /*14460*/  MUFU.TANH R172, R24 ;  /* 0x0000001800ac7308 */ /* 0x00026a0000002400 */
[----:B-----5:R-:W-:Y:S05]  /*14470*/  FMUL.FTZ R21, R28, c[0x0][0x320] ;  /* 0x0000c8001c157a20 */ /* 0x020fea0000410000 */
[----:B------:R5:W2:Y:S01]  /*14480*/  MUFU.TANH R173, R26 ;  /* 0x0000001a00ad7308 */ /* 0x000aa20000002400 */
[----:B------:R-:W-:Y:S02]  /*14490*/  FMUL.FTZ R19, R29, c[0x0][0x320] ;  /* 0x0000c8001d137a20 */ /* 0x000fe40000410000 */
[----:B----4-:R-:W-:Y:S02]  /*144a0*/  FMUL.FTZ R23, R31, c[0x0][0x320] ;  /* 0x0000c8001f177a20 */ /* 0x010fe40000410000 */
[----:B------:R-:W-:Y:S02]  /*144b0*/  FMUL.FTZ R18, R32, c[0x0][0x320] ;  /* 0x0000c80020127a20 */ /* 0x000fe40000410000 */
[----:B------:R-:W-:Y:S03]  /*144c0*/  FMUL.FTZ R17, R33, c[0x0][0x320] ;  /* 0x0000c80021117a20 */ /* 0x000fe60000410000 */
[----:B------:R4:W2:Y:S01]  /*144d0*/  MUFU.TANH R180, R16 ;  /* 0x0000001000b47308 */ /* 0x0008a20000002400 */
[----:B------:R-:W-:Y:S02]  /*144e0*/  FMUL.FTZ R22, R34, c[0x0][0x320] ;  /* 0x0000c80022167a20 */ /* 0x000fe40000410000 */
[----:B------:R-:W-:Y:S02]  /*144f0*/  FMUL.FTZ R20, R35, c[0x0][0x320] ;  /* 0x0000c80023147a20 */ /* 0x000fe40000410000 */
[----:B-1----:R-:W-:Y:S05]  /*14500*/  FMUL.FTZ R24, R30, c[0x0][0x320] ;  /* 0x0000c8001e187a20 */ /* 0x002fea0000410000 */
[----:B------:R-:W1:Y:S01]  /*14510*/  MUFU.TANH R25, R25 ;  /* 0x0000001900197308 */ /* 0x000e620000002400 */
[----:B-----5:R-:W-:Y:S09]  /*14520*/  FMUL.FTZ R26, R27, c[0x0][0x320] ;  /* 0x0000c8001b1a7a20 */ /* 0x020ff20000410000 */
        /* <DEDUP_REMOVED lines=9> */
[----:B------:R-:W-:-:S05]  /*145c0*/  @!P0 BRA `(.L_x_2419) ;  /* 0x000005c000008947 */ /* 0x000fca0003800000 */
[--C-:B--234-:R-:W-:Y:S01]  /*145d0*/  IMAD.IADD R3, R251, 0x1, R241.reuse ;  /* 0x00000001fb037824 */ /* 0x11cfe200078e02f1 */
[----:B------:R-:W2:Y:S01]  /*145e0*/  LDL R0, [R1+0x78] ;  /* 0x0000780001007983 */ /* 0x000ea20000100800 */
[----:B------:R-:W-:Y:S03]  /*145f0*/  IMAD.MOV.U32 R224, RZ, RZ, RZ ;  /* 0x000000ffffe07224 */ /* 0x000fe600078e00ff */
[----:B------:R-:W-:Y:S01]  /*14600*/  ISETP.GT.AND P1, PT, R3, 0x2f, PT ;  /* 0x0000002f0300780c */ /* 0x000fe20003f24270 */
[----:B------:R-:W3:Y:S06]  /*14610*/  LDL.64 R190, [R1+0x88] ;  /* 0x0000880001be7983 */ /* 0x000eec0000100a00 */
[----:B------:R-:W4:Y:S04]  /*14620*/  LDL R14, [R1+0x9c] ;  /* 0x00009c00010e7983 */ /* 0x000f280000100800 */
[----:B------:R-:W5:Y:S06]  /*14630*/  LDL.64 R220, [R1+0x80] ;  /* 0x0000800001dc7983 */ /* 0x000f6c0000100a00 */
[----:B------:R-:W3:Y:S01]  /*14640*/  LDL R216, [R1+0x98] ;  /* 0x0000980001d87983 */ /* 0x000ee20000100800 */
[----:B--2---:R-:W-:Y:S02]  /*14650*/  IMAD R2, R225, 0x30, R0 ;  /* 0x00000030e1027824 */ /* 0x004fe400078e0200 */
[----:B------:R-:W-:Y:S03]  /*14660*/  IMAD.MOV.U32 R0, RZ, RZ, 0x1 ;  /* 0x00000001ff007424 */ /* 0x000fe600078e00ff */
[----:B------:R-:W-:Y:S02]  /*14670*/  IADD3 R2, R2, R251, R241 ;  /* 0x000000fb02027210 */ /* 0x000fe40007ffe0f1 */
[----:B------:R-:W-:Y:S02]  /*14680*/  ISETP.NE.AND P0, PT, R0, c[0x0][0x2b8], PT ;  /* 0x0000ae0000007a0c */ /* 0x000fe40003f05270 */
[----:B------:R-:W-:Y:S05]  /*14690*/  IADD3 R2, R2, -0x30, RZ ;  /* 0xffffffd002027810 */ /* 0x000fea0007ffe0ff */
[----:B------:R-:W-:Y:S06]  /*146a0*/  IMAD.MOV.U32 R0, RZ, RZ, R2 ;  /* 0x000000ffff007224 */ /* 0x000fec00078e0002 */
[----:B------:R-:W-:Y:S05]  /*146b0*/  @P0 IMAD.HI.U32 R3, R2, c[0x0][0x2bc], RZ ;  /* 0x0000af0002030a27 */ /* 0x000fea00078e00ff */
[----:B------:R-:W-:Y:S04]  /*146c0*/  @P0 SHF.R.U32.HI R0, RZ, c[0x0][0x2c0], R3 ;  /* 0x0000b000ff000a19 */ /* 0x000fe80000011603 */
[C---:B---3--:R-:W-:Y:S04]  /*146d0*/  @!P1 IADD3 R3, P0, R0.reuse, R190, RZ ;  /* 0x000000be00039210 */ /* 0x048fe80007f1e0ff */
        /* <DEDUP_REMOVED lines=23> */
.L_x_2544:
[----:B------:R-:W-:-:S05]  /*14850*/  BRA.DIV ~URZ, `(.L_x_2421) ;  /* 0x0000cc427f007947 */ /* 0x000fca000b800000 */
[----:B------:R4:W2:Y:S02]  /*14860*/  SHFL.IDX PT, R0, R16, RZ, 0x181f ;  /* 0x00181fff10007589 */ /* 0x0008a400000e0000 */
.L_x_2545:
        /* <DEDUP_REMOVED lines=27> */
.L_x_2546:
[C---:B--2---:R-:W-:Y:S02]  /*14a20*/  IADD3 R2, R215.reuse, 0x40, RZ ;  /* 0x00000040d7027810 */ /* 0x044fe40007ffe0ff */
[C---:B------:R-:W-:Y:S02]  /*14a30*/  ISETP.GE.AND P3, PT, R215.reuse, c[0x0][0x1d4], PT ;  /* 0x00007500d7007a0c */ /* 0x040fe40003f66270 */
[----:B------:R-:W-:Y:S02]  /*14a40*/  SHF.R.S32.HI R3, RZ, 0x1f, R215 ;  /* 0x0000001fff037819 */ /* 0x000fe400000114d7 */
[C---:B----4-:R-:W-:Y:S02]  /*14a50*/  @P0 LEA R10, P1, R215.reuse, R0, 0x1 ;  /* 0x00000000d70a0211 */ /* 0x050fe400078208ff */
[----:B------:R-:W-:Y:S02]  /*14a60*/  ISETP.GE.AND P2, PT, R2, c[0x0][0x1d4], PT ;  /* 0x0000750002007a0c */ /* 0x000fe40003f46270 */
[C---:B------:R-:W-:Y:S02]  /*14a70*/  @P0 LEA.HI.X R11, R215.reuse, R8, R3, 0x1, P1 ;  /* 0x00000008d70b0211 */ /* 0x040fe400008f0c03 */
[C---:B------:R-:W-:Y:S02]  /*14a80*/  @P0 LEA R2, P1, R232.reuse, R0, 0x1 ;  /* 0x00000000e8020211 */ /* 0x040fe400078208ff */
[C---:B---3--:R-:W-:Y:S01]  /*14a90*/  IADD3 R14, R215.reuse, 0x80, RZ ;  /* 0x00000080d70e7810 */ /* 0x048fe20007ffe0ff */
        /* <DEDUP_REMOVED lines=15> */
.L_x_2419:
[----:B--234-:R-:W-:Y:S05]  /*14b90*/  BSYNC B0 ;  /* 0x0000000000007941 */ /* 0x01cfea0003800000 */
.L_x_2418:
[----:B------:R-:W-:Y:S01]  /*14ba0*/  FMNMX.FTZ R2, R183, R13, !PT ;  /* 0x0000000db7027209 */ /* 0x000fe20007810000 */
        /* <DEDUP_REMOVED lines=26> */
.L_x_2547:
[----:B-12---:R-:W-:Y:S01]  /*14d50*/  FMNMX.FTZ R0, R0, R2, !PT ;  /* 0x0000000200007209 */ /* 0x006fe20007810000 */
[----:B------:R-:W-:-:S05]  /*14d60*/  BRA.DIV ~URZ, `(.L_x_2424) ;  /* 0x0000c8c27f007947 */ /* 0x000fca000b800000 */
[----:B------:R-:W1:Y:S02]  /*14d70*/  SHFL.BFLY PT, R13, R0, 0x1, 0x1f ;  /* 0x0c201f00000d7f89 */ /* 0x000e6400000e0000 */
[----:B-1----:R-:W-:Y:S02]  /*14d80*/  FMNMX.FTZ R13, R0, R13, !PT ;  /* 0x0000000d000d7209 */ /* 0x002fe40007810000 */
[----:B------:R-:W1:Y:S02]  /*14d90*/  SHFL.BFLY PT, R0, R8, 0x2, 0x1f ;  /* 0x0c401f0008007f89 */ /* 0x000e6400000e0000 */
[----:B-1----:R-:W-:Y:S05]  /*14da0*/  FMNMX.FTZ R0, R8, R0, !PT ;  /* 0x0000000008007209 */ /* 0x002fea0007810000 */
[----:B------:R1:W2:Y:S02]  /*14db0*/  SHFL.BFLY PT, R2, R0, 0x1, 0x1f ;  /* 0x0c201f0000027f89 */ /* 0x0002a400000e0000 */
.L_x_2548:
[----:B--2---:R-:W-:Y:S01]  /*14dc0*/  FMNMX.FTZ R3, R2, R0, !PT ;  /* 0x0000000002037209 */ /* 0x004fe20007810000 */
[C---:B-1----:R-:W-:Y:S01]  /*14dd0*/  FADD.FTZ R0, -R13.reuse, R4 ;  /* 0x000000040d007221 */ /* 0x042fe20000010100 */
[----:B------:R-:W-:Y:S01]  /*14de0*/  WARPSYNC 0xffffffff ;  /* 0xffffffff00007948 */ /* 0x000fe20003800000 */
[----:B------:R-:W-:Y:S01]  /*14df0*/  FMUL.FTZ R4, R13, c[0x0][0x2d0] ;  /* 0x0000b4000d047a20 */ /* 0x000fe20000410000 */
        /* <DEDUP_REMOVED lines=16> */
[----:B------:R-:W2:Y:S10]  /*14f00*/  MUFU.EX2 R10, R10 ;  /* 0x0000000a000a7308 */ /* 0x000eb40000000800 */
[----:B------:R3:W4:Y:S10]  /*14f10*/  MUFU.EX2 R14, R9 ;  /* 0x00000009000e7308 */ /* 0x0007340000000800 */
[----:B------:R5:W-:Y:S10]  /*14f20*/  MUFU.EX2 R174, R8 ;  /* 0x0000000800ae7308 */ /* 0x000bf40000000800 */
[----:B------:R-:W-:Y:S01]  /*14f30*/  MUFU.EX2 R4, R4 ;  /* 0x0000000400047308 */ /* 0x000fe20000000800 */
[----:B-1----:R-:W-:Y:S01]  /*14f40*/  FFMA.FTZ R0, R2, R234, R11 ;  /* 0x000000ea02007223 */ /* 0x002fe2000001000b */
[----:B--2---:R-:W-:Y:S01]  /*14f50*/  F2FP.PACK_AB R172, R10, R11 ;  /* 0x0000000b0aac723e */ /* 0x004fe200000000ff */
[----:B------:R-:W-:Y:S02]  /*14f60*/  FMUL.FTZ R32, R2, R148 ;  /* 0x0000009402207220 */ /* 0x000fe40000410000 */
[----:B---3--:R-:W-:Y:S02]  /*14f70*/  FADD.FTZ R9, R10, R0 ;  /* 0x000000000a097221 */ /* 0x008fe40000010000 */
[C---:B------:R-:W-:Y:S02]  /*14f80*/  FADD.FTZ R0, -R3.reuse, R6 ;  /* 0x0000000603007221 */ /* 0x040fe40000010100 */
[----:B------:R-:W-:Y:S02]  /*14f90*/  FMUL.FTZ R33, R2, R149 ;  /* 0x0000009502217220 */ /* 0x000fe40000410000 */
[----:B------:R-:W-:Y:S02]  /*14fa0*/  FMUL.FTZ R0, R0, c[0x0][0x2d0] ;  /* 0x0000b40000007a20 */ /* 0x000fe40000410000 */
[----:B------:R-:W-:Y:S02]  /*14fb0*/  FMUL.FTZ R6, R3, c[0x0][0x2d0] ;  /* 0x0000b40003067a20 */ /* 0x000fe40000410000 */
[----:B------:R-:W-:Y:S02]  /*14fc0*/  FMUL.FTZ R21, R2, R161 ;  /* 0x000000a102157220 */ /* 0x000fe40000410000 */
[----:B------:R-:W1:Y:S01]  /*14fd0*/  MUFU.EX2 R0, R0 ;  /* 0x0000000000007308 */ /* 0x000e620000000800 */
[--C-:B------:R-:W-:Y:S02]  /*14fe0*/  FFMA.FTZ R189, R189, c[0x0][0x2d0], -R6.reuse ;  /* 0x0000b400bdbd7a23 */ /* 0x100fe40000010806 */
[--C-:B-----5:R-:W-:Y:S02]  /*14ff0*/  FFMA.FTZ R8, R188, c[0x0][0x2d0], -R6.reuse ;  /* 0x0000b400bc087a23 */ /* 0x120fe40000010806 */
[--C-:B------:R-:W-:Y:S02]  /*15000*/  FFMA.FTZ R181, R181, c[0x0][0x2d0], -R6.reuse ;  /* 0x0000b400b5b57a23 */ /* 0x100fe40000010806 */
[--C-:B------:R-:W-:Y:S02]  /*15010*/  FFMA.FTZ R179, R179, c[0x0][0x2d0], -R6.reuse ;  /* 0x0000b400b3b37a23 */ /* 0x100fe40000010806 */
[--C-:B------:R-:W-:Y:S01]  /*15020*/  FFMA.FTZ R178, R173, c[0x0][0x2d0], -R6.reuse ;  /* 0x0000b400adb27a23 */ /* 0x100fe20000010806 */
[----:B------:R-:W-:Y:S01]  /*15030*/  MUFU.EX2 R161, R181 ;  /* 0x000000b500a17308 */ /* 0x000fe20000000800 */
[----:B----4-:R-:W-:Y:S02]  /*15040*/  FADD.FTZ R9, R14, R9 ;  /* 0x000000090e097221 */ /* 0x010fe40000010000 */
[--C-:B------:R-:W-:Y:S02]  /*15050*/  FFMA.FTZ R180, R26, c[0x0][0x2d0], -R6.reuse ;  /* 0x0000b4001ab47a23 */ /* 0x100fe40000010806 */
[--C-:B------:R-:W-:Y:S02]  /*15060*/  FFMA.FTZ R177, R177, c[0x0][0x2d0], -R6.reuse ;  /* 0x0000b400b1b17a23 */ /* 0x100fe40000010806 */
[--C-:B------:R-:W-:Y:S02]  /*15070*/  FFMA.FTZ R176, R176, c[0x0][0x2d0], -R6.reuse ;  /* 0x0000b400b0b07a23 */ /* 0x100fe40000010806 */
[--C-:B------:R-:W-:Y:S01]  /*15080*/  FFMA.FTZ R188, R24, c[0x0][0x2d0], -R6.reuse ;  /* 0x0000b40018bc7a23 */ /* 0x100fe20000010806 */
[----:B------:R2:W3:Y:S01]  /*15090*/  MUFU.EX2 R173, R8 ;  /* 0x0000000800ad7308 */ /* 0x0004e20000000800 */
[--C-:B------:R-:W-:Y:S02]  /*150a0*/  FFMA.FTZ R187, R23, c[0x0][0x2d0], -R6.reuse ;  /* 0x0000b40017bb7a23 */ /* 0x100fe40000010806 */
[--C-:B------:R-:W-:Y:S02]  /*150b0*/  FFMA.FTZ R190, R22, c[0x0][0x2d0], -R6.reuse ;  /* 0x0000b40016be7a23 */ /* 0x100fe40000010806 */
[C---:B-1----:R-:W-:Y:S02]  /*150c0*/  FMUL.FTZ R34, R0.reuse, R150 ;  /* 0x0000009600227220 */ /* 0x042fe40000410000 */
[C---:B------:R-:W-:Y:S02]  /*150d0*/  FMUL.FTZ R35, R0.reuse, R151 ;  /* 0x0000009700237220 */ /* 0x040fe40000410000 */
[----:B------:R-:W1:Y:S01]  /*150e0*/  LDSM.16.MT88.4 R148, [R193] ;  /* 0x00000000c194783b */ /* 0x000e620000004200 */
[----:B------:R-:W4:Y:S01]  /*150f0*/  MUFU.EX2 R189, R189 ;  /* 0x000000bd00bd7308 */ /* 0x000f220000000800 */
[C---:B------:R-:W-:Y:S02]  /*15100*/  FMUL.FTZ R10, R0.reuse, R170 ;  /* 0x000000aa000a7220 */ /* 0x040fe40000410000 */
[----:B------:R-:W-:Y:S02]  /*15110*/  FMUL.FTZ R11, R0, R171 ;  /* 0x000000ab000b7220 */ /* 0x000fe40000410000 */
[----:B------:R-:W-:Y:S02]  /*15120*/  FFMA.FTZ R6, R20, c[0x0][0x2d0], -R6 ;  /* 0x0000b40014067a23 */ /* 0x000fe40000010806 */
[----:B------:R-:W-:Y:S02]  /*15130*/  FMUL.FTZ R20, R2, R160 ;  /* 0x000000a002147220 */ /* 0x000fe40000410000 */
[C---:B------:R-:W-:Y:S01]  /*15140*/  FADD.FTZ R186, R174.reuse, R9 ;  /* 0x00000009aeba7221 */ /* 0x040fe20000010000 */
[----:B------:R-:W5:Y:S01]  /*15150*/  MUFU.EX2 R218, R179 ;  /* 0x000000b300da7308 */ /* 0x000f620000000800 */
[----:B------:R-:W-:Y:S01]  /*15160*/  F2FP.PACK_AB R174, R174, R14 ;  /* 0x0000000eaeae723e */ /* 0x000fe200000000ff */
[C---:B------:R-:W-:Y:S02]  /*15170*/  FMUL.FTZ R9, R2.reuse, R169 ;  /* 0x000000a902097220 */ /* 0x040fe40000410000 */
[----:B--2---:R-:W-:Y:S02]  /*15180*/  FMUL.FTZ R8, R2, R168 ;  /* 0x000000a802087220 */ /* 0x004fe40000410000 */
[----:B---3--:R-:W-:Y:S02]  /*15190*/  FFMA.FTZ R160, R0, R233, R173 ;  /* 0x000000e900a07223 */ /* 0x008fe400000100ad */
[C---:B------:R-:W-:Y:S02]  /*151a0*/  FMUL.FTZ R16, R2.reuse, R164 ;  /* 0x000000a402107220 */ /* 0x040fe40000410000 */
[----:B------:R-:W-:Y:S01]  /*151b0*/  FMUL.FTZ R17, R2, R165 ;  /* 0x000000a502117220 */ /* 0x000fe20000410000 */
[----:B------:R-:W2:Y:S01]  /*151c0*/  MUFU.EX2 R14, R185 ;  /* 0x000000b9000e7308 */ /* 0x000ea20000000800 */
[C---:B------:R-:W-:Y:S01]  /*151d0*/  FMUL.FTZ R18, R0.reuse, R166 ;  /* 0x000000a600127220 */ /* 0x040fe20000410000 */
[----:B----4-:R-:W-:Y:S01]  /*151e0*/  F2FP.PACK_AB R173, R189, R173 ;  /* 0x000000adbdad723e */ /* 0x010fe200000000ff */
[C---:B------:R-:W-:Y:S02]  /*151f0*/  FMUL.FTZ R19, R0.reuse, R167 ;  /* 0x000000a700137220 */ /* 0x040fe40000410000 */
[C---:B------:R-:W-:Y:S01]  /*15200*/  FMUL.FTZ R22, R0.reuse, R162 ;  /* 0x000000a200167220 */ /* 0x040fe20000410000 */
[----:B------:R-:W-:Y:S01]  /*15210*/  LDSM.16.MT88.4 R164, [R193+0x1000] ;  /* 0x00100000c1a4783b */ /* 0x000fe20000004200 */
[C---:B------:R-:W-:Y:S02]  /*15220*/  FMUL.FTZ R23, R0.reuse, R163 ;  /* 0x000000a300177220 */ /* 0x040fe40000410000 */
[C---:B------:R-:W-:Y:S01]  /*15230*/  FMUL.FTZ R26, R0.reuse, R158 ;  /* 0x0000009e001a7220 */ /* 0x040fe20000410000 */
[----:B------:R-:W-:Y:S01]  /*15240*/  MUFU.EX2 R179, R177 ;  /* 0x000000b100b37308 */ /* 0x000fe20000000800 */
[----:B------:R-:W-:Y:S01]  /*15250*/  FMUL.FTZ R27, R0, R159 ;  /* 0x0000009f001b7220 */ /* 0x000fe20000410000 */
[----:B-----5:R-:W-:Y:S01]  /*15260*/  F2FP.PACK_AB R175, R218, R161 ;  /* 0x000000a1daaf723e */ /* 0x020fe200000000ff */
[C---:B------:R-:W-:Y:S02]  /*15270*/  FMUL.FTZ R28, R2.reuse, R152 ;  /* 0x00000098021c7220 */ /* 0x040fe40000410000 */
[----:B------:R-:W-:Y:S02]  /*15280*/  FMUL.FTZ R29, R2, R153 ;  /* 0x00000099021d7220 */ /* 0x000fe40000410000 */
[C---:B------:R-:W-:Y:S02]  /*15290*/  FMUL.FTZ R30, R0.reuse, R154 ;  /* 0x0000009a001e7220 */ /* 0x040fe40000410000 */
[C---:B-1----:R-:W-:Y:S01]  /*152a0*/  HMMA.16816.F32 R8, R172.reuse, R148, R8 ;  /* 0x00000094ac08723c */ /* 0x042fe20000001808 */
[----:B------:R-:W-:Y:S04]  /*152b0*/  MUFU.EX2 R181, R176 ;  /* 0x000000b000b57308 */ /* 0x000fe80000000800 */
[----:B------:R-:W-:Y:S02]  /*152c0*/  FMUL.FTZ R31, R0, R155 ;  /* 0x0000009b001f7220 */ /* 0x000fe40000410000 */
[----:B------:R-:W-:Y:S01]  /*152d0*/  LDSM.16.MT88.4 R152, [R193+0x800] ;  /* 0x00080000c198783b */ /* 0x000fe20000004200 */
[C---:B------:R-:W-:Y:S03]  /*152e0*/  HMMA.16816.F32 R16, R172.reuse, R150, R16 ;  /* 0x00000096ac10723c */ /* 0x040fe60000001810 */
[----:B------:R-:W-:Y:S01]  /*152f0*/  MUFU.EX2 R178, R178 ;  /* 0x000000b200b27308 */ /* 0x000fe20000000800 */
[C---:B------:R-:W-:Y:S02]  /*15300*/  FMUL.FTZ R24, R2.reuse, R156 ;  /* 0x0000009c02187220 */ /* 0x040fe40000410000 */
[C---:B------:R-:W-:Y:S01]  /*15310*/  FMUL.FTZ R25, R2.reuse, R157 ;  /* 0x0000009d02197220 */ /* 0x040fe20000410000 */
[----:B------:R-:W1:Y:S01]  /*15320*/  LDSM.16.MT88.4 R148, [R194] ;  /* 0x00000000c294783b */ /* 0x000e620000004200 */
[C---:B------:R-:W-:Y:S04]  /*15330*/  FMUL.FTZ R36, R2.reuse, R36 ;  /* 0x0000002402247220 */ /* 0x040fe80000410000 */
        /* <DEDUP_REMOVED lines=21> */
[C---:B------:R-:W-:Y:S01]  /*15490*/  FMUL.FTZ R54, R0.reuse, R54 ;  /* 0x0000003600367220 */ /* 0x040fe20000410000 */
[C---:B-1----:R-:W-:Y:S03]  /*154a0*/  HMMA.16816.F32 R20, R172.reuse, R148, R20 ;  /* 0x00000094ac14723c */ /* 0x042fe60000001814 */
[----:B------:R-:W-:Y:S02]  /*154b0*/  FMUL.FTZ R55, R0, R55 ;  /* 0x0000003700377220 */ /* 0x000fe40000410000 */
[C---:B------:R-:W-:Y:S01]  /*154c0*/  FMUL.FTZ R56, R2.reuse, R56 ;  /* 0x0000003802387220 */ /* 0x040fe20000410000 */
[----:B------:R-:W-:Y:S01]  /*154d0*/  MUFU.EX2 R177, R187 ;  /* 0x000000bb00b17308 */ /* 0x000fe20000000800 */
[----:B------:R-:W-:Y:S01]  /*154e0*/  FMUL.FTZ R57, R2, R57 ;  /* 0x0000003902397220 */ /* 0x000fe20000410000 */
[C---:B------:R-:W-:Y:S01]  /*154f0*/  HMMA.16816.F32 R24, R172.reuse, R150, R24 ;  /* 0x00000096ac18723c */ /* 0x040fe20000001818 */
[----:B------:R-:W1:Y:S03]  /*15500*/  LDSM.16.MT88.4 R148, [R196] ;  /* 0x00000000c494783b */ /* 0x000e660000004200 */
[C---:B------:R-:W-:Y:S02]  /*15510*/  FMUL.FTZ R58, R0.reuse, R58 ;  /* 0x0000003a003a7220 */ /* 0x040fe40000410000 */
[----:B------:R-:W-:Y:S02]  /*15520*/  FMUL.FTZ R59, R0, R59 ;  /* 0x0000003b003b7220 */ /* 0x000fe40000410000 */
[C---:B------:R-:W-:Y:S01]  /*15530*/  FMUL.FTZ R60, R2.reuse, R60 ;  /* 0x0000003c023c7220 */ /* 0x040fe20000410000 */
[----:B------:R-:W-:Y:S03]  /*15540*/  MUFU.EX2 R6, R6 ;  /* 0x0000000600067308 */ /* 0x000fe60000000800 */
        /* <DEDUP_REMOVED lines=86> */
[C---:B------:R-:W-:Y:S01]  /*15ab0*/  FMUL.FTZ R135, R0.reuse, R135 ;  /* 0x0000008700877220 */ /* 0x040fe20000410000 */
[C---:B-1----:R-:W-:Y:S03]  /*15ac0*/  HMMA.16816.F32 R52, R172.reuse, R148, R52 ;  /* 0x00000094ac34723c */ /* 0x042fe60000001834 */
[C---:B------:R-:W-:Y:S02]  /*15ad0*/  FMUL.FTZ R138, R0.reuse, R138 ;  /* 0x0000008a008a7220 */ /* 0x040fe40000410000 */
[----:B------:R-:W-:Y:S02]  /*15ae0*/  FMUL.FTZ R139, R0, R139 ;  /* 0x0000008b008b7220 */ /* 0x000fe40000410000 */
[----:B--2---:R-:W-:Y:S01]  /*15af0*/  FADD.FTZ R0, R14, R186 ;  /* 0x000000ba0e007221 */ /* 0x004fe20000010000 */
[C---:B------:R-:W-:Y:S01]  /*15b00*/  HMMA.16816.F32 R56, R172.reuse, R150, R56 ;  /* 0x00000096ac38723c */ /* 0x040fe20000001838 */
[----:B------:R-:W1:Y:S03]  /*15b10*/  LDSM.16.MT88.4 R148, [R196+0x1800] ;  /* 0x00180000c494783b */ /* 0x000e660000004200 */
[----:B---3--:R-:W-:Y:S04]  /*15b20*/  FADD.FTZ R0, R2, R0 ;  /* 0x0000000002007221 */ /* 0x008fe80000010000 */
        /* <DEDUP_REMOVED lines=44> */
[----:B------:R-:W5:Y:S01]  /*15df0*/  MUFU.EX2 R14, R190 ;  /* 0x000000be000e7308 */ /* 0x000f620000000800 */
[C---:B---3--:R-:W-:Y:S01]  /*15e00*/  FADD.FTZ R0, R172.reuse, R0 ;  /* 0x00000000ac007221 */ /* 0x048fe20000010000 */
[----:B------:R-:W-:Y:S01]  /*15e10*/  F2FP.PACK_AB R172, R172, R2 ;  /* 0x00000002acac723e */ /* 0x000fe200000000ff */
[----:B------:R-:W-:Y:S02]  /*15e20*/  FADD.FTZ R2, R189, R160 ;  /* 0x000000a0bd027221 */ /* 0x000fe40000010000 */
[----:B----4-:R-:W-:Y:S03]  /*15e30*/  FADD.FTZ R0, R174, R0 ;  /* 0x00000000ae007221 */ /* 0x010fe60000010000 */
[C---:B------:R-:W-:Y:S01]  /*15e40*/  F2FP.PACK_AB R174, R4.reuse, R174 ;  /* 0x000000ae04ae723e */ /* 0x040fe200000000ff */
[C---:B--2---:R-:W-:Y:S03]  /*15e50*/  HMMA.16816.F32 R20, R148.reuse, R156, R20 ;  /* 0x0000009c9414723c */ /* 0x044fe60000001814 */
[----:B------:R-:W-:Y:S02]  /*15e60*/  FADD.FTZ R234, R4, R0 ;  /* 0x0000000004ea7221 */ /* 0x000fe40000010000 */
[----:B------:R-:W-:Y:S01]  /*15e70*/  FADD.FTZ R0, R161, R2 ;  /* 0x00000002a1007221 */ /* 0x000fe20000010000 */
[----:B-----5:R-:W-:Y:S02]  /*15e80*/  F2FP.PACK_AB R175, R6, R14 ;  /* 0x0000000e06af723e */ /* 0x020fe400000000ff */
[C---:B------:R-:W-:Y:S01]  /*15e90*/  HMMA.16816.F32 R24, R148.reuse, R158, R24 ;  /* 0x0000009e9418723c */ /* 0x040fe20000001818 */
[----:B------:R-:W2:Y:S03]  /*15ea0*/  LDSM.16.MT88.4 R156, [R195+0x800] ;  /* 0x00080000c39c783b */ /* 0x000ea60000004200 */
[----:B------:R-:W-:Y:S04]  /*15eb0*/  FADD.FTZ R0, R218, R0 ;  /* 0x00000000da007221 */ /* 0x000fe80000010000 */
[----:B------:R-:W-:Y:S01]  /*15ec0*/  FADD.FTZ R0, R179, R0 ;  /* 0x00000000b3007221 */ /* 0x000fe20000010000 */
[C---:B-1----:R-:W-:Y:S03]  /*15ed0*/  HMMA.16816.F32 R28, R148.reuse, R152, R28 ;  /* 0x00000098941c723c */ /* 0x042fe6000000181c */
[----:B------:R-:W-:Y:S04]  /*15ee0*/  FADD.FTZ R0, R181, R0 ;  /* 0x00000000b5007221 */ /* 0x000fe80000010000 */
[----:B------:R-:W-:Y:S01]  /*15ef0*/  FADD.FTZ R0, R178, R0 ;  /* 0x00000000b2007221 */ /* 0x000fe20000010000 */
[C---:B------:R-:W-:Y:S01]  /*15f00*/  HMMA.16816.F32 R32, R148.reuse, R154, R32 ;  /* 0x0000009a9420723c */ /* 0x040fe20000001820 */
[----:B------:R-:W1:Y:S03]  /*15f10*/  LDSM.16.MT88.4 R152, [R193+0x2000] ;  /* 0x00200000c198783b */ /* 0x000e660000004200 */
[----:B------:R-:W-:Y:S04]  /*15f20*/  FADD.FTZ R0, R180, R0 ;  /* 0x00000000b4007221 */ /* 0x000fe80000010000 */
[----:B------:R-:W-:Y:S04]  /*15f30*/  FADD.FTZ R0, R176, R0 ;  /* 0x00000000b0007221 */ /* 0x000fe80000010000 */
[----:B------:R-:W-:Y:S04]  /*15f40*/  FADD.FTZ R0, R177, R0 ;  /* 0x00000000b1007221 */ /* 0x000fe80000010000 */
[----:B------:R-:W-:Y:S04]  /*15f50*/  FADD.FTZ R0, R14, R0 ;  /* 0x000000000e007221 */ /* 0x000fe80000010000 */
[----:B------:R-:W-:Y:S01]  /*15f60*/  FADD.FTZ R233, R6, R0 ;  /* 0x0000000006e97221 */ /* 0x000fe20000010000 */
[----:B------:R-:W-:Y:S01]  /*15f70*/  IADD3 R0, R225, -0x1, RZ ;  /* 0xffffffffe1007810 */ /* 0x000fe20007ffe0ff */
[C---:B--2---:R-:W-:Y:S03]  /*15f80*/  HMMA.16816.F32 R36, R148.reuse, R156, R36 ;  /* 0x0000009c9424723c */ /* 0x044fe60000001824 */
[----:B------:R-:W-:Y:S02]  /*15f90*/  MOV R225, R0 ;  /* 0x0000000000e17202 */ /* 0x000fe40000000f00 */
[----:B------:R-:W-:Y:S03]  /*15fa0*/  MOV R6, R3 ;  /* 0x0000000300067202 */ /* 0x000fe60000000f00 */
        /* <DEDUP_REMOVED lines=84> */
.L_x_2412:
[----:B------:R-:W-:-:S13]  /*164f0*/  ISETP.GE.AND P0, PT, R225, R246, PT ;  /* 0x000000f6e100720c */ /* 0x000fda0003f06270 */
[----:B------:R-:W-:Y:S05]  /*16500*/  @!P0 BRA `(.L_x_2426) ;  /* 0x00003d9000008947 */ /* 0x000fea0003800000 */
[----:B------:R-:W-:Y:S01]  /*16510*/  IMAD.MOV.U32 R14, RZ, RZ, R6 ;  /* 0x000000ffff0e7224 */ /* 0x000fe200078e0006 */
[----:B------:R-:W-:Y:S02]  /*16520*/  MOV R4, R13 ;  /* 0x0000000d00047202 */ /* 0x000fe40000000f00 */
[----:B------:R-:W-:Y:S02]  /*16530*/  IADD3 R227, -R241, 0x30, RZ ;  /* 0x00000030f1e37810 */ /* 0x000fe40007ffe1ff */
.L_x_2448:
[----:B------:R-:W2:Y:S01]  /*16540*/  LDL.64 R8, [R1+0x70] ;  /* 0x0000700001087983 */ /* 0x000ea20000100a00 */
        /* <DEDUP_REMOVED lines=9> */
[C---:B------:R-:W-:Y:S03]  /*165e0*/  IMAD R6, R224.reuse, c[0x0][0x21c], R6 ;  /* 0x00008700e0067a24 */ /* 0x040fe600078e0206 */
[----:B------:R-:W-:Y:S05]  /*165f0*/  IADD3 R3, R3, R0, RZ ;  /* 0x0000000003037210 */ /* 0x000fea0007ffe0ff */
[----:B------:R-:W-:Y:S01]  /*16600*/  IMAD.WIDE.U32 R2, R224, c[0x0][0x218], R2 ;  /* 0x00008600e0027a25 */ /* 0x000fe200078e0002 */
[----:B------:R1:W3:Y:S04]  /*16610*/  LDSM.16.M88.4 R32, [R197] ;  /* 0x00000000c520783b */ /* 0x0002e80000000200 */
[----:B------:R1:W4:Y:S04]  /*16620*/  LDSM.16.M88.4 R16, [R192] ;  /* 0x00000000c010783b */ /* 0x0003280000000200 */
[----:B------:R1:W1:Y:S04]  /*16630*/  LDSM.16.M88.4 R24, [R192+0x800] ;  /* 0x00080000c018783b */ /* 0x0002680000000200 */
[----:B------:R1:W1:Y:S04]  /*16640*/  LDSM.16.M88.4 R172, [R192+0x1000] ;  /* 0x00100000c0ac783b */ /* 0x0002680000000200 */
[----:B------:R1:W1:Y:S04]  /*16650*/  LDSM.16.M88.4 R176, [R198] ;  /* 0x00000000c6b0783b */ /* 0x0002680000000200 */
[----:B------:R1:W1:Y:S04]  /*16660*/  LDSM.16.M88.4 R180, [R201] ;  /* 0x00000000c9b4783b */ /* 0x0002680000000200 */
[----:B------:R1:W1:Y:S04]  /*16670*/  LDSM.16.M88.4 R184, [R211] ;  /* 0x00000000d3b8783b */ /* 0x0002680000000200 */
[----:B------:R1:W1:Y:S01]  /*16680*/  LDSM.16.M88.4 R188, [R212] ;  /* 0x00000000d4bc783b */ /* 0x0002620000000200 */
[----:B--2---:R-:W-:Y:S04]  /*16690*/  IADD3 R0, P0, R8, R2, RZ ;  /* 0x0000000208007210 */ /* 0x004fe80007f1e0ff */
[----:B------:R-:W-:Y:S02]  /*166a0*/  IADD3.X R6, R252, R3, R6, P0, !PT ;  /* 0x00000003fc067210 */ /* 0x000fe400007fe406 */
[C---:B------:R-:W-:Y:S04]  /*166b0*/  LEA R10, P0, R0.reuse, c[0x0][0x1f8], 0x1 ;  /* 0x00007e00000a7a11 */ /* 0x040fe800078008ff */
[----:B------:R-:W-:Y:S01]  /*166c0*/  LEA.HI.X R6, R0, c[0x0][0x1fc], R6, 0x1, P0 ;  /* 0x00007f0000067a11 */ /* 0x000fe200000f0c06 */
[----:B------:R-:W-:-:S06]  /*166d0*/  BRA.DIV ~URZ, `(.L_x_2427) ;  /* 0x0000b0327f007947 */ /* 0x000fcc000b800000 */
[----:B-1-34-:R1:W2:Y:S02]  /*166e0*/  SHFL.IDX PT, R0, R6, RZ, 0x181f ;  /* 0x00181fff06007589 */ /* 0x01a2a400000e0000 */
.L_x_2549:
[----:B------:R-:W-:Y:S01]  /*166f0*/  SHF.R.S32.HI R3, RZ, 0x1f, R215 ;  /* 0x0000001fff037819 */ /* 0x000fe200000114d7 */
[----:B------:R-:W3:Y:S01]  /*16700*/  SHFL.IDX PT, R2, R10, RZ, 0x181f ;  /* 0x00181fff0a027589 */ /* 0x000ee200000e0000 */
[C---:B------:R-:W-:Y:S01]  /*16710*/  ISETP.GE.AND P3, PT, R215.reuse, c[0x0][0x1d4], PT ;  /* 0x00007500d7007a0c */ /* 0x040fe20003f66270 */
[C---:B------:R-:W-:Y:S01]  /*16720*/  IMAD.SHL.U32 R239, R215.reuse, 0x2, RZ ;  /* 0x00000002d7ef7824 */ /* 0x040fe200078e00ff */
[C---:B------:R-:W-:Y:S01]  /*16730*/  SHF.L.U64.HI R221, R215.reuse, 0x1, R3 ;  /* 0x00000001d7dd7819 */ /* 0x040fe20000010203 */
[C---:B------:R-:W-:Y:S01]  /*16740*/  IMAD.SHL.U32 R220, R232.reuse, 0x2, RZ ;  /* 0x00000002e8dc7824 */ /* 0x040fe200078e00ff */
[----:B------:R-:W-:Y:S01]  /*16750*/  IADD3 R3, R215, 0x40, RZ ;  /* 0x00000040d7037810 */ /* 0x000fe20007ffe0ff */
[----:B------:R-:W-:Y:S01]  /*16760*/  IMAD.SHL.U32 R217, R231, 0x2, RZ ;  /* 0x00000002e7d97824 */ /* 0x000fe200078e00ff */
[----:B------:R-:W-:Y:S01]  /*16770*/  SHF.L.U64.HI R222, R232, 0x1, R244 ;  /* 0x00000001e8de7819 */ /* 0x000fe200000102f4 */
[C---:B------:R-:W-:Y:S01]  /*16780*/  IMAD.SHL.U32 R13, R230.reuse, 0x2, RZ ;  /* 0x00000002e60d7824 */ /* 0x040fe200078e00ff */
[----:B------:R-:W-:Y:S01]  /*16790*/  ISETP.GE.AND P2, PT, R3, c[0x0][0x1d4], PT ;  /* 0x0000750003007a0c */ /* 0x000fe20003f46270 */
[----:B------:R-:W-:Y:S01]  /*167a0*/  BSSY B0, `(.L_x_2428) ;  /* 0x0000031000007945 */ /* 0x000fe20003800000 */
[----:B------:R-:W-:Y:S02]  /*167b0*/  IADD3 R3, R215, 0x80, RZ ;  /* 0x00000080d7037810 */ /* 0x000fe40007ffe0ff */
[----:B------:R-:W-:Y:S02]  /*167c0*/  SHF.L.U64.HI R219, R231, 0x1, R243 ;  /* 0x00000001e7db7819 */ /* 0x000fe400000102f3 */
[----:B------:R-:W-:Y:S02]  /*167d0*/  SHF.L.U64.HI R218, R230, 0x1, R242 ;  /* 0x00000001e6da7819 */ /* 0x000fe400000102f2 */
[----:B------:R-:W-:Y:S02]  /*167e0*/  LOP3.LUT P1, RZ, R213, 0x800, RZ, 0xc0, !PT ;  /* 0x00000800d5ff7812 */ /* 0x000fe4000782c0ff */
[----:B---3--:R-:W-:Y:S05]  /*167f0*/  IADD3 R8, P0, R2, R239, RZ ;  /* 0x000000ef02087210 */ /* 0x008fea0007f1e0ff */
[----:B--2---:R-:W-:Y:S05]  /*16800*/  IMAD.X R9, R0, 0x1, R221, P0 ;  /* 0x0000000100097824 */ /* 0x004fea00000e06dd */
[----:B------:R-:W-:Y:S01]  /*16810*/  @!PT LDS RZ, [RZ] ;  /* 0x00000000fffff984 */ /* 0x000fe20000000800 */
[----:B------:R-:W-:Y:S01]  /*16820*/  @!PT LDS RZ, [RZ] ;  /* 0x00000000fffff984 */ /* 0x000fe20000000800 */
[----:B------:R2:W-:Y:S02]  /*16830*/  LDGSTS.E.BYPASS.LTC128B.128 [R214+0x4080], [R8.64], !P3 ;  /* 0x0408000008d67fae */ /* 0x0005e4000d901d4a */
[----:B--2---:R-:W-:Y:S05]  /*16840*/  IADD3 R8, P0, R2, R220, RZ ;  /* 0x000000dc02087210 */ /* 0x004fea0007f1e0ff */
[----:B------:R-:W-:Y:S05]  /*16850*/  IMAD.X R9, R0, 0x1, R222, P0 ;  /* 0x0000000100097824 */ /* 0x000fea00000e06de */
[----:B------:R2:W-:Y:S01]  /*16860*/  LDGSTS.E.BYPASS.LTC128B.128 [R214+0x5880], [R8.64], !P2 ;  /* 0x0588000008d67fae */ /* 0x0005e2000d101d4a */
[----:B------:R-:W-:Y:S02]  /*16870*/  ISETP.GE.AND P2, PT, R3, c[0x0][0x1d4], PT ;  /* 0x0000750003007a0c */ /* 0x000fe40003f46270 */
[----:B------:R-:W-:Y:S02]  /*16880*/  IADD3 R3, R215, 0xc0, RZ ;  /* 0x000000c0d7037810 */ /* 0x000fe40007ffe0ff */
[----:B--2---:R-:W-:Y:S05]  /*16890*/  IADD3 R8, P0, R2, R217, RZ ;  /* 0x000000d902087210 */ /* 0x004fea0007f1e0ff */
[----:B------:R-:W-:Y:S01]  /*168a0*/  IMAD.X R9, R0, 0x1, R219, P0 ;  /* 0x0000000100097824 */ /* 0x000fe200000e06db */
[----:B------:R-:W-:Y:S04]  /*168b0*/  IADD3 R2, P0, R2, R13, RZ ;  /* 0x0000000d02027210 */ /* 0x000fe80007f1e0ff */
[----:B------:R2:W-:Y:S01]  /*168c0*/  LDGSTS.E.BYPASS.LTC128B.128 [R214+0x7080], [R8.64], !P2 ;  /* 0x0708000008d67fae */ /* 0x0005e2000d101d4a */
[----:B------:R-:W-:Y:S01]  /*168d0*/  ISETP.GE.AND P2, PT, R3, c[0x0][0x1d4], PT ;  /* 0x0000750003007a0c */ /* 0x000fe20003f46270 */
[----:B------:R-:W-:Y:S11]  /*168e0*/  IMAD.X R3, R0, 0x1, R218, P0 ;  /* 0x0000000100037824 */ /* 0x000ff600000e06da */
[----:B------:R-:W-:Y:S01]  /*168f0*/  @!UPT UIADD3 URZ, URZ, URZ, URZ ;  /* 0x0000003f3f3ff290 */ /* 0x000fe2000fffe03f */
[----:B------:R2:W-:Y:S01]  /*16900*/  LDGSTS.E.BYPASS.LTC128B.128 [R214+0x8880], [R2.64], !P2 ;  /* 0x0888000002d67fae */ /* 0x0005e2000d101d4a */
[----:B------:R-:W-:-:S05]  /*16910*/  @P1 BRA `(.L_x_2429) ;  /* 0x0000019000001947 */ /* 0x000fca0003800000 */
[----:B------:R-:W-:-:S05]  /*16920*/  BRA.DIV ~URZ, `(.L_x_2430) ;  /* 0x0000ae527f007947 */ /* 0x000fca000b800000 */
[----:B-1----:R-:W1:Y:S04]  /*16930*/  SHFL.IDX PT, R6, R6, 0x1, 0x181f ;  /* 0x00381f0006067f89 */ /* 0x002e6800000e0000 */
[----:B------:R3:W4:Y:S02]  /*16940*/  SHFL.IDX PT, R0, R10, 0x1, 0x181f ;  /* 0x00381f000a007f89 */ /* 0x00072400000e0000 */
.L_x_2550:
[C---:B--2---:R-:W-:Y:S02]  /*16950*/  IADD3 R2, R215.reuse, 0x40, RZ ;  /* 0x00000040d7027810 */ /* 0x044fe40007ffe0ff */
[C---:B------:R-:W-:Y:S02]  /*16960*/  ISETP.GE.AND P2, PT, R215.reuse, c[0x0][0x1d4], PT ;  /* 0x00007500d7007a0c */ /* 0x040fe40003f46270 */
[----:B----4-:R-:W-:Y:S02]  /*16970*/  IADD3 R8, P0, R0, R239, RZ ;  /* 0x000000ef00087210 */ /* 0x010fe40007f1e0ff */
[----:B------:R-:W-:Y:S02]  /*16980*/  ISETP.GE.AND P1, PT, R2, c[0x0][0x1d4], PT ;  /* 0x0000750002007a0c */ /* 0x000fe40003f26270 */
[C---:B------:R-:W-:Y:S01]  /*16990*/  IADD3 R11, R215.reuse, 0x80, RZ ;  /* 0x00000080d70b7810 */ /* 0x040fe20007ffe0ff */
[----:B-1----:R-:W-:Y:S01]  /*169a0*/  IMAD.X R9, R6, 0x1, R221, P0 ;  /* 0x0000000106097824 */ /* 0x002fe200000e06dd */
[----:B------:R-:W-:Y:S02]  /*169b0*/  IADD3 R2, P0, R0, R220, RZ ;  /* 0x000000dc00027210 */ /* 0x000fe40007f1e0ff */
[----:B---3--:R-:W-:Y:S03]  /*169c0*/  IADD3 R10, R215, 0xc0, RZ ;  /* 0x000000c0d70a7810 */ /* 0x008fe60007ffe0ff */
[----:B------:R-:W-:Y:S01]  /*169d0*/  @!PT LDS RZ, [RZ] ;  /* 0x00000000fffff984 */ /* 0x000fe20000000800 */
[----:B------:R-:W-:Y:S01]  /*169e0*/  @!PT LDS RZ, [RZ] ;  /* 0x00000000fffff984 */ /* 0x000fe20000000800 */
[----:B------:R-:W-:Y:S01]  /*169f0*/  @!PT LDS RZ, [RZ] ;  /* 0x00000000fffff984 */ /* 0x000fe20000000800 */
[----:B------:R1:W-:Y:S01]  /*16a00*/  LDGSTS.E.BYPASS.LTC128B.128 [R214+0x5080], [R8.64], !P2 ;  /* 0x0508000008d67fae */ /* 0x0003e2000d101d4a */
[----:B------:R-:W-:Y:S01]  /*16a10*/  IMAD.X R3, R6, 0x1, R222, P0 ;  /* 0x0000000106037824 */ /* 0x000fe200000e06de */
[----:B------:R-:W-:Y:S04]  /*16a20*/  ISETP.GE.AND P2, PT, R11, c[0x0][0x1d4], PT ;  /* 0x000075000b007a0c */ /* 0x000fe80003f46270 */
[----:B------:R2:W-:Y:S01]  /*16a30*/  LDGSTS.E.BYPASS.LTC128B.128 [R214+0x6880], [R2.64], !P1 ;  /* 0x0688000002d67fae */ /* 0x0005e2000c901d4a */
[----:B------:R-:W-:Y:S02]  /*16a40*/  ISETP.GE.AND P1, PT, R10, c[0x0][0x1d4], PT ;  /* 0x000075000a007a0c */ /* 0x000fe40003f26270 */
[----:B--2---:R-:W-:Y:S05]  /*16a50*/  IADD3 R2, P0, R0, R217, RZ ;  /* 0x000000d900027210 */ /* 0x004fea0007f1e0ff */
[----:B------:R-:W-:Y:S05]  /*16a60*/  IMAD.X R3, R6, 0x1, R219, P0 ;  /* 0x0000000106037824 */ /* 0x000fea00000e06db */
[----:B------:R2:W-:Y:S02]  /*16a70*/  LDGSTS.E.BYPASS.LTC128B.128 [R214+0x8080], [R2.64], !P2 ;  /* 0x0808000002d67fae */ /* 0x0005e4000d101d4a */
[----:B--2---:R-:W-:Y:S05]  /*16a80*/  IADD3 R2, P0, R0, R13, RZ ;  /* 0x0000000d00027210 */ /* 0x004fea0007f1e0ff */
[----:B------:R-:W-:Y:S05]  /*16a90*/  IMAD.X R3, R6, 0x1, R218, P0 ;  /* 0x0000000106037824 */ /* 0x000fea00000e06da */
[----:B------:R1:W-:Y:S03]  /*16aa0*/  LDGSTS.E.BYPASS.LTC128B.128 [R214+0x9880], [R2.64], !P1 ;  /* 0x0988000002d67fae */ /* 0x0003e6000c901d4a */
.L_x_2429:
[----:B------:R-:W-:Y:S05]  /*16ab0*/  BSYNC B0 ;  /* 0x0000000000007941 */ /* 0x000fea0003800000 */
.L_x_2428:
[----:B------:R-:W0:Y:S01]  /*16ac0*/  LDGDEPBAR ;  /* 0x00000000000079af */ /* 0x000e220000000000 */
[----:B------:R-:W-:Y:S01]  /*16ad0*/  WARPSYNC 0xffffffff ;  /* 0xffffffff00007948 */ /* 0x000fe20003800000 */
[C---:B-12---:R-:W-:Y:S01]  /*16ae0*/  HMMA.16816.F32 R8, R32.reuse, R16, RZ ;  /* 0x000000102008723c */ /* 0x046fe200000018ff */
[----:B------:R-:W-:Y:S02]  /*16af0*/  BSSY B0, `(.L_x_2431) ;  /* 0x0000126000007945 */ /* 0x000fe40003800000 */
[----:B------:R-:W-:Y:S05]  /*16b00*/  ISETP.GT.AND P0, PT, R225, R246, PT ;  /* 0x000000f6e100720c */ /* 0x000fea0003f04270 */
[C---:B------:R-:W-:Y:S08]  /*16b10*/  HMMA.16816.F32 R16, R32.reuse, R18, RZ ;  /* 0x000000122010723c */ /* 0x040ff000000018ff */
[C---:B------:R-:W-:Y:S08]  /*16b20*/  HMMA.16816.F32 R20, R32.reuse, R24, RZ ;  /* 0x000000182014723c */ /* 0x040ff000000018ff */
        /* <DEDUP_REMOVED lines=161> */
[----:B------:R-:W-:Y:S03]  /*17540*/  FMUL.FTZ R23, R23, c[0x0][0x320] ;  /* 0x0000c80017177a20 */ /* 0x000fe60000410000 */
        /* <DEDUP_REMOVED lines=9> */
[----:B------:R-:W3:Y:S01]  /*175e0*/  MUFU.TANH R179, R26 ;  /* 0x0000001a00b37308 */ /* 0x000ee20000002400 */
[----:B-1----:R-:W-:Y:S09]  /*175f0*/  FMUL.FTZ R19, R24, c[0x0][0x320] ;  /* 0x0000c80018137a20 */ /* 0x002ff20000410000 */
[----:B------:R1:W1:Y:S01]  /*17600*/  MUFU.TANH R178, R27 ;  /* 0x0000001b00b27308 */ /* 0x0002620000002400 */
[----:B--2---:R-:W-:Y:S09]  /*17610*/  FMUL.FTZ R20, R21, c[0x0][0x320] ;  /* 0x0000c80015147a20 */ /* 0x004ff20000410000 */
[----:B------:R2:W1:Y:S01]  /*17620*/  MUFU.TANH R180, R16 ;  /* 0x0000001000b47308 */ /* 0x0004620000002400 */
[C---:B----4-:R-:W-:Y:S09]  /*17630*/  HMMA.16816.F32 R28, R184.reuse, R8, R28 ;  /* 0x00000008b81c723c */ /* 0x050ff2000000181c */
[----:B------:R2:W4:Y:S01]  /*17640*/  MUFU.TANH R177, R17 ;  /* 0x0000001100b17308 */ /* 0x0005220000002400 */
[----:B------:R-:W-:Y:S09]  /*17650*/  HMMA.16816.F32 R32, R184, R10, R32 ;  /* 0x0000000ab820723c */ /* 0x000ff20000001820 */
[----:B------:R-:W2:Y:S05]  /*17660*/  MUFU.TANH R20, R20 ;  /* 0x0000001400147308 */ /* 0x000eaa0000002400 */
[----:B------:R-:W-:Y:S05]  /*17670*/  FMUL.FTZ R28, R28, c[0x0][0x320] ;  /* 0x0000c8001c1c7a20 */ /* 0x000fea0000410000 */
[----:B------:R2:W2:Y:S01]  /*17680*/  MUFU.TANH R183, R22 ;  /* 0x0000001600b77308 */ /* 0x0004a20000002400 */
[----:B-1----:R-:W-:Y:S02]  /*17690*/  FMUL.FTZ R27, R29, c[0x0][0x320] ;  /* 0x0000c8001d1b7a20 */ /* 0x002fe40000410000 */
        /* <DEDUP_REMOVED lines=18> */
[--C-:B--234-:R-:W-:Y:S01]  /*177c0*/  IMAD.IADD R3, R251, 0x1, R241.reuse ;  /* 0x00000001fb037824 */ /* 0x11cfe200078e02f1 */
[----:B------:R-:W2:Y:S01]  /*177d0*/  LDL R0, [R1+0x78] ;  /* 0x0000780001007983 */ /* 0x000ea20000100800 */
[----:B------:R-:W-:Y:S03]  /*177e0*/  IMAD.MOV.U32 R224, RZ, RZ, RZ ;  /* 0x000000ffffe07224 */ /* 0x000fe600078e00ff */
[----:B-1----:R-:W3:Y:S01]  /*177f0*/  LDL.64 R22, [R1+0x88] ;  /* 0x0000880001167983 */ /* 0x002ee20000100a00 */
[----:B------:R-:W-:Y:S05]  /*17800*/  ISETP.GT.AND P1, PT, R3, 0x2f, PT ;  /* 0x0000002f0300780c */ /* 0x000fea0003f24270 */
        /* <DEDUP_REMOVED lines=26> */
[----:B-----5:R-:W-:Y:S03]  /*179b0*/  IADD3 R0, P0, R16, R2, RZ ;  /* 0x0000000210007210 */ /* 0x020fe60007f1e0ff */
[----:B------:R-:W-:Y:S05]  /*179c0*/  IMAD R10, R224, c[0x0][0x1f4], R10 ;  /* 0x00007d00e00a7a24 */ /* 0x000fea00078e020a */
[----:B------:R-:W-:Y:S02]  /*179d0*/  IADD3.X R10, R235, R3, R10, P0, !PT ;  /* 0x00000003eb0a7210 */ /* 0x000fe400007fe40a */
[C---:B------:R-:W-:Y:S04]  /*179e0*/  LEA R11, P0, R0.reuse, c[0x0][0x1c8], 0x1 ;  /* 0x00007200000b7a11 */ /* 0x040fe800078008ff */
[----:B------:R-:W-:Y:S01]  /*179f0*/  LEA.HI.X R10, R0, c[0x0][0x1cc], R10, 0x1, P0 ;  /* 0x00007300000a7a11 */ /* 0x000fe200000f0c0a */
[----:B------:R-:W-:-:S06]  /*17a00*/  BRA.DIV ~URZ, `(.L_x_2433) ;  /* 0x00009e427f007947 */ /* 0x000fcc000b800000 */
[----:B------:R1:W2:Y:S02]  /*17a10*/  SHFL.IDX PT, R6, R10, RZ, 0x181f ;  /* 0x00181fff0a067589 */ /* 0x0002a400000e0000 */
.L_x_2551:
[----:B------:R-:W-:-:S05]  /*17a20*/  BRA.DIV ~URZ, `(.L_x_2434) ;  /* 0x00009e927f007947 */ /* 0x000fca000b800000 */
[----:B------:R3:W4:Y:S02]  /*17a30*/  SHFL.IDX PT, R0, R11, RZ, 0x181f ;  /* 0x00181fff0b007589 */ /* 0x00072400000e0000 */
.L_x_2552:
[----:B------:R-:W-:Y:S02]  /*17a40*/  ISETP.GE.AND P0, PT, R227, 0x1, PT ;  /* 0x00000001e300780c */ /* 0x000fe40003f06270 */
[C---:B------:R-:W-:Y:S02]  /*17a50*/  IADD3 R2, R215.reuse, 0x40, RZ ;  /* 0x00000040d7027810 */ /* 0x040fe40007ffe0ff */
[C---:B------:R-:W-:Y:S02]  /*17a60*/  ISETP.GE.AND P3, PT, R215.reuse, c[0x0][0x1d4], PT ;  /* 0x00007500d7007a0c */ /* 0x040fe40003f66270 */
[----:B------:R-:W-:Y:S02]  /*17a70*/  ISETP.GE.AND P2, PT, R2, c[0x0][0x1d4], PT ;  /* 0x0000750002007a0c */ /* 0x000fe40003f46270 */
[C---:B------:R-:W-:Y:S02]  /*17a80*/  IADD3 R17, R215.reuse, 0x80, RZ ;  /* 0x00000080d7117810 */ /* 0x040fe40007ffe0ff */
[----:B------:R-:W-:Y:S03]  /*17a90*/  IADD3 R16, R215, 0xc0, RZ ;  /* 0x000000c0d7107810 */ /* 0x000fe60007ffe0ff */
[----:B----4-:R-:W-:Y:S05]  /*17aa0*/  @P0 IADD3 R8, P1, R0, R239, RZ ;  /* 0x000000ef00080210 */ /* 0x010fea0007f3e0ff */
[----:B--2---:R-:W-:Y:S01]  /*17ab0*/  @P0 IMAD.X R9, R6, 0x1, R221, P1 ;  /* 0x0000000106090824 */ /* 0x004fe200008e06dd */
[----:B------:R-:W-:Y:S04]  /*17ac0*/  @P0 IADD3 R2, P1, R0, R220, RZ ;  /* 0x000000dc00020210 */ /* 0x000fe80007f3e0ff */
[----:B------:R-:W-:Y:S01]  /*17ad0*/  @!PT LDS RZ, [RZ] ;  /* 0x00000000fffff984 */ /* 0x000fe20000000800 */
[----:B------:R-:W-:Y:S01]  /*17ae0*/  @!PT LDS RZ, [RZ] ;  /* 0x00000000fffff984 */ /* 0x000fe20000000800 */
[----:B------:R-:W-:Y:S01]  /*17af0*/  @!PT LDS RZ, [RZ] ;  /* 0x00000000fffff984 */ /* 0x000fe20000000800 */
[----:B------:R2:W-:Y:S01]  /*17b00*/  @P0 LDGSTS.E.BYPASS.LTC128B.128 [R214+0xa080], [R8.64], !P3 ;  /* 0x0a08000008d60fae */ /* 0x0005e2000d901d4a */
[----:B------:R-:W-:Y:S01]  /*17b10*/  @P0 IMAD.X R3, R6, 0x1, R222, P1 ;  /* 0x0000000106030824 */ /* 0x000fe200008e06de */
[----:B------:R-:W-:Y:S04]  /*17b20*/  ISETP.GE.AND P3, PT, R17, c[0x0][0x1d4], PT ;  /* 0x0000750011007a0c */ /* 0x000fe80003f66270 */
[----:B------:R4:W-:Y:S01]  /*17b30*/  @P0 LDGSTS.E.BYPASS.LTC128B.128 [R214+0xb880], [R2.64], !P2 ;  /* 0x0b88000002d60fae */ /* 0x0009e2000d101d4a */
[----:B------:R-:W-:Y:S02]  /*17b40*/  ISETP.GE.AND P2, PT, R16, c[0x0][0x1d4], PT ;  /* 0x0000750010007a0c */ /* 0x000fe40003f46270 */
[----:B----4-:R-:W-:Y:S05]  /*17b50*/  @P0 IADD3 R2, P1, R0, R217, RZ ;  /* 0x000000d900020210 */ /* 0x010fea0007f3e0ff */
[----:B------:R-:W-:Y:S05]  /*17b60*/  @P0 IMAD.X R3, R6, 0x1, R219, P1 ;  /* 0x0000000106030824 */ /* 0x000fea00008e06db */
[----:B------:R4:W-:Y:S02]  /*17b70*/  @P0 LDGSTS.E.BYPASS.LTC128B.128 [R214+0xd080], [R2.64], !P3 ;  /* 0x0d08000002d60fae */ /* 0x0009e4000d901d4a */
[----:B----4-:R-:W-:Y:S05]  /*17b80*/  @P0 IADD3 R2, P1, R0, R13, RZ ;  /* 0x0000000d00020210 */ /* 0x010fea0007f3e0ff */
[----:B------:R-:W-:Y:S05]  /*17b90*/  @P0 IMAD.X R3, R6, 0x1, R218, P1 ;  /* 0x0000000106030824 */ /* 0x000fea00008e06da */
[----:B------:R2:W-:Y:S01]  /*17ba0*/  @P0 LDGSTS.E.BYPASS.LTC128B.128 [R214+0xe880], [R2.64], !P2 ;  /* 0x0e88000002d60fae */ /* 0x0005e2000d101d4a */
[----:B------:R-:W-:-:S05]  /*17bb0*/  BRA.DIV ~URZ, `(.L_x_2435) ;  /* 0x00009d727f007947 */ /* 0x000fca000b800000 */
[----:B------:R4:W1:Y:S04]  /*17bc0*/  SHFL.IDX PT, R6, R10, 0x1, 0x181f ;  /* 0x00381f000a067f89 */ /* 0x00086800000e0000 */
[----:B------:R4:W2:Y:S02]  /*17bd0*/  SHFL.IDX PT, R0, R11, 0x1, 0x181f ;  /* 0x00381f000b007f89 */ /* 0x0008a400000e0000 */
.L_x_2553:
[----:B------:R-:W-:Y:S02]  /*17be0*/  ISETP.GE.AND P0, PT, R227, 0x21, PT ;  /* 0x00000021e300780c */ /* 0x000fe40003f06270 */
[C---:B------:R-:W-:Y:S02]  /*17bf0*/  IADD3 R23, R215.reuse, 0x40, RZ ;  /* 0x00000040d7177810 */ /* 0x040fe40007ffe0ff */
[C---:B------:R-:W-:Y:S02]  /*17c00*/  ISETP.GE.AND P5, PT, R215.reuse, c[0x0][0x1d4], PT ;  /* 0x00007500d7007a0c */ /* 0x040fe40003fa6270 */
[----:B------:R-:W-:Y:S02]  /*17c10*/  IADD3 R22, R215, 0x80, RZ ;  /* 0x00000080d7167810 */ /* 0x000fe40007ffe0ff */
[----:B------:R-:W-:Y:S02]  /*17c20*/  ISETP.GE.AND P4, PT, R23, c[0x0][0x1d4], PT ;  /* 0x0000750017007a0c */ /* 0x000fe40003f86270 */
[----:B------:R-:W-:Y:S02]  /*17c30*/  ISETP.GE.AND P3, PT, R22, c[0x0][0x1d4], PT ;  /* 0x0000750016007a0c */ /* 0x000fe40003f66270 */
[----:B------:R-:W-:Y:S02]  /*17c40*/  IADD3 R21, R215, 0xc0, RZ ;  /* 0x000000c0d7157810 */ /* 0x000fe40007ffe0ff */
[----:B--2---:R-:W-:Y:S02]  /*17c50*/  @P0 IADD3 R16, P1, R0, R239, RZ ;  /* 0x000000ef00100210 */ /* 0x004fe40007f3e0ff */
[----:B------:R-:W-:Y:S03]  /*17c60*/  ISETP.GE.AND P2, PT, R21, c[0x0][0x1d4], PT ;  /* 0x0000750015007a0c */ /* 0x000fe60003f46270 */
[----:B-1----:R-:W-:Y:S01]  /*17c70*/  @P0 IMAD.X R17, R6, 0x1, R221, P1 ;  /* 0x0000000106110824 */ /* 0x002fe200008e06dd */
[----:B----4-:R-:W-:Y:S04]  /*17c80*/  @P0 IADD3 R10, P1, R0, R220, RZ ;  /* 0x000000dc000a0210 */ /* 0x010fe80007f3e0ff */
[----:B------:R-:W-:Y:S01]  /*17c90*/  @!PT LDS RZ, [RZ] ;  /* 0x00000000fffff984 */ /* 0x000fe20000000800 */
[----:B------:R-:W-:Y:S01]  /*17ca0*/  @!PT LDS RZ, [RZ] ;  /* 0x00000000fffff984 */ /* 0x000fe20000000800 */
[----:B------:R-:W-:Y:S01]  /*17cb0*/  @!PT LDS RZ, [RZ] ;  /* 0x00000000fffff984 */ /* 0x000fe20000000800 */
[----:B------:R1:W-:Y:S01]  /*17cc0*/  @P0 LDGSTS.E.BYPASS.LTC128B.128 [R214+0xb080], [R16.64], !P5 ;  /* 0x0b08000010d60fae */ /* 0x0003e2000e901d4a */
[----:B---3--:R-:W-:Y:S01]  /*17cd0*/  @P0 IMAD.X R11, R6, 0x1, R222, P1 ;  /* 0x00000001060b0824 */ /* 0x008fe200008e06de */
[----:B------:R-:W-:Y:S04]  /*17ce0*/  @P0 IADD3 R8, P1, R0, R217, RZ ;  /* 0x000000d900080210 */ /* 0x000fe80007f3e0ff */
[----:B------:R1:W-:Y:S01]  /*17cf0*/  @P0 LDGSTS.E.BYPASS.LTC128B.128 [R214+0xc880], [R10.64], !P4 ;  /* 0x0c8800000ad60fae */ /* 0x0003e2000e101d4a */
[----:B------:R-:W-:Y:S01]  /*17d00*/  @P0 IMAD.X R9, R6, 0x1, R219, P1 ;  /* 0x0000000106090824 */ /* 0x000fe200008e06db */
[----:B------:R-:W-:Y:S04]  /*17d10*/  @P0 IADD3 R2, P1, R0, R13, RZ ;  /* 0x0000000d00020210 */ /* 0x000fe80007f3e0ff */
[----:B------:R1:W-:Y:S01]  /*17d20*/  @P0 LDGSTS.E.BYPASS.LTC128B.128 [R214+0xe080], [R8.64], !P3 ;  /* 0x0e08000008d60fae */ /* 0x0003e2000d901d4a */
[----:B------:R-:W-:Y:S05]  /*17d30*/  @P0 IMAD.X R3, R6, 0x1, R218, P1 ;  /* 0x0000000106030824 */ /* 0x000fea00008e06da */
[----:B------:R1:W-:Y:S03]  /*17d40*/  @P0 LDGSTS.E.BYPASS.LTC128B.128 [R214+0xf880], [R2.64], !P2 ;  /* 0x0f88000002d60fae */ /* 0x0003e6000d101d4a */
.L_x_2432:
[----:B--234-:R-:W-:Y:S05]  /*17d50*/  BSYNC B0 ;  /* 0x0000000000007941 */ /* 0x01cfea0003800000 */
.L_x_2431:
[----:B------:R-:W2:Y:S01]  /*17d60*/  LDL R0, [R1+0x94] ;  /* 0x0000940001007983 */ /* 0x000ea20000100800 */
[----:B------:R-:W-:Y:S03]  /*17d70*/  IMAD R6, R225, -0x30, RZ ;  /* 0xffffffd0e1067824 */ /* 0x000fe600078e02ff */
[----:B-1----:R-:W2:Y:S01]  /*17d80*/  LDL R8, [R1+0x4] ;  /* 0x0000040001087983 */ /* 0x002ea20000100800 */
[----:B------:R-:W-:Y:S03]  /*17d90*/  IMAD.IADD R11, R6, 0x1, -R247 ;  /* 0x00000001060b7824 */ /* 0x000fe600078e0af7 */
[----:B------:R-:W3:Y:S04]  /*17da0*/  LDL R3, [R1+0x90] ;  /* 0x0000900001037983 */ /* 0x000ee80000100800 */
[----:B------:R-:W3:Y:S04]  /*17db0*/  LDL R2, [R1+0x7c] ;  /* 0x00007c0001027983 */ /* 0x000ee80000100800 */
[----:B------:R-:W0:Y:S01]  /*17dc0*/  LDGDEPBAR ;  /* 0x00000000000079af */ /* 0x000e220000000000 */
[----:B--2---:R-:W-:Y:S02]  /*17dd0*/  IMAD R8, R8, 0x80, R0 ;  /* 0x0000008008087824 */ /* 0x004fe400078e0200 */
[----:B------:R-:W-:Y:S05]  /*17de0*/  IMAD.MOV.U32 R0, RZ, RZ, 0x1 ;  /* 0x00000001ff007424 */ /* 0x000fea00078e00ff */
[----:B------:R-:W-:Y:S02]  /*17df0*/  ISETP.NE.AND P0, PT, R0, c[0x0][0x2c4], PT ;  /* 0x0000b10000007a0c */ /* 0x000fe40003f05270 */
[----:B---3--:R-:W-:Y:S02]  /*17e00*/  IADD3 R8, R2, R8, R3 ;  /* 0x0000000802087210 */ /* 0x008fe40007ffe003 */
        /* <DEDUP_REMOVED lines=8> */
[----:B------:R1:W2:Y:S02]  /*17e90*/  SHFL.IDX PT, R3, R8, RZ, 0x1c1f ;  /* 0x001c1fff08037589 */ /* 0x0002a400000e0000 */
.L_x_2554:
[----:B--2---:R-:W-:Y:S01]  /*17ea0*/  IADD3 R2, R10, R3, RZ ;  /* 0x000000030a027210 */ /* 0x004fe20007ffe0ff */
[----:B------:R-:W-:Y:S05]  /*17eb0*/  IMAD.MOV.U32 R0, RZ, RZ, 0x1 ;  /* 0x00000001ff007424 */ /* 0x000fea00078e00ff */
[----:B------:R-:W-:Y:S01]  /*17ec0*/  ISETP.LE.AND P0, PT, R0, c[0x0][0x32c], PT ;  /* 0x0000cb0000007a0c */ /* 0x000fe20003f03270 */
        /* <DEDUP_REMOVED lines=16> */
.L_x_2439:
[----:B------:R-:W-:Y:S04]  /*17fd0*/  MOV R13, 0x1 ;  /* 0x00000001000d7802 */ /* 0x000fe80000000f00 */
[----:B------:R-:W-:Y:S11]  /*17fe0*/  ISETP.NE.AND P0, PT, R13, c[0x0][0x32c], PT ;  /* 0x0000cb000d007a0c */ /* 0x000ff60003f05270 */
[----:B------:R-:W-:Y:S02]  /*17ff0*/  @!UPT UIADD3 URZ, URZ, URZ, URZ ;  /* 0x0000003f3f3ff290 */ /* 0x000fe4000fffe03f */
[----:B------:R-:W-:Y:S05]  /*18000*/  @P0 IMAD.HI.U32 R13, R3, c[0x0][0x330], RZ ;  /* 0x0000cc00030d0a27 */ /* 0x000fea00078e00ff */
[----:B------:R-:W-:Y:S02]  /*18010*/  @P0 SHF.R.U32.HI R3, RZ, c[0x0][0x334], R13 ;  /* 0x0000cd00ff030a19 */ /* 0x000fe4000001160d */
.L_x_2440:
[----:B------:R-:W-:Y:S05]  /*18020*/  BSYNC B0 ;  /* 0x0000000000007941 */ /* 0x000fea0003800000 */
.L_x_2438:
[----:B------:R-:W-:Y:S05]  /*18030*/  IMAD R3, R3, c[0x0][0x32c], R11 ;  /* 0x0000cb0003037a24 */ /* 0x000fea00078e020b */
[----:B------:R-:W-:Y:S02]  /*18040*/  IMNMX R0, R0, R3, !PT ;  /* 0x0000000300007217 */ /* 0x000fe40007800200 */
[----:B------:R-:W-:Y:S04]  /*18050*/  IADD3 R3, R3, c[0x0][0x32c], RZ ;  /* 0x0000cb0003037a10 */ /* 0x000fe80007ffe0ff */
[----:B------:R-:W-:Y:S02]  /*18060*/  IMNMX R2, R2, R3, PT ;  /* 0x0000000302027217 */ /* 0x000fe40003800200 */
.L_x_2437:
        /* <DEDUP_REMOVED lines=63> */
.L_x_2555:
[----:B---3--:R-:W-:Y:S01]  /*18460*/  IADD3 R2, R10, R3, RZ ;  /* 0x000000030a027210 */ /* 0x008fe20007ffe0ff */
        /* <DEDUP_REMOVED lines=18> */
.L_x_2444:
[----:B------:R-:W-:Y:S04]  /*18590*/  MOV R6, 0x1 ;  /* 0x0000000100067802 */ /* 0x000fe80000000f00 */
[----:B------:R-:W-:Y:S11]  /*185a0*/  ISETP.NE.AND P0, PT, R6, c[0x0][0x32c], PT ;  /* 0x0000cb0006007a0c */ /* 0x000ff60003f05270 */
[----:B------:R-:W-:Y:S02]  /*185b0*/  @!UPT UIADD3 URZ, URZ, URZ, URZ ;  /* 0x0000003f3f3ff290 */ /* 0x000fe4000fffe03f */
[----:B------:R-:W-:Y:S05]  /*185c0*/  @P0 IMAD.HI.U32 R6, R3, c[0x0][0x330], RZ ;  /* 0x0000cc0003060a27 */ /* 0x000fea00078e00ff */
[----:B------:R-:W-:Y:S02]  /*185d0*/  @P0 SHF.R.U32.HI R3, RZ, c[0x0][0x334], R6 ;  /* 0x0000cd00ff030a19 */ /* 0x000fe40000011606 */
.L_x_2445:
[----:B------:R-:W-:Y:S05]  /*185e0*/  BSYNC B0 ;  /* 0x0000000000007941 */ /* 0x000fea0003800000 */
.L_x_2443:
[----:B------:R-:W-:Y:S05]  /*185f0*/  IMAD R3, R3, c[0x0][0x32c], R11 ;  /* 0x0000cb0003037a24 */ /* 0x000fea00078e020b */
[----:B------:R-:W-:Y:S02]  /*18600*/  IMNMX R0, R0, R3, !PT ;  /* 0x0000000300007217 */ /* 0x000fe40007800200 */
[----:B------:R-:W-:Y:S04]  /*18610*/  IADD3 R3, R3, c[0x0][0x32c], RZ ;  /* 0x0000cb0003037a10 */ /* 0x000fe80007ffe0ff */
[----:B------:R-:W-:Y:S02]  /*18620*/  IMNMX R2, R2, R3, PT ;  /* 0x0000000302027217 */ /* 0x000fe40003800200 */
.L_x_2442:
[----:B------:R-:W-:Y:S02]  /*18630*/  ISETP.GT.AND P0, PT, R0, RZ, !P1 ;  /* 0x000000ff0000720c */ /* 0x000fe40004f04270 */
[C---:B------:R-:W-:Y:S02]  /*18640*/  LOP3.LUT P1, RZ, R213.reuse, 0x1, RZ, 0xc0, !PT ;  /* 0x00000001d5ff7812 */ /* 0x040fe4000782c0ff */
[----:B------:R-:W-:Y:S04]  /*18650*/  ISETP.LT.OR P0, PT, R2, 0x1, P0 ;  /* 0x000000010200780c */ /* 0x000fe80000701670 */
[----:B-12---:R-:W-:Y:S02]  /*18660*/  FSEL R8, R216, -INF , !P0 ;  /* 0xff800000d8087808 */ /* 0x006fe40004000000 */
        /* <DEDUP_REMOVED lines=64> */
.L_x_2556:
[----:B-12---:R-:W-:Y:S01]  /*18a70*/  FMNMX.FTZ R0, R0, R2, !PT ;  /* 0x0000000200007209 */ /* 0x006fe20007810000 */
[----:B------:R-:W-:-:S05]  /*18a80*/  BRA.DIV ~URZ, `(.L_x_2447) ;  /* 0x000090a27f007947 */ /* 0x000fca000b800000 */
[----:B------:R-:W1:Y:S02]  /*18a90*/  SHFL.BFLY PT, R13, R0, 0x1, 0x1f ;  /* 0x0c201f00000d7f89 */ /* 0x000e6400000e0000 */
[----:B-1----:R-:W-:Y:S02]  /*18aa0*/  FMNMX.FTZ R13, R0, R13, !PT ;  /* 0x0000000d000d7209 */ /* 0x002fe40007810000 */
[----:B------:R-:W1:Y:S02]  /*18ab0*/  SHFL.BFLY PT, R0, R6, 0x2, 0x1f ;  /* 0x0c401f0006007f89 */ /* 0x000e6400000e0000 */
[----:B-1----:R-:W-:Y:S05]  /*18ac0*/  FMNMX.FTZ R0, R6, R0, !PT ;  /* 0x0000000006007209 */ /* 0x002fea0007810000 */
[----:B------:R1:W2:Y:S02]  /*18ad0*/  SHFL.BFLY PT, R2, R0, 0x1, 0x1f ;  /* 0x0c201f0000027f89 */ /* 0x0002a400000e0000 */
.L_x_2557:
[C---:B------:R-:W-:Y:S01]  /*18ae0*/  FSETP.NEU.FTZ.AND P0, PT, R13.reuse, -INF , PT ;  /* 0xff8000000d00780b */ /* 0x040fe20003f1d000 */
[----:B------:R-:W-:Y:S01]  /*18af0*/  WARPSYNC 0xffffffff ;  /* 0xffffffff00007948 */ /* 0x000fe20003800000 */
[----:B--2---:R-:W-:Y:S01]  /*18b00*/  FMNMX.FTZ R3, R2, R0, !PT ;  /* 0x0000000002037209 */ /* 0x004fe20007810000 */
[C---:B------:R-:W-:Y:S01]  /*18b10*/  FMUL.FTZ R2, R13.reuse, c[0x0][0x2d0] ;  /* 0x0000b4000d027a20 */ /* 0x040fe20000410000 */
[----:B-1----:R-:W-:Y:S04]  /*18b20*/  FSEL R0, R13, RZ, P0 ;  /* 0x000000ff0d007208 */ /* 0x002fe80000000000 */
[----:B------:R-:W-:Y:S01]  /*18b30*/  FSEL R2, R2, RZ, P0 ;  /* 0x000000ff02027208 */ /* 0x000fe20000000000 */
[----:B------:R-:W-:Y:S01]  /*18b40*/  FADD.FTZ R0, -R0, R4 ;  /* 0x0000000400007221 */ /* 0x000fe20000010100 */
[C---:B------:R-:W-:Y:S01]  /*18b50*/  FSETP.NEU.FTZ.AND P0, PT, R3.reuse, -INF , PT ;  /* 0xff8000000300780b */ /* 0x040fe20003f1d000 */
[----:B------:R-:W-:Y:S02]  /*18b60*/  FMUL.FTZ R4, R3, c[0x0][0x2d0] ;  /* 0x0000b40003047a20 */ /* 0x000fe40000410000 */
[----:B------:R-:W-:Y:S02]  /*18b70*/  FMUL.FTZ R0, R0, c[0x0][0x2d0] ;  /* 0x0000b40000007a20 */ /* 0x000fe40000410000 */
[--C-:B------:R-:W-:Y:S01]  /*18b80*/  FFMA.FTZ R24, R24, c[0x0][0x2d0], -R2.reuse ;  /* 0x0000b40018187a23 */ /* 0x100fe20000010802 */
[----:B------:R-:W-:Y:S01]  /*18b90*/  FSEL R4, R4, RZ, P0 ;  /* 0x000000ff04047208 */ /* 0x000fe20000000000 */
        /* <DEDUP_REMOVED lines=13> */
[----:B------:R-:W2:Y:S01]  /*18c70*/  MUFU.EX2 R35, R35 ;  /* 0x0000002300237308 */ /* 0x000ea20000000800 */
        /* <DEDUP_REMOVED lines=11> */
[----:B------:R-:W3:Y:S10]  /*18d30*/  MUFU.EX2 R33, R33 ;  /* 0x0000002100217308 */ /* 0x000ef40000000800 */
[----:B------:R4:W-:Y:S10]  /*18d40*/  MUFU.EX2 R175, R8 ;  /* 0x0000000800af7308 */ /* 0x0009f40000000800 */
[----:B------:R-:W-:Y:S10]  /*18d50*/  MUFU.EX2 R216, R173 ;  /* 0x000000ad00d87308 */ /* 0x000ff40000000800 */
[----:B------:R-:W-:Y:S10]  /*18d60*/  MUFU.EX2 R178, R178 ;  /* 0x000000b200b27308 */ /* 0x000ff40000000800 */
[----:B------:R-:W-:Y:S10]  /*18d70*/  MUFU.EX2 R179, R179 ;  /* 0x000000b300b37308 */ /* 0x000ff40000000800 */
[----:B------:R-:W-:Y:S01]  /*18d80*/  MUFU.EX2 R180, R180 ;  /* 0x000000b400b47308 */ /* 0x000fe20000000800 */
[C---:B-1----:R-:W-:Y:S01]  /*18d90*/  FFMA.FTZ R2, R0.reuse, R234, R24 ;  /* 0x000000ea00027223 */ /* 0x042fe20000010018 */
[----:B--2---:R-:W-:Y:S01]  /*18da0*/  F2FP.PACK_AB R172, R35, R24 ;  /* 0x0000001823ac723e */ /* 0x004fe200000000ff */
[C---:B------:R-:W-:Y:S01]  /*18db0*/  FMUL.FTZ R32, R0.reuse, R148 ;  /* 0x0000009400207220 */ /* 0x040fe20000410000 */
[----:B---3--:R-:W-:Y:S01]  /*18dc0*/  F2FP.PACK_AB R174, R33, R34 ;  /* 0x0000002221ae723e */ /* 0x008fe200000000ff */
[----:B------:R-:W-:Y:S01]  /*18dd0*/  FADD.FTZ R6, R35, R2 ;  /* 0x0000000223067221 */ /* 0x000fe20000010000 */
[----:B------:R-:W-:Y:S01]  /*18de0*/  FSEL R2, R3, RZ, P0 ;  /* 0x000000ff03027208 */ /* 0x000fe20000000000 */
[----:B----4-:R-:W-:Y:S01]  /*18df0*/  FMUL.FTZ R8, R0, R168 ;  /* 0x000000a800087220 */ /* 0x010fe20000410000 */
[----:B------:R-:W-:Y:S01]  /*18e00*/  ISETP.GT.AND P0, PT, R225, R246, PT ;  /* 0x000000f6e100720c */ /* 0x000fe20003f04270 */
[----:B------:R-:W-:Y:S01]  /*18e10*/  FADD.FTZ R6, R34, R6 ;  /* 0x0000000622067221 */ /* 0x000fe20000010000 */
[----:B------:R-:W1:Y:S01]  /*18e20*/  MUFU.EX2 R168, R23 ;  /* 0x0000001700a87308 */ /* 0x000e620000000800 */
[----:B------:R-:W-:Y:S02]  /*18e30*/  FADD.FTZ R2, -R2, R14 ;  /* 0x0000000e02027221 */ /* 0x000fe40000010100 */
[----:B------:R-:W-:Y:S02]  /*18e40*/  FADD.FTZ R177, R33, R6 ;  /* 0x0000000621b17221 */ /* 0x000fe40000010000 */
[----:B------:R-:W-:Y:S02]  /*18e50*/  FMUL.FTZ R2, R2, c[0x0][0x2d0] ;  /* 0x0000b40002027a20 */ /* 0x000fe40000410000 */
[----:B------:R-:W-:Y:S02]  /*18e60*/  FMUL.FTZ R33, R0, R149 ;  /* 0x0000009500217220 */ /* 0x000fe40000410000 */
[--C-:B------:R-:W-:Y:S01]  /*18e70*/  FFMA.FTZ R14, R22, c[0x0][0x2d0], -R4.reuse ;  /* 0x0000b400160e7a23 */ /* 0x100fe20000010804 */
[----:B------:R-:W-:Y:S01]  /*18e80*/  MUFU.EX2 R6, R184 ;  /* 0x000000b800067308 */ /* 0x000fe20000000800 */
[C---:B------:R-:W-:Y:S02]  /*18e90*/  FMUL.FTZ R21, R0.reuse, R161 ;  /* 0x000000a100157220 */ /* 0x040fe40000410000 */
[C---:B------:R-:W-:Y:S02]  /*18ea0*/  FMUL.FTZ R20, R0.reuse, R160 ;  /* 0x000000a000147220 */ /* 0x040fe40000410000 */
[----:B------:R-:W-:Y:S02]  /*18eb0*/  FFMA.FTZ R4, R9, c[0x0][0x2d0], -R4 ;  /* 0x0000b40009047a23 */ /* 0x000fe40000010804 */
        /* <DEDUP_REMOVED lines=18> */
[C---:B--2---:R-:W-:Y:S02]  /*18fe0*/  FMUL.FTZ R34, R2.reuse, R150 ;  /* 0x0000009602227220 */ /* 0x044fe40000410000 */
[C---:B------:R-:W-:Y:S02]  /*18ff0*/  FMUL.FTZ R35, R2.reuse, R151 ;  /* 0x0000009702237220 */ /* 0x040fe40000410000 */
[----:B------:R-:W2:Y:S01]  /*19000*/  LDSM.16.MT88.4 R148, [R193] ;  /* 0x00000000c194783b */ /* 0x000ea20000004200 */
[C---:B------:R-:W-:Y:S01]  /*19010*/  FMUL.FTZ R10, R2.reuse, R170 ;  /* 0x000000aa020a7220 */ /* 0x040fe20000410000 */
[----:B------:R-:W-:Y:S01]  /*19020*/  MUFU.EX2 R14, R181 ;  /* 0x000000b5000e7308 */ /* 0x000fe20000000800 */
[C---:B------:R-:W-:Y:S02]  /*19030*/  FMUL.FTZ R11, R2.reuse, R171 ;  /* 0x000000ab020b7220 */ /* 0x040fe40000410000 */
[----:B------:R-:W-:Y:S01]  /*19040*/  FFMA.FTZ R160, R2, R233, R175 ;  /* 0x000000e902a07223 */ /* 0x000fe200000100af */
[----:B-1----:R-:W-:Y:S01]  /*19050*/  F2FP.PACK_AB R175, R216, R161 ;  /* 0x000000a1d8af723e */ /* 0x002fe200000000ff */
[C---:B------:R-:W-:Y:S02]  /*19060*/  FMUL.FTZ R18, R2.reuse, R166 ;  /* 0x000000a602127220 */ /* 0x040fe40000410000 */
[C---:B------:R-:W-:Y:S02]  /*19070*/  FMUL.FTZ R19, R2.reuse, R167 ;  /* 0x000000a702137220 */ /* 0x040fe40000410000 */
[----:B------:R-:W-:Y:S01]  /*19080*/  LDSM.16.MT88.4 R164, [R193+0x1000] ;  /* 0x00100000c1a4783b */ /* 0x000fe20000004200 */
[C---:B------:R-:W-:Y:S01]  /*19090*/  FMUL.FTZ R26, R2.reuse, R158 ;  /* 0x0000009e021a7220 */ /* 0x040fe20000410000 */
[----:B------:R-:W-:Y:S01]  /*190a0*/  MUFU.EX2 R181, R176 ;  /* 0x000000b000b57308 */ /* 0x000fe20000000800 */
[C---:B------:R-:W-:Y:S02]  /*190b0*/  FMUL.FTZ R27, R2.reuse, R159 ;  /* 0x0000009f021b7220 */ /* 0x040fe40000410000 */
[C---:B------:R-:W-:Y:S02]  /*190c0*/  FMUL.FTZ R30, R2.reuse, R154 ;  /* 0x0000009a021e7220 */ /* 0x040fe40000410000 */
[C---:B------:R-:W-:Y:S02]  /*190d0*/  FMUL.FTZ R31, R2.reuse, R155 ;  /* 0x0000009b021f7220 */ /* 0x040fe40000410000 */
[----:B------:R-:W-:Y:S01]  /*190e0*/  LDSM.16.MT88.4 R152, [R193+0x800] ;  /* 0x00080000c198783b */ /* 0x000fe20000004200 */
        /* <DEDUP_REMOVED lines=10> */
[----:B------:R-:W-:Y:S02]  /*19190*/  FMUL.FTZ R49, R0, R49 ;  /* 0x0000003100317220 */ /* 0x000fe40000410000 */
[C---:B------:R-:W-:Y:S01]  /*191a0*/  FMUL.FTZ R50, R2.reuse, R50 ;  /* 0x0000003202327220 */ /* 0x040fe20000410000 */
[C---:B--2---:R-:W-:Y:S05]  /*191b0*/  HMMA.16816.F32 R8, R172.reuse, R148, R8 ;  /* 0x00000094ac08723c */ /* 0x044fea0000001808 */
        /* <DEDUP_REMOVED lines=93> */
[C---:B------:R-:W-:Y:S01]  /*19790*/  FMUL.FTZ R135, R2.reuse, R135 ;  /* 0x0000008702877220 */ /* 0x040fe20000410000 */
[C---:B-1----:R-:W-:Y:S03]  /*197a0*/  HMMA.16816.F32 R44, R172.reuse, R148, R44 ;  /* 0x00000094ac2c723c */ /* 0x042fe6000000182c */
[C---:B------:R-:W-:Y:S02]  /*197b0*/  FMUL.FTZ R138, R2.reuse, R138 ;  /* 0x0000008a028a7220 */ /* 0x040fe40000410000 */
[----:B------:R-:W-:Y:S02]  /*197c0*/  FMUL.FTZ R139, R2, R139 ;  /* 0x0000008b028b7220 */ /* 0x000fe40000410000 */
[----:B------:R-:W1:Y:S01]  /*197d0*/  MUFU.EX2 R2, R183 ;  /* 0x000000b700027308 */ /* 0x000e620000000800 */
[C---:B------:R-:W-:Y:S01]  /*197e0*/  HMMA.16816.F32 R48, R172.reuse, R150, R48 ;  /* 0x00000096ac30723c */ /* 0x040fe20000001830 */
[----:B------:R-:W2:Y:S03]  /*197f0*/  LDSM.16.MT88.4 R148, [R194+0x1800] ;  /* 0x00180000c294783b */ /* 0x000ea60000004200 */
[C---:B------:R-:W-:Y:S02]  /*19800*/  FMUL.FTZ R132, R0.reuse, R132 ;  /* 0x0000008400847220 */ /* 0x040fe40000410000 */
[C---:B------:R-:W-:Y:S02]  /*19810*/  FMUL.FTZ R133, R0.reuse, R133 ;  /* 0x0000008500857220 */ /* 0x040fe40000410000 */
[C---:B------:R-:W-:Y:S04]  /*19820*/  FMUL.FTZ R136, R0.reuse, R136 ;  /* 0x0000008800887220 */ /* 0x040fe80000410000 */
[----:B------:R-:W-:Y:S02]  /*19830*/  FMUL.FTZ R137, R0, R137 ;  /* 0x0000008900897220 */ /* 0x000fe40000410000 */
[----:B------:R-:W-:Y:S02]  /*19840*/  FADD.FTZ R0, R6, R177 ;  /* 0x000000b106007221 */ /* 0x000fe40000010000 */
[----:B------:R-:W3:Y:S02]  /*19850*/  MUFU.EX2 R177, R185 ;  /* 0x000000b900b17308 */ /* 0x000ee40000000800 */
        /* <DEDUP_REMOVED lines=42> */
[----:B---3--:R-:W-:Y:S05]  /*19b00*/  F2FP.PACK_AB R173, R177, R176 ;  /* 0x000000b0b1ad723e */ /* 0x008fea00000000ff */
[C---:B------:R-:W-:Y:S02]  /*19b10*/  HMMA.16816.F32 R8, R148.reuse, R152, R8 ;  /* 0x000000989408723c */ /* 0x040fe40000001808 */
[----:B------:R-:W3:Y:S03]  /*19b20*/  MUFU.EX2 R6, R189 ;  /* 0x000000bd00067308 */ /* 0x000ee60000000800 */
[----:B-1----:R-:W-:Y:S03]  /*19b30*/  FADD.FTZ R0, R2, R0 ;  /* 0x0000000002007221 */ /* 0x002fe60000010000 */
[C---:B------:R-:W-:Y:S01]  /*19b40*/  HMMA.16816.F32 R16, R148.reuse, R154, R16 ;  /* 0x0000009a9410723c */ /* 0x040fe20000001810 */
[----:B------:R-:W1:Y:S03]  /*19b50*/  LDSM.16.MT88.4 R152, [R196+0x800] ;  /* 0x00080000c498783b */ /* 0x000e660000004200 */
[----:B------:R-:W5:Y:S01]  /*19b60*/  MUFU.EX2 R174, R188 ;  /* 0x000000bc00ae7308 */ /* 0x000f620000000800 */
[C---:B----4-:R-:W-:Y:S01]  /*19b70*/  FADD.FTZ R0, R172.reuse, R0 ;  /* 0x00000000ac007221 */ /* 0x050fe20000010000 */
[----:B------:R-:W-:Y:S01]  /*19b80*/  F2FP.PACK_AB R172, R172, R2 ;  /* 0x00000002acac723e */ /* 0x000fe200000000ff */
[----:B------:R-:W-:Y:S07]  /*19b90*/  FADD.FTZ R2, R168, R160 ;  /* 0x000000a0a8027221 */ /* 0x000fee0000010000 */
[----:B------:R-:W4:Y:S01]  /*19ba0*/  MUFU.EX2 R14, R187 ;  /* 0x000000bb000e7308 */ /* 0x000f220000000800 */
[----:B---3--:R-:W-:Y:S01]  /*19bb0*/  FADD.FTZ R0, R6, R0 ;  /* 0x0000000006007221 */ /* 0x008fe20000010000 */
[C---:B--2---:R-:W-:Y:S03]  /*19bc0*/  HMMA.16816.F32 R20, R148.reuse, R156, R20 ;  /* 0x0000009c9414723c */ /* 0x044fe60000001814 */
[C---:B-----5:R-:W-:Y:S01]  /*19bd0*/  FADD.FTZ R234, R174.reuse, R0 ;  /* 0x00000000aeea7221 */ /* 0x060fe20000010000 */
[----:B------:R-:W-:Y:S04]  /*19be0*/  F2FP.PACK_AB R174, R174, R6 ;  /* 0x00000006aeae723e */ /* 0x000fe800000000ff */
[C---:B------:R-:W-:Y:S01]  /*19bf0*/  HMMA.16816.F32 R24, R148.reuse, R158, R24 ;  /* 0x0000009e9418723c */ /* 0x040fe20000001818 */
[----:B------:R-:W2:Y:S03]  /*19c00*/  LDSM.16.MT88.4 R156, [R195+0x800] ;  /* 0x00080000c39c783b */ /* 0x000ea60000004200 */
[----:B------:R-:W-:Y:S01]  /*19c10*/  FADD.FTZ R0, R161, R2 ;  /* 0x00000002a1007221 */ /* 0x000fe20000010000 */
[-C--:B------:R-:W-:Y:S02]  /*19c20*/  MOV R6, R3.reuse ;  /* 0x0000000300067202 */ /* 0x080fe40000000f00 */
[----:B----4-:R-:W-:Y:S01]  /*19c30*/  F2FP.PACK_AB R175, R4, R14 ;  /* 0x0000000e04af723e */ /* 0x010fe200000000ff */
        /* <DEDUP_REMOVED lines=11> */
[----:B------:R-:W-:Y:S01]  /*19cf0*/  MOV R14, R3 ;  /* 0x00000003000e7202 */ /* 0x000fe20000000f00 */
[C---:B--2---:R-:W-:Y:S03]  /*19d00*/  HMMA.16816.F32 R36, R148.reuse, R156, R36 ;  /* 0x0000009c9424723c */ /* 0x044fe60000001824 */
[----:B------:R-:W-:Y:S01]  /*19d10*/  FADD.FTZ R233, R4, R0 ;  /* 0x0000000004e97221 */ /* 0x000fe20000010000 */
[----:B------:R-:W-:Y:S02]  /*19d20*/  IADD3 R0, R225, -0x1, RZ ;  /* 0xffffffffe1007810 */ /* 0x000fe40007ffe0ff */
[----:B------:R-:W-:Y:S02]  /*19d30*/  MOV R4, R13 ;  /* 0x0000000d00047202 */ /* 0x000fe40000000f00 */
[C---:B------:R-:W-:Y:S01]  /*19d40*/  HMMA.16816.F32 R40, R148.reuse, R158, R40 ;  /* 0x0000009e9428723c */ /* 0x040fe20000001828 */
[----:B------:R-:W2:Y:S03]  /*19d50*/  LDSM.16.MT88.4 R156, [R194+0x2000] ;  /* 0x00200000c29c783b */ /* 0x000ea60000004200 */
[----:B------:R-:W-:Y:S04]  /*19d60*/  MOV R225, R0 ;  /* 0x0000000000e17202 */ /* 0x000fe80000000f00 */
        /* <DEDUP_REMOVED lines=83> */
.L_x_2426:
[----:B------:R-:W-:Y:S05]  /*1a2a0*/  BRA.DIV ~URZ, `(.L_x_2449) ;  /* 0x000079627f007947 */ /* 0x000fea000b800000 */
[----:B------:R1:W2:Y:S02]  /*1a2b0*/  SHFL.BFLY PT, R4, R234, 0x2, 0x1f ;  /* 0x0c401f00ea047f89 */ /* 0x0002a400000e0000 */
.L_x_2558:
[----:B--2---:R-:W-:Y:S01]  /*1a2c0*/  FADD.FTZ R4, R4, R234 ;  /* 0x000000ea04047221 */ /* 0x004fe20000010000 */
[----:B------:R-:W-:Y:S05]  /*1a2d0*/  BRA.DIV ~URZ, `(.L_x_2450) ;  /* 0x000079927f007947 */ /* 0x000fea000b800000 */
[----:B------:R-:W2:Y:S02]  /*1a2e0*/  SHFL.BFLY PT, R0, R233, 0x2, 0x1f ;  /* 0x0c401f00e9007f89 */ /* 0x000ea400000e0000 */
[----:B--2---:R-:W-:-:S02]  /*1a2f0*/  FADD.FTZ R233, R0, R233 ;  /* 0x000000e900e97221 */ /* 0x004fc40000010000 */
[----:B------:R-:W2:Y:S04]  /*1a300*/  SHFL.BFLY PT, R0, R4, 0x1, 0x1f ;  /* 0x0c201f0004007f89 */ /* 0x000ea800000e0000 */
[----:B------:R3:W4:Y:S01]  /*1a310*/  SHFL.BFLY PT, R3, R233, 0x1, 0x1f ;  /* 0x0c201f00e9037f89 */ /* 0x00072200000e0000 */
[----:B--2---:R-:W-:-:S05]  /*1a320*/  FADD.FTZ R4, R4, R0 ;  /* 0x0000000004047221 */ /* 0x004fca0000010000 */
.L_x_2559:
[----:B------:R-:W-:Y:S01]  /*1a330*/  FSETP.NE.FTZ.AND P1, PT, R4, RZ, PT ;  /* 0x000000ff0400720b */ /* 0x000fe20003f35000 */
[----:B----4-:R-:W-:Y:S01]  /*1a340*/  FADD.FTZ R3, R3, R233 ;  /* 0x000000e903037221 */ /* 0x010fe20000010000 */
[----:B------:R-:W-:Y:S02]  /*1a350*/  MOV R2, RZ ;  /* 0x000000ff00027202 */ /* 0x000fe40000000f00 */
[----:B------:R-:W-:Y:S02]  /*1a360*/  MOV R20, 0xff800000 ;  /* 0xff80000000147802 */ /* 0x000fe40000000f00 */
[----:B------:R-:W-:-:S02]  /*1a370*/  FSETP.NE.FTZ.AND P0, PT, R3, RZ, PT ;  /* 0x000000ff0300720b */ /* 0x000fc40003f15000 */
[----:B------:R-:W-:-:S05]  /*1a380*/  MOV R21, 0xff800000 ;  /* 0xff80000000157802 */ /* 0x000fca0000000f00 */
[----:B------:R-:W2:Y:S01]  /*1a390*/  @P1 MUFU.LG2 R0, R4 ;  /* 0x0000000400001308 */ /* 0x000ea20000000c00 */
[----:B------:R-:W-:-:S07]  /*1a3a0*/  @P1 MOV R5, 0x3f317218 ;  /* 0x3f31721800051802 */ /* 0x000fce0000000f00 */
[----:B------:R2:W4:Y:S02]  /*1a3b0*/  @P1 MUFU.RCP R2, R4 ;  /* 0x0000000400021308 */ /* 0x0005240000001000 */
[----:B--2---:R-:W-:Y:S02]  /*1a3c0*/  @P1 FMUL.FTZ R4, R0, 0.69314718246459960938 ;  /* 0x3f31721800041820 */ /* 0x004fe40000410000 */
[----:B------:R-:W-:Y:S01]  /*1a3d0*/  @P1 FMUL.FTZ R0, R5, c[0x0][0x2d0] ;  /* 0x0000b40005001a20 */ /* 0x000fe20000410000 */
[----:B------:R-:W-:Y:S01]  /*1a3e0*/  @P0 MOV R5, 0x3f317218 ;  /* 0x3f31721800050802 */ /* 0x000fe20000000f00 */
[----:B----4-:R-:W-:Y:S02]  /*1a3f0*/  FMUL.FTZ R168, R2, R168 ;  /* 0x000000a802a87220 */ /* 0x010fe40000410000 */
[----:B------:R-:W-:Y:S01]  /*1a400*/  @P1 FFMA.FTZ R20, R0, R13, R4 ;  /* 0x0000000d00141223 */ /* 0x000fe20000010004 */
[----:B------:R-:W-:Y:S01]  /*1a410*/  MOV R0, RZ ;  /* 0x000000ff00007202 */ /* 0x000fe20000000f00 */
[----:B------:R-:W2:Y:S01]  /*1a420*/  @P0 MUFU.LG2 R4, R3 ;  /* 0x0000000300040308 */ /* 0x000ea20000000c00 */
[----:B------:R-:W-:-:S02]  /*1a430*/  FMUL.FTZ R169, R2, R169 ;  /* 0x000000a902a97220 */ /* 0x000fc40000410000 */
[C---:B------:R-:W-:Y:S02]  /*1a440*/  FMUL.FTZ R164, R2.reuse, R164 ;  /* 0x000000a402a47220 */ /* 0x040fe40000410000 */
[C---:B------:R-:W-:Y:S02]  /*1a450*/  FMUL.FTZ R165, R2.reuse, R165 ;  /* 0x000000a502a57220 */ /* 0x040fe40000410000 */
[C---:B------:R-:W-:Y:S01]  /*1a460*/  FMUL.FTZ R160, R2.reuse, R160 ;  /* 0x000000a002a07220 */ /* 0x040fe20000410000 */
[----:B------:R2:W4:Y:S01]  /*1a470*/  @P0 MUFU.RCP R0, R3 ;  /* 0x0000000300000308 */ /* 0x0005220000001000 */
        /* <DEDUP_REMOVED lines=8> */
[----:B--2---:R-:W-:-:S02]  /*1a500*/  @P0 FMUL.FTZ R3, R4, 0.69314718246459960938 ;  /* 0x3f31721804030820 */ /* 0x004fc40000410000 */
[----:B------:R-:W-:Y:S02]  /*1a510*/  @P0 FMUL.FTZ R4, R5, c[0x0][0x2d0] ;  /* 0x0000b40005040a20 */ /* 0x000fe40000410000 */
[C---:B----4-:R-:W-:Y:S02]  /*1a520*/  FMUL.FTZ R170, R0.reuse, R170 ;  /* 0x000000aa00aa7220 */ /* 0x050fe40000410000 */
        /* <DEDUP_REMOVED lines=62> */
[----:B------:R-:W-:Y:S01]  /*1a910*/  FMUL.FTZ R139, R0, R139 ;  /* 0x0000008b008b7220 */ /* 0x000fe20000410000 */
[----:B------:R-:W-:Y:S01]  /*1a920*/  MOV R0, 0x1 ;  /* 0x0000000100007802 */ /* 0x000fe20000000f00 */
[----:B------:R-:W-:-:S02]  /*1a930*/  @P0 FFMA.FTZ R21, R4, R6, R3 ;  /* 0x0000000604150223 */ /* 0x000fc40000010003 */
        /* <DEDUP_REMOVED lines=51> */
.L_x_2343:
[----:B------:R2:W5:Y:S04]  /*1ac70*/  LDL R6, [R1+0xd4] ;  /* 0x0000d40001067983 */ /* 0x0005680000100800 */
[----:B------:R-:W4:Y:S01]  /*1ac80*/  S2R R2, SR_TID.X ;  /* 0x0000000000027919 */ /* 0x000f220000002100 */
[----:B------:R-:W-:Y:S01]  /*1ac90*/  BSSY B0, `(.L_x_2451) ;  /* 0x0000011000007945 */ /* 0x000fe20003800000 */
[----:B----4-:R-:W-:-:S13]  /*1aca0*/  LOP3.LUT P0, RZ, R2, 0xff, RZ, 0xc0, !PT ;  /* 0x000000ff02ff7812 */ /* 0x010fda000780c0ff */
        /* <DEDUP_REMOVED lines=8> */
[----:B--2---:R2:W4:Y:S04]  /*1ad30*/  @P0 ATOMG.E.ADD.STRONG.GPU PT, R2, [R4.64], R2 ;  /* 0x00000002040209a8 */ /* 0x00452800081ee1ca */
[----:B--2---:R-:W2:Y:S04]  /*1ad40*/  S2R R4, SR_LTMASK ;  /* 0x0000000000047919 */ /* 0x004ea80000003900 */
[----:B----4-:R2:W4:Y:S02]  /*1ad50*/  SHFL.IDX PT, R3, R2, R3, 0x1f ;  /* 0x00001f0302037589 */ /* 0x01052400000e0000 */
[----:B--2---:R-:W-:-:S06]  /*1ad60*/  LOP3.LUT R2, R4, UR4, RZ, 0xc0, !PT ;  /* 0x0000000404027c12 */ /* 0x004fcc000f8ec0ff */
[----:B------:R-:W4:Y:S02]  /*1ad70*/  POPC R2, R2 ;  /* 0x0000000200027309 */ /* 0x000f240000000000 */
[----:B----45:R-:W-:-:S05]  /*1ad80*/  IADD3 R6, R3, c[0x0][0xc], R2 ;  /* 0x0000030003067a10 */ /* 0x030fca0007ffe002 */
[----:B------:R2:W-:Y:S02]  /*1ad90*/  STL [R1+0xd4], R6 ;  /* 0x0000d40601007387 */ /* 0x0005e40000100800 */
.L_x_2452:
[----:B--2---:R-:W-:Y:S05]  /*1ada0*/  BSYNC B0 ;  /* 0x0000000000007941 */ /* 0x004fea0003800000 */
.L_x_2451:
[----:B------:R-:W-:Y:S01]  /*1adb0*/  PRMT R0, R0, 0x9910, RZ ;  /* 0x0000991000007816 */ /* 0x000fe200000000ff */
[----:B------:R-:W-:Y:S01]  /*1adc0*/  BSSY B1, `(.L_x_2453) ;  /* 0x000041a000017945 */ /* 0x000fe20003800000 */
[----:B-----5:R-:W-:Y:S02]  /*1add0*/  IMAD.MOV.U32 R147, RZ, RZ, R6 ;  /* 0x000000ffff937224 */ /* 0x020fe400078e0006 */
[----:B------:R-:W-:-:S13]  /*1ade0*/  ISETP.NE.AND P0, PT, R0, RZ, PT ;  /* 0x000000ff0000720c */ /* 0x000fda0003f05270 */
[----:B------:R-:W-:Y:S05]  /*1adf0*/  @!P0 BRA `(.L_x_2454) ;  /* 0x0000343000008947 */ /* 0x000fea0003800000 */
[----:B------:R-:W2:Y:S04]  /*1ae00*/  LDL R11, [R1+0xb4] ;  /* 0x0000b400010b7983 */ /* 0x000ea80000100800 */
[----:B------:R-:W4:Y:S04]  /*1ae10*/  LDL R6, [R1+0xb8] ;  /* 0x0000b80001067983 */ /* 0x000f280000100800 */
[----:B---3--:R-:W3:Y:S04]  /*1ae20*/  LDL R8, [R1+0xc0] ;  /* 0x0000c00001087983 */ /* 0x008ee80000100800 */
        /* <DEDUP_REMOVED lines=11> */
[----:B--2---:R-:W-:Y:S02]  /*1aee0*/  F2FP.PACK_AB R2, R165, R164 ;  /* 0x000000a4a502723e */ /* 0x004fe400000000ff */
[----:B-1----:R-:W-:-:S03]  /*1aef0*/  F2FP.PACK_AB R0, R167, R166 ;  /* 0x000000a6a700723e */ /* 0x002fc600000000ff */
[----:B----4-:R1:W-:Y:S04]  /*1af00*/  STS [R6], R2 ;  /* 0x0000000206007388 */ /* 0x0103e80000000800 */
[----:B------:R2:W-:Y:S01]  /*1af10*/  STS [R6+0x400], R0 ;  /* 0x0004000006007388 */ /* 0x0005e20000000800 */
[----:B-1----:R-:W-:Y:S02]  /*1af20*/  F2FP.PACK_AB R2, R161, R160 ;  /* 0x000000a0a102723e */ /* 0x002fe400000000ff */
[----:B--2---:R-:W-:-:S03]  /*1af30*/  F2FP.PACK_AB R0, R163, R162 ;  /* 0x000000a2a300723e */ /* 0x004fc600000000ff */
[----:B---3--:R1:W-:Y:S04]  /*1af40*/  STS [R8+0x80], R2 ;  /* 0x0000800208007388 */ /* 0x0083e80000000800 */
        /* <DEDUP_REMOVED lines=138> */
.L_x_2455:
[----:B-1----:R-:W2:Y:S04]  /*1b7f0*/  LDL.LU R4, [R1+0xa8] ;  /* 0x0000a80001047983 */ /* 0x002ea80000300800 */
[----:B------:R-:W3:Y:S04]  /*1b800*/  LDL R23, [R1+0x1e4] ;  /* 0x0001e40001177983 */ /* 0x000ee80000100800 */
[----:B------:R-:W3:Y:S04]  /*1b810*/  LDL R19, [R1+0xa0] ;  /* 0x0000a00001137983 */ /* 0x000ee80000100800 */
[----:B------:R-:W4:Y:S04]  /*1b820*/  LDL R13, [R1+0xd8] ;  /* 0x0000d800010d7983 */ /* 0x000f280000100800 */
[----:B------:R-:W3:Y:S01]  /*1b830*/  LDL R22, [R1+0x1e0] ;  /* 0x0001e00001167983 */ /* 0x000ee20000100800 */
[----:B------:R-:W-:Y:S01]  /*1b840*/  IMAD.MOV.U32 R18, RZ, RZ, 0x368 ;  /* 0x00000368ff127424 */ /* 0x000fe200078e00ff */
[----:B------:R-:W-:-:S04]  /*1b850*/  ISETP.GT.AND P2, PT, R3, 0x1, PT ;  /* 0x000000010300780c */ /* 0x000fc80003f44270 */
[----:B------:R-:W-:-:S04]  /*1b860*/  SEL R18, R18, 0x328, P2 ;  /* 0x0000032812127807 */ /* 0x000fc80001000000 */
[----:B------:R-:W1:Y:S08]  /*1b870*/  LDC.64 R8, c[0x0][R18+0x170] ;  /* 0x00005c0012087b82 */ /* 0x000e700000000a00 */
[----:B------:R-:W2:Y:S01]  /*1b880*/  LDC.64 R14, c[0x0][R18+0x168] ;  /* 0x00005a00120e7b82 */ /* 0x000ea20000000a00 */
[----:B------:R-:W-:-:S04]  /*1b890*/  ISETP.NE.U32.AND P0, PT, RZ, c[0x0][0x500], PT ;  /* 0x00014000ff007a0c */ /* 0x000fc80003f05070 */
[----:B------:R-:W-:Y:S02]  /*1b8a0*/  ISETP.NE.AND.EX P0, PT, RZ, c[0x0][0x504], PT, P0 ;  /* 0x00014100ff007a0c */ /* 0x000fe40003f05300 */
[----:B------:R-:W-:Y:S02]  /*1b8b0*/  SHF.R.S32.HI R3, RZ, 0x1f, R6 ;  /* 0x0000001fff037819 */ /* 0x000fe40000011406 */
[----:B------:R-:W-:Y:S02]  /*1b8c0*/  SEL R0, R6, RZ, !P0 ;  /* 0x000000ff06007207 */ /* 0x000fe40004000000 */
[----:B------:R-:W-:-:S03]  /*1b8d0*/  SEL R5, R3, RZ, !P0 ;  /* 0x000000ff03057207 */ /* 0x000fc60004000000 */
[----:B-1----:R-:W-:-:S04]  /*1b8e0*/  IMAD R3, R9, R0, RZ ;  /* 0x0000000009037224 */ /* 0x002fc800078e02ff */
[C---:B------:R-:W-:Y:S02]  /*1b8f0*/  IMAD R5, R8.reuse, R5, R3 ;  /* 0x0000000508057224 */ /* 0x040fe400078e0203 */
[----:B------:R-:W-:Y:S01]  /*1b900*/  IMAD.WIDE.U32 R8, R8, R0, RZ ;  /* 0x0000000008087225 */ /* 0x000fe200078e00ff */
[----:B-----5:R-:W-:-:S03]  /*1b910*/  SHF.R.S32.HI R6, RZ, 0x1f, R2 ;  /* 0x0000001fff067819 */ /* 0x020fc60000011402 */
[----:B------:R-:W-:Y:S01]  /*1b920*/  IMAD.IADD R5, R9, 0x1, R5 ;  /* 0x0000000109057824 */ /* 0x000fe200078e0205 */
[----:B------:R-:W1:Y:S01]  /*1b930*/  S2R R24, SR_TID.X ;  /* 0x0000000000187919 */ /* 0x000e620000002100 */
[----:B--2---:R-:W-:-:S05]  /*1b940*/  LOP3.LUT R4, R4, 0xffff, RZ, 0xc0, !PT ;  /* 0x0000ffff04047812 */ /* 0x004fca00078ec0ff */
[----:B------:R-:W-:-:S04]  /*1b950*/  IMAD.WIDE.U32 R10, R14, R4, RZ ;  /* 0x000000040e0a7225 */ /* 0x000fc800078e00ff */
[----:B------:R-:W-:Y:S02]  /*1b960*/  IMAD R3, R15, R4, RZ ;  /* 0x000000040f037224 */ /* 0x000fe400078e02ff */
[----:B------:R-:W2:Y:S01]  /*1b970*/  LDC.64 R14, c[0x0][R18+0x178] ;  /* 0x00005e00120e7b82 */ /* 0x000ea20000000a00 */
[----:B------:R-:W-:Y:S01]  /*1b980*/  IADD3 R16, P1, P0, R8, R10, R2 ;  /* 0x0000000a08107210 */ /* 0x000fe2000783e002 */
[----:B------:R-:W-:Y:S02]  /*1b990*/  IMAD.IADD R10, R11, 0x1, R3 ;  /* 0x000000010b0a7824 */ /* 0x000fe400078e0203 */
[----:B------:R-:W-:-:S05]  /*1b9a0*/  IMAD.MOV.U32 R3, RZ, RZ, c[0x0][0x4e8] ;  /* 0x00013a00ff037624 */ /* 0x000fca00078e00ff */
[----:B------:R-:W-:Y:S01]  /*1b9b0*/  ISETP.NE.AND P3, PT, R3, 0x1, PT ;  /* 0x000000010300780c */ /* 0x000fe20003f65270 */
[----:B---3--:R-:W-:Y:S01]  /*1b9c0*/  IMAD.IADD R3, R23, 0x1, R19 ;  /* 0x0000000117037824 */ /* 0x008fe200078e0213 */
[----:B----4-:R-:W-:Y:S02]  /*1b9d0*/  SEL R8, R13, RZ, P2 ;  /* 0x000000ff0d087207 */ /* 0x010fe40001000000 */
[----:B------:R-:W-:Y:S01]  /*1b9e0*/  IADD3.X R13, R5, R10, R6, P1, P0 ;  /* 0x0000000a050d7210 */ /* 0x000fe20000fe0406 */
[----:B------:R-:W-:-:S08]  /*1b9f0*/  IMAD.MOV.U32 R5, RZ, RZ, R3 ;  /* 0x000000ffff057224 */ /* 0x000fd000078e0003 */
[----:B------:R-:W-:-:S05]  /*1ba00*/  @P3 IMAD.HI.U32 R10, R3, c[0x0][0x4ec], RZ ;  /* 0x00013b00030a3a27 */ /* 0x000fca00078e00ff */
[----:B------:R-:W-:Y:S01]  /*1ba10*/  @P3 SHF.R.U32.HI R5, RZ, c[0x0][0x4f0], R10 ;  /* 0x00013c00ff053a19 */ /* 0x000fe2000001160a */
[-C--:B--2---:R-:W-:Y:S02]  /*1ba20*/  IMAD R11, R15, R8.reuse, RZ ;  /* 0x000000080f0b7224 */ /* 0x084fe400078e02ff */
[----:B------:R-:W-:-:S04]  /*1ba30*/  IMAD.WIDE.U32 R8, R14, R8, RZ ;  /* 0x000000080e087225 */ /* 0x000fc800078e00ff */
[----:B------:R-:W-:Y:S01]  /*1ba40*/  IMAD.IADD R11, R9, 0x1, R11 ;  /* 0x00000001090b7824 */ /* 0x000fe200078e020b */
[----:B------:R-:W-:Y:S02]  /*1ba50*/  IADD3 R8, P1, P0, R5, R16, R8 ;  /* 0x0000001005087210 */ /* 0x000fe4000783e008 */
[----:B------:R-:W-:-:S04]  /*1ba60*/  SHF.R.S32.HI R9, RZ, 0x1f, R5 ;  /* 0x0000001fff097819 */ /* 0x000fc80000011405 */
[----:B------:R-:W-:Y:S02]  /*1ba70*/  IADD3.X R9, R9, R13, R11, P1, P0 ;  /* 0x0000000d09097210 */ /* 0x000fe40000fe040b */
[----:B------:R-:W2:Y:S01]  /*1ba80*/  LDC.64 R10, c[0x0][R18+0x160] ;  /* 0x00005800120a7b82 */ /* 0x000ea20000000a00 */
[----:B------:R-:W-:-:S04]  /*1ba90*/  IMAD.MOV R5, RZ, RZ, -R5 ;  /* 0x000000ffff057224 */ /* 0x000fc800078e0a05 */
[----:B------:R-:W-:-:S05]  /*1baa0*/  IMAD R5, R5, c[0x0][0x4e8], R3 ;  /* 0x00013a0005057a24 */ /* 0x000fca00078e0203 */
[----:B------:R-:W-:Y:S02]  /*1bab0*/  SHF.R.S32.HI R13, RZ, 0x1f, R5 ;  /* 0x0000001fff0d7819 */ /* 0x000fe40000011405 */
[----:B-1----:R-:W-:-:S04]  /*1bac0*/  SHF.R.S32.HI R23, RZ, 0x1f, R24 ;  /* 0x0000001fff177819 */ /* 0x002fc80000011418 */
[----:B------:R-:W-:-:S04]  /*1bad0*/  LEA.HI R23, R23, R24, RZ, 0x5 ;  /* 0x0000001817177211 */ /* 0x000fc800078f28ff */
[----:B------:R-:W-:-:S05]  /*1bae0*/  LOP3.LUT R23, R23, 0xffffffe0, RZ, 0xc0, !PT ;  /* 0xffffffe017177812 */ /* 0x000fca00078ec0ff */
[----:B------:R-:W-:Y:S02]  /*1baf0*/  IMAD.IADD R23, R24, 0x1, -R23 ;  /* 0x0000000118177824 */ /* 0x000fe400078e0a17 */
[----:B--2---:R-:W-:-:S04]  /*1bb00*/  IMAD.WIDE.U32 R8, R10, R5, R8 ;  /* 0x000000050a087225 */ /* 0x004fc800078e0008 */
[----:B------:R-:W-:Y:S02]  /*1bb10*/  IMAD R5, R11, R5, RZ ;  /* 0x000000050b057224 */ /* 0x000fe400078e02ff */
[----:B------:R-:W-:Y:S02]  /*1bb20*/  IMAD.MOV.U32 R11, RZ, RZ, c[0x0][0x4a8] ;  /* 0x00012a00ff0b7624 */ /* 0x000fe400078e00ff */
[----:B------:R-:W-:Y:S02]  /*1bb30*/  IMAD R5, R10, R13, R5 ;  /* 0x0000000d0a057224 */ /* 0x000fe400078e0205 */
[----:B------:R-:W-:Y:S01]  /*1bb40*/  IMAD.MOV.U32 R10, RZ, RZ, c[0x0][0x4ac] ;  /* 0x00012b00ff0a7624 */ /* 0x000fe200078e00ff */
[----:B------:R-:W-:Y:S01]  /*1bb50*/  SEL R11, R11, c[0x0][0x450], P2 ;  /* 0x000114000b0b7a07 */ /* 0x000fe20001000000 */
[----:B------:R-:W-:-:S03]  /*1bb60*/  IMAD.IADD R5, R9, 0x1, R5 ;  /* 0x0000000109057824 */ /* 0x000fc600078e0205 */
[----:B------:R-:W-:Y:S02]  /*1bb70*/  SEL R10, R10, c[0x0][0x454], P2 ;  /* 0x000115000a0a7a07 */ /* 0x000fe40001000000 */
[----:B------:R-:W-:-:S04]  /*1bb80*/  LEA R11, P0, R8, R11, 0x2 ;  /* 0x0000000b080b7211 */ /* 0x000fc800078010ff */
[----:B------:R-:W-:Y:S02]  /*1bb90*/  LEA.HI.X R9, R8, R10, R5, 0x2, P0 ;  /* 0x0000000a08097211 */ /* 0x000fe400000f1405 */
[----:B------:R-:W-:Y:S04]  /*1bba0*/  SHFL.IDX PT, R10, R11, RZ, 0x1c1f ;  /* 0x001c1fff0b0a7589 */ /* 0x000fe800000e0000 */
[----:B------:R-:W-:Y:S01]  /*1bbb0*/  SHFL.IDX PT, R8, R11, 0x1, 0x1c1f ;  /* 0x003c1f000b087f89 */ /* 0x000fe200000e0000 */
[----:B------:R-:W-:-:S03]  /*1bbc0*/  IMAD.IADD R13, R22, 0x1, R19 ;  /* 0x00000001160d7824 */ /* 0x000fc600078e0213 */
[----:B------:R-:W1:Y:S04]  /*1bbd0*/  SHFL.IDX PT, R11, R9, RZ, 0x1c1f ;  /* 0x001c1fff090b7589 */ /* 0x000e6800000e0000 */
[----:B------:R-:W2:Y:S01]  /*1bbe0*/  SHFL.IDX PT, R9, R9, 0x1, 0x1c1f ;  /* 0x003c1f0009097f89 */ /* 0x000ea200000e0000 */
[----:B------:R-:W-:Y:S01]  /*1bbf0*/  IMAD R5, R17, c[0x0][0x4e8], RZ ;  /* 0x00013a0011057a24 */ /* 0x000fe200078e02ff */
[----:B------:R-:W-:Y:S02]  /*1bc00*/  LOP3.LUT P0, RZ, R23, 0x3, RZ, 0xc0, !PT ;  /* 0x0000000317ff7812 */ /* 0x000fe4000780c0ff */
[C---:B------:R-:W-:Y:S02]  /*1bc10*/  IADD3 R16, R13.reuse, 0x8, RZ ;  /* 0x000000080d107810 */ /* 0x040fe40007ffe0ff */
[----:B------:R-:W-:-:S02]  /*1bc20*/  ISETP.GE.OR P1, PT, R13, R5, P0 ;  /* 0x000000050d00720c */ /* 0x000fc40000726670 */
[----:B------:R-:W-:-:S11]  /*1bc30*/  ISETP.GE.OR P0, PT, R16, R5, P0 ;  /* 0x000000051000720c */ /* 0x000fd60000706670 */
[----:B-1----:R1:W-:Y:S04]  /*1bc40*/  @!P1 ST.E [R10.64], R20 ;  /* 0x000000140a009985 */ /* 0x0023e8000c10190a */
[----:B--2---:R1:W-:Y:S01]  /*1bc50*/  @!P0 ST.E [R8.64], R21 ;  /* 0x0000001508008985 */ /* 0x0043e2000c10190a */
[----:B------:R-:W-:Y:S05]  /*1bc60*/  @P2 BRA `(.L_x_2456) ;  /* 0x0000093000002947 */ /* 0x000fea0003800000 */
[----:B------:R-:W-:Y:S01]  /*1bc70*/  IMAD R6, R6, c[0x0][0x3a0], RZ ;  /* 0x0000e80006067a24 */ /* 0x000fe200078e02ff */
[----:B------:R-:W-:Y:S01]  /*1bc80*/  SHF.R.S32.HI R5, RZ, 0x1f, R0 ;  /* 0x0000001fff057819 */ /* 0x000fe20000011400 */
[C---:B-1----:R-:W-:Y:S01]  /*1bc90*/  IMAD.WIDE.U32 R8, R2.reuse, c[0x0][0x3a0], RZ ;  /* 0x0000e80002087a25 */ /* 0x042fe200078e00ff */
[----:B------:R1:W2:Y:S03]  /*1bca0*/  LDS.128 R32, [R223+0x80] ;  /* 0x00008000df207984 */ /* 0x0002a60000000c00 */
[----:B------:R-:W-:Y:S01]  /*1bcb0*/  IMAD R2, R2, c[0x0][0x3a4], R6 ;  /* 0x0000e90002027a24 */ /* 0x000fe200078e0206 */
[----:B------:R-:W-:Y:S01]  /*1bcc0*/  LEA R6, R146, R145, 0x5 ;  /* 0x0000009192067211 */ /* 0x000fe200078e28ff */
[----:B------:R1:W3:Y:S03]  /*1bcd0*/  LDS.128 R48, [R223+0x1080] ;  /* 0x00108000df307984 */ /* 0x0002e60000000c00 */
[----:B------:R-:W-:Y:S01]  /*1bce0*/  IADD3 R3, R9, R2, RZ ;  /* 0x0000000209037210 */ /* 0x000fe20007ffe0ff */
[----:B------:R1:W4:Y:S01]  /*1bcf0*/  LDS.128 R64, [R223+0x2080] ;  /* 0x00208000df407984 */ /* 0x0003220000000c00 */
[----:B------:R-:W-:-:S02]  /*1bd00*/  MOV R2, R8 ;  /* 0x0000000800027202 */ /* 0x000fc40000000f00 */
[----:B------:R-:W-:Y:S01]  /*1bd10*/  IADD3 R6, R19, R6, RZ ;  /* 0x0000000613067210 */ /* 0x000fe20007ffe0ff */
[----:B------:R1:W1:Y:S02]  /*1bd20*/  LDS.128 R80, [R223+0x3080] ;  /* 0x00308000df507984 */ /* 0x0002640000000c00 */
[----:B------:R-:W-:Y:S01]  /*1bd30*/  IMAD.WIDE.U32 R8, R4, c[0x0][0x3e8], R2 ;  /* 0x0000fa0004087a25 */ /* 0x000fe200078e0002 */
[----:B------:R-:W-:Y:S01]  /*1bd40*/  MOV R2, R6 ;  /* 0x0000000600027202 */ /* 0x000fe20000000f00 */
[----:B------:R1:W1:Y:S02]  /*1bd50*/  LDS.128 R28, [R223+0x4080] ;  /* 0x00408000df1c7984 */ /* 0x0002640000000c00 */
[----:B------:R-:W-:Y:S02]  /*1bd60*/  @P3 IMAD.HI.U32 R10, R6, c[0x0][0x4ec], RZ ;  /* 0x00013b00060a3a27 */ /* 0x000fe400078e00ff */
[----:B------:R1:W1:Y:S02]  /*1bd70*/  LDS.128 R44, [R223+0x5080] ;  /* 0x00508000df2c7984 */ /* 0x0002640000000c00 */
[----:B------:R-:W-:Y:S01]  /*1bd80*/  IMAD R3, R5, c[0x0][0x3f0], RZ ;  /* 0x0000fc0005037a24 */ /* 0x000fe200078e02ff */
[----:B------:R-:W-:Y:S01]  /*1bd90*/  @P3 SHF.R.U32.HI R2, RZ, c[0x0][0x4f0], R10 ;  /* 0x00013c00ff023a19 */ /* 0x000fe2000001160a */
[----:B------:R-:W-:Y:S01]  /*1bda0*/  IMAD R5, R4, c[0x0][0x3ec], R9 ;  /* 0x0000fb0004057a24 */ /* 0x000fe200078e0209 */
[----:B------:R1:W1:Y:S01]  /*1bdb0*/  LDS.128 R60, [R223+0x6080] ;  /* 0x00608000df3c7984 */ /* 0x0002620000000c00 */
[----:B------:R-:W-:Y:S01]  /*1bdc0*/  MOV R4, R8 ;  /* 0x0000000800047202 */ /* 0x000fe20000000f00 */
[C---:B------:R-:W-:Y:S01]  /*1bdd0*/  IMAD R9, R0.reuse, c[0x0][0x3f4], R3 ;  /* 0x0000fd0000097a24 */ /* 0x040fe200078e0203 */
[----:B------:R-:W-:Y:S01]  /*1bde0*/  SHF.R.S32.HI R3, RZ, 0x1f, R2 ;  /* 0x0000001fff037819 */ /* 0x000fe20000011402 */
[----:B------:R1:W1:Y:S02]  /*1bdf0*/  LDS.128 R76, [R223+0x7080] ;  /* 0x00708000df4c7984 */ /* 0x0002640000000c00 */
[----:B------:R-:W-:Y:S01]  /*1be00*/  IMAD.WIDE.U32 R4, R0, c[0x0][0x3f0], R4 ;  /* 0x0000fc0000047a25 */ /* 0x000fe200078e0004 */
[----:B------:R-:W-:Y:S01]  /*1be10*/  IADD3 R0, -R2, RZ, RZ ;  /* 0x000000ff02007210 */ /* 0x000fe20007ffe1ff */
[----:B------:R1:W1:Y:S02]  /*1be20*/  LDS.128 R24, [R223+0x8080] ;  /* 0x00808000df187984 */ /* 0x0002640000000c00 */
[----:B------:R-:W-:Y:S01]  /*1be30*/  IMAD R3, R3, c[0x0][0x3e0], RZ ;  /* 0x0000f80003037a24 */ /* 0x000fe200078e02ff */
[----:B------:R-:W-:Y:S01]  /*1be40*/  IADD3 R5, R5, R9, RZ ;  /* 0x0000000905057210 */ /* 0x000fe20007ffe0ff */
[----:B------:R1:W1:Y:S01]  /*1be50*/  LDS.128 R40, [R223+0x9080] ;  /* 0x00908000df287984 */ /* 0x0002620000000c00 */
[----:B------:R-:W-:-:S02]  /*1be60*/  IMAD R0, R0, c[0x0][0x4e8], R6 ;  /* 0x00013a0000007a24 */ /* 0x000fc400078e0206 */
[C---:B------:R-:W-:Y:S01]  /*1be70*/  IMAD R6, R2.reuse, c[0x0][0x3e4], R3 ;  /* 0x0000f90002067a24 */ /* 0x040fe200078e0203 */
[----:B------:R1:W1:Y:S01]  /*1be80*/  LDS.128 R56, [R223+0xa080] ;  /* 0x00a08000df387984 */ /* 0x0002620000000c00 */
[----:B------:R-:W-:Y:S01]  /*1be90*/  IMAD.WIDE.U32 R2, R2, c[0x0][0x3e0], R4 ;  /* 0x0000f80002027a25 */ /* 0x000fe200078e0004 */
[----:B------:R-:W-:Y:S02]  /*1bea0*/  SHF.R.S32.HI R4, RZ, 0x1f, R0 ;  /* 0x0000001fff047819 */ /* 0x000fe40000011400 */
        /* <DEDUP_REMOVED lines=9> */
[----:B------:R-:W-:Y:S02]  /*1bf40*/  LEA R16, P0, R2, c[0x0][0x380], 0x1 ;  /* 0x0000e00002107a11 */ /* 0x000fe400078008ff */
[----:B------:R1:W1:Y:S02]  /*1bf50*/  LDS.128 R68, [R223+0xf080] ;  /* 0x00f08000df447984 */ /* 0x0002640000000c00 */
[----:B------:R-:W-:-:S04]  /*1bf60*/  IADD3 R0, R3, R0, RZ ;  /* 0x0000000003007210 */ /* 0x000fc80007ffe0ff */
[----:B------:R-:W-:Y:S01]  /*1bf70*/  LEA.HI.X R6, R2, c[0x0][0x384], R0, 0x1, P0 ;  /* 0x0000e10002067a11 */ /* 0x000fe200000f0c00 */
[----:B------:R-:W-:Y:S05]  /*1bf80*/  BRA.DIV ~URZ, `(.L_x_2457) ;  /* 0x00005de27f007947 */ /* 0x000fea000b800000 */
[----:B--234-:R2:W3:Y:S02]  /*1bf90*/  SHFL.IDX PT, R4, R6, RZ, 0x181f ;  /* 0x00181fff06047589 */ /* 0x01c4e400000e0000 */
.L_x_2560:
[----:B------:R-:W-:Y:S05]  /*1bfa0*/  BRA.DIV ~URZ, `(.L_x_2458) ;  /* 0x00005e327f007947 */ /* 0x000fea000b800000 */
[----:B------:R4:W2:Y:S02]  /*1bfb0*/  SHFL.IDX PT, R0, R16, RZ, 0x181f ;  /* 0x00181fff10007589 */ /* 0x0008a400000e0000 */
.L_x_2561:
        /* <DEDUP_REMOVED lines=20> */
.L_x_2460:
[----:B------:R-:W-:Y:S05]  /*1c100*/  BSYNC B0 ;  /* 0x0000000000007941 */ /* 0x000fea0003800000 */
.L_x_2459:
[----:B------:R-:W-:Y:S05]  /*1c110*/  BRA.DIV ~URZ, `(.L_x_2461) ;  /* 0x00005d327f007947 */ /* 0x000fea000b800000 */
[----:B---3--:R3:W4:Y:S04]  /*1c120*/  SHFL.IDX PT, R4, R6, 0x1, 0x181f ;  /* 0x00381f0006047f89 */ /* 0x00872800000e0000 */
[----:B--2---:R3:W2:Y:S02]  /*1c130*/  SHFL.IDX PT, R0, R16, 0x1, 0x181f ;  /* 0x00381f0010007f89 */ /* 0x0046a400000e0000 */
.L_x_2562:
        /* <DEDUP_REMOVED lines=20> */
.L_x_2463:
[----:B------:R-:W-:Y:S05]  /*1c280*/  BSYNC B0 ;  /* 0x0000000000007941 */ /* 0x000fea0003800000 */
.L_x_2462:
[----:B------:R-:W-:Y:S05]  /*1c290*/  BRA.DIV ~URZ, `(.L_x_2464) ;  /* 0x00005c827f007947 */ /* 0x000fea000b800000 */
[----:B----4-:R4:W3:Y:S02]  /*1c2a0*/  SHFL.IDX PT, R4, R6, 0x2, 0x181f ;  /* 0x00581f0006047f89 */ /* 0x0108e400000e0000 */
.L_x_2563:
[----:B------:R-:W-:Y:S05]  /*1c2b0*/  BRA.DIV ~URZ, `(.L_x_2465) ;  /* 0x00005cd27f007947 */ /* 0x000fea000b800000 */
[----:B--2---:R2:W4:Y:S02]  /*1c2c0*/  SHFL.IDX PT, R0, R16, 0x2, 0x181f ;  /* 0x00581f0010007f89 */ /* 0x00452400000e0000 */
.L_x_2564:
        /* <DEDUP_REMOVED lines=20> */
.L_x_2467:
[----:B------:R-:W-:Y:S05]  /*1c410*/  BSYNC B0 ;  /* 0x0000000000007941 */ /* 0x000fea0003800000 */
.L_x_2466:
[----:B------:R-:W-:Y:S05]  /*1c420*/  BRA.DIV ~URZ, `(.L_x_2468) ;  /* 0x00005bd27f007947 */ /* 0x000fea000b800000 */
[----:B---3--:R3:W2:Y:S04]  /*1c430*/  SHFL.IDX PT, R4, R6, 0x3, 0x181f ;  /* 0x00781f0006047f89 */ /* 0x0086a800000e0000 */
[----:B----4-:R3:W4:Y:S02]  /*1c440*/  SHFL.IDX PT, R0, R16, 0x3, 0x181f ;  /* 0x00781f0010007f89 */ /* 0x01072400000e0000 */
.L_x_2565:
        /* <DEDUP_REMOVED lines=21> */
.L_x_2456:
        /* <DEDUP_REMOVED lines=9> */
[----:B------:R-:W-:Y:S01]  /*1c630*/  MOV R4, R8 ;  /* 0x0000000800047202 */ /* 0x000fe20000000f00 */
        /* <DEDUP_REMOVED lines=12> */
[----:B------:R-:W-:-:S05]  /*1c700*/  IADD3 R0, -R0, RZ, RZ ;  /* 0x000000ff00007210 */ /* 0x000fca0007ffe1ff */
[----:B------:R-:W-:Y:S01]  /*1c710*/  IMAD R0, R0, c[0x0][0x4e8], R3 ;  /* 0x00013a0000007a24 */ /* 0x000fe200078e0203 */
        /* <DEDUP_REMOVED lines=11> */
.L_x_2566:
[----:B------:R-:W-:Y:S05]  /*1c7d0*/  BRA.DIV ~URZ, `(.L_x_2471) ;  /* 0x000059627f007947 */ /* 0x000fea000b800000 */
[----:B------:R3:W4:Y:S02]  /*1c7e0*/  SHFL.IDX PT, R0, R6, RZ, 0x1c1f ;  /* 0x001c1fff06007589 */ /* 0x00072400000e0000 */
.L_x_2567:
[----:B------:R-:W-:Y:S01]  /*1c7f0*/  IMAD R17, R17, c[0x0][0x4e8], RZ ;  /* 0x00013a0011117a24 */ /* 0x000fe200078e02ff */
[----:B------:R-:W-:Y:S04]  /*1c800*/  BSSY B0, `(.L_x_2472) ;  /* 0x00000cb000007945 */ /* 0x000fe80003800000 */
        /* <DEDUP_REMOVED lines=27> */
[----:B------:R-:W-:Y:S01]  /*1c9c0*/  @!P0 IMAD.MOV.U32 R3, RZ, RZ, R4 ;  /* 0x000000ffff038224 */ /* 0x000fe200078e0004 */
[----:B----4-:R-:W-:-:S03]  /*1c9d0*/  ISETP.GE.AND P2, PT, R11, c[0x0][0x3c8], PT ;  /* 0x0000f2000b007a0c */ /* 0x010fc60003f46270 */
[----:B------:R-:W-:Y:S02]  /*1c9e0*/  @!P0 IMAD.WIDE R2, R9, 0x4, R2 ;  /* 0x0000000409028825 */ /* 0x000fe400078e0202 */
[----:B------:R-:W3:Y:S04]  /*1c9f0*/  LDL R9, [R1+0x1c8] ;  /* 0x0001c80001097983 */ /* 0x000ee80000100800 */
[----:B------:R4:W-:Y:S02]  /*1ca00*/  @!P0 ST.E.64 [R2.64], R168 ;  /* 0x000000a802008985 */ /* 0x0009e4000c101b0a */
[----:B----4-:R-:W-:-:S04]  /*1ca10*/  @!P1 LEA R2, P0, R19, R0, 0x2 ;  /* 0x0000000013029211 */ /* 0x010fc800078010ff */
[----:B--2---:R-:W-:Y:S02]  /*1ca20*/  @!P1 LEA.HI.X R3, R19, R4, R21, 0x2, P0 ;  /* 0x0000000413039211 */ /* 0x004fe400000f1415 */
[----:B------:R-:W2:Y:S04]  /*1ca30*/  LDL R21, [R1+0x1c4] ;  /* 0x0001c40001157983 */ /* 0x000ea80000100800 */
[----:B------:R4:W-:Y:S04]  /*1ca40*/  @!P1 ST.E.64 [R2.64], R164 ;  /* 0x000000a402009985 */ /* 0x0009e8000c101b0a */
[----:B------:R-:W5:Y:S01]  /*1ca50*/  LDL R19, [R1+0x13c] ;  /* 0x00013c0001137983 */ /* 0x000f620000100800 */
[----:B----4-:R-:W-:-:S04]  /*1ca60*/  @!P2 LEA R2, P0, R11, R0, 0x2 ;  /* 0x000000000b02a211 */ /* 0x010fc800078010ff */
[----:B------:R-:W-:Y:S02]  /*1ca70*/  @!P2 LEA.HI.X R3, R11, R4, R23, 0x2, P0 ;  /* 0x000000040b03a211 */ /* 0x000fe400000f1417 */
[----:B------:R-:W4:Y:S01]  /*1ca80*/  LDL R11, [R1+0x1c0] ;  /* 0x0001c000010b7983 */ /* 0x000f220000100800 */
[----:B------:R-:W-:-:S03]  /*1ca90*/  ISETP.GE.AND P1, PT, R14, c[0x0][0x3c8], PT ;  /* 0x0000f2000e007a0c */ /* 0x000fc60003f26270 */
[----:B------:R1:W-:Y:S01]  /*1caa0*/  @!P2 ST.E.64 [R2.64], R160 ;  /* 0x000000a00200a985 */ /* 0x0003e2000c101b0a */
[----:B------:R-:W-:Y:S02]  /*1cab0*/  ISETP.GE.AND P2, PT, R15, c[0x0][0x3c8], PT ;  /* 0x0000f2000f007a0c */ /* 0x000fe40003f46270 */
[----:B------:R-:W-:Y:S01]  /*1cac0*/  ISETP.GE.AND P4, PT, R20, c[0x0][0x3c8], PT ;  /* 0x0000f20014007a0c */ /* 0x000fe20003f86270 */
[----:B------:R-:W4:Y:S01]  /*1cad0*/  LDL R23, [R1+0x120] ;  /* 0x0001200001177983 */ /* 0x000f220000100800 */
[----:B------:R-:W-:-:S05]  /*1cae0*/  ISETP.GE.AND P3, PT, R10, c[0x0][0x3c8], PT ;  /* 0x0000f2000a007a0c */ /* 0x000fca0003f66270 */
[----:B-1----:R-:W-:-:S04]  /*1caf0*/  @!P1 LEA R2, P0, R14, R0, 0x2 ;  /* 0x000000000e029211 */ /* 0x002fc800078010ff */
[----:B------:R-:W-:Y:S02]  /*1cb00*/  @!P1 LEA.HI.X R3, R14, R4, R22, 0x2, P0 ;  /* 0x000000040e039211 */ /* 0x000fe400000f1416 */
[----:B------:R-:W4:Y:S04]  /*1cb10*/  LDL R14, [R1+0x130] ;  /* 0x00013000010e7983 */ /* 0x000f280000100800 */
[----:B------:R1:W-:Y:S01]  /*1cb20*/  @!P1 ST.E.64 [R2.64], R156 ;  /* 0x0000009c02009985 */ /* 0x0003e2000c101b0a */
[----:B------:R-:W-:-:S03]  /*1cb30*/  ISETP.GE.AND P1, PT, R8, c[0x0][0x3c8], PT ;  /* 0x0000f20008007a0c */ /* 0x000fc60003f26270 */
[----:B------:R-:W4:Y:S01]  /*1cb40*/  LDL R22, [R1+0x12c] ;  /* 0x00012c0001167983 */ /* 0x000f220000100800 */
[----:B-1----:R-:W-:-:S04]  /*1cb50*/  @!P2 LEA R2, P0, R15, R0, 0x2 ;  /* 0x000000000f02a211 */ /* 0x002fc800078010ff */
[----:B------:R-:W-:Y:S02]  /*1cb60*/  @!P2 LEA.HI.X R3, R15, R4, R18, 0x2, P0 ;  /* 0x000000040f03a211 */ /* 0x000fe400000f1412 */
[----:B------:R-:W4:Y:S04]  /*1cb70*/  LDL R18, [R1+0xe0] ;  /* 0x0000e00001127983 */ /* 0x000f280000100800 */
[----:B------:R1:W-:Y:S01]  /*1cb80*/  @!P2 ST.E.64 [R2.64], R152 ;  /* 0x000000980200a985 */ /* 0x0003e2000c101b0a */
[----:B------:R-:W-:-:S03]  /*1cb90*/  ISETP.GE.AND P2, PT, R28, c[0x0][0x3c8], PT ;  /* 0x0000f2001c007a0c */ /* 0x000fc60003f46270 */
[----:B------:R-:W4:Y:S01]  /*1cba0*/  LDL R15, [R1+0x1b0] ;  /* 0x0001b000010f7983 */ /* 0x000f220000100800 */
[----:B-1----:R-:W-:-:S04]  /*1cbb0*/  @!P1 LEA R2, P0, R8, R0, 0x2 ;  /* 0x0000000008029211 */ /* 0x002fc800078010ff */
[----:B---3--:R-:W-:Y:S02]  /*1cbc0*/  @!P1 LEA.HI.X R3, R8, R4, R9, 0x2, P0 ;  /* 0x0000000408039211 */ /* 0x008fe400000f1409 */
[----:B------:R-:W-:-:S03]  /*1cbd0*/  @!P4 LEA R8, P0, R20, R0, 0x2 ;  /* 0x000000001408c211 */ /* 0x000fc600078010ff */
[----:B------:R1:W-:Y:S02]  /*1cbe0*/  @!P1 ST.E.64 [R2.64], R148 ;  /* 0x0000009402009985 */ /* 0x0003e4000c101b0a */
[----:B-1----:R-:W-:Y:S02]  /*1cbf0*/  @!P3 LEA R2, P5, R10, R0, 0x2 ;  /* 0x000000000a02b211 */ /* 0x002fe400078a10ff */
[----:B--2---:R-:W-:Y:S02]  /*1cc00*/  @!P4 LEA.HI.X R9, R20, R4, R21, 0x2, P0 ;  /* 0x000000041409c211 */ /* 0x004fe400000f1415 */
[----:B------:R-:W2:Y:S04]  /*1cc10*/  LDL R20, [R1+0x124] ;  /* 0x0001240001147983 */ /* 0x000ea80000100800 */
[----:B------:R1:W-:Y:S04]  /*1cc20*/  @!P4 ST.E.64 [R8.64], R36 ;  /* 0x000000240800c985 */ /* 0x0003e8000c101b0a */
[----:B------:R-:W3:Y:S01]  /*1cc30*/  LDL R21, [R1+0x1a8] ;  /* 0x0001a80001157983 */ /* 0x000ee20000100800 */
[----:B-----5:R-:W-:-:S02]  /*1cc40*/  ISETP.GE.AND P1, PT, R19, c[0x0][0x3c8], PT ;  /* 0x0000f20013007a0c */ /* 0x020fc40003f26270 */
[----:B------:R-:W-:Y:S02]  /*1cc50*/  ISETP.GE.AND P0, PT, R13, c[0x0][0x3c8], PT ;  /* 0x0000f2000d007a0c */ /* 0x000fe40003f06270 */
[----:B----4-:R-:W-:-:S05]  /*1cc60*/  @!P3 LEA.HI.X R3, R10, R4, R11, 0x2, P5 ;  /* 0x000000040a03b211 */ /* 0x010fca00028f140b */
[----:B------:R4:W-:Y:S01]  /*1cc70*/  @!P3 ST.E.64 [R2.64], R40 ;  /* 0x000000280200b985 */ /* 0x0009e2000c101b0a */
[----:B------:R-:W-:-:S04]  /*1cc80*/  @!P2 LEA R10, P3, R28, R0, 0x2 ;  /* 0x000000001c0aa211 */ /* 0x000fc800078610ff */
[----:B------:R-:W-:Y:S02]  /*1cc90*/  @!P2 LEA.HI.X R11, R28, R4, R30, 0x2, P3 ;  /* 0x000000041c0ba211 */ /* 0x000fe400018f141e */
[----:B------:R-:W5:Y:S01]  /*1cca0*/  LDL R28, [R1+0x1a4] ;  /* 0x0001a400011c7983 */ /* 0x000f620000100800 */
[----:B-1----:R-:W-:Y:S02]  /*1ccb0*/  @!P1 LEA R8, P4, R19, R0, 0x2 ;  /* 0x0000000013089211 */ /* 0x002fe400078810ff */
[----:B------:R-:W-:Y:S01]  /*1ccc0*/  ISETP.GE.AND P6, PT, R25, c[0x0][0x3c8], PT ;  /* 0x0000f20019007a0c */ /* 0x000fe20003fc6270 */
[----:B------:R-:W5:Y:S01]  /*1ccd0*/  LDL R30, [R1+0x17c] ;  /* 0x00017c00011e7983 */ /* 0x000f620000100800 */
[----:B------:R-:W-:-:S03]  /*1cce0*/  @!P1 LEA.HI.X R9, R19, R4, R27, 0x2, P4 ;  /* 0x0000000413099211 */ /* 0x000fc600020f141b */
[----:B------:R-:W5:Y:S01]  /*1ccf0*/  LDL R27, [R1+0x1a0] ;  /* 0x0001a000011b7983 */ /* 0x000f620000100800 */
[----:B----4-:R-:W-:-:S03]  /*1cd00*/  @!P0 LEA R2, P3, R13, R0, 0x2 ;  /* 0x000000000d028211 */ /* 0x010fc600078610ff */
[----:B------:R-:W-:Y:S01]  /*1cd10*/  @!P2 ST.E.64 [R10.64], R44 ;  /* 0x0000002c0a00a985 */ /* 0x000fe2000c101b0a */
[----:B------:R-:W-:-:S03]  /*1cd20*/  @!P0 LEA.HI.X R3, R13, R4, R24, 0x2, P3 ;  /* 0x000000040d038211 */ /* 0x000fc600018f1418 */
[----:B------:R-:W4:Y:S04]  /*1cd30*/  LDL R19, [R1+0x11c] ;  /* 0x00011c0001137983 */ /* 0x000f280000100800 */
[----:B------:R-:W4:Y:S01]  /*1cd40*/  LDL R24, [R1+0x19c] ;  /* 0x00019c0001187983 */ /* 0x000f220000100800 */
[----:B------:R-:W-:-:S03]  /*1cd50*/  ISETP.GE.AND P5, PT, R14, c[0x0][0x3c8], PT ;  /* 0x0000f2000e007a0c */ /* 0x000fc60003fa6270 */
[----:B------:R1:W-:Y:S01]  /*1cd60*/  @!P1 ST.E.64 [R8.64], R48 ;  /* 0x0000003008009985 */ /* 0x0003e2000c101b0a */
[----:B------:R-:W-:-:S03]  /*1cd70*/  ISETP.GE.AND P4, PT, R22, c[0x0][0x3c8], PT ;  /* 0x0000f20016007a0c */ /* 0x000fc60003f86270 */
[----:B------:R1:W-:Y:S04]  /*1cd80*/  @!P0 ST.E.64 [R2.64], R52 ;  /* 0x0000003402008985 */ /* 0x0003e8000c101b0a */
[----:B------:R-:W4:Y:S01]  /*1cd90*/  LDL R13, [R1+0x118] ;  /* 0x00011800010d7983 */ /* 0x000f220000100800 */
[----:B------:R-:W-:Y:S02]  /*1cda0*/  ISETP.GE.AND P2, PT, R18, c[0x0][0x3c8], PT ;  /* 0x0000f20012007a0c */ /* 0x000fe40003f46270 */
[----:B-1----:R-:W-:-:S04]  /*1cdb0*/  @!P6 LEA R8, P1, R25, R0, 0x2 ;  /* 0x000000001908e211 */ /* 0x002fc800078210ff */
[----:B------:R-:W-:Y:S02]  /*1cdc0*/  @!P6 LEA.HI.X R9, R25, R4, R29, 0x2, P1 ;  /* 0x000000041909e211 */ /* 0x000fe400008f141d */
[C---:B------:R-:W-:Y:S01]  /*1cdd0*/  ISETP.GE.AND P1, PT, R18.reuse, c[0x0][0x3c8], PT ;  /* 0x0000f20012007a0c */ /* 0x040fe20003f26270 */
[----:B------:R-:W4:Y:S04]  /*1cde0*/  LDL R25, [R1+0x198] ;  /* 0x0001980001197983 */ /* 0x000f280000100800 */
[C---:B------:R-:W-:Y:S01]  /*1cdf0*/  @!P2 LEA R10, P0, R18.reuse, R0, 0x2 ;  /* 0x00000000120aa211 */ /* 0x040fe200078010ff */
[----:B------:R-:W4:Y:S03]  /*1ce00*/  LDL R29, [R1+0x108] ;  /* 0x00010800011d7983 */ /* 0x000f260000100800 */
[----:B------:R-:W-:-:S02]  /*1ce10*/  @!P2 LEA.HI.X R11, R18, R4, R15, 0x2, P0 ;  /* 0x00000004120ba211 */ /* 0x000fc400000f140f */
[----:B------:R-:W-:Y:S01]  /*1ce20*/  @!P5 LEA R2, P0, R14, R0, 0x2 ;  /* 0x000000000e02d211 */ /* 0x000fe200078010ff */
[----:B------:R-:W4:Y:S04]  /*1ce30*/  LDL R15, [R1+0x114] ;  /* 0x00011400010f7983 */ /* 0x000f280000100800 */
[----:B------:R-:W-:Y:S01]  /*1ce40*/  @!P1 ST.E.64 [R10.64], R56 ;  /* 0x000000380a009985 */ /* 0x000fe2000c101b0a */
[----:B------:R-:W-:-:S03]  /*1ce50*/  ISETP.GE.AND P3, PT, R26, c[0x0][0x3c8], PT ;  /* 0x0000f2001a007a0c */ /* 0x000fc60003f66270 */
[----:B------:R1:W-:Y:S04]  /*1ce60*/  @!P6 ST.E.64 [R8.64], R60 ;  /* 0x0000003c0800e985 */ /* 0x0003e8000c101b0a */
[----:B------:R-:W4:Y:S06]  /*1ce70*/  LDL R18, [R1+0x110] ;  /* 0x0001100001127983 */ /* 0x000f2c0000100800 */
[----:B-1----:R-:W-:-:S02]  /*1ce80*/  @!P3 LEA R8, P6, R26, R0, 0x2 ;  /* 0x000000001a08b211 */ /* 0x002fc400078c10ff */
[----:B--2---:R-:W-:Y:S02]  /*1ce90*/  ISETP.GE.AND P2, PT, R20, c[0x0][0x3c8], PT ;  /* 0x0000f20014007a0c */ /* 0x004fe40003f46270 */
[----:B---3--:R-:W-:Y:S02]  /*1cea0*/  @!P5 LEA.HI.X R3, R14, R4, R21, 0x2, P0 ;  /* 0x000000040e03d211 */ /* 0x008fe400000f1415 */
[-C--:B------:R-:W-:Y:S01]  /*1ceb0*/  @!P4 LEA R10, P0, R22, R0.reuse, 0x2 ;  /* 0x00000000160ac211 */ /* 0x080fe200078010ff */
[----:B------:R-:W2:Y:S04]  /*1cec0*/  LDL R21, [R1+0x194] ;  /* 0x0001940001157983 */ /* 0x000ea80000100800 */
[----:B------:R1:W-:Y:S04]  /*1ced0*/  @!P5 ST.E.64 [R2.64], R64 ;  /* 0x000000400200d985 */ /* 0x0003e8000c101b0a */
[----:B------:R-:W3:Y:S01]  /*1cee0*/  LDL R14, [R1+0x190] ;  /* 0x00019000010e7983 */ /* 0x000ee20000100800 */
[----:B-1----:R-:W-:-:S02]  /*1cef0*/  @!P2 LEA R2, P1, R20, R0, 0x2 ;  /* 0x000000001402a211 */ /* 0x002fc400078210ff */
[----:B-----5:R-:W-:Y:S02]  /*1cf00*/  @!P4 LEA.HI.X R11, R22, R4, R28, 0x2, P0 ;  /* 0x00000004160bc211 */ /* 0x020fe400000f141c */
[----:B------:R-:W5:Y:S09]  /*1cf10*/  LDL R22, [R1+0xdc] ;  /* 0x0000dc0001167983 */ /* 0x000f720000100800 */
[----:B------:R-:W-:-:S02]  /*1cf20*/  P2R R3, PR, RZ, 0x2 ;  /* 0x00000002ff037803 */ /* 0x000fc40000000000 */
[----:B------:R-:W-:Y:S01]  /*1cf30*/  @!P3 LEA.HI.X R9, R26, R4, R27, 0x2, P6 ;  /* 0x000000041a09b211 */ /* 0x000fe200030f141b */
[----:B------:R-:W5:Y:S01]  /*1cf40*/  LDL R28, [R1+0x178] ;  /* 0x00017800011c7983 */ /* 0x000f620000100800 */
[----:B------:R-:W-:-:S03]  /*1cf50*/  ISETP.NE.AND P6, PT, R3, RZ, PT ;  /* 0x000000ff0300720c */ /* 0x000fc60003fc5270 */
[----:B------:R-:W5:Y:S01]  /*1cf60*/  LDL R26, [R1+0x18c] ;  /* 0x00018c00011a7983 */ /* 0x000f620000100800 */
[----:B------:R-:W-:-:S03]  /*1cf70*/  ISETP.GE.AND P5, PT, R23, c[0x0][0x3c8], PT ;  /* 0x0000f20017007a0c */ /* 0x000fc60003fa6270 */
[----:B------:R-:W5:Y:S01]  /*1cf80*/  LDL R27, [R1+0x104] ;  /* 0x00010400011b7983 */ /* 0x000f620000100800 */
[----:B----4-:R-:W-:-:S03]  /*1cf90*/  @!P2 LEA.HI.X R3, R20, R4, R24, 0x2, P6 ;  /* 0x000000041403a211 */ /* 0x010fc600030f1418 */
[----:B------:R-:W4:Y:S04]  /*1cfa0*/  LDL R24, [R1+0x188] ;  /* 0x0001880001187983 */ /* 0x000f280000100800 */
[----:B------:R-:W4:Y:S01]  /*1cfb0*/  LDL R20, [R1+0x184] ;  /* 0x0001840001147983 */ /* 0x000f220000100800 */
[----:B------:R-:W-:Y:S02]  /*1cfc0*/  ISETP.GE.AND P1, PT, R19, c[0x0][0x3c8], PT ;  /* 0x0000f20013007a0c */ /* 0x000fe40003f26270 */
[----:B------:R-:W-:Y:S01]  /*1cfd0*/  ISETP.GE.AND P0, PT, R13, c[0x0][0x3c8], PT ;  /* 0x0000f2000d007a0c */ /* 0x000fe20003f06270 */
[----:B------:R1:W-:Y:S04]  /*1cfe0*/  @!P4 ST.E.64 [R10.64], R68 ;  /* 0x000000440a00c985 */ /* 0x0003e8000c101b0a */
[----:B------:R1:W-:Y:S04]  /*1cff0*/  @!P3 ST.E.64 [R8.64], R72 ;  /* 0x000000480800b985 */ /* 0x0003e8000c101b0a */
[----:B------:R1:W-:Y:S02]  /*1d000*/  @!P2 ST.E.64 [R2.64], R76 ;  /* 0x0000004c0200a985 */ /* 0x0003e4000c101b0a */
[----:B-1----:R-:W-:-:S02]  /*1d010*/  @!P5 LEA R10, P2, R23, R0, 0x2 ;  /* 0x00000000170ad211 */ /* 0x002fc400078410ff */
[----:B------:R-:W-:Y:S02]  /*1d020*/  @!P1 LEA R8, P3, R19, R0, 0x2 ;  /* 0x0000000013089211 */ /* 0x000fe400078610ff */
[----:B------:R-:W-:Y:S02]  /*1d030*/  @!P5 LEA.HI.X R11, R23, R4, R25, 0x2, P2 ;  /* 0x00000004170bd211 */ /* 0x000fe400010f1419 */
[----:B------:R-:W-:Y:S01]  /*1d040*/  @!P0 LEA R2, P2, R13, R0, 0x2 ;  /* 0x000000000d028211 */ /* 0x000fe200078410ff */
[----:B------:R-:W4:Y:S01]  /*1d050*/  LDL R25, [R1+0x100] ;  /* 0x0001000001197983 */ /* 0x000f220000100800 */
[----:B------:R-:W-:-:S03]  /*1d060*/  ISETP.GE.AND P6, PT, R15, c[0x0][0x3c8], PT ;  /* 0x0000f2000f007a0c */ /* 0x000fc60003fc6270 */
[----:B------:R-:W-:Y:S04]  /*1d070*/  @!P5 ST.E.64 [R10.64], R80 ;  /* 0x000000500a00d985 */ /* 0x000fe8000c101b0a */
[----:B------:R-:W4:Y:S01]  /*1d080*/  LDL R23, [R1+0xf8] ;  /* 0x0000f80001177983 */ /* 0x000f220000100800 */
[----:B------:R-:W-:Y:S02]  /*1d090*/  ISETP.GE.AND P4, PT, R18, c[0x0][0x3c8], PT ;  /* 0x0000f20012007a0c */ /* 0x000fe40003f86270 */
[-C--:B--2---:R-:W-:Y:S02]  /*1d0a0*/  @!P1 LEA.HI.X R9, R19, R4.reuse, R21, 0x2, P3 ;  /* 0x0000000413099211 */ /* 0x084fe400018f1415 */
[----:B------:R-:W2:Y:S01]  /*1d0b0*/  LDL R21, [R1+0xf4] ;  /* 0x0000f40001157983 */ /* 0x000ea20000100800 */
[----:B---3--:R-:W-:-:S03]  /*1d0c0*/  @!P0 LEA.HI.X R3, R13, R4, R14, 0x2, P2 ;  /* 0x000000040d038211 */ /* 0x008fc600010f140e */
[----:B------:R-:W3:Y:S04]  /*1d0d0*/  LDL R19, [R1+0xf0] ;  /* 0x0000f00001137983 */ /* 0x000ee80000100800 */
[----:B------:R-:W2:Y:S04]  /*1d0e0*/  LDL R14, [R1+0xfc] ;  /* 0x0000fc00010e7983 */ /* 0x000ea80000100800 */
[----:B------:R1:W-:Y:S04]  /*1d0f0*/  @!P1 ST.E.64 [R8.64], R84 ;  /* 0x0000005408009985 */ /* 0x0003e8000c101b0a */
[----:B------:R4:W-:Y:S04]  /*1d100*/  @!P0 ST.E.64 [R2.64], R88 ;  /* 0x0000005802008985 */ /* 0x0009e8000c101b0a */
[----:B------:R-:W3:Y:S01]  /*1d110*/  LDL R13, [R1+0xec] ;  /* 0x0000ec00010d7983 */ /* 0x000ee20000100800 */
[----:B-----5:R-:W-:-:S02]  /*1d120*/  ISETP.GE.AND P3, PT, R22, c[0x0][0x3c8], PT ;  /* 0x0000f20016007a0c */ /* 0x020fc40003f66270 */
[----:B-1----:R-:W-:-:S11]  /*1d130*/  @!P6 LEA R8, P5, R15, R0, 0x2 ;  /* 0x000000000f08e211 */ /* 0x002fd600078a10ff */
[----:B------:R-:W-:-:S04]  /*1d140*/  @!P3 LEA R10, P0, R22, R0, 0x2 ;  /* 0x00000000160ab211 */ /* 0x000fc800078010ff */
[-C--:B------:R-:W-:Y:S02]  /*1d150*/  @!P3 LEA.HI.X R11, R22, R4.reuse, R26, 0x2, P0 ;  /* 0x00000004160bb211 */ /* 0x080fe400000f141a */
[----:B------:R-:W5:Y:S01]  /*1d160*/  LDL R26, [R1+0x174] ;  /* 0x00017400011a7983 */ /* 0x000f620000100800 */
[----:B----4-:R-:W-:-:S03]  /*1d170*/  @!P6 LEA.HI.X R9, R15, R4, R24, 0x2, P5 ;  /* 0x000000040f09e211 */ /* 0x010fc600028f1418 */
[----:B------:R-:W4:Y:S01]  /*1d180*/  LDL R15, [R1+0x170] ;  /* 0x00017000010f7983 */ /* 0x000f220000100800 */
[----:B------:R-:W-:-:S03]  /*1d190*/  @!P4 LEA R2, P3, R18, R0, 0x2 ;  /* 0x000000001202c211 */ /* 0x000fc600078610ff */
[----:B------:R-:W4:Y:S01]  /*1d1a0*/  LDL R24, [R1+0x16c] ;  /* 0x00016c0001187983 */ /* 0x000f220000100800 */
[----:B------:R-:W-:Y:S02]  /*1d1b0*/  ISETP.GE.AND P5, PT, R22, c[0x0][0x3c8], PT ;  /* 0x0000f20016007a0c */ /* 0x000fe40003fa6270 */
[----:B------:R-:W-:Y:S01]  /*1d1c0*/  @!P4 LEA.HI.X R3, R18, R4, R20, 0x2, P3 ;  /* 0x000000041203c211 */ /* 0x000fe200018f1414 */
[----:B------:R-:W4:Y:S04]  /*1d1d0*/  LDL R22, [R1+0x168] ;  /* 0x0001680001167983 */ /* 0x000f280000100800 */
[----:B------:R-:W4:Y:S04]  /*1d1e0*/  LDL R20, [R1+0x164] ;  /* 0x0001640001147983 */ /* 0x000f280000100800 */
[----:B------:R-:W4:Y:S01]  /*1d1f0*/  LDL R18, [R1+0x160] ;  /* 0x0001600001127983 */ /* 0x000f220000100800 */
[----:B------:R-:W-:-:S03]  /*1d200*/  ISETP.GE.AND P1, PT, R29, c[0x0][0x3c8], PT ;  /* 0x0000f2001d007a0c */ /* 0x000fc60003f26270 */
[----:B------:R-:W-:Y:S01]  /*1d210*/  @!P5 ST.E.64 [R10.64], R92 ;  /* 0x0000005c0a00d985 */ /* 0x000fe2000c101b0a */
[----:B------:R-:W-:-:S03]  /*1d220*/  ISETP.GE.AND P2, PT, R31, c[0x0][0x3c8], PT ;  /* 0x0000f2001f007a0c */ /* 0x000fc60003f46270 */
[----:B------:R1:W-:Y:S04]  /*1d230*/  @!P6 ST.E.64 [R8.64], R96 ;  /* 0x000000600800e985 */ /* 0x0003e8000c101b0a */
[----:B------:R1:W-:Y:S01]  /*1d240*/  @!P4 ST.E.64 [R2.64], R100 ;  /* 0x000000640200c985 */ /* 0x0003e2000c101b0a */
[----:B------:R-:W-:Y:S02]  /*1d250*/  ISETP.GE.AND P0, PT, R27, c[0x0][0x3c8], PT ;  /* 0x0000f2001b007a0c */ /* 0x000fe40003f06270 */
[----:B-1----:R-:W-:-:S03]  /*1d260*/  @!P1 LEA R8, P4, R29, R0, 0x2 ;  /* 0x000000001d089211 */ /* 0x002fc600078810ff */
[----:B------:R-:W-:Y:S02]  /*1d270*/  @!P2 LEA R10, P3, R31, R0, 0x2 ;  /* 0x000000001f0aa211 */ /* 0x000fe400078610ff */
[----:B------:R-:W-:Y:S02]  /*1d280*/  ISETP.GE.AND P5, PT, R25, c[0x0][0x3c8], PT ;  /* 0x0000f20019007a0c */ /* 0x000fe40003fa6270 */
[----:B------:R-:W-:-:S04]  /*1d290*/  @!P2 LEA.HI.X R11, R31, R4, R32, 0x2, P3 ;  /* 0x000000041f0ba211 */ /* 0x000fc800018f1420 */
[----:B------:R-:W-:Y:S02]  /*1d2a0*/  @!P0 LEA R2, P6, R27, R0, 0x2 ;  /* 0x000000001b028211 */ /* 0x000fe400078c10ff */
[----:B------:R-:W-:-:S04]  /*1d2b0*/  P2R R3, PR, RZ, 0x10 ;  /* 0x00000010ff037803 */ /* 0x000fc80000000000 */
[----:B------:R-:W-:Y:S02]  /*1d2c0*/  ISETP.NE.AND P3, PT, R3, RZ, PT ;  /* 0x000000ff0300720c */ /* 0x000fe40003f65270 */
[-C--:B------:R-:W-:Y:S02]  /*1d2d0*/  @!P0 LEA.HI.X R3, R27, R4.reuse, R28, 0x2, P6 ;  /* 0x000000041b038211 */ /* 0x080fe400030f141c */
[----:B------:R-:W-:Y:S01]  /*1d2e0*/  @!P1 LEA.HI.X R9, R29, R4, R30, 0x2, P3 ;  /* 0x000000041d099211 */ /* 0x000fe200018f141e */
[----:B------:R-:W-:Y:S01]  /*1d2f0*/  @!P2 ST.E.64 [R10.64], R104 ;  /* 0x000000680a00a985 */ /* 0x000fe2000c101b0a */
[----:B------:R-:W-:-:S03]  /*1d300*/  ISETP.GE.AND P3, PT, R23, c[0x0][0x3c8], PT ;  /* 0x0000f20017007a0c */ /* 0x000fc60003f66270 */
[----:B------:R1:W-:Y:S04]  /*1d310*/  @!P1 ST.E.64 [R8.64], R108 ;  /* 0x0000006c08009985 */ /* 0x0003e8000c101b0a */
[----:B------:R2:W-:Y:S01]  /*1d320*/  @!P0 ST.E.64 [R2.64], R112 ;  /* 0x0000007002008985 */ /* 0x0005e2000c101b0a */
[----:B-1----:R-:W-:Y:S02]  /*1d330*/  @!P5 LEA R8, P0, R25, R0, 0x2 ;  /* 0x000000001908d211 */ /* 0x002fe400078010ff */
[----:B--2---:R-:W-:-:S13]  /*1d340*/  ISETP.GE.AND P4, PT, R14, c[0x0][0x3c8], PT ;  /* 0x0000f2000e007a0c */ /* 0x004fda0003f86270 */
[----:B------:R-:W-:Y:S02]  /*1d350*/  @!P4 LEA R2, P6, R14, R0, 0x2 ;  /* 0x000000000e02c211 */ /* 0x000fe400078c10ff */
[----:B------:R-:W-:Y:S02]  /*1d360*/  ISETP.GE.AND P2, PT, R21, c[0x0][0x3c8], PT ;  /* 0x0000f20015007a0c */ /* 0x000fe40003f46270 */
[----:B---3--:R-:W-:Y:S02]  /*1d370*/  ISETP.GE.AND P1, PT, R19, c[0x0][0x3c8], PT ;  /* 0x0000f20013007a0c */ /* 0x008fe40003f26270 */
[----:B-----5:R-:W-:-:S05]  /*1d380*/  @!P5 LEA.HI.X R9, R25, R4, R26, 0x2, P0 ;  /* 0x000000041909d211 */ /* 0x020fca00000f141a */
[----:B------:R-:W-:Y:S01]  /*1d390*/  @!P5 ST.E.64 [R8.64], R116 ;  /* 0x000000740800d985 */ /* 0x000fe2000c101b0a */
[----:B----4-:R-:W-:Y:S02]  /*1d3a0*/  @!P4 LEA.HI.X R3, R14, R4, R15, 0x2, P6 ;  /* 0x000000040e03c211 */ /* 0x010fe400030f140f */
[-C--:B------:R-:W-:Y:S02]  /*1d3b0*/  @!P3 LEA R14, P5, R23, R0.reuse, 0x2 ;  /* 0x00000000170eb211 */ /* 0x080fe400078a10ff */
[----:B------:R-:W-:Y:S01]  /*1d3c0*/  ISETP.GE.AND P0, PT, R13, c[0x0][0x3c8], PT ;  /* 0x0000f2000d007a0c */ /* 0x000fe20003f06270 */
[----:B------:R1:W-:Y:S01]  /*1d3d0*/  @!P4 ST.E.64 [R2.64], R120 ;  /* 0x000000780200c985 */ /* 0x0003e2000c101b0a */
[----:B------:R-:W-:-:S04]  /*1d3e0*/  @!P2 LEA R10, P6, R21, R0, 0x2 ;  /* 0x00000000150aa211 */ /* 0x000fc800078c10ff */
[----:B------:R-:W-:-:S05]  /*1d3f0*/  @!P2 LEA.HI.X R11, R21, R4, R22, 0x2, P6 ;  /* 0x00000004150ba211 */ /* 0x000fca00030f1416 */
[----:B-1----:R-:W-:-:S04]  /*1d400*/  P2R R2, PR, RZ, 0x20 ;  /* 0x00000020ff027803 */ /* 0x002fc80000000000 */
[----:B------:R-:W-:Y:S02]  /*1d410*/  ISETP.NE.AND P4, PT, R2, RZ, PT ;  /* 0x000000ff0200720c */ /* 0x000fe40003f85270 */
[----:B------:R-:W-:Y:S02]  /*1d420*/  @!P1 LEA R8, P5, R19, R0, 0x2 ;  /* 0x0000000013089211 */ /* 0x000fe400078a10ff */
[----:B------:R-:W-:Y:S02]  /*1d430*/  @!P3 LEA.HI.X R15, R23, R4, R24, 0x2, P4 ;  /* 0x00000004170fb211 */ /* 0x000fe400020f1418 */
[----:B------:R-:W-:Y:S02]  /*1d440*/  @!P0 LEA R2, P4, R13, R0, 0x2 ;  /* 0x000000000d028211 */ /* 0x000fe400078810ff */
[-C--:B------:R-:W-:Y:S02]  /*1d450*/  @!P1 LEA.HI.X R9, R19, R4.reuse, R20, 0x2, P5 ;  /* 0x0000000413099211 */ /* 0x080fe400028f1414 */
[----:B------:R-:W-:Y:S01]  /*1d460*/  @!P0 LEA.HI.X R3, R13, R4, R18, 0x2, P4 ;  /* 0x000000040d038211 */ /* 0x000fe200020f1412 */
[----:B------:R1:W-:Y:S04]  /*1d470*/  @!P3 ST.E.64 [R14.64], R124 ;  /* 0x0000007c0e00b985 */ /* 0x0003e8000c101b0a */
[----:B------:R1:W-:Y:S04]  /*1d480*/  @!P2 ST.E.64 [R10.64], R128 ;  /* 0x000000800a00a985 */ /* 0x0003e8000c101b0a */
[----:B------:R1:W-:Y:S04]  /*1d490*/  @!P1 ST.E.64 [R8.64], R132 ;  /* 0x0000008408009985 */ /* 0x0003e8000c101b0a */
[----:B------:R1:W-:Y:S02]  /*1d4a0*/  @!P0 ST.E.64 [R2.64], R136 ;  /* 0x0000008802008985 */ /* 0x0003e4000c101b0a */
.L_x_2473:
[----:B------:R-:W-:Y:S05]  /*1d4b0*/  BSYNC B0 ;  /* 0x0000000000007941 */ /* 0x000fea0003800000 */
.L_x_2472:
[----:B------:R-:W-:Y:S05]  /*1d4c0*/  BRA.DIV ~URZ, `(.L_x_2474) ;  /* 0x00004ce27f007947 */ /* 0x000fea000b800000 */
[----:B--2---:R2:W1:Y:S04]  /*1d4d0*/  SHFL.IDX PT, R4, R5, 0x1, 0x1c1f ;  /* 0x003c1f0005047f89 */ /* 0x00446800000e0000 */
[----:B----4-:R2:W4:Y:S02]  /*1d4e0*/  SHFL.IDX PT, R0, R6, 0x1, 0x1c1f ;  /* 0x003c1f0006007f89 */ /* 0x01052400000e0000 */
.L_x_2568:
[----:B------:R-:W-:-:S13]  /*1d4f0*/  ISETP.GE.AND P0, PT, R16, R17, PT ;  /* 0x000000111000720c */ /* 0x000fda0003f06270 */
[----:B------:R-:W-:Y:S05]  /*1d500*/  @P0 BRA `(.L_x_2469) ;  /* 0x00001a5000000947 */ /* 0x000fea0003800000 */
[----:B-1----:R-:W5:Y:S04]  /*1d510*/  LDL R8, [R1+0x158] ;  /* 0x0001580001087983 */ /* 0x002f680000100800 */
[----:B--23--:R-:W2:Y:S04]  /*1d520*/  LDL R6, [R1+0x154] ;  /* 0x0001540001067983 */ /* 0x00cea80000100800 */
[----:B------:R-:W3:Y:S04]  /*1d530*/  LDL R23, [R1+0x150] ;  /* 0x0001500001177983 */ /* 0x000ee80000100800 */
        /* <DEDUP_REMOVED lines=25> */
[C---:B------:R-:W-:Y:S02]  /*1d6d0*/  @!P2 LEA R10, P3, R6.reuse, R0, 0x2 ;  /* 0x00000000060aa211 */ /* 0x040fe400078610ff */
        /* <DEDUP_REMOVED lines=181> */
.L_x_2454:
[----:B------:R-:W2:Y:S01]  /*1e230*/  LDL R8, [R1+0xac] ;  /* 0x0000ac0001087983 */ /* 0x000ea20000100800 */
[----:B------:R-:W-:Y:S02]  /*1e240*/  ISETP.NE.U32.AND P0, PT, RZ, c[0x0][0x508], PT ;  /* 0x00014200ff007a0c */ /* 0x000fe40003f05070 */
[----:B------:R-:W-:Y:S01]  /*1e250*/  ISETP.NE.U32.AND P2, PT, RZ, c[0x0][0x500], PT ;  /* 0x00014000ff007a0c */ /* 0x000fe20003f45070 */
[----:B------:R-:W4:Y:S01]  /*1e260*/  LDL.LU R6, [R1+0xb0] ;  /* 0x0000b00001067983 */ /* 0x000f220000300800 */
[----:B------:R-:W-:Y:S02]  /*1e270*/  ISETP.NE.AND.EX P0, PT, RZ, c[0x0][0x50c], PT, P0 ;  /* 0x00014300ff007a0c */ /* 0x000fe40003f05300 */
[----:B------:R-:W-:Y:S01]  /*1e280*/  ISETP.NE.AND.EX P2, PT, RZ, c[0x0][0x504], PT, P2 ;  /* 0x00014100ff007a0c */ /* 0x000fe20003f45320 */
[----:B------:R-:W-:Y:S02]  /*1e290*/  IMAD.MOV.U32 R4, RZ, RZ, 0x4 ;  /* 0x00000004ff047424 */ /* 0x000fe400078e00ff */
[----:B------:R-:W-:-:S02]  /*1e2a0*/  IMAD.MOV.U32 R21, RZ, RZ, c[0x0][0x388] ;  /* 0x0000e200ff157624 */ /* 0x000fc400078e00ff */
[----:B------:R-:W-:Y:S02]  /*1e2b0*/  IMAD.MOV.U32 R0, RZ, RZ, RZ ;  /* 0x000000ffff007224 */ /* 0x000fe400078e00ff */
[----:B--2---:R-:W-:-:S04]  /*1e2c0*/  IMAD.WIDE R2, R8, R4, c[0x0][0x500] ;  /* 0x0001400008027625 */ /* 0x004fc800078e0204 */
[----:B------:R-:W-:Y:S02]  /*1e2d0*/  @P0 IMAD.WIDE R4, R8, R4, c[0x0][0x508] ;  /* 0x0001420008040625 */ /* 0x000fe400078e0204 */
[----:B------:R2:W5:Y:S04]  /*1e2e0*/  @P2 LDG.E R0, [R2.64] ;  /* 0x0000000a02002981 */ /* 0x000568000c1e1900 */
[----:B------:R2:W5:Y:S01]  /*1e2f0*/  @P0 LDG.E R21, [R4.64] ;  /* 0x0000000a04150981 */ /* 0x000562000c1e1900 */
[----:B----4-:R-:W-:-:S04]  /*1e300*/  ISETP.NE.AND P1, PT, R6, RZ, PT ;  /* 0x000000ff0600720c */ /* 0x010fc80003f25270 */
[----:B------:R-:W-:Y:S01]  /*1e310*/  SEL R22, R6, c[0x0][0x3d4], P1 ;  /* 0x0000f50006167a07 */ /* 0x000fe20000800000 */
[----:B------:R-:W-:Y:S05]  /*1e320*/  @P0 BRA `(.L_x_2475) ;  /* 0x0000004000000947 */ /* 0x000fea0003800000 */
[----:B------:R-:W-:Y:S05]  /*1e330*/  @!P2 BRA `(.L_x_2475) ;  /* 0x000000300000a947 */ /* 0x000fea0003800000 */
[----:B--2---:R2:W4:Y:S04]  /*1e340*/  LDG.E R4, [R2.64] ;  /* 0x0000000a02047981 */ /* 0x004528000c1e1900 */
[----:B--2---:R-:W4:Y:S02]  /*1e350*/  LDG.E R2, [R2.64+0x4] ;  /* 0x0000040a02027981 */ /* 0x004f24000c1e1900 */
[----:B----45:R-:W-:Y:S02]  /*1e360*/  IADD3 R21, -R4, R2, RZ ;  /* 0x0000000204157210 */ /* 0x030fe40007ffe1ff */
.L_x_2475:
[----:B--2---:R-:W2:Y:S01]  /*1e370*/  LDL.LU R3, [R1+0xa8] ;  /* 0x0000a80001037983 */ /* 0x004ea20000300800 */
[----:B------:R-:W-:Y:S01]  /*1e380*/  SHF.R.S32.HI R2, RZ, 0x1f, R8 ;  /* 0x0000001fff027819 */ /* 0x000fe20000011408 */
[----:B------:R-:W-:Y:S01]  /*1e390*/  BSSY B0, `(.L_x_2476) ;  /* 0x0000039000007945 */ /* 0x000fe20003800000 */
[----:B-----5:R-:W-:Y:S01]  /*1e3a0*/  SHF.R.S32.HI R20, RZ, 0x1f, R0 ;  /* 0x0000001fff147819 */ /* 0x020fe20000011400 */
[----:B------:R-:W4:Y:S01]  /*1e3b0*/  S2R R4, SR_TID.X ;  /* 0x0000000000047919 */ /* 0x000f220000002100 */
[----:B------:R-:W-:-:S02]  /*1e3c0*/  SEL R13, R8, RZ, !P2 ;  /* 0x000000ff080d7207 */ /* 0x000fc40005000000 */
[----:B------:R-:W-:Y:S02]  /*1e3d0*/  SEL R23, R2, RZ, !P2 ;  /* 0x000000ff02177207 */ /* 0x000fe40005000000 */
[----:B----4-:R-:W-:Y:S02]  /*1e3e0*/  ISETP.GT.AND P0, PT, R4, 0x7f, PT ;  /* 0x0000007f0400780c */ /* 0x010fe40003f04270 */
        /* <DEDUP_REMOVED lines=11> */
[----:B------:R4:W5:Y:S08]  /*1e4a0*/  LDC.64 R10, c[0x0][R2+0x170] ;  /* 0x00005c00020a7b82 */ /* 0x0009700000000a00 */
[----:B------:R4:W1:Y:S08]  /*1e4b0*/  LDC.64 R8, c[0x0][R2+0x168] ;  /* 0x00005a0002087b82 */ /* 0x0008700000000a00 */
[----:B------:R4:W3:Y:S08]  /*1e4c0*/  LDC.64 R16, c[0x0][R2+0x178] ;  /* 0x00005e0002107b82 */ /* 0x0008f00000000a00 */
[----:B------:R4:W2:Y:S02]  /*1e4d0*/  LDC.64 R14, c[0x0][R2+0x160] ;  /* 0x00005800020e7b82 */ /* 0x0008a40000000a00 */
[----:B----4-:R-:W-:-:S02]  /*1e4e0*/  IMAD.MOV.U32 R2, RZ, RZ, c[0x0][0x4e8] ;  /* 0x00013a00ff027624 */ /* 0x010fc400078e00ff */
[-C--:B-----5:R-:W-:Y:S02]  /*1e4f0*/  IMAD R3, R11, R13.reuse, RZ ;  /* 0x0000000d0b037224 */ /* 0x0a0fe400078e02ff */
[----:B------:R-:W-:Y:S01]  /*1e500*/  IMAD.WIDE.U32 R4, R10, R13, RZ ;  /* 0x0000000d0a047225 */ /* 0x000fe200078e00ff */
[----:B------:R-:W-:Y:S02]  /*1e510*/  ISETP.NE.AND P0, PT, R2, 0x1, PT ;  /* 0x000000010200780c */ /* 0x000fe40003f05270 */
[----:B------:R-:W-:Y:S01]  /*1e520*/  MOV R2, R18 ;  /* 0x0000001200027202 */ /* 0x000fe20000000f00 */
[----:B------:R-:W-:Y:S02]  /*1e530*/  IMAD R10, R10, R23, R3 ;  /* 0x000000170a0a7224 */ /* 0x000fe400078e0203 */
[-C--:B-1----:R-:W-:Y:S02]  /*1e540*/  IMAD R11, R9, R6.reuse, RZ ;  /* 0x00000006090b7224 */ /* 0x082fe400078e02ff */
[----:B------:R-:W-:-:S04]  /*1e550*/  IMAD.WIDE.U32 R8, R8, R6, RZ ;  /* 0x0000000608087225 */ /* 0x000fc800078e00ff */
[----:B------:R-:W-:Y:S01]  /*1e560*/  IMAD.IADD R11, R9, 0x1, R11 ;  /* 0x00000001090b7824 */ /* 0x000fe200078e020b */
[----:B------:R-:W-:Y:S01]  /*1e570*/  IADD3 R9, R5, R10, RZ ;  /* 0x0000000a05097210 */ /* 0x000fe20007ffe0ff */
[----:B------:R-:W-:-:S05]  /*1e580*/  @P0 IMAD.HI.U32 R19, R18, c[0x0][0x4ec], RZ ;  /* 0x00013b0012130a27 */ /* 0x000fca00078e00ff */
[----:B------:R-:W-:Y:S02]  /*1e590*/  @P0 SHF.R.U32.HI R2, RZ, c[0x0][0x4f0], R19 ;  /* 0x00013c00ff020a19 */ /* 0x000fe40000011613 */
[----:B------:R-:W-:-:S03]  /*1e5a0*/  IADD3 R19, P1, P0, R4, R8, R0 ;  /* 0x0000000804137210 */ /* 0x000fc6000783e000 */
[----:B------:R-:W-:Y:S01]  /*1e5b0*/  IMAD.MOV R8, RZ, RZ, -R2 ;  /* 0x000000ffff087224 */ /* 0x000fe200078e0a02 */
[----:B------:R-:W-:Y:S02]  /*1e5c0*/  IADD3.X R11, R9, R11, R20, P1, P0 ;  /* 0x0000000b090b7210 */ /* 0x000fe40000fe0414 */
[----:B--2---:R-:W-:-:S05]  /*1e5d0*/  SEL R3, R24, RZ, P2 ;  /* 0x000000ff18037207 */ /* 0x004fca0001000000 */
[-C--:B---3--:R-:W-:Y:S02]  /*1e5e0*/  IMAD R10, R17, R3.reuse, RZ ;  /* 0x00000003110a7224 */ /* 0x088fe400078e02ff */
[----:B------:R-:W-:-:S04]  /*1e5f0*/  IMAD.WIDE.U32 R4, R16, R3, RZ ;  /* 0x0000000310047225 */ /* 0x000fc800078e00ff */
[----:B------:R-:W-:Y:S01]  /*1e600*/  IMAD R3, R8, c[0x0][0x4e8], R18 ;  /* 0x00013a0008037a24 */ /* 0x000fe200078e0212 */
[----:B------:R-:W-:Y:S02]  /*1e610*/  IADD3 R9, R5, R10, RZ ;  /* 0x0000000a05097210 */ /* 0x000fe40007ffe0ff */
[----:B------:R-:W-:Y:S02]  /*1e620*/  IADD3 R4, P1, P0, R2, R19, R4 ;  /* 0x0000001302047210 */ /* 0x000fe4000783e004 */
[----:B------:R-:W-:Y:S01]  /*1e630*/  SHF.R.S32.HI R5, RZ, 0x1f, R2 ;  /* 0x0000001fff057819 */ /* 0x000fe20000011402 */
[----:B------:R-:W-:Y:S01]  /*1e640*/  IMAD R2, R15, R3, RZ ;  /* 0x000000030f027224 */ /* 0x000fe200078e02ff */
[----:B------:R-:W-:Y:S02]  /*1e650*/  SHF.R.S32.HI R8, RZ, 0x1f, R3 ;  /* 0x0000001fff087819 */ /* 0x000fe40000011403 */
[----:B------:R-:W-:Y:S01]  /*1e660*/  IADD3.X R5, R5, R11, R9, P1, P0 ;  /* 0x0000000b05057210 */ /* 0x000fe20000fe0409 */
[----:B------:R-:W-:-:S02]  /*1e670*/  IMAD.MOV.U32 R9, RZ, RZ, c[0x0][0x4a8] ;  /* 0x00012a00ff097624 */ /* 0x000fc400078e00ff */
        /* <DEDUP_REMOVED lines=10> */
.L_x_2477:
[----:B------:R-:W-:Y:S05]  /*1e720*/  BSYNC B0 ;  /* 0x0000000000007941 */ /* 0x000fea0003800000 */
.L_x_2476:
[----:B------:R-:W-:-:S13]  /*1e730*/  ISETP.GT.AND P0, PT, R22, 0x1, PT ;  /* 0x000000011600780c */ /* 0x000fda0003f04270 */
[----:B------:R-:W-:Y:S05]  /*1e740*/  @P0 BRA `(.L_x_2469) ;  /* 0x0000081000000947 */ /* 0x000fea0003800000 */
[----:B------:R-:W2:Y:S01]  /*1e750*/  LDL.LU R9, [R1+0xa0] ;  /* 0x0000a00001097983 */ /* 0x000ea20000300800 */
[----:B-1----:R-:W-:Y:S01]  /*1e760*/  MOV R2, c[0x0][0x4e8] ;  /* 0x00013a0000027a02 */ /* 0x002fe20000000f00 */
[----:B------:R-:W-:Y:S02]  /*1e770*/  IMAD R4, R20, c[0x0][0x3a0], RZ ;  /* 0x0000e80014047a24 */ /* 0x000fe400078e02ff */
[----:B------:R-:W-:Y:S01]  /*1e780*/  IMAD R5, R23, c[0x0][0x3f0], RZ ;  /* 0x0000fc0017057a24 */ /* 0x000fe200078e02ff */
[----:B------:R-:W-:Y:S01]  /*1e790*/  ISETP.NE.AND P0, PT, R2, 0x1, PT ;  /* 0x000000010200780c */ /* 0x000fe20003f05270 */
[----:B------:R-:W-:-:S04]  /*1e7a0*/  IMAD.WIDE.U32 R2, R0, c[0x0][0x3a0], RZ ;  /* 0x0000e80000027a25 */ /* 0x000fc800078e00ff */
[----:B------:R-:W-:Y:S01]  /*1e7b0*/  IMAD R0, R0, c[0x0][0x3a4], R4 ;  /* 0x0000e90000007a24 */ /* 0x000fe200078e0204 */
[----:B------:R-:W-:-:S04]  /*1e7c0*/  LEA R4, R146, R145, 0x5 ;  /* 0x0000009192047211 */ /* 0x000fc800078e28ff */
[----:B------:R-:W-:-:S05]  /*1e7d0*/  IADD3 R3, R3, R0, RZ ;  /* 0x0000000003037210 */ /* 0x000fca0007ffe0ff */
[----:B------:R-:W-:-:S04]  /*1e7e0*/  IMAD.WIDE.U32 R2, R6, c[0x0][0x3e8], R2 ;  /* 0x0000fa0006027a25 */ /* 0x000fc800078e0002 */
[----:B------:R-:W-:-:S04]  /*1e7f0*/  IMAD R3, R6, c[0x0][0x3ec], R3 ;  /* 0x0000fb0006037a24 */ /* 0x000fc800078e0203 */
[----:B------:R-:W-:Y:S01]  /*1e800*/  IMAD.WIDE.U32 R2, R13, c[0x0][0x3f0], R2 ;  /* 0x0000fc000d027a25 */ /* 0x000fe200078e0002 */
[----:B--2---:R-:W-:-:S04]  /*1e810*/  IADD3 R4, R9, R4, RZ ;  /* 0x0000000409047210 */ /* 0x004fc80007ffe0ff */
[----:B------:R-:W-:Y:S01]  /*1e820*/  MOV R0, R4 ;  /* 0x0000000400007202 */ /* 0x000fe20000000f00 */
[----:B------:R-:W-:-:S05]  /*1e830*/  @P0 IMAD.HI.U32 R8, R4, c[0x0][0x4ec], RZ ;  /* 0x00013b0004080a27 */ /* 0x000fca00078e00ff */
[----:B------:R-:W-:Y:S01]  /*1e840*/  @P0 SHF.R.U32.HI R0, RZ, c[0x0][0x4f0], R8 ;  /* 0x00013c00ff000a19 */ /* 0x000fe20000011608 */
[----:B------:R-:W-:Y:S01]  /*1e850*/  IMAD R8, R13, c[0x0][0x3f4], R5 ;  /* 0x0000fd000d087a24 */ /* 0x000fe200078e0205 */
[----:B------:R-:W-:Y:S02]  /*1e860*/  IADD3 R13, R145, R9, RZ ;  /* 0x00000009910d7210 */ /* 0x000fe40007ffe0ff */
[----:B------:R-:W-:Y:S02]  /*1e870*/  SHF.R.S32.HI R6, RZ, 0x1f, R0 ;  /* 0x0000001fff067819 */ /* 0x000fe40000011400 */
[----:B------:R-:W-:Y:S02]  /*1e880*/  IADD3 R5, -R0, RZ, RZ ;  /* 0x000000ff00057210 */ /* 0x000fe40007ffe1ff */
[----:B------:R-:W-:Y:S01]  /*1e890*/  IADD3 R3, R3, R8, RZ ;  /* 0x0000000803037210 */ /* 0x000fe20007ffe0ff */
[----:B------:R-:W-:Y:S02]  /*1e8a0*/  IMAD R6, R6, c[0x0][0x3e0], RZ ;  /* 0x0000f80006067a24 */ /* 0x000fe400078e02ff */
[----:B------:R-:W-:-:S02]  /*1e8b0*/  IMAD R4, R5, c[0x0][0x4e8], R4 ;  /* 0x00013a0005047a24 */ /* 0x000fc400078e0204 */
        /* <DEDUP_REMOVED lines=12> */
.L_x_2569:
[----:B------:R-:W-:Y:S05]  /*1e980*/  BRA.DIV ~URZ, `(.L_x_2479) ;  /* 0x000039627f007947 */ /* 0x000fea000b800000 */
[----:B------:R4:W1:Y:S02]  /*1e990*/  SHFL.IDX PT, R0, R16, RZ, 0x181f ;  /* 0x00181fff10007589 */ /* 0x00086400000e0000 */
.L_x_2570:
        /* <DEDUP_REMOVED lines=20> */
.L_x_2481:
[----:B------:R-:W-:Y:S05]  /*1eae0*/  BSYNC B0 ;  /* 0x0000000000007941 */ /* 0x000fea0003800000 */
.L_x_2480:
[----:B------:R-:W-:Y:S05]  /*1eaf0*/  BRA.DIV ~URZ, `(.L_x_2482) ;  /* 0x000038627f007947 */ /* 0x000fea000b800000 */
[----:B--2---:R2:W3:Y:S04]  /*1eb00*/  SHFL.IDX PT, R4, R5, 0x1, 0x181f ;  /* 0x00381f0005047f89 */ /* 0x0044e800000e0000 */
[----:B-1----:R2:W1:Y:S02]  /*1eb10*/  SHFL.IDX PT, R0, R16, 0x1, 0x181f ;  /* 0x00381f0010007f89 */ /* 0x00246400000e0000 */
.L_x_2571:
        /* <DEDUP_REMOVED lines=20> */
.L_x_2484:
[----:B------:R-:W-:Y:S05]  /*1ec60*/  BSYNC B0 ;  /* 0x0000000000007941 */ /* 0x000fea0003800000 */
.L_x_2483:
[----:B------:R-:W-:Y:S05]  /*1ec70*/  BRA.DIV ~URZ, `(.L_x_2485) ;  /* 0x000037b27f007947 */ /* 0x000fea000b800000 */
[----:B---3--:R3:W2:Y:S02]  /*1ec80*/  SHFL.IDX PT, R4, R5, 0x2, 0x181f ;  /* 0x00581f0005047f89 */ /* 0x0086a400000e0000 */
.L_x_2572:
[----:B------:R-:W-:Y:S05]  /*1ec90*/  BRA.DIV ~URZ, `(.L_x_2486) ;  /* 0x000038027f007947 */ /* 0x000fea000b800000 */
[----:B-1----:R1:W3:Y:S02]  /*1eca0*/  SHFL.IDX PT, R0, R16, 0x2, 0x181f ;  /* 0x00581f0010007f89 */ /* 0x0022e400000e0000 */
.L_x_2573:
        /* <DEDUP_REMOVED lines=8> */
[-C--:B---3--:R-:W-:Y:S02]  /*1ed30*/  @!P3 LEA R14, P4, R140, R0.reuse, 0x1 ;  /* 0x000000008c0eb211 */ /* 0x088fe400078808ff */
        /* <DEDUP_REMOVED lines=11> */
.L_x_2488:
[----:B------:R-:W-:Y:S05]  /*1edf0*/  BSYNC B0 ;  /* 0x0000000000007941 */ /* 0x000fea0003800000 */
.L_x_2487:
[----:B------:R-:W-:Y:S05]  /*1ee00*/  BRA.DIV ~URZ, `(.L_x_2489) ;  /* 0x000037027f007947 */ /* 0x000fea000b800000 */
[----:B--2---:R2:W1:Y:S04]  /*1ee10*/  SHFL.IDX PT, R4, R5, 0x3, 0x181f ;  /* 0x00781f0005047f89 */ /* 0x00446800000e0000 */
[----:B---3--:R2:W3:Y:S02]  /*1ee20*/  SHFL.IDX PT, R0, R16, 0x3, 0x181f ;  /* 0x00781f0010007f89 */ /* 0x0084e400000e0000 */
.L_x_2574:
[----:B------:R-:W-:-:S04]  /*1ee30*/  IADD3 R13, R13, 0x60, RZ ;  /* 0x000000600d0d7810 */ /* 0x000fc80007ffe0ff */
        /* <DEDUP_REMOVED lines=18> */
.L_x_2469:
[----:B------:R-:W-:Y:S05]  /*1ef60*/  BSYNC B1 ;  /* 0x0000000000017941 */ /* 0x000fea0003800000 */
.L_x_2453:
[----:B-1----:R1:W5:Y:S01]  /*1ef70*/  LDL R11, [R1+0xac] ;  /* 0x0000ac00010b7983 */ /* 0x0023620000100800 */
[----:B------:R-:W-:-:S13]  /*1ef80*/  ISETP.NE.AND P0, PT, RZ, UR8, PT ;  /* 0x00000008ff007c0c */ /* 0x000fda000bf05270 */
[----:B------:R-:W-:Y:S01]  /*1ef90*/  @P0 WARPSYNC 0xffffffff ;  /* 0xffffffff00000948 */ /* 0x000fe20003800000 */
[----:B------:R-:W-:Y:S06]  /*1efa0*/  @P0 BAR.SYNC.DEFER_BLOCKING 0x5, 0x100 ;  /* 0x0144000000000b1d */ /* 0x000fec0000010000 */
[----:B-----5:R-:W5:Y:S02]  /*1efb0*/  @P0 LDS.128 R8, [0x20080] ;  /* 0x02008000ff080984 */ /* 0x020f640000000c00 */
[----:B-----5:R-:W-:Y:S01]  /*1efc0*/  IMAD.MOV.U32 R2, RZ, RZ, R8 ;  /* 0x000000ffff027224 */ /* 0x020fe200078e0008 */
[----:B---34-:R-:W-:Y:S01]  /*1efd0*/  MOV R0, R9 ;  /* 0x0000000900007202 */ /* 0x018fe20000000f00 */
[----:B------:R1:W-:Y:S04]  /*1efe0*/  @P0 STL.64 [R1+0xa8], R10 ;  /* 0x0000a80a01000387 */ /* 0x0003e80000100a00 */
[----:B------:R1:W-:Y:S04]  /*1eff0*/  @P0 STL [R1+0x15c], R0 ;  /* 0x00015c0001000387 */ /* 0x0003e80000100800 */
[----:B------:R1:W-:Y:S04]  /*1f000*/  @P0 STL [R1+0xd4], R2 ;  /* 0x0000d40201000387 */ /* 0x0003e80000100800 */
[----:B------:R-:W-:Y:S06]  /*1f010*/  @P0 BAR.ARV 0x4, 0x100 ;  /* 0x0104000000000b1d */ /* 0x000fec0000002000 */
[----:B------:R-:W-:Y:S05]  /*1f020*/  @P0 BRA `(.L_x_2490) ;  /* 0x0000106000000947 */ /* 0x000fea0003800000 */
[----:B-1----:R-:W1:Y:S01]  /*1f030*/  S2R R0, SR_TID.X ;  /* 0x0000000000007919 */ /* 0x002e620000002100 */
[----:B------:R-:W-:Y:S01]  /*1f040*/  IMAD.MOV.U32 R8, RZ, RZ, RZ ;  /* 0x000000ffff087224 */ /* 0x000fe200078e00ff */
[----:B-1----:R-:W-:-:S04]  /*1f050*/  LOP3.LUT R14, R0, 0x1f, RZ, 0xc0, !PT ;  /* 0x0000001f000e7812 */ /* 0x002fc800078ec0ff */
[----:B------:R-:W-:Y:S01]  /*1f060*/  ISETP.NE.AND P6, PT, R14, 0x1f, PT ;  /* 0x0000001f0e00780c */ /* 0x000fe20003fc5270 */
[----:B------:R-:W-:Y:S10]  /*1f070*/  BRA.DIV ~URZ, `(.L_x_2491) ;  /* 0x000035627f007947 */ /* 0x000ff4000b800000 */
[----:B------:R1:W3:Y:S02]  /*1f080*/  SHFL.IDX PT, R10, R147, RZ, 0x1f ;  /* 0x00001fff930a7589 */ /* 0x0002e400000e0000 */
.L_x_2575:
[----:B------:R-:W-:Y:S05]  /*1f090*/  BRA.DIV ~URZ, `(.L_x_2492) ;  /* 0x000035b27f007947 */ /* 0x000fea000b800000 */
[----:B------:R4:W1:Y:S02]  /*1f0a0*/  SHFL.IDX PT, R9, R147, 0x1, 0x1f ;  /* 0x00201f0093097f89 */ /* 0x00086400000e0000 */
.L_x_2576:
[----:B------:R-:W5:Y:S01]  /*1f0b0*/  LDL R0, [R1+0xac] ;  /* 0x0000ac0001007983 */ /* 0x000f620000100800 */
[----:B--2---:R-:W-:Y:S02]  /*1f0c0*/  IMAD.MOV.U32 R6, RZ, RZ, RZ ;  /* 0x000000ffff067224 */ /* 0x004fe400078e00ff */
[----:B-----5:R-:W-:-:S05]  /*1f0d0*/  IMAD.IADD R0, R0, 0x1, R14 ;  /* 0x0000000100007824 */ /* 0x020fca00078e020e */
[----:B------:R-:W-:-:S13]  /*1f0e0*/  ISETP.GE.OR P0, PT, R0, c[0x0][0x53c], !P6 ;  /* 0x00014f0000007a0c */ /* 0x000fda0007706670 */
[----:B------:R-:W-:Y:S01]  /*1f0f0*/  @!P0 MOV R2, 0x4 ;  /* 0x0000000400028802 */ /* 0x000fe20000000f00 */
[----:B------:R-:W-:-:S04]  /*1f100*/  @!P0 IMAD.MOV.U32 R4, RZ, RZ, 0x4 ;  /* 0x00000004ff048424 */ /* 0x000fc800078e00ff */
        /* <DEDUP_REMOVED lines=12> */
[----:B------:R2:W4:Y:S02]  /*1f1d0*/  SHFL.UP PT, R4, R0, 0x1, RZ ;  /* 0x0420000000047989 */ /* 0x00052400000e00ff */
.L_x_2577:
[----:B----4-:R-:W-:-:S04]  /*1f1e0*/  SEL R4, R4, RZ, P5 ;  /* 0x000000ff04047207 */ /* 0x010fc80002800000 */
[----:B--2---:R-:W-:Y:S01]  /*1f1f0*/  IADD3 R0, R0, R4, RZ ;  /* 0x0000000400007210 */ /* 0x004fe20007ffe0ff */
[----:B------:R-:W-:Y:S05]  /*1f200*/  BRA.DIV ~URZ, `(.L_x_2494) ;  /* 0x000034f27f007947 */ /* 0x000fea000b800000 */
        /* <DEDUP_REMOVED lines=12> */
[----:B------:R2:W4:Y:S02]  /*1f2d0*/  SHFL.IDX PT, R0, R4, 0x1f, 0x1f ;  /* 0x03e01f0004007f89 */ /* 0x00052400000e0000 */
.L_x_2578:
[----:B----4-:R-:W-:Y:S01]  /*1f2e0*/  IMAD R0, R0, c[0x0][0x538], RZ ;  /* 0x00014e0000007a24 */ /* 0x010fe200078e02ff */
[----:B------:R-:W-:Y:S04]  /*1f2f0*/  BSSY B1, `(.L_x_2495) ;  /* 0x00000cc000017945 */ /* 0x000fe80003800000 */
[----:B-1----:R-:W-:-:S04]  /*1f300*/  IADD3 R9, R0, R9, RZ ;  /* 0x0000000900097210 */ /* 0x002fc80007ffe0ff */
[----:B---3--:R-:W-:-:S13]  /*1f310*/  ISETP.GT.AND P0, PT, R9, R10, PT ;  /* 0x0000000a0900720c */ /* 0x008fda0003f04270 */
[----:B------:R-:W-:Y:S05]  /*1f320*/  @P0 BRA `(.L_x_2496) ;  /* 0x0000026000000947 */ /* 0x000fea0003800000 */
.L_x_2500:
[----:B------:R-:W3:Y:S02]  /*1f330*/  LDL.LU R0, [R1+0xac] ;  /* 0x0000ac0001007983 */ /* 0x000ee40000300800 */
[----:B---3--:R-:W-:-:S04]  /*1f340*/  IADD3 R0, R0, 0x1f, RZ ;  /* 0x0000001f00007810 */ /* 0x008fc80007ffe0ff */
[----:B------:R-:W-:-:S13]  /*1f350*/  ISETP.GE.AND P0, PT, R0, c[0x0][0x53c], PT ;  /* 0x00014f0000007a0c */ /* 0x000fda0003f06270 */
[----:B------:R-:W-:Y:S05]  /*1f360*/  @P0 BRA `(.L_x_2497) ;  /* 0x00000bf000000947 */ /* 0x000fea0003800000 */
[----:B------:R1:W-:Y:S01]  /*1f370*/  STL [R1+0xac], R0 ;  /* 0x0000ac0001007387 */ /* 0x0003e20000100800 */
[----:B------:R-:W-:Y:S02]  /*1f380*/  MOV R6, RZ ;  /* 0x000000ff00067202 */ /* 0x000fe40000000f00 */
[----:B------:R-:W-:Y:S02]  /*1f390*/  MOV R8, RZ ;  /* 0x000000ff00087202 */ /* 0x000fe40000000f00 */
[----:B-1----:R-:W-:-:S04]  /*1f3a0*/  IADD3 R0, R0, R14, RZ ;  /* 0x0000000e00007210 */ /* 0x002fc80007ffe0ff */
[----:B------:R-:W-:-:S13]  /*1f3b0*/  ISETP.GE.OR P0, PT, R0, c[0x0][0x53c], !P6 ;  /* 0x00014f0000007a0c */ /* 0x000fda0007706670 */
[----:B--2---:R-:W-:Y:S02]  /*1f3c0*/  @!P0 MOV R4, 0x4 ;  /* 0x0000000400048802 */ /* 0x004fe40000000f00 */
        /* <DEDUP_REMOVED lines=8> */
.L_x_2579:
        /* <DEDUP_REMOVED lines=16> */
.L_x_2580:
[----:B--2---:R-:W-:-:S05]  /*1f550*/  IMAD R0, R0, c[0x0][0x538], RZ ;  /* 0x00014e0000007a24 */ /* 0x004fca00078e02ff */
[----:B------:R-:W-:-:S04]  /*1f560*/  IADD3 R9, R0, R9, RZ ;  /* 0x0000000900097210 */ /* 0x000fc80007ffe0ff */
[----:B------:R-:W-:-:S13]  /*1f570*/  ISETP.GT.AND P0, PT, R9, R10, PT ;  /* 0x0000000a0900720c */ /* 0x000fda0003f04270 */
[----:B-1----:R-:W-:Y:S05]  /*1f580*/  @!P0 BRA `(.L_x_2500) ;  /* 0xfffffda000008947 */ /* 0x002fea000383ffff */
.L_x_2496:
[----:B------:R-:W-:-:S05]  /*1f590*/  IADD3 R9, -R0, R9, RZ ;  /* 0x0000000900097210 */ /* 0x000fca0007ffe1ff */
[----:B------:R-:W-:-:S05]  /*1f5a0*/  IMAD R0, R4, c[0x0][0x538], R9 ;  /* 0x00014e0004007a24 */ /* 0x000fca00078e0209 */
[----:B------:R-:W-:Y:S01]  /*1f5b0*/  ISETP.GT.AND P0, PT, R0, R10, PT ;  /* 0x0000000a0000720c */ /* 0x000fe20003f04270 */
[----:B------:R-:W-:-:S12]  /*1f5c0*/  BRA.DIV ~URZ, `(.L_x_2501) ;  /* 0x000034e27f007947 */ /* 0x000fd8000b800000 */
[----:B------:R-:W-:-:S03]  /*1f5d0*/  VOTE.ANY R5, PT, !P0 ;  /* 0x0000000000057806 */ /* 0x000fc600040e0100 */
.L_x_2581:
[----:B------:R-:W3:Y:S01]  /*1f5e0*/  LDL.LU R2, [R1+0xac] ;  /* 0x0000ac0001027983 */ /* 0x000ee20000300800 */
[----:B------:R-:W3:Y:S02]  /*1f5f0*/  POPC R0, R5 ;  /* 0x0000000500007309 */ /* 0x000ee40000000000 */
[----:B---3--:R-:W-:-:S05]  /*1f600*/  IADD3 R2, R0, R2, RZ ;  /* 0x0000000200027210 */ /* 0x008fca0007ffe0ff */
[----:B------:R1:W-:Y:S01]  /*1f610*/  STL [R1+0xac], R2 ;  /* 0x0000ac0201007387 */ /* 0x0003e20000100800 */
[----:B------:R-:W-:Y:S05]  /*1f620*/  BRA.DIV ~URZ, `(.L_x_2502) ;  /* 0x000034d27f007947 */ /* 0x000fea000b800000 */
[----:B------:R3:W4:Y:S04]  /*1f630*/  SHFL.IDX PT, R6, R6, R0, 0x1f ;  /* 0x00001f0006067589 */ /* 0x00072800000e0000 */
[----:B------:R3:W1:Y:S02]  /*1f640*/  SHFL.IDX PT, R8, R8, R0, 0x1f ;  /* 0x00001f0008087589 */ /* 0x00066400000e0000 */
.L_x_2582:
[----:B------:R-:W-:Y:S01]  /*1f650*/  ISETP.NE.AND P0, PT, R5, RZ, PT ;  /* 0x000000ff0500720c */ /* 0x000fe20003f05270 */
[----:B------:R-:W-:-:S12]  /*1f660*/  BSSY B0, `(.L_x_2503) ;  /* 0x0000005000007945 */ /* 0x000fd80003800000 */
[----:B------:R-:W-:Y:S05]  /*1f670*/  @!P0 BRA `(.L_x_2504) ;  /* 0x0000003000008947 */ /* 0x000fea0003800000 */
[----:B---3--:R-:W-:Y:S01]  /*1f680*/  IADD3 R0, R0, -0x1, RZ ;  /* 0xffffffff00007810 */ /* 0x008fe20007ffe0ff */
[----:B------:R-:W-:Y:S05]  /*1f690*/  BRA.DIV ~URZ, `(.L_x_2505) ;  /* 0x000035327f007947 */ /* 0x000fea000b800000 */
[----:B------:R3:W2:Y:S02]  /*1f6a0*/  SHFL.IDX PT, R11, R4, R0, 0x1f ;  /* 0x00001f00040b7589 */ /* 0x0006a400000e0000 */
.L_x_2504:
[----:B------:R-:W-:Y:S05]  /*1f6b0*/  BSYNC B0 ;  /* 0x0000000000007941 */ /* 0x000fea0003800000 */
.L_x_2503:
[----:B--23--:R-:W-:Y:S01]  /*1f6c0*/  IMAD R0, R11, c[0x0][0x538], R9 ;  /* 0x00014e000b007a24 */ /* 0x00cfe200078e0209 */
[----:B-1----:R-:W-:Y:S01]  /*1f6d0*/  ISETP.NE.AND P0, PT, R8, 0x1, PT ;  /* 0x000000010800780c */ /* 0x002fe20003f05270 */
[----:B------:R-:W-:Y:S03]  /*1f6e0*/  BSSY B0, `(.L_x_2506) ;  /* 0x0000083000007945 */ /* 0x000fe60003800000 */
[----:B------:R1:W-:Y:S01]  /*1f6f0*/  STL [R1+0xd4], R0 ;  /* 0x0000d40001007387 */ /* 0x0003e20000100800 */
[----:B------:R-:W-:-:S08]  /*1f700*/  IADD3 R9, -R0, R10, RZ ;  /* 0x0000000a00097210 */ /* 0x000fd00007ffe1ff */
[----:B------:R-:W-:Y:S05]  /*1f710*/  @!P0 BRA `(.L_x_2507) ;  /* 0x000003e000008947 */ /* 0x000fea0003800000 */
[----:B----4-:R-:W-:Y:S02]  /*1f720*/  IABS R4, R6 ;  /* 0x0000000600047213 */ /* 0x010fe40000000000 */
[----:B------:R-:W-:Y:S02]  /*1f730*/  IABS R5, R8 ;  /* 0x0000000800057213 */ /* 0x000fe40000000000 */
[----:B------:R-:W2:Y:S01]  /*1f740*/  I2F.RP R2, R4 ;  /* 0x0000000400027306 */ /* 0x000ea20000209400 */
[----:B------:R-:W-:-:S07]  /*1f750*/  IABS R11, R6 ;  /* 0x00000006000b7213 */ /* 0x000fce0000000000 */
[----:B------:R-:W-:Y:S08]  /*1f760*/  I2F.RP R13, R5 ;  /* 0x00000005000d7306 */ /* 0x000ff00000209400 */
[----:B--2---:R-:W2:Y:S02]  /*1f770*/  MUFU.RCP R2, R2 ;  /* 0x0000000200027308 */ /* 0x004ea40000001000 */
[----:B--2---:R-:W-:-:S06]  /*1f780*/  IADD3 R2, R2, 0xffffffe, RZ ;  /* 0x0ffffffe02027810 */ /* 0x004fcc0007ffe0ff */
[----:B------:R-:W2:Y:S02]  /*1f790*/  F2I.FTZ.U32.TRUNC.NTZ R3, R2 ;  /* 0x0000000200037305 */ /* 0x000ea4000021f000 */
[----:B-12---:R-:W-:Y:S02]  /*1f7a0*/  IMAD.MOV R0, RZ, RZ, -R3 ;  /* 0x000000ffff007224 */ /* 0x006fe400078e0a03 */
[----:B------:R-:W-:Y:S02]  /*1f7b0*/  IMAD.MOV.U32 R2, RZ, RZ, RZ ;  /* 0x000000ffff027224 */ /* 0x000fe400078e00ff */
[----:B------:R-:W-:Y:S01]  /*1f7c0*/  IMAD.MOV.U32 R10, RZ, RZ, R0 ;  /* 0x000000ffff0a7224 */ /* 0x000fe200078e0000 */
[----:B------:R-:W-:-:S03]  /*1f7d0*/  IABS R0, R9 ;  /* 0x0000000900007213 */ /* 0x000fc60000000000 */
[----:B------:R-:W-:-:S04]  /*1f7e0*/  IMAD R10, R10, R4, RZ ;  /* 0x000000040a0a7224 */ /* 0x000fc800078e02ff */
[----:B------:R-:W-:-:S04]  /*1f7f0*/  IMAD.HI.U32 R10, R3, R10, R2 ;  /* 0x0000000a030a7227 */ /* 0x000fc800078e0002 */
[----:B------:R-:W-:Y:S02]  /*1f800*/  IMAD.MOV.U32 R2, RZ, RZ, R0 ;  /* 0x000000ffff027224 */ /* 0x000fe400078e0000 */
[----:B------:R-:W-:-:S05]  /*1f810*/  IMAD.MOV R0, RZ, RZ, -R11 ;  /* 0x000000ffff007224 */ /* 0x000fca00078e0a0b */
[----:B------:R-:W-:Y:S01]  /*1f820*/  MOV R3, R0 ;  /* 0x0000000000037202 */ /* 0x000fe20000000f00 */
        /* <DEDUP_REMOVED lines=45> */
.L_x_2507:
[----:B-1----:R-:W2:Y:S01]  /*1fb00*/  LDL R0, [R1+0xac] ;  /* 0x0000ac0001007983 */ /* 0x002ea20000100800 */
[----:B------:R-:W-:-:S04]  /*1fb10*/  IMAD.MOV.U32 R4, RZ, RZ, 0x4 ;  /* 0x00000004ff047424 */ /* 0x000fc800078e00ff */
[----:B--2---:R-:W-:-:S06]  /*1fb20*/  IMAD.WIDE R4, R0, R4, c[0x0][0x590] ;  /* 0x0001640000047625 */ /* 0x004fcc00078e0204 */
[----:B------:R-:W2:Y:S01]  /*1fb30*/  LDG.E R4, [R4.64] ;  /* 0x0000000a04047981 */ /* 0x000ea2000c1e1900 */
[----:B------:R-:W-:Y:S01]  /*1fb40*/  IABS R8, R9 ;  /* 0x0000000900087213 */ /* 0x000fe20000000000 */
[----:B--2-4-:R-:W-:-:S05]  /*1fb50*/  IMAD R10, R4, R6, RZ ;  /* 0x00000006040a7224 */ /* 0x014fca00078e02ff */
[-C--:B------:R-:W-:Y:S02]  /*1fb60*/  IABS R5, R10.reuse ;  /* 0x0000000a00057213 */ /* 0x080fe40000000000 */
[----:B------:R-:W-:Y:S02]  /*1fb70*/  IABS R11, R10 ;  /* 0x0000000a000b7213 */ /* 0x000fe40000000000 */
[----:B------:R-:W1:Y:S08]  /*1fb80*/  I2F.RP R2, R5 ;  /* 0x0000000500027306 */ /* 0x000e700000209400 */
[----:B-1----:R-:W1:Y:S02]  /*1fb90*/  MUFU.RCP R2, R2 ;  /* 0x0000000200027308 */ /* 0x002e640000001000 */
[----:B-1----:R-:W-:-:S06]  /*1fba0*/  IADD3 R2, R2, 0xffffffe, RZ ;  /* 0x0ffffffe02027810 */ /* 0x002fcc0007ffe0ff */
[----:B------:R-:W1:Y:S02]  /*1fbb0*/  F2I.FTZ.U32.TRUNC.NTZ R3, R2 ;  /* 0x0000000200037305 */ /* 0x000e64000021f000 */
[----:B-1----:R-:W-:Y:S02]  /*1fbc0*/  IMAD.MOV R0, RZ, RZ, -R3 ;  /* 0x000000ffff007224 */ /* 0x002fe400078e0a03 */
[----:B------:R-:W-:Y:S02]  /*1fbd0*/  IMAD.MOV.U32 R2, RZ, RZ, RZ ;  /* 0x000000ffff027224 */ /* 0x000fe400078e00ff */
[----:B------:R-:W-:-:S04]  /*1fbe0*/  IMAD R0, R0, R5, RZ ;  /* 0x0000000500007224 */ /* 0x000fc800078e02ff */
        /* <DEDUP_REMOVED lines=12> */
[----:B------:R-:W-:-:S04]  /*1fcb0*/  IMAD.MOV.U32 R2, RZ, RZ, R0 ;  /* 0x000000ffff027224 */ /* 0x000fc800078e0000 */
[----:B------:R-:W-:Y:S01]  /*1fcc0*/  @!P1 IMAD.MOV R2, RZ, RZ, -R2 ;  /* 0x000000ffff029224 */ /* 0x000fe200078e0a02 */
[----:B------:R-:W-:-:S05]  /*1fcd0*/  @!P0 LOP3.LUT R2, RZ, R10, RZ, 0x33, !PT ;  /* 0x0000000aff028212 */ /* 0x000fca00078e33ff */
[----:B------:R-:W-:Y:S02]  /*1fce0*/  IMAD R11, R4, R2, RZ ;  /* 0x00000002040b7224 */ /* 0x000fe400078e02ff */
[----:B------:R-:W-:-:S03]  /*1fcf0*/  IMAD.MOV R2, RZ, RZ, -R2 ;  /* 0x000000ffff027224 */ /* 0x000fc600078e0a02 */
[----:B------:R-:W-:Y:S01]  /*1fd00*/  IADD3 R0, -R11, c[0x0][0x538], RZ ;  /* 0x00014e000b007a10 */ /* 0x000fe20007ffe1ff */
[----:B------:R-:W-:Y:S02]  /*1fd10*/  IMAD R9, R10, R2, R9 ;  /* 0x000000020a097224 */ /* 0x000fe400078e0209 */
[----:B------:R-:W-:Y:S01]  /*1fd20*/  IMAD.MOV.U32 R2, RZ, RZ, RZ ;  /* 0x000000ffff027224 */ /* 0x000fe200078e00ff */
[----:B------:R-:W-:-:S04]  /*1fd30*/  IMNMX R0, R4, R0, PT ;  /* 0x0000000004007217 */ /* 0x000fc80003800200 */
[-C--:B------:R-:W-:Y:S02]  /*1fd40*/  IABS R4, R0.reuse ;  /* 0x0000000000047213 */ /* 0x080fe40000000000 */
[----:B------:R-:W-:Y:S02]  /*1fd50*/  IABS R10, R0 ;  /* 0x00000000000a7213 */ /* 0x000fe40000000000 */
[----:B------:R-:W1:Y:S08]  /*1fd60*/  I2F.RP R3, R4 ;  /* 0x0000000400037306 */ /* 0x000e700000209400 */
[----:B-1----:R-:W1:Y:S02]  /*1fd70*/  MUFU.RCP R3, R3 ;  /* 0x0000000300037308 */ /* 0x002e640000001000 */
[----:B-1----:R-:W-:-:S06]  /*1fd80*/  IADD3 R3, R3, 0xffffffe, RZ ;  /* 0x0ffffffe03037810 */ /* 0x002fcc0007ffe0ff */
[----:B------:R-:W1:Y:S02]  /*1fd90*/  F2I.FTZ.U32.TRUNC.NTZ R3, R3 ;  /* 0x0000000300037305 */ /* 0x000e64000021f000 */
[----:B-1----:R-:W-:-:S05]  /*1fda0*/  IADD3 R5, RZ, -R3, RZ ;  /* 0x80000003ff057210 */ /* 0x002fca0007ffe0ff */
[----:B------:R-:W-:Y:S01]  /*1fdb0*/  IMAD.MOV.U32 R8, RZ, RZ, R5 ;  /* 0x000000ffff087224 */ /* 0x000fe200078e0005 */
        /* <DEDUP_REMOVED lines=21> */
.L_x_2508:
[----:B------:R-:W-:Y:S05]  /*1ff10*/  BSYNC B0 ;  /* 0x0000000000007941 */ /* 0x000fea0003800000 */
.L_x_2506:
[----:B------:R-:W-:-:S04]  /*1ff20*/  LOP3.LUT R2, RZ, R2, RZ, 0x33, !PT ;  /* 0x00000002ff027212 */ /* 0x000fc800078e33ff */
[----:B-1----:R-:W-:-:S05]  /*1ff30*/  IADD3 R0, R2, R6, RZ ;  /* 0x0000000602007210 */ /* 0x002fca0007ffe0ff */
[----:B------:R1:W-:Y:S01]  /*1ff40*/  STL [R1+0x15c], R0 ;  /* 0x00015c0001007387 */ /* 0x0003e20000100800 */
[----:B------:R-:W-:Y:S05]  /*1ff50*/  BRA `(.L_x_2509) ;  /* 0x0000005000007947 */ /* 0x000fea0003800000 */
.L_x_2497:
[----:B------:R-:W-:Y:S01]  /*1ff60*/  MOV R0, c[0x0][0x53c] ;  /* 0x00014f0000007a02 */ /* 0x000fe20000000f00 */
[----:B------:R1:W-:Y:S04]  /*1ff70*/  STL [R1+0xd4], R10 ;  /* 0x0000d40a01007387 */ /* 0x0003e80000100800 */
[----:B------:R1:W-:Y:S04]  /*1ff80*/  STL [R1+0x15c], RZ ;  /* 0x00015cff01007387 */ /* 0x0003e80000100800 */
[----:B------:R1:W-:Y:S04]  /*1ff90*/  STL [R1+0xa8], RZ ;  /* 0x0000a8ff01007387 */ /* 0x0003e80000100800 */
[----:B------:R1:W-:Y:S02]  /*1ffa0*/  STL [R1+0xac], R0 ;  /* 0x0000ac0001007387 */ /* 0x0003e40000100800 */
.L_x_2509:
[----:B------:R-:W-:Y:S05]  /*1ffb0*/  BSYNC B1 ;  /* 0x0000000000017941 */ /* 0x000fea0003800000 */
.L_x_2495:
[----:B-1----:R-:W3:Y:S04]  /*1ffc0*/  LDL R0, [R1+0xd4] ;  /* 0x0000d40001007983 */ /* 0x002ee80000100800 */
[----:B--2---:R-:W2:Y:S04]  /*1ffd0*/  LDL R4, [R1+0x15c] ;  /* 0x00015c0001047983 */ /* 0x004ea80000100800 */
[----:B------:R-:W4:Y:S04]  /*1ffe0*/  LDL R3, [R1+0xa8] ;  /* 0x0000a80001037983 */ /* 0x000f280000100800 */
[----:B------:R-:W5:Y:S01]  /*1fff0*/  LDL R2, [R1+0xac] ;  /* 0x0000ac0001027983 */ /* 0x000f620000100800 */
[----:B------:R-:W-:Y:S03]  /*20000*/  WARPSYNC 0xffffffff ;  /* 0xffffffff00007948 */ /* 0x000fe60003800000 */
[----:B------:R-:W-:Y:S01]  /*20010*/  BAR.SYNC.DEFER_BLOCKING 0x4, 0x100 ;  /* 0x0104000000007b1d */ /* 0x000fe20000010000 */
[----:B------:R-:W-:-:S02]  /*20020*/  ISETP.NE.AND P0, PT, R14, RZ, PT ;  /* 0x000000ff0e00720c */ /* 0x000fc40003f05270 */
[----:B---3--:R-:W-:Y:S01]  /*20030*/  MOV R8, R0 ;  /* 0x0000000000087202 */ /* 0x008fe20000000f00 */
[----:B--2---:R-:W-:Y:S02]  /*20040*/  IMAD.MOV.U32 R9, RZ, RZ, R4 ;  /* 0x000000ffff097224 */ /* 0x004fe400078e0004 */
[----:B----4-:R-:W-:Y:S01]  /*20050*/  IMAD.MOV.U32 R10, RZ, RZ, R3 ;  /* 0x000000ffff0a7224 */ /* 0x010fe200078e0003 */
[----:B-----5:R-:W-:-:S07]  /*20060*/  MOV R11, R2 ;  /* 0x00000002000b7202 */ /* 0x020fce0000000f00 */
[----:B------:R1:W-:Y:S04]  /*20070*/  @!P0 STS.128 [0x20080], R8 ;  /* 0x02008008ff008388 */ /* 0x0003e80000000c00 */
[----:B------:R-:W-:Y:S06]  /*20080*/  BAR.ARV 0x5, 0x100 ;  /* 0x0144000000007b1d */ /* 0x000fec0000002000 */
.L_x_2490:
[----:B-1----:R-:W3:Y:S02]  /*20090*/  LDL R0, [R1+0xac] ;  /* 0x0000ac0001007983 */ /* 0x002ee40000100800 */
[----:B---3--:R-:W-:-:S13]  /*200a0*/  ISETP.GE.AND P0, PT, R0, c[0x0][0x53c], PT ;  /* 0x00014f0000007a0c */ /* 0x008fda0003f06270 */
[----:B--2---:R-:W-:Y:S01]  /*200b0*/  @P0 CALL.REL.NOINC `(.L_x_2510) ;  /* 0x0000001000000944 */ /* 0x004fe20003c00000 */
[----:B------:R-:W-:Y:S05]  /*200c0*/  BRA `(.L_x_2511) ;  /* 0xfffe214000007947 */ /* 0x000fea000383ffff */
.L_x_2510:
[----:B------:R-:W-:Y:S05]  /*200d0*/  EXIT ;  /* 0x000000000000794d */ /* 0x000fea0003800000 */
.L_x_2266:
[----:B------:R-:W-:Y:S01]  /*200e0*/  IMAD.MOV.U32 R0, RZ, RZ, R5 ;  /* 0x000000ffff007224 */ /* 0x000fe200078e0005 */
[----:B------:R-:W-:Y:S02]  /*200f0*/  MOV R3, 0x1 ;  /* 0x0000000100037802 */ /* 0x000fe40000000f00 */
[----:B------:R-:W-:Y:S02]  /*20100*/  MOV R2, 0x20120 ;  /* 0x0002012000027802 */ /* 0x000fe40000000f00 */
[----:B------:R-:W-:Y:S05]  /*20110*/  CALL.REL.NOINC `($__internal_41_$__cuda_sm70_shflsync_up_p) ;  /* 0x0000d1c000007944 */ /* 0x000fea0003c00000 */
[----:B------:R-:W-:Y:S01]  /*20120*/  MOV R0, R4 ;  /* 0x0000000400007202 */ /* 0x000fe20000000f00 */
[----:B------:R-:W-:Y:S05]  /*20130*/  BRA `(.L_x_2512) ;  /* 0xfffe03a000007947 */ /* 0x000fea000383ffff */
.L_x_2267:
[----:B------:R-:W-:Y:S01]  /*20140*/  IMAD.MOV.U32 R0, RZ, RZ, R5 ;  /* 0x000000ffff007224 */ /* 0x000fe200078e0005 */
[----:B------:R-:W-:Y:S02]  /*20150*/  MOV R3, 0x2 ;  /* 0x0000000200037802 */ /* 0x000fe40000000f00 */
[----:B------:R-:W-:Y:S02]  /*20160*/  MOV R2, 0x20180 ;  /* 0x0002018000027802 */ /* 0x000fe40000000f00 */
[----:B------:R-:W-:Y:S05]  /*20170*/  CALL.REL.NOINC `($__internal_41_$__cuda_sm70_shflsync_up_p) ;  /* 0x0000d16000007944 */ /* 0x000fea0003c00000 */
[----:B------:R-:W-:Y:S01]  /*20180*/  SEL R4, R4, RZ, P4 ;  /* 0x000000ff04047207 */ /* 0x000fe20002000000 */
[----:B------:R-:W-:Y:S01]  /*20190*/  IMAD.MOV.U32 R3, RZ, RZ, 0x4 ;  /* 0x00000004ff037424 */ /* 0x000fe200078e00ff */
[----:B------:R-:W-:-:S03]  /*201a0*/  MOV R2, 0x201d0 ;  /* 0x000201d000027802 */ /* 0x000fc60000000f00 */
[----:B------:R-:W-:Y:S02]  /*201b0*/  IMAD.IADD R0, R5, 0x1, R4 ;  /* 0x0000000105007824 */ /* 0x000fe400078e0204 */
        /* <DEDUP_REMOVED lines=13> */
[----:B------:R-:W-:Y:S02]  /*20290*/  MOV R236, 0x1f ;  /* 0x0000001f00ec7802 */ /* 0x000fe40000000f00 */
[----:B------:R-:W-:Y:S01]  /*202a0*/  MOV R3, 0x202e0 ;  /* 0x000202e000037802 */ /* 0x000fe20000000f00 */
[----:B------:R-:W-:-:S04]  /*202b0*/  IMAD.IADD R4, R0, 0x1, R4 ;  /* 0x0000000100047824 */ /* 0x000fc800078e0204 */
[----:B------:R-:W-:Y:S02]  /*202c0*/  IMAD.MOV.U32 R235, RZ, RZ, R4 ;  /* 0x000000ffffeb7224 */ /* 0x000fe400078e0004 */
[----:B------:R-:W-:Y:S05]  /*202d0*/  CALL.REL.NOINC `($__internal_40_$__cuda_sm70_shflsync_idx_p) ;  /* 0x0000cfa000007944 */ /* 0x000fea0003c00000 */
[----:B------:R-:W-:Y:S01]  /*202e0*/  MOV R0, R237 ;  /* 0x000000ed00007202 */ /* 0x000fe20000000f00 */
[----:B------:R-:W-:Y:S05]  /*202f0*/  BRA `(.L_x_2513) ;  /* 0xfffe02e000007947 */ /* 0x000fea000383ffff */
.L_x_2269:
[----:B------:R-:W-:Y:S02]  /*20300*/  SEL R0, RZ, 0x1, P0 ;  /* 0x00000001ff007807 */ /* 0x000fe40000000000 */
[----:B------:R-:W-:Y:S02]  /*20310*/  MOV R2, 0x20330 ;  /* 0x0002033000027802 */ /* 0x000fe40000000f00 */
[----:B------:R-:W-:Y:S05]  /*20320*/  CALL.REL.NOINC `($__internal_42_$__cuda_sm70_votesync_ballot) ;  /* 0x0000d01000007944 */ /* 0x000fea0003c00000 */
[----:B------:R-:W-:Y:S01]  /*20330*/  MOV R7, R0 ;  /* 0x0000000000077202 */ /* 0x000fe20000000f00 */
[----:B------:R-:W-:Y:S05]  /*20340*/  BRA `(.L_x_2514) ;  /* 0xfffe032000007947 */ /* 0x000fea000383ffff */
.L_x_2270:
[----:B------:R-:W-:Y:S01]  /*20350*/  IMAD.MOV.U32 R235, RZ, RZ, R9 ;  /* 0x000000ffffeb7224 */ /* 0x000fe200078e0009 */
[----:B-1----:R-:W-:Y:S01]  /*20360*/  MOV R2, R0 ;  /* 0x0000000000027202 */ /* 0x002fe20000000f00 */
[----:B------:R-:W-:Y:S01]  /*20370*/  IMAD.MOV.U32 R236, RZ, RZ, 0x1f ;  /* 0x0000001fffec7424 */ /* 0x000fe200078e00ff */
[----:B------:R-:W-:Y:S02]  /*20380*/  MOV R3, 0x203a0 ;  /* 0x000203a000037802 */ /* 0x000fe40000000f00 */
[----:B------:R-:W-:Y:S05]  /*20390*/  CALL.REL.NOINC `($__internal_40_$__cuda_sm70_shflsync_idx_p) ;  /* 0x0000cee000007944 */ /* 0x000fea0003c00000 */
[----:B------:R-:W-:Y:S01]  /*203a0*/  IMAD.MOV.U32 R12, RZ, RZ, R237 ;  /* 0x000000ffff0c7224 */ /* 0x000fe200078e00ed */
[----:B------:R-:W-:Y:S01]  /*203b0*/  MOV R235, R8 ;  /* 0x0000000800eb7202 */ /* 0x000fe20000000f00 */
[----:B------:R-:W-:Y:S01]  /*203c0*/  IMAD.MOV.U32 R5, RZ, RZ, RZ ;  /* 0x000000ffff057224 */ /* 0x000fe200078e00ff */
[----:B------:R-:W-:Y:S01]  /*203d0*/  MOV R2, R0 ;  /* 0x0000000000027202 */ /* 0x000fe20000000f00 */
[----:B------:R-:W-:Y:S01]  /*203e0*/  IMAD.MOV.U32 R236, RZ, RZ, 0x1f ;  /* 0x0000001fffec7424 */ /* 0x000fe200078e00ff */
[----:B------:R-:W-:-:S02]  /*203f0*/  MOV R3, 0x20410 ;  /* 0x0002041000037802 */ /* 0x000fc40000000f00 */
[----:B------:R-:W-:Y:S05]  /*20400*/  CALL.REL.NOINC `($__internal_40_$__cuda_sm70_shflsync_idx_p) ;  /* 0x0000ce7000007944 */ /* 0x000fea0003c00000 */
[----:B------:R-:W-:Y:S01]  /*20410*/  MOV R9, R237 ;  /* 0x000000ed00097202 */ /* 0x000fe20000000f00 */
[----:B------:R-:W-:Y:S05]  /*20420*/  BRA `(.L_x_2515) ;  /* 0xfffe02b000007947 */ /* 0x000fea000383ffff */
.L_x_2273:
[----:B------:R-:W-:Y:S01]  /*20430*/  IMAD.MOV.U32 R235, RZ, RZ, R4 ;  /* 0x000000ffffeb7224 */ /* 0x000fe200078e0004 */
[----:B-1----:R-:W-:Y:S01]  /*20440*/  MOV R2, R0 ;  /* 0x0000000000027202 */ /* 0x002fe20000000f00 */
[----:B------:R-:W-:Y:S01]  /*20450*/  IMAD.MOV.U32 R236, RZ, RZ, 0x1f ;  /* 0x0000001fffec7424 */ /* 0x000fe200078e00ff */
[----:B------:R-:W-:-:S02]  /*20460*/  MOV R3, 0x20480 ;  /* 0x0002048000037802 */ /* 0x000fc40000000f00 */
[----:B---34-:R-:W-:Y:S05]  /*20470*/  CALL.REL.NOINC `($__internal_40_$__cuda_sm70_shflsync_idx_p) ;  /* 0x0000ce0000007944 */ /* 0x018fea0003c00000 */
[----:B------:R-:W-:Y:S01]  /*20480*/  MOV R5, R237 ;  /* 0x000000ed00057202 */ /* 0x000fe20000000f00 */
[----:B------:R-:W-:Y:S05]  /*20490*/  BRA `(.L_x_2272) ;  /* 0xfffe02a000007947 */ /* 0x000fea000383ffff */
.L_x_2344:
[----:B-1----:R-:W-:Y:S01]  /*204a0*/  IMAD.MOV.U32 R235, RZ, RZ, R13 ;  /* 0x000000ffffeb7224 */ /* 0x002fe200078e000d */
[----:B------:R-:W-:Y:S01]  /*204b0*/  MOV R2, RZ ;  /* 0x000000ff00027202 */ /* 0x000fe20000000f00 */
[----:B------:R-:W-:Y:S01]  /*204c0*/  IMAD.MOV.U32 R236, RZ, RZ, 0x181f ;  /* 0x0000181fffec7424 */ /* 0x000fe200078e00ff */
[----:B------:R-:W-:-:S02]  /*204d0*/  MOV R3, 0x204f0 ;  /* 0x000204f000037802 */ /* 0x000fc40000000f00 */
[----:B-----5:R-:W-:Y:S05]  /*204e0*/  CALL.REL.NOINC `($__internal_40_$__cuda_sm70_shflsync_idx_p) ;  /* 0x0000cd9000007944 */ /* 0x020fea0003c00000 */
[----:B------:R-:W-:Y:S01]  /*204f0*/  MOV R4, R237 ;  /* 0x000000ed00047202 */ /* 0x000fe20000000f00 */
[----:B------:R-:W-:Y:S05]  /*20500*/  BRA `(.L_x_2516) ;  /* 0xfffea40000007947 */ /* 0x000fea000383ffff */
.L_x_2345:
[----:B------:R-:W-:Y:S01]  /*20510*/  IMAD.MOV.U32 R235, RZ, RZ, R17 ;  /* 0x000000ffffeb7224 */ /* 0x000fe200078e0011 */
[----:B------:R-:W-:Y:S01]  /*20520*/  MOV R2, RZ ;  /* 0x000000ff00027202 */ /* 0x000fe20000000f00 */
[----:B------:R-:W-:Y:S01]  /*20530*/  IMAD.MOV.U32 R236, RZ, RZ, 0x181f ;  /* 0x0000181fffec7424 */ /* 0x000fe200078e00ff */
[----:B------:R-:W-:-:S02]  /*20540*/  MOV R3, 0x20560 ;  /* 0x0002056000037802 */ /* 0x000fc40000000f00 */
[----:B-12--5:R-:W-:Y:S05]  /*20550*/  CALL.REL.NOINC `($__internal_40_$__cuda_sm70_shflsync_idx_p) ;  /* 0x0000cd2000007944 */ /* 0x026fea0003c00000 */
[----:B------:R-:W-:Y:S01]  /*20560*/  MOV R0, R237 ;  /* 0x000000ed00007202 */ /* 0x000fe20000000f00 */
[----:B------:R-:W-:Y:S05]  /*20570*/  BRA `(.L_x_2517) ;  /* 0xfffea3b000007947 */ /* 0x000fea000383ffff */
.L_x_2348:
[----:B------:R-:W-:Y:S01]  /*20580*/  IMAD.MOV.U32 R235, RZ, RZ, R13 ;  /* 0x000000ffffeb7224 */ /* 0x000fe200078e000d */
[----:B--2---:R-:W-:Y:S01]  /*20590*/  MOV R2, 0x1 ;  /* 0x0000000100027802 */ /* 0x004fe20000000f00 */
[----:B------:R-:W-:Y:S01]  /*205a0*/  IMAD.MOV.U32 R236, RZ, RZ, 0x181f ;  /* 0x0000181fffec7424 */ /* 0x000fe200078e00ff */
[----:B------:R-:W-:-:S02]  /*205b0*/  MOV R3, 0x205d0 ;  /* 0x000205d000037802 */ /* 0x000fc40000000f00 */
[----:B-1-345:R-:W-:Y:S05]  /*205c0*/  CALL.REL.NOINC `($__internal_40_$__cuda_sm70_shflsync_idx_p) ;  /* 0x0000ccb000007944 */ /* 0x03afea0003c00000 */
[----:B------:R-:W-:Y:S01]  /*205d0*/  IMAD.MOV.U32 R4, RZ, RZ, R237 ;  /* 0x000000ffff047224 */ /* 0x000fe200078e00ed */
[----:B------:R-:W-:Y:S01]  /*205e0*/  MOV R2, 0x1 ;  /* 0x0000000100027802 */ /* 0x000fe20000000f00 */
[----:B------:R-:W-:Y:S01]  /*205f0*/  IMAD.MOV.U32 R235, RZ, RZ, R17 ;  /* 0x000000ffffeb7224 */ /* 0x000fe200078e0011 */
[----:B------:R-:W-:-:S02]  /*20600*/  MOV R236, 0x181f ;  /* 0x0000181f00ec7802 */ /* 0x000fc40000000f00 */
[----:B------:R-:W-:Y:S02]  /*20610*/  MOV R3, 0x20630 ;  /* 0x0002063000037802 */ /* 0x000fe40000000f00 */
[----:B------:R-:W-:Y:S05]  /*20620*/  CALL.REL.NOINC `($__internal_40_$__cuda_sm70_shflsync_idx_p) ;  /* 0x0000cc5000007944 */ /* 0x000fea0003c00000 */
[----:B------:R-:W-:Y:S01]  /*20630*/  MOV R0, R237 ;  /* 0x000000ed00007202 */ /* 0x000fe20000000f00 */
[----:B------:R-:W-:Y:S05]  /*20640*/  BRA `(.L_x_2518) ;  /* 0xfffea46000007947 */ /* 0x000fea000383ffff */
.L_x_2351:
[----:B------:R-:W-:Y:S01]  /*20650*/  IMAD.MOV.U32 R235, RZ, RZ, R13 ;  /* 0x000000ffffeb7224 */ /* 0x000fe200078e000d */
[----:B-1----:R-:W-:Y:S01]  /*20660*/  MOV R2, 0x2 ;  /* 0x0000000200027802 */ /* 0x002fe20000000f00 */
[----:B------:R-:W-:Y:S01]  /*20670*/  IMAD.MOV.U32 R236, RZ, RZ, 0x181f ;  /* 0x0000181fffec7424 */ /* 0x000fe200078e00ff */
[----:B------:R-:W-:Y:S02]  /*20680*/  MOV R3, 0x206a0 ;  /* 0x000206a000037802 */ /* 0x000fe40000000f00 */
[----:B--2345:R-:W-:Y:S05]  /*20690*/  CALL.REL.NOINC `($__internal_40_$__cuda_sm70_shflsync_idx_p) ;  /* 0x0000cbe000007944 */ /* 0x03cfea0003c00000 */
[----:B------:R-:W-:Y:S01]  /*206a0*/  MOV R4, R237 ;  /* 0x000000ed00047202 */ /* 0x000fe20000000f00 */
[----:B------:R-:W-:Y:S05]  /*206b0*/  BRA `(.L_x_2519) ;  /* 0xfffea56000007947 */ /* 0x000fea000383ffff */
.L_x_2352:
[----:B------:R-:W-:Y:S01]  /*206c0*/  IMAD.MOV.U32 R235, RZ, RZ, R17 ;  /* 0x000000ffffeb7224 */ /* 0x000fe200078e0011 */
[----:B------:R-:W-:Y:S01]  /*206d0*/  MOV R2, 0x2 ;  /* 0x0000000200027802 */ /* 0x000fe20000000f00 */
[----:B------:R-:W-:Y:S01]  /*206e0*/  IMAD.MOV.U32 R236, RZ, RZ, 0x181f ;  /* 0x0000181fffec7424 */ /* 0x000fe200078e00ff */
[----:B------:R-:W-:Y:S02]  /*206f0*/  MOV R3, 0x20710 ;  /* 0x0002071000037802 */ /* 0x000fe40000000f00 */
[----:B-12345:R-:W-:Y:S05]  /*20700*/  CALL.REL.NOINC `($__internal_40_$__cuda_sm70_shflsync_idx_p) ;  /* 0x0000cb7000007944 */ /* 0x03efea0003c00000 */
[----:B------:R-:W-:Y:S01]  /*20710*/  MOV R0, R237 ;  /* 0x000000ed00007202 */ /* 0x000fe20000000f00 */
[----:B------:R-:W-:Y:S05]  /*20720*/  BRA `(.L_x_2520) ;  /* 0xfffea51000007947 */ /* 0x000fea000383ffff */
.L_x_2355:
[----:B------:R-:W-:Y:S01]  /*20730*/  IMAD.MOV.U32 R235, RZ, RZ, R13 ;  /* 0x000000ffffeb7224 */ /* 0x000fe200078e000d */
[----:B-1----:R-:W-:Y:S01]  /*20740*/  MOV R2, 0x3 ;  /* 0x0000000300027802 */ /* 0x002fe20000000f00 */
[----:B------:R-:W-:Y:S01]  /*20750*/  IMAD.MOV.U32 R236, RZ, RZ, 0x181f ;  /* 0x0000181fffec7424 */ /* 0x000fe200078e00ff */
[----:B------:R-:W-:-:S02]  /*20760*/  MOV R3, 0x20780 ;  /* 0x0002078000037802 */ /* 0x000fc40000000f00 */
[----:B--2345:R-:W-:Y:S05]  /*20770*/  CALL.REL.NOINC `($__internal_40_$__cuda_sm70_shflsync_idx_p) ;  /* 0x0000cb0000007944 */ /* 0x03cfea0003c00000 */
        /* <DEDUP_REMOVED lines=8> */
.L_x_2357:
[----:B------:R-:W-:Y:S01]  /*20800*/  IMAD.MOV.U32 R235, RZ, RZ, R4 ;  /* 0x000000ffffeb7224 */ /* 0x000fe200078e0004 */
[----:B------:R-:W-:Y:S01]  /*20810*/  MOV R2, RZ ;  /* 0x000000ff00027202 */ /* 0x000fe20000000f00 */
[----:B------:R-:W-:Y:S01]  /*20820*/  IMAD.MOV.U32 R236, RZ, RZ, 0x181f ;  /* 0x0000181fffec7424 */ /* 0x000fe200078e00ff */
[----:B------:R-:W-:Y:S02]  /*20830*/  MOV R3, 0x20850 ;  /* 0x0002085000037802 */ /* 0x000fe40000000f00 */
[----:B-1234-:R-:W-:Y:S05]  /*20840*/  CALL.REL.NOINC `($__internal_40_$__cuda_sm70_shflsync_idx_p) ;  /* 0x0000ca3000007944 */ /* 0x01efea0003c00000 */
[----:B------:R-:W-:Y:S01]  /*20850*/  MOV R3, R237 ;  /* 0x000000ed00037202 */ /* 0x000fe20000000f00 */
[----:B------:R-:W-:Y:S05]  /*20860*/  BRA `(.L_x_2522) ;  /* 0xfffeb1a000007947 */ /* 0x000fea000383ffff */
.L_x_2360:
[----:B------:R-:W-:Y:S01]  /*20870*/  IMAD.MOV.U32 R235, RZ, RZ, R4 ;  /* 0x000000ffffeb7224 */ /* 0x000fe200078e0004 */
[----:B------:R-:W-:Y:S01]  /*20880*/  MOV R2, 0x1 ;  /* 0x0000000100027802 */ /* 0x000fe20000000f00 */
[----:B------:R-:W-:Y:S01]  /*20890*/  IMAD.MOV.U32 R236, RZ, RZ, 0x181f ;  /* 0x0000181fffec7424 */ /* 0x000fe200078e00ff */
[----:B------:R-:W-:Y:S02]  /*208a0*/  MOV R3, 0x208c0 ;  /* 0x000208c000037802 */ /* 0x000fe40000000f00 */
[----:B-1-3--:R-:W-:Y:S05]  /*208b0*/  CALL.REL.NOINC `($__internal_40_$__cuda_sm70_shflsync_idx_p) ;  /* 0x0000c9c000007944 */ /* 0x00afea0003c00000 */
        /* <DEDUP_REMOVED lines=8> */
.L_x_2363:
[----:B------:R-:W-:Y:S01]  /*20940*/  IMAD.MOV.U32 R235, RZ, RZ, R6 ;  /* 0x000000ffffeb7224 */ /* 0x000fe200078e0006 */
[----:B------:R-:W-:Y:S01]  /*20950*/  MOV R2, RZ ;  /* 0x000000ff00027202 */ /* 0x000fe20000000f00 */
[----:B------:R-:W-:Y:S01]  /*20960*/  IMAD.MOV.U32 R236, RZ, RZ, 0x181f ;  /* 0x0000181fffec7424 */ /* 0x000fe200078e00ff */
[----:B------:R-:W-:Y:S02]  /*20970*/  MOV R3, 0x20990 ;  /* 0x0002099000037802 */ /* 0x000fe40000000f00 */
[----:B-1----:R-:W-:Y:S05]  /*20980*/  CALL.REL.NOINC `($__internal_40_$__cuda_sm70_shflsync_idx_p) ;  /* 0x0000c8f000007944 */ /* 0x002fea0003c00000 */
[----:B------:R-:W-:Y:S01]  /*20990*/  MOV R4, R237 ;  /* 0x000000ed00047202 */ /* 0x000fe20000000f00 */
[----:B------:R-:W-:Y:S05]  /*209a0*/  BRA `(.L_x_2524) ;  /* 0xfffec3f000007947 */ /* 0x000fea000383ffff */
.L_x_2364:
[----:B------:R-:W-:Y:S01]  /*209b0*/  IMAD.MOV.U32 R235, RZ, RZ, R13 ;  /* 0x000000ffffeb7224 */ /* 0x000fe200078e000d */
[----:B------:R-:W-:Y:S01]  /*209c0*/  MOV R2, RZ ;  /* 0x000000ff00027202 */ /* 0x000fe20000000f00 */
[----:B------:R-:W-:Y:S01]  /*209d0*/  IMAD.MOV.U32 R236, RZ, RZ, 0x181f ;  /* 0x0000181fffec7424 */ /* 0x000fe200078e00ff */
[----:B------:R-:W-:Y:S02]  /*209e0*/  MOV R3, 0x20a00 ;  /* 0x00020a0000037802 */ /* 0x000fe40000000f00 */
[----:B-123--:R-:W-:Y:S05]  /*209f0*/  CALL.REL.NOINC `($__internal_40_$__cuda_sm70_shflsync_idx_p) ;  /* 0x0000c88000007944 */ /* 0x00efea0003c00000 */
[----:B------:R-:W-:Y:S01]  /*20a00*/  MOV R0, R237 ;  /* 0x000000ed00007202 */ /* 0x000fe20000000f00 */
[----:B------:R-:W-:Y:S05]  /*20a10*/  BRA `(.L_x_2525) ;  /* 0xfffec3a000007947 */ /* 0x000fea000383ffff */
.L_x_2367:
[----:B------:R-:W-:Y:S01]  /*20a20*/  IMAD.MOV.U32 R235, RZ, RZ, R6 ;  /* 0x000000ffffeb7224 */ /* 0x000fe200078e0006 */
[----:B--2---:R-:W-:Y:S01]  /*20a30*/  MOV R2, 0x1 ;  /* 0x0000000100027802 */ /* 0x004fe20000000f00 */
[----:B------:R-:W-:Y:S01]  /*20a40*/  IMAD.MOV.U32 R236, RZ, RZ, 0x181f ;  /* 0x0000181fffec7424 */ /* 0x000fe200078e00ff */
[----:B------:R-:W-:-:S02]  /*20a50*/  MOV R3, 0x20a70 ;  /* 0x00020a7000037802 */ /* 0x000fc40000000f00 */
[----:B-1-34-:R-:W-:Y:S05]  /*20a60*/  CALL.REL.NOINC `($__internal_40_$__cuda_sm70_shflsync_idx_p) ;  /* 0x0000c81000007944 */ /* 0x01afea0003c00000 */
        /* <DEDUP_REMOVED lines=8> */
.L_x_2368:
[----:B------:R-:W-:Y:S01]  /*20af0*/  IMAD.MOV.U32 R235, RZ, RZ, R4 ;  /* 0x000000ffffeb7224 */ /* 0x000fe200078e0004 */
[----:B------:R-:W-:Y:S01]  /*20b00*/  MOV R2, RZ ;  /* 0x000000ff00027202 */ /* 0x000fe20000000f00 */
[----:B------:R-:W-:Y:S01]  /*20b10*/  IMAD.MOV.U32 R236, RZ, RZ, 0x1c1f ;  /* 0x00001c1fffec7424 */ /* 0x000fe200078e00ff */
[----:B------:R-:W-:Y:S02]  /*20b20*/  MOV R3, 0x20b40 ;  /* 0x00020b4000037802 */ /* 0x000fe40000000f00 */
[----:B-1----:R-:W-:Y:S05]  /*20b30*/  CALL.REL.NOINC `($__internal_40_$__cuda_sm70_shflsync_idx_p) ;  /* 0x0000c74000007944 */ /* 0x002fea0003c00000 */
[----:B------:R-:W-:Y:S01]  /*20b40*/  MOV R3, R237 ;  /* 0x000000ed00037202 */ /* 0x000fe20000000f00 */
[----:B------:R-:W-:Y:S05]  /*20b50*/  BRA `(.L_x_2527) ;  /* 0xfffec89000007947 */ /* 0x000fea000383ffff */
.L_x_2373:
[----:B------:R-:W-:Y:S01]  /*20b60*/  IMAD.MOV.U32 R235, RZ, RZ, R4 ;  /* 0x000000ffffeb7224 */ /* 0x000fe200078e0004 */
[----:B------:R-:W-:Y:S01]  /*20b70*/  MOV R2, 0x1 ;  /* 0x0000000100027802 */ /* 0x000fe20000000f00 */
[----:B------:R-:W-:Y:S01]  /*20b80*/  IMAD.MOV.U32 R236, RZ, RZ, 0x1c1f ;  /* 0x00001c1fffec7424 */ /* 0x000fe200078e00ff */
[----:B------:R-:W-:Y:S02]  /*20b90*/  MOV R3, 0x20bb0 ;  /* 0x00020bb000037802 */ /* 0x000fe40000000f00 */
[----:B--2---:R-:W-:Y:S05]  /*20ba0*/  CALL.REL.NOINC `($__internal_40_$__cuda_sm70_shflsync_idx_p) ;  /* 0x0000c6d000007944 */ /* 0x004fea0003c00000 */
[----:B------:R-:W-:Y:S01]  /*20bb0*/  MOV R3, R237 ;  /* 0x000000ed00037202 */ /* 0x000fe20000000f00 */
[----:B------:R-:W-:Y:S05]  /*20bc0*/  BRA `(.L_x_2528) ;  /* 0xfffecda000007947 */ /* 0x000fea000383ffff */
.L_x_2378:
[----:B------:R-:W-:Y:S01]  /*20bd0*/  IMAD.MOV.U32 R0, RZ, RZ, R13 ;  /* 0x000000ffff007224 */ /* 0x000fe200078e000d */
[----:B------:R-:W-:-:S02]  /*20be0*/  MOV R3, 0x2 ;  /* 0x0000000200037802 */ /* 0x000fc40000000f00 */
[----:B------:R-:W-:Y:S02]  /*20bf0*/  MOV R2, 0x20c10 ;  /* 0x00020c1000027802 */ /* 0x000fe40000000f00 */
[----:B------:R-:W-:Y:S05]  /*20c00*/  CALL.REL.NOINC `($__internal_39_$__cuda_sm70_shflsync_bfly_p) ;  /* 0x0000c61000007944 */ /* 0x000fea0003c00000 */
[----:B------:R-:W-:Y:S05]  /*20c10*/  BRA `(.L_x_2529) ;  /* 0xfffed30000007947 */ /* 0x000fea000383ffff */
.L_x_2379:
[----:B------:R-:W-:Y:S01]  /*20c20*/  IMAD.MOV.U32 R0, RZ, RZ, R13 ;  /* 0x000000ffff007224 */ /* 0x000fe200078e000d */
[----:B------:R-:W-:Y:S02]  /*20c30*/  MOV R3, 0x1 ;  /* 0x0000000100037802 */ /* 0x000fe40000000f00 */
[----:B------:R-:W-:Y:S02]  /*20c40*/  MOV R2, 0x20c60 ;  /* 0x00020c6000027802 */ /* 0x000fe40000000f00 */
[----:B------:R-:W-:Y:S05]  /*20c50*/  CALL.REL.NOINC `($__internal_39_$__cuda_sm70_shflsync_bfly_p) ;  /* 0x0000c5c000007944 */ /* 0x000fea0003c00000 */
[----:B------:R-:W-:Y:S01]  /*20c60*/  FMNMX.FTZ R13, R13, R184, !PT ;  /* 0x000000b80d0d7209 */ /* 0x000fe20007810000 */
[----:B------:R-:W-:Y:S01]  /*20c70*/  IMAD.MOV.U32 R0, RZ, RZ, R6 ;  /* 0x000000ffff007224 */ /* 0x000fe200078e0006 */
[----:B------:R-:W-:Y:S01]  /*20c80*/  MOV R2, 0x20cb0 ;  /* 0x00020cb000027802 */ /* 0x000fe20000000f00 */
[----:B------:R-:W-:Y:S02]  /*20c90*/  IMAD.MOV.U32 R3, RZ, RZ, 0x2 ;  /* 0x00000002ff037424 */ /* 0x000fe400078e00ff */
[----:B------:R-:W-:Y:S05]  /*20ca0*/  CALL.REL.NOINC `($__internal_39_$__cuda_sm70_shflsync_bfly_p) ;  /* 0x0000c57000007944 */ /* 0x000fea0003c00000 */
[----:B------:R-:W-:Y:S01]  /*20cb0*/  FMNMX.FTZ R6, R6, R184, !PT ;  /* 0x000000b806067209 */ /* 0x000fe20007810000 */
[----:B------:R-:W-:Y:S01]  /*20cc0*/  IMAD.MOV.U32 R3, RZ, RZ, 0x1 ;  /* 0x00000001ff037424 */ /* 0x000fe200078e00ff */
[----:B------:R-:W-:-:S03]  /*20cd0*/  MOV R2, 0x20d00 ;  /* 0x00020d0000027802 */ /* 0x000fc60000000f00 */
[----:B------:R-:W-:Y:S02]  /*20ce0*/  IMAD.MOV.U32 R0, RZ, RZ, R6 ;  /* 0x000000ffff007224 */ /* 0x000fe400078e0006 */
[----:B------:R-:W-:Y:S05]  /*20cf0*/  CALL.REL.NOINC `($__internal_39_$__cuda_sm70_shflsync_bfly_p) ;  /* 0x0000c52000007944 */ /* 0x000fea0003c00000 */
[----:B------:R-:W-:Y:S05]  /*20d00*/  BRA `(.L_x_2530) ;  /* 0xfffed28000007947 */ /* 0x000fea000383ffff */
.L_x_2387:
[----:B------:R-:W-:Y:S01]  /*20d10*/  MOV R2, RZ ;  /* 0x000000ff00027202 */ /* 0x000fe20000000f00 */
[----:B------:R-:W-:Y:S01]  /*20d20*/  IMAD.MOV.U32 R235, RZ, RZ, R8 ;  /* 0x000000ffffeb7224 */ /* 0x000fe200078e0008 */
[----:B------:R-:W-:Y:S01]  /*20d30*/  MOV R3, 0x20d60 ;  /* 0x00020d6000037802 */ /* 0x000fe20000000f00 */
[----:B------:R-:W-:Y:S02]  /*20d40*/  IMAD.MOV.U32 R236, RZ, RZ, 0x181f ;  /* 0x0000181fffec7424 */ /* 0x000fe400078e00ff */
[----:B-1234-:R-:W-:Y:S05]  /*20d50*/  CALL.REL.NOINC `($__internal_40_$__cuda_sm70_shflsync_idx_p) ;  /* 0x0000c52000007944 */ /* 0x01efea0003c00000 */
[----:B------:R-:W-:Y:S01]  /*20d60*/  MOV R4, R237 ;  /* 0x000000ed00047202 */ /* 0x000fe20000000f00 */
[----:B------:R-:W-:-:S05]  /*20d70*/  BRA `(.L_x_2531) ;  /* 0xfffee78000007947 */ /* 0x000fca000383ffff */
.L_x_2388:
[----:B------:R-:W-:Y:S01]  /*20d80*/  MOV R2, RZ ;  /* 0x000000ff00027202 */ /* 0x000fe20000000f00 */
[----:B------:R-:W-:Y:S01]  /*20d90*/  IMAD.MOV.U32 R235, RZ, RZ, R9 ;  /* 0x000000ffffeb7224 */ /* 0x000fe200078e0009 */
[----:B------:R-:W-:Y:S01]  /*20da0*/  MOV R3, 0x20dd0 ;  /* 0x00020dd000037802 */ /* 0x000fe20000000f00 */
[----:B------:R-:W-:Y:S02]  /*20db0*/  IMAD.MOV.U32 R236, RZ, RZ, 0x181f ;  /* 0x0000181fffec7424 */ /* 0x000fe400078e00ff */
[----:B-1234-:R-:W-:Y:S05]  /*20dc0*/  CALL.REL.NOINC `($__internal_40_$__cuda_sm70_shflsync_idx_p) ;  /* 0x0000c4b000007944 */ /* 0x01efea0003c00000 */
[----:B------:R-:W-:Y:S01]  /*20dd0*/  MOV R0, R237 ;  /* 0x000000ed00007202 */ /* 0x000fe20000000f00 */
[----:B------:R-:W-:-:S05]  /*20de0*/  BRA `(.L_x_2532) ;  /* 0xfffee73000007947 */ /* 0x000fca000383ffff */
.L_x_2389:
[----:B---3--:R-:W-:Y:S01]  /*20df0*/  MOV R2, 0x1 ;  /* 0x0000000100027802 */ /* 0x008fe20000000f00 */
[----:B------:R-:W-:Y:S01]  /*20e00*/  IMAD.MOV.U32 R235, RZ, RZ, R8 ;  /* 0x000000ffffeb7224 */ /* 0x000fe200078e0008 */
[----:B------:R-:W-:Y:S01]  /*20e10*/  MOV R3, 0x20e40 ;  /* 0x00020e4000037802 */ /* 0x000fe20000000f00 */
[----:B------:R-:W-:Y:S02]  /*20e20*/  IMAD.MOV.U32 R236, RZ, RZ, 0x181f ;  /* 0x0000181fffec7424 */ /* 0x000fe400078e00ff */
[----:B-12-4-:R-:W-:Y:S05]  /*20e30*/  CALL.REL.NOINC `($__internal_40_$__cuda_sm70_shflsync_idx_p) ;  /* 0x0000c44000007944 */ /* 0x016fea0003c00000 */
[----:B------:R-:W-:Y:S01]  /*20e40*/  MOV R2, 0x1 ;  /* 0x0000000100027802 */ /* 0x000fe20000000f00 */
[----:B------:R-:W-:Y:S01]  /*20e50*/  IMAD.MOV.U32 R4, RZ, RZ, R237 ;  /* 0x000000ffff047224 */ /* 0x000fe200078e00ed */
[----:B------:R-:W-:Y:S01]  /*20e60*/  MOV R236, 0x181f ;  /* 0x0000181f00ec7802 */ /* 0x000fe20000000f00 */
[----:B------:R-:W-:Y:S01]  /*20e70*/  IMAD.MOV.U32 R235, RZ, RZ, R9 ;  /* 0x000000ffffeb7224 */ /* 0x000fe200078e0009 */
[----:B------:R-:W-:Y:S02]  /*20e80*/  MOV R3, 0x20ea0 ;  /* 0x00020ea000037802 */ /* 0x000fe40000000f00 */
[----:B------:R-:W-:Y:S05]  /*20e90*/  CALL.REL.NOINC `($__internal_40_$__cuda_sm70_shflsync_idx_p) ;  /* 0x0000c3e000007944 */ /* 0x000fea0003c00000 */
[----:B------:R-:W-:Y:S01]  /*20ea0*/  MOV R0, R237 ;  /* 0x000000ed00007202 */ /* 0x000fe20000000f00 */
[----:B------:R-:W-:-:S05]  /*20eb0*/  BRA `(.L_x_2533) ;  /* 0xfffee8a000007947 */ /* 0x000fca000383ffff */
.L_x_2392:
[----:B------:R-:W-:Y:S01]  /*20ec0*/  MOV R2, RZ ;  /* 0x000000ff00027202 */ /* 0x000fe20000000f00 */
[----:B------:R-:W-:Y:S01]  /*20ed0*/  IMAD.MOV.U32 R235, RZ, RZ, R9 ;  /* 0x000000ffffeb7224 */ /* 0x000fe200078e0009 */
[----:B------:R-:W-:Y:S01]  /*20ee0*/  MOV R3, 0x20f10 ;  /* 0x00020f1000037802 */ /* 0x000fe20000000f00 */
[----:B------:R-:W-:Y:S02]  /*20ef0*/  IMAD.MOV.U32 R236, RZ, RZ, 0x181f ;  /* 0x0000181fffec7424 */ /* 0x000fe400078e00ff */
[----:B-1----:R-:W-:Y:S05]  /*20f00*/  CALL.REL.NOINC `($__internal_40_$__cuda_sm70_shflsync_idx_p) ;  /* 0x0000c37000007944 */ /* 0x002fea0003c00000 */
[----:B------:R-:W-:Y:S01]  /*20f10*/  MOV R4, R237 ;  /* 0x000000ed00047202 */ /* 0x000fe20000000f00 */
[----:B------:R-:W-:-:S05]  /*20f20*/  BRA `(.L_x_2534) ;  /* 0xfffef92000007947 */ /* 0x000fca000383ffff */
.L_x_2393:
[----:B------:R-:W-:Y:S01]  /*20f30*/  MOV R2, RZ ;  /* 0x000000ff00027202 */ /* 0x000fe20000000f00 */
[----:B------:R-:W-:Y:S01]  /*20f40*/  IMAD.MOV.U32 R235, RZ, RZ, R14 ;  /* 0x000000ffffeb7224 */ /* 0x000fe200078e000e */
[----:B------:R-:W-:Y:S01]  /*20f50*/  MOV R3, 0x20f80 ;  /* 0x00020f8000037802 */ /* 0x000fe20000000f00 */
[----:B------:R-:W-:Y:S02]  /*20f60*/  IMAD.MOV.U32 R236, RZ, RZ, 0x181f ;  /* 0x0000181fffec7424 */ /* 0x000fe400078e00ff */
[----:B-123--:R-:W-:Y:S05]  /*20f70*/  CALL.REL.NOINC `($__internal_40_$__cuda_sm70_shflsync_idx_p) ;  /* 0x0000c30000007944 */ /* 0x00efea0003c00000 */
[----:B------:R-:W-:Y:S01]  /*20f80*/  MOV R0, R237 ;  /* 0x000000ed00007202 */ /* 0x000fe20000000f00 */
[----:B------:R-:W-:-:S05]  /*20f90*/  BRA `(.L_x_2535) ;  /* 0xfffef8d000007947 */ /* 0x000fca000383ffff */
.L_x_2394:
[----:B--2---:R-:W-:Y:S01]  /*20fa0*/  MOV R2, 0x1 ;  /* 0x0000000100027802 */ /* 0x004fe20000000f00 */
[----:B------:R-:W-:Y:S01]  /*20fb0*/  IMAD.MOV.U32 R235, RZ, RZ, R9 ;  /* 0x000000ffffeb7224 */ /* 0x000fe200078e0009 */
[----:B------:R-:W-:Y:S01]  /*20fc0*/  MOV R3, 0x20ff0 ;  /* 0x00020ff000037802 */ /* 0x000fe20000000f00 */
[----:B------:R-:W-:Y:S03]  /*20fd0*/  IMAD.MOV.U32 R236, RZ, RZ, 0x181f ;  /* 0x0000181fffec7424 */ /* 0x000fe600078e00ff */
[----:B-1--4-:R-:W-:Y:S05]  /*20fe0*/  CALL.REL.NOINC `($__internal_40_$__cuda_sm70_shflsync_idx_p) ;  /* 0x0000c29000007944 */ /* 0x012fea0003c00000 */
        /* <DEDUP_REMOVED lines=8> */
.L_x_2395:
[----:B------:R-:W-:Y:S01]  /*21070*/  MOV R2, RZ ;  /* 0x000000ff00027202 */ /* 0x000fe20000000f00 */
[----:B------:R-:W-:Y:S01]  /*21080*/  IMAD.MOV.U32 R235, RZ, RZ, R8 ;  /* 0x000000ffffeb7224 */ /* 0x000fe200078e0008 */
[----:B------:R-:W-:Y:S01]  /*21090*/  MOV R3, 0x210c0 ;  /* 0x000210c000037802 */ /* 0x000fe20000000f00 */
[----:B------:R-:W-:Y:S02]  /*210a0*/  IMAD.MOV.U32 R236, RZ, RZ, 0x1c1f ;  /* 0x00001c1fffec7424 */ /* 0x000fe400078e00ff */
[----:B-1----:R-:W-:Y:S05]  /*210b0*/  CALL.REL.NOINC `($__internal_40_$__cuda_sm70_shflsync_idx_p) ;  /* 0x0000c1c000007944 */ /* 0x002fea0003c00000 */
[----:B------:R-:W-:Y:S01]  /*210c0*/  MOV R3, R237 ;  /* 0x000000ed00037202 */ /* 0x000fe20000000f00 */
[----:B------:R-:W-:-:S05]  /*210d0*/  BRA `(.L_x_2537) ;  /* 0xfffefc0000007947 */ /* 0x000fca000383ffff */
.L_x_2400:
[----:B------:R-:W-:Y:S01]  /*210e0*/  MOV R2, 0x1 ;  /* 0x0000000100027802 */ /* 0x000fe20000000f00 */
[----:B------:R-:W-:Y:S01]  /*210f0*/  IMAD.MOV.U32 R235, RZ, RZ, R8 ;  /* 0x000000ffffeb7224 */ /* 0x000fe200078e0008 */
[----:B------:R-:W-:Y:S01]  /*21100*/  MOV R3, 0x21130 ;  /* 0x0002113000037802 */ /* 0x000fe20000000f00 */
[----:B------:R-:W-:Y:S02]  /*21110*/  IMAD.MOV.U32 R236, RZ, RZ, 0x1c1f ;  /* 0x00001c1fffec7424 */ /* 0x000fe400078e00ff */
[----:B--2---:R-:W-:Y:S05]  /*21120*/  CALL.REL.NOINC `($__internal_40_$__cuda_sm70_shflsync_idx_p) ;  /* 0x0000c15000007944 */ /* 0x004fea0003c00000 */
[----:B------:R-:W-:Y:S01]  /*21130*/  MOV R3, R237 ;  /* 0x000000ed00037202 */ /* 0x000fe20000000f00 */
[----:B------:R-:W-:-:S05]  /*21140*/  BRA `(.L_x_2538) ;  /* 0xffff013000007947 */ /* 0x000fca000383ffff */
.L_x_2405:
[----:B------:R-:W-:Y:S02]  /*21150*/  MOV R3, 0x2 ;  /* 0x0000000200037802 */ /* 0x000fe40000000f00 */
[----:B------:R-:W-:Y:S02]  /*21160*/  MOV R2, 0x21180 ;  /* 0x0002118000027802 */ /* 0x000fe40000000f00 */
[----:B------:R-:W-:Y:S05]  /*21170*/  CALL.REL.NOINC `($__internal_39_$__cuda_sm70_shflsync_bfly_p) ;  /* 0x0000c0a000007944 */ /* 0x000fea0003c00000 */
[----:B------:R-:W-:Y:S01]  /*21180*/  MOV R2, R184 ;  /* 0x000000b800027202 */ /* 0x000fe20000000f00 */
[----:B------:R-:W-:-:S05]  /*21190*/  BRA `(.L_x_2539) ;  /* 0xffff06d000007947 */ /* 0x000fca000383ffff */
.L_x_2406:
[----:B------:R-:W-:Y:S02]  /*211a0*/  MOV R3, 0x1 ;  /* 0x0000000100037802 */ /* 0x000fe40000000f00 */
[----:B------:R-:W-:Y:S02]  /*211b0*/  MOV R2, 0x211d0 ;  /* 0x000211d000027802 */ /* 0x000fe40000000f00 */
[----:B------:R-:W-:Y:S05]  /*211c0*/  CALL.REL.NOINC `($__internal_39_$__cuda_sm70_shflsync_bfly_p) ;  /* 0x0000c05000007944 */ /* 0x000fea0003c00000 */
[----:B------:R-:W-:Y:S01]  /*211d0*/  IMAD.MOV.U32 R3, RZ, RZ, 0x2 ;  /* 0x00000002ff037424 */ /* 0x000fe200078e00ff */
[----:B------:R-:W-:Y:S01]  /*211e0*/  FMNMX.FTZ R4, R0, R184, !PT ;  /* 0x000000b800047209 */ /* 0x000fe20007810000 */
[----:B------:R-:W-:Y:S01]  /*211f0*/  IMAD.MOV.U32 R0, RZ, RZ, R8 ;  /* 0x000000ffff007224 */ /* 0x000fe200078e0008 */
[----:B------:R-:W-:Y:S02]  /*21200*/  MOV R2, 0x21220 ;  /* 0x0002122000027802 */ /* 0x000fe40000000f00 */
[----:B------:R-:W-:Y:S05]  /*21210*/  CALL.REL.NOINC `($__internal_39_$__cuda_sm70_shflsync_bfly_p) ;  /* 0x0000c00000007944 */ /* 0x000fea0003c00000 */
[----:B------:R-:W-:Y:S01]  /*21220*/  FMNMX.FTZ R0, R8, R184, !PT ;  /* 0x000000b808007209 */ /* 0x000fe20007810000 */
[----:B------:R-:W-:Y:S01]  /*21230*/  IMAD.MOV.U32 R3, RZ, RZ, 0x1 ;  /* 0x00000001ff037424 */ /* 0x000fe200078e00ff */
[----:B------:R-:W-:Y:S02]  /*21240*/  MOV R2, 0x21260 ;  /* 0x0002126000027802 */ /* 0x000fe40000000f00 */
[----:B------:R-:W-:Y:S05]  /*21250*/  CALL.REL.NOINC `($__internal_39_$__cuda_sm70_shflsync_bfly_p) ;  /* 0x0000bfc000007944 */ /* 0x000fea0003c00000 */
[----:B------:R-:W-:Y:S01]  /*21260*/  MOV R2, R184 ;  /* 0x000000b800027202 */ /* 0x000fe20000000f00 */
[----:B------:R-:W-:-:S05]  /*21270*/  BRA `(.L_x_2540) ;  /* 0xffff066000007947 */ /* 0x000fca000383ffff */
.L_x_2415:
[----:B------:R-:W-:Y:S01]  /*21280*/  MOV R2, RZ ;  /* 0x000000ff00027202 */ /* 0x000fe20000000f00 */
[----:B------:R-:W-:Y:S01]  /*21290*/  IMAD.MOV.U32 R235, RZ, RZ, R9 ;  /* 0x000000ffffeb7224 */ /* 0x000fe200078e0009 */
[----:B------:R-:W-:Y:S01]  /*212a0*/  MOV R3, 0x212d0 ;  /* 0x000212d000037802 */ /* 0x000fe20000000f00 */
[----:B------:R-:W-:Y:S02]  /*212b0*/  IMAD.MOV.U32 R236, RZ, RZ, 0x181f ;  /* 0x0000181fffec7424 */ /* 0x000fe400078e00ff */
[----:B-1234-:R-:W-:Y:S05]  /*212c0*/  CALL.REL.NOINC `($__internal_40_$__cuda_sm70_shflsync_idx_p) ;  /* 0x0000bfb000007944 */ /* 0x01efea0003c00000 */
[----:B------:R-:W-:Y:S01]  /*212d0*/  MOV R8, R237 ;  /* 0x000000ed00087202 */ /* 0x000fe20000000f00 */
[----:B------:R-:W-:-:S05]  /*212e0*/  BRA `(.L_x_2541) ;  /* 0xffff221000007947 */ /* 0x000fca000383ffff */
.L_x_2416:
[----:B------:R-:W-:Y:S01]  /*212f0*/  MOV R2, RZ ;  /* 0x000000ff00027202 */ /* 0x000fe20000000f00 */
[----:B------:R-:W-:Y:S01]  /*21300*/  IMAD.MOV.U32 R235, RZ, RZ, R10 ;  /* 0x000000ffffeb7224 */ /* 0x000fe200078e000a */
[----:B------:R-:W-:Y:S01]  /*21310*/  MOV R3, 0x21340 ;  /* 0x0002134000037802 */ /* 0x000fe20000000f00 */
[----:B------:R-:W-:Y:S02]  /*21320*/  IMAD.MOV.U32 R236, RZ, RZ, 0x181f ;  /* 0x0000181fffec7424 */ /* 0x000fe400078e00ff */
[----:B-1234-:R-:W-:Y:S05]  /*21330*/  CALL.REL.NOINC `($__internal_40_$__cuda_sm70_shflsync_idx_p) ;  /* 0x0000bf4000007944 */ /* 0x01efea0003c00000 */
[----:B------:R-:W-:Y:S01]  /*21340*/  MOV R0, R237 ;  /* 0x000000ed00007202 */ /* 0x000fe20000000f00 */
[----:B------:R-:W-:-:S05]  /*21350*/  BRA `(.L_x_2542) ;  /* 0xffff21c000007947 */ /* 0x000fca000383ffff */
.L_x_2417:
        /* <DEDUP_REMOVED lines=13> */
.L_x_2420:
[----:B------:R-:W-:Y:S01]  /*21430*/  MOV R2, RZ ;  /* 0x000000ff00027202 */ /* 0x000fe20000000f00 */
[----:B------:R-:W-:Y:S01]  /*21440*/  IMAD.MOV.U32 R235, RZ, RZ, R14 ;  /* 0x000000ffffeb7224 */ /* 0x000fe200078e000e */
[----:B------:R-:W-:Y:S01]  /*21450*/  MOV R3, 0x21480 ;  /* 0x0002148000037802 */ /* 0x000fe20000000f00 */
[----:B------:R-:W-:Y:S02]  /*21460*/  IMAD.MOV.U32 R236, RZ, RZ, 0x181f ;  /* 0x0000181fffec7424 */ /* 0x000fe400078e00ff */
[----:B-1----:R-:W-:Y:S05]  /*21470*/  CALL.REL.NOINC `($__internal_40_$__cuda_sm70_shflsync_idx_p) ;  /* 0x0000be0000007944 */ /* 0x002fea0003c00000 */
[----:B------:R-:W-:Y:S01]  /*21480*/  MOV R8, R237 ;  /* 0x000000ed00087202 */ /* 0x000fe20000000f00 */
[----:B------:R-:W-:-:S05]  /*21490*/  BRA `(.L_x_2544) ;  /* 0xffff33b000007947 */ /* 0x000fca000383ffff */
.L_x_2421:
[----:B------:R-:W-:Y:S01]  /*214a0*/  MOV R2, RZ ;  /* 0x000000ff00027202 */ /* 0x000fe20000000f00 */
[----:B------:R-:W-:Y:S01]  /*214b0*/  IMAD.MOV.U32 R235, RZ, RZ, R16 ;  /* 0x000000ffffeb7224 */ /* 0x000fe200078e0010 */
[----:B------:R-:W-:Y:S01]  /*214c0*/  MOV R3, 0x214f0 ;  /* 0x000214f000037802 */ /* 0x000fe20000000f00 */
[----:B------:R-:W-:Y:S02]  /*214d0*/  IMAD.MOV.U32 R236, RZ, RZ, 0x181f ;  /* 0x0000181fffec7424 */ /* 0x000fe400078e00ff */
[----:B-123--:R-:W-:Y:S05]  /*214e0*/  CALL.REL.NOINC `($__internal_40_$__cuda_sm70_shflsync_idx_p) ;  /* 0x0000bd9000007944 */ /* 0x00efea0003c00000 */
[----:B------:R-:W-:Y:S01]  /*214f0*/  MOV R0, R237 ;  /* 0x000000ed00007202 */ /* 0x000fe20000000f00 */
[----:B------:R-:W-:-:S05]  /*21500*/  BRA `(.L_x_2545) ;  /* 0xffff336000007947 */ /* 0x000fca000383ffff */
.L_x_2422:
        /* <DEDUP_REMOVED lines=13> */
.L_x_2423:
[----:B------:R-:W-:Y:S02]  /*215e0*/  MOV R3, 0x2 ;  /* 0x0000000200037802 */ /* 0x000fe40000000f00 */
[----:B------:R-:W-:Y:S02]  /*215f0*/  MOV R2, 0x21610 ;  /* 0x0002161000027802 */ /* 0x000fe40000000f00 */
[----:B------:R-:W-:Y:S05]  /*21600*/  CALL.REL.NOINC `($__internal_39_$__cuda_sm70_shflsync_bfly_p) ;  /* 0x0000bc1000007944 */ /* 0x000fea0003c00000 */
[----:B------:R-:W-:Y:S01]  /*21610*/  MOV R2, R184 ;  /* 0x000000b800027202 */ /* 0x000fe20000000f00 */
[----:B------:R-:W-:-:S05]  /*21620*/  BRA `(.L_x_2547) ;  /* 0xffff372000007947 */ /* 0x000fca000383ffff */
.L_x_2424:
        /* <DEDUP_REMOVED lines=14> */
.L_x_2427:
[----:B-1-34-:R-:W-:Y:S01]  /*21710*/  MOV R2, RZ ;  /* 0x000000ff00027202 */ /* 0x01afe20000000f00 */
[----:B------:R-:W-:Y:S01]  /*21720*/  IMAD.MOV.U32 R235, RZ, RZ, R6 ;  /* 0x000000ffffeb7224 */ /* 0x000fe200078e0006 */
[----:B------:R-:W-:Y:S01]  /*21730*/  MOV R3, 0x21760 ;  /* 0x0002176000037802 */ /* 0x000fe20000000f00 */
[----:B------:R-:W-:Y:S02]  /*21740*/  IMAD.MOV.U32 R236, RZ, RZ, 0x181f ;  /* 0x0000181fffec7424 */ /* 0x000fe400078e00ff */
[----:B------:R-:W-:Y:S05]  /*21750*/  CALL.REL.NOINC `($__internal_40_$__cuda_sm70_shflsync_idx_p) ;  /* 0x0000bb2000007944 */ /* 0x000fea0003c00000 */
[----:B------:R-:W-:Y:S01]  /*21760*/  MOV R0, R237 ;  /* 0x000000ed00007202 */ /* 0x000fe20000000f00 */
[----:B------:R-:W-:-:S05]  /*21770*/  BRA `(.L_x_2549) ;  /* 0xffff4f7000007947 */ /* 0x000fca000383ffff */
.L_x_2430:
[----:B--2---:R-:W-:Y:S01]  /*21780*/  MOV R2, 0x1 ;  /* 0x0000000100027802 */ /* 0x004fe20000000f00 */
[----:B------:R-:W-:Y:S01]  /*21790*/  IMAD.MOV.U32 R235, RZ, RZ, R6 ;  /* 0x000000ffffeb7224 */ /* 0x000fe200078e0006 */
[----:B------:R-:W-:Y:S01]  /*217a0*/  MOV R3, 0x217d0 ;  /* 0x000217d000037802 */ /* 0x000fe20000000f00 */
[----:B------:R-:W-:Y:S02]  /*217b0*/  IMAD.MOV.U32 R236, RZ, RZ, 0x181f ;  /* 0x0000181fffec7424 */ /* 0x000fe400078e00ff */
[----:B-1----:R-:W-:Y:S05]  /*217c0*/  CALL.REL.NOINC `($__internal_40_$__cuda_sm70_shflsync_idx_p) ;  /* 0x0000bab000007944 */ /* 0x002fea0003c00000 */
        /* <DEDUP_REMOVED lines=8> */
.L_x_2433:
[----:B------:R-:W-:Y:S01]  /*21850*/  MOV R2, RZ ;  /* 0x000000ff00027202 */ /* 0x000fe20000000f00 */
[----:B------:R-:W-:Y:S01]  /*21860*/  IMAD.MOV.U32 R235, RZ, RZ, R10 ;  /* 0x000000ffffeb7224 */ /* 0x000fe200078e000a */
[----:B------:R-:W-:Y:S01]  /*21870*/  MOV R3, 0x218a0 ;  /* 0x000218a000037802 */ /* 0x000fe20000000f00 */
[----:B------:R-:W-:Y:S02]  /*21880*/  IMAD.MOV.U32 R236, RZ, RZ, 0x181f ;  /* 0x0000181fffec7424 */ /* 0x000fe400078e00ff */
[----:B------:R-:W-:Y:S05]  /*21890*/  CALL.REL.NOINC `($__internal_40_$__cuda_sm70_shflsync_idx_p) ;  /* 0x0000b9e000007944 */ /* 0x000fea0003c00000 */
[----:B------:R-:W-:Y:S01]  /*218a0*/  MOV R6, R237 ;  /* 0x000000ed00067202 */ /* 0x000fe20000000f00 */
[----:B------:R-:W-:-:S05]  /*218b0*/  BRA `(.L_x_2551) ;  /* 0xffff616000007947 */ /* 0x000fca000383ffff */
.L_x_2434:
[----:B------:R-:W-:Y:S01]  /*218c0*/  MOV R2, RZ ;  /* 0x000000ff00027202 */ /* 0x000fe20000000f00 */
[----:B------:R-:W-:Y:S01]  /*218d0*/  IMAD.MOV.U32 R235, RZ, RZ, R11 ;  /* 0x000000ffffeb7224 */ /* 0x000fe200078e000b */
[----:B------:R-:W-:Y:S01]  /*218e0*/  MOV R3, 0x21910 ;  /* 0x0002191000037802 */ /* 0x000fe20000000f00 */
[----:B------:R-:W-:Y:S02]  /*218f0*/  IMAD.MOV.U32 R236, RZ, RZ, 0x181f ;  /* 0x0000181fffec7424 */ /* 0x000fe400078e00ff */
[----:B-12---:R-:W-:Y:S05]  /*21900*/  CALL.REL.NOINC `($__internal_40_$__cuda_sm70_shflsync_idx_p) ;  /* 0x0000b97000007944 */ /* 0x006fea0003c00000 */
[----:B------:R-:W-:Y:S01]  /*21910*/  MOV R0, R237 ;  /* 0x000000ed00007202 */ /* 0x000fe20000000f00 */
[----:B------:R-:W-:-:S05]  /*21920*/  BRA `(.L_x_2552) ;  /* 0xffff611000007947 */ /* 0x000fca000383ffff */
.L_x_2435:
[----:B--2---:R-:W-:Y:S01]  /*21930*/  MOV R2, 0x1 ;  /* 0x0000000100027802 */ /* 0x004fe20000000f00 */
[----:B------:R-:W-:Y:S01]  /*21940*/  IMAD.MOV.U32 R235, RZ, RZ, R10 ;  /* 0x000000ffffeb7224 */ /* 0x000fe200078e000a */
[----:B------:R-:W-:Y:S01]  /*21950*/  MOV R3, 0x21980 ;  /* 0x0002198000037802 */ /* 0x000fe20000000f00 */
[----:B------:R-:W-:Y:S02]  /*21960*/  IMAD.MOV.U32 R236, RZ, RZ, 0x181f ;  /* 0x0000181fffec7424 */ /* 0x000fe400078e00ff */
[----:B-1-3--:R-:W-:Y:S05]  /*21970*/  CALL.REL.NOINC `($__internal_40_$__cuda_sm70_shflsync_idx_p) ;  /* 0x0000b90000007944 */ /* 0x00afea0003c00000 */
        /* <DEDUP_REMOVED lines=8> */
.L_x_2436:
[----:B------:R-:W-:Y:S01]  /*21a00*/  MOV R2, RZ ;  /* 0x000000ff00027202 */ /* 0x000fe20000000f00 */
[----:B------:R-:W-:Y:S01]  /*21a10*/  IMAD.MOV.U32 R235, RZ, RZ, R8 ;  /* 0x000000ffffeb7224 */ /* 0x000fe200078e0008 */
[----:B------:R-:W-:Y:S01]  /*21a20*/  MOV R3, 0x21a50 ;  /* 0x00021a5000037802 */ /* 0x000fe20000000f00 */
[----:B------:R-:W-:Y:S02]  /*21a30*/  IMAD.MOV.U32 R236, RZ, RZ, 0x1c1f ;  /* 0x00001c1fffec7424 */ /* 0x000fe400078e00ff */
[----:B------:R-:W-:Y:S05]  /*21a40*/  CALL.REL.NOINC `($__internal_40_$__cuda_sm70_shflsync_idx_p) ;  /* 0x0000b83000007944 */ /* 0x000fea0003c00000 */
[----:B------:R-:W-:Y:S01]  /*21a50*/  MOV R3, R237 ;  /* 0x000000ed00037202 */ /* 0x000fe20000000f00 */
[----:B------:R-:W-:-:S05]  /*21a60*/  BRA `(.L_x_2554) ;  /* 0xffff643000007947 */ /* 0x000fca000383ffff */
.L_x_2441:
[----:B------:R-:W-:Y:S01]  /*21a70*/  MOV R2, 0x1 ;  /* 0x0000000100027802 */ /* 0x000fe20000000f00 */
[----:B------:R-:W-:Y:S01]  /*21a80*/  IMAD.MOV.U32 R235, RZ, RZ, R8 ;  /* 0x000000ffffeb7224 */ /* 0x000fe200078e0008 */
[----:B------:R-:W-:Y:S01]  /*21a90*/  MOV R3, 0x21ac0 ;  /* 0x00021ac000037802 */ /* 0x000fe20000000f00 */
[----:B------:R-:W-:Y:S02]  /*21aa0*/  IMAD.MOV.U32 R236, RZ, RZ, 0x1c1f ;  /* 0x00001c1fffec7424 */ /* 0x000fe400078e00ff */
[----:B-1----:R-:W-:Y:S05]  /*21ab0*/  CALL.REL.NOINC `($__internal_40_$__cuda_sm70_shflsync_idx_p) ;  /* 0x0000b7c000007944 */ /* 0x002fea0003c00000 */
[----:B------:R-:W-:Y:S01]  /*21ac0*/  MOV R3, R237 ;  /* 0x000000ed00037202 */ /* 0x000fe20000000f00 */
[----:B------:R-:W-:-:S05]  /*21ad0*/  BRA `(.L_x_2555) ;  /* 0xffff698000007947 */ /* 0x000fca000383ffff */
.L_x_2446:
[----:B------:R-:W-:Y:S02]  /*21ae0*/  MOV R3, 0x2 ;  /* 0x0000000200037802 */ /* 0x000fe40000000f00 */
[----:B------:R-:W-:Y:S02]  /*21af0*/  MOV R2, 0x21b10 ;  /* 0x00021b1000027802 */ /* 0x000fe40000000f00 */
[----:B------:R-:W-:Y:S05]  /*21b00*/  CALL.REL.NOINC `($__internal_39_$__cuda_sm70_shflsync_bfly_p) ;  /* 0x0000b71000007944 */ /* 0x000fea0003c00000 */
[----:B------:R-:W-:Y:S01]  /*21b10*/  MOV R2, R184 ;  /* 0x000000b800027202 */ /* 0x000fe20000000f00 */
[----:B------:R-:W-:-:S05]  /*21b20*/  BRA `(.L_x_2556) ;  /* 0xffff6f4000007947 */ /* 0x000fca000383ffff */
.L_x_2447:
        /* <DEDUP_REMOVED lines=14> */
.L_x_2449:
[----:B------:R-:W-:Y:S01]  /*21c10*/  IMAD.MOV.U32 R0, RZ, RZ, R234 ;  /* 0x000000ffff007224 */ /* 0x000fe200078e00ea */
[----:B------:R-:W-:-:S02]  /*21c20*/  MOV R3, 0x2 ;  /* 0x0000000200037802 */ /* 0x000fc40000000f00 */
[----:B------:R-:W-:Y:S02]  /*21c30*/  MOV R2, 0x21c50 ;  /* 0x00021c5000027802 */ /* 0x000fe40000000f00 */
[----:B------:R-:W-:Y:S05]  /*21c40*/  CALL.REL.NOINC `($__internal_39_$__cuda_sm70_shflsync_bfly_p) ;  /* 0x0000b5d000007944 */ /* 0x000fea0003c00000 */
[----:B------:R-:W-:Y:S01]  /*21c50*/  MOV R4, R184 ;  /* 0x000000b800047202 */ /* 0x000fe20000000f00 */
[----:B------:R-:W-:Y:S05]  /*21c60*/  BRA `(.L_x_2558) ;  /* 0xffff865000007947 */ /* 0x000fea000383ffff */
.L_x_2450:
[----:B------:R-:W-:Y:S01]  /*21c70*/  IMAD.MOV.U32 R0, RZ, RZ, R4 ;  /* 0x000000ffff007224 */ /* 0x000fe200078e0004 */
[----:B------:R-:W-:Y:S02]  /*21c80*/  MOV R3, 0x1 ;  /* 0x0000000100037802 */ /* 0x000fe40000000f00 */
[----:B------:R-:W-:Y:S02]  /*21c90*/  MOV R2, 0x21cb0 ;  /* 0x00021cb000027802 */ /* 0x000fe40000000f00 */
[----:B-1----:R-:W-:Y:S05]  /*21ca0*/  CALL.REL.NOINC `($__internal_39_$__cuda_sm70_shflsync_bfly_p) ;  /* 0x0000b57000007944 */ /* 0x002fea0003c00000 */
[----:B------:R-:W-:Y:S01]  /*21cb0*/  FADD.FTZ R4, R4, R184 ;  /* 0x000000b804047221 */ /* 0x000fe20000010000 */
[----:B------:R-:W-:Y:S02]  /*21cc0*/  MOV R0, R233 ;  /* 0x000000e900007202 */ /* 0x000fe40000000f00 */
[----:B------:R-:W-:Y:S02]  /*21cd0*/  MOV R3, 0x2 ;  /* 0x0000000200037802 */ /* 0x000fe40000000f00 */
[----:B------:R-:W-:Y:S02]  /*21ce0*/  MOV R2, 0x21d00 ;  /* 0x00021d0000027802 */ /* 0x000fe40000000f00 */
[----:B------:R-:W-:Y:S05]  /*21cf0*/  CALL.REL.NOINC `($__internal_39_$__cuda_sm70_shflsync_bfly_p) ;  /* 0x0000b52000007944 */ /* 0x000fea0003c00000 */
[----:B------:R-:W-:Y:S01]  /*21d00*/  FADD.FTZ R233, R233, R184 ;  /* 0x000000b8e9e97221 */ /* 0x000fe20000010000 */
[----:B------:R-:W-:-:S02]  /*21d10*/  MOV R3, 0x1 ;  /* 0x0000000100037802 */ /* 0x000fc40000000f00 */
[----:B------:R-:W-:Y:S02]  /*21d20*/  MOV R2, 0x21d50 ;  /* 0x00021d5000027802 */ /* 0x000fe40000000f00 */
[----:B------:R-:W-:Y:S02]  /*21d30*/  MOV R0, R233 ;  /* 0x000000e900007202 */ /* 0x000fe40000000f00 */
[----:B------:R-:W-:Y:S05]  /*21d40*/  CALL.REL.NOINC `($__internal_39_$__cuda_sm70_shflsync_bfly_p) ;  /* 0x0000b4d000007944 */ /* 0x000fea0003c00000 */
[----:B------:R-:W-:Y:S01]  /*21d50*/  MOV R3, R184 ;  /* 0x000000b800037202 */ /* 0x000fe20000000f00 */
[----:B------:R-:W-:Y:S05]  /*21d60*/  BRA `(.L_x_2559) ;  /* 0xffff85c000007947 */ /* 0x000fea000383ffff */
.L_x_2457:
[----:B--234-:R-:W-:Y:S01]  /*21d70*/  IMAD.MOV.U32 R235, RZ, RZ, R6 ;  /* 0x000000ffffeb7224 */ /* 0x01cfe200078e0006 */
[----:B------:R-:W-:Y:S01]  /*21d80*/  MOV R2, RZ ;  /* 0x000000ff00027202 */ /* 0x000fe20000000f00 */
[----:B------:R-:W-:Y:S01]  /*21d90*/  IMAD.MOV.U32 R236, RZ, RZ, 0x181f ;  /* 0x0000181fffec7424 */ /* 0x000fe200078e00ff */
[----:B------:R-:W-:Y:S02]  /*21da0*/  MOV R3, 0x21dc0 ;  /* 0x00021dc000037802 */ /* 0x000fe40000000f00 */
[----:B-1----:R-:W-:Y:S05]  /*21db0*/  CALL.REL.NOINC `($__internal_40_$__cuda_sm70_shflsync_idx_p) ;  /* 0x0000b4c000007944 */ /* 0x002fea0003c00000 */
[----:B------:R-:W-:Y:S01]  /*21dc0*/  MOV R4, R237 ;  /* 0x000000ed00047202 */ /* 0x000fe20000000f00 */
[----:B------:R-:W-:Y:S05]  /*21dd0*/  BRA `(.L_x_2560) ;  /* 0xffffa1c000007947 */ /* 0x000fea000383ffff */
.L_x_2458:
[----:B------:R-:W-:Y:S01]  /*21de0*/  IMAD.MOV.U32 R235, RZ, RZ, R16 ;  /* 0x000000ffffeb7224 */ /* 0x000fe200078e0010 */
[----:B------:R-:W-:Y:S01]  /*21df0*/  MOV R2, RZ ;  /* 0x000000ff00027202 */ /* 0x000fe20000000f00 */
[----:B------:R-:W-:Y:S01]  /*21e00*/  IMAD.MOV.U32 R236, RZ, RZ, 0x181f ;  /* 0x0000181fffec7424 */ /* 0x000fe200078e00ff */
[----:B------:R-:W-:-:S02]  /*21e10*/  MOV R3, 0x21e30 ;  /* 0x00021e3000037802 */ /* 0x000fc40000000f00 */
[----:B-123--:R-:W-:Y:S05]  /*21e20*/  CALL.REL.NOINC `($__internal_40_$__cuda_sm70_shflsync_idx_p) ;  /* 0x0000b45000007944 */ /* 0x00efea0003c00000 */
[----:B------:R-:W-:Y:S01]  /*21e30*/  MOV R0, R237 ;  /* 0x000000ed00007202 */ /* 0x000fe20000000f00 */
[----:B------:R-:W-:Y:S05]  /*21e40*/  BRA `(.L_x_2561) ;  /* 0xffffa17000007947 */ /* 0x000fea000383ffff */
.L_x_2461:
        /* <DEDUP_REMOVED lines=13> */
.L_x_2464:
[----:B------:R-:W-:Y:S01]  /*21f20*/  IMAD.MOV.U32 R235, RZ, RZ, R6 ;  /* 0x000000ffffeb7224 */ /* 0x000fe200078e0006 */
[----:B--2---:R-:W-:Y:S01]  /*21f30*/  MOV R2, 0x2 ;  /* 0x0000000200027802 */ /* 0x004fe20000000f00 */
[----:B------:R-:W-:Y:S01]  /*21f40*/  IMAD.MOV.U32 R236, RZ, RZ, 0x181f ;  /* 0x0000181fffec7424 */ /* 0x000fe200078e00ff */
[----:B------:R-:W-:Y:S02]  /*21f50*/  MOV R3, 0x21f70 ;  /* 0x00021f7000037802 */ /* 0x000fe40000000f00 */
[----:B-1-34-:R-:W-:Y:S05]  /*21f60*/  CALL.REL.NOINC `($__internal_40_$__cuda_sm70_shflsync_idx_p) ;  /* 0x0000b31000007944 */ /* 0x01afea0003c00000 */
[----:B------:R-:W-:Y:S01]  /*21f70*/  MOV R4, R237 ;  /* 0x000000ed00047202 */ /* 0x000fe20000000f00 */
[----:B------:R-:W-:Y:S05]  /*21f80*/  BRA `(.L_x_2563) ;  /* 0xffffa32000007947 */ /* 0x000fea000383ffff */
.L_x_2465:
[----:B------:R-:W-:Y:S01]  /*21f90*/  IMAD.MOV.U32 R235, RZ, RZ, R16 ;  /* 0x000000ffffeb7224 */ /* 0x000fe200078e0010 */
[----:B--2---:R-:W-:Y:S01]  /*21fa0*/  MOV R2, 0x2 ;  /* 0x0000000200027802 */ /* 0x004fe20000000f00 */
[----:B------:R-:W-:Y:S01]  /*21fb0*/  IMAD.MOV.U32 R236, RZ, RZ, 0x181f ;  /* 0x0000181fffec7424 */ /* 0x000fe200078e00ff */
[----:B------:R-:W-:Y:S02]  /*21fc0*/  MOV R3, 0x21fe0 ;  /* 0x00021fe000037802 */ /* 0x000fe40000000f00 */
[----:B-1-34-:R-:W-:Y:S05]  /*21fd0*/  CALL.REL.NOINC `($__internal_40_$__cuda_sm70_shflsync_idx_p) ;  /* 0x0000b2a000007944 */ /* 0x01afea0003c00000 */
[----:B------:R-:W-:Y:S01]  /*21fe0*/  MOV R0, R237 ;  /* 0x000000ed00007202 */ /* 0x000fe20000000f00 */
[----:B------:R-:W-:Y:S05]  /*21ff0*/  BRA `(.L_x_2564) ;  /* 0xffffa2d000007947 */ /* 0x000fea000383ffff */
.L_x_2468:
[----:B------:R-:W-:Y:S01]  /*22000*/  IMAD.MOV.U32 R235, RZ, RZ, R6 ;  /* 0x000000ffffeb7224 */ /* 0x000fe200078e0006 */
[----:B---3--:R-:W-:Y:S01]  /*22010*/  MOV R2, 0x3 ;  /* 0x0000000300027802 */ /* 0x008fe20000000f00 */
        /* <DEDUP_REMOVED lines=11> */
.L_x_2470:
[----:B------:R-:W-:Y:S01]  /*220d0*/  IMAD.MOV.U32 R235, RZ, RZ, R5 ;  /* 0x000000ffffeb7224 */ /* 0x000fe200078e0005 */
[----:B------:R-:W-:Y:S01]  /*220e0*/  MOV R2, RZ ;  /* 0x000000ff00027202 */ /* 0x000fe20000000f00 */
[----:B------:R-:W-:Y:S01]  /*220f0*/  IMAD.MOV.U32 R236, RZ, RZ, 0x1c1f ;  /* 0x00001c1fffec7424 */ /* 0x000fe200078e00ff */
[----:B------:R-:W-:Y:S02]  /*22100*/  MOV R3, 0x22120 ;  /* 0x0002212000037802 */ /* 0x000fe40000000f00 */
[----:B------:R-:W-:Y:S05]  /*22110*/  CALL.REL.NOINC `($__internal_40_$__cuda_sm70_shflsync_idx_p) ;  /* 0x0000b16000007944 */ /* 0x000fea0003c00000 */
[----:B------:R-:W-:Y:S01]  /*22120*/  MOV R4, R237 ;  /* 0x000000ed00047202 */ /* 0x000fe20000000f00 */
[----:B------:R-:W-:Y:S05]  /*22130*/  BRA `(.L_x_2566) ;  /* 0xffffa69000007947 */ /* 0x000fea000383ffff */
.L_x_2471:
[----:B------:R-:W-:Y:S01]  /*22140*/  IMAD.MOV.U32 R235, RZ, RZ, R6 ;  /* 0x000000ffffeb7224 */ /* 0x000fe200078e0006 */
[----:B------:R-:W-:Y:S01]  /*22150*/  MOV R2, RZ ;  /* 0x000000ff00027202 */ /* 0x000fe20000000f00 */
[----:B------:R-:W-:Y:S01]  /*22160*/  IMAD.MOV.U32 R236, RZ, RZ, 0x1c1f ;  /* 0x00001c1fffec7424 */ /* 0x000fe200078e00ff */
[----:B------:R-:W-:Y:S02]  /*22170*/  MOV R3, 0x22190 ;  /* 0x0002219000037802 */ /* 0x000fe40000000f00 */
[----:B-12---:R-:W-:Y:S05]  /*22180*/  CALL.REL.NOINC `($__internal_40_$__cuda_sm70_shflsync_idx_p) ;  /* 0x0000b0f000007944 */ /* 0x006fea0003c00000 */
[----:B------:R-:W-:Y:S01]  /*22190*/  MOV R0, R237 ;  /* 0x000000ed00007202 */ /* 0x000fe20000000f00 */
[----:B------:R-:W-:Y:S05]  /*221a0*/  BRA `(.L_x_2567) ;  /* 0xffffa64000007947 */ /* 0x000fea000383ffff */
.L_x_2474:
[----:B------:R-:W-:Y:S01]  /*221b0*/  IMAD.MOV.U32 R235, RZ, RZ, R5 ;  /* 0x000000ffffeb7224 */ /* 0x000fe200078e0005 */
[----:B-1----:R-:W-:Y:S01]  /*221c0*/  MOV R2, 0x1 ;  /* 0x0000000100027802 */ /* 0x002fe20000000f00 */
[----:B------:R-:W-:Y:S01]  /*221d0*/  IMAD.MOV.U32 R236, RZ, RZ, 0x1c1f ;  /* 0x00001c1fffec7424 */ /* 0x000fe200078e00ff */
[----:B------:R-:W-:-:S02]  /*221e0*/  MOV R3, 0x22200 ;  /* 0x0002220000037802 */ /* 0x000fc40000000f00 */
[----:B--234-:R-:W-:Y:S05]  /*221f0*/  CALL.REL.NOINC `($__internal_40_$__cuda_sm70_shflsync_idx_p) ;  /* 0x0000b08000007944 */ /* 0x01cfea0003c00000 */
        /* <DEDUP_REMOVED lines=8> */
.L_x_2478:
[----:B------:R-:W-:Y:S01]  /*22280*/  IMAD.MOV.U32 R235, RZ, RZ, R5 ;  /* 0x000000ffffeb7224 */ /* 0x000fe200078e0005 */
[----:B------:R-:W-:Y:S01]  /*22290*/  MOV R2, RZ ;  /* 0x000000ff00027202 */ /* 0x000fe20000000f00 */
[----:B------:R-:W-:Y:S01]  /*222a0*/  IMAD.MOV.U32 R236, RZ, RZ, 0x181f ;  /* 0x0000181fffec7424 */ /* 0x000fe200078e00ff */
[----:B------:R-:W-:Y:S02]  /*222b0*/  MOV R3, 0x222d0 ;  /* 0x000222d000037802 */ /* 0x000fe40000000f00 */
[----:B---3--:R-:W-:Y:S05]  /*222c0*/  CALL.REL.NOINC `($__internal_40_$__cuda_sm70_shflsync_idx_p) ;  /* 0x0000afb000007944 */ /* 0x008fea0003c00000 */
[----:B------:R-:W-:Y:S01]  /*222d0*/  MOV R4, R237 ;  /* 0x000000ed00047202 */ /* 0x000fe20000000f00 */
[----:B------:R-:W-:Y:S05]  /*222e0*/  BRA `(.L_x_2569) ;  /* 0xffffc69000007947 */ /* 0x000fea000383ffff */
.L_x_2479:
[----:B------:R-:W-:Y:S01]  /*222f0*/  IMAD.MOV.U32 R235, RZ, RZ, R16 ;  /* 0x000000ffffeb7224 */ /* 0x000fe200078e0010 */
[----:B------:R-:W-:Y:S01]  /*22300*/  MOV R2, RZ ;  /* 0x000000ff00027202 */ /* 0x000fe20000000f00 */
[----:B------:R-:W-:Y:S01]  /*22310*/  IMAD.MOV.U32 R236, RZ, RZ, 0x181f ;  /* 0x0000181fffec7424 */ /* 0x000fe200078e00ff */
[----:B------:R-:W-:Y:S02]  /*22320*/  MOV R3, 0x22340 ;  /* 0x0002234000037802 */ /* 0x000fe40000000f00 */
[----:B-123--:R-:W-:Y:S05]  /*22330*/  CALL.REL.NOINC `($__internal_40_$__cuda_sm70_shflsync_idx_p) ;  /* 0x0000af4000007944 */ /* 0x00efea0003c00000 */
[----:B------:R-:W-:Y:S01]  /*22340*/  MOV R0, R237 ;  /* 0x000000ed00007202 */ /* 0x000fe20000000f00 */
[----:B------:R-:W-:Y:S05]  /*22350*/  BRA `(.L_x_2570) ;  /* 0xffffc64000007947 */ /* 0x000fea000383ffff */
.L_x_2482:
        /* <DEDUP_REMOVED lines=13> */
.L_x_2485:
[----:B------:R-:W-:Y:S01]  /*22430*/  IMAD.MOV.U32 R235, RZ, RZ, R5 ;  /* 0x000000ffffeb7224 */ /* 0x000fe200078e0005 */
[----:B-1----:R-:W-:Y:S01]  /*22440*/  MOV R2, 0x2 ;  /* 0x0000000200027802 */ /* 0x002fe20000000f00 */
[----:B------:R-:W-:Y:S01]  /*22450*/  IMAD.MOV.U32 R236, RZ, RZ, 0x181f ;  /* 0x0000181fffec7424 */ /* 0x000fe200078e00ff */
[----:B------:R-:W-:Y:S02]  /*22460*/  MOV R3, 0x22480 ;  /* 0x0002248000037802 */ /* 0x000fe40000000f00 */
[----:B--234-:R-:W-:Y:S05]  /*22470*/  CALL.REL.NOINC `($__internal_40_$__cuda_sm70_shflsync_idx_p) ;  /* 0x0000ae0000007944 */ /* 0x01cfea0003c00000 */
[----:B------:R-:W-:Y:S01]  /*22480*/  MOV R4, R237 ;  /* 0x000000ed00047202 */ /* 0x000fe20000000f00 */
[----:B------:R-:W-:Y:S05]  /*22490*/  BRA `(.L_x_2572) ;  /* 0xffffc7f000007947 */ /* 0x000fea000383ffff */
.L_x_2486:
[----:B------:R-:W-:Y:S01]  /*224a0*/  IMAD.MOV.U32 R235, RZ, RZ, R16 ;  /* 0x000000ffffeb7224 */ /* 0x000fe200078e0010 */
[----:B-1----:R-:W-:Y:S01]  /*224b0*/  MOV R2, 0x2 ;  /* 0x0000000200027802 */ /* 0x002fe20000000f00 */
[----:B------:R-:W-:Y:S01]  /*224c0*/  IMAD.MOV.U32 R236, RZ, RZ, 0x181f ;  /* 0x0000181fffec7424 */ /* 0x000fe200078e00ff */
[----:B------:R-:W-:Y:S02]  /*224d0*/  MOV R3, 0x224f0 ;  /* 0x000224f000037802 */ /* 0x000fe40000000f00 */
[----:B--234-:R-:W-:Y:S05]  /*224e0*/  CALL.REL.NOINC `($__internal_40_$__cuda_sm70_shflsync_idx_p) ;  /* 0x0000ad9000007944 */ /* 0x01cfea0003c00000 */
[----:B------:R-:W-:Y:S01]  /*224f0*/  MOV R0, R237 ;  /* 0x000000ed00007202 */ /* 0x000fe20000000f00 */
[----:B------:R-:W-:Y:S05]  /*22500*/  BRA `(.L_x_2573) ;  /* 0xffffc7a000007947 */ /* 0x000fea000383ffff */
.L_x_2489:
        /* <DEDUP_REMOVED lines=13> */
.L_x_2491:
[----:B------:R-:W-:Y:S01]  /*225e0*/  IMAD.MOV.U32 R235, RZ, RZ, R147 ;  /* 0x000000ffffeb7224 */ /* 0x000fe200078e0093 */
[----:B------:R-:W-:Y:S01]  /*225f0*/  MOV R2, RZ ;  /* 0x000000ff00027202 */ /* 0x000fe20000000f00 */
[----:B------:R-:W-:Y:S01]  /*22600*/  IMAD.MOV.U32 R236, RZ, RZ, 0x1f ;  /* 0x0000001fffec7424 */ /* 0x000fe200078e00ff */
[----:B------:R-:W-:Y:S02]  /*22610*/  MOV R3, 0x22630 ;  /* 0x0002263000037802 */ /* 0x000fe40000000f00 */
[----:B--2---:R-:W-:Y:S05]  /*22620*/  CALL.REL.NOINC `($__internal_40_$__cuda_sm70_shflsync_idx_p) ;  /* 0x0000ac5000007944 */ /* 0x004fea0003c00000 */
[----:B------:R-:W-:Y:S01]  /*22630*/  MOV R10, R237 ;  /* 0x000000ed000a7202 */ /* 0x000fe20000000f00 */
[----:B------:R-:W-:Y:S05]  /*22640*/  BRA `(.L_x_2575) ;  /* 0xffffca4000007947 */ /* 0x000fea000383ffff */
.L_x_2492:
[----:B------:R-:W-:Y:S01]  /*22650*/  IMAD.MOV.U32 R235, RZ, RZ, R147 ;  /* 0x000000ffffeb7224 */ /* 0x000fe200078e0093 */
[----:B------:R-:W-:Y:S01]  /*22660*/  MOV R2, 0x1 ;  /* 0x0000000100027802 */ /* 0x000fe20000000f00 */
[----:B------:R-:W-:Y:S01]  /*22670*/  IMAD.MOV.U32 R236, RZ, RZ, 0x1f ;  /* 0x0000001fffec7424 */ /* 0x000fe200078e00ff */
[----:B------:R-:W-:Y:S02]  /*22680*/  MOV R3, 0x226a0 ;  /* 0x000226a000037802 */ /* 0x000fe40000000f00 */
[----:B-123--:R-:W-:Y:S05]  /*22690*/  CALL.REL.NOINC `($__internal_40_$__cuda_sm70_shflsync_idx_p) ;  /* 0x0000abe000007944 */ /* 0x00efea0003c00000 */
[----:B------:R-:W-:Y:S01]  /*226a0*/  MOV R9, R237 ;  /* 0x000000ed00097202 */ /* 0x000fe20000000f00 */
[----:B------:R-:W-:Y:S05]  /*226b0*/  BRA `(.L_x_2576) ;  /* 0xffffc9f000007947 */ /* 0x000fea000383ffff */
.L_x_2493:
[----:B------:R-:W-:Y:S02]  /*226c0*/  MOV R3, 0x1 ;  /* 0x0000000100037802 */ /* 0x000fe40000000f00 */
[----:B------:R-:W-:-:S02]  /*226d0*/  MOV R2, 0x226f0 ;  /* 0x000226f000027802 */ /* 0x000fc40000000f00 */
[----:B-1-34-:R-:W-:Y:S05]  /*226e0*/  CALL.REL.NOINC `($__internal_41_$__cuda_sm70_shflsync_up_p) ;  /* 0x0000abf000007944 */ /* 0x01afea0003c00000 */
[----:B------:R-:W-:Y:S05]  /*226f0*/  BRA `(.L_x_2577) ;  /* 0xffffcae000007947 */ /* 0x000fea000383ffff */
.L_x_2494:
[----:B------:R-:W-:Y:S02]  /*22700*/  MOV R3, 0x2 ;  /* 0x0000000200037802 */ /* 0x000fe40000000f00 */
[----:B------:R-:W-:-:S02]  /*22710*/  MOV R2, 0x22730 ;  /* 0x0002273000027802 */ /* 0x000fc40000000f00 */
[----:B-1-3--:R-:W-:Y:S05]  /*22720*/  CALL.REL.NOINC `($__internal_41_$__cuda_sm70_shflsync_up_p) ;  /* 0x0000abb000007944 */ /* 0x00afea0003c00000 */
        /* <DEDUP_REMOVED lines=24> */
.L_x_2498:
[----:B------:R-:W-:Y:S02]  /*228b0*/  MOV R3, 0x1 ;  /* 0x0000000100037802 */ /* 0x000fe40000000f00 */
[----:B------:R-:W-:Y:S02]  /*228c0*/  MOV R2, 0x228e0 ;  /* 0x000228e000027802 */ /* 0x000fe40000000f00 */
[----:B------:R-:W-:Y:S05]  /*228d0*/  CALL.REL.NOINC `($__internal_41_$__cuda_sm70_shflsync_up_p) ;  /* 0x0000aa0000007944 */ /* 0x000fea0003c00000 */
[----:B------:R-:W-:Y:S01]  /*228e0*/  MOV R2, R4 ;  /* 0x0000000400027202 */ /* 0x000fe20000000f00 */
[----:B------:R-:W-:Y:S05]  /*228f0*/  BRA `(.L_x_2579) ;  /* 0xffffcb5000007947 */ /* 0x000fea000383ffff */
.L_x_2499:
        /* <DEDUP_REMOVED lines=27> */
.L_x_2501:
[----:B------:R-:W-:Y:S02]  /*22ab0*/  SEL R0, RZ, 0x1, P0 ;  /* 0x00000001ff007807 */ /* 0x000fe40000000000 */
[----:B------:R-:W-:Y:S02]  /*22ac0*/  MOV R2, 0x22ae0 ;  /* 0x00022ae000027802 */ /* 0x000fe40000000f00 */
[----:B--2---:R-:W-:Y:S05]  /*22ad0*/  CALL.REL.NOINC `($__internal_42_$__cuda_sm70_votesync_ballot) ;  /* 0x0000a86000007944 */ /* 0x004fea0003c00000 */
[----:B------:R-:W-:Y:S01]  /*22ae0*/  MOV R5, R0 ;  /* 0x0000000000057202 */ /* 0x000fe20000000f00 */
[----:B------:R-:W-:Y:S05]  /*22af0*/  BRA `(.L_x_2581) ;  /* 0xffffcae000007947 */ /* 0x000fea000383ffff */
.L_x_2502:
[----:B------:R-:W-:Y:S01]  /*22b00*/  IMAD.MOV.U32 R235, RZ, RZ, R6 ;  /* 0x000000ffffeb7224 */ /* 0x000fe200078e0006 */
[----:B-1----:R-:W-:Y:S01]  /*22b10*/  MOV R2, R0 ;  /* 0x0000000000027202 */ /* 0x002fe20000000f00 */
[----:B------:R-:W-:Y:S01]  /*22b20*/  IMAD.MOV.U32 R236, RZ, RZ, 0x1f ;  /* 0x0000001fffec7424 */ /* 0x000fe200078e00ff */
[----:B------:R-:W-:Y:S02]  /*22b30*/  MOV R3, 0x22b50 ;  /* 0x00022b5000037802 */ /* 0x000fe40000000f00 */
[----:B--2---:R-:W-:Y:S05]  /*22b40*/  CALL.REL.NOINC `($__internal_40_$__cuda_sm70_shflsync_idx_p) ;  /* 0x0000a73000007944 */ /* 0x004fea0003c00000 */
[----:B------:R-:W-:Y:S01]  /*22b50*/  IMAD.MOV.U32 R6, RZ, RZ, R237 ;  /* 0x000000ffff067224 */ /* 0x000fe200078e00ed */
[----:B------:R-:W-:Y:S01]  /*22b60*/  MOV R2, R0 ;  /* 0x0000000000027202 */ /* 0x000fe20000000f00 */
[----:B------:R-:W-:Y:S01]  /*22b70*/  IMAD.MOV.U32 R235, RZ, RZ, R8 ;  /* 0x000000ffffeb7224 */ /* 0x000fe200078e0008 */
[----:B------:R-:W-:-:S02]  /*22b80*/  MOV R236, 0x1f ;  /* 0x0000001f00ec7802 */ /* 0x000fc40000000f00 */
[----:B------:R-:W-:Y:S02]  /*22b90*/  MOV R3, 0x22bb0 ;  /* 0x00022bb000037802 */ /* 0x000fe40000000f00 */
[----:B------:R-:W-:Y:S05]  /*22ba0*/  CALL.REL.NOINC `($__internal_40_$__cuda_sm70_shflsync_idx_p) ;  /* 0x0000a6d000007944 */ /* 0x000fea0003c00000 */
[----:B------:R-:W-:Y:S01]  /*22bb0*/  MOV R8, R237 ;  /* 0x000000ed00087202 */ /* 0x000fe20000000f00 */
[----:B------:R-:W-:Y:S05]  /*22bc0*/  BRA `(.L_x_2582) ;  /* 0xffffca8000007947 */ /* 0x000fea000383ffff */
.L_x_2505:
[----:B------:R-:W-:Y:S01]  /*22bd0*/  IMAD.MOV.U32 R235, RZ, RZ, R4 ;  /* 0x000000ffffeb7224 */ /* 0x000fe200078e0004 */
[----:B-1----:R-:W-:Y:S01]  /*22be0*/  MOV R2, R0 ;  /* 0x0000000000027202 */ /* 0x002fe20000000f00 */
[----:B------:R-:W-:Y:S01]  /*22bf0*/  IMAD.MOV.U32 R236, RZ, RZ, 0x1f ;  /* 0x0000001fffec7424 */ /* 0x000fe200078e00ff */
[----:B------:R-:W-:Y:S02]  /*22c00*/  MOV R3, 0x22c20 ;  /* 0x00022c2000037802 */ /* 0x000fe40000000f00 */
[----:B--2-4-:R-:W-:Y:S05]  /*22c10*/  CALL.REL.NOINC `($__internal_40_$__cuda_sm70_shflsync_idx_p) ;  /* 0x0000a66000007944 */ /* 0x014fea0003c00000 */
[----:B------:R-:W-:Y:S01]  /*22c20*/  MOV R11, R237 ;  /* 0x000000ed000b7202 */ /* 0x000fe20000000f00 */
[----:B------:R-:W-:Y:S05]  /*22c30*/  BRA `(.L_x_2504) ;  /* 0xffffca7000007947 */ /* 0x000fea000383ffff */
        .type           $_ZN7cutlass13device_kernelIN5flash19enable_sm80_to_sm89INS1_16FlashAttnFwdSm80INS1_25CollectiveMainloopFwdSm80ILi8ELi1ELb0EN4cute5tupleIJNS5_1CILi128EEENS7_ILi48EEENS7_ILi256EEEEEELi256ENS_6half_tEfNS_4arch4Sm80ELb0ELb1ELb1ELb1ELb1ELb1ELb1ELb1EEENS1_21CollectiveEpilogueFwdINS6_IJS8_SA_S9_EEENS6_IJNS7_ILi1EEESI_SI_EEESC_SE_Li256ELb1ELb1ELb1ELb0EEENS1_36VarlenDynamicPersistentTileSchedulerILi128ELi48ELi256ELi256ELb1ELb1ELb0ELb1ELb0ELb1EEEEEEEEEvNT_6ParamsE$_ZZN5flash25CollectiveMainloopFwdSm80ILi8ELi1ELb0EN4cute5tupleIJNS1_1CILi128EEENS3_ILi48EEENS3_ILi256EEEEEELi256EN7cutlass6half_tEfNS8_4arch4Sm80ELb0ELb1ELb1ELb1ELb1ELb1ELb1ELb1EE3mmaINS_16FlashAttnFwdSm80ISC_NS_21CollectiveEpilogueFwdINS2_IJS4_S6_S5_EEENS2_IJNS3_ILi1EEESH_SH_EEES9_SB_Li256ELb1ELb1ELb1ELb0EEENS_36VarlenDynamicPersistentTileSchedulerILi128ELi48ELi256ELi256ELb1ELb1ELb0ELb1ELb0ELb1EEEE13SharedStorageENS1_6TensorINS1_11ArrayEngineIfLm128EEENS1_6LayoutINS2_IJNS2_IJNS3_ILi2EEESS_EEESH_NS3_ILi32EEEEEENS2_IJNS2_IJSH_SS_EEENS3_ILi0EEENS3_ILi4EEEEEEEEEENS_7SoftmaxILi2ELi0EEEEEbRKNSC_6ParamsERT0_RT1_iRKNS_16SeqlenInfoQKNewKILb1ELb1EEENS2_IJiiiiEEERT_ENKUlvE_clEv,@function
        .size           $_ZN7cutlass13device_kernelIN5flash19enable_sm80_to_sm89INS1_16FlashAttnFwdSm80INS1_25CollectiveMainloopFwdSm80ILi8ELi1ELb0EN4cute5tupleIJNS5_1CILi128EEENS7_ILi48EEENS7_ILi256EEEEEELi256ENS_6half_tEfNS_4arch4Sm80ELb0ELb1ELb1ELb1ELb1ELb1ELb1ELb1EEENS1_21CollectiveEpilogueFwdINS6_IJS8_SA_S9_EEENS6_IJNS7_ILi1EEESI_SI_EEESC_SE_Li256ELb1ELb1ELb1ELb0EEENS1_36VarlenDynamicPersistentTileSchedulerILi128ELi48ELi256ELi256ELb1ELb1ELb0ELb1ELb0ELb1EEEEEEEEEvNT_6ParamsE$_ZZN5flash25CollectiveMainloopFwdSm80ILi8ELi1ELb0EN4cute5tupleIJNS1_1CILi128EEENS3_ILi48EEENS3_ILi256EEEEEELi256EN7cutlass6half_tEfNS8_4arch4Sm80ELb0ELb1ELb1ELb1ELb1ELb1ELb1ELb1EE3mmaINS_16FlashAttnFwdSm80ISC_NS_21CollectiveEpilogueFwdINS2_IJS4_S6_S5_EEENS2_IJNS3_ILi1EEESH_SH_EEES9_SB_Li256ELb1ELb1ELb1ELb0EEENS_36VarlenDynamicPersistentTileSchedulerILi128ELi48ELi256ELi256ELb1ELb1ELb0ELb1ELb0ELb1EEEE13SharedStorageENS1_6TensorINS1_11ArrayEngineIfLm128EEENS1_6LayoutINS2_IJNS2_IJNS3_ILi2EEESS_EEESH_NS3_ILi32EEEEEENS2_IJNS2_IJSH_SS_EEENS3_ILi0EEENS3_ILi4EEEEEEEEEENS_7SoftmaxILi2ELi0EEEEEbRKNSC_6ParamsERT0_RT1_iRKNS_16SeqlenInfoQKNewKILb1ELb1EEENS2_IJiiiiEEERT_ENKUlvE_clEv,($__internal_39_$__cuda_sm70_shflsync_bfly_p - $_ZN7cutlass13device_kernelIN5flash19enable_sm80_to_sm89INS1_16FlashAttnFwdSm80INS1_25CollectiveMainloopFwdSm80ILi8ELi1ELb0EN4cute5tupleIJNS5_1CILi128EEENS7_ILi48EEENS7_ILi256EEEEEELi256ENS_6half_tEfNS_4arch4Sm80ELb0ELb1ELb1ELb1ELb1ELb1ELb1ELb1EEENS1_21CollectiveEpilogueFwdINS6_IJS8_SA_S9_EEENS6_IJNS7_ILi1EEESI_SI_EEESC_SE_Li256ELb1ELb1ELb1ELb0EEENS1_36VarlenDynamicPersistentTileSchedulerILi128ELi48ELi256ELi256ELb1ELb1ELb0ELb1ELb0ELb1EEEEEEEEEvNT_6ParamsE$_ZZN5flash25CollectiveMainloopFwdSm80ILi8ELi1ELb0EN4cute5tupleIJNS1_1CILi128EEENS3_ILi48EEENS3_ILi256EEEEEELi256EN7cutlass6half_tEfNS8_4arch4Sm80ELb0ELb1ELb1ELb1ELb1ELb1ELb1ELb1EE3mmaINS_16FlashAttnFwdSm80ISC_NS_21CollectiveEpilogueFwdINS2_IJS4_S6_S5_EEENS2_IJNS3_ILi1EEESH_SH_EEES9_SB_Li256ELb1ELb1ELb1ELb0EEENS_36VarlenDynamicPersistentTileSchedulerILi128ELi48ELi256ELi256ELb1ELb1ELb0ELb1ELb0ELb1EEEE13SharedStorageENS1_6TensorINS1_11ArrayEngineIfLm128EEENS1_6LayoutINS2_IJNS2_IJNS3_ILi2EEESS_EEESH_NS3_ILi32EEEEEENS2_IJNS2_IJSH_SS_EEENS3_ILi0EEENS3_ILi4EEEEEEEEEENS_7SoftmaxILi2ELi0EEEEEbRKNSC_6ParamsERT0_RT1_iRKNS_16SeqlenInfoQKNewKILb1ELb1EEENS2_IJiiiiEEERT_ENKUlvE_clEv)
$_ZN7cutlass13device_kernelIN5flash19enable_sm80_to_sm89INS1_16FlashAttnFwdSm80INS1_25CollectiveMainloopFwdSm80ILi8ELi1ELb0EN4cute5tupleIJNS5_1CILi128EEENS7_ILi48EEENS7_ILi256EEEEEELi256ENS_6half_tEfNS_4arch4Sm80ELb0ELb1ELb1ELb1ELb1ELb1ELb1ELb1EEENS1_21CollectiveEpilogueFwdINS6_IJS8_SA_S9_EEENS6_IJNS7_ILi1EEESI_SI_EEESC_SE_Li256ELb1ELb1ELb1ELb0EEENS1_36VarlenDynamicPersistentTileSchedulerILi128ELi48ELi256ELi256ELb1ELb1ELb0ELb1ELb0ELb1EEEEEEEEEvNT_6ParamsE$_ZZN5flash25CollectiveMainloopFwdSm80ILi8ELi1ELb0EN4cute5tupleIJNS1_1CILi128EEENS3_ILi48EEENS3_ILi256EEEEEELi256EN7cutlass6half_tEfNS8_4arch4Sm80ELb0ELb1ELb1ELb1ELb1ELb1ELb1ELb1EE3mmaINS_16FlashAttnFwdSm80ISC_NS_21CollectiveEpilogueFwdINS2_IJS4_S6_S5_EEENS2_IJNS3_ILi1EEESH_SH_EEES9_SB_Li256ELb1ELb1ELb1ELb0EEENS_36VarlenDynamicPersistentTileSchedulerILi128ELi48ELi256ELi256ELb1ELb1ELb0ELb1ELb0ELb1EEEE13SharedStorageENS1_6TensorINS1_11ArrayEngineIfLm128EEENS1_6LayoutINS2_IJNS2_IJNS3_ILi2EEESS_EEESH_NS3_ILi32EEEEEENS2_IJNS2_IJSH_SS_EEENS3_ILi0EEENS3_ILi4EEEEEEEEEENS_7SoftmaxILi2ELi0EEEEEbRKNSC_6ParamsERT0_RT1_iRKNS_16SeqlenInfoQKNewKILb1ELb1EEENS2_IJiiiiEEERT_ENKUlvE_clEv:
[----:B------:R-:W-:-:S05]  /*22c40*/  IADD3 R16, R92, -c[0x0][0x20], RZ ;  /* 0x800008005c107a10 */ /* 0x000fca0007ffe0ff */
[----:B------:R-:W2:Y:S01]  /*22c50*/  LDL.64 R10, [R16] ;  /* 0x00000000100a7983 */ /* 0x000ea20000100a00 */
[----:B------:R-:W-:-:S03]  /*22c60*/  ULDC.64 UR4, c[0x0][0x118] ;  /* 0x0000460000047ab9 */ /* 0x000fc60000000a00 */
[----:B--2---:R-:W2:Y:S02]  /*22c70*/  LD.E R0, [R10.64+0x11c] ;  /* 0x00011c040a007980 */ /* 0x004ea4000c101900 */
[----:B--2---:R-:W-:-:S13]  /*22c80*/  ISETP.GT.AND P0, PT, R0, RZ, PT ;  /* 0x000000ff0000720c */ /* 0x004fda0003f04270 */
[----:B------:R-:W-:Y:S05]  /*22c90*/  @P0 BRA `(.L_x_2583) ;  /* 0x0000004000000947 */ /* 0x000fea0003800000 */
[----:B------:R-:W-:Y:S01]  /*22ca0*/  MOV R2, R138 ;  /* 0x0000008a00027202 */ /* 0x000fe20000000f00 */
[----:B------:R-:W-:-:S04]  /*22cb0*/  DEPBAR.LE SB0, 0x1 ;  /* 0x000080400000791a */ /* 0x000fc80000000000 */
[----:B------:R-:W-:-:S04]  /*22cc0*/  MOV R3, 0x0 ;  /* 0x0000000000037802 */ /* 0x000fc80000000f00 */
[----:B------:R-:W-:Y:S05]  /*22cd0*/  RET.REL.NODEC R2 `(_ZN7cutlass13device_kernelIN5flash19enable_sm80_to_sm89INS1_16FlashAttnFwdSm80INS1_25CollectiveMainloopFwdSm80ILi8ELi1ELb0EN4cute5tupleIJNS5_1CILi128EEENS7_ILi48EEENS7_ILi256EEEEEELi256ENS_6half_tEfNS_4arch4Sm80ELb0ELb1ELb1ELb1ELb1ELb1ELb1ELb1EEENS1_21CollectiveEpilogueFwdINS6_IJS8_SA_S9_EEENS6_IJNS7_ILi1EEESI_SI_EEESC_SE_Li256ELb1ELb1ELb1ELb0EEENS1_36VarlenDynamicPersistentTileSchedulerILi128ELi48ELi256ELi256ELb1ELb1ELb0ELb1ELb0ELb1EEEEEEEEEvNT_6ParamsE) ;  /* 0xfffdd32002007950 */ /* 0x000fea0003c3ffff */
.L_x_2583:
[----:B------:R1:W2:Y:S04]  /*22ce0*/  LDL.64 R8, [R16+0x8] ;  /* 0x0000080010087983 */ /* 0x0002a80000100a00 */
[----:B------:R1:W3:Y:S04]  /*22cf0*/  LDL.64 R2, [R16+0x20] ;  /* 0x0000200010027983 */ /* 0x0002e80000100a00 */
[----:B------:R1:W4:Y:S04]  /*22d00*/  LDL.64 R14, [R16+0x18] ;  /* 0x00001800100e7983 */ /* 0x0003280000100a00 */
[----:B------:R-:W4:Y:S04]  /*22d10*/  LD.E.U8 R19, [R10.64+0x138] ;  /* 0x000138040a137980 */ /* 0x000f28000c101100 */
[----:B------:R2:W5:Y:S04]  /*22d20*/  LD.E R13, [R10.64+0x164] ;  /* 0x000164040a0d7980 */ /* 0x000568000c101900 */
[----:B-1----:R-:W4:Y:S04]  /*22d30*/  LDL.64 R16, [R16+0x10] ;  /* 0x0000100010107983 */ /* 0x002f280000100a00 */
[----:B--2---:R1:W2:Y:S04]  /*22d40*/  LD.E R22, [R8.64] ;  /* 0x0000000408167980 */ /* 0x0042a8000c101900 */
[----:B---3--:R3:W2:Y:S04]  /*22d50*/  LD.E R76, [R2.64] ;  /* 0x00000004024c7980 */ /* 0x0086a8000c101900 */
[----:B----4-:R4:W2:Y:S04]  /*22d60*/  LD.E R6, [R14.64+0x20] ;  /* 0x000020040e067980 */ /* 0x0108a8000c101900 */
[----:B-1----:R1:W5:Y:S04]  /*22d70*/  LD.E.64 R8, [R10.64+0x120] ;  /* 0x000120040a087980 */ /* 0x002368000c101b00 */
[----:B---3--:R1:W5:Y:S04]  /*22d80*/  LD.E.64 R2, [R10.64+0x130] ;  /* 0x000130040a027980 */ /* 0x008368000c101b00 */
[----:B------:R3:W5:Y:S04]  /*22d90*/  LD.E R23, [R16.64] ;  /* 0x0000000410177980 */ /* 0x000768000c101900 */
[----:B----4-:R1:W5:Y:S04]  /*22da0*/  LD.E.64 R14, [R10.64+0x110] ;  /* 0x000110040a0e7980 */ /* 0x010368000c101b00 */
[----:B---3--:R1:W5:Y:S01]  /*22db0*/  LD.E.64 R16, [R10.64+0x128] ;  /* 0x000128040a107980 */ /* 0x008362000c101b00 */
[----:B------:R-:W-:-:S02]  /*22dc0*/  ISETP.NE.AND P0, PT, R19, RZ, PT ;  /* 0x000000ff1300720c */ /* 0x000fc40003f05270 */
[----:B--2---:R-:W-:-:S04]  /*22dd0*/  SHF.R.S32.HI R4, RZ, 0x1f, R22 ;  /* 0x0000001fff047819 */ /* 0x004fc80000011416 */
[----:B------:R-:W-:-:S04]  /*22de0*/  LEA.HI R4, R4, R22, RZ, 0x3 ;  /* 0x0000001604047211 */ /* 0x000fc800078f18ff */
[----:B------:R-:W-:Y:S02]  /*22df0*/  LOP3.LUT R18, R4, 0xfffffff8, RZ, 0xc0, !PT ;  /* 0xfffffff804127812 */ /* 0x000fe400078ec0ff */
[----:B------:R-:W-:-:S03]  /*22e00*/  SHF.R.S32.HI R93, RZ, 0x3, R4 ;  /* 0x00000003ff5d7819 */ /* 0x000fc60000011404 */
[----:B------:R-:W-:Y:S02]  /*22e10*/  IMAD.IADD R39, R22, 0x1, -R18 ;  /* 0x0000000116277824 */ /* 0x000fe400078e0a12 */
[----:B------:R-:W-:Y:S01]  /*22e20*/  IMAD R57, R76, 0x80, R93 ;  /* 0x000000804c397824 */ /* 0x000fe200078e025d */
[----:B------:R-:W-:Y:S01]  /*22e30*/  SHF.R.S32.HI R24, RZ, 0x1f, R6 ;  /* 0x0000001fff187819 */ /* 0x000fe20000011406 */
[C---:B------:R-:W-:Y:S02]  /*22e40*/  IMAD.SHL.U32 R56, R39.reuse, 0x8, RZ ;  /* 0x0000000827387824 */ /* 0x040fe400078e00ff */
[----:B------:R-:W-:Y:S01]  /*22e50*/  IMAD R4, R39, 0x20, R57 ;  /* 0x0000002027047824 */ /* 0x000fe200078e0239 */
[----:B------:R-:W-:Y:S05]  /*22e60*/  @!P0 BRA `(.L_x_2584) ;  /* 0x00004a1000008947 */ /* 0x000fea0003800000 */
[----:B-1---5:R-:W-:-:S13]  /*22e70*/  ISETP.NE.AND P0, PT, R13, 0x1, PT ;  /* 0x000000010d00780c */ /* 0x022fda0003f05270 */
[----:B------:R1:W2:Y:S04]  /*22e80*/  @P0 LD.E R18, [R10.64+0x168] ;  /* 0x000168040a120980 */ /* 0x0002a8000c101900 */
[----:B-1----:R2:W3:Y:S02]  /*22e90*/  @P0 LD.E R10, [R10.64+0x16c] ;  /* 0x00016c040a0a0980 */ /* 0x0024e4000c101900 */
[----:B--2---:R-:W-:-:S05]  /*22ea0*/  @P0 IMAD.HI.U32 R11, R4, R18, RZ ;  /* 0x00000012040b0227 */ /* 0x004fca00078e00ff */
[----:B---3--:R-:W-:-:S04]  /*22eb0*/  @P0 SHF.R.U32.HI R4, RZ, R10, R11 ;  /* 0x0000000aff040219 */ /* 0x008fc8000001160b */
[----:B------:R-:W-:Y:S01]  /*22ec0*/  SHF.R.S32.HI R18, RZ, 0x1f, R4 ;  /* 0x0000001fff127819 */ /* 0x000fe20000011404 */
[-C--:B------:R-:W-:Y:S02]  /*22ed0*/  IMAD R20, R9, R4.reuse, RZ ;  /* 0x0000000409147224 */ /* 0x080fe400078e02ff */
[-C--:B------:R-:W-:Y:S02]  /*22ee0*/  IMAD R19, R3, R4.reuse, RZ ;  /* 0x0000000403137224 */ /* 0x080fe400078e02ff */
[----:B------:R-:W-:-:S04]  /*22ef0*/  IMAD.WIDE.U32 R10, R8, R4, RZ ;  /* 0x00000004080a7225 */ /* 0x000fc800078e00ff */
[-C--:B------:R-:W-:Y:S02]  /*22f00*/  IMAD R21, R8, R18.reuse, R20 ;  /* 0x0000001208157224 */ /* 0x080fe400078e0214 */
[C---:B------:R-:W-:Y:S02]  /*22f10*/  IMAD R20, R2.reuse, R18, R19 ;  /* 0x0000001202147224 */ /* 0x040fe400078e0213 */
[----:B------:R-:W-:Y:S01]  /*22f20*/  IMAD.WIDE.U32 R18, R2, R4, RZ ;  /* 0x0000000402127225 */ /* 0x000fe200078e00ff */
[----:B------:R-:W-:-:S03]  /*22f30*/  IADD3 R11, R11, R21, RZ ;  /* 0x000000150b0b7210 */ /* 0x000fc60007ffe0ff */
[----:B------:R-:W-:Y:S01]  /*22f40*/  IMAD R4, R9, R6, RZ ;  /* 0x0000000609047224 */ /* 0x000fe200078e02ff */
[----:B------:R-:W-:Y:S01]  /*22f50*/  IADD3 R9, R19, R20, RZ ;  /* 0x0000001413097210 */ /* 0x000fe20007ffe0ff */
[----:B------:R-:W-:-:S04]  /*22f60*/  IMAD.WIDE.U32 R10, R6, R8, R10 ;  /* 0x00000008060a7225 */ /* 0x000fc800078e000a */
[----:B------:R-:W-:Y:S01]  /*22f70*/  IMAD R4, R8, R24, R4 ;  /* 0x0000001808047224 */ /* 0x000fe200078e0204 */
[----:B------:R-:W-:Y:S01]  /*22f80*/  MOV R8, R18 ;  /* 0x0000001200087202 */ /* 0x000fe20000000f00 */
[----:B------:R-:W-:Y:S01]  /*22f90*/  IMAD R3, R3, R6, RZ ;  /* 0x0000000603037224 */ /* 0x000fe200078e02ff */
[----:B------:R-:W-:-:S03]  /*22fa0*/  LEA R34, P1, R10, R14, 0x1 ;  /* 0x0000000e0a227211 */ /* 0x000fc600078208ff */
[----:B------:R-:W-:-:S04]  /*22fb0*/  IMAD.WIDE.U32 R8, R6, R2, R8 ;  /* 0x0000000206087225 */ /* 0x000fc800078e0008 */
[----:B------:R-:W-:Y:S01]  /*22fc0*/  IMAD R2, R2, R24, R3 ;  /* 0x0000001802027224 */ /* 0x000fe200078e0203 */
[----:B------:R-:W-:Y:S02]  /*22fd0*/  IADD3 R3, R11, R4, RZ ;  /* 0x000000040b037210 */ /* 0x000fe40007ffe0ff */
[----:B------:R-:W-:Y:S02]  /*22fe0*/  LEA R35, P0, R8, R16, 0x1 ;  /* 0x0000001008237211 */ /* 0x000fe400078008ff */
[----:B------:R-:W-:Y:S02]  /*22ff0*/  IADD3 R2, R9, R2, RZ ;  /* 0x0000000209027210 */ /* 0x000fe40007ffe0ff */
[----:B------:R-:W-:Y:S02]  /*23000*/  LEA.HI.X R29, R10, R15, R3, 0x1, P1 ;  /* 0x0000000f0a1d7211 */ /* 0x000fe400008f0c03 */
[----:B------:R-:W-:Y:S02]  /*23010*/  SHF.L.U32 R4, R39, 0x2, RZ ;  /* 0x0000000227047819 */ /* 0x000fe400000006ff */
[----:B------:R-:W-:Y:S01]  /*23020*/  LEA.HI.X R28, R8, R17, R2, 0x1, P0 ;  /* 0x00000011081c7211 */ /* 0x000fe200000f0c02 */
[----:B------:R-:W-:Y:S05]  /*23030*/  BRA.DIV ~URZ, `(.L_x_2585) ;  /* 0x000094a27f007947 */ /* 0x000fea000b800000 */
[----:B------:R1:W2:Y:S02]  /*23040*/  SHFL.IDX PT, R6, R29, RZ, 0x181f ;  /* 0x00181fff1d067589 */ /* 0x0002a400000e0000 */
.L_x_2659:
[----:B------:R-:W-:Y:S05]  /*23050*/  BRA.DIV ~URZ, `(.L_x_2586) ;  /* 0x000094f27f007947 */ /* 0x000fea000b800000 */
[----:B------:R3:W4:Y:S01]  /*23060*/  SHFL.IDX PT, R8, R34, RZ, 0x181f ;  /* 0x00181fff22087589 */ /* 0x00072200000e0000 */
[----:B--2---:R-:W-:-:S03]  /*23070*/  MOV R9, R6 ;  /* 0x0000000600097202 */ /* 0x004fc60000000f00 */
[----:B------:R3:W2:Y:S04]  /*23080*/  SHFL.IDX PT, R10, R28, RZ, 0x181f ;  /* 0x00181fff1c0a7589 */ /* 0x0006a800000e0000 */
[----:B------:R3:W1:Y:S02]  /*23090*/  SHFL.IDX PT, R2, R35, RZ, 0x181f ;  /* 0x00181fff23027589 */ /* 0x00066400000e0000 */
.L_x_2660:
[----:B------:R-:W-:Y:S01]  /*230a0*/  IMAD R23, R23, R13, RZ ;  /* 0x0000000d17177224 */ /* 0x000fe200078e02ff */
[----:B------:R-:W-:Y:S01]  /*230b0*/  BSSY B0, `(.L_x_2587) ;  /* 0x0000035000007945 */ /* 0x000fe20003800000 */
[----:B------:R-:W-:Y:S01]  /*230c0*/  CS2R R58, SRZ ;  /* 0x00000000003a7805 */ /* 0x000fe2000001ff00 */
[----:B------:R-:W-:Y:S01]  /*230d0*/  CS2R R36, SRZ ;  /* 0x0000000000247805 */ /* 0x000fe2000001ff00 */
[----:B------:R-:W-:Y:S01]  /*230e0*/  CS2R R30, SRZ ;  /* 0x00000000001e7805 */ /* 0x000fe2000001ff00 */
[----:B------:R-:W-:Y:S01]  /*230f0*/  ISETP.GE.AND P0, PT, R57, R23, PT ;  /* 0x000000173900720c */ /* 0x000fe20003f06270 */
[----:B------:R-:W-:Y:S01]  /*23100*/  CS2R R24, SRZ ;  /* 0x0000000000187805 */ /* 0x000fe2000001ff00 */
[----:B------:R-:W-:Y:S01]  /*23110*/  CS2R R20, SRZ ;  /* 0x0000000000147805 */ /* 0x000fe2000001ff00 */
[----:B------:R-:W-:Y:S01]  /*23120*/  CS2R R38, SRZ ;  /* 0x0000000000267805 */ /* 0x000fe2000001ff00 */
[----:B------:R-:W-:Y:S01]  /*23130*/  CS2R R32, SRZ ;  /* 0x0000000000207805 */ /* 0x000fe2000001ff00 */
[----:B------:R-:W-:Y:S01]  /*23140*/  CS2R R26, SRZ ;  /* 0x00000000001a7805 */ /* 0x000fe2000001ff00 */
[----:B------:R-:W-:Y:S01]  /*23150*/  CS2R R18, SRZ ;  /* 0x0000000000127805 */ /* 0x000fe2000001ff00 */
[----:B--2---:R-:W-:-:S06]  /*23160*/  MOV R3, R10 ;  /* 0x0000000a00037202 */ /* 0x004fcc0000000f00 */
[----:B------:R-:W-:Y:S05]  /*23170*/  @P0 BRA `(.L_x_2588) ;  /* 0x0000028000000947 */ /* 0x000fea0003800000 */
[C---:B------:R-:W-:Y:S01]  /*23180*/  IADD3 R13, R4.reuse, 0x20, RZ ;  /* 0x00000020040d7810 */ /* 0x040fe20007ffe0ff */
[----:B------:R-:W-:Y:S01]  /*23190*/  CS2R R20, SRZ ;  /* 0x0000000000147805 */ /* 0x000fe2000001ff00 */
[-C--:B------:R-:W-:Y:S01]  /*231a0*/  ISETP.GE.AND P1, PT, R4, R0.reuse, PT ;  /* 0x000000000400720c */ /* 0x080fe20003f26270 */
[----:B------:R-:W-:Y:S01]  /*231b0*/  CS2R R18, SRZ ;  /* 0x0000000000127805 */ /* 0x000fe2000001ff00 */
[----:B------:R-:W-:Y:S01]  /*231c0*/  ISETP.GE.AND P0, PT, R13, R0, PT ;  /* 0x000000000d00720c */ /* 0x000fe20003f06270 */
[----:B------:R-:W-:Y:S01]  /*231d0*/  CS2R R24, SRZ ;  /* 0x0000000000187805 */ /* 0x000fe2000001ff00 */
[----:B------:R-:W-:-:S09]  /*231e0*/  CS2R R26, SRZ ;  /* 0x00000000001a7805 */ /* 0x000fd2000001ff00 */
[C---:B----4-:R-:W-:Y:S02]  /*231f0*/  @!P1 IMAD.WIDE R10, R4.reuse, 0x2, R8 ;  /* 0x00000002040a9825 */ /* 0x050fe400078e0208 */
[----:B------:R-:W-:Y:S02]  /*23200*/  @!P0 SHF.R.S32.HI R6, RZ, 0x1f, R13 ;  /* 0x0000001fff068819 */ /* 0x000fe4000001140d */
[----:B-1----:R-:W-:Y:S01]  /*23210*/  @!P1 IMAD.WIDE R16, R4, 0x2, R2 ;  /* 0x0000000204109825 */ /* 0x002fe200078e0202 */
[----:B------:R1:W5:Y:S01]  /*23220*/  @!P1 LD.E.64 R20, [R10.64] ;  /* 0x000000040a149980 */ /* 0x000362000c101b00 */
[----:B------:R-:W-:-:S03]  /*23230*/  @!P0 LEA.HI R6, R6, R13, RZ, 0x2 ;  /* 0x0000000d06068211 */ /* 0x000fc600078f10ff */
[----:B------:R2:W5:Y:S01]  /*23240*/  @!P1 LD.E.64 R18, [R16.64] ;  /* 0x0000000410129980 */ /* 0x000562000c101b00 */
[----:B------:R-:W-:Y:S02]  /*23250*/  @!P0 LOP3.LUT R6, R6, 0xfffffffc, RZ, 0xc0, !PT ;  /* 0xfffffffc06068812 */ /* 0x000fe400078ec0ff */
[----:B------:R-:W-:-:S03]  /*23260*/  IADD3 R13, R4, 0x40, RZ ;  /* 0x00000040040d7810 */ /* 0x000fc60007ffe0ff */
[----:B------:R-:W-:Y:S01]  /*23270*/  @!P0 IMAD.WIDE R14, R6, 0x2, R8 ;  /* 0x00000002060e8825 */ /* 0x000fe200078e0208 */
[----:B------:R-:W-:-:S04]  /*23280*/  ISETP.GE.AND P1, PT, R13, R0, PT ;  /* 0x000000000d00720c */ /* 0x000fc80003f26270 */
[----:B------:R4:W5:Y:S01]  /*23290*/  @!P0 LD.E.64 R24, [R14.64] ;  /* 0x000000040e188980 */ /* 0x000962000c101b00 */
[----:B-1----:R-:W-:Y:S01]  /*232a0*/  @!P0 IMAD.WIDE R10, R6, 0x2, R2 ;  /* 0x00000002060a8825 */ /* 0x002fe200078e0202 */
[----:B--2---:R-:W-:-:S04]  /*232b0*/  IADD3 R16, R4, 0x60, RZ ;  /* 0x0000006004107810 */ /* 0x004fc80007ffe0ff */
[----:B------:R1:W5:Y:S01]  /*232c0*/  @!P0 LD.E.64 R26, [R10.64] ;  /* 0x000000040a1a8980 */ /* 0x000362000c101b00 */
[----:B------:R-:W-:Y:S01]  /*232d0*/  ISETP.GE.AND P0, PT, R16, R0, PT ;  /* 0x000000001000720c */ /* 0x000fe20003f06270 */
[----:B------:R-:W-:-:S12]  /*232e0*/  CS2R R30, SRZ ;  /* 0x00000000001e7805 */ /* 0x000fd8000001ff00 */
[----:B------:R-:W-:Y:S02]  /*232f0*/  @!P0 SHF.R.S32.HI R6, RZ, 0x1f, R16 ;  /* 0x0000001fff068819 */ /* 0x000fe40000011410 */
[----:B-1----:R-:W-:Y:S02]  /*23300*/  @!P1 SHF.R.S32.HI R10, RZ, 0x1f, R13 ;  /* 0x0000001fff0a9819 */ /* 0x002fe4000001140d */
[----:B------:R-:W-:Y:S02]  /*23310*/  @!P0 LEA.HI R6, R6, R16, RZ, 0x2 ;  /* 0x0000001006068211 */ /* 0x000fe400078f10ff */
[----:B------:R-:W-:Y:S02]  /*23320*/  @!P1 LEA.HI R10, R10, R13, RZ, 0x2 ;  /* 0x0000000d0a0a9211 */ /* 0x000fe400078f10ff */
[----:B------:R-:W-:Y:S02]  /*23330*/  @!P0 LOP3.LUT R6, R6, 0xfffffffc, RZ, 0xc0, !PT ;  /* 0xfffffffc06068812 */ /* 0x000fe400078ec0ff */
[----:B------:R-:W-:Y:S01]  /*23340*/  @!P1 LOP3.LUT R10, R10, 0xfffffffc, RZ, 0xc0, !PT ;  /* 0xfffffffc0a0a9812 */ /* 0x000fe200078ec0ff */
[----:B------:R-:W-:Y:S01]  /*23350*/  CS2R R36, SRZ ;  /* 0x0000000000247805 */ /* 0x000fe2000001ff00 */
[----:B------:R-:W-:Y:S01]  /*23360*/  CS2R R32, SRZ ;  /* 0x0000000000207805 */ /* 0x000fe2000001ff00 */
[----:B------:R-:W-:-:S02]  /*23370*/  CS2R R38, SRZ ;  /* 0x0000000000267805 */ /* 0x000fc4000001ff00 */
[----:B----4-:R-:W-:-:S04]  /*23380*/  @!P1 IMAD.WIDE R14, R10, 0x2, R8 ;  /* 0x000000020a0e9825 */ /* 0x010fc800078e0208 */
[----:B------:R-:W-:Y:S01]  /*23390*/  @!P1 IMAD.WIDE R10, R10, 0x2, R2 ;  /* 0x000000020a0a9825 */ /* 0x000fe200078e0202 */
[----:B------:R1:W5:Y:S03]  /*233a0*/  @!P1 LD.E.64 R30, [R14.64] ;  /* 0x000000040e1e9980 */ /* 0x000366000c101b00 */
[C---:B------:R-:W-:Y:S01]  /*233b0*/  @!P0 IMAD.WIDE R8, R6.reuse, 0x2, R8 ;  /* 0x0000000206088825 */ /* 0x040fe200078e0208 */
[----:B------:R1:W5:Y:S03]  /*233c0*/  @!P1 LD.E.64 R32, [R10.64] ;  /* 0x000000040a209980 */ /* 0x000366000c101b00 */
[----:B------:R-:W-:Y:S01]  /*233d0*/  @!P0 IMAD.WIDE R2, R6, 0x2, R2 ;  /* 0x0000000206028825 */ /* 0x000fe200078e0202 */
[----:B------:R1:W5:Y:S04]  /*233e0*/  @!P0 LD.E.64 R36, [R8.64] ;  /* 0x0000000408248980 */ /* 0x000368000c101b00 */
[----:B------:R1:W5:Y:S02]  /*233f0*/  @!P0 LD.E.64 R38, [R2.64] ;  /* 0x0000000402268980 */ /* 0x000364000c101b00 */
.L_x_2588:
[----:B------:R-:W-:Y:S05]  /*23400*/  BSYNC B0 ;  /* 0x0000000000007941 */ /* 0x000fea0003800000 */
.L_x_2587:
[----:B-1--45:R-:W-:Y:S02]  /*23410*/  IMAD.MOV.U32 R8, RZ, RZ, R36 ;  /* 0x000000ffff087224 */ /* 0x032fe400078e0024 */
[----:B------:R-:W-:-:S02]  /*23420*/  IMAD.MOV.U32 R3, RZ, RZ, R30 ;  /* 0x000000ffff037224 */ /* 0x000fc400078e001e */
        /* <DEDUP_REMOVED lines=9> */
[----:B------:R-:W-:-:S04]  /*234c0*/  MOV R6, R25 ;  /* 0x0000001900067202 */ /* 0x000fc80000000f00 */
        /* <DEDUP_REMOVED lines=12> */
[----:B------:R-:W-:-:S02]  /*23590*/  PRMT R96, R6, 0x7610, R96 ;  /* 0x0000761006607816 */ /* 0x000fc40000000060 */
[----:B------:R-:W-:Y:S02]  /*235a0*/  MOV R6, R27 ;  /* 0x0000001b00067202 */ /* 0x000fe40000000f00 */
[----:B------:R-:W-:Y:S02]  /*235b0*/  PRMT R85, R3, 0x5410, R2 ;  /* 0x0000541003557816 */ /* 0x000fe40000000002 */
[----:B------:R-:W-:Y:S01]  /*235c0*/  PRMT R87, R8, 0x5410, R6 ;  /* 0x0000541008577816 */ /* 0x000fe20000000006 */
[----:B------:R-:W-:Y:S05]  /*235d0*/  BRA.DIV ~URZ, `(.L_x_2589) ;  /* 0x000090b27f007947 */ /* 0x000fea000b800000 */
[----:B------:R1:W2:Y:S04]  /*235e0*/  SHFL.IDX PT, R9, R29, 0x1, 0x181f ;  /* 0x00381f001d097f89 */ /* 0x0002a800000e0000 */
[----:B------:R1:W4:Y:S04]  /*235f0*/  SHFL.IDX PT, R8, R34, 0x1, 0x181f ;  /* 0x00381f0022087f89 */ /* 0x00032800000e0000 */
[----:B------:R1:W3:Y:S04]  /*23600*/  SHFL.IDX PT, R6, R28, 0x1, 0x181f ;  /* 0x00381f001c067f89 */ /* 0x0002e800000e0000 */
[----:B------:R1:W1:Y:S02]  /*23610*/  SHFL.IDX PT, R2, R35, 0x1, 0x181f ;  /* 0x00381f0023027f89 */ /* 0x00026400000e0000 */
.L_x_2661:
[----:B------:R-:W-:Y:S01]  /*23620*/  IADD3 R3, R57, 0x20, RZ ;  /* 0x0000002039037810 */ /* 0x000fe20007ffe0ff */
[----:B------:R-:W-:Y:S01]  /*23630*/  BSSY B0, `(.L_x_2590) ;  /* 0x0000033000007945 */ /* 0x000fe20003800000 */
        /* <DEDUP_REMOVED lines=8> */
[----:B---3--:R-:W-:-:S07]  /*236c0*/  IMAD.MOV.U32 R3, RZ, RZ, R6 ;  /* 0x000000ffff037224 */ /* 0x008fce00078e0006 */
        /* <DEDUP_REMOVED lines=8> */
[C---:B--2-4-:R-:W-:Y:S02]  /*23750*/  @!P1 IMAD.WIDE R10, R4.reuse, 0x2, R8 ;  /* 0x00000002040a9825 */ /* 0x054fe400078e0208 */
        /* <DEDUP_REMOVED lines=24> */
[----:B---3--:R-:W-:-:S04]  /*238e0*/  @!P1 IMAD.WIDE R14, R10, 0x2, R8 ;  /* 0x000000020a0e9825 */ /* 0x008fc800078e0208 */
[----:B------:R-:W-:Y:S01]  /*238f0*/  @!P1 IMAD.WIDE R10, R10, 0x2, R2 ;  /* 0x000000020a0a9825 */ /* 0x000fe200078e0202 */
[----:B------:R1:W5:Y:S03]  /*23900*/  @!P1 LD.E.64 R48, [R14.64] ;  /* 0x000000040e309980 */ /* 0x000366000c101b00 */
[C---:B------:R-:W-:Y:S01]  /*23910*/  @!P0 IMAD.WIDE R8, R6.reuse, 0x2, R8 ;  /* 0x0000000206088825 */ /* 0x040fe200078e0208 */
[----:B------:R1:W5:Y:S03]  /*23920*/  @!P1 LD.E.64 R50, [R10.64] ;  /* 0x000000040a329980 */ /* 0x000366000c101b00 */
[----:B------:R-:W-:Y:S01]  /*23930*/  @!P0 IMAD.WIDE R2, R6, 0x2, R2 ;  /* 0x0000000206028825 */ /* 0x000fe200078e0202 */
[----:B------:R1:W5:Y:S04]  /*23940*/  @!P0 LD.E.64 R58, [R8.64] ;  /* 0x00000004083a8980 */ /* 0x000368000c101b00 */
[----:B------:R1:W5:Y:S02]  /*23950*/  @!P0 LD.E.64 R52, [R2.64] ;  /* 0x0000000402348980 */ /* 0x000364000c101b00 */
.L_x_2591:
[----:B------:R-:W-:Y:S05]  /*23960*/  BSYNC B0 ;  /* 0x0000000000007941 */ /* 0x000fea0003800000 */
.L_x_2590:
        /* <DEDUP_REMOVED lines=30> */
[----:B------:R-:W-:Y:S02]  /*23b50*/  PRMT R91, R3, 0x7610, R91 ;  /* 0x00007610035b7816 */ /* 0x000fe4000000005b */
[----:B------:R-:W-:Y:S01]  /*23b60*/  PRMT R94, R2, 0x7610, R94 ;  /* 0x00007610025e7816 */ /* 0x000fe2000000005e */
[----:B------:R-:W-:Y:S05]  /*23b70*/  BRA.DIV ~URZ, `(.L_x_2592) ;  /* 0x00008cb27f007947 */ /* 0x000fea000b800000 */
[----:B------:R1:W3:Y:S02]  /*23b80*/  SHFL.IDX PT, R6, R29, 0x2, 0x181f ;  /* 0x00581f001d067f89 */ /* 0x0002e400000e0000 */
.L_x_2662:
[----:B------:R-:W-:Y:S05]  /*23b90*/  BRA.DIV ~URZ, `(.L_x_2593) ;  /* 0x00008d027f007947 */ /* 0x000fea000b800000 */
[----:B------:R4:W1:Y:S01]  /*23ba0*/  SHFL.IDX PT, R8, R34, 0x2, 0x181f ;  /* 0x00581f0022087f89 */ /* 0x00086200000e0000 */
[----:B--23--:R-:W-:-:S03]  /*23bb0*/  MOV R9, R6 ;  /* 0x0000000600097202 */ /* 0x00cfc60000000f00 */
[----:B------:R4:W2:Y:S04]  /*23bc0*/  SHFL.IDX PT, R10, R28, 0x2, 0x181f ;  /* 0x00581f001c0a7f89 */ /* 0x0008a800000e0000 */
[----:B------:R4:W3:Y:S02]  /*23bd0*/  SHFL.IDX PT, R2, R35, 0x2, 0x181f ;  /* 0x00581f0023027f89 */ /* 0x0008e400000e0000 */
.L_x_2663:
        /* <DEDUP_REMOVED lines=11> */
[----:B--2---:R-:W-:-:S06]  /*23c90*/  IMAD.MOV.U32 R3, RZ, RZ, R10 ;  /* 0x000000ffff037224 */ /* 0x004fcc00078e000a */
        /* <DEDUP_REMOVED lines=8> */
[C---:B-1----:R-:W-:Y:S02]  /*23d20*/  @!P1 IMAD.WIDE R10, R4.reuse, 0x2, R8 ;  /* 0x00000002040a9825 */ /* 0x042fe400078e0208 */
[----:B------:R-:W-:Y:S02]  /*23d30*/  @!P0 SHF.R.S32.HI R6, RZ, 0x1f, R13 ;  /* 0x0000001fff068819 */ /* 0x000fe4000001140d */
[----:B---3--:R-:W-:Y:S01]  /*23d40*/  @!P1 IMAD.WIDE R16, R4, 0x2, R2 ;  /* 0x0000000204109825 */ /* 0x008fe200078e0202 */
        /* <DEDUP_REMOVED lines=30> */
.L_x_2595:
[----:B------:R-:W-:Y:S05]  /*23f30*/  BSYNC B0 ;  /* 0x0000000000007941 */ /* 0x000fea0003800000 */
.L_x_2594:
[----:B-1---5:R-:W-:Y:S01]  /*23f40*/  IMAD.MOV.U32 R3, RZ, RZ, R68 ;  /* 0x000000ffff037224 */ /* 0x022fe200078e0044 */
[----:B------:R-:W-:Y:S01]  /*23f50*/  CS2R R82, SRZ ;  /* 0x0000000000527805 */ /* 0x000fe2000001ff00 */
[----:B---3--:R-:W-:-:S02]  /*23f60*/  IMAD.MOV.U32 R2, RZ, RZ, R69 ;  /* 0x000000ffff027224 */ /* 0x008fc400078e0045 */
        /* <DEDUP_REMOVED lines=23> */
[----:B------:R-:W-:Y:S01]  /*240e0*/  SHF.R.S32.HI R6, RZ, 0x1f, R22 ;  /* 0x0000001fff067819 */ /* 0x000fe20000011416 */
[----:B------:R-:W-:Y:S01]  /*240f0*/  IMAD.SHL.U32 R76, R76, 0x80, RZ ;  /* 0x000000804c4c7824 */ /* 0x000fe200078e00ff */
[----:B------:R-:W-:Y:S01]  /*24100*/  PRMT R106, R3, 0x7610, R106 ;  /* 0x00007610036a7816 */ /* 0x000fe2000000006a */
[----:B------:R-:W-:Y:S01]  /*24110*/  IMAD.MOV.U32 R3, RZ, RZ, R54 ;  /* 0x000000ffff037224 */ /* 0x000fe200078e0036 */
[----:B------:R-:W-:Y:S01]  /*24120*/  PRMT R107, R2, 0x7610, R107 ;  /* 0x00007610026b7816 */ /* 0x000fe2000000006b */
[----:B------:R-:W-:Y:S01]  /*24130*/  IMAD.MOV.U32 R2, RZ, RZ, R55 ;  /* 0x000000ffff027224 */ /* 0x000fe200078e0037 */
[----:B------:R-:W-:-:S02]  /*24140*/  PRMT R101, R101, 0x5410, R8 ;  /* 0x0000541065657816 */ /* 0x000fc40000000008 */
[----:B------:R-:W-:Y:S02]  /*24150*/  LEA.HI R6, R6, R22, RZ, 0x3 ;  /* 0x0000001606067211 */ /* 0x000fe400078f18ff */
[----:B------:R-:W-:Y:S02]  /*24160*/  PRMT R101, R3, 0x7610, R101 ;  /* 0x0000761003657816 */ /* 0x000fe40000000065 */
[----:B------:R-:W-:Y:S02]  /*24170*/  LEA.HI.SX32 R6, R6, R76, 0x1d ;  /* 0x0000004c06067211 */ /* 0x000fe400078feaff */
[----:B------:R-:W-:Y:S01]  /*24180*/  PRMT R102, R2, 0x7610, R102 ;  /* 0x0000761002667816 */ /* 0x000fe20000000066 */
[----:B------:R-:W-:Y:S05]  /*24190*/  BRA.DIV ~URZ, `(.L_x_2596) ;  /* 0x000088427f007947 */ /* 0x000fea000b800000 */
[----:B------:R1:W2:Y:S02]  /*241a0*/  SHFL.IDX PT, R9, R29, 0x3, 0x181f ;  /* 0x00781f001d097f89 */ /* 0x0002a400000e0000 */
.L_x_2664:
[----:B------:R-:W-:Y:S05]  /*241b0*/  BRA.DIV ~URZ, `(.L_x_2597) ;  /* 0x000088927f007947 */ /* 0x000fea000b800000 */
[----:B------:R3:W1:Y:S04]  /*241c0*/  SHFL.IDX PT, R8, R34, 0x3, 0x181f ;  /* 0x00781f0022087f89 */ /* 0x00066800000e0000 */
[----:B------:R3:W4:Y:S04]  /*241d0*/  SHFL.IDX PT, R10, R28, 0x3, 0x181f ;  /* 0x00781f001c0a7f89 */ /* 0x00072800000e0000 */
[----:B------:R3:W2:Y:S02]  /*241e0*/  SHFL.IDX PT, R2, R35, 0x3, 0x181f ;  /* 0x00781f0023027f89 */ /* 0x0006a400000e0000 */
.L_x_2665:
[----:B------:R-:W-:Y:S01]  /*241f0*/  IADD3 R6, R6, 0x60, RZ ;  /* 0x0000006006067810 */ /* 0x000fe20007ffe0ff */
[----:B------:R-:W-:Y:S01]  /*24200*/  BSSY B0, `(.L_x_2598) ;  /* 0x0000033000007945 */ /* 0x000fe20003800000 */
[----:B----4-:R-:W-:Y:S01]  /*24210*/  IMAD.MOV.U32 R3, RZ, RZ, R10 ;  /* 0x000000ffff037224 */ /* 0x010fe200078e000a */
[----:B------:R-:W-:Y:S01]  /*24220*/  CS2R R78, SRZ ;  /* 0x00000000004e7805 */ /* 0x000fe2000001ff00 */
[----:B------:R-:W-:Y:S01]  /*24230*/  ISETP.GE.AND P0, PT, R6, R23, PT ;  /* 0x000000170600720c */ /* 0x000fe20003f06270 */
[----:B------:R-:W-:Y:S01]  /*24240*/  CS2R R74, SRZ ;  /* 0x00000000004a7805 */ /* 0x000fe2000001ff00 */
[----:B---3--:R-:W-:Y:S01]  /*24250*/  CS2R R34, SRZ ;  /* 0x0000000000227805 */ /* 0x008fe2000001ff00 */
[----:B------:R-:W-:Y:S01]  /*24260*/  CS2R R80, SRZ ;  /* 0x0000000000507805 */ /* 0x000fe2000001ff00 */
[----:B------:R-:W-:Y:S01]  /*24270*/  CS2R R76, SRZ ;  /* 0x00000000004c7805 */ /* 0x000fe2000001ff00 */
[----:B------:R-:W-:Y:S01]  /*24280*/  CS2R R72, SRZ ;  /* 0x0000000000487805 */ /* 0x000fe2000001ff00 */
[----:B-1----:R-:W-:-:S07]  /*24290*/  CS2R R28, SRZ ;  /* 0x00000000001c7805 */ /* 0x002fce000001ff00 */
[----:B------:R-:W-:Y:S05]  /*242a0*/  @P0 BRA `(.L_x_2599) ;  /* 0x0000028000000947 */ /* 0x000fea0003800000 */
[C---:B------:R-:W-:Y:S01]  /*242b0*/  IADD3 R13, R4.reuse, 0x20, RZ ;  /* 0x00000020040d7810 */ /* 0x040fe20007ffe0ff */
[----:B------:R-:W-:Y:S01]  /*242c0*/  CS2R R34, SRZ ;  /* 0x0000000000227805 */ /* 0x000fe2000001ff00 */
[-C--:B------:R-:W-:Y:S02]  /*242d0*/  ISETP.GE.AND P0, PT, R4, R0.reuse, PT ;  /* 0x000000000400720c */ /* 0x080fe40003f06270 */
[----:B------:R-:W-:Y:S01]  /*242e0*/  ISETP.GE.AND P2, PT, R13, R0, PT ;  /* 0x000000000d00720c */ /* 0x000fe20003f46270 */
[----:B------:R-:W-:-:S10]  /*242f0*/  CS2R R28, SRZ ;  /* 0x00000000001c7805 */ /* 0x000fd4000001ff00 */
[----:B--2---:R-:W-:Y:S02]  /*24300*/  @!P0 IMAD.WIDE R10, R4, 0x2, R8 ;  /* 0x00000002040a8825 */ /* 0x004fe400078e0208 */
[----:B------:R-:W-:-:S03]  /*24310*/  @!P2 SHF.R.S32.HI R6, RZ, 0x1f, R13 ;  /* 0x0000001fff06a819 */ /* 0x000fc6000001140d */
[----:B------:R1:W5:Y:S01]  /*24320*/  @!P0 LD.E.64 R34, [R10.64] ;  /* 0x000000040a228980 */ /* 0x000362000c101b00 */
[----:B------:R-:W-:Y:S02]  /*24330*/  @!P2 LEA.HI R6, R6, R13, RZ, 0x2 ;  /* 0x0000000d0606a211 */ /* 0x000fe400078f10ff */
[----:B------:R-:W-:Y:S02]  /*24340*/  IADD3 R13, R4, 0x40, RZ ;  /* 0x00000040040d7810 */ /* 0x000fe40007ffe0ff */
[----:B------:R-:W-:Y:S02]  /*24350*/  @!P2 LOP3.LUT R6, R6, 0xfffffffc, RZ, 0xc0, !PT ;  /* 0xfffffffc0606a812 */ /* 0x000fe400078ec0ff */
[----:B------:R-:W-:Y:S01]  /*24360*/  ISETP.GE.AND P1, PT, R13, R0, PT ;  /* 0x000000000d00720c */ /* 0x000fe20003f26270 */
[----:B------:R-:W-:Y:S01]  /*24370*/  CS2R R74, SRZ ;  /* 0x00000000004a7805 */ /* 0x000fe2000001ff00 */
[----:B-1----:R-:W-:-:S05]  /*24380*/  @!P0 IMAD.WIDE R10, R4, 0x2, R2 ;  /* 0x00000002040a8825 */ /* 0x002fca00078e0202 */
[----:B------:R1:W5:Y:S01]  /*24390*/  @!P0 LD.E.64 R28, [R10.64] ;  /* 0x000000040a1c8980 */ /* 0x000362000c101b00 */
[----:B------:R-:W-:Y:S01]  /*243a0*/  CS2R R72, SRZ ;  /* 0x0000000000487805 */ /* 0x000fe2000001ff00 */
[----:B------:R-:W-:Y:S01]  /*243b0*/  CS2R R78, SRZ ;  /* 0x00000000004e7805 */ /* 0x000fe2000001ff00 */
[----:B-1----:R-:W-:-:S05]  /*243c0*/  @!P2 IMAD.WIDE R10, R6, 0x2, R8 ;  /* 0x00000002060aa825 */ /* 0x002fca00078e0208 */
[----:B------:R1:W5:Y:S02]  /*243d0*/  @!P2 LD.E.64 R74, [R10.64] ;  /* 0x000000040a4aa980 */ /* 0x000364000c101b00 */
[----:B-1----:R-:W-:Y:S01]  /*243e0*/  @!P2 IMAD.WIDE R10, R6, 0x2, R2 ;  /* 0x00000002060aa825 */ /* 0x002fe200078e0202 */
[----:B------:R-:W-:-:S04]  /*243f0*/  @!P1 SHF.R.S32.HI R6, RZ, 0x1f, R13 ;  /* 0x0000001fff069819 */ /* 0x000fc8000001140d */
[----:B------:R-:W-:Y:S01]  /*24400*/  @!P1 LEA.HI R6, R6, R13, RZ, 0x2 ;  /* 0x0000000d06069211 */ /* 0x000fe200078f10ff */
[----:B------:R1:W5:Y:S01]  /*24410*/  @!P2 LD.E.64 R72, [R10.64] ;  /* 0x000000040a48a980 */ /* 0x000362000c101b00 */
[----:B------:R-:W-:Y:S02]  /*24420*/  IADD3 R13, R4, 0x60, RZ ;  /* 0x00000060040d7810 */ /* 0x000fe40007ffe0ff */
[----:B------:R-:W-:Y:S02]  /*24430*/  @!P1 LOP3.LUT R6, R6, 0xfffffffc, RZ, 0xc0, !PT ;  /* 0xfffffffc06069812 */ /* 0x000fe400078ec0ff */
[----:B------:R-:W-:Y:S01]  /*24440*/  ISETP.GE.AND P0, PT, R13, R0, PT ;  /* 0x000000000d00720c */ /* 0x000fe20003f06270 */
[----:B------:R-:W-:Y:S01]  /*24450*/  CS2R R76, SRZ ;  /* 0x00000000004c7805 */ /* 0x000fe2000001ff00 */
[----:B------:R-:W-:Y:S01]  /*24460*/  CS2R R82, SRZ ;  /* 0x0000000000527805 */ /* 0x000fe2000001ff00 */
[----:B-1----:R-:W-:-:S05]  /*24470*/  @!P1 IMAD.WIDE R10, R6, 0x2, R8 ;  /* 0x00000002060a9825 */ /* 0x002fca00078e0208 */
[----:B------:R1:W5:Y:S01]  /*24480*/  @!P1 LD.E.64 R78, [R10.64] ;  /* 0x000000040a4e9980 */ /* 0x000362000c101b00 */
[----:B------:R-:W-:-:S04]  /*24490*/  CS2R R80, SRZ ;  /* 0x0000000000507805 */ /* 0x000fc8000001ff00 */
[----:B-1----:R-:W-:-:S04]  /*244a0*/  @!P0 SHF.R.S32.HI R10, RZ, 0x1f, R13 ;  /* 0x0000001fff0a8819 */ /* 0x002fc8000001140d */
[----:B------:R-:W-:Y:S01]  /*244b0*/  @!P0 LEA.HI R13, R10, R13, RZ, 0x2 ;  /* 0x0000000d0a0d8211 */ /* 0x000fe200078f10ff */
[----:B------:R-:W-:-:S03]  /*244c0*/  @!P1 IMAD.WIDE R10, R6, 0x2, R2 ;  /* 0x00000002060a9825 */ /* 0x000fc600078e0202 */
[----:B------:R-:W-:Y:S02]  /*244d0*/  @!P0 LOP3.LUT R6, R13, 0xfffffffc, RZ, 0xc0, !PT ;  /* 0xfffffffc0d068812 */ /* 0x000fe400078ec0ff */
[----:B------:R1:W5:Y:S03]  /*244e0*/  @!P1 LD.E.64 R76, [R10.64] ;  /* 0x000000040a4c9980 */ /* 0x000366000c101b00 */
[----:B------:R-:W-:-:S04]  /*244f0*/  @!P0 IMAD.WIDE R8, R6, 0x2, R8 ;  /* 0x0000000206088825 */ /* 0x000fc800078e0208 */
[----:B------:R-:W-:Y:S01]  /*24500*/  @!P0 IMAD.WIDE R2, R6, 0x2, R2 ;  /* 0x0000000206028825 */ /* 0x000fe200078e0202 */
[----:B------:R1:W5:Y:S04]  /*24510*/  @!P0 LD.E.64 R82, [R8.64] ;  /* 0x0000000408528980 */ /* 0x000368000c101b00 */
[----:B------:R1:W5:Y:S02]  /*24520*/  @!P0 LD.E.64 R80, [R2.64] ;  /* 0x0000000402508980 */ /* 0x000364000c101b00 */
.L_x_2599:
[----:B------:R-:W-:Y:S05]  /*24530*/  BSYNC B0 ;  /* 0x0000000000007941 */ /* 0x000fea0003800000 */
.L_x_2598:
[----:B-1----:R-:W-:Y:S01]  /*24540*/  IADD3 R8, R92, -c[0x0][0x20], RZ ;  /* 0x800008005c087a10 */ /* 0x002fe20007ffe0ff */
[----:B------:R-:W-:-:S04]  /*24550*/  DEPBAR.LE SB0, 0x1 ;  /* 0x000080400000791a */ /* 0x000fc80000000000 */
[----:B--2---:R1:W2:Y:S04]  /*24560*/  LDL.64 R2, [R8+0x20] ;  /* 0x0000200008027983 */ /* 0x0042a80000100a00 */
[----:B-1----:R-:W3:Y:S01]  /*24570*/  LDL.64 R8, [R8+0x28] ;  /* 0x0000280008087983 */ /* 0x002ee20000100a00 */
[----:B------:R-:W-:Y:S03]  /*24580*/  WARPSYNC 0xffffffff ;  /* 0xffffffff00007948 */ /* 0x000fe60003800000 */
[----:B------:R-:W-:Y:S01]  /*24590*/  BAR.SYNC.DEFER_BLOCKING 0x0 ;  /* 0x0000000000007b1d */ /* 0x000fe20000010000 */
[----:B------:R-:W-:-:S05]  /*245a0*/  SHF.R.S32.HI R6, RZ, 0x1f, R22 ;  /* 0x0000001fff067819 */ /* 0x000fca0000011416 */
[----:B--2---:R1:W2:Y:S04]  /*245b0*/  LD.E R13, [R2.64] ;  /* 0x00000004020d7980 */ /* 0x0042a8000c101900 */
[----:B---3--:R3:W4:Y:S01]  /*245c0*/  LD.E.64 R10, [R8.64] ;  /* 0x00000004080a7980 */ /* 0x008722000c101b00 */
[----:B------:R-:W-:Y:S01]  /*245d0*/  BSSY B1, `(.L_x_2600) ;  /* 0x00000eb000017945 */ /* 0x000fe20003800000 */
[CC--:B-1----:R-:W-:Y:S02]  /*245e0*/  LEA.HI R2, R6.reuse, R22.reuse, RZ, 0x3 ;  /* 0x0000001606027211 */ /* 0x0c2fe400078f18ff */
[----:B------:R-:W-:Y:S02]  /*245f0*/  LEA.HI R6, R6, R22, RZ, 0x6 ;  /* 0x0000001606067211 */ /* 0x000fe400078f30ff */
[----:B------:R-:W-:-:S05]  /*24600*/  LOP3.LUT R2, R2, 0xfffffff8, RZ, 0xc0, !PT ;  /* 0xfffffff802027812 */ /* 0x000fca00078ec0ff */
[----:B------:R-:W-:Y:S02]  /*24610*/  IMAD.IADD R3, R22, 0x1, -R2 ;  /* 0x0000000116037824 */ /* 0x000fe400078e0a02 */
[----:B------:R-:W-:Y:S02]  /*24620*/  IMAD.SHL.U32 R2, R93, 0x40, RZ ;  /* 0x000000405d027824 */ /* 0x000fe400078e00ff */
[----:B------:R-:W-:-:S03]  /*24630*/  IMAD.SHL.U32 R3, R3, 0x8, RZ ;  /* 0x0000000803037824 */ /* 0x000fc600078e00ff */
[----:B------:R-:W-:-:S04]  /*24640*/  LOP3.LUT R2, R2, 0x1c0, RZ, 0xc0, !PT ;  /* 0x000001c002027812 */ /* 0x000fc800078ec0ff */
[----:B------:R-:W-:Y:S02]  /*24650*/  LOP3.LUT R3, R2, 0x38, R3, 0xf8, !PT ;  /* 0x0000003802037812 */ /* 0x000fe400078ef803 */
[----:B---3--:R-:W-:Y:S01]  /*24660*/  SHF.R.U32.HI R8, RZ, 0x3, R2 ;  /* 0x00000003ff087819 */ /* 0x008fe20000011602 */
[----:B------:R-:W-:-:S03]  /*24670*/  IMAD.SHL.U32 R2, R6, 0x8, RZ ;  /* 0x0000000806027824 */ /* 0x000fc600078e00ff */
[----:B------:R-:W-:Y:S01]  /*24680*/  LOP3.LUT R8, R3, R8, RZ, 0x3c, !PT ;  /* 0x0000000803087212 */ /* 0x000fe200078e3cff */
[----:B-----5:R-:W-:-:S03]  /*24690*/  IMAD.MOV.U32 R3, RZ, RZ, R82 ;  /* 0x000000ffff037224 */ /* 0x020fc600078e0052 */
[----:B------:R-:W-:Y:S01]  /*246a0*/  LOP3.LUT R8, R8, 0xfffffe00, R2, 0xf8, !PT ;  /* 0xfffffe0008087812 */ /* 0x000fe200078ef802 */
[----:B------:R-:W-:Y:S01]  /*246b0*/  IMAD.MOV.U32 R2, RZ, RZ, R83 ;  /* 0x000000ffff027224 */ /* 0x000fe200078e0053 */
[----:B------:R-:W-:Y:S01]  /*246c0*/  PRMT R117, R117, 0x5410, R3 ;  /* 0x0000541075757816 */ /* 0x000fe20000000003 */
[----:B------:R-:W-:-:S03]  /*246d0*/  IMAD.MOV.U32 R3, RZ, RZ, R78 ;  /* 0x000000ffff037224 */ /* 0x000fc600078e004e */
[----:B------:R-:W-:Y:S01]  /*246e0*/  PRMT R118, R118, 0x5410, R2 ;  /* 0x0000541076767816 */ /* 0x000fe20000000002 */
        /* <DEDUP_REMOVED lines=13> */
[----:B------:R-:W-:-:S04]  /*247c0*/  PRMT R117, R3, 0x7610, R117 ;  /* 0x0000761003757816 */ /* 0x000fc80000000075 */
[----:B------:R-:W-:Y:S01]  /*247d0*/  PRMT R118, R2, 0x7610, R118 ;  /* 0x0000761002767816 */ /* 0x000fe20000000076 */
[----:B------:R-:W-:-:S05]  /*247e0*/  IMAD.MOV.U32 R2, RZ, RZ, R76 ;  /* 0x000000ffff027224 */ /* 0x000fca00078e004c */
        /* <DEDUP_REMOVED lines=11> */
[----:B--2---:R-:W-:-:S05]  /*248a0*/  IMAD R13, R13, -0x80, R23 ;  /* 0xffffff800d0d7824 */ /* 0x004fca00078e0217 */
[----:B------:R-:W-:-:S04]  /*248b0*/  IMNMX R84, R13, 0x80, PT ;  /* 0x000000800d547817 */ /* 0x000fc80003800200 */
[----:B------:R-:W-:Y:S01]  /*248c0*/  ISETP.GE.AND P0, PT, R93, R84, PT ;  /* 0x000000545d00720c */ /* 0x000fe20003f06270 */
[----:B----4-:R-:W-:-:S12]  /*248d0*/  IMAD.WIDE.U32 R8, R8, 0x2, R10 ;  /* 0x0000000208087825 */ /* 0x010fd800078e000a */
[----:B------:R-:W-:Y:S05]  /*248e0*/  @P0 BRA `(.L_x_2601) ;  /* 0x00000b9000000947 */ /* 0x000fea0003800000 */
[----:B------:R-:W-:Y:S01]  /*248f0*/  ISETP.GE.AND P0, PT, R4, R0, PT ;  /* 0x000000000400720c */ /* 0x000fe20003f06270 */
[----:B------:R-:W-:-:S12]  /*24900*/  BSSY B0, `(.L_x_2602) ;  /* 0x000002c000007945 */ /* 0x000fd80003800000 */
[----:B------:R-:W-:Y:S05]  /*24910*/  @P0 BRA `(.L_x_2603) ;  /* 0x000002a000000947 */ /* 0x000fea0003800000 */
[--C-:B------:R-:W-:Y:S02]  /*24920*/  SHF.R.U64 R11, R18, 0x10, R19.reuse ;  /* 0x00000010120b7819 */ /* 0x100fe40000001213 */
[----:B------:R-:W-:Y:S02]  /*24930*/  SHF.R.U32.HI R2, RZ, 0x10, R19 ;  /* 0x00000010ff027819 */ /* 0x000fe40000011613 */
[----:B------:R-:W2:Y:S01]  /*24940*/  LD.E.128 R16, [R8.64] ;  /* 0x0000000408107980 */ /* 0x000ea2000c101d00 */
[--C-:B------:R-:W-:Y:S02]  /*24950*/  SHF.R.U32.HI R6, RZ, 0x10, R21.reuse ;  /* 0x00000010ff067819 */ /* 0x100fe40000011615 */
[----:B------:R-:W-:Y:S01]  /*24960*/  HADD2.F32 R10, -RZ, R2.H0_H0 ;  /* 0x20000002ff0a7230 */ /* 0x000fe20000004100 */
[----:B------:R-:W-:Y:S01]  /*24970*/  SHF.R.U64 R13, R20, 0x10, R21 ;  /* 0x00000010140d7819 */ /* 0x000fe20000001215 */
[----:B------:R-:W-:-:S04]  /*24980*/  HADD2.F32 R11, -RZ, R11.H0_H0 ;  /* 0x2000000bff0b7230 */ /* 0x000fc80000004100 */
[----:B------:R-:W-:Y:S02]  /*24990*/  HADD2.F32 R13, -RZ, R13.H0_H0 ;  /* 0x2000000dff0d7230 */ /* 0x000fe40000004100 */
[--C-:B--2---:R-:W-:Y:S02]  /*249a0*/  HADD2.F32 R2, -RZ, R19.reuse.H1_H1 ;  /* 0x30000013ff027230 */ /* 0x104fe40000004100 */
[----:B------:R-:W-:Y:S02]  /*249b0*/  HADD2.F32 R3, -RZ, R19.H0_H0 ;  /* 0x20000013ff037230 */ /* 0x000fe40000004100 */
[----:B------:R-:W-:Y:S01]  /*249c0*/  HADD2.F32 R19, -RZ, R6.H0_H0 ;  /* 0x20000006ff137230 */ /* 0x000fe20000004100 */
[----:B------:R-:W-:-:S04]  /*249d0*/  FMUL.FTZ R6, R2, R10 ;  /* 0x0000000a02067220 */ /* 0x000fc80000410000 */
[-C--:B------:R-:W-:Y:S02]  /*249e0*/  FFMA.FTZ R6, R3, R19.reuse, -R6 ;  /* 0x0000001303067223 */ /* 0x080fe40000010806 */
[----:B------:R-:W-:-:S04]  /*249f0*/  FMUL.FTZ R19, R2, R19 ;  /* 0x0000001302137220 */ /* 0x000fc80000410000 */
[----:B------:R-:W-:Y:S01]  /*24a00*/  FFMA.FTZ R19, R3, R10, R19 ;  /* 0x0000000a03137223 */ /* 0x000fe20000010013 */
[----:B------:R-:W-:-:S04]  /*24a10*/  HADD2.F32 R2, -RZ, R85.H0_H0 ;  /* 0x20000055ff027230 */ /* 0x000fc80000004100 */
[----:B------:R-:W-:Y:S01]  /*24a20*/  F2FP.PACK_AB R19, R19, R6 ;  /* 0x000000061313723e */ /* 0x000fe200000000ff */
[----:B------:R-:W-:Y:S02]  /*24a30*/  HADD2.F32 R6, -RZ, R16.H1_H1 ;  /* 0x30000010ff067230 */ /* 0x000fe40000004100 */
[----:B------:R-:W-:Y:S02]  /*24a40*/  HADD2.F32 R3, -RZ, R86.H0_H0 ;  /* 0x20000056ff037230 */ /* 0x000fe40000004100 */
[----:B------:R-:W-:Y:S01]  /*24a50*/  HADD2.F32 R10, -RZ, R16.H0_H0 ;  /* 0x20000010ff0a7230 */ /* 0x000fe20000004100 */
[----:B------:R-:W-:-:S04]  /*24a60*/  FMUL.FTZ R14, R6, R2 ;  /* 0x00000002060e7220 */ /* 0x000fc80000410000 */
[-C--:B------:R-:W-:Y:S02]  /*24a70*/  FFMA.FTZ R15, R10, R3.reuse, -R14 ;  /* 0x000000030a0f7223 */ /* 0x080fe4000001080e */
[----:B------:R-:W-:Y:S01]  /*24a80*/  FMUL.FTZ R3, R6, R3 ;  /* 0x0000000306037220 */ /* 0x000fe20000410000 */
[----:B------:R-:W-:-:S03]  /*24a90*/  HADD2.F32 R6, -RZ, R18.H1_H1 ;  /* 0x30000012ff067230 */ /* 0x000fc60000004100 */
[----:B------:R-:W-:Y:S01]  /*24aa0*/  FFMA.FTZ R16, R10, R2, R3 ;  /* 0x000000020a107223 */ /* 0x000fe20000010003 */
[----:B------:R-:W-:Y:S02]  /*24ab0*/  HADD2.F32 R3, -RZ, R86.H1_H1 ;  /* 0x30000056ff037230 */ /* 0x000fe40000004100 */
[----:B------:R-:W-:Y:S02]  /*24ac0*/  HADD2.F32 R2, -RZ, R85.H1_H1 ;  /* 0x30000055ff027230 */ /* 0x000fe40000004100 */
[----:B------:R-:W-:Y:S01]  /*24ad0*/  HADD2.F32 R10, -RZ, R18.H0_H0 ;  /* 0x20000012ff0a7230 */ /* 0x000fe20000004100 */
[CC--:B------:R-:W-:Y:S02]  /*24ae0*/  FMUL.FTZ R18, R6.reuse, R3.reuse ;  /* 0x0000000306127220 */ /* 0x0c0fe40000410000 */
[-C--:B------:R-:W-:Y:S02]  /*24af0*/  FMUL.FTZ R14, R6, R2.reuse ;  /* 0x00000002060e7220 */ /* 0x080fe40000410000 */
[C---:B------:R-:W-:Y:S01]  /*24b00*/  FFMA.FTZ R18, R10.reuse, R2, R18 ;  /* 0x000000020a127223 */ /* 0x040fe20000010012 */
[--C-:B------:R-:W-:Y:S01]  /*24b10*/  HADD2.F32 R2, -RZ, R17.reuse.H1_H1 ;  /* 0x30000011ff027230 */ /* 0x100fe20000004100 */
[----:B------:R-:W-:Y:S01]  /*24b20*/  FFMA.FTZ R14, R10, R3, -R14 ;  /* 0x000000030a0e7223 */ /* 0x000fe2000001080e */
[----:B------:R-:W-:-:S03]  /*24b30*/  HADD2.F32 R3, -RZ, R17.H0_H0 ;  /* 0x20000011ff037230 */ /* 0x000fc60000004100 */
[C---:B------:R-:W-:Y:S02]  /*24b40*/  FMUL.FTZ R6, R2.reuse, R11 ;  /* 0x0000000b02067220 */ /* 0x040fe40000410000 */
[-C--:B------:R-:W-:Y:S02]  /*24b50*/  FMUL.FTZ R17, R2, R13.reuse ;  /* 0x0000000d02117220 */ /* 0x080fe40000410000 */
[C---:B------:R-:W-:Y:S02]  /*24b60*/  FFMA.FTZ R6, R3.reuse, R13, -R6 ;  /* 0x0000000d03067223 */ /* 0x040fe40000010806 */
[----:B------:R-:W-:Y:S01]  /*24b70*/  FFMA.FTZ R17, R3, R11, R17 ;  /* 0x0000000b03117223 */ /* 0x000fe20000010011 */
[----:B------:R-:W-:Y:S02]  /*24b80*/  F2FP.PACK_AB R18, R18, R14 ;  /* 0x0000000e1212723e */ /* 0x000fe400000000ff */
[----:B------:R-:W-:Y:S02]  /*24b90*/  F2FP.PACK_AB R16, R16, R15 ;  /* 0x0000000f1010723e */ /* 0x000fe400000000ff */
[----:B------:R-:W-:-:S05]  /*24ba0*/  F2FP.PACK_AB R17, R17, R6 ;  /* 0x000000061111723e */ /* 0x000fca00000000ff */
[----:B------:R1:W-:Y:S02]  /*24bb0*/  ST.E.128 [R8.64], R16 ;  /* 0x0000001008007985 */ /* 0x0003e4000c101d04 */
.L_x_2603:
[----:B------:R-:W-:Y:S05]  /*24bc0*/  BSYNC B0 ;  /* 0x0000000000007941 */ /* 0x000fea0003800000 */
.L_x_2602:
[----:B------:R-:W-:Y:S01]  /*24bd0*/  IADD3 R2, R4, 0x20, RZ ;  /* 0x0000002004027810 */ /* 0x000fe20007ffe0ff */
[----:B------:R-:W-:Y:S03]  /*24be0*/  BSSY B0, `(.L_x_2604) ;  /* 0x000002d000007945 */ /* 0x000fe60003800000 */
[----:B------:R-:W-:-:S13]  /*24bf0*/  ISETP.GE.AND P0, PT, R2, R0, PT ;  /* 0x000000000200720c */ /* 0x000fda0003f06270 */
[----:B------:R-:W-:Y:S05]  /*24c00*/  @P0 BRA `(.L_x_2605) ;  /* 0x000002a000000947 */ /* 0x000fea0003800000 */
[----:B-1----:R-:W2:Y:S01]  /*24c10*/  LD.E.128 R16, [R8.64+0x4000] ;  /* 0x0040000408107980 */ /* 0x002ea2000c101d00 */
[----:B------:R-:W-:Y:S02]  /*24c20*/  SHF.R.U32.HI R2, RZ, 0x10, R27 ;  /* 0x00000010ff027819 */ /* 0x000fe4000001161b */
[--C-:B------:R-:W-:Y:S02]  /*24c30*/  SHF.R.U32.HI R6, RZ, 0x10, R25.reuse ;  /* 0x00000010ff067819 */ /* 0x100fe40000011619 */
[----:B------:R-:W-:Y:S01]  /*24c40*/  SHF.R.U64 R13, R24, 0x10, R25 ;  /* 0x00000010180d7819 */ /* 0x000fe20000001219 */
[----:B------:R-:W-:Y:S01]  /*24c50*/  HADD2.F32 R10, -RZ, R2.H0_H0 ;  /* 0x20000002ff0a7230 */ /* 0x000fe20000004100 */
[----:B------:R-:W-:-:S03]  /*24c60*/  SHF.R.U64 R11, R26, 0x10, R27 ;  /* 0x000000101a0b7819 */ /* 0x000fc6000000121b */
[----:B------:R-:W-:Y:S02]  /*24c70*/  HADD2.F32 R13, -RZ, R13.H0_H0 ;  /* 0x2000000dff0d7230 */ /* 0x000fe40000004100 */
        /* <DEDUP_REMOVED lines=34> */
[----:B------:R1:W-:Y:S02]  /*24ea0*/  ST.E.128 [R8.64+0x4000], R16 ;  /* 0x0040001008007985 */ /* 0x0003e4000c101d04 */
.L_x_2605:
[----:B------:R-:W-:Y:S05]  /*24eb0*/  BSYNC B0 ;  /* 0x0000000000007941 */ /* 0x000fea0003800000 */
.L_x_2604:
[----:B------:R-:W-:Y:S01]  /*24ec0*/  IADD3 R2, R4, 0x40, RZ ;  /* 0x0000004004027810 */ /* 0x000fe20007ffe0ff */
[----:B------:R-:W-:Y:S03]  /*24ed0*/  BSSY B0, `(.L_x_2606) ;  /* 0x000002d000007945 */ /* 0x000fe60003800000 */
[----:B------:R-:W-:-:S13]  /*24ee0*/  ISETP.GE.AND P0, PT, R2, R0, PT ;  /* 0x000000000200720c */ /* 0x000fda0003f06270 */
[----:B------:R-:W-:Y:S05]  /*24ef0*/  @P0 BRA `(.L_x_2607) ;  /* 0x000002a000000947 */ /* 0x000fea0003800000 */
[----:B-1----:R-:W2:Y:S01]  /*24f00*/  LD.E.128 R16, [R8.64+0x8000] ;  /* 0x0080000408107980 */ /* 0x002ea2000c101d00 */
[----:B------:R-:W-:Y:S02]  /*24f10*/  SHF.R.U32.HI R2, RZ, 0x10, R33 ;  /* 0x00000010ff027819 */ /* 0x000fe40000011621 */
[----:B------:R-:W-:Y:S02]  /*24f20*/  SHF.R.U32.HI R3, RZ, 0x10, R31 ;  /* 0x00000010ff037819 */ /* 0x000fe4000001161f */
[----:B------:R-:W-:Y:S01]  /*24f30*/  SHF.R.U64 R13, R32, 0x10, R33 ;  /* 0x00000010200d7819 */ /* 0x000fe20000001221 */
[----:B------:R-:W-:Y:S02]  /*24f40*/  HADD2.F32 R2, -RZ, R2.H0_H0 ;  /* 0x20000002ff027230 */ /* 0x000fe40000004100 */
[----:B------:R-:W-:Y:S02]  /*24f50*/  HADD2.F32 R3, -RZ, R3.H0_H0 ;  /* 0x20000003ff037230 */ /* 0x000fe40000004100 */
[----:B------:R-:W-:-:S02]  /*24f60*/  HADD2.F32 R13, -RZ, R13.H0_H0 ;  /* 0x2000000dff0d7230 */ /* 0x000fc40000004100 */
[--C-:B--2---:R-:W-:Y:S02]  /*24f70*/  HADD2.F32 R6, -RZ, R19.reuse.H1_H1 ;  /* 0x30000013ff067230 */ /* 0x104fe40000004100 */
[----:B------:R-:W-:-:S03]  /*24f80*/  HADD2.F32 R10, -RZ, R19.H0_H0 ;  /* 0x20000013ff0a7230 */ /* 0x000fc60000004100 */
[CC--:B------:R-:W-:Y:S02]  /*24f90*/  FMUL.FTZ R11, R6.reuse, R2.reuse ;  /* 0x00000002060b7220 */ /* 0x0c0fe40000410000 */
[-C--:B------:R-:W-:Y:S02]  /*24fa0*/  FMUL.FTZ R6, R6, R3.reuse ;  /* 0x0000000306067220 */ /* 0x080fe40000410000 */
[C---:B------:R-:W-:Y:S01]  /*24fb0*/  FFMA.FTZ R14, R10.reuse, R3, -R11 ;  /* 0x000000030a0e7223 */ /* 0x040fe2000001080b */
[--C-:B------:R-:W-:Y:S01]  /*24fc0*/  HADD2.F32 R3, -RZ, R89.reuse.H1_H1 ;  /* 0x30000059ff037230 */ /* 0x100fe20000004100 */
[----:B------:R-:W-:Y:S01]  /*24fd0*/  FFMA.FTZ R19, R10, R2, R6 ;  /* 0x000000020a137223 */ /* 0x000fe20000010006 */
[----:B------:R-:W-:Y:S02]  /*24fe0*/  HADD2.F32 R2, -RZ, R89.H0_H0 ;  /* 0x20000059ff027230 */ /* 0x000fe40000004100 */
[--C-:B------:R-:W-:Y:S02]  /*24ff0*/  HADD2.F32 R6, -RZ, R16.reuse.H1_H1 ;  /* 0x30000010ff067230 */ /* 0x100fe40000004100 */
[----:B------:R-:W-:Y:S01]  /*25000*/  HADD2.F32 R10, -RZ, R16.H0_H0 ;  /* 0x20000010ff0a7230 */ /* 0x000fe20000004100 */
[----:B------:R-:W-:-:S02]  /*25010*/  F2FP.PACK_AB R19, R19, R14 ;  /* 0x0000000e1313723e */ /* 0x000fc400000000ff */
[CC--:B------:R-:W-:Y:S02]  /*25020*/  FMUL.FTZ R11, R6.reuse, R2.reuse ;  /* 0x00000002060b7220 */ /* 0x0c0fe40000410000 */
[-C--:B------:R-:W-:Y:S02]  /*25030*/  FMUL.FTZ R6, R6, R3.reuse ;  /* 0x0000000306067220 */ /* 0x080fe40000410000 */
[C---:B------:R-:W-:Y:S01]  /*25040*/  FFMA.FTZ R20, R10.reuse, R3, -R11 ;  /* 0x000000030a147223 */ /* 0x040fe2000001080b */
[----:B------:R-:W-:Y:S01]  /*25050*/  HADD2.F32 R3, -RZ, R90.H1_H1 ;  /* 0x3000005aff037230 */ /* 0x000fe20000004100 */
[----:B------:R-:W-:Y:S01]  /*25060*/  FFMA.FTZ R16, R10, R2, R6 ;  /* 0x000000020a107223 */ /* 0x000fe20000010006 */
[----:B------:R-:W-:Y:S01]  /*25070*/  HADD2.F32 R6, -RZ, R18.H1_H1 ;  /* 0x30000012ff067230 */ /* 0x000fe20000004100 */
[----:B------:R-:W-:Y:S01]  /*25080*/  SHF.R.U64 R11, R30, 0x10, R31 ;  /* 0x000000101e0b7819 */ /* 0x000fe2000000121f */
[----:B------:R-:W-:Y:S02]  /*25090*/  HADD2.F32 R2, -RZ, R90.H0_H0 ;  /* 0x2000005aff027230 */ /* 0x000fe40000004100 */
[----:B------:R-:W-:Y:S01]  /*250a0*/  HADD2.F32 R10, -RZ, R18.H0_H0 ;  /* 0x20000012ff0a7230 */ /* 0x000fe20000004100 */
[CC--:B------:R-:W-:Y:S01]  /*250b0*/  FMUL.FTZ R18, R6.reuse, R3.reuse ;  /* 0x0000000306127220 */ /* 0x0c0fe20000410000 */
[----:B------:R-:W-:Y:S01]  /*250c0*/  HADD2.F32 R11, -RZ, R11.H0_H0 ;  /* 0x2000000bff0b7230 */ /* 0x000fe20000004100 */
[----:B------:R-:W-:Y:S01]  /*250d0*/  FMUL.FTZ R15, R6, R2 ;  /* 0x00000002060f7220 */ /* 0x000fe20000410000 */
[----:B------:R-:W-:Y:S01]  /*250e0*/  F2FP.PACK_AB R16, R16, R20 ;  /* 0x000000141010723e */ /* 0x000fe200000000ff */
[C---:B------:R-:W-:Y:S01]  /*250f0*/  FFMA.FTZ R18, R10.reuse, R2, R18 ;  /* 0x000000020a127223 */ /* 0x040fe20000010012 */
[--C-:B------:R-:W-:Y:S01]  /*25100*/  HADD2.F32 R2, -RZ, R17.reuse.H1_H1 ;  /* 0x30000011ff027230 */ /* 0x100fe20000004100 */
[----:B------:R-:W-:Y:S01]  /*25110*/  FFMA.FTZ R15, R10, R3, -R15 ;  /* 0x000000030a0f7223 */ /* 0x000fe2000001080f */
[----:B------:R-:W-:-:S03]  /*25120*/  HADD2.F32 R3, -RZ, R17.H0_H0 ;  /* 0x20000011ff037230 */ /* 0x000fc60000004100 */
[----:B------:R-:W-:Y:S01]  /*25130*/  FMUL.FTZ R6, R2, R13 ;  /* 0x0000000d02067220 */ /* 0x000fe20000410000 */
[----:B------:R-:W-:Y:S01]  /*25140*/  F2FP.PACK_AB R18, R18, R15 ;  /* 0x0000000f1212723e */ /* 0x000fe200000000ff */
[-C--:B------:R-:W-:Y:S02]  /*25150*/  FMUL.FTZ R17, R2, R11.reuse ;  /* 0x0000000b02117220 */ /* 0x080fe40000410000 */
[C---:B------:R-:W-:Y:S02]  /*25160*/  FFMA.FTZ R2, R3.reuse, R11, -R6 ;  /* 0x0000000b03027223 */ /* 0x040fe40000010806 */
[----:B------:R-:W-:-:S05]  /*25170*/  FFMA.FTZ R17, R3, R13, R17 ;  /* 0x0000000d03117223 */ /* 0x000fca0000010011 */
[----:B------:R-:W-:-:S05]  /*25180*/  F2FP.PACK_AB R17, R17, R2 ;  /* 0x000000021111723e */ /* 0x000fca00000000ff */
[----:B------:R1:W-:Y:S02]  /*25190*/  ST.E.128 [R8.64+0x8000], R16 ;  /* 0x0080001008007985 */ /* 0x0003e4000c101d04 */
.L_x_2607:
[----:B------:R-:W-:Y:S05]  /*251a0*/  BSYNC B0 ;  /* 0x0000000000007941 */ /* 0x000fea0003800000 */
.L_x_2606:
[----:B------:R-:W-:-:S04]  /*251b0*/  IADD3 R2, R4, 0x60, RZ ;  /* 0x0000006004027810 */ /* 0x000fc80007ffe0ff */
        /* <DEDUP_REMOVED lines=14> */
[----:B------:R-:W-:Y:S01]  /*252a0*/  HADD2.F32 R3, -RZ, R95.H1_H1 ;  /* 0x3000005fff037230 */ /* 0x000fe20000004100 */
[----:B------:R-:W-:Y:S01]  /*252b0*/  FFMA.FTZ R19, R10, R2, R6 ;  /* 0x000000020a137223 */ /* 0x000fe20000010006 */
[----:B------:R-:W-:Y:S02]  /*252c0*/  HADD2.F32 R2, -RZ, R94.H1_H1 ;  /* 0x3000005eff027230 */ /* 0x000fe40000004100 */
        /* <DEDUP_REMOVED lines=27> */
.L_x_2601:
[----:B------:R-:W-:Y:S05]  /*25480*/  BSYNC B1 ;  /* 0x0000000000017941 */ /* 0x000fea0003800000 */
.L_x_2600:
[----:B------:R-:W-:Y:S01]  /*25490*/  IADD3 R2, R93, 0x20, RZ ;  /* 0x000000205d027810 */ /* 0x000fe20007ffe0ff */
[----:B------:R-:W-:Y:S03]  /*254a0*/  BSSY B1, `(.L_x_2608) ;  /* 0x00000bc000017945 */ /* 0x000fe60003800000 */
[----:B------:R-:W-:-:S13]  /*254b0*/  ISETP.GE.AND P0, PT, R2, R84, PT ;  /* 0x000000540200720c */ /* 0x000fda0003f06270 */
[----:B------:R-:W-:Y:S05]  /*254c0*/  @P0 BRA `(.L_x_2609) ;  /* 0x00000b9000000947 */ /* 0x000fea0003800000 */
[----:B------:R-:W-:Y:S01]  /*254d0*/  ISETP.GE.AND P0, PT, R4, R0, PT ;  /* 0x000000000400720c */ /* 0x000fe20003f06270 */
[----:B------:R-:W-:-:S12]  /*254e0*/  BSSY B0, `(.L_x_2610) ;  /* 0x000002c000007945 */ /* 0x000fd80003800000 */
[----:B------:R-:W-:Y:S05]  /*254f0*/  @P0 BRA `(.L_x_2611) ;  /* 0x000002a000000947 */ /* 0x000fea0003800000 */
[----:B-1----:R-:W2:Y:S01]  /*25500*/  LD.E.128 R16, [R8.64+0x1000] ;  /* 0x0010000408107980 */ /* 0x002ea2000c101d00 */
[----:B------:R-:W-:Y:S02]  /*25510*/  SHF.R.U32.HI R2, RZ, 0x10, R41 ;  /* 0x00000010ff027819 */ /* 0x000fe40000011629 */
[--C-:B------:R-:W-:Y:S02]  /*25520*/  SHF.R.U32.HI R3, RZ, 0x10, R43.reuse ;  /* 0x00000010ff037819 */ /* 0x100fe4000001162b */
        /* <DEDUP_REMOVED lines=18> */
[----:B------:R-:W-:Y:S01]  /*25650*/  HADD2.F32 R3, -RZ, R95.H0_H0 ;  /* 0x2000005fff037230 */ /* 0x000fe20000004100 */
        /* <DEDUP_REMOVED lines=20> */
.L_x_2611:
[----:B------:R-:W-:Y:S05]  /*257a0*/  BSYNC B0 ;  /* 0x0000000000007941 */ /* 0x000fea0003800000 */
.L_x_2610:
[----:B------:R-:W-:Y:S01]  /*257b0*/  IADD3 R2, R4, 0x20, RZ ;  /* 0x0000002004027810 */ /* 0x000fe20007ffe0ff */
[----:B------:R-:W-:Y:S03]  /*257c0*/  BSSY B0, `(.L_x_2612) ;  /* 0x000002d000007945 */ /* 0x000fe60003800000 */
[----:B------:R-:W-:-:S13]  /*257d0*/  ISETP.GE.AND P0, PT, R2, R0, PT ;  /* 0x000000000200720c */ /* 0x000fda0003f06270 */
[----:B------:R-:W-:Y:S05]  /*257e0*/  @P0 BRA `(.L_x_2613) ;  /* 0x000002a000000947 */ /* 0x000fea0003800000 */
[----:B-1----:R-:W2:Y:S01]  /*257f0*/  LD.E.128 R16, [R8.64+0x5000] ;  /* 0x0050000408107980 */ /* 0x002ea2000c101d00 */
[----:B------:R-:W-:Y:S01]  /*25800*/  SHF.R.U32.HI R15, RZ, 0x10, R47 ;  /* 0x00000010ff0f7819 */ /* 0x000fe2000001162f */
[----:B------:R-:W-:Y:S01]  /*25810*/  HADD2.F32 R14, -RZ, R97.H0_H0 ;  /* 0x20000061ff0e7230 */ /* 0x000fe20000004100 */
[--C-:B------:R-:W-:Y:S02]  /*25820*/  SHF.R.U32.HI R2, RZ, 0x10, R45.reuse ;  /* 0x00000010ff027819 */ /* 0x100fe4000001162d */
[----:B------:R-:W-:Y:S01]  /*25830*/  SHF.R.U64 R21, R44, 0x10, R45 ;  /* 0x000000102c157819 */ /* 0x000fe2000000122d */
[----:B------:R-:W-:Y:S01]  /*25840*/  HADD2.F32 R15, -RZ, R15.H0_H0 ;  /* 0x2000000fff0f7230 */ /* 0x000fe20000004100 */
[----:B------:R-:W-:Y:S01]  /*25850*/  SHF.R.U64 R22, R46, 0x10, R47 ;  /* 0x000000102e167819 */ /* 0x000fe2000000122f */
[----:B------:R-:W-:Y:S02]  /*25860*/  HADD2.F32 R2, -RZ, R2.H0_H0 ;  /* 0x20000002ff027230 */ /* 0x000fe40000004100 */
[----:B------:R-:W-:-:S02]  /*25870*/  HADD2.F32 R21, -RZ, R21.H0_H0 ;  /* 0x20000015ff157230 */ /* 0x000fc40000004100 */
[----:B------:R-:W-:Y:S02]  /*25880*/  HADD2.F32 R22, -RZ, R22.H0_H0 ;  /* 0x20000016ff167230 */ /* 0x000fe40000004100 */
[--C-:B--2---:R-:W-:Y:S02]  /*25890*/  HADD2.F32 R3, -RZ, R19.reuse.H1_H1 ;  /* 0x30000013ff037230 */ /* 0x104fe40000004100 */
[----:B------:R-:W-:Y:S02]  /*258a0*/  HADD2.F32 R19, -RZ, R19.H0_H0 ;  /* 0x20000013ff137230 */ /* 0x000fe40000004100 */
[----:B------:R-:W-:Y:S01]  /*258b0*/  HADD2.F32 R13, -RZ, R18.H0_H0 ;  /* 0x20000012ff0d7230 */ /* 0x000fe20000004100 */
[CC--:B------:R-:W-:Y:S01]  /*258c0*/  FMUL.FTZ R6, R3.reuse, R15.reuse ;  /* 0x0000000f03067220 */ /* 0x0c0fe20000410000 */
[----:B------:R-:W-:Y:S01]  /*258d0*/  HADD2.F32 R11, -RZ, R17.H0_H0 ;  /* 0x20000011ff0b7230 */ /* 0x000fe20000004100 */
[-C--:B------:R-:W-:Y:S01]  /*258e0*/  FMUL.FTZ R20, R3, R2.reuse ;  /* 0x0000000203147220 */ /* 0x080fe20000410000 */
[--C-:B------:R-:W-:Y:S01]  /*258f0*/  HADD2.F32 R3, -RZ, R16.reuse.H1_H1 ;  /* 0x30000010ff037230 */ /* 0x100fe20000004100 */
[C---:B------:R-:W-:Y:S01]  /*25900*/  FFMA.FTZ R23, R19.reuse, R2, -R6 ;  /* 0x0000000213177223 */ /* 0x040fe20000010806 */
[----:B------:R-:W-:Y:S01]  /*25910*/  HADD2.F32 R2, -RZ, R97.H1_H1 ;  /* 0x30000061ff027230 */ /* 0x000fe20000004100 */
[----:B------:R-:W-:Y:S01]  /*25920*/  FFMA.FTZ R19, R19, R15, R20 ;  /* 0x0000000f13137223 */ /* 0x000fe20000010014 */
[----:B------:R-:W-:-:S02]  /*25930*/  HADD2.F32 R16, -RZ, R16.H0_H0 ;  /* 0x20000010ff107230 */ /* 0x000fc40000004100 */
[----:B------:R-:W-:Y:S01]  /*25940*/  HADD2.F32 R6, -RZ, R18.H1_H1 ;  /* 0x30000012ff067230 */ /* 0x000fe20000004100 */
[C---:B------:R-:W-:Y:S01]  /*25950*/  FMUL.FTZ R18, R3.reuse, R14 ;  /* 0x0000000e03127220 */ /* 0x040fe20000410000 */
[----:B------:R-:W-:Y:S01]  /*25960*/  HADD2.F32 R10, -RZ, R17.H1_H1 ;  /* 0x30000011ff0a7230 */ /* 0x000fe20000004100 */
[-C--:B------:R-:W-:Y:S01]  /*25970*/  FMUL.FTZ R17, R3, R2.reuse ;  /* 0x0000000203117220 */ /* 0x080fe20000410000 */
[--C-:B------:R-:W-:Y:S01]  /*25980*/  HADD2.F32 R3, -RZ, R98.reuse.H1_H1 ;  /* 0x30000062ff037230 */ /* 0x100fe20000004100 */
[C---:B------:R-:W-:Y:S01]  /*25990*/  FFMA.FTZ R15, R16.reuse, R2, -R18 ;  /* 0x00000002100f7223 */ /* 0x040fe20000010812 */
[----:B------:R-:W-:Y:S01]  /*259a0*/  HADD2.F32 R2, -RZ, R98.H0_H0 ;  /* 0x20000062ff027230 */ /* 0x000fe20000004100 */
[----:B------:R-:W-:Y:S01]  /*259b0*/  FFMA.FTZ R16, R16, R14, R17 ;  /* 0x0000000e10107223 */ /* 0x000fe20000010011 */
[----:B------:R-:W-:Y:S01]  /*259c0*/  F2FP.PACK_AB R19, R19, R23 ;  /* 0x000000171313723e */ /* 0x000fe200000000ff */
[C---:B------:R-:W-:Y:S02]  /*259d0*/  FMUL.FTZ R18, R6.reuse, R3 ;  /* 0x0000000306127220 */ /* 0x040fe40000410000 */
[----:B------:R-:W-:Y:S01]  /*259e0*/  FMUL.FTZ R14, R6, R2 ;  /* 0x00000002060e7220 */ /* 0x000fe20000410000 */
[----:B------:R-:W-:Y:S01]  /*259f0*/  F2FP.PACK_AB R16, R16, R15 ;  /* 0x0000000f1010723e */ /* 0x000fe200000000ff */
[----:B------:R-:W-:-:S02]  /*25a00*/  FMUL.FTZ R6, R10, R22 ;  /* 0x000000160a067220 */ /* 0x000fc40000410000 */
[----:B------:R-:W-:Y:S02]  /*25a10*/  FMUL.FTZ R17, R10, R21 ;  /* 0x000000150a117220 */ /* 0x000fe40000410000 */
[C---:B------:R-:W-:Y:S02]  /*25a20*/  FFMA.FTZ R18, R13.reuse, R2, R18 ;  /* 0x000000020d127223 */ /* 0x040fe40000010012 */
[----:B------:R-:W-:Y:S02]  /*25a30*/  FFMA.FTZ R3, R13, R3, -R14 ;  /* 0x000000030d037223 */ /* 0x000fe4000001080e */
[C---:B------:R-:W-:Y:S02]  /*25a40*/  FFMA.FTZ R2, R11.reuse, R21, -R6 ;  /* 0x000000150b027223 */ /* 0x040fe40000010806 */
[----:B------:R-:W-:Y:S01]  /*25a50*/  FFMA.FTZ R17, R11, R22, R17 ;  /* 0x000000160b117223 */ /* 0x000fe20000010011 */
[----:B------:R-:W-:-:S04]  /*25a60*/  F2FP.PACK_AB R18, R18, R3 ;  /* 0x000000031212723e */ /* 0x000fc800000000ff */
[----:B------:R-:W-:-:S05]  /*25a70*/  F2FP.PACK_AB R17, R17, R2 ;  /* 0x000000021111723e */ /* 0x000fca00000000ff */
[----:B------:R1:W-:Y:S02]  /*25a80*/  ST.E.128 [R8.64+0x5000], R16 ;  /* 0x0050001008007985 */ /* 0x0003e4000c101d04 */
.L_x_2613:
[----:B------:R-:W-:Y:S05]  /*25a90*/  BSYNC B0 ;  /* 0x0000000000007941 */ /* 0x000fea0003800000 */
.L_x_2612:
[----:B------:R-:W-:Y:S01]  /*25aa0*/  IADD3 R2, R4, 0x40, RZ ;  /* 0x0000004004027810 */ /* 0x000fe20007ffe0ff */
[----:B------:R-:W-:Y:S03]  /*25ab0*/  BSSY B0, `(.L_x_2614) ;  /* 0x000002d000007945 */ /* 0x000fe60003800000 */
[----:B------:R-:W-:-:S13]  /*25ac0*/  ISETP.GE.AND P0, PT, R2, R0, PT ;  /* 0x000000000200720c */ /* 0x000fda0003f06270 */
[----:B------:R-:W-:Y:S05]  /*25ad0*/  @P0 BRA `(.L_x_2615) ;  /* 0x000002a000000947 */ /* 0x000fea0003800000 */
[----:B-1----:R-:W2:Y:S01]  /*25ae0*/  LD.E.128 R16, [R8.64+0x9000] ;  /* 0x0090000408107980 */ /* 0x002ea2000c101d00 */
[----:B------:R-:W-:Y:S01]  /*25af0*/  SHF.R.U32.HI R6, RZ, 0x10, R49 ;  /* 0x00000010ff067819 */ /* 0x000fe20000011631 */
[--C-:B------:R-:W-:Y:S01]  /*25b00*/  HADD2.F32 R20, -RZ, R99.reuse.H0_H0 ;  /* 0x20000063ff147230 */ /* 0x100fe20000004100 */
[----:B------:R-:W-:Y:S01]  /*25b10*/  SHF.R.U32.HI R10, RZ, 0x10, R51 ;  /* 0x00000010ff0a7819 */ /* 0x000fe20000011633 */
[----:B------:R-:W-:Y:S01]  /*25b20*/  HADD2.F32 R11, -RZ, R99.H1_H1 ;  /* 0x30000063ff0b7230 */ /* 0x000fe20000004100 */
[----:B------:R-:W-:Y:S02]  /*25b30*/  SHF.R.U64 R21, R48, 0x10, R49 ;  /* 0x0000001030157819 */ /* 0x000fe40000001231 */
[----:B------:R-:W-:Y:S01]  /*25b40*/  SHF.R.U64 R22, R50, 0x10, R51 ;  /* 0x0000001032167819 */ /* 0x000fe20000001233 */
[----:B------:R-:W-:Y:S02]  /*25b50*/  HADD2.F32 R24, -RZ, R10.H0_H0 ;  /* 0x2000000aff187230 */ /* 0x000fe40000004100 */
[----:B------:R-:W-:-:S02]  /*25b60*/  HADD2.F32 R21, -RZ, R21.H0_H0 ;  /* 0x20000015ff157230 */ /* 0x000fc40000004100 */
[----:B------:R-:W-:Y:S02]  /*25b70*/  HADD2.F32 R22, -RZ, R22.H0_H0 ;  /* 0x20000016ff167230 */ /* 0x000fe40000004100 */
[--C-:B--2---:R-:W-:Y:S02]  /*25b80*/  HADD2.F32 R15, -RZ, R16.reuse.H0_H0 ;  /* 0x20000010ff0f7230 */ /* 0x104fe40000004100 */
[----:B------:R-:W-:Y:S02]  /*25b90*/  HADD2.F32 R3, -RZ, R16.H1_H1 ;  /* 0x30000010ff037230 */ /* 0x000fe40000004100 */
[--C-:B------:R-:W-:Y:S02]  /*25ba0*/  HADD2.F32 R2, -RZ, R19.reuse.H1_H1 ;  /* 0x30000013ff027230 */ /* 0x100fe40000004100 */
[----:B------:R-:W-:Y:S02]  /*25bb0*/  HADD2.F32 R16, -RZ, R6.H0_H0 ;  /* 0x20000006ff107230 */ /* 0x000fe40000004100 */
[----:B------:R-:W-:Y:S01]  /*25bc0*/  HADD2.F32 R13, -RZ, R19.H0_H0 ;  /* 0x20000013ff0d7230 */ /* 0x000fe20000004100 */
[C---:B------:R-:W-:Y:S01]  /*25bd0*/  FMUL.FTZ R23, R2.reuse, R24 ;  /* 0x0000001802177220 */ /* 0x040fe20000410000 */
[--C-:B------:R-:W-:Y:S01]  /*25be0*/  HADD2.F32 R14, -RZ, R18.reuse.H0_H0 ;  /* 0x20000012ff0e7230 */ /* 0x100fe20000004100 */
[----:B------:R-:W-:Y:S01]  /*25bf0*/  FMUL.FTZ R19, R2, R16 ;  /* 0x0000001002137220 */ /* 0x000fe20000410000 */
[----:B------:R-:W-:Y:S01]  /*25c00*/  HADD2.F32 R18, -RZ, R18.H1_H1 ;  /* 0x30000012ff127230 */ /* 0x000fe20000004100 */
[----:B------:R-:W-:Y:S01]  /*25c10*/  FMUL.FTZ R2, R3, R20 ;  /* 0x0000001403027220 */ /* 0x000fe20000410000 */
[--C-:B------:R-:W-:Y:S01]  /*25c20*/  HADD2.F32 R6, -RZ, R17.reuse.H1_H1 ;  /* 0x30000011ff067230 */ /* 0x100fe20000004100 */
[C---:B------:R-:W-:Y:S01]  /*25c30*/  FFMA.FTZ R23, R13.reuse, R16, -R23 ;  /* 0x000000100d177223 */ /* 0x040fe20000010817 */
[----:B------:R-:W-:Y:S01]  /*25c40*/  HADD2.F32 R10, -RZ, R17.H0_H0 ;  /* 0x20000011ff0a7230 */ /* 0x000fe20000004100 */
[----:B------:R-:W-:-:S02]  /*25c50*/  FFMA.FTZ R19, R13, R24, R19 ;  /* 0x000000180d137223 */ /* 0x000fc40000010013 */
[-C--:B------:R-:W-:Y:S01]  /*25c60*/  FFMA.FTZ R13, R15, R11.reuse, -R2 ;  /* 0x0000000b0f0d7223 */ /* 0x080fe20000010802 */
[--C-:B------:R-:W-:Y:S01]  /*25c70*/  HADD2.F32 R2, -RZ, R100.reuse.H0_H0 ;  /* 0x20000064ff027230 */ /* 0x100fe20000004100 */
[----:B------:R-:W-:Y:S01]  /*25c80*/  FMUL.FTZ R16, R3, R11 ;  /* 0x0000000b03107220 */ /* 0x000fe20000410000 */
[----:B------:R-:W-:Y:S01]  /*25c90*/  HADD2.F32 R3, -RZ, R100.H1_H1 ;  /* 0x30000064ff037230 */ /* 0x000fe20000004100 */
[----:B------:R-:W-:Y:S01]  /*25ca0*/  FMUL.FTZ R11, R6, R22 ;  /* 0x00000016060b7220 */ /* 0x000fe20000410000 */
[----:B------:R-:W-:Y:S01]  /*25cb0*/  F2FP.PACK_AB R19, R19, R23 ;  /* 0x000000171313723e */ /* 0x000fe200000000ff */
[----:B------:R-:W-:Y:S02]  /*25cc0*/  FFMA.FTZ R16, R15, R20, R16 ;  /* 0x000000140f107223 */ /* 0x000fe40000010010 */
[C---:B------:R-:W-:Y:S02]  /*25cd0*/  FMUL.FTZ R15, R18.reuse, R2 ;  /* 0x00000002120f7220 */ /* 0x040fe40000410000 */
[----:B------:R-:W-:Y:S01]  /*25ce0*/  FMUL.FTZ R18, R18, R3 ;  /* 0x0000000312127220 */ /* 0x000fe20000410000 */
[----:B------:R-:W-:Y:S01]  /*25cf0*/  F2FP.PACK_AB R16, R16, R13 ;  /* 0x0000000d1010723e */ /* 0x000fe200000000ff */
[----:B------:R-:W-:-:S02]  /*25d00*/  FMUL.FTZ R17, R6, R21 ;  /* 0x0000001506117220 */ /* 0x000fc40000410000 */
[C---:B------:R-:W-:Y:S02]  /*25d10*/  FFMA.FTZ R18, R14.reuse, R2, R18 ;  /* 0x000000020e127223 */ /* 0x040fe40000010012 */
[----:B------:R-:W-:Y:S02]  /*25d20*/  FFMA.FTZ R3, R14, R3, -R15 ;  /* 0x000000030e037223 */ /* 0x000fe4000001080f */
[C---:B------:R-:W-:Y:S02]  /*25d30*/  FFMA.FTZ R2, R10.reuse, R21, -R11 ;  /* 0x000000150a027223 */ /* 0x040fe4000001080b */
[----:B------:R-:W-:Y:S01]  /*25d40*/  FFMA.FTZ R17, R10, R22, R17 ;  /* 0x000000160a117223 */ /* 0x000fe20000010011 */
[----:B------:R-:W-:-:S04]  /*25d50*/  F2FP.PACK_AB R18, R18, R3 ;  /* 0x000000031212723e */ /* 0x000fc800000000ff */
[----:B------:R-:W-:-:S05]  /*25d60*/  F2FP.PACK_AB R17, R17, R2 ;  /* 0x000000021111723e */ /* 0x000fca00000000ff */
[----:B------:R1:W-:Y:S02]  /*25d70*/  ST.E.128 [R8.64+0x9000], R16 ;  /* 0x0090001008007985 */ /* 0x0003e4000c101d04 */
.L_x_2615:
[----:B------:R-:W-:Y:S05]  /*25d80*/  BSYNC B0 ;  /* 0x0000000000007941 */ /* 0x000fea0003800000 */
.L_x_2614:
[----:B------:R-:W-:-:S04]  /*25d90*/  IADD3 R2, R4, 0x60, RZ ;  /* 0x0000006004027810 */ /* 0x000fc80007ffe0ff */
[----:B------:R-:W-:-:S13]  /*25da0*/  ISETP.GE.AND P0, PT, R2, R0, PT ;  /* 0x000000000200720c */ /* 0x000fda0003f06270 */
[----:B------:R-:W-:Y:S05]  /*25db0*/  @P0 BRA `(.L_x_2609) ;  /* 0x000002a000000947 */ /* 0x000fea0003800000 */
[----:B-1----:R-:W2:Y:S01]  /*25dc0*/  LD.E.128 R16, [R8.64+0xd000] ;  /* 0x00d0000408107980 */ /* 0x002ea2000c101d00 */
[----:B------:R-:W-:Y:S01]  /*25dd0*/  SHF.R.U32.HI R6, RZ, 0x10, R59 ;  /* 0x00000010ff067819 */ /* 0x000fe2000001163b */
[----:B------:R-:W-:Y:S01]  /*25de0*/  HADD2.F32 R20, -RZ, R102.H1_H1 ;  /* 0x30000066ff147230 */ /* 0x000fe20000004100 */
[----:B------:R-:W-:Y:S01]  /*25df0*/  SHF.R.U32.HI R10, RZ, 0x10, R53 ;  /* 0x00000010ff0a7819 */ /* 0x000fe20000011635 */
[----:B------:R-:W-:Y:S01]  /*25e00*/  HADD2.F32 R11, -RZ, R103.H0_H0 ;  /* 0x20000067ff0b7230 */ /* 0x000fe20000004100 */
        /* <DEDUP_REMOVED lines=37> */
.L_x_2609:
[----:B------:R-:W-:Y:S05]  /*26060*/  BSYNC B1 ;  /* 0x0000000000017941 */ /* 0x000fea0003800000 */
.L_x_2608:
        /* <DEDUP_REMOVED lines=32> */
[----:B------:R-:W-:Y:S01]  /*26270*/  HADD2.F32 R2, -RZ, R102.H0_H0 ;  /* 0x20000066ff027230 */ /* 0x000fe20000004100 */
        /* <DEDUP_REMOVED lines=16> */
.L_x_2619:
[----:B------:R-:W-:Y:S05]  /*26380*/  BSYNC B0 ;  /* 0x0000000000007941 */ /* 0x000fea0003800000 */
.L_x_2618:
        /* <DEDUP_REMOVED lines=46> */
.L_x_2621:
[----:B------:R-:W-:Y:S05]  /*26670*/  BSYNC B0 ;  /* 0x0000000000007941 */ /* 0x000fea0003800000 */
.L_x_2620:
        /* <DEDUP_REMOVED lines=29> */
[----:B------:R-:W-:Y:S01]  /*26850*/  HADD2.F32 R2, -RZ, R109.H1_H1 ;  /* 0x3000006dff027230 */ /* 0x000fe20000004100 */
        /* <DEDUP_REMOVED lines=16> */
.L_x_2623:
[----:B------:R-:W-:Y:S05]  /*26960*/  BSYNC B0 ;  /* 0x0000000000007941 */ /* 0x000fea0003800000 */
.L_x_2622:
[----:B------:R-:W-:-:S04]  /*26970*/  IADD3 R2, R4, 0x60, RZ ;  /* 0x0000006004027810 */ /* 0x000fc80007ffe0ff */
[----:B------:R-:W-:-:S13]  /*26980*/  ISETP.GE.AND P0, PT, R2, R0, PT ;  /* 0x000000000200720c */ /* 0x000fda0003f06270 */
[----:B------:R-:W-:Y:S05]  /*26990*/  @P0 BRA `(.L_x_2617) ;  /* 0x000002a000000947 */ /* 0x000fea0003800000 */
[----:B-1----:R-:W2:Y:S01]  /*269a0*/  LD.E.128 R16, [R8.64+0xe000] ;  /* 0x00e0000408107980 */ /* 0x002ea2000c101d00 */
[----:B------:R-:W-:Y:S01]  /*269b0*/  SHF.R.U32.HI R6, RZ, 0x10, R69 ;  /* 0x00000010ff067819 */ /* 0x000fe20000011645 */
[----:B------:R-:W-:Y:S01]  /*269c0*/  HADD2.F32 R20, -RZ, R111.H1_H1 ;  /* 0x3000006fff147230 */ /* 0x000fe20000004100 */
        /* <DEDUP_REMOVED lines=39> */
.L_x_2617:
[----:B------:R-:W-:Y:S05]  /*26c40*/  BSYNC B1 ;  /* 0x0000000000017941 */ /* 0x000fea0003800000 */
.L_x_2616:
[----:B------:R-:W-:Y:S01]  /*26c50*/  IADD3 R2, R93, 0x60, RZ ;  /* 0x000000605d027810 */ /* 0x000fe20007ffe0ff */
[----:B------:R-:W-:-:S03]  /*26c60*/  IMAD.MOV.U32 R3, RZ, RZ, 0x0 ;  /* 0x00000000ff037424 */ /* 0x000fc600078e00ff */
[----:B------:R-:W-:Y:S01]  /*26c70*/  ISETP.GE.AND P0, PT, R2, R84, PT ;  /* 0x000000540200720c */ /* 0x000fe20003f06270 */
[----:B------:R-:W-:-:S12]  /*26c80*/  IMAD.MOV.U32 R2, RZ, RZ, R138 ;  /* 0x000000ffff027224 */ /* 0x000fd800078e008a */
[----:B------:R-:W-:Y:S05]  /*26c90*/  @P0 RET.REL.NODEC R2 `(_ZN7cutlass13device_kernelIN5flash19enable_sm80_to_sm89INS1_16FlashAttnFwdSm80INS1_25CollectiveMainloopFwdSm80ILi8ELi1ELb0EN4cute5tupleIJNS5_1CILi128EEENS7_ILi48EEENS7_ILi256EEEEEELi256ENS_6half_tEfNS_4arch4Sm80ELb0ELb1ELb1ELb1ELb1ELb1ELb1ELb1EEENS1_21CollectiveEpilogueFwdINS6_IJS8_SA_S9_EEENS6_IJNS7_ILi1EEESI_SI_EEESC_SE_Li256ELb1ELb1ELb1ELb0EEENS1_36VarlenDynamicPersistentTileSchedulerILi128ELi48ELi256ELi256ELb1ELb1ELb0ELb1ELb0ELb1EEEEEEEEEvNT_6ParamsE) ;  /* 0xfffd936002000950 */ /* 0x000fea0003c3ffff */
        /* <DEDUP_REMOVED lines=30> */
[----:B------:R-:W-:Y:S01]  /*26e80*/  HADD2.F32 R3, -RZ, R110.H0_H0 ;  /* 0x2000006eff037230 */ /* 0x000fe20000004100 */
        /* <DEDUP_REMOVED lines=14> */
.L_x_2625:
[----:B------:R-:W-:Y:S05]  /*26f70*/  BSYNC B0 ;  /* 0x0000000000007941 */ /* 0x000fea0003800000 */
.L_x_2624:
[----:B------:R-:W-:Y:S01]  /*26f80*/  IADD3 R2, R4, 0x20, RZ ;  /* 0x0000002004027810 */ /* 0x000fe20007ffe0ff */
[----:B------:R-:W-:Y:S03]  /*26f90*/  BSSY B0, `(.L_x_2626) ;  /* 0x000002d000007945 */ /* 0x000fe60003800000 */
[----:B------:R-:W-:-:S13]  /*26fa0*/  ISETP.GE.AND P0, PT, R2, R0, PT ;  /* 0x000000000200720c */ /* 0x000fda0003f06270 */
[----:B------:R-:W-:Y:S05]  /*26fb0*/  @P0 BRA `(.L_x_2627) ;  /* 0x000002a000000947 */ /* 0x000fea0003800000 */
[----:B-1----:R-:W2:Y:S01]  /*26fc0*/  LD.E.128 R16, [R8.64+0x7000] ;  /* 0x0070000408107980 */ /* 0x002ea2000c101d00 */
[----:B------:R-:W-:Y:S01]  /*26fd0*/  SHF.R.U32.HI R6, RZ, 0x10, R75 ;  /* 0x00000010ff067819 */ /* 0x000fe2000001164b */
[----:B------:R-:W-:Y:S01]  /*26fe0*/  HADD2.F32 R20, -RZ, R111.H0_H0 ;  /* 0x2000006fff147230 */ /* 0x000fe20000004100 */
        /* <DEDUP_REMOVED lines=39> */
.L_x_2627:
[----:B------:R-:W-:Y:S05]  /*27260*/  BSYNC B0 ;  /* 0x0000000000007941 */ /* 0x000fea0003800000 */
.L_x_2626:
        /* <DEDUP_REMOVED lines=46> */
.L_x_2629:
[----:B------:R-:W-:Y:S05]  /*27550*/  BSYNC B0 ;  /* 0x0000000000007941 */ /* 0x000fea0003800000 */
.L_x_2628:
[----:B------:R-:W-:Y:S01]  /*27560*/  IADD3 R4, R4, 0x60, RZ ;  /* 0x0000006004047810 */ /* 0x000fe20007ffe0ff */
[----:B------:R-:W-:Y:S02]  /*27570*/  IMAD.MOV.U32 R2, RZ, RZ, R138 ;  /* 0x000000ffff027224 */ /* 0x000fe400078e008a */
[----:B------:R-:W-:Y:S01]  /*27580*/  IMAD.MOV.U32 R3, RZ, RZ, 0x0 ;  /* 0x00000000ff037424 */ /* 0x000fe200078e00ff */
[----:B------:R-:W-:-:S13]  /*27590*/  ISETP.GE.AND P0, PT, R4, R0, PT ;  /* 0x000000000400720c */ /* 0x000fda0003f06270 */
[----:B------:R-:W-:Y:S05]  /*275a0*/  @P0 RET.REL.NODEC R2 `(_ZN7cutlass13device_kernelIN5flash19enable_sm80_to_sm89INS1_16FlashAttnFwdSm80INS1_25CollectiveMainloopFwdSm80ILi8ELi1ELb0EN4cute5tupleIJNS5_1CILi128EEENS7_ILi48EEENS7_ILi256EEEEEELi256ENS_6half_tEfNS_4arch4Sm80ELb0ELb1ELb1ELb1ELb1ELb1ELb1ELb1EEENS1_21CollectiveEpilogueFwdINS6_IJS8_SA_S9_EEENS6_IJNS7_ILi1EEESI_SI_EEESC_SE_Li256ELb1ELb1ELb1ELb0EEENS1_36VarlenDynamicPersistentTileSchedulerILi128ELi48ELi256ELi256ELb1ELb1ELb0ELb1ELb0ELb1EEEEEEEEEvNT_6ParamsE) ;  /* 0xfffd8a5002000950 */ /* 0x000fea0003c3ffff */
        /* <DEDUP_REMOVED lines=12> */
[----:B------:R-:W-:Y:S02]  /*27670*/  HADD2.F32 R0, -RZ, R19.H1_H1 ;  /* 0x30000013ff007230 */ /* 0x000fe40000004100 */
        /* <DEDUP_REMOVED lines=21> */
[----:B------:R-:W-:Y:S01]  /*277d0*/  FMUL.FTZ R17, R3, R15 ;  /* 0x0000000f03117220 */ /* 0x000fe20000410000 */
[----:B------:R-:W-:Y:S01]  /*277e0*/  MOV R3, 0x0 ;  /* 0x0000000000037802 */ /* 0x000fe20000000f00 */
[----:B------:R-:W-:-:S02]  /*277f0*/  FFMA.FTZ R18, R11, R0, R18 ;  /* 0x000000000b127223 */ /* 0x000fc40000010012 */
[----:B------:R-:W-:Y:S02]  /*27800*/  FFMA.FTZ R2, R11, R2, -R13 ;  /* 0x000000020b027223 */ /* 0x000fe4000001080d */
[C---:B------:R-:W-:Y:S02]  /*27810*/  FFMA.FTZ R0, R4.reuse, R15, -R6 ;  /* 0x0000000f04007223 */ /* 0x040fe40000010806 */
[----:B------:R-:W-:Y:S01]  /*27820*/  FFMA.FTZ R17, R4, R20, R17 ;  /* 0x0000001404117223 */ /* 0x000fe20000010011 */
[----:B------:R-:W-:Y:S02]  /*27830*/  F2FP.PACK_AB R18, R18, R2 ;  /* 0x000000021212723e */ /* 0x000fe400000000ff */
[----:B------:R-:W-:Y:S02]  /*27840*/  MOV R2, R138 ;  /* 0x0000008a00027202 */ /* 0x000fe40000000f00 */
[----:B------:R-:W-:-:S05]  /*27850*/  F2FP.PACK_AB R17, R17, R0 ;  /* 0x000000001111723e */ /* 0x000fca00000000ff */
[----:B------:R1:W-:Y:S01]  /*27860*/  ST.E.128 [R8.64+0xf000], R16 ;  /* 0x00f0001008007985 */ /* 0x0003e2000c101d04 */
[----:B------:R-:W-:Y:S05]  /*27870*/  RET.REL.NODEC R2 `(_ZN7cutlass13device_kernelIN5flash19enable_sm80_to_sm89INS1_16FlashAttnFwdSm80INS1_25CollectiveMainloopFwdSm80ILi8ELi1ELb0EN4cute5tupleIJNS5_1CILi128EEENS7_ILi48EEENS7_ILi256EEEEEELi256ENS_6half_tEfNS_4arch4Sm80ELb0ELb1ELb1ELb1ELb1ELb1ELb1ELb1EEENS1_21CollectiveEpilogueFwdINS6_IJS8_SA_S9_EEENS6_IJNS7_ILi1EEESI_SI_EEESC_SE_Li256ELb1ELb1ELb1ELb0EEENS1_36VarlenDynamicPersistentTileSchedulerILi128ELi48ELi256ELi256ELb1ELb1ELb0ELb1ELb0ELb1EEEEEEEEEvNT_6ParamsE) ;  /* 0xfffd878002007950 */ /* 0x000fea0003c3ffff */
.L_x_2584:
[----:B-1---5:R-:W-:-:S13]  /*27880*/  ISETP.NE.AND P0, PT, R13, 0x1, PT ;  /* 0x000000010d00780c */ /* 0x022fda0003f05270 */
[----:B------:R1:W2:Y:S04]  /*27890*/  @P0 LD.E R18, [R10.64+0x168] ;  /* 0x000168040a120980 */ /* 0x0002a8000c101900 */
[----:B-1----:R2:W3:Y:S02]  /*278a0*/  @P0 LD.E R10, [R10.64+0x16c] ;  /* 0x00016c040a0a0980 */ /* 0x0024e4000c101900 */
[----:B--2---:R-:W-:-:S05]  /*278b0*/  @P0 IMAD.HI.U32 R11, R4, R18, RZ ;  /* 0x00000012040b0227 */ /* 0x004fca00078e00ff */
[----:B---3--:R-:W-:-:S04]  /*278c0*/  @P0 SHF.R.U32.HI R4, RZ, R10, R11 ;  /* 0x0000000aff040219 */ /* 0x008fc8000001160b */
[----:B------:R-:W-:Y:S01]  /*278d0*/  SHF.R.S32.HI R10, RZ, 0x1f, R4 ;  /* 0x0000001fff0a7819 */ /* 0x000fe20000011404 */
[-C--:B------:R-:W-:Y:S02]  /*278e0*/  IMAD R20, R9, R4.reuse, RZ ;  /* 0x0000000409147224 */ /* 0x080fe400078e02ff */
[----:B------:R-:W-:Y:S02]  /*278f0*/  IMAD R11, R3, R4, RZ ;  /* 0x00000004030b7224 */ /* 0x000fe400078e02ff */
[-C--:B------:R-:W-:Y:S02]  /*27900*/  IMAD R21, R8, R10.reuse, R20 ;  /* 0x0000000a08157224 */ /* 0x080fe400078e0214 */
[C---:B------:R-:W-:Y:S02]  /*27910*/  IMAD R20, R2.reuse, R10, R11 ;  /* 0x0000000a02147224 */ /* 0x040fe400078e020b */
[----:B------:R-:W-:-:S04]  /*27920*/  IMAD.WIDE.U32 R10, R2, R4, RZ ;  /* 0x00000004020a7225 */ /* 0x000fc800078e00ff */
[----:B------:R-:W-:Y:S01]  /*27930*/  IMAD.WIDE.U32 R18, R8, R4, RZ ;  /* 0x0000000408127225 */ /* 0x000fe200078e00ff */
[----:B------:R-:W-:-:S03]  /*27940*/  IADD3 R11, R11, R20, RZ ;  /* 0x000000140b0b7210 */ /* 0x000fc60007ffe0ff */
[-C--:B------:R-:W-:Y:S01]  /*27950*/  IMAD R9, R9, R6.reuse, RZ ;  /* 0x0000000609097224 */ /* 0x080fe200078e02ff */
[----:B------:R-:W-:Y:S01]  /*27960*/  IADD3 R19, R19, R21, RZ ;  /* 0x0000001513137210 */ /* 0x000fe20007ffe0ff */
[----:B------:R-:W-:Y:S02]  /*27970*/  IMAD R4, R3, R6, RZ ;  /* 0x0000000603047224 */ /* 0x000fe400078e02ff */
[----:B------:R-:W-:-:S04]  /*27980*/  IMAD.WIDE.U32 R10, R6, R2, R10 ;  /* 0x00000002060a7225 */ /* 0x000fc800078e000a */
[----:B------:R-:W-:Y:S01]  /*27990*/  IMAD.WIDE.U32 R18, R6, R8, R18 ;  /* 0x0000000806127225 */ /* 0x000fe200078e0012 */
[----:B------:R-:W-:-:S03]  /*279a0*/  LEA R21, P0, R10, R16, 0x1 ;  /* 0x000000100a157211 */ /* 0x000fc600078008ff */
[----:B------:R-:W-:Y:S01]  /*279b0*/  IMAD R3, R8, R24, R9 ;  /* 0x0000001808037224 */ /* 0x000fe200078e0209 */
[----:B------:R-:W-:Y:S01]  /*279c0*/  LEA R20, P1, R18, R14, 0x1 ;  /* 0x0000000e12147211 */ /* 0x000fe200078208ff */
[----:B------:R-:W-:-:S03]  /*279d0*/  IMAD R2, R2, R24, R4 ;  /* 0x0000001802027224 */ /* 0x000fc600078e0204 */
[----:B------:R-:W-:Y:S02]  /*279e0*/  IADD3 R3, R19, R3, RZ ;  /* 0x0000000313037210 */ /* 0x000fe40007ffe0ff */
[----:B------:R-:W-:Y:S02]  /*279f0*/  IADD3 R2, R11, R2, RZ ;  /* 0x000000020b027210 */ /* 0x000fe40007ffe0ff */
[----:B------:R-:W-:Y:S02]  /*27a00*/  LEA.HI.X R18, R18, R15, R3, 0x1, P1 ;  /* 0x0000000f12127211 */ /* 0x000fe400008f0c03 */
[----:B------:R-:W-:Y:S01]  /*27a10*/  LEA.HI.X R16, R10, R17, R2, 0x1, P0 ;  /* 0x000000110a107211 */ /* 0x000fe200000f0c02 */
[----:B------:R-:W-:Y:S05]  /*27a20*/  BRA.DIV ~URZ, `(.L_x_2630) ;  /* 0x000051527f007947 */ /* 0x000fea000b800000 */
[----:B------:R1:W2:Y:S02]  /*27a30*/  SHFL.IDX PT, R4, R18, RZ, 0x181f ;  /* 0x00181fff12047589 */ /* 0x0002a400000e0000 */
.L_x_2666:
[----:B------:R-:W-:Y:S05]  /*27a40*/  BRA.DIV ~URZ, `(.L_x_2631) ;  /* 0x000051a27f007947 */ /* 0x000fea000b800000 */
[----:B------:R3:W4:Y:S01]  /*27a50*/  SHFL.IDX PT, R8, R20, RZ, 0x181f ;  /* 0x00181fff14087589 */ /* 0x00072200000e0000 */
[----:B--2---:R-:W-:-:S03]  /*27a60*/  MOV R9, R4 ;  /* 0x0000000400097202 */ /* 0x004fc60000000f00 */
[----:B------:R3:W2:Y:S04]  /*27a70*/  SHFL.IDX PT, R6, R16, RZ, 0x181f ;  /* 0x00181fff10067589 */ /* 0x0006a800000e0000 */
[----:B------:R3:W1:Y:S02]  /*27a80*/  SHFL.IDX PT, R2, R21, RZ, 0x181f ;  /* 0x00181fff15027589 */ /* 0x00066400000e0000 */
.L_x_2667:
        /* <DEDUP_REMOVED lines=20> */
[----:B------:R-:W-:Y:S01]  /*27bd0*/  CS2R R28, SRZ ;  /* 0x00000000001c7805 */ /* 0x000fe2000001ff00 */
[----:B------:R-:W-:Y:S01]  /*27be0*/  CS2R R42, SRZ ;  /* 0x00000000002a7805 */ /* 0x000fe2000001ff00 */
[----:B------:R-:W-:Y:S01]  /*27bf0*/  CS2R R40, SRZ ;  /* 0x0000000000287805 */ /* 0x000fe2000001ff00 */
[----:B------:R-:W-:Y:S01]  /*27c00*/  CS2R R46, SRZ ;  /* 0x00000000002e7805 */ /* 0x000fe2000001ff00 */
[----:B------:R-:W-:-:S05]  /*27c10*/  CS2R R44, SRZ ;  /* 0x00000000002c7805 */ /* 0x000fca000001ff00 */
[----:B----4-:R-:W-:Y:S02]  /*27c20*/  @!P1 IMAD.WIDE R14, R56, 0x2, R8 ;  /* 0x00000002380e9825 */ /* 0x010fe400078e0208 */
[----:B------:R-:W-:-:S03]  /*27c30*/  @!P0 SHF.R.S32.HI R4, RZ, 0x1f, R6 ;  /* 0x0000001fff048819 */ /* 0x000fc60000011406 */
[----:B------:R2:W5:Y:S01]  /*27c40*/  @!P1 LD.E.128 R32, [R14.64] ;  /* 0x000000040e209980 */ /* 0x000562000c101d00 */
[----:B------:R-:W-:-:S04]  /*27c50*/  @!P0 LEA.HI R4, R4, R6, RZ, 0x3 ;  /* 0x0000000604048211 */ /* 0x000fc800078f18ff */
[----:B------:R-:W-:-:S05]  /*27c60*/  @!P0 LOP3.LUT R4, R4, 0xfffffff8, RZ, 0xc0, !PT ;  /* 0xfffffff804048812 */ /* 0x000fca00078ec0ff */
[----:B------:R-:W-:-:S04]  /*27c70*/  @!P0 IMAD.WIDE R10, R4, 0x2, R8 ;  /* 0x00000002040a8825 */ /* 0x000fc800078e0208 */
[--C-:B-1----:R-:W-:Y:S01]  /*27c80*/  @!P0 IMAD.WIDE R8, R4, 0x2, R2.reuse ;  /* 0x0000000204088825 */ /* 0x102fe200078e0202 */
[----:B------:R2:W5:Y:S03]  /*27c90*/  @!P0 LD.E.128 R40, [R10.64] ;  /* 0x000000040a288980 */ /* 0x000566000c101d00 */
[----:B------:R-:W-:Y:S01]  /*27ca0*/  @!P1 IMAD.WIDE R2, R56, 0x2, R2 ;  /* 0x0000000238029825 */ /* 0x000fe200078e0202 */
[----:B------:R2:W5:Y:S04]  /*27cb0*/  @!P0 LD.E.128 R44, [R8.64] ;  /* 0x00000004082c8980 */ /* 0x000568000c101d00 */
[----:B------:R2:W5:Y:S02]  /*27cc0*/  @!P1 LD.E.128 R28, [R2.64] ;  /* 0x00000004021c9980 */ /* 0x000564000c101d00 */
.L_x_2633:
[----:B------:R-:W-:Y:S05]  /*27cd0*/  BSYNC B0 ;  /* 0x0000000000007941 */ /* 0x000fea0003800000 */
.L_x_2632:
[----:B-----5:R-:W-:Y:S02]  /*27ce0*/  IMAD.MOV.U32 R6, RZ, RZ, R42 ;  /* 0x000000ffff067224 */ /* 0x020fe400078e002a */
[----:B------:R-:W-:-:S02]  /*27cf0*/  IMAD.MOV.U32 R4, RZ, RZ, R43 ;  /* 0x000000ffff047224 */ /* 0x000fc400078e002b */
[----:B--2---:R-:W-:Y:S01]  /*27d00*/  IMAD.MOV.U32 R3, RZ, RZ, R40 ;  /* 0x000000ffff037224 */ /* 0x004fe200078e0028 */
[----:B------:R-:W-:Y:S01]  /*27d10*/  PRMT R109, R6, 0x7610, R109 ;  /* 0x00007610066d7816 */ /* 0x000fe2000000006d */
[----:B-1----:R-:W-:Y:S01]  /*27d20*/  IMAD.MOV.U32 R2, RZ, RZ, R41 ;  /* 0x000000ffff027224 */ /* 0x002fe200078e0029 */
        /* <DEDUP_REMOVED lines=28> */
[----:B------:R1:W2:Y:S04]  /*27ef0*/  SHFL.IDX PT, R9, R18, 0x1, 0x181f ;  /* 0x00381f0012097f89 */ /* 0x0002a800000e0000 */
[----:B----4-:R1:W4:Y:S04]  /*27f00*/  SHFL.IDX PT, R8, R20, 0x1, 0x181f ;  /* 0x00381f0014087f89 */ /* 0x01032800000e0000 */
[----:B------:R1:W3:Y:S04]  /*27f10*/  SHFL.IDX PT, R4, R16, 0x1, 0x181f ;  /* 0x00381f0010047f89 */ /* 0x0002e800000e0000 */
[----:B------:R1:W1:Y:S02]  /*27f20*/  SHFL.IDX PT, R2, R21, 0x1, 0x181f ;  /* 0x00381f0015027f89 */ /* 0x00026400000e0000 */
.L_x_2668:
        /* <DEDUP_REMOVED lines=23> */
[----:B--2-4-:R-:W-:Y:S02]  /*280a0*/  @!P1 IMAD.WIDE R14, R56, 0x2, R8 ;  /* 0x00000002380e9825 */ /* 0x014fe400078e0208 */
        /* <DEDUP_REMOVED lines=10> */
.L_x_2636:
[----:B------:R-:W-:Y:S05]  /*28150*/  BSYNC B0 ;  /* 0x0000000000007941 */ /* 0x000fea0003800000 */
.L_x_2635:
[----:B--2--5:R-:W-:Y:S02]  /*28160*/  IMAD.MOV.U32 R3, RZ, RZ, R64 ;  /* 0x000000ffff037224 */ /* 0x024fe400078e0040 */
[----:B-1----:R-:W-:-:S02]  /*28170*/  IMAD.MOV.U32 R2, RZ, RZ, R65 ;  /* 0x000000ffff027224 */ /* 0x002fc400078e0041 */
        /* <DEDUP_REMOVED lines=12> */
[----:B------:R-:W-:-:S02]  /*28240*/  IMAD.MOV.U32 R3, RZ, RZ, R60 ;  /* 0x000000ffff037224 */ /* 0x000fc400078e003c */
        /* <DEDUP_REMOVED lines=13> */
[----:B------:R-:W-:Y:S02]  /*28320*/  PRMT R111, R6, 0x5410, R4 ;  /* 0x00005410066f7816 */ /* 0x000fe40000000004 */
[----:B------:R-:W-:Y:S01]  /*28330*/  PRMT R108, R108, 0x5410, R2 ;  /* 0x000054106c6c7816 */ /* 0x000fe20000000002 */
[----:B------:R-:W-:Y:S05]  /*28340*/  BRA.DIV ~URZ, `(.L_x_2637) ;  /* 0x00004b727f007947 */ /* 0x000fea000b800000 */
[----:B------:R1:W2:Y:S02]  /*28350*/  SHFL.IDX PT, R4, R18, 0x2, 0x181f ;  /* 0x00581f0012047f89 */ /* 0x0002a400000e0000 */
.L_x_2669:
[----:B------:R-:W-:Y:S05]  /*28360*/  BRA.DIV ~URZ, `(.L_x_2638) ;  /* 0x00004bc27f007947 */ /* 0x000fea000b800000 */
[----:B----4-:R3:W4:Y:S01]  /*28370*/  SHFL.IDX PT, R8, R20, 0x2, 0x181f ;  /* 0x00581f0014087f89 */ /* 0x01072200000e0000 */
[----:B--2---:R-:W-:-:S03]  /*28380*/  MOV R9, R4 ;  /* 0x0000000400097202 */ /* 0x004fc60000000f00 */
[----:B------:R3:W2:Y:S04]  /*28390*/  SHFL.IDX PT, R6, R16, 0x2, 0x181f ;  /* 0x00581f0010067f89 */ /* 0x0006a800000e0000 */
[----:B------:R3:W1:Y:S02]  /*283a0*/  SHFL.IDX PT, R2, R21, 0x2, 0x181f ;  /* 0x00581f0015027f89 */ /* 0x00066400000e0000 */
.L_x_2670:
        /* <DEDUP_REMOVED lines=21> */
[----:B------:R-:W-:-:S07]  /*28500*/  CS2R R84, SRZ ;  /* 0x0000000000547805 */ /* 0x000fce000001ff00 */
[----:B----4-:R-:W-:Y:S02]  /*28510*/  @!P1 IMAD.WIDE R10, R56, 0x2, R8 ;  /* 0x00000002380a9825 */ /* 0x010fe400078e0208 */
[----:B------:R-:W-:Y:S01]  /*28520*/  @!P0 SHF.R.S32.HI R4, RZ, 0x1f, R6 ;  /* 0x0000001fff048819 */ /* 0x000fe20000011406 */
[----:B------:R-:W-:Y:S02]  /*28530*/  CS2R R82, SRZ ;  /* 0x0000000000527805 */ /* 0x000fe4000001ff00 */
[----:B------:R2:W5:Y:S01]  /*28540*/  @!P1 LD.E.128 R72, [R10.64] ;  /* 0x000000040a489980 */ /* 0x000562000c101d00 */
[----:B------:R-:W-:-:S04]  /*28550*/  @!P0 LEA.HI R4, R4, R6, RZ, 0x3 ;  /* 0x0000000604048211 */ /* 0x000fc800078f18ff */
[----:B------:R-:W-:Y:S01]  /*28560*/  @!P0 LOP3.LUT R4, R4, 0xfffffff8, RZ, 0xc0, !PT ;  /* 0xfffffff804048812 */ /* 0x000fe200078ec0ff */
[----:B------:R-:W-:-:S04]  /*28570*/  CS2R R80, SRZ ;  /* 0x0000000000507805 */ /* 0x000fc8000001ff00 */
[----:B--2---:R-:W-:-:S04]  /*28580*/  @!P0 IMAD.WIDE R10, R4, 0x2, R8 ;  /* 0x00000002040a8825 */ /* 0x004fc800078e0208 */
[--C-:B-1----:R-:W-:Y:S01]  /*28590*/  @!P0 IMAD.WIDE R8, R4, 0x2, R2.reuse ;  /* 0x0000000204088825 */ /* 0x102fe200078e0202 */
[----:B------:R1:W5:Y:S03]  /*285a0*/  @!P0 LD.E.128 R84, [R10.64] ;  /* 0x000000040a548980 */ /* 0x000366000c101d00 */
[----:B------:R-:W-:Y:S01]  /*285b0*/  @!P1 IMAD.WIDE R2, R56, 0x2, R2 ;  /* 0x0000000238029825 */ /* 0x000fe200078e0202 */
[----:B------:R1:W5:Y:S04]  /*285c0*/  @!P0 LD.E.128 R80, [R8.64] ;  /* 0x0000000408508980 */ /* 0x000368000c101d00 */
[----:B------:R1:W5:Y:S02]  /*285d0*/  @!P1 LD.E.128 R68, [R2.64] ;  /* 0x0000000402449980 */ /* 0x000364000c101d00 */
.L_x_2640:
[----:B------:R-:W-:Y:S05]  /*285e0*/  BSYNC B0 ;  /* 0x0000000000007941 */ /* 0x000fea0003800000 */
.L_x_2639:
[----:B-----5:R-:W-:Y:S01]  /*285f0*/  IMAD.MOV.U32 R6, RZ, RZ, R86 ;  /* 0x000000ffff067224 */ /* 0x020fe200078e0056 */
[----:B------:R-:W-:Y:S01]  /*28600*/  CS2R R102, SRZ ;  /* 0x0000000000667805 */ /* 0x000fe2000001ff00 */
[----:B-1----:R-:W-:-:S02]  /*28610*/  IMAD.MOV.U32 R3, RZ, RZ, R84 ;  /* 0x000000ffff037224 */ /* 0x002fc400078e0054 */
[----:B------:R-:W-:Y:S02]  /*28620*/  IMAD.MOV.U32 R2, RZ, RZ, R85 ;  /* 0x000000ffff027224 */ /* 0x000fe400078e0055 */
        /* <DEDUP_REMOVED lines=14> */
[----:B------:R-:W-:Y:S01]  /*28710*/  PRMT R122, R2, 0x7610, R122 ;  /* 0x00007610027a7816 */ /* 0x000fe2000000007a */
[----:B------:R-:W-:Y:S01]  /*28720*/  IMAD.MOV.U32 R2, RZ, RZ, R81 ;  /* 0x000000ffff027224 */ /* 0x000fe200078e0051 */
[----:B------:R-:W-:Y:S01]  /*28730*/  PRMT R120, R6, 0x5410, R4 ;  /* 0x0000541006787816 */ /* 0x000fe20000000004 */
[----:B------:R-:W-:Y:S01]  /*28740*/  IMAD.SHL.U32 R6, R76, 0x80, RZ ;  /* 0x000000804c067824 */ /* 0x000fe200078e00ff */
[----:B------:R-:W-:Y:S01]  /*28750*/  PRMT R124, R3, 0x7610, R124 ;  /* 0x00007610037c7816 */ /* 0x000fe2000000007c */
[----:B------:R-:W-:Y:S01]  /*28760*/  IMAD.MOV.U32 R3, RZ, RZ, R70 ;  /* 0x000000ffff037224 */ /* 0x000fe200078e0046 */
[----:B------:R-:W-:Y:S01]  /*28770*/  PRMT R123, R2, 0x7610, R123 ;  /* 0x00007610027b7816 */ /* 0x000fe2000000007b */
[----:B------:R-:W-:Y:S01]  /*28780*/  IMAD.MOV.U32 R2, RZ, RZ, R71 ;  /* 0x000000ffff027224 */ /* 0x000fe200078e0047 */
[----:B------:R-:W-:-:S02]  /*28790*/  SHF.R.S32.HI R4, RZ, 0x1f, R22 ;  /* 0x0000001fff047819 */ /* 0x000fc40000011416 */
[----:B------:R-:W-:Y:S01]  /*287a0*/  PRMT R118, R118, 0x5410, R3 ;  /* 0x0000541076767816 */ /* 0x000fe20000000003 */
[----:B------:R-:W-:Y:S01]  /*287b0*/  IMAD.MOV.U32 R3, RZ, RZ, R68 ;  /* 0x000000ffff037224 */ /* 0x000fe200078e0044 */
[----:B------:R-:W-:Y:S01]  /*287c0*/  PRMT R119, R119, 0x5410, R2 ;  /* 0x0000541077777816 */ /* 0x000fe20000000002 */
[----:B------:R-:W-:Y:S01]  /*287d0*/  IMAD.MOV.U32 R2, RZ, RZ, R69 ;  /* 0x000000ffff027224 */ /* 0x000fe200078e0045 */
[----:B------:R-:W-:Y:S02]  /*287e0*/  LEA.HI R4, R4, R22, RZ, 0x3 ;  /* 0x0000001604047211 */ /* 0x000fe400078f18ff */
[----:B------:R-:W-:Y:S02]  /*287f0*/  PRMT R118, R3, 0x7610, R118 ;  /* 0x0000761003767816 */ /* 0x000fe40000000076 */
[----:B------:R-:W-:Y:S02]  /*28800*/  LEA.HI.SX32 R10, R4, R6, 0x1d ;  /* 0x00000006040a7211 */ /* 0x000fe400078feaff */
[----:B------:R-:W-:Y:S01]  /*28810*/  PRMT R117, R2, 0x7610, R117 ;  /* 0x0000761002757816 */ /* 0x000fe20000000075 */
[----:B------:R-:W-:Y:S05]  /*28820*/  BRA.DIV ~URZ, `(.L_x_2641) ;  /* 0x000048427f007947 */ /* 0x000fea000b800000 */
[----:B------:R1:W2:Y:S02]  /*28830*/  SHFL.IDX PT, R4, R18, 0x3, 0x181f ;  /* 0x00781f0012047f89 */ /* 0x0002a400000e0000 */
.L_x_2671:
[----:B------:R-:W-:Y:S05]  /*28840*/  BRA.DIV ~URZ, `(.L_x_2642) ;  /* 0x000048927f007947 */ /* 0x000fea000b800000 */
[----:B----4-:R4:W1:Y:S01]  /*28850*/  SHFL.IDX PT, R8, R20, 0x3, 0x181f ;  /* 0x00781f0014087f89 */ /* 0x01086200000e0000 */
[----:B--2---:R-:W-:-:S03]  /*28860*/  MOV R9, R4 ;  /* 0x0000000400097202 */ /* 0x004fc60000000f00 */
[----:B------:R4:W2:Y:S04]  /*28870*/  SHFL.IDX PT, R6, R16, 0x3, 0x181f ;  /* 0x00781f0010067f89 */ /* 0x0008a800000e0000 */
[----:B------:R4:W3:Y:S02]  /*28880*/  SHFL.IDX PT, R2, R21, 0x3, 0x181f ;  /* 0x00781f0015027f89 */ /* 0x0008e400000e0000 */
.L_x_2672:
[----:B------:R-:W-:Y:S01]  /*28890*/  IADD3 R3, R10, 0x60, RZ ;  /* 0x000000600a037810 */ /* 0x000fe20007ffe0ff */
[----:B------:R-:W-:Y:S01]  /*288a0*/  BSSY B0, `(.L_x_2643) ;  /* 0x0000021000007945 */ /* 0x000fe20003800000 */
[----:B------:R-:W-:Y:S01]  /*288b0*/  CS2R R100, SRZ ;  /* 0x0000000000647805 */ /* 0x000fe2000001ff00 */
[----:B------:R-:W-:Y:S01]  /*288c0*/  CS2R R90, SRZ ;  /* 0x00000000005a7805 */ /* 0x000fe2000001ff00 */
[----:B------:R-:W-:Y:S01]  /*288d0*/  ISETP.GE.AND P0, PT, R3, R13, PT ;  /* 0x0000000d0300720c */ /* 0x000fe20003f06270 */
[----:B--2---:R-:W-:Y:S01]  /*288e0*/  IMAD.MOV.U32 R3, RZ, RZ, R6 ;  /* 0x000000ffff037224 */ /* 0x004fe200078e0006 */
[----:B------:R-:W-:Y:S01]  /*288f0*/  CS2R R88, SRZ ;  /* 0x0000000000587805 */ /* 0x000fe2000001ff00 */
[----:B------:R-:W-:Y:S01]  /*28900*/  CS2R R98, SRZ ;  /* 0x0000000000627805 */ /* 0x000fe2000001ff00 */
[----:B------:R-:W-:Y:S01]  /*28910*/  CS2R R96, SRZ ;  /* 0x0000000000607805 */ /* 0x000fe2000001ff00 */
[----:B------:R-:W-:Y:S01]  /*28920*/  CS2R R78, SRZ ;  /* 0x00000000004e7805 */ /* 0x000fe2000001ff00 */
[----:B------:R-:W-:-:S07]  /*28930*/  CS2R R76, SRZ ;  /* 0x00000000004c7805 */ /* 0x000fce000001ff00 */
        /* <DEDUP_REMOVED lines=10> */
[----:B-1----:R-:W-:Y:S02]  /*289e0*/  @!P1 IMAD.WIDE R10, R56, 0x2, R8 ;  /* 0x00000002380a9825 */ /* 0x002fe400078e0208 */
[----:B------:R-:W-:Y:S01]  /*289f0*/  @!P0 SHF.R.S32.HI R4, RZ, 0x1f, R6 ;  /* 0x0000001fff048819 */ /* 0x000fe20000011406 */
[----:B------:R-:W-:Y:S01]  /*28a00*/  CS2R R98, SRZ ;  /* 0x0000000000627805 */ /* 0x000fe2000001ff00 */
[----:B------:R-:W-:Y:S01]  /*28a10*/  CS2R R96, SRZ ;  /* 0x0000000000607805 */ /* 0x000fe2000001ff00 */
[----:B------:R1:W5:Y:S01]  /*28a20*/  @!P1 LD.E.128 R88, [R10.64] ;  /* 0x000000040a589980 */ /* 0x000362000c101d00 */
[----:B------:R-:W-:-:S04]  /*28a30*/  @!P0 LEA.HI R4, R4, R6, RZ, 0x3 ;  /* 0x0000000604048211 */ /* 0x000fc800078f18ff */
[----:B------:R-:W-:-:S05]  /*28a40*/  @!P0 LOP3.LUT R4, R4, 0xfffffff8, RZ, 0xc0, !PT ;  /* 0xfffffff804048812 */ /* 0x000fca00078ec0ff */
[----:B------:R-:W-:-:S05]  /*28a50*/  @!P0 IMAD.WIDE R8, R4, 0x2, R8 ;  /* 0x0000000204088825 */ /* 0x000fca00078e0208 */
[----:B------:R2:W5:Y:S02]  /*28a60*/  @!P0 LD.E.128 R100, [R8.64] ;  /* 0x0000000408648980 */ /* 0x000564000c101d00 */
[----:B--23--:R-:W-:-:S04]  /*28a70*/  @!P1 IMAD.WIDE R8, R56, 0x2, R2 ;  /* 0x0000000238089825 */ /* 0x00cfc800078e0202 */
[----:B------:R-:W-:Y:S01]  /*28a80*/  @!P0 IMAD.WIDE R2, R4, 0x2, R2 ;  /* 0x0000000204028825 */ /* 0x000fe200078e0202 */
[----:B------:R1:W5:Y:S04]  /*28a90*/  @!P1 LD.E.128 R76, [R8.64] ;  /* 0x00000004084c9980 */ /* 0x000368000c101d00 */
[----:B------:R1:W5:Y:S02]  /*28aa0*/  @!P0 LD.E.128 R96, [R2.64] ;  /* 0x0000000402608980 */ /* 0x000364000c101d00 */
.L_x_2644:
[----:B------:R-:W-:Y:S05]  /*28ab0*/  BSYNC B0 ;  /* 0x0000000000007941 */ /* 0x000fea0003800000 */
.L_x_2643:
[----:B------:R-:W-:Y:S01]  /*28ac0*/  IADD3 R6, R92, -c[0x0][0x20], RZ ;  /* 0x800008005c067a10 */ /* 0x000fe20007ffe0ff */
[----:B------:R-:W-:-:S04]  /*28ad0*/  DEPBAR.LE SB0, 0x1 ;  /* 0x000080400000791a */ /* 0x000fc80000000000 */
[----:B-1-3--:R-:W2:Y:S01]  /*28ae0*/  LDL.64 R2, [R6+0x20] ;  /* 0x0000200006027983 */ /* 0x00aea20000100a00 */
[----:B------:R-:W-:Y:S03]  /*28af0*/  WARPSYNC 0xffffffff ;  /* 0xffffffff00007948 */ /* 0x000fe60003800000 */
[----:B------:R-:W-:Y:S06]  /*28b00*/  BAR.SYNC.DEFER_BLOCKING 0x0 ;  /* 0x0000000000007b1d */ /* 0x000fec0000010000 */
[----:B--2---:R1:W2:Y:S02]  /*28b10*/  LD.E R2, [R2.64] ;  /* 0x0000000402027980 */ /* 0x0042a4000c101900 */
[----:B-1---5:R-:W-:-:S05]  /*28b20*/  IMAD.MOV.U32 R3, RZ, RZ, R102 ;  /* 0x000000ffff037224 */ /* 0x022fca00078e0066 */
[----:B------:R-:W-:Y:S01]  /*28b30*/  PRMT R132, R132, 0x5410, R3 ;  /* 0x0000541084847816 */ /* 0x000fe20000000003 */
[----:B------:R-:W-:-:S05]  /*28b40*/  IMAD.MOV.U32 R3, RZ, RZ, R100 ;  /* 0x000000ffff037224 */ /* 0x000fca00078e0064 */
[----:B------:R-:W-:Y:S01]  /*28b50*/  PRMT R132, R3, 0x7610, R132 ;  /* 0x0000761003847816 */ /* 0x000fe20000000084 */
[----:B------:R-:W-:Y:S02]  /*28b60*/  IMAD.MOV.U32 R3, RZ, RZ, R90 ;  /* 0x000000ffff037224 */ /* 0x000fe400078e005a */
[----:B--2---:R-:W-:Y:S02]  /*28b70*/  IMAD R4, R2, -0x80, R13 ;  /* 0xffffff8002047824 */ /* 0x004fe400078e020d */
[----:B------:R-:W-:-:S05]  /*28b80*/  IMAD.MOV.U32 R2, RZ, RZ, R103 ;  /* 0x000000ffff027224 */ /* 0x000fca00078e0067 */
[----:B------:R-:W-:Y:S01]  /*28b90*/  PRMT R130, R130, 0x5410, R2 ;  /* 0x0000541082827816 */ /* 0x000fe20000000002 */
[----:B------:R-:W-:-:S05]  /*28ba0*/  IMAD.MOV.U32 R2, RZ, RZ, R101 ;  /* 0x000000ffff027224 */ /* 0x000fca00078e0065 */
[----:B------:R-:W-:Y:S01]  /*28bb0*/  PRMT R129, R129, 0x5410, R2 ;  /* 0x0000541081817816 */ /* 0x000fe20000000002 */
[----:B------:R-:W-:-:S05]  /*28bc0*/  IMAD.MOV.U32 R2, RZ, RZ, R91 ;  /* 0x000000ffff027224 */ /* 0x000fca00078e005b */
[----:B------:R-:W-:Y:S01]  /*28bd0*/  PRMT R128, R3, 0x5410, R2 ;  /* 0x0000541003807816 */ /* 0x000fe20000000002 */
[----:B------:R-:W-:Y:S02]  /*28be0*/  IMAD.MOV.U32 R2, RZ, RZ, R89 ;  /* 0x000000ffff027224 */ /* 0x000fe400078e0059 */
        /* <DEDUP_REMOVED lines=18> */
[----:B------:R-:W-:Y:S02]  /*28d10*/  PRMT R92, R2, 0x7610, R92 ;  /* 0x00007610025c7816 */ /* 0x000fe4000000005c */
[----:B------:R-:W2:Y:S01]  /*28d20*/  LDL.64 R2, [R6+0x28] ;  /* 0x0000280006027983 */ /* 0x000ea20000100a00 */
[----:B------:R-:W-:-:S04]  /*28d30*/  IMNMX R59, R4, 0x80, PT ;  /* 0x00000080043b7817 */ /* 0x000fc80003800200 */
[----:B------:R-:W-:Y:S01]  /*28d40*/  ISETP.GE.AND P0, PT, R93, R59, PT ;  /* 0x0000003b5d00720c */ /* 0x000fe20003f06270 */
[----:B------:R-:W-:Y:S01]  /*28d50*/  BSSY B1, `(.L_x_2645) ;  /* 0x00000dc000017945 */ /* 0x000fe20003800000 */
[----:B--2---:R1:W5:Y:S11]  /*28d60*/  LD.E.64 R36, [R2.64] ;  /* 0x0000000402247980 */ /* 0x004376000c101b00 */
[----:B------:R-:W-:Y:S05]  /*28d70*/  @P0 BRA `(.L_x_2646) ;  /* 0x00000d9000000947 */ /* 0x000fea0003800000 */
[----:B-1----:R-:W-:Y:S01]  /*28d80*/  SHF.R.S32.HI R2, RZ, 0x1f, R22 ;  /* 0x0000001fff027819 */ /* 0x002fe20000011416 */
[----:B------:R-:W-:Y:S01]  /*28d90*/  BSSY B0, `(.L_x_2647) ;  /* 0x000006b000007945 */ /* 0x000fe20003800000 */
[----:B------:R-:W-:-:S02]  /*28da0*/  ISETP.GE.AND P0, PT, R56, R0, PT ;  /* 0x000000003800720c */ /* 0x000fc40003f06270 */
[----:B------:R-:W-:-:S05]  /*28db0*/  LEA.HI R2, R2, R22, RZ, 0x6 ;  /* 0x0000001602027211 */ /* 0x000fca00078f30ff */
[----:B------:R-:W-:Y:S02]  /*28dc0*/  IMAD.SHL.U32 R3, R2, 0x8, RZ ;  /* 0x0000000802037824 */ /* 0x000fe400078e00ff */
[----:B------:R-:W-:-:S03]  /*28dd0*/  IMAD.SHL.U32 R2, R93, 0x40, RZ ;  /* 0x000000405d027824 */ /* 0x000fc600078e00ff */
[----:B------:R-:W-:Y:S02]  /*28de0*/  LOP3.LUT R14, R3, 0xfffffe00, RZ, 0xc0, !PT ;  /* 0xfffffe00030e7812 */ /* 0x000fe400078ec0ff */
[----:B------:R-:W-:Y:S01]  /*28df0*/  LOP3.LUT R2, R2, 0x1c0, RZ, 0xc0, !PT ;  /* 0x000001c002027812 */ /* 0x000fe200078ec0ff */
[----:B------:R-:W-:Y:S05]  /*28e00*/  @P0 BRA `(.L_x_2648) ;  /* 0x0000063000000947 */ /* 0x000fea0003800000 */
[----:B------:R-:W-:Y:S02]  /*28e10*/  LEA.HI R4, R0, R39, RZ, 0x1d ;  /* 0x0000002700047211 */ /* 0x000fe400078fe8ff */
[----:B------:R-:W-:Y:S02]  /*28e20*/  SHF.R.U32.HI R6, RZ, 0x3, R2 ;  /* 0x00000003ff067819 */ /* 0x000fe40000011602 */
[----:B------:R-:W-:-:S04]  /*28e30*/  SHF.R.S32.HI R3, RZ, 0x1f, R4 ;  /* 0x0000001fff037819 */ /* 0x000fc80000011404 */
[----:B------:R-:W-:Y:S02]  /*28e40*/  LEA.HI R3, R3, R4, RZ, 0x3 ;  /* 0x0000000403037211 */ /* 0x000fe400078f18ff */
[----:B------:R-:W-:Y:S02]  /*28e50*/  SHF.L.U32 R4, R4, 0x3, RZ ;  /* 0x0000000304047819 */ /* 0x000fe400000006ff */
[----:B------:R-:W-:Y:S02]  /*28e60*/  SHF.L.U32 R3, R3, 0xa, RZ ;  /* 0x0000000a03037819 */ /* 0x000fe400000006ff */
[----:B------:R-:W-:Y:S02]  /*28e70*/  LOP3.LUT R4, R2, 0x38, R4, 0xf8, !PT ;  /* 0x0000003802047812 */ /* 0x000fe400078ef804 */
[----:B------:R-:W-:Y:S02]  /*28e80*/  LOP3.LUT R3, R3, 0xffffe000, RZ, 0xc0, !PT ;  /* 0xffffe00003037812 */ /* 0x000fe400078ec0ff */
[----:B------:R-:W-:-:S04]  /*28e90*/  LOP3.LUT R4, R4, R6, RZ, 0x3c, !PT ;  /* 0x0000000604047212 */ /* 0x000fc800078e3cff */
[----:B------:R-:W-:Y:S02]  /*28ea0*/  IADD3 R4, R4, R3, R14 ;  /* 0x0000000304047210 */ /* 0x000fe40007ffe00e */
[----:B------:R-:W-:-:S03]  /*28eb0*/  LOP3.LUT R3, R2, 0x38, R56, 0xf8, !PT ;  /* 0x0000003802037812 */ /* 0x000fc600078ef838 */
[----:B-----5:R-:W-:Y:S01]  /*28ec0*/  IMAD.WIDE.U32 R26, R4, 0x2, R36 ;  /* 0x00000002041a7825 */ /* 0x020fe200078e0024 */
[----:B------:R-:W-:-:S04]  /*28ed0*/  LOP3.LUT R3, R3, R6, RZ, 0x3c, !PT ;  /* 0x0000000603037212 */ /* 0x000fc800078e3cff */
[----:B------:R-:W-:Y:S01]  /*28ee0*/  IADD3 R3, R14, R3, RZ ;  /* 0x000000030e037210 */ /* 0x000fe20007ffe0ff */
[----:B----4-:R-:W2:Y:S04]  /*28ef0*/  LD.E.128 R16, [R26.64] ;  /* 0x000000041a107980 */ /* 0x010ea8000c101d00 */
[----:B------:R-:W-:-:S05]  /*28f00*/  IMAD.WIDE.U32 R24, R3, 0x2, R36 ;  /* 0x0000000203187825 */ /* 0x000fca00078e0024 */
[----:B------:R-:W3:Y:S01]  /*28f10*/  LD.E.128 R20, [R24.64] ;  /* 0x0000000418147980 */ /* 0x000ee2000c101d00 */
[--C-:B------:R-:W-:Y:S02]  /*28f20*/  HADD2.F32 R3, -RZ, R38.reuse.H0_H0 ;  /* 0x20000026ff037230 */ /* 0x100fe40000004100 */
[----:B------:R-:W-:Y:S01]  /*28f30*/  HADD2.F32 R4, -RZ, R38.H1_H1 ;  /* 0x30000026ff047230 */ /* 0x000fe20000004100 */
[----:B------:R-:W-:Y:S02]  /*28f40*/  SHF.R.U64 R11, R28, 0x10, R29 ;  /* 0x000000101c0b7819 */ /* 0x000fe4000000121d */
[----:B------:R-:W-:Y:S02]  /*28f50*/  SHF.R.U64 R13, R32, 0x10, R33 ;  /* 0x00000010200d7819 */ /* 0x000fe40000001221 */
[----:B------:R-:W-:Y:S01]  /*28f60*/  SHF.R.U64 R15, R34, 0x10, R35 ;  /* 0x00000010220f7819 */ /* 0x000fe20000001223 */
[----:B--2---:R-:W-:-:S05]  /*28f70*/  HADD2.F32 R8, -RZ, R17.H0_H0 ;  /* 0x20000011ff087230 */ /* 0x004fca0000004100 */
[----:B------:R-:W-:Y:S01]  /*28f80*/  FMUL.FTZ R6, R8, R3 ;  /* 0x0000000308067220 */ /* 0x000fe20000410000 */
[----:B---3--:R-:W-:-:S05]  /*28f90*/  HADD2.F32 R9, -RZ, R21.H0_H0 ;  /* 0x20000015ff097230 */ /* 0x008fca0000004100 */
[-C--:B------:R-:W-:Y:S02]  /*28fa0*/  FFMA.FTZ R38, R9, R4.reuse, -R6 ;  /* 0x0000000409267223 */ /* 0x080fe40000010806 */
[----:B------:R-:W-:-:S04]  /*28fb0*/  FMUL.FTZ R4, R8, R4 ;  /* 0x0000000408047220 */ /* 0x000fc80000410000 */
[----:B------:R-:W-:Y:S01]  /*28fc0*/  FFMA.FTZ R57, R9, R3, R4 ;  /* 0x0000000309397223 */ /* 0x000fe20000010004 */
[----:B------:R-:W-:Y:S02]  /*28fd0*/  SHF.R.U32.HI R3, RZ, 0x10, R29 ;  /* 0x00000010ff037819 */ /* 0x000fe4000001161d */
[----:B------:R-:W-:-:S03]  /*28fe0*/  SHF.R.U32.HI R4, RZ, 0x10, R33 ;  /* 0x00000010ff047819 */ /* 0x000fc60000011621 */
[----:B------:R-:W-:Y:S02]  /*28ff0*/  HADD2.F32 R9, -RZ, R3.H0_H0 ;  /* 0x20000003ff097230 */ /* 0x000fe40000004100 */
[----:B------:R-:W-:Y:S02]  /*29000*/  HADD2.F32 R3, -RZ, R17.H1_H1 ;  /* 0x30000011ff037230 */ /* 0x000fe40000004100 */
[----:B------:R-:W-:Y:S02]  /*29010*/  HADD2.F32 R8, -RZ, R4.H0_H0 ;  /* 0x20000004ff087230 */ /* 0x000fe40000004100 */
[----:B------:R-:W-:Y:S01]  /*29020*/  HADD2.F32 R4, -RZ, R21.H1_H1 ;  /* 0x30000015ff047230 */ /* 0x000fe20000004100 */
[CC--:B------:R-:W-:Y:S02]  /*29030*/  FMUL.FTZ R6, R3.reuse, R9.reuse ;  /* 0x0000000903067220 */ /* 0x0c0fe40000410000 */
[-C--:B------:R-:W-:Y:S02]  /*29040*/  FMUL.FTZ R3, R3, R8.reuse ;  /* 0x0000000803037220 */ /* 0x080fe40000410000 */
[C---:B------:R-:W-:Y:S01]  /*29050*/  FFMA.FTZ R17, R4.reuse, R8, -R6 ;  /* 0x0000000804117223 */ /* 0x040fe20000010806 */
[----:B------:R-:W-:Y:S01]  /*29060*/  HADD2.F32 R8, -RZ, R19.H0_H0 ;  /* 0x20000013ff087230 */ /* 0x000fe20000004100 */
[----:B------:R-:W-:Y:S01]  /*29070*/  FFMA.FTZ R29, R4, R9, R3 ;  /* 0x00000009041d7223 */ /* 0x000fe20000010003 */
[----:B------:R-:W-:-:S02]  /*29080*/  HADD2.F32 R3, -RZ, R58.H0_H0 ;  /* 0x2000003aff037230 */ /* 0x000fc40000004100 */
[----:B------:R-:W-:Y:S02]  /*29090*/  HADD2.F32 R4, -RZ, R58.H1_H1 ;  /* 0x3000003aff047230 */ /* 0x000fe40000004100 */
[----:B------:R-:W-:Y:S01]  /*290a0*/  HADD2.F32 R9, -RZ, R23.H0_H0 ;  /* 0x20000017ff097230 */ /* 0x000fe20000004100 */
[----:B------:R-:W-:-:S04]  /*290b0*/  FMUL.FTZ R6, R8, R3 ;  /* 0x0000000308067220 */ /* 0x000fc80000410000 */
[-C--:B------:R-:W-:Y:S02]  /*290c0*/  FFMA.FTZ R28, R9, R4.reuse, -R6 ;  /* 0x00000004091c7223 */ /* 0x080fe40000010806 */
[----:B------:R-:W-:-:S04]  /*290d0*/  FMUL.FTZ R4, R8, R4 ;  /* 0x0000000408047220 */ /* 0x000fc80000410000 */
[----:B------:R-:W-:Y:S01]  /*290e0*/  FFMA.FTZ R32, R9, R3, R4 ;  /* 0x0000000309207223 */ /* 0x000fe20000010004 */
[----:B------:R-:W-:Y:S01]  /*290f0*/  SHF.R.U32.HI R3, RZ, 0x10, R31 ;  /* 0x00000010ff037819 */ /* 0x000fe2000001161f */
[----:B------:R-:W-:Y:S01]  /*29100*/  HADD2.F32 R6, -RZ, R19.H1_H1 ;  /* 0x30000013ff067230 */ /* 0x000fe20000004100 */
[----:B------:R-:W-:-:S03]  /*29110*/  SHF.R.U32.HI R4, RZ, 0x10, R35 ;  /* 0x00000010ff047819 */ /* 0x000fc60000011623 */
[----:B------:R-:W-:Y:S02]  /*29120*/  HADD2.F32 R3, -RZ, R3.H0_H0 ;  /* 0x20000003ff037230 */ /* 0x000fe40000004100 */
[----:B------:R-:W-:Y:S02]  /*29130*/  HADD2.F32 R4, -RZ, R4.H0_H0 ;  /* 0x20000004ff047230 */ /* 0x000fe40000004100 */
[----:B------:R-:W-:Y:S01]  /*29140*/  HADD2.F32 R8, -RZ, R23.H1_H1 ;  /* 0x30000017ff087230 */ /* 0x000fe20000004100 */
[----:B------:R-:W-:-:S04]  /*29150*/  FMUL.FTZ R9, R6, R3 ;  /* 0x0000000306097220 */ /* 0x000fc80000410000 */
[-C--:B------:R-:W-:Y:S02]  /*29160*/  FFMA.FTZ R10, R8, R4.reuse, -R9 ;  /* 0x00000004080a7223 */ /* 0x080fe40000010809 */
[----:B------:R-:W-:-:S04]  /*29170*/  FMUL.FTZ R4, R6, R4 ;  /* 0x0000000406047220 */ /* 0x000fc80000410000 */
[----:B------:R-:W-:Y:S01]  /*29180*/  FFMA.FTZ R21, R8, R3, R4 ;  /* 0x0000000308157223 */ /* 0x000fe20000010004 */
[----:B------:R-:W-:Y:S02]  /*29190*/  HADD2.F32 R3, -RZ, R94.H0_H0 ;  /* 0x2000005eff037230 */ /* 0x000fe40000004100 */
[----:B------:R-:W-:Y:S02]  /*291a0*/  HADD2.F32 R8, -RZ, R16.H0_H0 ;  /* 0x20000010ff087230 */ /* 0x000fe40000004100 */
[----:B------:R-:W-:Y:S02]  /*291b0*/  HADD2.F32 R4, -RZ, R94.H1_H1 ;  /* 0x3000005eff047230 */ /* 0x000fe40000004100 */
[----:B------:R-:W-:Y:S01]  /*291c0*/  HADD2.F32 R9, -RZ, R20.H0_H0 ;  /* 0x20000014ff097230 */ /* 0x000fe20000004100 */
[----:B------:R-:W-:-:S04]  /*291d0*/  FMUL.FTZ R6, R8, R3 ;  /* 0x0000000308067220 */ /* 0x000fc80000410000 */
[-C--:B------:R-:W-:Y:S02]  /*291e0*/  FFMA.FTZ R6, R9, R4.reuse, -R6 ;  /* 0x0000000409067223 */ /* 0x080fe40000010806 */
[----:B------:R-:W-:-:S04]  /*291f0*/  FMUL.FTZ R4, R8, R4 ;  /* 0x0000000408047220 */ /* 0x000fc80000410000 */
[----:B------:R-:W-:Y:S01]  /*29200*/  FFMA.FTZ R23, R9, R3, R4 ;  /* 0x0000000309177223 */ /* 0x000fe20000010004 */
[----:B------:R-:W-:Y:S01]  /*29210*/  SHF.R.U64 R3, R30, 0x10, R31 ;  /* 0x000000101e037819 */ /* 0x000fe2000000121f */
[----:B------:R-:W-:Y:S02]  /*29220*/  HADD2.F32 R31, -RZ, R11.H0_H0 ;  /* 0x2000000bff1f7230 */ /* 0x000fe40000004100 */
[----:B------:R-:W-:Y:S02]  /*29230*/  HADD2.F32 R9, -RZ, R16.H1_H1 ;  /* 0x30000010ff097230 */ /* 0x000fe40000004100 */
[----:B------:R-:W-:Y:S02]  /*29240*/  HADD2.F32 R30, -RZ, R13.H0_H0 ;  /* 0x2000000dff1e7230 */ /* 0x000fe40000004100 */
[----:B------:R-:W-:Y:S01]  /*29250*/  HADD2.F32 R13, -RZ, R20.H1_H1 ;  /* 0x30000014ff0d7230 */ /* 0x000fe20000004100 */
[----:B------:R-:W-:-:S04]  /*29260*/  FMUL.FTZ R4, R9, R31 ;  /* 0x0000001f09047220 */ /* 0x000fc80000410000 */
[----:B------:R-:W-:Y:S01]  /*29270*/  FFMA.FTZ R4, R13, R30, -R4 ;  /* 0x0000001e0d047223 */ /* 0x000fe20000010804 */
[----:B------:R-:W-:Y:S01]  /*29280*/  F2FP.PACK_AB R19, R10, R28 ;  /* 0x0000001c0a13723e */ /* 0x000fe200000000ff */
[----:B------:R-:W-:Y:S02]  /*29290*/  HADD2.F32 R28, -RZ, R3.H0_H0 ;  /* 0x20000003ff1c7230 */ /* 0x000fe40000004100 */
[--C-:B------:R-:W-:Y:S01]  /*292a0*/  HADD2.F32 R8, -RZ, R18.reuse.H0_H0 ;  /* 0x20000012ff087230 */ /* 0x100fe20000004100 */
[----:B------:R-:W-:Y:S01]  /*292b0*/  F2FP.PACK_AB R16, R4, R6 ;  /* 0x000000060410723e */ /* 0x000fe200000000ff */
[----:B------:R-:W-:Y:S02]  /*292c0*/  HADD2.F32 R6, -RZ, R18.H1_H1 ;  /* 0x30000012ff067230 */ /* 0x000fe40000004100 */
[----:B------:R-:W-:Y:S02]  /*292d0*/  HADD2.F32 R3, -RZ, R95.H0_H0 ;  /* 0x2000005fff037230 */ /* 0x000fe40000004100 */
[----:B------:R-:W-:-:S02]  /*292e0*/  HADD2.F32 R11, -RZ, R22.H0_H0 ;  /* 0x20000016ff0b7230 */ /* 0x000fc40000004100 */
[----:B------:R-:W-:Y:S01]  /*292f0*/  HADD2.F32 R10, -RZ, R22.H1_H1 ;  /* 0x30000016ff0a7230 */ /* 0x000fe20000004100 */
[----:B------:R-:W-:Y:S01]  /*29300*/  FMUL.FTZ R18, R8, R3 ;  /* 0x0000000308127220 */ /* 0x000fe20000410000 */
[----:B------:R-:W-:Y:S02]  /*29310*/  HADD2.F32 R4, -RZ, R95.H1_H1 ;  /* 0x3000005fff047230 */ /* 0x000fe40000004100 */
[----:B------:R-:W-:Y:S01]  /*29320*/  HADD2.F32 R20, -RZ, R15.H0_H0 ;  /* 0x2000000fff147230 */ /* 0x000fe20000004100 */
[----:B------:R-:W-:Y:S02]  /*29330*/  FMUL.FTZ R15, R6, R28 ;  /* 0x0000001c060f7220 */ /* 0x000fe40000410000 */
[----:B------:R-:W-:Y:S02]  /*29340*/  FFMA.FTZ R18, R11, R4, -R18 ;  /* 0x000000040b127223 */ /* 0x000fe40000010812 */
[----:B------:R-:W-:-:S05]  /*29350*/  FFMA.FTZ R15, R10, R20, -R15 ;  /* 0x000000140a0f7223 */ /* 0x000fca000001080f */
[----:B------:R-:W-:Y:S01]  /*29360*/  F2FP.PACK_AB R18, R15, R18 ;  /* 0x000000120f12723e */ /* 0x000fe200000000ff */
[----:B------:R-:W-:Y:S02]  /*29370*/  FMUL.FTZ R15, R8, R4 ;  /* 0x00000004080f7220 */ /* 0x000fe40000410000 */
[----:B------:R-:W-:Y:S02]  /*29380*/  FMUL.FTZ R4, R9, R30 ;  /* 0x0000001e09047220 */ /* 0x000fe40000410000 */
[----:B------:R-:W-:Y:S02]  /*29390*/  FMUL.FTZ R8, R6, R20 ;  /* 0x0000001406087220 */ /* 0x000fe40000410000 */
[----:B------:R-:W-:Y:S02]  /*293a0*/  FFMA.FTZ R6, R11, R3, R15 ;  /* 0x000000030b067223 */ /* 0x000fe4000001000f */
[----:B------:R-:W-:Y:S02]  /*293b0*/  FFMA.FTZ R4, R13, R31, R4 ;  /* 0x0000001f0d047223 */ /* 0x000fe40000010004 */
[----:B------:R-:W-:Y:S01]  /*293c0*/  FFMA.FTZ R3, R10, R28, R8 ;  /* 0x0000001c0a037223 */ /* 0x000fe20000010008 */
[----:B------:R-:W-:-:S02]  /*293d0*/  F2FP.PACK_AB R17, R17, R38 ;  /* 0x000000261111723e */ /* 0x000fc400000000ff */
[----:B------:R-:W-:Y:S02]  /*293e0*/  F2FP.PACK_AB R9, R29, R57 ;  /* 0x000000391d09723e */ /* 0x000fe400000000ff */
[----:B------:R-:W-:Y:S02]  /*293f0*/  F2FP.PACK_AB R11, R21, R32 ;  /* 0x00000020150b723e */ /* 0x000fe400000000ff */
[----:B------:R-:W-:Y:S02]  /*29400*/  F2FP.PACK_AB R8, R4, R23 ;  /* 0x000000170408723e */ /* 0x000fe400000000ff */
[----:B------:R-:W-:Y:S01]  /*29410*/  F2FP.PACK_AB R10, R3, R6 ;  /* 0x00000006030a723e */ /* 0x000fe200000000ff */
[----:B------:R1:W-:Y:S04]  /*29420*/  ST.E.128 [R24.64], R16 ;  /* 0x0000001018007985 */ /* 0x0003e8000c101d04 */
[----:B------:R1:W-:Y:S02]  /*29430*/  ST.E.128 [R26.64], R8 ;  /* 0x000000081a007985 */ /* 0x0003e4000c101d04 */
.L_x_2648:
[----:B------:R-:W-:Y:S05]  /*29440*/  BSYNC B0 ;  /* 0x0000000000007941 */ /* 0x000fea0003800000 */
.L_x_2647:
[----:B------:R-:W-:-:S04]  /*29450*/  IADD3 R6, R56, 0x40, RZ ;  /* 0x0000004038067810 */ /* 0x000fc80007ffe0ff */
[----:B------:R-:W-:-:S13]  /*29460*/  ISETP.GE.AND P0, PT, R6, R0, PT ;  /* 0x000000000600720c */ /* 0x000fda0003f06270 */
[----:B------:R-:W-:Y:S05]  /*29470*/  @P0 BRA `(.L_x_2646) ;  /* 0x0000069000000947 */ /* 0x000fea0003800000 */
[----:B-1----:R-:W-:-:S04]  /*29480*/  SHF.R.S32.HI R9, RZ, 0x1f, R6 ;  /* 0x0000001fff097819 */ /* 0x002fc80000011406 */
[CC--:B------:R-:W-:Y:S02]  /*29490*/  LEA.HI R4, R9.reuse, R6.reuse, RZ, 0x3 ;  /* 0x0000000609047211 */ /* 0x0c0fe400078f18ff */
[----:B------:R-:W-:Y:S02]  /*294a0*/  LEA.HI R9, R9, R6, RZ, 0x6 ;  /* 0x0000000609097211 */ /* 0x000fe400078f30ff */
[----:B------:R-:W-:-:S04]  /*294b0*/  SHF.R.S32.HI R3, RZ, 0x3, R4 ;  /* 0x00000003ff037819 */ /* 0x000fc80000011404 */
[----:B------:R-:W-:-:S04]  /*294c0*/  LEA.HI R3, R0, R3, RZ, 0x1d ;  /* 0x0000000300037211 */ /* 0x000fc800078fe8ff */
[----:B------:R-:W-:Y:S02]  /*294d0*/  SHF.R.S32.HI R6, RZ, 0x1f, R3 ;  /* 0x0000001fff067819 */ /* 0x000fe40000011403 */
[----:B------:R-:W-:Y:S02]  /*294e0*/  SHF.L.U32 R8, R3, 0x3, RZ ;  /* 0x0000000303087819 */ /* 0x000fe400000006ff */
[----:B------:R-:W-:Y:S02]  /*294f0*/  LEA.HI R3, R6, R3, RZ, 0x3 ;  /* 0x0000000306037211 */ /* 0x000fe400078f18ff */
[C---:B------:R-:W-:Y:S02]  /*29500*/  LOP3.LUT R6, R2.reuse, 0x38, R4, 0xf8, !PT ;  /* 0x0000003802067812 */ /* 0x040fe400078ef804 */
[----:B------:R-:W-:Y:S02]  /*29510*/  LOP3.LUT R4, R2, 0x38, R8, 0xf8, !PT ;  /* 0x0000003802047812 */ /* 0x000fe400078ef808 */
[----:B------:R-:W-:-:S02]  /*29520*/  SHF.R.U32.HI R8, RZ, 0x3, R2 ;  /* 0x00000003ff087819 */ /* 0x000fc40000011602 */
[----:B------:R-:W-:Y:S02]  /*29530*/  SHF.L.U32 R2, R3, 0xa, RZ ;  /* 0x0000000a03027819 */ /* 0x000fe400000006ff */
[----:B------:R-:W-:Y:S02]  /*29540*/  LOP3.LUT R3, R4, R8, RZ, 0x3c, !PT ;  /* 0x0000000804037212 */ /* 0x000fe400078e3cff */
[----:B------:R-:W-:Y:S02]  /*29550*/  LOP3.LUT R2, R2, 0xffffe000, RZ, 0xc0, !PT ;  /* 0xffffe00002027812 */ /* 0x000fe400078ec0ff */
[----:B------:R-:W-:Y:S02]  /*29560*/  SHF.L.U32 R4, R9, 0x7, RZ ;  /* 0x0000000709047819 */ /* 0x000fe400000006ff */
[----:B------:R-:W-:Y:S02]  /*29570*/  IADD3 R3, R3, R2, R14 ;  /* 0x0000000203037210 */ /* 0x000fe40007ffe00e */
[----:B------:R-:W-:-:S02]  /*29580*/  LOP3.LUT R6, R6, R8, RZ, 0x3c, !PT ;  /* 0x0000000806067212 */ /* 0x000fc400078e3cff */
[----:B------:R-:W-:Y:S01]  /*29590*/  LOP3.LUT R2, R4, 0xffffe000, RZ, 0xc0, !PT ;  /* 0xffffe00004027812 */ /* 0x000fe200078ec0ff */
[----:B----45:R-:W-:-:S03]  /*295a0*/  IMAD.WIDE.U32 R20, R3, 0x2, R36 ;  /* 0x0000000203147825 */ /* 0x030fc600078e0024 */
[----:B------:R-:W-:Y:S02]  /*295b0*/  IADD3 R2, R6, R2, R14 ;  /* 0x0000000206027210 */ /* 0x000fe40007ffe00e */
[----:B------:R-:W2:Y:S03]  /*295c0*/  LD.E.128 R8, [R20.64] ;  /* 0x0000000414087980 */ /* 0x000ea6000c101d00 */
[----:B------:R-:W-:-:S05]  /*295d0*/  IMAD.WIDE.U32 R14, R2, 0x2, R36 ;  /* 0x00000002020e7825 */ /* 0x000fca00078e0024 */
[----:B------:R-:W3:Y:S01]  /*295e0*/  LD.E.128 R16, [R14.64] ;  /* 0x000000040e107980 */ /* 0x000ee2000c101d00 */
[--C-:B------:R-:W-:Y:S02]  /*295f0*/  HADD2.F32 R2, -RZ, R105.reuse.H0_H0 ;  /* 0x20000069ff027230 */ /* 0x100fe40000004100 */
[----:B------:R-:W-:Y:S01]  /*29600*/  HADD2.F32 R3, -RZ, R105.H1_H1 ;  /* 0x30000069ff037230 */ /* 0x000fe20000004100 */
[----:B------:R-:W-:Y:S02]  /*29610*/  SHF.R.U64 R22, R44, 0x10, R45 ;  /* 0x000000102c167819 */ /* 0x000fe4000000122d */
[----:B------:R-:W-:-:S03]  /*29620*/  SHF.R.U64 R23, R40, 0x10, R41 ;  /* 0x0000001028177819 */ /* 0x000fc60000001229 */
[----:B------:R-:W-:Y:S02]  /*29630*/  HADD2.F32 R29, -RZ, R22.H0_H0 ;  /* 0x20000016ff1d7230 */ /* 0x000fe40000004100 */
[----:B------:R-:W-:Y:S02]  /*29640*/  HADD2.F32 R28, -RZ, R23.H0_H0 ;  /* 0x20000017ff1c7230 */ /* 0x000fe40000004100 */
        /* <DEDUP_REMOVED lines=34> */
[--C-:B------:R-:W-:Y:S02]  /*29870*/  HADD2.F32 R2, -RZ, R107.reuse.H0_H0 ;  /* 0x2000006bff027230 */ /* 0x100fe40000004100 */
[----:B------:R-:W-:Y:S02]  /*29880*/  HADD2.F32 R6, -RZ, R8.H0_H0 ;  /* 0x20000008ff067230 */ /* 0x000fe40000004100 */
[----:B------:R-:W-:Y:S02]  /*29890*/  HADD2.F32 R3, -RZ, R107.H1_H1 ;  /* 0x3000006bff037230 */ /* 0x000fe40000004100 */
[----:B------:R-:W-:Y:S01]  /*298a0*/  HADD2.F32 R11, -RZ, R16.H0_H0 ;  /* 0x20000010ff0b7230 */ /* 0x000fe20000004100 */
[----:B------:R-:W-:Y:S01]  /*298b0*/  FMUL.FTZ R4, R6, R2 ;  /* 0x0000000206047220 */ /* 0x000fe20000410000 */
[----:B------:R-:W-:-:S03]  /*298c0*/  HADD2.F32 R8, -RZ, R8.H1_H1 ;  /* 0x30000008ff087230 */ /* 0x000fc60000004100 */
[-C--:B------:R-:W-:Y:S02]  /*298d0*/  FFMA.FTZ R4, R11, R3.reuse, -R4 ;  /* 0x000000030b047223 */ /* 0x080fe40000010804 */
[----:B------:R-:W-:-:S04]  /*298e0*/  FMUL.FTZ R3, R6, R3 ;  /* 0x0000000306037220 */ /* 0x000fc80000410000 */
[----:B------:R-:W-:Y:S01]  /*298f0*/  FFMA.FTZ R26, R11, R2, R3 ;  /* 0x000000020b1a7223 */ /* 0x000fe20000010003 */
[----:B------:R-:W-:Y:S01]  /*29900*/  HADD2.F32 R11, -RZ, R16.H1_H1 ;  /* 0x30000010ff0b7230 */ /* 0x000fe20000004100 */
[----:B------:R-:W-:Y:S01]  /*29910*/  FMUL.FTZ R3, R8, R29 ;  /* 0x0000001d08037220 */ /* 0x000fe20000410000 */
[----:B------:R-:W-:-:S03]  /*29920*/  SHF.R.U64 R2, R46, 0x10, R47 ;  /* 0x000000102e027819 */ /* 0x000fc6000000122f */
[----:B------:R-:W-:Y:S01]  /*29930*/  FFMA.FTZ R3, R11, R28, -R3 ;  /* 0x0000001c0b037223 */ /* 0x000fe20000010803 */
[----:B------:R-:W-:Y:S01]  /*29940*/  SHF.R.U64 R13, R42, 0x10, R43 ;  /* 0x000000102a0d7819 */ /* 0x000fe2000000122b */
[----:B------:R-:W-:Y:S02]  /*29950*/  HADD2.F32 R23, -RZ, R2.H0_H0 ;  /* 0x20000002ff177230 */ /* 0x000fe40000004100 */
[--C-:B------:R-:W-:Y:S01]  /*29960*/  HADD2.F32 R6, -RZ, R10.reuse.H0_H0 ;  /* 0x2000000aff067230 */ /* 0x100fe20000004100 */
[----:B------:R-:W-:Y:S01]  /*29970*/  F2FP.PACK_AB R16, R3, R4 ;  /* 0x000000040310723e */ /* 0x000fe200000000ff */
[----:B------:R-:W-:Y:S02]  /*29980*/  HADD2.F32 R4, -RZ, R10.H1_H1 ;  /* 0x3000000aff047230 */ /* 0x000fe40000004100 */
[----:B------:R-:W-:Y:S01]  /*29990*/  HADD2.F32 R2, -RZ, R108.H0_H0 ;  /* 0x2000006cff027230 */ /* 0x000fe20000004100 */
[----:B------:R-:W-:Y:S01]  /*299a0*/  F2FP.PACK_AB R19, R9, R25 ;  /* 0x000000190913723e */ /* 0x000fe200000000ff */
[----:B------:R-:W-:-:S02]  /*299b0*/  HADD2.F32 R10, -RZ, R18.H0_H0 ;  /* 0x20000012ff0a7230 */ /* 0x000fc40000004100 */
[----:B------:R-:W-:Y:S01]  /*299c0*/  HADD2.F32 R9, -RZ, R18.H1_H1 ;  /* 0x30000012ff097230 */ /* 0x000fe20000004100 */
[----:B------:R-:W-:Y:S01]  /*299d0*/  FMUL.FTZ R18, R6, R2 ;  /* 0x0000000206127220 */ /* 0x000fe20000410000 */
[----:B------:R-:W-:Y:S02]  /*299e0*/  HADD2.F32 R3, -RZ, R109.H0_H0 ;  /* 0x2000006dff037230 */ /* 0x000fe40000004100 */
        /* <DEDUP_REMOVED lines=18> */
.L_x_2646:
[----:B------:R-:W-:Y:S05]  /*29b10*/  BSYNC B1 ;  /* 0x0000000000017941 */ /* 0x000fea0003800000 */
.L_x_2645:
[----:B-1----:R-:W-:Y:S01]  /*29b20*/  IADD3 R3, R93, 0x20, RZ ;  /* 0x000000205d037810 */ /* 0x002fe20007ffe0ff */
[----:B------:R-:W-:Y:S03]  /*29b30*/  BSSY B1, `(.L_x_2649) ;  /* 0x00000db000017945 */ /* 0x000fe60003800000 */
[----:B------:R-:W-:-:S13]  /*29b40*/  ISETP.GE.AND P0, PT, R3, R59, PT ;  /* 0x0000003b0300720c */ /* 0x000fda0003f06270 */
[----:B------:R-:W-:Y:S05]  /*29b50*/  @P0 BRA `(.L_x_2650) ;  /* 0x00000d8000000947 */ /* 0x000fea0003800000 */
[----:B------:R-:W-:Y:S01]  /*29b60*/  ISETP.GE.AND P0, PT, R56, R0, PT ;  /* 0x000000003800720c */ /* 0x000fe20003f06270 */
[----:B------:R-:W-:Y:S01]  /*29b70*/  IMAD.SHL.U32 R4, R3, 0x40, RZ ;  /* 0x0000004003047824 */ /* 0x000fe200078e00ff */
[----:B------:R-:W-:Y:S01]  /*29b80*/  SHF.R.S32.HI R2, RZ, 0x1f, R3 ;  /* 0x0000001fff027819 */ /* 0x000fe20000011403 */
[----:B------:R-:W-:Y:S03]  /*29b90*/  BSSY B0, `(.L_x_2651) ;  /* 0x0000069000007945 */ /* 0x000fe60003800000 */
[----:B------:R-:W-:Y:S02]  /*29ba0*/  LEA.HI R3, R2, R3, RZ, 0x3 ;  /* 0x0000000302037211 */ /* 0x000fe400078f18ff */
[----:B------:R-:W-:-:S03]  /*29bb0*/  LOP3.LUT R2, R4, 0x1c0, RZ, 0xc0, !PT ;  /* 0x000001c004027812 */ /* 0x000fc600078ec0ff */
[----:B------:R-:W-:Y:S01]  /*29bc0*/  IMAD.SHL.U32 R3, R3, 0x40, RZ ;  /* 0x0000004003037824 */ /* 0x000fe200078e00ff */
[----:B------:R-:W-:-:S04]  /*29bd0*/  SHF.R.U32.HI R35, RZ, 0x3, R2 ;  /* 0x00000003ff237819 */ /* 0x000fc80000011602 */
[----:B------:R-:W-:Y:S01]  /*29be0*/  LOP3.LUT R13, R3, 0xfffffe00, RZ, 0xc0, !PT ;  /* 0xfffffe00030d7812 */ /* 0x000fe200078ec0ff */
[----:B------:R-:W-:Y:S05]  /*29bf0*/  @P0 BRA `(.L_x_2652) ;  /* 0x0000062000000947 */ /* 0x000fea0003800000 */
[----:B------:R-:W-:-:S04]  /*29c00*/  LEA.HI R4, R0, R39, RZ, 0x1d ;  /* 0x0000002700047211 */ /* 0x000fc800078fe8ff */
        /* <DEDUP_REMOVED lines=15> */
[----:B------:R-:W-:Y:S02]  /*29d00*/  HADD2.F32 R3, -RZ, R108.H1_H1 ;  /* 0x3000006cff037230 */ /* 0x000fe40000004100 */
[----:B------:R-:W-:Y:S01]  /*29d10*/  HADD2.F32 R4, -RZ, R109.H1_H1 ;  /* 0x3000006dff047230 */ /* 0x000fe20000004100 */
[----:B------:R-:W-:Y:S01]  /*29d20*/  SHF.R.U64 R10, R52, 0x10, R53 ;  /* 0x00000010340a7819 */ /* 0x000fe20000001235 */
[----:B--2---:R-:W-:-:S05]  /*29d30*/  HADD2.F32 R6, -RZ, R17.H0_H0 ;  /* 0x20000011ff067230 */ /* 0x004fca0000004100 */
[C---:B------:R-:W-:Y:S02]  /*29d40*/  FMUL.FTZ R8, R6.reuse, R3 ;  /* 0x0000000306087220 */ /* 0x040fe40000410000 */
[----:B------:R-:W-:Y:S01]  /*29d50*/  FMUL.FTZ R6, R6, R4 ;  /* 0x0000000406067220 */ /* 0x000fe20000410000 */
[----:B---3--:R-:W-:-:S05]  /*29d60*/  HADD2.F32 R9, -RZ, R21.H0_H0 ;  /* 0x20000015ff097230 */ /* 0x008fca0000004100 */
[C---:B------:R-:W-:Y:S01]  /*29d70*/  FFMA.FTZ R33, R9.reuse, R3, R6 ;  /* 0x0000000309217223 */ /* 0x040fe20000010006 */
[----:B------:R-:W-:Y:S01]  /*29d80*/  SHF.R.U32.HI R3, RZ, 0x10, R53 ;  /* 0x00000010ff037819 */ /* 0x000fe20000011635 */
[----:B------:R-:W-:Y:S01]  /*29d90*/  FFMA.FTZ R34, R9, R4, -R8 ;  /* 0x0000000409227223 */ /* 0x000fe20000010808 */
[----:B------:R-:W-:Y:S01]  /*29da0*/  SHF.R.U32.HI R4, RZ, 0x10, R49 ;  /* 0x00000010ff047819 */ /* 0x000fe20000011631 */
[----:B------:R-:W-:Y:S02]  /*29db0*/  HADD2.F32 R6, -RZ, R17.H1_H1 ;  /* 0x30000011ff067230 */ /* 0x000fe40000004100 */
[----:B------:R-:W-:Y:S02]  /*29dc0*/  HADD2.F32 R3, -RZ, R3.H0_H0 ;  /* 0x20000003ff037230 */ /* 0x000fe40000004100 */
[----:B------:R-:W-:Y:S02]  /*29dd0*/  HADD2.F32 R4, -RZ, R4.H0_H0 ;  /* 0x20000004ff047230 */ /* 0x000fe40000004100 */
[----:B------:R-:W-:Y:S01]  /*29de0*/  HADD2.F32 R8, -RZ, R21.H1_H1 ;  /* 0x30000015ff087230 */ /* 0x000fe20000004100 */
[----:B------:R-:W-:-:S02]  /*29df0*/  FMUL.FTZ R9, R6, R3 ;  /* 0x0000000306097220 */ /* 0x000fc40000410000 */
[-C--:B------:R-:W-:Y:S02]  /*29e00*/  FMUL.FTZ R6, R6, R4.reuse ;  /* 0x0000000406067220 */ /* 0x080fe40000410000 */
[C---:B------:R-:W-:Y:S02]  /*29e10*/  FFMA.FTZ R26, R8.reuse, R4, -R9 ;  /* 0x00000004081a7223 */ /* 0x040fe40000010809 */
[----:B------:R-:W-:Y:S01]  /*29e20*/  FFMA.FTZ R21, R8, R3, R6 ;  /* 0x0000000308157223 */ /* 0x000fe20000010006 */
[----:B------:R-:W-:Y:S02]  /*29e30*/  HADD2.F32 R3, -RZ, R110.H0_H0 ;  /* 0x2000006eff037230 */ /* 0x000fe40000004100 */
[----:B------:R-:W-:Y:S02]  /*29e40*/  HADD2.F32 R6, -RZ, R16.H0_H0 ;  /* 0x20000010ff067230 */ /* 0x000fe40000004100 */
[----:B------:R-:W-:Y:S02]  /*29e50*/  HADD2.F32 R4, -RZ, R110.H1_H1 ;  /* 0x3000006eff047230 */ /* 0x000fe40000004100 */
[----:B------:R-:W-:Y:S01]  /*29e60*/  HADD2.F32 R9, -RZ, R20.H0_H0 ;  /* 0x20000014ff097230 */ /* 0x000fe20000004100 */
[----:B------:R-:W-:-:S02]  /*29e70*/  FMUL.FTZ R8, R6, R3 ;  /* 0x0000000306087220 */ /* 0x000fc40000410000 */
[-C--:B------:R-:W-:Y:S02]  /*29e80*/  FMUL.FTZ R6, R6, R4.reuse ;  /* 0x0000000406067220 */ /* 0x080fe40000410000 */
[C---:B------:R-:W-:Y:S02]  /*29e90*/  FFMA.FTZ R32, R9.reuse, R4, -R8 ;  /* 0x0000000409207223 */ /* 0x040fe40000010808 */
[----:B------:R-:W-:Y:S01]  /*29ea0*/  FFMA.FTZ R31, R9, R3, R6 ;  /* 0x00000003091f7223 */ /* 0x000fe20000010006 */
[----:B------:R-:W-:Y:S02]  /*29eb0*/  HADD2.F32 R3, -RZ, R111.H0_H0 ;  /* 0x2000006fff037230 */ /* 0x000fe40000004100 */
[----:B------:R-:W-:Y:S02]  /*29ec0*/  HADD2.F32 R6, -RZ, R18.H0_H0 ;  /* 0x20000012ff067230 */ /* 0x000fe40000004100 */
[----:B------:R-:W-:Y:S02]  /*29ed0*/  HADD2.F32 R4, -RZ, R112.H0_H0 ;  /* 0x20000070ff047230 */ /* 0x000fe40000004100 */
[----:B------:R-:W-:Y:S01]  /*29ee0*/  HADD2.F32 R9, -RZ, R22.H0_H0 ;  /* 0x20000016ff097230 */ /* 0x000fe20000004100 */
[----:B------:R-:W-:-:S02]  /*29ef0*/  FMUL.FTZ R8, R6, R3 ;  /* 0x0000000306087220 */ /* 0x000fc40000410000 */
[-C--:B------:R-:W-:Y:S02]  /*29f00*/  FMUL.FTZ R6, R6, R4.reuse ;  /* 0x0000000406067220 */ /* 0x080fe40000410000 */
[C---:B------:R-:W-:Y:S01]  /*29f10*/  FFMA.FTZ R30, R9.reuse, R4, -R8 ;  /* 0x00000004091e7223 */ /* 0x040fe20000010808 */
[----:B------:R-:W-:Y:S01]  /*29f20*/  HADD2.F32 R8, -RZ, R19.H0_H0 ;  /* 0x20000013ff087230 */ /* 0x000fe20000004100 */
[----:B------:R-:W-:Y:S01]  /*29f30*/  FFMA.FTZ R29, R9, R3, R6 ;  /* 0x00000003091d7223 */ /* 0x000fe20000010006 */
[----:B------:R-:W-:Y:S02]  /*29f40*/  HADD2.F32 R3, -RZ, R111.H1_H1 ;  /* 0x3000006fff037230 */ /* 0x000fe40000004100 */
[----:B------:R-:W-:Y:S02]  /*29f50*/  HADD2.F32 R4, -RZ, R112.H1_H1 ;  /* 0x30000070ff047230 */ /* 0x000fe40000004100 */
[----:B------:R-:W-:Y:S01]  /*29f60*/  HADD2.F32 R9, -RZ, R23.H0_H0 ;  /* 0x20000017ff097230 */ /* 0x000fe20000004100 */
[----:B------:R-:W-:-:S04]  /*29f70*/  FMUL.FTZ R6, R8, R3 ;  /* 0x0000000308067220 */ /* 0x000fc80000410000 */
[-C--:B------:R-:W-:Y:S02]  /*29f80*/  FFMA.FTZ R28, R9, R4.reuse, -R6 ;  /* 0x00000004091c7223 */ /* 0x080fe40000010806 */
[----:B------:R-:W-:Y:S01]  /*29f90*/  FMUL.FTZ R4, R8, R4 ;  /* 0x0000000408047220 */ /* 0x000fe20000410000 */
[----:B------:R-:W-:-:S03]  /*29fa0*/  SHF.R.U32.HI R6, RZ, 0x10, R51 ;  /* 0x00000010ff067819 */ /* 0x000fc60000011633 */
[----:B------:R-:W-:Y:S01]  /*29fb0*/  FFMA.FTZ R27, R9, R3, R4 ;  /* 0x00000003091b7223 */ /* 0x000fe20000010004 */
[----:B------:R-:W-:Y:S01]  /*29fc0*/  SHF.R.U32.HI R3, RZ, 0x10, R55 ;  /* 0x00000010ff037819 */ /* 0x000fe20000011637 */
[----:B------:R-:W-:Y:S02]  /*29fd0*/  HADD2.F32 R4, -RZ, R19.H1_H1 ;  /* 0x30000013ff047230 */ /* 0x000fe40000004100 */
[----:B------:R-:W-:Y:S02]  /*29fe0*/  HADD2.F32 R11, -RZ, R6.H0_H0 ;  /* 0x20000006ff0b7230 */ /* 0x000fe40000004100 */
[----:B------:R-:W-:Y:S02]  /*29ff0*/  HADD2.F32 R3, -RZ, R3.H0_H0 ;  /* 0x20000003ff037230 */ /* 0x000fe40000004100 */
[----:B------:R-:W-:Y:S01]  /*2a000*/  HADD2.F32 R6, -RZ, R23.H1_H1 ;  /* 0x30000017ff067230 */ /* 0x000fe20000004100 */
[----:B------:R-:W-:Y:S02]  /*2a010*/  SHF.R.U64 R17, R48, 0x10, R49 ;  /* 0x0000001030117819 */ /* 0x000fe40000001231 */
[----:B------:R-:W-:-:S02]  /*2a020*/  FMUL.FTZ R8, R4, R3 ;  /* 0x0000000304087220 */ /* 0x000fc40000410000 */
[-C--:B------:R-:W-:Y:S02]  /*2a030*/  FMUL.FTZ R4, R4, R11.reuse ;  /* 0x0000000b04047220 */ /* 0x080fe40000410000 */
[C---:B------:R-:W-:Y:S01]  /*2a040*/  FFMA.FTZ R8, R6.reuse, R11, -R8 ;  /* 0x0000000b06087223 */ /* 0x040fe20000010808 */
[----:B------:R-:W-:Y:S01]  /*2a050*/  HADD2.F32 R19, -RZ, R10.H0_H0 ;  /* 0x2000000aff137230 */ /* 0x000fe20000004100 */
[----:B------:R-:W-:Y:S01]  /*2a060*/  FFMA.FTZ R11, R6, R3, R4 ;  /* 0x00000003060b7223 */ /* 0x000fe20000010004 */
[----:B------:R-:W-:Y:S02]  /*2a070*/  HADD2.F32 R3, -RZ, R16.H1_H1 ;  /* 0x30000010ff037230 */ /* 0x000fe40000004100 */
[----:B------:R-:W-:Y:S02]  /*2a080*/  HADD2.F32 R17, -RZ, R17.H0_H0 ;  /* 0x20000011ff117230 */ /* 0x000fe40000004100 */
[----:B------:R-:W-:Y:S01]  /*2a090*/  HADD2.F32 R4, -RZ, R20.H1_H1 ;  /* 0x30000014ff047230 */ /* 0x000fe20000004100 */
[C---:B------:R-:W-:Y:S01]  /*2a0a0*/  FMUL.FTZ R10, R3.reuse, R19 ;  /* 0x00000013030a7220 */ /* 0x040fe20000410000 */
[----:B------:R-:W-:Y:S01]  /*2a0b0*/  SHF.R.U64 R6, R54, 0x10, R55 ;  /* 0x0000001036067819 */ /* 0x000fe20000001237 */
[-C--:B------:R-:W-:Y:S01]  /*2a0c0*/  FMUL.FTZ R3, R3, R17.reuse ;  /* 0x0000001103037220 */ /* 0x080fe20000410000 */
[----:B------:R-:W-:Y:S01]  /*2a0d0*/  SHF.R.U64 R9, R50, 0x10, R51 ;  /* 0x0000001032097819 */ /* 0x000fe20000001233 */
[----:B------:R-:W-:-:S02]  /*2a0e0*/  FFMA.FTZ R16, R4, R17, -R10 ;  /* 0x0000001104107223 */ /* 0x000fc4000001080a */
[----:B------:R-:W-:Y:S01]  /*2a0f0*/  FFMA.FTZ R10, R4, R19, R3 ;  /* 0x00000013040a7223 */ /* 0x000fe20000010003 */
[----:B------:R-:W-:Y:S02]  /*2a100*/  HADD2.F32 R3, -RZ, R18.H1_H1 ;  /* 0x30000012ff037230 */ /* 0x000fe40000004100 */
[----:B------:R-:W-:Y:S02]  /*2a110*/  HADD2.F32 R17, -RZ, R6.H0_H0 ;  /* 0x20000006ff117230 */ /* 0x000fe40000004100 */
[----:B------:R-:W-:Y:S02]  /*2a120*/  HADD2.F32 R9, -RZ, R9.H0_H0 ;  /* 0x20000009ff097230 */ /* 0x000fe40000004100 */
[----:B------:R-:W-:Y:S01]  /*2a130*/  HADD2.F32 R4, -RZ, R22.H1_H1 ;  /* 0x30000016ff047230 */ /* 0x000fe20000004100 */
[C---:B------:R-:W-:Y:S02]  /*2a140*/  FMUL.FTZ R6, R3.reuse, R17 ;  /* 0x0000001103067220 */ /* 0x040fe40000410000 */
[----:B------:R-:W-:-:S02]  /*2a150*/  FMUL.FTZ R3, R3, R9 ;  /* 0x0000000903037220 */ /* 0x000fc40000410000 */
[C---:B------:R-:W-:Y:S02]  /*2a160*/  FFMA.FTZ R6, R4.reuse, R9, -R6 ;  /* 0x0000000904067223 */ /* 0x040fe40000010806 */
[----:B------:R-:W-:Y:S01]  /*2a170*/  FFMA.FTZ R3, R4, R17, R3 ;  /* 0x0000001104037223 */ /* 0x000fe20000010003 */
[----:B------:R-:W-:Y:S02]  /*2a180*/  F2FP.PACK_AB R19, R8, R28 ;  /* 0x0000001c0813723e */ /* 0x000fe400000000ff */
[----:B------:R-:W-:Y:S02]  /*2a190*/  F2FP.PACK_AB R17, R26, R34 ;  /* 0x000000221a11723e */ /* 0x000fe400000000ff */
[----:B------:R-:W-:Y:S02]  /*2a1a0*/  F2FP.PACK_AB R16, R16, R32 ;  /* 0x000000201010723e */ /* 0x000fe400000000ff */
[----:B------:R-:W-:Y:S02]  /*2a1b0*/  F2FP.PACK_AB R8, R10, R31 ;  /* 0x0000001f0a08723e */ /* 0x000fe400000000ff */
[----:B------:R-:W-:-:S02]  /*2a1c0*/  F2FP.PACK_AB R18, R6, R30 ;  /* 0x0000001e0612723e */ /* 0x000fc400000000ff */
[----:B------:R-:W-:Y:S02]  /*2a1d0*/  F2FP.PACK_AB R11, R11, R27 ;  /* 0x0000001b0b0b723e */ /* 0x000fe400000000ff */
[----:B------:R-:W-:Y:S02]  /*2a1e0*/  F2FP.PACK_AB R9, R21, R33 ;  /* 0x000000211509723e */ /* 0x000fe400000000ff */
[----:B------:R-:W-:Y:S01]  /*2a1f0*/  F2FP.PACK_AB R10, R3, R29 ;  /* 0x0000001d030a723e */ /* 0x000fe200000000ff */
[----:B------:R1:W-:Y:S04]  /*2a200*/  ST.E.128 [R14.64], R16 ;  /* 0x000000100e007985 */ /* 0x0003e8000c101d04 */
[----:B------:R1:W-:Y:S02]  /*2a210*/  ST.E.128 [R24.64], R8 ;  /* 0x0000000818007985 */ /* 0x0003e4000c101d04 */
.L_x_2652:
[----:B------:R-:W-:Y:S05]  /*2a220*/  BSYNC B0 ;  /* 0x0000000000007941 */ /* 0x000fea0003800000 */
.L_x_2651:
[----:B-1----:R-:W-:-:S04]  /*2a230*/  IADD3 R9, R56, 0x40, RZ ;  /* 0x0000004038097810 */ /* 0x002fc80007ffe0ff */
[----:B------:R-:W-:-:S13]  /*2a240*/  ISETP.GE.AND P0, PT, R9, R0, PT ;  /* 0x000000000900720c */ /* 0x000fda0003f06270 */
[----:B------:R-:W-:Y:S05]  /*2a250*/  @P0 BRA `(.L_x_2650) ;  /* 0x0000068000000947 */ /* 0x000fea0003800000 */
[----:B------:R-:W-:-:S04]  /*2a260*/  SHF.R.S32.HI R10, RZ, 0x1f, R9 ;  /* 0x0000001fff0a7819 */ /* 0x000fc80000011409 */
        /* <DEDUP_REMOVED lines=8> */
[----:B------:R-:W-:Y:S02]  /*2a2f0*/  SHF.L.U32 R6, R3, 0xa, RZ ;  /* 0x0000000a03067819 */ /* 0x000fe400000006ff */
[----:B------:R-:W-:-:S02]  /*2a300*/  LOP3.LUT R3, R2, 0x38, R4, 0xf8, !PT ;  /* 0x0000003802037812 */ /* 0x000fc400078ef804 */
[-C--:B------:R-:W-:Y:S02]  /*2a310*/  LOP3.LUT R8, R8, R35.reuse, RZ, 0x3c, !PT ;  /* 0x0000002308087212 */ /* 0x080fe400078e3cff */
[----:B------:R-:W-:Y:S02]  /*2a320*/  LOP3.LUT R4, R6, 0xffffe000, RZ, 0xc0, !PT ;  /* 0xffffe00006047812 */ /* 0x000fe400078ec0ff */
[----:B------:R-:W-:Y:S02]  /*2a330*/  SHF.L.U32 R2, R9, 0x7, RZ ;  /* 0x0000000709027819 */ /* 0x000fe400000006ff */
[----:B------:R-:W-:Y:S02]  /*2a340*/  LOP3.LUT R6, R3, R35, RZ, 0x3c, !PT ;  /* 0x0000002303067212 */ /* 0x000fe400078e3cff */
[----:B------:R-:W-:Y:S02]  /*2a350*/  IADD3 R3, R8, R4, R13 ;  /* 0x0000000408037210 */ /* 0x000fe40007ffe00d */
[----:B------:R-:W-:-:S03]  /*2a360*/  LOP3.LUT R2, R2, 0xffffe000, RZ, 0xc0, !PT ;  /* 0xffffe00002027812 */ /* 0x000fc600078ec0ff */
[----:B-----5:R-:W-:Y:S01]  /*2a370*/  IMAD.WIDE.U32 R24, R3, 0x2, R36 ;  /* 0x0000000203187825 */ /* 0x020fe200078e0024 */
[----:B------:R-:W-:-:S04]  /*2a380*/  IADD3 R2, R6, R2, R13 ;  /* 0x0000000206027210 */ /* 0x000fc80007ffe00d */
[----:B----4-:R-:W2:Y:S01]  /*2a390*/  LD.E.128 R16, [R24.64] ;  /* 0x0000000418107980 */ /* 0x010ea2000c101d00 */
[----:B------:R-:W-:-:S05]  /*2a3a0*/  IMAD.WIDE.U32 R14, R2, 0x2, R36 ;  /* 0x00000002020e7825 */ /* 0x000fca00078e0024 */
[----:B------:R-:W3:Y:S01]  /*2a3b0*/  LD.E.128 R20, [R14.64] ;  /* 0x000000040e147980 */ /* 0x000ee2000c101d00 */
[--C-:B------:R-:W-:Y:S02]  /*2a3c0*/  HADD2.F32 R2, -RZ, R113.reuse.H0_H0 ;  /* 0x20000071ff027230 */ /* 0x100fe40000004100 */
[----:B------:R-:W-:Y:S01]  /*2a3d0*/  HADD2.F32 R3, -RZ, R113.H1_H1 ;  /* 0x30000071ff037230 */ /* 0x000fe20000004100 */
[----:B------:R-:W-:Y:S02]  /*2a3e0*/  SHF.R.U64 R26, R64, 0x10, R65 ;  /* 0x00000010401a7819 */ /* 0x000fe40000001241 */
[----:B------:R-:W-:Y:S01]  /*2a3f0*/  SHF.R.U64 R13, R62, 0x10, R63 ;  /* 0x000000103e0d7819 */ /* 0x000fe2000000123f */
[----:B--2---:R-:W-:-:S05]  /*2a400*/  HADD2.F32 R4, -RZ, R17.H0_H0 ;  /* 0x20000011ff047230 */ /* 0x004fca0000004100 */
[C---:B------:R-:W-:Y:S01]  /*2a410*/  FMUL.FTZ R6, R4.reuse, R2 ;  /* 0x0000000204067220 */ /* 0x040fe20000410000 */
[----:B---3--:R-:W-:Y:S01]  /*2a420*/  HADD2.F32 R8, -RZ, R21.H0_H0 ;  /* 0x20000015ff087230 */ /* 0x008fe20000004100 */
[----:B------:R-:W-:-:S04]  /*2a430*/  FMUL.FTZ R4, R4, R3 ;  /* 0x0000000304047220 */ /* 0x000fc80000410000 */
        /* <DEDUP_REMOVED lines=12> */
[--C-:B------:R-:W-:Y:S02]  /*2a500*/  HADD2.F32 R2, -RZ, R114.reuse.H0_H0 ;  /* 0x20000072ff027230 */ /* 0x100fe40000004100 */
[----:B------:R-:W-:Y:S02]  /*2a510*/  HADD2.F32 R4, -RZ, R19.H0_H0 ;  /* 0x20000013ff047230 */ /* 0x000fe40000004100 */
[----:B------:R-:W-:Y:S02]  /*2a520*/  HADD2.F32 R3, -RZ, R114.H1_H1 ;  /* 0x30000072ff037230 */ /* 0x000fe40000004100 */
[----:B------:R-:W-:Y:S01]  /*2a530*/  HADD2.F32 R8, -RZ, R23.H0_H0 ;  /* 0x20000017ff087230 */ /* 0x000fe20000004100 */
[----:B------:R-:W-:-:S02]  /*2a540*/  FMUL.FTZ R6, R4, R2 ;  /* 0x0000000204067220 */ /* 0x000fc40000410000 */
        /* <DEDUP_REMOVED lines=10> */
[-C--:B------:R-:W-:Y:S01]  /*2a5f0*/  FMUL.FTZ R9, R3, R2.reuse ;  /* 0x0000000203097220 */ /* 0x080fe20000410000 */
[--C-:B------:R-:W-:Y:S01]  /*2a600*/  HADD2.F32 R3, -RZ, R115.reuse.H1_H1 ;  /* 0x30000073ff037230 */ /* 0x100fe20000004100 */
[C---:B------:R-:W-:Y:S01]  /*2a610*/  FFMA.FTZ R23, R6.reuse, R2, -R8 ;  /* 0x0000000206177223 */ /* 0x040fe20000010808 */
[----:B------:R-:W-:Y:S01]  /*2a620*/  HADD2.F32 R8, -RZ, R16.H0_H0 ;  /* 0x20000010ff087230 */ /* 0x000fe20000004100 */
[----:B------:R-:W-:Y:S01]  /*2a630*/  FFMA.FTZ R21, R6, R4, R9 ;  /* 0x0000000406157223 */ /* 0x000fe20000010009 */
[----:B------:R-:W-:Y:S02]  /*2a640*/  HADD2.F32 R2, -RZ, R115.H0_H0 ;  /* 0x20000073ff027230 */ /* 0x000fe40000004100 */
[----:B------:R-:W-:Y:S01]  /*2a650*/  HADD2.F32 R9, -RZ, R20.H0_H0 ;  /* 0x20000014ff097230 */ /* 0x000fe20000004100 */
[C---:B------:R-:W-:Y:S01]  /*2a660*/  FMUL.FTZ R4, R8.reuse, R3 ;  /* 0x0000000308047220 */ /* 0x040fe20000410000 */
[----:B------:R-:W-:Y:S01]  /*2a670*/  HADD2.F32 R11, -RZ, R18.H0_H0 ;  /* 0x20000012ff0b7230 */ /* 0x000fe20000004100 */
[----:B------:R-:W-:-:S02]  /*2a680*/  FMUL.FTZ R6, R8, R2 ;  /* 0x0000000208067220 */ /* 0x000fc40000410000 */
[C---:B------:R-:W-:Y:S01]  /*2a690*/  FFMA.FTZ R29, R9.reuse, R2, R4 ;  /* 0x00000002091d7223 */ /* 0x040fe20000010004 */
[--C-:B------:R-:W-:Y:S01]  /*2a6a0*/  HADD2.F32 R2, -RZ, R116.reuse.H0_H0 ;  /* 0x20000074ff027230 */ /* 0x100fe20000004100 */
[----:B------:R-:W-:Y:S01]  /*2a6b0*/  FFMA.FTZ R30, R9, R3, -R6 ;  /* 0x00000003091e7223 */ /* 0x000fe20000010806 */
[----:B------:R-:W-:Y:S01]  /*2a6c0*/  HADD2.F32 R3, -RZ, R116.H1_H1 ;  /* 0x30000074ff037230 */ /* 0x000fe20000004100 */
[----:B------:R-:W-:Y:S01]  /*2a6d0*/  SHF.R.U64 R19, R60, 0x10, R61 ;  /* 0x000000103c137819 */ /* 0x000fe2000000123d */
[----:B------:R-:W-:Y:S01]  /*2a6e0*/  HADD2.F32 R10, -RZ, R20.H1_H1 ;  /* 0x30000014ff0a7230 */ /* 0x000fe20000004100 */
[C---:B------:R-:W-:Y:S01]  /*2a6f0*/  FMUL.FTZ R20, R11.reuse, R2 ;  /* 0x000000020b147220 */ /* 0x040fe20000410000 */
[----:B------:R-:W-:Y:S01]  /*2a700*/  HADD2.F32 R9, -RZ, R22.H0_H0 ;  /* 0x20000016ff097230 */ /* 0x000fe20000004100 */
[----:B------:R-:W-:Y:S01]  /*2a710*/  SHF.R.U64 R17, R66, 0x10, R67 ;  /* 0x0000001042117819 */ /* 0x000fe20000001243 */
[----:B------:R-:W-:Y:S01]  /*2a720*/  HADD2.F32 R4, -RZ, R18.H1_H1 ;  /* 0x30000012ff047230 */ /* 0x000fe20000004100 */
[-C--:B------:R-:W-:Y:S01]  /*2a730*/  FMUL.FTZ R11, R11, R3.reuse ;  /* 0x000000030b0b7220 */ /* 0x080fe20000410000 */
[----:B------:R-:W-:Y:S01]  /*2a740*/  HADD2.F32 R6, -RZ, R16.H1_H1 ;  /* 0x30000010ff067230 */ /* 0x000fe20000004100 */
[----:B------:R-:W-:Y:S01]  /*2a750*/  FFMA.FTZ R18, R9, R3, -R20 ;  /* 0x0000000309127223 */ /* 0x000fe20000010814 */
[----:B------:R-:W-:-:S02]  /*2a760*/  HADD2.F32 R20, -RZ, R19.H0_H0 ;  /* 0x20000013ff147230 */ /* 0x000fc40000004100 */
[----:B------:R-:W-:Y:S02]  /*2a770*/  HADD2.F32 R16, -RZ, R26.H0_H0 ;  /* 0x2000001aff107230 */ /* 0x000fe40000004100 */
[----:B------:R-:W-:Y:S02]  /*2a780*/  HADD2.F32 R19, -RZ, R13.H0_H0 ;  /* 0x2000000dff137230 */ /* 0x000fe40000004100 */
[----:B------:R-:W-:Y:S01]  /*2a790*/  HADD2.F32 R17, -RZ, R17.H0_H0 ;  /* 0x20000011ff117230 */ /* 0x000fe20000004100 */
[----:B------:R-:W-:Y:S01]  /*2a7a0*/  FFMA.FTZ R13, R9, R2, R11 ;  /* 0x00000002090d7223 */ /* 0x000fe2000001000b */
[----:B------:R-:W-:Y:S01]  /*2a7b0*/  HADD2.F32 R8, -RZ, R22.H1_H1 ;  /* 0x30000016ff087230 */ /* 0x000fe20000004100 */
[C---:B------:R-:W-:Y:S02]  /*2a7c0*/  FMUL.FTZ R3, R6.reuse, R20 ;  /* 0x0000001406037220 */ /* 0x040fe40000410000 */
[----:B------:R-:W-:Y:S02]  /*2a7d0*/  FMUL.FTZ R2, R6, R16 ;  /* 0x0000001006027220 */ /* 0x000fe40000410000 */
[----:B------:R-:W-:-:S02]  /*2a7e0*/  FMUL.FTZ R6, R4, R19 ;  /* 0x0000001304067220 */ /* 0x000fc40000410000 */
[-C--:B------:R-:W-:Y:S02]  /*2a7f0*/  FMUL.FTZ R4, R4, R17.reuse ;  /* 0x0000001104047220 */ /* 0x080fe40000410000 */
[----:B------:R-:W-:Y:S02]  /*2a800*/  FFMA.FTZ R3, R10, R16, -R3 ;  /* 0x000000100a037223 */ /* 0x000fe40000010803 */
[----:B------:R-:W-:Y:S02]  /*2a810*/  FFMA.FTZ R6, R8, R17, -R6 ;  /* 0x0000001108067223 */ /* 0x000fe40000010806 */
[----:B------:R-:W-:Y:S02]  /*2a820*/  FFMA.FTZ R2, R10, R20, R2 ;  /* 0x000000140a027223 */ /* 0x000fe40000010002 */
[----:B------:R-:W-:Y:S01]  /*2a830*/  FFMA.FTZ R4, R8, R19, R4 ;  /* 0x0000001308047223 */ /* 0x000fe20000010004 */
[----:B------:R-:W-:Y:S02]  /*2a840*/  F2FP.PACK_AB R17, R28, R34 ;  /* 0x000000221c11723e */ /* 0x000fe400000000ff */
[----:B------:R-:W-:-:S02]  /*2a850*/  F2FP.PACK_AB R19, R23, R32 ;  /* 0x000000201713723e */ /* 0x000fc400000000ff */
[----:B------:R-:W-:Y:S02]  /*2a860*/  F2FP.PACK_AB R16, R3, R30 ;  /* 0x0000001e0310723e */ /* 0x000fe400000000ff */
[----:B------:R-:W-:Y:S02]  /*2a870*/  F2FP.PACK_AB R18, R6, R18 ;  /* 0x000000120612723e */ /* 0x000fe400000000ff */
[----:B------:R-:W-:Y:S02]  /*2a880*/  F2FP.PACK_AB R9, R27, R33 ;  /* 0x000000211b09723e */ /* 0x000fe400000000ff */
[----:B------:R-:W-:Y:S02]  /*2a890*/  F2FP.PACK_AB R11, R21, R31 ;  /* 0x0000001f150b723e */ /* 0x000fe400000000ff */
[----:B------:R-:W-:Y:S02]  /*2a8a0*/  F2FP.PACK_AB R8, R2, R29 ;  /* 0x0000001d0208723e */ /* 0x000fe400000000ff */
[----:B------:R-:W-:Y:S01]  /*2a8b0*/  F2FP.PACK_AB R10, R4, R13 ;  /* 0x0000000d040a723e */ /* 0x000fe200000000ff */
[----:B------:R1:W-:Y:S04]  /*2a8c0*/  ST.E.128 [R14.64], R16 ;  /* 0x000000100e007985 */ /* 0x0003e8000c101d04 */
[----:B------:R1:W-:Y:S02]  /*2a8d0*/  ST.E.128 [R24.64], R8 ;  /* 0x0000000818007985 */ /* 0x0003e4000c101d04 */
.L_x_2650:
[----:B------:R-:W-:Y:S05]  /*2a8e0*/  BSYNC B1 ;  /* 0x0000000000017941 */ /* 0x000fea0003800000 */
.L_x_2649:
[----:B------:R-:W-:Y:S01]  /*2a8f0*/  IADD3 R3, R93, 0x40, RZ ;  /* 0x000000405d037810 */ /* 0x000fe20007ffe0ff */
[----:B------:R-:W-:Y:S03]  /*2a900*/  BSSY B1, `(.L_x_2653) ;  /* 0x00000db000017945 */ /* 0x000fe60003800000 */
[----:B------:R-:W-:-:S13]  /*2a910*/  ISETP.GE.AND P0, PT, R3, R59, PT ;  /* 0x0000003b0300720c */ /* 0x000fda0003f06270 */
[----:B------:R-:W-:Y:S05]  /*2a920*/  @P0 BRA `(.L_x_2654) ;  /* 0x00000d8000000947 */ /* 0x000fea0003800000 */
[----:B------:R-:W-:Y:S01]  /*2a930*/  ISETP.GE.AND P0, PT, R56, R0, PT ;  /* 0x000000003800720c */ /* 0x000fe20003f06270 */
[----:B------:R-:W-:Y:S01]  /*2a940*/  IMAD.SHL.U32 R4, R3, 0x40, RZ ;  /* 0x0000004003047824 */ /* 0x000fe200078e00ff */
[----:B------:R-:W-:Y:S01]  /*2a950*/  SHF.R.S32.HI R2, RZ, 0x1f, R3 ;  /* 0x0000001fff027819 */ /* 0x000fe20000011403 */
[----:B------:R-:W-:Y:S01]  /*2a960*/  BSSY B0, `(.L_x_2655) ;  /* 0x000006a000007945 */ /* 0x000fe20003800000 */
[----:B------:R-:W-:Y:S02]  /*2a970*/  SHF.R.U32.HI R48, RZ, 0x3, R0 ;  /* 0x00000003ff307819 */ /* 0x000fe40000011600 */
[----:B------:R-:W-:Y:S02]  /*2a980*/  LEA.HI R3, R2, R3, RZ, 0x3 ;  /* 0x0000000302037211 */ /* 0x000fe400078f18ff */
[----:B------:R-:W-:-:S03]  /*2a990*/  LOP3.LUT R2, R4, 0x1c0, RZ, 0xc0, !PT ;  /* 0x000001c004027812 */ /* 0x000fc600078ec0ff */
[----:B------:R-:W-:Y:S01]  /*2a9a0*/  IMAD.SHL.U32 R3, R3, 0x40, RZ ;  /* 0x0000004003037824 */ /* 0x000fe200078e00ff */
[----:B------:R-:W-:-:S04]  /*2a9b0*/  SHF.R.U32.HI R49, RZ, 0x3, R2 ;  /* 0x00000003ff317819 */ /* 0x000fc80000011602 */
[----:B------:R-:W-:Y:S01]  /*2a9c0*/  LOP3.LUT R28, R3, 0xfffffe00, RZ, 0xc0, !PT ;  /* 0xfffffe00031c7812 */ /* 0x000fe200078ec0ff */
[----:B------:R-:W-:Y:S05]  /*2a9d0*/  @P0 BRA `(.L_x_2656) ;  /* 0x0000062000000947 */ /* 0x000fea0003800000 */
[----:B------:R-:W-:Y:S02]  /*2a9e0*/  IADD3 R6, R39, R48, RZ ;  /* 0x0000003027067210 */ /* 0x000fe40007ffe0ff */
[----:B------:R-:W-:Y:S02]  /*2a9f0*/  LOP3.LUT R3, R2, 0x38, R56, 0xf8, !PT ;  /* 0x0000003802037812 */ /* 0x000fe400078ef838 */
[----:B-1----:R-:W-:Y:S02]  /*2aa00*/  SHF.R.S32.HI R8, RZ, 0x1f, R6 ;  /* 0x0000001fff087819 */ /* 0x002fe40000011406 */
[----:B------:R-:W-:Y:S02]  /*2aa10*/  LOP3.LUT R4, R3, R49, RZ, 0x3c, !PT ;  /* 0x0000003103047212 */ /* 0x000fe400078e3cff */
[----:B------:R-:W-:Y:S02]  /*2aa20*/  SHF.L.U32 R3, R6, 0x3, RZ ;  /* 0x0000000306037819 */ /* 0x000fe400000006ff */
[----:B------:R-:W-:-:S02]  /*2aa30*/  LEA.HI R6, R8, R6, RZ, 0x3 ;  /* 0x0000000608067211 */ /* 0x000fc400078f18ff */
[----:B------:R-:W-:Y:S02]  /*2aa40*/  IADD3 R8, R28, R4, RZ ;  /* 0x000000041c087210 */ /* 0x000fe40007ffe0ff */
[----:B------:R-:W-:Y:S02]  /*2aa50*/  LOP3.LUT R4, R2, 0x38, R3, 0xf8, !PT ;  /* 0x0000003802047812 */ /* 0x000fe400078ef803 */
[----:B------:R-:W-:Y:S01]  /*2aa60*/  SHF.L.U32 R3, R6, 0xa, RZ ;  /* 0x0000000a06037819 */ /* 0x000fe200000006ff */
[----:B-----5:R-:W-:Y:S01]  /*2aa70*/  IMAD.WIDE.U32 R32, R8, 0x2, R36 ;  /* 0x0000000208207825 */ /* 0x020fe200078e0024 */
[----:B------:R-:W-:Y:S02]  /*2aa80*/  LOP3.LUT R4, R4, R49, RZ, 0x3c, !PT ;  /* 0x0000003104047212 */ /* 0x000fe400078e3cff */
[----:B------:R-:W-:Y:S02]  /*2aa90*/  LOP3.LUT R3, R3, 0xffffe000, RZ, 0xc0, !PT ;  /* 0xffffe00003037812 */ /* 0x000fe400078ec0ff */
[----:B------:R-:W2:Y:S02]  /*2aaa0*/  LD.E.128 R8, [R32.64] ;  /* 0x0000000420087980 */ /* 0x000ea4000c101d00 */
[----:B------:R-:W-:-:S05]  /*2aab0*/  IADD3 R3, R4, R3, R28 ;  /* 0x0000000304037210 */ /* 0x000fca0007ffe01c */
[----:B------:R-:W-:-:S05]  /*2aac0*/  IMAD.WIDE.U32 R30, R3, 0x2, R36 ;  /* 0x00000002031e7825 */ /* 0x000fca00078e0024 */
[----:B----4-:R-:W3:Y:S01]  /*2aad0*/  LD.E.128 R16, [R30.64] ;  /* 0x000000041e107980 */ /* 0x010ee2000c101d00 */
[----:B------:R-:W-:Y:S01]  /*2aae0*/  SHF.R.U32.HI R34, RZ, 0x10, R69 ;  /* 0x00000010ff227819 */ /* 0x000fe20000011645 */
[--C-:B------:R-:W-:Y:S01]  /*2aaf0*/  HADD2.F32 R6, -RZ, R117.reuse.H0_H0 ;  /* 0x20000075ff067230 */ /* 0x100fe20000004100 */
[----:B------:R-:W-:Y:S01]  /*2ab00*/  SHF.R.U32.HI R29, RZ, 0x10, R73 ;  /* 0x00000010ff1d7819 */ /* 0x000fe20000011649 */
[----:B------:R-:W-:Y:S01]  /*2ab10*/  HADD2.F32 R3, -RZ, R117.H1_H1 ;  /* 0x30000075ff037230 */ /* 0x000fe20000004100 */
[----:B------:R-:W-:Y:S02]  /*2ab20*/  SHF.R.U32.HI R38, RZ, 0x10, R71 ;  /* 0x00000010ff267819 */ /* 0x000fe40000011647 */
[----:B------:R-:W-:Y:S02]  /*2ab30*/  SHF.R.U32.HI R35, RZ, 0x10, R75 ;  /* 0x00000010ff237819 */ /* 0x000fe4000001164b */
[----:B------:R-:W-:Y:S02]  /*2ab40*/  SHF.R.U64 R42, R68, 0x10, R69 ;  /* 0x00000010442a7819 */ /* 0x000fe40000001245 */
[----:B------:R-:W-:-:S02]  /*2ab50*/  SHF.R.U64 R43, R70, 0x10, R71 ;  /* 0x00000010462b7819 */ /* 0x000fc40000001247 */
[----:B------:R-:W-:Y:S02]  /*2ab60*/  SHF.R.U64 R40, R72, 0x10, R73 ;  /* 0x0000001048287819 */ /* 0x000fe40000001249 */
[----:B------:R-:W-:Y:S01]  /*2ab70*/  SHF.R.U64 R41, R74, 0x10, R75 ;  /* 0x000000104a297819 */ /* 0x000fe2000000124b */
[--C-:B--2---:R-:W-:Y:S02]  /*2ab80*/  HADD2.F32 R20, -RZ, R9.reuse.H0_H0 ;  /* 0x20000009ff147230 */ /* 0x104fe40000004100 */
[----:B------:R-:W-:Y:S02]  /*2ab90*/  HADD2.F32 R22, -RZ, R9.H1_H1 ;  /* 0x30000009ff167230 */ /* 0x000fe40000004100 */
[--C-:B------:R-:W-:Y:S02]  /*2aba0*/  HADD2.F32 R25, -RZ, R8.reuse.H0_H0 ;  /* 0x20000008ff197230 */ /* 0x100fe40000004100 */
[----:B------:R-:W-:Y:S02]  /*2abb0*/  HADD2.F32 R27, -RZ, R8.H1_H1 ;  /* 0x30000008ff1b7230 */ /* 0x000fe40000004100 */
[----:B------:R-:W-:-:S02]  /*2abc0*/  HADD2.F32 R26, -RZ, R10.H0_H0 ;  /* 0x2000000aff1a7230 */ /* 0x000fc40000004100 */
[----:B------:R-:W-:Y:S02]  /*2abd0*/  HADD2.F32 R23, -RZ, R11.H0_H0 ;  /* 0x2000000bff177230 */ /* 0x000fe40000004100 */
[--C-:B---3--:R-:W-:Y:S02]  /*2abe0*/  HADD2.F32 R4, -RZ, R17.reuse.H0_H0 ;  /* 0x20000011ff047230 */ /* 0x108fe40000004100 */
[--C-:B------:R-:W-:Y:S02]  /*2abf0*/  HADD2.F32 R9, -RZ, R16.reuse.H0_H0 ;  /* 0x20000010ff097230 */ /* 0x100fe40000004100 */
[----:B------:R-:W-:Y:S01]  /*2ac00*/  HADD2.F32 R15, -RZ, R16.H1_H1 ;  /* 0x30000010ff0f7230 */ /* 0x000fe20000004100 */
[CC--:B------:R-:W-:Y:S01]  /*2ac10*/  FMUL.FTZ R16, R4.reuse, R6.reuse ;  /* 0x0000000604107220 */ /* 0x0c0fe20000410000 */
[--C-:B------:R-:W-:Y:S01]  /*2ac20*/  HADD2.F32 R14, -RZ, R18.reuse.H0_H0 ;  /* 0x20000012ff0e7230 */ /* 0x100fe20000004100 */
[-C--:B------:R-:W-:Y:S01]  /*2ac30*/  FMUL.FTZ R4, R4, R3.reuse ;  /* 0x0000000304047220 */ /* 0x080fe20000410000 */
[----:B------:R-:W-:Y:S01]  /*2ac40*/  HADD2.F32 R13, -RZ, R18.H1_H1 ;  /* 0x30000012ff0d7230 */ /* 0x000fe20000004100 */
[C---:B------:R-:W-:Y:S01]  /*2ac50*/  FFMA.FTZ R47, R20.reuse, R3, -R16 ;  /* 0x00000003142f7223 */ /* 0x040fe20000010810 */
[----:B------:R-:W-:Y:S01]  /*2ac60*/  HADD2.F32 R8, -RZ, R17.H1_H1 ;  /* 0x30000011ff087230 */ /* 0x000fe20000004100 */
[----:B------:R-:W-:Y:S01]  /*2ac70*/  FFMA.FTZ R46, R20, R6, R4 ;  /* 0x00000006142e7223 */ /* 0x000fe20000010004 */
[----:B------:R-:W-:-:S02]  /*2ac80*/  HADD2.F32 R18, -RZ, R34.H0_H0 ;  /* 0x20000022ff127230 */ /* 0x000fc40000004100 */
[----:B------:R-:W-:Y:S02]  /*2ac90*/  HADD2.F32 R17, -RZ, R29.H0_H0 ;  /* 0x2000001dff117230 */ /* 0x000fe40000004100 */
[--C-:B------:R-:W-:Y:S01]  /*2aca0*/  HADD2.F32 R3, -RZ, R118.reuse.H0_H0 ;  /* 0x20000076ff037230 */ /* 0x100fe20000004100 */
[C---:B------:R-:W-:Y:S01]  /*2acb0*/  FMUL.FTZ R16, R8.reuse, R18 ;  /* 0x0000001208107220 */ /* 0x040fe20000410000 */
[----:B------:R-:W-:Y:S01]  /*2acc0*/  HADD2.F32 R4, -RZ, R119.H0_H0 ;  /* 0x20000077ff047230 */ /* 0x000fe20000004100 */
[-C--:B------:R-:W-:Y:S01]  /*2acd0*/  FMUL.FTZ R6, R8, R17.reuse ;  /* 0x0000001108067220 */ /* 0x080fe20000410000 */
[----:B------:R-:W-:Y:S01]  /*2ace0*/  HADD2.F32 R8, -RZ, R118.H1_H1 ;  /* 0x30000076ff087230 */ /* 0x000fe20000004100 */
[C---:B------:R-:W-:Y:S01]  /*2acf0*/  FFMA.FTZ R29, R22.reuse, R17, -R16 ;  /* 0x00000011161d7223 */ /* 0x040fe20000010810 */
[----:B------:R-:W-:Y:S01]  /*2ad00*/  HADD2.F32 R21, -RZ, R11.H1_H1 ;  /* 0x3000000bff157230 */ /* 0x000fe20000004100 */
[CC--:B------:R-:W-:Y:S01]  /*2ad10*/  FMUL.FTZ R16, R9.reuse, R3.reuse ;  /* 0x0000000309107220 */ /* 0x0c0fe20000410000 */
[----:B------:R-:W-:Y:S01]  /*2ad20*/  HADD2.F32 R11, -RZ, R19.H0_H0 ;  /* 0x20000013ff0b7230 */ /* 0x000fe20000004100 */
[----:B------:R-:W-:Y:S01]  /*2ad30*/  FMUL.FTZ R9, R9, R4 ;  /* 0x0000000409097220 */ /* 0x000fe20000410000 */
[----:B------:R-:W-:Y:S01]  /*2ad40*/  HADD2.F32 R24, -RZ, R10.H1_H1 ;  /* 0x3000000aff187230 */ /* 0x000fe20000004100 */
[----:B------:R-:W-:Y:S01]  /*2ad50*/  FFMA.FTZ R22, R22, R18, R6 ;  /* 0x0000001216167223 */ /* 0x000fe20000010006 */
[--C-:B------:R-:W-:Y:S01]  /*2ad60*/  HADD2.F32 R6, -RZ, R120.reuse.H0_H0 ;  /* 0x20000078ff067230 */ /* 0x100fe20000004100 */
[C---:B------:R-:W-:Y:S01]  /*2ad70*/  FFMA.FTZ R44, R25.reuse, R3, R9 ;  /* 0x00000003192c7223 */ /* 0x040fe20000010009 */
[----:B------:R-:W-:Y:S01]  /*2ad80*/  HADD2.F32 R3, -RZ, R119.H1_H1 ;  /* 0x30000077ff037230 */ /* 0x000fe20000004100 */
[----:B------:R-:W-:Y:S01]  /*2ad90*/  FFMA.FTZ R45, R25, R4, -R16 ;  /* 0x00000004192d7223 */ /* 0x000fe20000010810 */
[----:B------:R-:W-:Y:S01]  /*2ada0*/  HADD2.F32 R4, -RZ, R120.H1_H1 ;  /* 0x30000078ff047230 */ /* 0x000fe20000004100 */
[C---:B------:R-:W-:Y:S01]  /*2adb0*/  FMUL.FTZ R9, R14.reuse, R8 ;  /* 0x000000080e097220 */ /* 0x040fe20000410000 */
[----:B------:R-:W-:Y:S01]  /*2adc0*/  HADD2.F32 R10, -RZ, R19.H1_H1 ;  /* 0x30000013ff0a7230 */ /* 0x000fe20000004100 */
[-C--:B------:R-:W-:Y:S01]  /*2add0*/  FMUL.FTZ R14, R14, R6.reuse ;  /* 0x000000060e0e7220 */ /* 0x080fe20000410000 */
[----:B------:R-:W-:Y:S01]  /*2ade0*/  HADD2.F32 R34, -RZ, R38.H0_H0 ;  /* 0x20000026ff227230 */ /* 0x000fe20000004100 */
[----:B------:R-:W-:Y:S01]  /*2adf0*/  FFMA.FTZ R25, R26, R6, -R9 ;  /* 0x000000061a197223 */ /* 0x000fe20000010809 */
[----:B------:R-:W-:Y:S01]  /*2ae00*/  HADD2.F32 R16, -RZ, R35.H0_H0 ;  /* 0x20000023ff107230 */ /* 0x000fe20000004100 */
[C---:B------:R-:W-:Y:S01]  /*2ae10*/  FMUL.FTZ R9, R11.reuse, R3 ;  /* 0x000000030b097220 */ /* 0x040fe20000410000 */
[----:B------:R-:W-:Y:S01]  /*2ae20*/  HADD2.F32 R19, -RZ, R42.H0_H0 ;  /* 0x2000002aff137230 */ /* 0x000fe20000004100 */
[----:B------:R-:W-:Y:S01]  /*2ae30*/  FMUL.FTZ R11, R11, R4 ;  /* 0x000000040b0b7220 */ /* 0x000fe20000410000 */
[----:B------:R-:W-:Y:S01]  /*2ae40*/  HADD2.F32 R18, -RZ, R43.H0_H0 ;  /* 0x2000002bff127230 */ /* 0x000fe20000004100 */
[----:B------:R-:W-:Y:S01]  /*2ae50*/  FMUL.FTZ R6, R10, R34 ;  /* 0x000000220a067220 */ /* 0x000fe20000410000 */
[----:B------:R-:W-:Y:S01]  /*2ae60*/  HADD2.F32 R17, -RZ, R40.H0_H0 ;  /* 0x20000028ff117230 */ /* 0x000fe20000004100 */
[----:B------:R-:W-:-:S02]  /*2ae70*/  FFMA.FTZ R20, R26, R8, R14 ;  /* 0x000000081a147223 */ /* 0x000fc4000001000e */
[C---:B------:R-:W-:Y:S02]  /*2ae80*/  FFMA.FTZ R14, R23.reuse, R4, -R9 ;  /* 0x00000004170e7223 */ /* 0x040fe40000010809 */
[----:B------:R-:W-:Y:S02]  /*2ae90*/  FFMA.FTZ R11, R23, R3, R11 ;  /* 0x00000003170b7223 */ /* 0x000fe4000001000b */
[-C--:B------:R-:W-:Y:S02]  /*2aea0*/  FMUL.FTZ R4, R10, R16.reuse ;  /* 0x000000100a047220 */ /* 0x080fe40000410000 */
[----:B------:R-:W-:Y:S01]  /*2aeb0*/  FFMA.FTZ R3, R21, R16, -R6 ;  /* 0x0000001015037223 */ /* 0x000fe20000010806 */
[----:B------:R-:W-:Y:S01]  /*2aec0*/  HADD2.F32 R16, -RZ, R41.H0_H0 ;  /* 0x20000029ff107230 */ /* 0x000fe20000004100 */
[----:B------:R-:W-:Y:S02]  /*2aed0*/  FMUL.FTZ R8, R15, R19 ;  /* 0x000000130f087220 */ /* 0x000fe40000410000 */
[----:B------:R-:W-:-:S02]  /*2aee0*/  FMUL.FTZ R9, R13, R18 ;  /* 0x000000120d097220 */ /* 0x000fc40000410000 */
[-C--:B------:R-:W-:Y:S02]  /*2aef0*/  FMUL.FTZ R6, R15, R17.reuse ;  /* 0x000000110f067220 */ /* 0x080fe40000410000 */
[-C--:B------:R-:W-:Y:S02]  /*2af00*/  FMUL.FTZ R10, R13, R16.reuse ;  /* 0x000000100d0a7220 */ /* 0x080fe40000410000 */
[----:B------:R-:W-:Y:S01]  /*2af10*/  FFMA.FTZ R8, R27, R17, -R8 ;  /* 0x000000111b087223 */ /* 0x000fe20000010808 */
[----:B------:R-:W-:Y:S01]  /*2af20*/  F2FP.PACK_AB R17, R29, R47 ;  /* 0x0000002f1d11723e */ /* 0x000fe200000000ff */
[----:B------:R-:W-:Y:S01]  /*2af30*/  FFMA.FTZ R13, R24, R16, -R9 ;  /* 0x00000010180d7223 */ /* 0x000fe20000010809 */
[----:B------:R-:W-:Y:S01]  /*2af40*/  F2FP.PACK_AB R9, R22, R46 ;  /* 0x0000002e1609723e */ /* 0x000fe200000000ff */
[----:B------:R-:W-:Y:S01]  /*2af50*/  FFMA.FTZ R4, R21, R34, R4 ;  /* 0x0000002215047223 */ /* 0x000fe20000010004 */
[----:B------:R-:W-:Y:S01]  /*2af60*/  F2FP.PACK_AB R16, R8, R45 ;  /* 0x0000002d0810723e */ /* 0x000fe200000000ff */
[----:B------:R-:W-:Y:S01]  /*2af70*/  FFMA.FTZ R6, R27, R19, R6 ;  /* 0x000000131b067223 */ /* 0x000fe20000010006 */
[----:B------:R-:W-:Y:S01]  /*2af80*/  F2FP.PACK_AB R19, R3, R14 ;  /* 0x0000000e0313723e */ /* 0x000fe200000000ff */
[----:B------:R-:W-:Y:S01]  /*2af90*/  FFMA.FTZ R10, R24, R18, R10 ;  /* 0x00000012180a7223 */ /* 0x000fe2000001000a */
[----:B------:R-:W-:-:S02]  /*2afa0*/  F2FP.PACK_AB R18, R13, R25 ;  /* 0x000000190d12723e */ /* 0x000fc400000000ff */
[----:B------:R-:W-:Y:S02]  /*2afb0*/  F2FP.PACK_AB R11, R4, R11 ;  /* 0x0000000b040b723e */ /* 0x000fe400000000ff */
[----:B------:R-:W-:Y:S01]  /*2afc0*/  F2FP.PACK_AB R8, R6, R44 ;  /* 0x0000002c0608723e */ /* 0x000fe200000000ff */
[----:B------:R1:W-:Y:S01]  /*2afd0*/  ST.E.128 [R32.64], R16 ;  /* 0x0000001020007985 */ /* 0x0003e2000c101d04 */
[----:B------:R-:W-:-:S05]  /*2afe0*/  F2FP.PACK_AB R10, R10, R20 ;  /* 0x000000140a0a723e */ /* 0x000fca00000000ff */
[----:B------:R1:W-:Y:S02]  /*2aff0*/  ST.E.128 [R30.64], R8 ;  /* 0x000000081e007985 */ /* 0x0003e4000c101d04 */
.L_x_2656:
[----:B------:R-:W-:Y:S05]  /*2b000*/  BSYNC B0 ;  /* 0x0000000000007941 */ /* 0x000fea0003800000 */
.L_x_2655:
[----:B------:R-:W-:-:S04]  /*2b010*/  IADD3 R4, R56, 0x40, RZ ;  /* 0x0000004038047810 */ /* 0x000fc80007ffe0ff */
[----:B------:R-:W-:-:S13]  /*2b020*/  ISETP.GE.AND P0, PT, R4, R0, PT ;  /* 0x000000000400720c */ /* 0x000fda0003f06270 */
[----:B------:R-:W-:Y:S05]  /*2b030*/  @P0 BRA `(.L_x_2654) ;  /* 0x0000067000000947 */ /* 0x000fea0003800000 */
[----:B------:R-:W-:-:S04]  /*2b040*/  SHF.R.S32.HI R6, RZ, 0x1f, R4 ;  /* 0x0000001fff067819 */ /* 0x000fc80000011404 */
[CC--:B------:R-:W-:Y:S02]  /*2b050*/  LEA.HI R3, R6.reuse, R4.reuse, RZ, 0x6 ;  /* 0x0000000406037211 */ /* 0x0c0fe400078f30ff */
[----:B------:R-:W-:Y:S02]  /*2b060*/  LEA.HI R4, R6, R4, RZ, 0x3 ;  /* 0x0000000406047211 */ /* 0x000fe400078f18ff */
[----:B------:R-:W-:Y:S02]  /*2b070*/  SHF.L.U32 R6, R3, 0x7, RZ ;  /* 0x0000000703067819 */ /* 0x000fe400000006ff */
[----:B------:R-:W-:Y:S02]  /*2b080*/  LEA.HI.SX32 R3, R4, R48, 0x1d ;  /* 0x0000003004037211 */ /* 0x000fe400078feaff */
[----:B-1----:R-:W-:Y:S02]  /*2b090*/  LOP3.LUT R8, R2, 0x38, R4, 0xf8, !PT ;  /* 0x0000003802087812 */ /* 0x002fe400078ef804 */
[----:B------:R-:W-:-:S02]  /*2b0a0*/  SHF.R.S32.HI R4, RZ, 0x1f, R3 ;  /* 0x0000001fff047819 */ /* 0x000fc40000011403 */
[----:B------:R-:W-:Y:S02]  /*2b0b0*/  LOP3.LUT R9, R6, 0xffffe000, RZ, 0xc0, !PT ;  /* 0xffffe00006097812 */ /* 0x000fe400078ec0ff */
[----:B------:R-:W-:Y:S02]  /*2b0c0*/  LOP3.LUT R6, R8, R49, RZ, 0x3c, !PT ;  /* 0x0000003108067212 */ /* 0x000fe400078e3cff */
[----:B------:R-:W-:Y:S02]  /*2b0d0*/  SHF.L.U32 R8, R3, 0x3, RZ ;  /* 0x0000000303087819 */ /* 0x000fe400000006ff */
[----:B------:R-:W-:Y:S02]  /*2b0e0*/  LEA.HI R3, R4, R3, RZ, 0x3 ;  /* 0x0000000304037211 */ /* 0x000fe400078f18ff */
[----:B------:R-:W-:Y:S02]  /*2b0f0*/  LOP3.LUT R4, R2, 0x38, R8, 0xf8, !PT ;  /* 0x0000003802047812 */ /* 0x000fe400078ef808 */
[----:B------:R-:W-:-:S02]  /*2b100*/  SHF.L.U32 R2, R3, 0xa, RZ ;  /* 0x0000000a03027819 */ /* 0x000fc400000006ff */
[----:B------:R-:W-:Y:S02]  /*2b110*/  LOP3.LUT R3, R4, R49, RZ, 0x3c, !PT ;  /* 0x0000003104037212 */ /* 0x000fe400078e3cff */
[----:B------:R-:W-:Y:S02]  /*2b120*/  LOP3.LUT R2, R2, 0xffffe000, RZ, 0xc0, !PT ;  /* 0xffffe00002027812 */ /* 0x000fe400078ec0ff */
[--C-:B------:R-:W-:Y:S02]  /*2b130*/  IADD3 R6, R6, R9, R28.reuse ;  /* 0x0000000906067210 */ /* 0x100fe40007ffe01c */
[----:B------:R-:W-:-:S03]  /*2b140*/  IADD3 R2, R3, R2, R28 ;  /* 0x0000000203027210 */ /* 0x000fc60007ffe01c */
[----:B-----5:R-:W-:-:S04]  /*2b150*/  IMAD.WIDE.U32 R30, R6, 0x2, R36 ;  /* 0x00000002061e7825 */ /* 0x020fc800078e0024 */
[----:B------:R-:W-:Y:S01]  /*2b160*/  IMAD.WIDE.U32 R28, R2, 0x2, R36 ;  /* 0x00000002021c7825 */ /* 0x000fe200078e0024 */
[----:B------:R-:W2:Y:S04]  /*2b170*/  LD.E.128 R8, [R30.64] ;  /* 0x000000041e087980 */ /* 0x000ea8000c101d00 */
[----:B----4-:R-:W3:Y:S01]  /*2b180*/  LD.E.128 R16, [R28.64] ;  /* 0x000000041c107980 */ /* 0x010ee2000c101d00 */
[----:B------:R-:W-:Y:S01]  /*2b190*/  SHF.R.U32.HI R32, RZ, 0x10, R83 ;  /* 0x00000010ff207819 */ /* 0x000fe20000011653 */
[--C-:B------:R-:W-:Y:S01]  /*2b1a0*/  HADD2.F32 R4, -RZ, R122.reuse.H0_H0 ;  /* 0x2000007aff047230 */ /* 0x100fe20000004100 */
[----:B------:R-:W-:Y:S01]  /*2b1b0*/  SHF.R.U32.HI R27, RZ, 0x10, R87 ;  /* 0x00000010ff1b7819 */ /* 0x000fe20000011657 */
[----:B------:R-:W-:Y:S01]  /*2b1c0*/  HADD2.F32 R2, -RZ, R122.H1_H1 ;  /* 0x3000007aff027230 */ /* 0x000fe20000004100 */
[----:B------:R-:W-:-:S02]  /*2b1d0*/  SHF.R.U32.HI R34, RZ, 0x10, R81 ;  /* 0x00000010ff227819 */ /* 0x000fc40000011651 */
[--C-:B------:R-:W-:Y:S02]  /*2b1e0*/  SHF.R.U32.HI R33, RZ, 0x10, R85.reuse ;  /* 0x00000010ff217819 */ /* 0x100fe40000011655 */
[----:B------:R-:W-:Y:S02]  /*2b1f0*/  SHF.R.U64 R35, R84, 0x10, R85 ;  /* 0x0000001054237819 */ /* 0x000fe40000001255 */
[----:B------:R-:W-:Y:S02]  /*2b200*/  SHF.R.U64 R41, R82, 0x10, R83 ;  /* 0x0000001052297819 */ /* 0x000fe40000001253 */
[----:B------:R-:W-:Y:S02]  /*2b210*/  SHF.R.U64 R40, R80, 0x10, R81 ;  /* 0x0000001050287819 */ /* 0x000fe40000001251 */
[----:B------:R-:W-:Y:S01]  /*2b220*/  SHF.R.U64 R38, R86, 0x10, R87 ;  /* 0x0000001056267819 */ /* 0x000fe20000001257 */
[--C-:B--2---:R-:W-:Y:S02]  /*2b230*/  HADD2.F32 R20, -RZ, R11.reuse.H0_H0 ;  /* 0x2000000bff147230 */ /* 0x104fe40000004100 */
[----:B------:R-:W-:-:S02]  /*2b240*/  HADD2.F32 R15, -RZ, R11.H1_H1 ;  /* 0x3000000bff0f7230 */ /* 0x000fc40000004100 */
[----:B---3--:R-:W-:Y:S02]  /*2b250*/  HADD2.F32 R3, -RZ, R19.H0_H0 ;  /* 0x20000013ff037230 */ /* 0x008fe40000004100 */
[--C-:B------:R-:W-:Y:S02]  /*2b260*/  HADD2.F32 R21, -RZ, R9.reuse.H0_H0 ;  /* 0x20000009ff157230 */ /* 0x100fe40000004100 */
[----:B------:R-:W-:Y:S02]  /*2b270*/  HADD2.F32 R25, -RZ, R9.H1_H1 ;  /* 0x30000009ff197230 */ /* 0x000fe40000004100 */
[--C-:B------:R-:W-:Y:S02]  /*2b280*/  HADD2.F32 R14, -RZ, R16.reuse.H0_H0 ;  /* 0x20000010ff0e7230 */ /* 0x100fe40000004100 */
[----:B------:R-:W-:Y:S01]  /*2b290*/  HADD2.F32 R13, -RZ, R16.H1_H1 ;  /* 0x30000010ff0d7230 */ /* 0x000fe20000004100 */
[C---:B------:R-:W-:Y:S01]  /*2b2a0*/  FMUL.FTZ R16, R3.reuse, R4 ;  /* 0x0000000403107220 */ /* 0x040fe20000410000 */
[--C-:B------:R-:W-:Y:S01]  /*2b2b0*/  HADD2.F32 R11, -RZ, R18.reuse.H0_H0 ;  /* 0x20000012ff0b7230 */ /* 0x100fe20000004100 */
[-C--:B------:R-:W-:Y:S01]  /*2b2c0*/  FMUL.FTZ R3, R3, R2.reuse ;  /* 0x0000000203037220 */ /* 0x080fe20000410000 */
[----:B------:R-:W-:Y:S01]  /*2b2d0*/  HADD2.F32 R9, -RZ, R18.H1_H1 ;  /* 0x30000012ff097230 */ /* 0x000fe20000004100 */
[C---:B------:R-:W-:Y:S01]  /*2b2e0*/  FFMA.FTZ R43, R20.reuse, R2, -R16 ;  /* 0x00000002142b7223 */ /* 0x040fe20000010810 */
[----:B------:R-:W-:Y:S01]  /*2b2f0*/  HADD2.F32 R6, -RZ, R19.H1_H1 ;  /* 0x30000013ff067230 */ /* 0x000fe20000004100 */
[----:B------:R-:W-:Y:S01]  /*2b300*/  FFMA.FTZ R42, R20, R4, R3 ;  /* 0x00000004142a7223 */ /* 0x000fe20000010003 */
[----:B------:R-:W-:-:S02]  /*2b310*/  HADD2.F32 R18, -RZ, R32.H0_H0 ;  /* 0x20000020ff127230 */ /* 0x000fc40000004100 */
[--C-:B------:R-:W-:Y:S02]  /*2b320*/  HADD2.F32 R26, -RZ, R8.reuse.H0_H0 ;  /* 0x20000008ff1a7230 */ /* 0x100fe40000004100 */
[----:B------:R-:W-:Y:S01]  /*2b330*/  HADD2.F32 R24, -RZ, R8.H1_H1 ;  /* 0x30000008ff187230 */ /* 0x000fe20000004100 */
[----:B------:R-:W-:Y:S01]  /*2b340*/  FMUL.FTZ R16, R6, R18 ;  /* 0x0000001206107220 */ /* 0x000fe20000410000 */
[--C-:B------:R-:W-:Y:S02]  /*2b350*/  HADD2.F32 R23, -RZ, R10.reuse.H0_H0 ;  /* 0x2000000aff177230 */ /* 0x100fe40000004100 */
[----:B------:R-:W-:Y:S02]  /*2b360*/  HADD2.F32 R22, -RZ, R10.H1_H1 ;  /* 0x3000000aff167230 */ /* 0x000fe40000004100 */
[--C-:B------:R-:W-:Y:S02]  /*2b370*/  HADD2.F32 R8, -RZ, R17.reuse.H0_H0 ;  /* 0x20000011ff087230 */ /* 0x100fe40000004100 */
[----:B------:R-:W-:-:S02]  /*2b380*/  HADD2.F32 R10, -RZ, R17.H1_H1 ;  /* 0x30000011ff0a7230 */ /* 0x000fc40000004100 */
[----:B------:R-:W-:Y:S02]  /*2b390*/  HADD2.F32 R17, -RZ, R27.H0_H0 ;  /* 0x2000001bff117230 */ /* 0x000fe40000004100 */
[--C-:B------:R-:W-:Y:S02]  /*2b3a0*/  HADD2.F32 R2, -RZ, R123.reuse.H0_H0 ;  /* 0x2000007bff027230 */ /* 0x100fe40000004100 */
[----:B------:R-:W-:Y:S01]  /*2b3b0*/  HADD2.F32 R3, -RZ, R123.H1_H1 ;  /* 0x3000007bff037230 */ /* 0x000fe20000004100 */
[-C--:B------:R-:W-:Y:S01]  /*2b3c0*/  FMUL.FTZ R6, R6, R17.reuse ;  /* 0x0000001106067220 */ /* 0x080fe20000410000 */
[----:B------:R-:W-:Y:S01]  /*2b3d0*/  HADD2.F32 R19, -RZ, R40.H0_H0 ;  /* 0x20000028ff137230 */ /* 0x000fe20000004100 */
[----:B------:R-:W-:Y:S01]  /*2b3e0*/  FFMA.FTZ R32, R15, R17, -R16 ;  /* 0x000000110f207223 */ /* 0x000fe20000010810 */
[----:B------:R-:W-:Y:S01]  /*2b3f0*/  HADD2.F32 R17, -RZ, R34.H0_H0 ;  /* 0x20000022ff117230 */ /* 0x000fe20000004100 */
[C---:B------:R-:W-:Y:S02]  /*2b400*/  FMUL.FTZ R16, R8.reuse, R2 ;  /* 0x0000000208107220 */ /* 0x040fe40000410000 */
[----:B------:R-:W-:-:S02]  /*2b410*/  FMUL.FTZ R4, R8, R3 ;  /* 0x0000000308047220 */ /* 0x000fc40000410000 */
[----:B------:R-:W-:Y:S01]  /*2b420*/  FFMA.FTZ R27, R15, R18, R6 ;  /* 0x000000120f1b7223 */ /* 0x000fe20000010006 */
[----:B------:R-:W-:Y:S01]  /*2b430*/  HADD2.F32 R15, -RZ, R33.H0_H0 ;  /* 0x20000021ff0f7230 */ /* 0x000fe20000004100 */
[C---:B------:R-:W-:Y:S01]  /*2b440*/  FFMA.FTZ R34, R21.reuse, R3, -R16 ;  /* 0x0000000315227223 */ /* 0x040fe20000010810 */
[--C-:B------:R-:W-:Y:S01]  /*2b450*/  HADD2.F32 R3, -RZ, R124.reuse.H0_H0 ;  /* 0x2000007cff037230 */ /* 0x100fe20000004100 */
[----:B------:R-:W-:Y:S01]  /*2b460*/  FFMA.FTZ R21, R21, R2, R4 ;  /* 0x0000000215157223 */ /* 0x000fe20000010004 */
[--C-:B------:R-:W-:Y:S01]  /*2b470*/  HADD2.F32 R6, -RZ, R125.reuse.H0_H0 ;  /* 0x2000007dff067230 */ /* 0x100fe20000004100 */
[C---:B------:R-:W-:Y:S01]  /*2b480*/  FMUL.FTZ R2, R10.reuse, R17 ;  /* 0x000000110a027220 */ /* 0x040fe20000410000 */
[----:B------:R-:W-:Y:S01]  /*2b490*/  HADD2.F32 R4, -RZ, R125.H1_H1 ;  /* 0x3000007dff047230 */ /* 0x000fe20000004100 */
[-C--:B------:R-:W-:Y:S02]  /*2b4a0*/  FMUL.FTZ R8, R10, R15.reuse ;  /* 0x0000000f0a087220 */ /* 0x080fe40000410000 */
[----:B------:R-:W-:Y:S01]  /*2b4b0*/  FFMA.FTZ R15, R25, R15, -R2 ;  /* 0x0000000f190f7223 */ /* 0x000fe20000010802 */
[----:B------:R-:W-:Y:S01]  /*2b4c0*/  HADD2.F32 R2, -RZ, R124.H1_H1 ;  /* 0x3000007cff027230 */ /* 0x000fe20000004100 */
[----:B------:R-:W-:-:S02]  /*2b4d0*/  FMUL.FTZ R16, R14, R3 ;  /* 0x000000030e107220 */ /* 0x000fc40000410000 */
[----:B------:R-:W-:Y:S02]  /*2b4e0*/  FMUL.FTZ R14, R14, R6 ;  /* 0x000000060e0e7220 */ /* 0x000fe40000410000 */
[----:B------:R-:W-:Y:S02]  /*2b4f0*/  FMUL.FTZ R10, R11, R2 ;  /* 0x000000020b0a7220 */ /* 0x000fe40000410000 */
[C---:B------:R-:W-:Y:S01]  /*2b500*/  FFMA.FTZ R20, R26.reuse, R6, -R16 ;  /* 0x000000061a147223 */ /* 0x040fe20000010810 */
[----:B------:R-:W-:Y:S01]  /*2b510*/  HADD2.F32 R16, -RZ, R35.H0_H0 ;  /* 0x20000023ff107230 */ /* 0x000fe20000004100 */
[----:B------:R-:W-:Y:S02]  /*2b520*/  FFMA.FTZ R18, R26, R3, R14 ;  /* 0x000000031a127223 */ /* 0x000fe4000001000e */
[----:B------:R-:W-:Y:S01]  /*2b530*/  FFMA.FTZ R8, R25, R17, R8 ;  /* 0x0000001119087223 */ /* 0x000fe20000010008 */
[----:B------:R-:W-:Y:S01]  /*2b540*/  HADD2.F32 R17, -RZ, R41.H0_H0 ;  /* 0x20000029ff117230 */ /* 0x000fe20000004100 */
[-C--:B------:R-:W-:Y:S01]  /*2b550*/  FMUL.FTZ R3, R11, R4.reuse ;  /* 0x000000040b037220 */ /* 0x080fe20000410000 */
[----:B------:R-:W-:Y:S01]  /*2b560*/  HADD2.F32 R11, -RZ, R38.H0_H0 ;  /* 0x20000026ff0b7230 */ /* 0x000fe20000004100 */
[----:B------:R-:W-:-:S02]  /*2b570*/  FFMA.FTZ R14, R23, R4, -R10 ;  /* 0x00000004170e7223 */ /* 0x000fc4000001080a */
[----:B------:R-:W-:Y:S02]  /*2b580*/  FFMA.FTZ R10, R23, R2, R3 ;  /* 0x00000002170a7223 */ /* 0x000fe40000010003 */
[CC--:B------:R-:W-:Y:S02]  /*2b590*/  FMUL.FTZ R2, R13.reuse, R16.reuse ;  /* 0x000000100d027220 */ /* 0x0c0fe40000410000 */
[----:B------:R-:W-:Y:S02]  /*2b5a0*/  FMUL.FTZ R3, R13, R19 ;  /* 0x000000130d037220 */ /* 0x000fe40000410000 */
[C---:B------:R-:W-:Y:S02]  /*2b5b0*/  FMUL.FTZ R6, R9.reuse, R17 ;  /* 0x0000001109067220 */ /* 0x040fe40000410000 */
[----:B------:R-:W-:Y:S01]  /*2b5c0*/  FMUL.FTZ R4, R9, R11 ;  /* 0x0000000b09047220 */ /* 0x000fe20000410000 */
[----:B------:R-:W-:Y:S01]  /*2b5d0*/  F2FP.PACK_AB R9, R8, R21 ;  /* 0x000000150809723e */ /* 0x000fe200000000ff */
[----:B------:R-:W-:Y:S01]  /*2b5e0*/  FFMA.FTZ R2, R24, R19, R2 ;  /* 0x0000001318027223 */ /* 0x000fe20000010002 */
[----:B------:R-:W-:Y:S01]  /*2b5f0*/  F2FP.PACK_AB R19, R32, R43 ;  /* 0x0000002b2013723e */ /* 0x000fe200000000ff */
[----:B------:R-:W-:-:S02]  /*2b600*/  FFMA.FTZ R3, R24, R16, -R3 ;  /* 0x0000001018037223 */ /* 0x000fc40000010803 */
[----:B------:R-:W-:Y:S01]  /*2b610*/  FFMA.FTZ R6, R22, R11, -R6 ;  /* 0x0000000b16067223 */ /* 0x000fe20000010806 */
[----:B------:R-:W-:Y:S01]  /*2b620*/  F2FP.PACK_AB R8, R2, R18 ;  /* 0x000000120208723e */ /* 0x000fe200000000ff */
[----:B------:R-:W-:Y:S01]  /*2b630*/  FFMA.FTZ R4, R22, R17, R4 ;  /* 0x0000001116047223 */ /* 0x000fe20000010004 */
[----:B------:R-:W-:Y:S02]  /*2b640*/  F2FP.PACK_AB R17, R15, R34 ;  /* 0x000000220f11723e */ /* 0x000fe400000000ff */
[----:B------:R-:W-:Y:S02]  /*2b650*/  F2FP.PACK_AB R16, R3, R20 ;  /* 0x000000140310723e */ /* 0x000fe400000000ff */
[----:B------:R-:W-:Y:S02]  /*2b660*/  F2FP.PACK_AB R18, R6, R14 ;  /* 0x0000000e0612723e */ /* 0x000fe400000000ff */
[----:B------:R-:W-:Y:S02]  /*2b670*/  F2FP.PACK_AB R11, R27, R42 ;  /* 0x0000002a1b0b723e */ /* 0x000fe400000000ff */
[----:B------:R-:W-:Y:S01]  /*2b680*/  F2FP.PACK_AB R10, R4, R10 ;  /* 0x0000000a040a723e */ /* 0x000fe200000000ff */
[----:B------:R1:W-:Y:S04]  /*2b690*/  ST.E.128 [R30.64], R16 ;  /* 0x000000101e007985 */ /* 0x0003e8000c101d04 */
[----:B------:R1:W-:Y:S02]  /*2b6a0*/  ST.E.128 [R28.64], R8 ;  /* 0x000000081c007985 */ /* 0x0003e4000c101d04 */
.L_x_2654:
[----:B------:R-:W-:Y:S05]  /*2b6b0*/  BSYNC B1 ;  /* 0x0000000000017941 */ /* 0x000fea0003800000 */
.L_x_2653:
[----:B------:R-:W-:Y:S01]  /*2b6c0*/  IADD3 R4, R93, 0x60, RZ ;  /* 0x000000605d047810 */ /* 0x000fe20007ffe0ff */
[----:B------:R-:W-:-:S02]  /*2b6d0*/  IMAD.MOV.U32 R2, RZ, RZ, R138 ;  /* 0x000000ffff027224 */ /* 0x000fc400078e008a */
[----:B------:R-:W-:Y:S01]  /*2b6e0*/  IMAD.MOV.U32 R3, RZ, RZ, 0x0 ;  /* 0x00000000ff037424 */ /* 0x000fe200078e00ff */
[----:B------:R-:W-:-:S13]  /*2b6f0*/  ISETP.GE.AND P0, PT, R4, R59, PT ;  /* 0x0000003b0400720c */ /* 0x000fda0003f06270 */
[----:B------:R-:W-:Y:S05]  /*2b700*/  @P0 RET.REL.NODEC R2 `(_ZN7cutlass13device_kernelIN5flash19enable_sm80_to_sm89INS1_16FlashAttnFwdSm80INS1_25CollectiveMainloopFwdSm80ILi8ELi1ELb0EN4cute5tupleIJNS5_1CILi128EEENS7_ILi48EEENS7_ILi256EEEEEELi256ENS_6half_tEfNS_4arch4Sm80ELb0ELb1ELb1ELb1ELb1ELb1ELb1ELb1EEENS1_21CollectiveEpilogueFwdINS6_IJS8_SA_S9_EEENS6_IJNS7_ILi1EEESI_SI_EEESC_SE_Li256ELb1ELb1ELb1ELb0EEENS1_36VarlenDynamicPersistentTileSchedulerILi128ELi48ELi256ELi256ELb1ELb1ELb0ELb1ELb0ELb1EEEEEEEEEvNT_6ParamsE) ;  /* 0xfffd48f002000950 */ /* 0x000fea0003c3ffff */
        /* <DEDUP_REMOVED lines=9> */
[----:B-1----:R-:W-:Y:S01]  /*2b7a0*/  LOP3.LUT R28, R2, 0xfffffe00, RZ, 0xc0, !PT ;  /* 0xfffffe00021c7812 */ /* 0x002fe200078ec0ff */
[----:B------:R-:W-:Y:S05]  /*2b7b0*/  @P0 BRA `(.L_x_2658) ;  /* 0x0000062000000947 */ /* 0x000fea0003800000 */
[----:B------:R-:W-:Y:S02]  /*2b7c0*/  IADD3 R6, R39, R35, RZ ;  /* 0x0000002327067210 */ /* 0x000fe40007ffe0ff */
[----:B------:R-:W-:Y:S02]  /*2b7d0*/  LOP3.LUT R2, R4, 0x38, R56, 0xf8, !PT ;  /* 0x0000003804027812 */ /* 0x000fe400078ef838 */
[----:B------:R-:W-:Y:S02]  /*2b7e0*/  SHF.R.S32.HI R8, RZ, 0x1f, R6 ;  /* 0x0000001fff087819 */ /* 0x000fe40000011406 */
        /* <DEDUP_REMOVED lines=48> */
[C---:B------:R-:W-:Y:S01]  /*2baf0*/  FMUL.FTZ R16, R9.reuse, R2 ;  /* 0x0000000209107220 */ /* 0x040fe20000410000 */
[----:B------:R-:W-:Y:S01]  /*2bb00*/  HADD2.F32 R11, -RZ, R19.H0_H0 ;  /* 0x20000013ff0b7230 */ /* 0x000fe20000004100 */
[-C--:B------:R-:W-:Y:S01]  /*2bb10*/  FMUL.FTZ R9, R9, R3.reuse ;  /* 0x0000000309097220 */ /* 0x080fe20000410000 */
        /* <DEDUP_REMOVED lines=44> */
.L_x_2658:
[----:B------:R-:W-:Y:S05]  /*2bde0*/  BSYNC B0 ;  /* 0x0000000000007941 */ /* 0x000fea0003800000 */
.L_x_2657:
[----:B------:R-:W-:Y:S01]  /*2bdf0*/  IADD3 R6, R56, 0x40, RZ ;  /* 0x0000004038067810 */ /* 0x000fe20007ffe0ff */
[----:B------:R-:W-:Y:S02]  /*2be00*/  IMAD.MOV.U32 R2, RZ, RZ, R138 ;  /* 0x000000ffff027224 */ /* 0x000fe400078e008a */
[----:B------:R-:W-:Y:S01]  /*2be10*/  IMAD.MOV.U32 R3, RZ, RZ, 0x0 ;  /* 0x00000000ff037424 */ /* 0x000fe200078e00ff */
[----:B------:R-:W-:-:S13]  /*2be20*/  ISETP.GE.AND P0, PT, R6, R0, PT ;  /* 0x000000000600720c */ /* 0x000fda0003f06270 */
[----:B------:R-:W-:Y:S05]  /*2be30*/  @P0 RET.REL.NODEC R2 `(_ZN7cutlass13device_kernelIN5flash19enable_sm80_to_sm89INS1_16FlashAttnFwdSm80INS1_25CollectiveMainloopFwdSm80ILi8ELi1ELb0EN4cute5tupleIJNS5_1CILi128EEENS7_ILi48EEENS7_ILi256EEEEEELi256ENS_6half_tEfNS_4arch4Sm80ELb0ELb1ELb1ELb1ELb1ELb1ELb1ELb1EEENS1_21CollectiveEpilogueFwdINS6_IJS8_SA_S9_EEENS6_IJNS7_ILi1EEESI_SI_EEESC_SE_Li256ELb1ELb1ELb1ELb0EEENS1_36VarlenDynamicPersistentTileSchedulerILi128ELi48ELi256ELi256ELb1ELb1ELb0ELb1ELb0ELb1EEEEEEEEEvNT_6ParamsE) ;  /* 0xfffd41c002000950 */ /* 0x000fea0003c3ffff */
[----:B------:R-:W-:-:S04]  /*2be40*/  SHF.R.S32.HI R2, RZ, 0x1f, R6 ;  /* 0x0000001fff027819 */ /* 0x000fc80000011406 */
[CC--:B------:R-:W-:Y:S02]  /*2be50*/  LEA.HI R3, R2.reuse, R6.reuse, RZ, 0x6 ;  /* 0x0000000602037211 */ /* 0x0c0fe400078f30ff */
[----:B------:R-:W-:Y:S02]  /*2be60*/  LEA.HI R2, R2, R6, RZ, 0x3 ;  /* 0x0000000602027211 */ /* 0x000fe400078f18ff */
[----:B------:R-:W-:Y:S02]  /*2be70*/  SHF.L.U32 R3, R3, 0x7, RZ ;  /* 0x0000000703037819 */ /* 0x000fe400000006ff */
[----:B------:R-:W-:Y:S02]  /*2be80*/  LEA.HI.SX32 R0, R2, R35, 0x1d ;  /* 0x0000002302007211 */ /* 0x000fe400078feaff */
[----:B------:R-:W-:Y:S02]  /*2be90*/  LOP3.LUT R6, R4, 0x38, R2, 0xf8, !PT ;  /* 0x0000003804067812 */ /* 0x000fe400078ef802 */
[----:B------:R-:W-:-:S02]  /*2bea0*/  SHF.R.S32.HI R2, RZ, 0x1f, R0 ;  /* 0x0000001fff027819 */ /* 0x000fc40000011400 */
[----:B-1----:R-:W-:Y:S02]  /*2beb0*/  LOP3.LUT R8, R3, 0xffffe000, RZ, 0xc0, !PT ;  /* 0xffffe00003087812 */ /* 0x002fe400078ec0ff */
        /* <DEDUP_REMOVED lines=13> */
[--C-:B------:R-:W-:Y:S01]  /*2bf90*/  HADD2.F32 R3, -RZ, R129.reuse.H0_H0 ;  /* 0x20000081ff037230 */ /* 0x100fe20000004100 */
[----:B------:R-:W-:Y:S01]  /*2bfa0*/  SHF.R.U32.HI R29, RZ, 0x10, R97 ;  /* 0x00000010ff1d7819 */ /* 0x000fe20000011661 */
[----:B------:R-:W-:Y:S01]  /*2bfb0*/  HADD2.F32 R0, -RZ, R129.H1_H1 ;  /* 0x30000081ff007230 */ /* 0x000fe20000004100 */
[----:B------:R-:W-:Y:S02]  /*2bfc0*/  SHF.R.U32.HI R31, RZ, 0x10, R99 ;  /* 0x00000010ff1f7819 */ /* 0x000fe40000011663 */
[----:B------:R-:W-:Y:S01]  /*2bfd0*/  SHF.R.U32.HI R28, RZ, 0x10, R101 ;  /* 0x00000010ff1c7819 */ /* 0x000fe20000011665 */
[----:B------:R-:W-:Y:S01]  /*2bfe0*/  HADD2.F32 R29, -RZ, R29.H0_H0 ;  /* 0x2000001dff1d7230 */ /* 0x000fe20000004100 */
[----:B------:R-:W-:Y:S01]  /*2bff0*/  SHF.R.U32.HI R30, RZ, 0x10, R103 ;  /* 0x00000010ff1e7819 */ /* 0x000fe20000011667 */
[----:B------:R-:W-:Y:S01]  /*2c000*/  HADD2.F32 R31, -RZ, R31.H0_H0 ;  /* 0x2000001fff1f7230 */ /* 0x000fe20000004100 */
[----:B------:R-:W-:Y:S01]  /*2c010*/  SHF.R.U64 R34, R96, 0x10, R97 ;  /* 0x0000001060227819 */ /* 0x000fe20000001261 */
[----:B------:R-:W-:Y:S01]  /*2c020*/  HADD2.F32 R28, -RZ, R28.H0_H0 ;  /* 0x2000001cff1c7230 */ /* 0x000fe20000004100 */
[----:B------:R-:W-:Y:S01]  /*2c030*/  SHF.R.U64 R35, R98, 0x10, R99 ;  /* 0x0000001062237819 */ /* 0x000fe20000001263 */
[----:B------:R-:W-:Y:S01]  /*2c040*/  HADD2.F32 R30, -RZ, R30.H0_H0 ;  /* 0x2000001eff1e7230 */ /* 0x000fe20000004100 */
[----:B------:R-:W-:Y:S01]  /*2c050*/  SHF.R.U64 R32, R100, 0x10, R101 ;  /* 0x0000001064207819 */ /* 0x000fe20000001265 */
[----:B------:R-:W-:Y:S01]  /*2c060*/  HADD2.F32 R34, -RZ, R34.H0_H0 ;  /* 0x20000022ff227230 */ /* 0x000fe20000004100 */
[----:B------:R-:W-:Y:S01]  /*2c070*/  SHF.R.U64 R33, R102, 0x10, R103 ;  /* 0x0000001066217819 */ /* 0x000fe20000001267 */
[----:B------:R-:W-:-:S02]  /*2c080*/  HADD2.F32 R35, -RZ, R35.H0_H0 ;  /* 0x20000023ff237230 */ /* 0x000fc40000004100 */
[----:B------:R-:W-:Y:S02]  /*2c090*/  HADD2.F32 R32, -RZ, R32.H0_H0 ;  /* 0x20000020ff207230 */ /* 0x000fe40000004100 */
[----:B------:R-:W-:Y:S02]  /*2c0a0*/  HADD2.F32 R33, -RZ, R33.H0_H0 ;  /* 0x20000021ff217230 */ /* 0x000fe40000004100 */
[----:B--2---:R-:W-:Y:S02]  /*2c0b0*/  HADD2.F32 R15, -RZ, R9.H0_H0 ;  /* 0x20000009ff0f7230 */ /* 0x004fe40000004100 */
[----:B------:R-:W-:Y:S02]  /*2c0c0*/  HADD2.F32 R13, -RZ, R11.H0_H0 ;  /* 0x2000000bff0d7230 */ /* 0x000fe40000004100 */
[--C-:B---3--:R-:W-:Y:S02]  /*2c0d0*/  HADD2.F32 R2, -RZ, R17.reuse.H0_H0 ;  /* 0x20000011ff027230 */ /* 0x108fe40000004100 */
[----:B------:R-:W-:-:S02]  /*2c0e0*/  HADD2.F32 R6, -RZ, R17.H1_H1 ;  /* 0x30000011ff067230 */ /* 0x000fc40000004100 */
[--C-:B------:R-:W-:Y:S01]  /*2c0f0*/  HADD2.F32 R4, -RZ, R19.reuse.H0_H0 ;  /* 0x20000013ff047230 */ /* 0x100fe20000004100 */
[CC--:B------:R-:W-:Y:S01]  /*2c100*/  FMUL.FTZ R17, R2.reuse, R3.reuse ;  /* 0x0000000302117220 */ /* 0x0c0fe20000410000 */
[--C-:B------:R-:W-:Y:S01]  /*2c110*/  HADD2.F32 R23, -RZ, R8.reuse.H0_H0 ;  /* 0x20000008ff177230 */ /* 0x100fe20000004100 */
[-C--:B------:R-:W-:Y:S01]  /*2c120*/  FMUL.FTZ R2, R2, R0.reuse ;  /* 0x0000000002027220 */ /* 0x080fe20000410000 */
[----:B------:R-:W-:Y:S01]  /*2c130*/  HADD2.F32 R21, -RZ, R8.H1_H1 ;  /* 0x30000008ff157230 */ /* 0x000fe20000004100 */
[C---:B------:R-:W-:Y:S01]  /*2c140*/  FFMA.FTZ R37, R15.reuse, R0, -R17 ;  /* 0x000000000f257223 */ /* 0x040fe20000010811 */
[--C-:B------:R-:W-:Y:S01]  /*2c150*/  HADD2.F32 R0, -RZ, R130.reuse.H0_H0 ;  /* 0x20000082ff007230 */ /* 0x100fe20000004100 */
[----:B------:R-:W-:Y:S01]  /*2c160*/  FFMA.FTZ R36, R15, R3, R2 ;  /* 0x000000030f247223 */ /* 0x000fe20000010002 */
[----:B------:R-:W-:Y:S01]  /*2c170*/  HADD2.F32 R2, -RZ, R130.H1_H1 ;  /* 0x30000082ff027230 */ /* 0x000fe20000004100 */
[----:B------:R-:W-:Y:S01]  /*2c180*/  FMUL.FTZ R17, R6, R29 ;  /* 0x0000001d06117220 */ /* 0x000fe20000410000 */
[----:B------:R-:W-:Y:S01]  /*2c190*/  HADD2.F32 R8, -RZ, R19.H1_H1 ;  /* 0x30000013ff087230 */ /* 0x000fe20000004100 */
[C---:B------:R-:W-:Y:S01]  /*2c1a0*/  FMUL.FTZ R3, R4.reuse, R0 ;  /* 0x0000000004037220 */ /* 0x040fe20000410000 */
[----:B------:R-:W-:Y:S01]  /*2c1b0*/  HADD2.F32 R14, -RZ, R9.H1_H1 ;  /* 0x30000009ff0e7230 */ /* 0x000fe20000004100 */
[----:B------:R-:W-:Y:S01]  /*2c1c0*/  FMUL.FTZ R4, R4, R2 ;  /* 0x0000000204047220 */ /* 0x000fe20000410000 */
[----:B------:R-:W-:Y:S01]  /*2c1d0*/  HADD2.F32 R22, -RZ, R11.H1_H1 ;  /* 0x3000000bff167230 */ /* 0x000fe20000004100 */
[----:B------:R-:W-:Y:S01]  /*2c1e0*/  FMUL.FTZ R6, R6, R28 ;  /* 0x0000001c06067220 */ /* 0x000fe20000410000 */
[--C-:B------:R-:W-:Y:S01]  /*2c1f0*/  HADD2.F32 R20, -RZ, R10.reuse.H0_H0 ;  /* 0x2000000aff147230 */ /* 0x100fe20000004100 */
[C---:B------:R-:W-:Y:S01]  /*2c200*/  FFMA.FTZ R15, R13.reuse, R0, R4 ;  /* 0x000000000d0f7223 */ /* 0x040fe20000010004 */
[----:B------:R-:W-:Y:S01]  /*2c210*/  HADD2.F32 R11, -RZ, R10.H1_H1 ;  /* 0x3000000aff0b7230 */ /* 0x000fe20000004100 */
[----:B------:R-:W-:Y:S01]  /*2c220*/  FMUL.FTZ R0, R8, R31 ;  /* 0x0000001f08007220 */ /* 0x000fe20000410000 */
[----:B------:R-:W-:Y:S01]  /*2c230*/  HADD2.F32 R10, -RZ, R16.H0_H0 ;  /* 0x20000010ff0a7230 */ /* 0x000fe20000004100 */
[----:B------:R-:W-:Y:S01]  /*2c240*/  FFMA.FTZ R17, R14, R28, -R17 ;  /* 0x0000001c0e117223 */ /* 0x000fe20000010811 */
[----:B------:R-:W-:Y:S01]  /*2c250*/  HADD2.F32 R9, -RZ, R18.H0_H0 ;  /* 0x20000012ff097230 */ /* 0x000fe20000004100 */
[----:B------:R-:W-:Y:S01]  /*2c260*/  FFMA.FTZ R28, R13, R2, -R3 ;  /* 0x000000020d1c7223 */ /* 0x000fe20000010803 */
[--C-:B------:R-:W-:Y:S01]  /*2c270*/  HADD2.F32 R2, -RZ, R131.reuse.H0_H0 ;  /* 0x20000083ff027230 */ /* 0x100fe20000004100 */
[----:B------:R-:W-:Y:S01]  /*2c280*/  FFMA.FTZ R19, R22, R30, -R0 ;  /* 0x0000001e16137223 */ /* 0x000fe20000010800 */
[----:B------:R-:W-:Y:S01]  /*2c290*/  HADD2.F32 R0, -RZ, R131.H1_H1 ;  /* 0x30000083ff007230 */ /* 0x000fe20000004100 */
[----:B------:R-:W-:Y:S01]  /*2c2a0*/  FFMA.FTZ R14, R14, R29, R6 ;  /* 0x0000001d0e0e7223 */ /* 0x000fe20000010006 */
[--C-:B------:R-:W-:Y:S01]  /*2c2b0*/  HADD2.F32 R4, -RZ, R132.reuse.H0_H0 ;  /* 0x20000084ff047230 */ /* 0x100fe20000004100 */
[C---:B------:R-:W-:Y:S01]  /*2c2c0*/  FMUL.FTZ R13, R10.reuse, R2 ;  /* 0x000000020a0d7220 */ /* 0x040fe20000410000 */
[----:B------:R-:W-:Y:S01]  /*2c2d0*/  HADD2.F32 R3, -RZ, R132.H1_H1 ;  /* 0x30000084ff037230 */ /* 0x000fe20000004100 */
[C---:B------:R-:W-:Y:S01]  /*2c2e0*/  FMUL.FTZ R6, R9.reuse, R0 ;  /* 0x0000000009067220 */ /* 0x040fe20000410000 */
[----:B------:R-:W-:Y:S01]  /*2c2f0*/  HADD2.F32 R16, -RZ, R16.H1_H1 ;  /* 0x30000010ff107230 */ /* 0x000fe20000004100 */
[----:B------:R-:W-:Y:S01]  /*2c300*/  FMUL.FTZ R10, R10, R4 ;  /* 0x000000040a0a7220 */ /* 0x000fe20000410000 */
[----:B------:R-:W-:Y:S01]  /*2c310*/  HADD2.F32 R18, -RZ, R18.H1_H1 ;  /* 0x30000012ff127230 */ /* 0x000fe20000004100 */
[----:B------:R-:W-:Y:S01]  /*2c320*/  FMUL.FTZ R9, R9, R3 ;  /* 0x0000000309097220 */ /* 0x000fe20000410000 */
[----:B------:R-:W-:Y:S01]  /*2c330*/  F2FP.PACK_AB R17, R17, R37 ;  /* 0x000000251111723e */ /* 0x000fe200000000ff */
[----:B------:R-:W-:Y:S01]  /*2c340*/  FMUL.FTZ R8, R8, R30 ;  /* 0x0000001e08087220 */ /* 0x000fe20000410000 */
[----:B------:R-:W-:Y:S01]  /*2c350*/  F2FP.PACK_AB R19, R19, R28 ;  /* 0x0000001c1313723e */ /* 0x000fe200000000ff */
[----:B------:R-:W-:-:S02]  /*2c360*/  FFMA.FTZ R13, R23, R4, -R13 ;  /* 0x00000004170d7223 */ /* 0x000fc4000001080d */
[C---:B------:R-:W-:Y:S02]  /*2c370*/  FFMA.FTZ R3, R20.reuse, R3, -R6 ;  /* 0x0000000314037223 */ /* 0x040fe40000010806 */
[----:B------:R-:W-:Y:S02]  /*2c380*/  FFMA.FTZ R23, R23, R2, R10 ;  /* 0x0000000217177223 */ /* 0x000fe4000001000a */
[----:B------:R-:W-:Y:S01]  /*2c390*/  FFMA.FTZ R20, R20, R0, R9 ;  /* 0x0000000014147223 */ /* 0x000fe20000010009 */
[----:B------:R-:W-:Y:S01]  /*2c3a0*/  F2FP.PACK_AB R9, R14, R36 ;  /* 0x000000240e09723e */ /* 0x000fe200000000ff */
[----:B------:R-:W-:Y:S02]  /*2c3b0*/  FFMA.FTZ R22, R22, R31, R8 ;  /* 0x0000001f16167223 */ /* 0x000fe40000010008 */
[----:B------:R-:W-:Y:S02]  /*2c3c0*/  FMUL.FTZ R0, R18, R35 ;  /* 0x0000002312007220 */ /* 0x000fe40000410000 */
[----:B------:R-:W-:-:S02]  /*2c3d0*/  FMUL.FTZ R2, R16, R34 ;  /* 0x0000002210027220 */ /* 0x000fc40000410000 */
[-C--:B------:R-:W-:Y:S02]  /*2c3e0*/  FMUL.FTZ R10, R18, R33.reuse ;  /* 0x00000021120a7220 */ /* 0x080fe40000410000 */
[-C--:B------:R-:W-:Y:S02]  /*2c3f0*/  FMUL.FTZ R8, R16, R32.reuse ;  /* 0x0000002010087220 */ /* 0x080fe40000410000 */
[----:B------:R-:W-:Y:S02]  /*2c400*/  FFMA.FTZ R18, R11, R33, -R0 ;  /* 0x000000210b127223 */ /* 0x000fe40000010800 */
[----:B------:R-:W-:Y:S01]  /*2c410*/  FFMA.FTZ R16, R21, R32, -R2 ;  /* 0x0000002015107223 */ /* 0x000fe20000010802 */
[----:B------:R-:W-:Y:S01]  /*2c420*/  MOV R2, R138 ;  /* 0x0000008a00027202 */ /* 0x000fe20000000f00 */
[----:B------:R-:W-:Y:S01]  /*2c430*/  FFMA.FTZ R10, R11, R35, R10 ;  /* 0x000000230b0a7223 */ /* 0x000fe2000001000a */
[----:B------:R-:W-:Y:S01]  /*2c440*/  F2FP.PACK_AB R18, R18, R3 ;  /* 0x000000031212723e */ /* 0x000fe200000000ff */
[----:B------:R-:W-:Y:S01]  /*2c450*/  FFMA.FTZ R8, R21, R34, R8 ;  /* 0x0000002215087223 */ /* 0x000fe20000010008 */
[----:B------:R-:W-:-:S02]  /*2c460*/  F2FP.PACK_AB R16, R16, R13 ;  /* 0x0000000d1010723e */ /* 0x000fc400000000ff */
[----:B------:R-:W-:Y:S02]  /*2c470*/  F2FP.PACK_AB R11, R22, R15 ;  /* 0x0000000f160b723e */ /* 0x000fe400000000ff */
[----:B------:R-:W-:Y:S01]  /*2c480*/  F2FP.PACK_AB R10, R10, R20 ;  /* 0x000000140a0a723e */ /* 0x000fe200000000ff */
[----:B------:R1:W-:Y:S01]  /*2c490*/  ST.E.128 [R26.64], R16 ;  /* 0x000000101a007985 */ /* 0x0003e2000c101d04 */
[----:B------:R-:W-:Y:S02]  /*2c4a0*/  F2FP.PACK_AB R8, R8, R23 ;  /* 0x000000170808723e */ /* 0x000fe400000000ff */
[----:B------:R-:W-:-:S03]  /*2c4b0*/  MOV R3, 0x0 ;  /* 0x0000000000037802 */ /* 0x000fc60000000f00 */
[----:B------:R1:W-:Y:S01]  /*2c4c0*/  ST.E.128 [R24.64], R8 ;  /* 0x0000000818007985 */ /* 0x0003e2000c101d04 */
[----:B------:R-:W-:Y:S05]  /*2c4d0*/  RET.REL.NODEC R2 `(_ZN7cutlass13device_kernelIN5flash19enable_sm80_to_sm89INS1_16FlashAttnFwdSm80INS1_25CollectiveMainloopFwdSm80ILi8ELi1ELb0EN4cute5tupleIJNS5_1CILi128EEENS7_ILi48EEENS7_ILi256EEEEEELi256ENS_6half_tEfNS_4arch4Sm80ELb0ELb1ELb1ELb1ELb1ELb1ELb1ELb1EEENS1_21CollectiveEpilogueFwdINS6_IJS8_SA_S9_EEENS6_IJNS7_ILi1EEESI_SI_EEESC_SE_Li256ELb1ELb1ELb1ELb0EEENS1_36VarlenDynamicPersistentTileSchedulerILi128ELi48ELi256ELi256ELb1ELb1ELb0ELb1ELb0ELb1EEEEEEEEEvNT_6ParamsE) ;  /* 0xfffd3b2002007950 */ /* 0x000fea0003c3ffff */
.L_x_2585:
[----:B------:R-:W-:Y:S01]  /*2c4e0*/  IMAD.MOV.U32 R235, RZ, RZ, R29 ;  /* 0x000000ffffeb7224 */ /* 0x000fe200078e001d */
[----:B------:R-:W-:Y:S01]  /*2c4f0*/  MOV R2, RZ ;  /* 0x000000ff00027202 */ /* 0x000fe20000000f00 */
[----:B------:R-:W-:Y:S01]  /*2c500*/  IMAD.MOV.U32 R236, RZ, RZ, 0x181f ;  /* 0x0000181fffec7424 */ /* 0x000fe200078e00ff */
[----:B------:R-:W-:Y:S02]  /*2c510*/  MOV R3, 0x2c530 ;  /* 0x0002c53000037802 */ /* 0x000fe40000000f00 */
[----:B------:R-:W-:Y:S05]  /*2c520*/  CALL.REL.NOINC `($__internal_40_$__cuda_sm70_shflsync_idx_p) ;  /* 0x00000d5000007944 */ /* 0x000fea0003c00000 */
[----:B------:R-:W-:Y:S01]  /*2c530*/  MOV R6, R237 ;  /* 0x000000ed00067202 */ /* 0x000fe20000000f00 */
[----:B------:R-:W-:Y:S05]  /*2c540*/  BRA `(.L_x_2659) ;  /* 0xffff6b0000007947 */ /* 0x000fea000383ffff */
.L_x_2586:
[----:B------:R-:W-:Y:S01]  /*2c550*/  IMAD.MOV.U32 R235, RZ, RZ, R34 ;  /* 0x000000ffffeb7224 */ /* 0x000fe200078e0022 */
[----:B------:R-:W-:Y:S01]  /*2c560*/  MOV R2, RZ ;  /* 0x000000ff00027202 */ /* 0x000fe20000000f00 */
[----:B------:R-:W-:Y:S01]  /*2c570*/  IMAD.MOV.U32 R236, RZ, RZ, 0x181f ;  /* 0x0000181fffec7424 */ /* 0x000fe200078e00ff */
[----:B------:R-:W-:Y:S02]  /*2c580*/  MOV R3, 0x2c5a0 ;  /* 0x0002c5a000037802 */ /* 0x000fe40000000f00 */
[----:B-12---:R-:W-:Y:S05]  /*2c590*/  CALL.REL.NOINC `($__internal_40_$__cuda_sm70_shflsync_idx_p) ;  /* 0x00000ce000007944 */ /* 0x006fea0003c00000 */
[----:B------:R-:W-:Y:S01]  /*2c5a0*/  IMAD.MOV.U32 R235, RZ, RZ, R28 ;  /* 0x000000ffffeb7224 */ /* 0x000fe200078e001c */
[----:B------:R-:W-:Y:S01]  /*2c5b0*/  MOV R2, RZ ;  /* 0x000000ff00027202 */ /* 0x000fe20000000f00 */
[----:B------:R-:W-:Y:S01]  /*2c5c0*/  IMAD.MOV.U32 R236, RZ, RZ, 0x181f ;  /* 0x0000181fffec7424 */ /* 0x000fe200078e00ff */
[----:B------:R-:W-:Y:S01]  /*2c5d0*/  MOV R8, R237 ;  /* 0x000000ed00087202 */ /* 0x000fe20000000f00 */
[----:B------:R-:W-:Y:S01]  /*2c5e0*/  IMAD.MOV.U32 R9, RZ, RZ, R6 ;  /* 0x000000ffff097224 */ /* 0x000fe200078e0006 */
[----:B------:R-:W-:-:S02]  /*2c5f0*/  MOV R3, 0x2c610 ;  /* 0x0002c61000037802 */ /* 0x000fc40000000f00 */
[----:B------:R-:W-:Y:S05]  /*2c600*/  CALL.REL.NOINC `($__internal_40_$__cuda_sm70_shflsync_idx_p) ;  /* 0x00000c7000007944 */ /* 0x000fea0003c00000 */
[----:B------:R-:W-:Y:S01]  /*2c610*/  IMAD.MOV.U32 R10, RZ, RZ, R237 ;  /* 0x000000ffff0a7224 */ /* 0x000fe200078e00ed */
[----:B------:R-:W-:Y:S01]  /*2c620*/  MOV R2, RZ ;  /* 0x000000ff00027202 */ /* 0x000fe20000000f00 */
[----:B------:R-:W-:Y:S01]  /*2c630*/  IMAD.MOV.U32 R235, RZ, RZ, R35 ;  /* 0x000000ffffeb7224 */ /* 0x000fe200078e0023 */
[----:B------:R-:W-:-:S02]  /*2c640*/  MOV R236, 0x181f ;  /* 0x0000181f00ec7802 */ /* 0x000fc40000000f00 */
[----:B------:R-:W-:Y:S02]  /*2c650*/  MOV R3, 0x2c670 ;  /* 0x0002c67000037802 */ /* 0x000fe40000000f00 */
[----:B------:R-:W-:Y:S05]  /*2c660*/  CALL.REL.NOINC `($__internal_40_$__cuda_sm70_shflsync_idx_p) ;  /* 0x00000c1000007944 */ /* 0x000fea0003c00000 */
[----:B------:R-:W-:Y:S01]  /*2c670*/  MOV R2, R237 ;  /* 0x000000ed00027202 */ /* 0x000fe20000000f00 */
[----:B------:R-:W-:Y:S05]  /*2c680*/  BRA `(.L_x_2660) ;  /* 0xffff6a1000007947 */ /* 0x000fea000383ffff */
.L_x_2589:
[----:B------:R-:W-:Y:S01]  /*2c690*/  IMAD.MOV.U32 R235, RZ, RZ, R29 ;  /* 0x000000ffffeb7224 */ /* 0x000fe200078e001d */
[----:B------:R-:W-:Y:S01]  /*2c6a0*/  MOV R2, 0x1 ;  /* 0x0000000100027802 */ /* 0x000fe20000000f00 */
[----:B------:R-:W-:Y:S01]  /*2c6b0*/  IMAD.MOV.U32 R236, RZ, RZ, 0x181f ;  /* 0x0000181fffec7424 */ /* 0x000fe200078e00ff */
[----:B------:R-:W-:Y:S02]  /*2c6c0*/  MOV R3, 0x2c6e0 ;  /* 0x0002c6e000037802 */ /* 0x000fe40000000f00 */
[----:B---3--:R-:W-:Y:S05]  /*2c6d0*/  CALL.REL.NOINC `($__internal_40_$__cuda_sm70_shflsync_idx_p) ;  /* 0x00000ba000007944 */ /* 0x008fea0003c00000 */
[----:B------:R-:W-:Y:S01]  /*2c6e0*/  IMAD.MOV.U32 R6, RZ, RZ, R237 ;  /* 0x000000ffff067224 */ /* 0x000fe200078e00ed */
[----:B------:R-:W-:Y:S01]  /*2c6f0*/  MOV R2, 0x1 ;  /* 0x0000000100027802 */ /* 0x000fe20000000f00 */
[----:B------:R-:W-:Y:S01]  /*2c700*/  IMAD.MOV.U32 R235, RZ, RZ, R34 ;  /* 0x000000ffffeb7224 */ /* 0x000fe200078e0022 */
[----:B------:R-:W-:Y:S02]  /*2c710*/  MOV R236, 0x181f ;  /* 0x0000181f00ec7802 */ /* 0x000fe40000000f00 */
[----:B------:R-:W-:Y:S02]  /*2c720*/  MOV R3, 0x2c740 ;  /* 0x0002c74000037802 */ /* 0x000fe40000000f00 */
[----:B------:R-:W-:Y:S05]  /*2c730*/  CALL.REL.NOINC `($__internal_40_$__cuda_sm70_shflsync_idx_p) ;  /* 0x00000b4000007944 */ /* 0x000fea0003c00000 */
[----:B------:R-:W-:Y:S01]  /*2c740*/  IMAD.MOV.U32 R235, RZ, RZ, R28 ;  /* 0x000000ffffeb7224 */ /* 0x000fe200078e001c */
[----:B------:R-:W-:Y:S01]  /*2c750*/  MOV R2, 0x1 ;  /* 0x0000000100027802 */ /* 0x000fe20000000f00 */
[----:B------:R-:W-:Y:S01]  /*2c760*/  IMAD.MOV.U32 R236, RZ, RZ, 0x181f ;  /* 0x0000181fffec7424 */ /* 0x000fe200078e00ff */
[----:B------:R-:W-:Y:S01]  /*2c770*/  MOV R8, R237 ;  /* 0x000000ed00087202 */ /* 0x000fe20000000f00 */
[----:B------:R-:W-:Y:S01]  /*2c780*/  IMAD.MOV.U32 R9, RZ, RZ, R6 ;  /* 0x000000ffff097224 */ /* 0x000fe200078e0006 */
[----:B------:R-:W-:-:S02]  /*2c790*/  MOV R3, 0x2c7b0 ;  /* 0x0002c7b000037802 */ /* 0x000fc40000000f00 */
[----:B------:R-:W-:Y:S05]  /*2c7a0*/  CALL.REL.NOINC `($__internal_40_$__cuda_sm70_shflsync_idx_p) ;  /* 0x00000ad000007944 */ /* 0x000fea0003c00000 */
        /* <DEDUP_REMOVED lines=8> */
.L_x_2592:
[----:B------:R-:W-:Y:S01]  /*2c830*/  IMAD.MOV.U32 R235, RZ, RZ, R29 ;  /* 0x000000ffffeb7224 */ /* 0x000fe200078e001d */
[----:B------:R-:W-:Y:S01]  /*2c840*/  MOV R2, 0x2 ;  /* 0x0000000200027802 */ /* 0x000fe20000000f00 */
[----:B------:R-:W-:Y:S01]  /*2c850*/  IMAD.MOV.U32 R236, RZ, RZ, 0x181f ;  /* 0x0000181fffec7424 */ /* 0x000fe200078e00ff */
[----:B------:R-:W-:Y:S02]  /*2c860*/  MOV R3, 0x2c880 ;  /* 0x0002c88000037802 */ /* 0x000fe40000000f00 */
[----:B--2---:R-:W-:Y:S05]  /*2c870*/  CALL.REL.NOINC `($__internal_40_$__cuda_sm70_shflsync_idx_p) ;  /* 0x00000a0000007944 */ /* 0x004fea0003c00000 */
[----:B------:R-:W-:Y:S01]  /*2c880*/  MOV R6, R237 ;  /* 0x000000ed00067202 */ /* 0x000fe20000000f00 */
[----:B------:R-:W-:Y:S05]  /*2c890*/  BRA `(.L_x_2662) ;  /* 0xffff72f000007947 */ /* 0x000fea000383ffff */
.L_x_2593:
[----:B------:R-:W-:Y:S01]  /*2c8a0*/  IMAD.MOV.U32 R235, RZ, RZ, R34 ;  /* 0x000000ffffeb7224 */ /* 0x000fe200078e0022 */
[----:B------:R-:W-:Y:S01]  /*2c8b0*/  MOV R2, 0x2 ;  /* 0x0000000200027802 */ /* 0x000fe20000000f00 */
[----:B------:R-:W-:Y:S01]  /*2c8c0*/  IMAD.MOV.U32 R236, RZ, RZ, 0x181f ;  /* 0x0000181fffec7424 */ /* 0x000fe200078e00ff */
[----:B------:R-:W-:Y:S02]  /*2c8d0*/  MOV R3, 0x2c8f0 ;  /* 0x0002c8f000037802 */ /* 0x000fe40000000f00 */
[----:B-123--:R-:W-:Y:S05]  /*2c8e0*/  CALL.REL.NOINC `($__internal_40_$__cuda_sm70_shflsync_idx_p) ;  /* 0x0000099000007944 */ /* 0x00efea0003c00000 */
        /* <DEDUP_REMOVED lines=15> */
.L_x_2596:
[----:B------:R-:W-:Y:S01]  /*2c9e0*/  IMAD.MOV.U32 R235, RZ, RZ, R29 ;  /* 0x000000ffffeb7224 */ /* 0x000fe200078e001d */
[----:B------:R-:W-:Y:S01]  /*2c9f0*/  MOV R2, 0x3 ;  /* 0x0000000300027802 */ /* 0x000fe20000000f00 */
[----:B------:R-:W-:Y:S01]  /*2ca00*/  IMAD.MOV.U32 R236, RZ, RZ, 0x181f ;  /* 0x0000181fffec7424 */ /* 0x000fe200078e00ff */
[----:B------:R-:W-:Y:S02]  /*2ca10*/  MOV R3, 0x2ca30 ;  /* 0x0002ca3000037802 */ /* 0x000fe40000000f00 */
[----:B----4-:R-:W-:Y:S05]  /*2ca20*/  CALL.REL.NOINC `($__internal_40_$__cuda_sm70_shflsync_idx_p) ;  /* 0x0000085000007944 */ /* 0x010fea0003c00000 */
[----:B------:R-:W-:Y:S01]  /*2ca30*/  MOV R9, R237 ;  /* 0x000000ed00097202 */ /* 0x000fe20000000f00 */
[----:B------:R-:W-:Y:S05]  /*2ca40*/  BRA `(.L_x_2664) ;  /* 0xffff776000007947 */ /* 0x000fea000383ffff */
.L_x_2597:
[----:B------:R-:W-:Y:S01]  /*2ca50*/  IMAD.MOV.U32 R235, RZ, RZ, R34 ;  /* 0x000000ffffeb7224 */ /* 0x000fe200078e0022 */
[----:B------:R-:W-:Y:S01]  /*2ca60*/  MOV R2, 0x3 ;  /* 0x0000000300027802 */ /* 0x000fe20000000f00 */
[----:B------:R-:W-:Y:S01]  /*2ca70*/  IMAD.MOV.U32 R236, RZ, RZ, 0x181f ;  /* 0x0000181fffec7424 */ /* 0x000fe200078e00ff */
[----:B------:R-:W-:Y:S02]  /*2ca80*/  MOV R3, 0x2caa0 ;  /* 0x0002caa000037802 */ /* 0x000fe40000000f00 */
[----:B-12-4-:R-:W-:Y:S05]  /*2ca90*/  CALL.REL.NOINC `($__internal_40_$__cuda_sm70_shflsync_idx_p) ;  /* 0x000007e000007944 */ /* 0x016fea0003c00000 */
[----:B------:R-:W-:Y:S01]  /*2caa0*/  IMAD.MOV.U32 R235, RZ, RZ, R28 ;  /* 0x000000ffffeb7224 */ /* 0x000fe200078e001c */
[----:B------:R-:W-:Y:S01]  /*2cab0*/  MOV R236, 0x181f ;  /* 0x0000181f00ec7802 */ /* 0x000fe20000000f00 */
[----:B------:R-:W-:Y:S01]  /*2cac0*/  IMAD.MOV.U32 R2, RZ, RZ, 0x3 ;  /* 0x00000003ff027424 */ /* 0x000fe200078e00ff */
[----:B------:R-:W-:-:S02]  /*2cad0*/  MOV R8, R237 ;  /* 0x000000ed00087202 */ /* 0x000fc40000000f00 */
[----:B------:R-:W-:Y:S02]  /*2cae0*/  MOV R3, 0x2cb00 ;  /* 0x0002cb0000037802 */ /* 0x000fe40000000f00 */
[----:B------:R-:W-:Y:S05]  /*2caf0*/  CALL.REL.NOINC `($__internal_40_$__cuda_sm70_shflsync_idx_p) ;  /* 0x0000078000007944 */ /* 0x000fea0003c00000 */
[----:B------:R-:W-:Y:S01]  /*2cb00*/  IMAD.MOV.U32 R10, RZ, RZ, R237 ;  /* 0x000000ffff0a7224 */ /* 0x000fe200078e00ed */
[----:B------:R-:W-:Y:S01]  /*2cb10*/  MOV R2, 0x3 ;  /* 0x0000000300027802 */ /* 0x000fe20000000f00 */
[----:B------:R-:W-:Y:S01]  /*2cb20*/  IMAD.MOV.U32 R235, RZ, RZ, R35 ;  /* 0x000000ffffeb7224 */ /* 0x000fe200078e0023 */
[----:B------:R-:W-:Y:S02]  /*2cb30*/  MOV R236, 0x181f ;  /* 0x0000181f00ec7802 */ /* 0x000fe40000000f00 */
[----:B------:R-:W-:Y:S02]  /*2cb40*/  MOV R3, 0x2cb60 ;  /* 0x0002cb6000037802 */ /* 0x000fe40000000f00 */
[----:B------:R-:W-:Y:S05]  /*2cb50*/  CALL.REL.NOINC `($__internal_40_$__cuda_sm70_shflsync_idx_p) ;  /* 0x0000072000007944 */ /* 0x000fea0003c00000 */
[----:B------:R-:W-:Y:S01]  /*2cb60*/  MOV R2, R237 ;  /* 0x000000ed00027202 */ /* 0x000fe20000000f00 */
[----:B------:R-:W-:Y:S05]  /*2cb70*/  BRA `(.L_x_2665) ;  /* 0xffff767000007947 */ /* 0x000fea000383ffff */
.L_x_2630:
[----:B------:R-:W-:Y:S01]  /*2cb80*/  IMAD.MOV.U32 R235, RZ, RZ, R18 ;  /* 0x000000ffffeb7224 */ /* 0x000fe200078e0012 */
[----:B------:R-:W-:Y:S01]  /*2cb90*/  MOV R2, RZ ;  /* 0x000000ff00027202 */ /* 0x000fe20000000f00 */
[----:B------:R-:W-:Y:S01]  /*2cba0*/  IMAD.MOV.U32 R236, RZ, RZ, 0x181f ;  /* 0x0000181fffec7424 */ /* 0x000fe200078e00ff */
[----:B------:R-:W-:Y:S02]  /*2cbb0*/  MOV R3, 0x2cbd0 ;  /* 0x0002cbd000037802 */ /* 0x000fe40000000f00 */
[----:B------:R-:W-:Y:S05]  /*2cbc0*/  CALL.REL.NOINC `($__internal_40_$__cuda_sm70_shflsync_idx_p) ;  /* 0x000006b000007944 */ /* 0x000fea0003c00000 */
[----:B------:R-:W-:Y:S01]  /*2cbd0*/  MOV R4, R237 ;  /* 0x000000ed00047202 */ /* 0x000fe20000000f00 */
[----:B------:R-:W-:Y:S05]  /*2cbe0*/  BRA `(.L_x_2666) ;  /* 0xffffae5000007947 */ /* 0x000fea000383ffff */
.L_x_2631:
[----:B------:R-:W-:Y:S01]  /*2cbf0*/  IMAD.MOV.U32 R235, RZ, RZ, R20 ;  /* 0x000000ffffeb7224 */ /* 0x000fe200078e0014 */
[----:B------:R-:W-:Y:S01]  /*2cc00*/  MOV R2, RZ ;  /* 0x000000ff00027202 */ /* 0x000fe20000000f00 */
[----:B------:R-:W-:Y:S01]  /*2cc10*/  IMAD.MOV.U32 R236, RZ, RZ, 0x181f ;  /* 0x0000181fffec7424 */ /* 0x000fe200078e00ff */
[----:B------:R-:W-:-:S02]  /*2cc20*/  MOV R3, 0x2cc40 ;  /* 0x0002cc4000037802 */ /* 0x000fc40000000f00 */
        /* <DEDUP_REMOVED lines=16> */
.L_x_2634:
[----:B------:R-:W-:Y:S01]  /*2cd30*/  IMAD.MOV.U32 R235, RZ, RZ, R18 ;  /* 0x000000ffffeb7224 */ /* 0x000fe200078e0012 */
[----:B------:R-:W-:Y:S01]  /*2cd40*/  MOV R2, 0x1 ;  /* 0x0000000100027802 */ /* 0x000fe20000000f00 */
[----:B------:R-:W-:Y:S01]  /*2cd50*/  IMAD.MOV.U32 R236, RZ, RZ, 0x181f ;  /* 0x0000181fffec7424 */ /* 0x000fe200078e00ff */
[----:B------:R-:W-:Y:S02]  /*2cd60*/  MOV R3, 0x2cd80 ;  /* 0x0002cd8000037802 */ /* 0x000fe40000000f00 */
[----:B---34-:R-:W-:Y:S05]  /*2cd70*/  CALL.REL.NOINC `($__internal_40_$__cuda_sm70_shflsync_idx_p) ;  /* 0x0000050000007944 */ /* 0x018fea0003c00000 */
        /* <DEDUP_REMOVED lines=20> */
.L_x_2637:
[----:B------:R-:W-:Y:S01]  /*2cec0*/  IMAD.MOV.U32 R235, RZ, RZ, R18 ;  /* 0x000000ffffeb7224 */ /* 0x000fe200078e0012 */
[----:B------:R-:W-:Y:S01]  /*2ced0*/  MOV R2, 0x2 ;  /* 0x0000000200027802 */ /* 0x000fe20000000f00 */
[----:B------:R-:W-:Y:S01]  /*2cee0*/  IMAD.MOV.U32 R236, RZ, RZ, 0x181f ;  /* 0x0000181fffec7424 */ /* 0x000fe200078e00ff */
[----:B------:R-:W-:Y:S02]  /*2cef0*/  MOV R3, 0x2cf10 ;  /* 0x0002cf1000037802 */ /* 0x000fe40000000f00 */
[----:B----4-:R-:W-:Y:S05]  /*2cf00*/  CALL.REL.NOINC `($__internal_40_$__cuda_sm70_shflsync_idx_p) ;  /* 0x0000037000007944 */ /* 0x010fea0003c00000 */
[----:B------:R-:W-:Y:S01]  /*2cf10*/  MOV R4, R237 ;  /* 0x000000ed00047202 */ /* 0x000fe20000000f00 */
[----:B------:R-:W-:Y:S05]  /*2cf20*/  BRA `(.L_x_2669) ;  /* 0xffffb43000007947 */ /* 0x000fea000383ffff */
.L_x_2638:
[----:B------:R-:W-:Y:S01]  /*2cf30*/  IMAD.MOV.U32 R235, RZ, RZ, R20 ;  /* 0x000000ffffeb7224 */ /* 0x000fe200078e0014 */
[----:B------:R-:W-:Y:S01]  /*2cf40*/  MOV R2, 0x2 ;  /* 0x0000000200027802 */ /* 0x000fe20000000f00 */
[----:B------:R-:W-:Y:S01]  /*2cf50*/  IMAD.MOV.U32 R236, RZ, RZ, 0x181f ;  /* 0x0000181fffec7424 */ /* 0x000fe200078e00ff */
[----:B------:R-:W-:-:S02]  /*2cf60*/  MOV R3, 0x2cf80 ;  /* 0x0002cf8000037802 */ /* 0x000fc40000000f00 */
[----:B-12-4-:R-:W-:Y:S05]  /*2cf70*/  CALL.REL.NOINC `($__internal_40_$__cuda_sm70_shflsync_idx_p) ;  /* 0x0000030000007944 */ /* 0x016fea0003c00000 */
        /* <DEDUP_REMOVED lines=15> */
.L_x_2641:
[----:B------:R-:W-:Y:S01]  /*2d070*/  IMAD.MOV.U32 R235, RZ, RZ, R18 ;  /* 0x000000ffffeb7224 */ /* 0x000fe200078e0012 */
[----:B------:R-:W-:Y:S01]  /*2d080*/  MOV R2, 0x3 ;  /* 0x0000000300027802 */ /* 0x000fe20000000f00 */
[----:B------:R-:W-:Y:S01]  /*2d090*/  IMAD.MOV.U32 R236, RZ, RZ, 0x181f ;  /* 0x0000181fffec7424 */ /* 0x000fe200078e00ff */
[----:B------:R-:W-:Y:S02]  /*2d0a0*/  MOV R3, 0x2d0c0 ;  /* 0x0002d0c000037802 */ /* 0x000fe40000000f00 */
[----:B---34-:R-:W-:Y:S05]  /*2d0b0*/  CALL.REL.NOINC `($__internal_40_$__cuda_sm70_shflsync_idx_p) ;  /* 0x000001c000007944 */ /* 0x018fea0003c00000 */
[----:B------:R-:W-:Y:S01]  /*2d0c0*/  MOV R4, R237 ;  /* 0x000000ed00047202 */ /* 0x000fe20000000f00 */
[----:B------:R-:W-:Y:S05]  /*2d0d0*/  BRA `(.L_x_2671) ;  /* 0xffffb76000007947 */ /* 0x000fea000383ffff */
.L_x_2642:
[----:B------:R-:W-:Y:S01]  /*2d0e0*/  IMAD.MOV.U32 R235, RZ, RZ, R20 ;  /* 0x000000ffffeb7224 */ /* 0x000fe200078e0014 */
[----:B------:R-:W-:Y:S01]  /*2d0f0*/  MOV R2, 0x3 ;  /* 0x0000000300027802 */ /* 0x000fe20000000f00 */
[----:B------:R-:W-:Y:S01]  /*2d100*/  IMAD.MOV.U32 R236, RZ, RZ, 0x181f ;  /* 0x0000181fffec7424 */ /* 0x000fe200078e00ff */
[----:B------:R-:W-:Y:S02]  /*2d110*/  MOV R3, 0x2d130 ;  /* 0x0002d13000037802 */ /* 0x000fe40000000f00 */
[----:B-1234-:R-:W-:Y:S05]  /*2d120*/  CALL.REL.NOINC `($__internal_40_$__cuda_sm70_shflsync_idx_p) ;  /* 0x0000015000007944 */ /* 0x01efea0003c00000 */
        /* <DEDUP_REMOVED lines=15> */
        .weak           $__internal_39_$__cuda_sm70_shflsync_bfly_p
        .type           $__internal_39_$__cuda_sm70_shflsync_bfly_p,@function
        .size           $__internal_39_$__cuda_sm70_shflsync_bfly_p,($__internal_40_$__cuda_sm70_shflsync_idx_p - $__internal_39_$__cuda_sm70_shflsync_bfly_p)
$__internal_39_$__cuda_sm70_shflsync_bfly_p:
[----:B------:R-:W-:Y:S02]  /*2d220*/  MOV R184, 0x1f ;  /* 0x0000001f00b87802 */ /* 0x000fe40000000f00 */
[----:B------:R-:W-:-:S04]  /*2d230*/  MOV R185, 0xffffffff ;  /* 0xffffffff00b97802 */ /* 0x000fc80000000f00 */
[----:B------:R-:W-:Y:S04]  /*2d240*/  WARPSYNC R185 ;  /* 0x000000b900007348 */ /* 0x000fe80003800000 */
[----:B------:R1:W2:Y:S02]  /*2d250*/  SHFL.BFLY PT, R184, R0, R3, R184 ;  /* 0x0c00000300b87389 */ /* 0x0002a400000e00b8 */
[----:B-1----:R-:W-:-:S04]  /*2d260*/  MOV R3, 0x0 ;  /* 0x0000000000037802 */ /* 0x002fc80000000f00 */
[----:B--2---:R-:W-:Y:S05]  /*2d270*/  RET.REL.NODEC R2 `(_ZN7cutlass13device_kernelIN5flash19enable_sm80_to_sm89INS1_16FlashAttnFwdSm80INS1_25CollectiveMainloopFwdSm80ILi8ELi1ELb0EN4cute5tupleIJNS5_1CILi128EEENS7_ILi48EEENS7_ILi256EEEEEELi256ENS_6half_tEfNS_4arch4Sm80ELb0ELb1ELb1ELb1ELb1ELb1ELb1ELb1EEENS1_21CollectiveEpilogueFwdINS6_IJS8_SA_S9_EEENS6_IJNS7_ILi1EEESI_SI_EEESC_SE_Li256ELb1ELb1ELb1ELb0EEENS1_36VarlenDynamicPersistentTileSchedulerILi128ELi48ELi256ELi256ELb1ELb1ELb0ELb1ELb0ELb1EEEEEEEEEvNT_6ParamsE) ;  /* 0xfffd2d8002007950 */ /* 0x004fea0003c3ffff */
        .weak           $__internal_40_$__cuda_sm70_shflsync_idx_p
        .type           $__internal_40_$__cuda_sm70_shflsync_idx_p,@function
        .size           $__internal_40_$__cuda_sm70_shflsync_idx_p,($__internal_41_$__cuda_sm70_shflsync_up_p - $__internal_40_$__cuda_sm70_shflsync_idx_p)
$__internal_40_$__cuda_sm70_shflsync_idx_p:
[----:B------:R-:W-:-:S04]  /*2d280*/  MOV R237, 0xffffffff ;  /* 0xffffffff00ed7802 */ /* 0x000fc80000000f00 */
[----:B------:R-:W-:Y:S04]  /*2d290*/  WARPSYNC R237 ;  /* 0x000000ed00007348 */ /* 0x000fe80003800000 */
[----:B------:R1:W2:Y:S02]  /*2d2a0*/  SHFL.IDX PT, R237, R235, R2, R236 ;  /* 0x00000002ebed7389 */ /* 0x0002a400000e00ec */
[----:B-1----:R-:W-:Y:S02]  /*2d2b0*/  MOV R2, R3 ;  /* 0x0000000300027202 */ /* 0x002fe40000000f00 */
[----:B------:R-:W-:-:S04]  /*2d2c0*/  MOV R3, 0x0 ;  /* 0x0000000000037802 */ /* 0x000fc80000000f00 */
[----:B--2---:R-:W-:Y:S05]  /*2d2d0*/  RET.REL.NODEC R2 `(_ZN7cutlass13device_kernelIN5flash19enable_sm80_to_sm89INS1_16FlashAttnFwdSm80INS1_25CollectiveMainloopFwdSm80ILi8ELi1ELb0EN4cute5tupleIJNS5_1CILi128EEENS7_ILi48EEENS7_ILi256EEEEEELi256ENS_6half_tEfNS_4arch4Sm80ELb0ELb1ELb1ELb1ELb1ELb1ELb1ELb1EEENS1_21CollectiveEpilogueFwdINS6_IJS8_SA_S9_EEENS6_IJNS7_ILi1EEESI_SI_EEESC_SE_Li256ELb1ELb1ELb1ELb0EEENS1_36VarlenDynamicPersistentTileSchedulerILi128ELi48ELi256ELi256ELb1ELb1ELb0ELb1ELb0ELb1EEEEEEEEEvNT_6ParamsE) ;  /* 0xfffd2d2002007950 */ /* 0x004fea0003c3ffff */
        .weak           $__internal_41_$__cuda_sm70_shflsync_up_p
        .type           $__internal_41_$__cuda_sm70_shflsync_up_p,@function
        .size           $__internal_41_$__cuda_sm70_shflsync_up_p,($__internal_42_$__cuda_sm70_votesync_ballot - $__internal_41_$__cuda_sm70_shflsync_up_p)
$__internal_41_$__cuda_sm70_shflsync_up_p:
[----:B------:R-:W-:Y:S02]  /*2d2e0*/  MOV R4, RZ ;  /* 0x000000ff00047202 */ /* 0x000fe40000000f00 */
[----:B------:R-:W-:-:S04]  /*2d2f0*/  MOV R15, 0xffffffff ;  /* 0xffffffff000f7802 */ /* 0x000fc80000000f00 */
[----:B------:R-:W-:Y:S04]  /*2d300*/  WARPSYNC R15 ;  /* 0x0000000f00007348 */ /* 0x000fe80003800000 */
[----:B------:R1:W2:Y:S02]  /*2d310*/  SHFL.UP PT, R4, R0, R3, R4 ;  /* 0x0400000300047389 */ /* 0x0002a400000e0004 */
[----:B-1----:R-:W-:-:S04]  /*2d320*/  MOV R3, 0x0 ;  /* 0x0000000000037802 */ /* 0x002fc80000000f00 */
[----:B--2---:R-:W-:Y:S05]  /*2d330*/  RET.REL.NODEC R2 `(_ZN7cutlass13device_kernelIN5flash19enable_sm80_to_sm89INS1_16FlashAttnFwdSm80INS1_25CollectiveMainloopFwdSm80ILi8ELi1ELb0EN4cute5tupleIJNS5_1CILi128EEENS7_ILi48EEENS7_ILi256EEEEEELi256ENS_6half_tEfNS_4arch4Sm80ELb0ELb1ELb1ELb1ELb1ELb1ELb1ELb1EEENS1_21CollectiveEpilogueFwdINS6_IJS8_SA_S9_EEENS6_IJNS7_ILi1EEESI_SI_EEESC_SE_Li256ELb1ELb1ELb1ELb0EEENS1_36VarlenDynamicPersistentTileSchedulerILi128ELi48ELi256ELi256ELb1ELb1ELb0ELb1ELb0ELb1EEEEEEEEEvNT_6ParamsE) ;  /* 0xfffd2cc002007950 */ /* 0x004fea0003c3ffff */
        .weak           $__internal_42_$__cuda_sm70_votesync_ballot
        .type           $__internal_42_$__cuda_sm70_votesync_ballot,@function
        .size           $__internal_42_$__cuda_sm70_votesync_ballot,(.L_x_3281 - $__internal_42_$__cuda_sm70_votesync_ballot)
$__internal_42_$__cuda_sm70_votesync_ballot:
[----:B------:R-:W-:Y:S01]  /*2d340*/  ISETP.NE.U32.AND P0, PT, R0, 0x1, PT ;  /* 0x000000010000780c */ /* 0x000fe20003f05070 */
[----:B------:R-:W-:-:S04]  /*2d350*/  IMAD.MOV.U32 R3, RZ, RZ, -0x1 ;  /* 0xffffffffff037424 */ /* 0x000fc800078e00ff */
[----:B------:R-:W-:Y:S08]  /*2d360*/  WARPSYNC R3 ;  /* 0x0000000300007348 */ /* 0x000ff00003800000 */
[----:B------:R-:W-:-:S04]  /*2d370*/  VOTE.ANY R0, PT, !P0 ;  /* 0x0000000000007806 */ /* 0x000fc800040e0100 */
[----:B------:R-:W-:Y:S01]  /*2d380*/  LOP3.LUT R0, R0, R3, RZ, 0xc0, !PT ;  /* 0x0000000300007212 */ /* 0x000fe200078ec0ff */
[----:B------:R-:W-:-:S04]  /*2d390*/  IMAD.MOV.U32 R3, RZ, RZ, 0x0 ;  /* 0x00000000ff037424 */ /* 0x000fc800078e00ff */
[----:B------:R-:W-:Y:S05]  /*2d3a0*/  RET.REL.NODEC R2 `(_ZN7cutlass13device_kernelIN5flash19enable_sm80_to_sm89INS1_16FlashAttnFwdSm80INS1_25CollectiveMainloopFwdSm80ILi8ELi1ELb0EN4cute5tupleIJNS5_1CILi128EEENS7_ILi48EEENS7_ILi256EEEEEELi256ENS_6half_tEfNS_4arch4Sm80ELb0ELb1ELb1ELb1ELb1ELb1ELb1ELb1EEENS1_21CollectiveEpilogueFwdINS6_IJS8_SA_S9_EEENS6_IJNS7_ILi1EEESI_SI_EEESC_SE_Li256ELb1ELb1ELb1ELb0EEENS1_36VarlenDynamicPersistentTileSchedulerILi128ELi48ELi256ELi256ELb1ELb1ELb0ELb1ELb0ELb1EEEEEEEEEvNT_6ParamsE) ;  /* 0xfffd2c5002007950 */ /* 0x000fea0003c3ffff */
.L_x_2673:
        /* <DEDUP_REMOVED lines=13> */
.L_x_3281:


//--------------------- .text._ZN7cutlass13device_kernelIN5flash19enable_sm80_to_sm89INS1_16FlashAttnFwdSm80INS1_25CollectiveMainloopFwdSm80ILi8ELi1ELb0EN4cute5tupleIJNS5_1CILi128EEENS7_ILi96EEENS7_ILi256EEEEEELi256ENS_6half_tEfNS_4arch4Sm80ELb1ELb0ELb1ELb0ELb1ELb0ELb1ELb1EEENS1_21CollectiveEpilogueFwdINS6_IJS8_SA_S9_EEENS6_IJNS7_ILi1EEESI_SI_EEESC_SE_Li256ELb0ELb1ELb1ELb0EEENS1_30DynamicPersistentTileSchedulerILi256ELi256ELb1ELb1ELb0EEEEEEEEEvNT_6ParamsE --------------------------
	.section	.text._ZN7cutlass13device_kernelIN5flash19enable_sm80_to_sm89INS1_16FlashAttnFwdSm80INS1_25CollectiveMainloopFwdSm80ILi8ELi1ELb0EN4cute5tupleIJNS5_1CILi128EEENS7_ILi96EEENS7_ILi256EEEEEELi256ENS_6half_tEfNS_4arch4Sm80ELb1ELb0ELb1ELb0ELb1ELb0ELb1ELb1EEENS1_21CollectiveEpilogueFwdINS6_IJS8_SA_S9_EEENS6_IJNS7_ILi1EEESI_SI_EEESC_SE_Li256ELb0ELb1ELb1ELb0EEENS1_30DynamicPersistentTileSchedulerILi256ELi256ELb1ELb1ELb0EEEEEEEEEvNT_6ParamsE,"ax",@progbits
	.sectioninfo	@"SHI_REGISTERS=255"
	.align	128
.text._ZN7cutlass13device_kernelIN5flash19enable_sm80_to_sm89INS1_16FlashAttnFwdSm80INS1_25CollectiveMainloopFwdSm80ILi8ELi1ELb0EN4cute5tupleIJNS5_1CILi128EEENS7_ILi96EEENS7_ILi256EEEEEELi256ENS_6half_tEfNS_4arch4Sm80ELb1ELb0ELb1ELb0ELb1ELb0ELb1ELb1EEENS1_21CollectiveEpilogueFwdINS6_IJS8_SA_S9_EEENS6_IJNS7_ILi1EEESI_SI_EEESC_SE_Li256ELb0ELb1ELb1ELb0EEENS1_30DynamicPersistentTileSchedulerILi256ELi256ELb1ELb1ELb0EEEEEEEEEvNT_6ParamsE:
        .type           _ZN7cutlass13device_kernelIN5flash19enable_sm80_to_sm89INS1_16FlashAttnFwdSm80INS1_25CollectiveMainloopFwdSm80ILi8ELi1ELb0EN4cute5tupleIJNS5_1CILi128EEENS7_ILi96EEENS7_ILi256EEEEEELi256ENS_6half_tEfNS_4arch4Sm80ELb1ELb0ELb1ELb0ELb1ELb0ELb1ELb1EEENS1_21CollectiveEpilogueFwdINS6_IJS8_SA_S9_EEENS6_IJNS7_ILi1EEESI_SI_EEESC_SE_Li256ELb0ELb1ELb1ELb0EEENS1_30DynamicPersistentTileSchedulerILi256ELi256ELb1ELb1ELb0EEEEEEEEEvNT_6ParamsE,@function
        .size           _ZN7cutlass13device_kernelIN5flash19enable_sm80_to_sm89INS1_16FlashAttnFwdSm80INS1_25CollectiveMainloopFwdSm80ILi8ELi1ELb0EN4cute5tupleIJNS5_1CILi128EEENS7_ILi96EEENS7_ILi256EEEEEELi256ENS_6half_tEfNS_4arch4Sm80ELb1ELb0ELb1ELb0ELb1ELb0ELb1ELb1EEENS1_21CollectiveEpilogueFwdINS6_IJS8_SA_S9_EEENS6_IJNS7_ILi1EEESI_SI_EEESC_SE_Li256ELb0ELb1ELb1ELb0EEENS1_30DynamicPersistentTileSchedulerILi256ELi256ELb1ELb1ELb0EEEEEEEEEvNT_6ParamsE,(.L_x_3287 - _ZN7cutlass13device_kernelIN5flash19enable_sm80_to_sm89INS1_16FlashAttnFwdSm80INS1_25CollectiveMainloopFwdSm80ILi8ELi1ELb0EN4cute5tupleIJNS5_1CILi128EEENS7_ILi96EEENS7_ILi256EEEEEELi256ENS_6half_tEfNS_4arch4Sm80ELb1ELb0ELb1ELb0ELb1ELb0ELb1ELb1EEENS1_21CollectiveEpilogueFwdINS6_IJS8_SA_S9_EEENS6_IJNS7_ILi1EEESI_SI_EEESC_SE_Li256ELb0ELb1ELb1ELb0EEENS1_30DynamicPersistentTileSchedulerILi256ELi256ELb1ELb1ELb0EEEEEEEEEvNT_6ParamsE)
        .other          _ZN7cutlass13device_kernelIN5flash19enable_sm80_to_sm89INS1_16FlashAttnFwdSm80INS1_25CollectiveMainloopFwdSm80ILi8ELi1ELb0EN4cute5tupleIJNS5_1CILi128EEENS7_ILi96EEENS7_ILi256EEEEEELi256ENS_6half_tEfNS_4arch4Sm80ELb1ELb0ELb1ELb0ELb1ELb0ELb1ELb1EEENS1_21CollectiveEpilogueFwdINS6_IJS8_SA_S9_EEENS6_IJNS7_ILi1EEESI_SI_EEESC_SE_Li256ELb0ELb1ELb1ELb0EEENS1_30DynamicPersistentTileSchedulerILi256ELi256ELb1ELb1ELb0EEEEEEEEEvNT_6ParamsE,@"STO_CUDA_ENTRY STV_DEFAULT"
_ZN7cutlass13device_kernelIN5flash19enable_sm80_to_sm89INS1_16FlashAttnFwdSm80INS1_25CollectiveMainloopFwdSm80ILi8ELi1ELb0EN4cute5tupleIJNS5_1CILi128EEENS7_ILi96EEENS7_ILi256EEEEEELi256ENS_6half_tEfNS_4arch4Sm80ELb1ELb0ELb1ELb0ELb1ELb0ELb1ELb1EEENS1_21CollectiveEpilogueFwdINS6_IJS8_SA_S9_EEENS6_IJNS7_ILi1EEESI_SI_EEESC_SE_Li256ELb0ELb1ELb1ELb0EEENS1_30DynamicPersistentTileSchedulerILi256ELi256ELb1ELb1ELb0EEEEEEEEEvNT_6ParamsE:
        /* <DEDUP_REMOVED lines=13> */
[----:B------:R-:W-:Y:S01]  /*00d0*/  ULDC.64 UR6, c[0x0][0x118] ;  /* 0x0000460000067ab9 */ /* 0x000fe20000000a00 */
[----:B------:R-:W-:Y:S01]  /*00e0*/  IMAD.MOV.U32 R220, RZ, RZ, 0x40 ;  /* 0x00000040ffdc7424 */ /* 0x000fe200078e00ff */
[CC--:B------:R-:W-:Y:S02]  /*00f0*/  LEA.HI R6, R14.reuse, R19.reuse, RZ, 0x4 ;  /* 0x000000130e067211 */ /* 0x0c0fe400078f20ff */
[-C--:B------:R-:W-:Y:S02]  /*0100*/  LEA.HI R10, R14, R19.reuse, RZ, 0x3 ;  /* 0x000000130e0a7211 */ /* 0x080fe400078f18ff */
[----:B------:R-:W-:Y:S02]  /*0110*/  LOP3.LUT R2, R6, 0xfffffff0, RZ, 0xc0, !PT ;  /* 0xfffffff006027812 */ /* 0x000fe400078ec0ff */
[----:B------:R-:W-:-:S02]  /*0120*/  LEA.HI R0, R14, R19, RZ, 0x2 ;  /* 0x000000130e007211 */ /* 0x000fc400078f10ff */
[----:B------:R-:W-:Y:S01]  /*0130*/  SHF.R.S32.HI R7, RZ, 0x3, R10 ;  /* 0x00000003ff077819 */ /* 0x000fe2000001140a */
[----:B------:R-:W-:Y:S01]  /*0140*/  IMAD.IADD R5, R19, 0x1, -R2 ;  /* 0x0000000113057824 */ /* 0x000fe200078e0a02 */
[----:B------:R-:W-:Y:S02]  /*0150*/  LOP3.LUT R4, R10, 0xfffffff8, RZ, 0xc0, !PT ;  /* 0xfffffff80a047812 */ /* 0x000fe400078ec0ff */
[----:B------:R-:W-:Y:S01]  /*0160*/  SHF.R.S32.HI R3, RZ, 0x4, R6 ;  /* 0x00000004ff037819 */ /* 0x000fe20000011406 */
[----:B------:R-:W-:Y:S01]  /*0170*/  IMAD.SHL.U32 R2, R7, 0x40, RZ ;  /* 0x0000004007027824 */ /* 0x000fe200078e00ff */
[----:B------:R-:W-:Y:S01]  /*0180*/  LOP3.LUT R0, R0, 0xfffffffc, RZ, 0xc0, !PT ;  /* 0xfffffffc00007812 */ /* 0x000fe200078ec0ff */
[C---:B------:R-:W-:Y:S01]  /*0190*/  IMAD.IADD R8, R19.reuse, 0x1, -R4 ;  /* 0x0000000113087824 */ /* 0x040fe200078e0a04 */
[----:B------:R-:W-:Y:S02]  /*01a0*/  LEA.HI R4, R6, R3, RZ, 0x1 ;  /* 0x0000000306047211 */ /* 0x000fe400078f08ff */
[----:B------:R-:W-:Y:S01]  /*01b0*/  SHF.R.S32.HI R9, RZ, 0x1f, R5 ;  /* 0x0000001fff097819 */ /* 0x000fe20000011405 */
[----:B------:R-:W-:Y:S01]  /*01c0*/  IMAD.IADD R7, R19, 0x1, -R0 ;  /* 0x0000000113077824 */ /* 0x000fe200078e0a00 */
[----:B------:R-:W-:Y:S01]  /*01d0*/  LOP3.LUT R0, R2, 0x1c0, RZ, 0xc0, !PT ;  /* 0x000001c002007812 */ /* 0x000fe200078ec0ff */
[----:B------:R-:W-:Y:S01]  /*01e0*/  IMAD.SHL.U32 R18, R8, 0x8, RZ ;  /* 0x0000000808127824 */ /* 0x000fe200078e00ff */
[----:B------:R-:W-:-:S02]  /*01f0*/  LOP3.LUT R4, R4, 0xfffffffe, RZ, 0xc0, !PT ;  /* 0xfffffffe04047812 */ /* 0x000fc400078ec0ff */
[----:B------:R-:W-:Y:S02]  /*0200*/  SHF.R.U32.HI R6, RZ, 0x3, R0 ;  /* 0x00000003ff067819 */ /* 0x000fe40000011600 */
[----:B------:R-:W-:Y:S01]  /*0210*/  LOP3.LUT R2, R0, 0x38, R18, 0xf8, !PT ;  /* 0x0000003800027812 */ /* 0x000fe200078ef812 */
[----:B------:R-:W-:Y:S01]  /*0220*/  IMAD.IADD R135, R3, 0x1, -R4 ;  /* 0x0000000103877824 */ /* 0x000fe200078e0a04 */
[----:B------:R-:W-:Y:S01]  /*0230*/  LEA.HI R0, R7, R7, RZ, 0x1 ;  /* 0x0000000707007211 */ /* 0x000fe200078f08ff */
[----:B------:R-:W-:Y:S01]  /*0240*/  IMAD.SHL.U32 R3, R8, 0x40, RZ ;  /* 0x0000004008037824 */ /* 0x000fe200078e00ff */
[----:B------:R-:W-:Y:S01]  /*0250*/  LEA.HI R9, R9, R5, RZ, 0x3 ;  /* 0x0000000509097211 */ /* 0x000fe200078f18ff */
[----:B------:R-:W-:Y:S01]  /*0260*/  STL [R1+0xc], R18 ;  /* 0x00000c1201007387 */ /* 0x000fe20000100800 */
[----:B------:R-:W-:Y:S02]  /*0270*/  LOP3.LUT R12, R2, R6, RZ, 0x3c, !PT ;  /* 0x00000006020c7212 */ /* 0x000fe400078e3cff */
[----:B------:R-:W-:-:S02]  /*0280*/  LOP3.LUT R2, R0, 0x1ffffffe, RZ, 0xc0, !PT ;  /* 0x1ffffffe00027812 */ /* 0x000fc400078ec0ff */
[----:B------:R-:W-:Y:S02]  /*0290*/  LOP3.LUT R4, R9, 0xfffffff8, RZ, 0xc0, !PT ;  /* 0xfffffff809047812 */ /* 0x000fe400078ec0ff */
[----:B------:R-:W-:Y:S01]  /*02a0*/  LOP3.LUT R0, R3, 0x1c0, RZ, 0xc0, !PT ;  /* 0x000001c003007812 */ /* 0x000fe200078ec0ff */
[----:B------:R-:W-:Y:S01]  /*02b0*/  IMAD.IADD R13, R7, 0x1, -R2 ;  /* 0x00000001070d7824 */ /* 0x000fe200078e0a02 */
[----:B------:R-:W-:Y:S01]  /*02c0*/  LEA.HI R6, R14, R19, RZ, 0x5 ;  /* 0x000000130e067211 */ /* 0x000fe200078f28ff */
[----:B------:R-:W-:Y:S01]  /*02d0*/  IMAD.IADD R8, R5, 0x1, -R4 ;  /* 0x0000000105087824 */ /* 0x000fe200078e0a04 */
[----:B------:R-:W-:Y:S02]  /*02e0*/  LOP3.LUT R4, R0, 0x8, R10, 0xf8, !PT ;  /* 0x0000000800047812 */ /* 0x000fe400078ef80a */
[----:B------:R-:W-:Y:S02]  /*02f0*/  SHF.R.U32.HI R2, RZ, 0x3, R0 ;  /* 0x00000003ff027819 */ /* 0x000fe40000011600 */
[----:B------:R-:W-:-:S02]  /*0300*/  SHF.R.S32.HI R5, RZ, 0x5, R6 ;  /* 0x00000005ff057819 */ /* 0x000fc40000011406 */
[----:B------:R-:W-:Y:S02]  /*0310*/  SHF.R.S32.HI R0, RZ, 0x1f, R6 ;  /* 0x0000001fff007819 */ /* 0x000fe40000011406 */
[----:B------:R-:W-:Y:S02]  /*0320*/  LOP3.LUT R3, R6, 0xffffffe0, RZ, 0xc0, !PT ;  /* 0xffffffe006037812 */ /* 0x000fe400078ec0ff */
[----:B------:R-:W-:Y:S02]  /*0330*/  LEA.HI R0, R0, R5, RZ, 0x3 ;  /* 0x0000000500007211 */ /* 0x000fe400078f18ff */
[----:B------:R-:W-:Y:S01]  /*0340*/  LOP3.LUT R11, R4, R2, RZ, 0x3c, !PT ;  /* 0x00000002040b7212 */ /* 0x000fe200078e3cff */
        /* <DEDUP_REMOVED lines=9> */
[----:B------:R-:W-:Y:S01]  /*03e0*/  LEA.HI R6, R6, R17, RZ, 0x2 ;  /* 0x0000001106067211 */ /* 0x000fe200078f10ff */
[----:B------:R-:W-:Y:S01]  /*03f0*/  IMAD.SHL.U32 R10, R10, 0x8, RZ ;  /* 0x000000080a0a7824 */ /* 0x000fe200078e00ff */
[----:B------:R-:W-:Y:S01]  /*0400*/  LOP3.LUT R4, R0, 0x8, R4, 0xf8, !PT ;  /* 0x0000000800047812 */ /* 0x000fe200078ef804 */
[----:B------:R-:W-:Y:S01]  /*0410*/  IMAD R135, R135, 0x200, R11 ;  /* 0x0000020087877824 */ /* 0x000fe200078e020b */
[----:B------:R-:W-:-:S02]  /*0420*/  SHF.R.U32.HI R218, RZ, 0x3, R0 ;  /* 0x00000003ffda7819 */ /* 0x000fc40000011600 */
[----:B------:R-:W-:Y:S02]  /*0430*/  LOP3.LUT R2, R2, 0xfffffe00, RZ, 0xc0, !PT ;  /* 0xfffffe0002027812 */ /* 0x000fe400078ec0ff */
[----:B------:R-:W-:Y:S02]  /*0440*/  SHF.R.S32.HI R0, RZ, 0x2, R6 ;  /* 0x00000002ff007819 */ /* 0x000fe40000011406 */
[----:B------:R-:W-:Y:S01]  /*0450*/  LOP3.LUT R218, R4, R218, RZ, 0x3c, !PT ;  /* 0x000000da04da7212 */ /* 0x000fe200078e3cff */
[----:B------:R-:W-:Y:S01]  /*0460*/  IMAD R3, R5, 0x400, R2 ;  /* 0x0000040005037824 */ /* 0x000fe200078e0202 */
[C---:B------:R-:W-:Y:S01]  /*0470*/  IADD3 R5, R18.reuse, 0x40, RZ ;  /* 0x0000004012057810 */ /* 0x040fe20007ffe0ff */
[----:B------:R-:W-:Y:S01]  /*0480*/  IMAD R16, R7, 0x10, R0 ;  /* 0x0000001007107824 */ /* 0x000fe200078e0200 */
[----:B------:R-:W-:Y:S01]  /*0490*/  IADD3 R4, R18, 0x80, RZ ;  /* 0x0000008012047810 */ /* 0x000fe20007ffe0ff */
[----:B------:R-:W-:Y:S01]  /*04a0*/  IMAD.IADD R0, R3, 0x1, R218 ;  /* 0x0000000103007824 */ /* 0x000fe200078e02da */
[----:B------:R-:W-:-:S02]  /*04b0*/  SHF.R.S32.HI R3, RZ, 0x1f, R18 ;  /* 0x0000001fff037819 */ /* 0x000fc40000011412 */
[----:B------:R-:W-:Y:S01]  /*04c0*/  LOP3.LUT R218, R218, R2, RZ, 0xfc, !PT ;  /* 0x00000002dada7212 */ /* 0x000fe200078efcff */
[----:B------:R-:W-:Y:S01]  /*04d0*/  STL [R1+0x194], R16 ;  /* 0x0001941001007387 */ /* 0x000fe20000100800 */
[----:B------:R-:W-:Y:S02]  /*04e0*/  LEA.HI R2, R14, R19, RZ, 0x7 ;  /* 0x000000130e027211 */ /* 0x000fe400078f38ff */
[----:B------:R-:W-:Y:S01]  /*04f0*/  LOP3.LUT R10, R12, 0x7ffffe00, R10, 0xf8, !PT ;  /* 0x7ffffe000c0a7812 */ /* 0x000fe200078ef80a */
[----:B------:R-:W-:Y:S01]  /*0500*/  STL [R1+0x80], R15 ;  /* 0x0000800f01007387 */ /* 0x000fe20000100800 */
[----:B------:R-:W-:Y:S02]  /*0510*/  SHF.R.S32.HI R2, RZ, 0x7, R2 ;  /* 0x00000007ff027819 */ /* 0x000fe40000011402 */
[----:B------:R-:W-:Y:S01]  /*0520*/  LOP3.LUT R2, R6, 0x7ffffffc, RZ, 0xc0, !PT ;  /* 0x7ffffffc06027812 */ /* 0x000fe200078ec0ff */
[----:B------:R1:W-:Y:S01]  /*0530*/  STL [R1+0x10c], R3 ;  /* 0x00010c0301007387 */ /* 0x0003e20000100800 */
[----:B------:R-:W-:Y:S01]  /*0540*/  IMAD.SHL.U32 R251, R10, 0x2, RZ ;  /* 0x000000020afb7824 */ /* 0x000fe200078e00ff */
[----:B------:R-:W-:-:S02]  /*0550*/  R2P PR, R8, 0x6 ;  /* 0x0000000608007804 */ /* 0x000fc40000000000 */
[----:B------:R2:W-:Y:S01]  /*0560*/  STL [R1+0x28], R5 ;  /* 0x0000280501007387 */ /* 0x0005e20000100800 */
[----:B------:R-:W-:Y:S01]  /*0570*/  IMAD.IADD R2, R17, 0x1, -R2 ;  /* 0x0000000111027824 */ /* 0x000fe200078e0a02 */
[----:B------:R-:W-:Y:S02]  /*0580*/  LEA R222, R0, 0x18100, 0x1 ;  /* 0x0001810000de7811 */ /* 0x000fe400078e08ff */
[----:B------:R3:W-:Y:S01]  /*0590*/  STL [R1+0x24], R4 ;  /* 0x0000240401007387 */ /* 0x0007e20000100800 */
[----:B------:R-:W-:Y:S01]  /*05a0*/  IMAD.SHL.U32 R2, R2, 0x2, RZ ;  /* 0x0000000202027824 */ /* 0x000fe200078e00ff */
[----:B------:R-:W-:Y:S02]  /*05b0*/  SEL R219, R219, 0xffffffe0, !P1 ;  /* 0xffffffe0dbdb7807 */ /* 0x000fe40004800000 */
[----:B------:R-:W-:Y:S02]  /*05c0*/  LEA R218, R218, 0x100, 0x1 ;  /* 0x00000100dada7811 */ /* 0x000fe400078e08ff */
[----:B------:R-:W-:Y:S01]  /*05d0*/  IADD3 R33, R2, 0x8, RZ ;  /* 0x0000000802217810 */ /* 0x000fe20007ffe0ff */
[----:B------:R-:W-:Y:S01]  /*05e0*/  IMAD.IADD R223, R222, 0x1, R219 ;  /* 0x00000001dedf7824 */ /* 0x000fe200078e02db */
[C---:B------:R-:W-:Y:S01]  /*05f0*/  IADD3 R32, R2.reuse, 0x10, RZ ;  /* 0x0000001002207810 */ /* 0x040fe20007ffe0ff */
[----:B------:R-:W-:Y:S01]  /*0600*/  IMAD.IADD R219, R219, 0x1, R218 ;  /* 0x00000001dbdb7824 */ /* 0x000fe200078e02da */
[----:B------:R-:W-:-:S02]  /*0610*/  IADD3 R31, R2, 0x18, RZ ;  /* 0x00000018021f7810 */ /* 0x000fc40007ffe0ff */
[C---:B------:R-:W-:Y:S02]  /*0620*/  IADD3 R30, R2.reuse, 0x20, RZ ;  /* 0x00000020021e7810 */ /* 0x040fe40007ffe0ff */
[C---:B------:R-:W-:Y:S02]  /*0630*/  IADD3 R29, R2.reuse, 0x28, RZ ;  /* 0x00000028021d7810 */ /* 0x040fe40007ffe0ff */
[----:B------:R-:W-:Y:S02]  /*0640*/  IADD3 R28, R2, 0x30, RZ ;  /* 0x00000030021c7810 */ /* 0x000fe40007ffe0ff */
[----:B-1----:R-:W-:Y:S02]  /*0650*/  IADD3 R3, R18, 0xc0, RZ ;  /* 0x000000c012037810 */ /* 0x002fe40007ffe0ff */
[----:B------:R-:W-:Y:S02]  /*0660*/  IADD3 R27, R2, 0x38, RZ ;  /* 0x00000038021b7810 */ /* 0x000fe40007ffe0ff */
[----:B--2---:R-:W-:-:S02]  /*0670*/  SHF.R.S32.HI R5, RZ, 0x1f, R5 ;  /* 0x0000001fff057819 */ /* 0x004fc40000011405 */
[C---:B------:R-:W-:Y:S02]  /*0680*/  IADD3 R26, R2.reuse, 0x40, RZ ;  /* 0x00000040021a7810 */ /* 0x040fe40007ffe0ff */
[----:B---3--:R-:W-:Y:S01]  /*0690*/  SHF.R.S32.HI R4, RZ, 0x1f, R4 ;  /* 0x0000001fff047819 */ /* 0x008fe20000011404 */
        /* <DEDUP_REMOVED lines=17> */
[----:B-1----:R-:W-:Y:S02]  /*07b0*/  SHF.R.S32.HI R3, RZ, 0x1f, R3 ;  /* 0x0000001fff037819 */ /* 0x002fe40000011403 */
[C---:B------:R-:W-:Y:S02]  /*07c0*/  IADD3 R9, R2.reuse, 0xc0, RZ ;  /* 0x000000c002097810 */ /* 0x040fe40007ffe0ff */
[C---:B------:R-:W-:Y:S01]  /*07d0*/  IADD3 R8, R2.reuse, 0xc8, RZ ;  /* 0x000000c802087810 */ /* 0x040fe20007ffe0ff */
[----:B------:R1:W-:Y:S01]  /*07e0*/  STL [R1+0x100], R3 ;  /* 0x0001000301007387 */ /* 0x0003e20000100800 */
[----:B------:R-:W-:-:S02]  /*07f0*/  IADD3 R7, R2, 0xd0, RZ ;  /* 0x000000d002077810 */ /* 0x000fc40007ffe0ff */
[C---:B------:R-:W-:Y:S02]  /*0800*/  IADD3 R6, R2.reuse, 0xd8, RZ ;  /* 0x000000d802067810 */ /* 0x040fe40007ffe0ff */
[C---:B------:R-:W-:Y:S02]  /*0810*/  IADD3 R5, R2.reuse, 0xe0, RZ ;  /* 0x000000e002057810 */ /* 0x040fe40007ffe0ff */
[----:B--2---:R-:W-:Y:S02]  /*0820*/  IADD3 R4, R2, 0xe8, RZ ;  /* 0x000000e802047810 */ /* 0x004fe40007ffe0ff */
[----:B------:R-:W-:Y:S02]  /*0830*/  SEL R220, R220, 0xffffffc0, !P2 ;  /* 0xffffffc0dcdc7807 */ /* 0x000fe40005000000 */
[----:B------:R-:W-:-:S03]  /*0840*/  LEA R135, R135, 0xc100, 0x1 ;  /* 0x0000c10087877811 */ /* 0x000fc600078e08ff */
[----:B------:R-:W-:Y:S02]  /*0850*/  IMAD.IADD R225, R222, 0x1, R220 ;  /* 0x00000001dee17824 */ /* 0x000fe400078e02dc */
[C---:B------:R-:W-:Y:S02]  /*0860*/  IMAD.IADD R221, R220.reuse, 0x1, R218 ;  /* 0x00000001dcdd7824 */ /* 0x040fe400078e02da */
[----:B------:R-:W-:Y:S02]  /*0870*/  IMAD.IADD R224, R223, 0x1, R220 ;  /* 0x00000001dfe07824 */ /* 0x000fe400078e02dc */
[----:B------:R-:W-:Y:S02]  /*0880*/  IMAD.IADD R220, R220, 0x1, R219 ;  /* 0x00000001dcdc7824 */ /* 0x000fe400078e02db */
[----:B-1----:R-:W-:Y:S01]  /*0890*/  IMAD R3, R13, 0x8, R16 ;  /* 0x000000080d037824 */ /* 0x002fe200078e0210 */
[----:B------:R-:W-:Y:S02]  /*08a0*/  IADD3 R16, R2, 0x90, RZ ;  /* 0x0000009002107810 */ /* 0x000fe40007ffe0ff */
[----:B------:R-:W-:-:S02]  /*08b0*/  SHF.R.S32.HI R13, RZ, 0x1f, R33 ;  /* 0x0000001fff0d7819 */ /* 0x000fc40000011421 */
[----:B------:R1:W-:Y:S04]  /*08c0*/  STL [R1+0x18c], R3 ;  /* 0x00018c0301007387 */ /* 0x0003e80000100800 */
[----:B------:R2:W-:Y:S04]  /*08d0*/  STL [R1+0x68], R2 ;  /* 0x0000680201007387 */ /* 0x0005e80000100800 */
[----:B------:R-:W-:Y:S04]  /*08e0*/  STL [R1+0xfc], R33 ;  /* 0x0000fc2101007387 */ /* 0x000fe80000100800 */
[----:B------:R3:W-:Y:S04]  /*08f0*/  STL [R1+0xf8], R32 ;  /* 0x0000f82001007387 */ /* 0x0007e80000100800 */
[----:B------:R-:W-:Y:S04]  /*0900*/  STL [R1+0xf4], R31 ;  /* 0x0000f41f01007387 */ /* 0x000fe80000100800 */
[----:B------:R4:W-:Y:S04]  /*0910*/  STL [R1+0xf0], R30 ;  /* 0x0000f01e01007387 */ /* 0x0009e80000100800 */
[----:B------:R-:W-:Y:S01]  /*0920*/  STL [R1+0xec], R29 ;  /* 0x0000ec1d01007387 */ /* 0x000fe20000100800 */
[----:B-1----:R-:W-:-:S03]  /*0930*/  IADD3 R3, R2, 0xf0, RZ ;  /* 0x000000f002037810 */ /* 0x002fc60007ffe0ff */
[----:B------:R1:W-:Y:S01]  /*0940*/  STL [R1+0xe8], R28 ;  /* 0x0000e81c01007387 */ /* 0x0003e20000100800 */
[----:B--2---:R-:W-:-:S03]  /*0950*/  IADD3 R2, R2, 0xf8, RZ ;  /* 0x000000f802027810 */ /* 0x004fc60007ffe0ff */
[----:B------:R2:W-:Y:S01]  /*0960*/  STL [R1+0xe4], R27 ;  /* 0x0000e41b01007387 */ /* 0x0005e20000100800 */
[----:B------:R-:W-:-:S03]  /*0970*/  SHF.R.S32.HI R0, RZ, 0x1f, R2 ;  /* 0x0000001fff007819 */ /* 0x000fc60000011402 */
[----:B------:R-:W-:Y:S01]  /*0980*/  STL [R1+0xe0], R26 ;  /* 0x0000e01a01007387 */ /* 0x000fe20000100800 */
[----:B---3--:R-:W-:-:S03]  /*0990*/  SHF.R.S32.HI R32, RZ, 0x1f, R32 ;  /* 0x0000001fff207819 */ /* 0x008fc60000011420 */
[----:B------:R3:W-:Y:S04]  /*09a0*/  STL [R1+0xdc], R25 ;  /* 0x0000dc1901007387 */ /* 0x0007e80000100800 */
[----:B------:R5:W-:Y:S01]  /*09b0*/  STL [R1+0xd8], R24 ;  /* 0x0000d81801007387 */ /* 0x000be20000100800 */
[----:B----4-:R-:W-:-:S03]  /*09c0*/  SHF.R.S32.HI R30, RZ, 0x1f, R30 ;  /* 0x0000001fff1e7819 */ /* 0x010fc6000001141e */
        /* <DEDUP_REMOVED lines=9> */
[----:B-----5:R-:W-:-:S03]  /*0a60*/  SHF.R.S32.HI R24, RZ, 0x1f, R24 ;  /* 0x0000001fff187819 */ /* 0x020fc60000011418 */
[----:B------:R-:W-:Y:S04]  /*0a70*/  STL [R1+0xbc], R17 ;  /* 0x0000bc1101007387 */ /* 0x000fe80000100800 */
[----:B------:R5:W-:Y:S01]  /*0a80*/  STL [R1+0xb8], R16 ;  /* 0x0000b81001007387 */ /* 0x000be20000100800 */
[----:B----4-:R-:W-:-:S03]  /*0a90*/  SHF.R.S32.HI R22, RZ, 0x1f, R22 ;  /* 0x0000001fff167819 */ /* 0x010fc60000011416 */
[----:B------:R4:W-:Y:S01]  /*0aa0*/  STL [R1+0xb4], R15 ;  /* 0x0000b40f01007387 */ /* 0x0009e20000100800 */
[----:B-1----:R-:W-:-:S03]  /*0ab0*/  SHF.R.S32.HI R21, RZ, 0x1f, R21 ;  /* 0x0000001fff157819 */ /* 0x002fc60000011415 */
[----:B------:R-:W-:Y:S04]  /*0ac0*/  STL [R1+0xb0], R14 ;  /* 0x0000b00e01007387 */ /* 0x000fe80000100800 */
[----:B------:R1:W-:Y:S01]  /*0ad0*/  STL [R1+0xac], R12 ;  /* 0x0000ac0c01007387 */ /* 0x0003e20000100800 */
[----:B--2---:R-:W-:-:S03]  /*0ae0*/  SHF.R.S32.HI R19, RZ, 0x1f, R19 ;  /* 0x0000001fff137819 */ /* 0x004fc60000011413 */
[----:B------:R2:W-:Y:S01]  /*0af0*/  STL [R1+0xa8], R11 ;  /* 0x0000a80b01007387 */ /* 0x0005e20000100800 */
[----:B---3--:R-:W-:-:S03]  /*0b00*/  SHF.R.S32.HI R18, RZ, 0x1f, R18 ;  /* 0x0000001fff127819 */ /* 0x008fc60000011412 */
[----:B------:R3:W-:Y:S04]  /*0b10*/  STL [R1+0xa4], R10 ;  /* 0x0000a40a01007387 */ /* 0x0007e80000100800 */
[----:B------:R3:W-:Y:S01]  /*0b20*/  STL [R1+0xa0], R9 ;  /* 0x0000a00901007387 */ /* 0x0007e20000100800 */
[----:B-----5:R-:W-:-:S03]  /*0b30*/  SHF.R.S32.HI R16, RZ, 0x1f, R16 ;  /* 0x0000001fff107819 */ /* 0x020fc60000011410 */
[----:B------:R5:W-:Y:S01]  /*0b40*/  STL [R1+0x9c], R8 ;  /* 0x00009c0801007387 */ /* 0x000be20000100800 */
[----:B----4-:R-:W-:-:S03]  /*0b50*/  SHF.R.S32.HI R15, RZ, 0x1f, R15 ;  /* 0x0000001fff0f7819 */ /* 0x010fc6000001140f */
[----:B------:R4:W-:Y:S04]  /*0b60*/  STL [R1+0x98], R7 ;  /* 0x0000980701007387 */ /* 0x0009e80000100800 */
[----:B------:R4:W-:Y:S01]  /*0b70*/  STL [R1+0x94], R6 ;  /* 0x0000940601007387 */ /* 0x0009e20000100800 */
[----:B-1----:R-:W-:-:S03]  /*0b80*/  SHF.R.S32.HI R12, RZ, 0x1f, R12 ;  /* 0x0000001fff0c7819 */ /* 0x002fc6000001140c */
[----:B------:R1:W-:Y:S01]  /*0b90*/  STL [R1+0x90], R5 ;  /* 0x0000900501007387 */ /* 0x0003e20000100800 */
[----:B--2---:R-:W-:-:S03]  /*0ba0*/  SHF.R.S32.HI R11, RZ, 0x1f, R11 ;  /* 0x0000001fff0b7819 */ /* 0x004fc6000001140b */
[----:B------:R2:W-:Y:S01]  /*0bb0*/  STL [R1+0x8c], R4 ;  /* 0x00008c0401007387 */ /* 0x0005e20000100800 */
[----:B---3--:R-:W-:-:S03]  /*0bc0*/  SHF.R.S32.HI R10, RZ, 0x1f, R10 ;  /* 0x0000001fff0a7819 */ /* 0x008fc6000001140a */
[----:B------:R3:W-:Y:S01]  /*0bd0*/  STL [R1+0x188], R13 ;  /* 0x0001880d01007387 */ /* 0x0007e20000100800 */
[----:B------:R-:W-:-:S03]  /*0be0*/  SHF.R.S32.HI R9, RZ, 0x1f, R9 ;  /* 0x0000001fff097819 */ /* 0x000fc60000011409 */
[----:B------:R3:W-:Y:S01]  /*0bf0*/  STL [R1+0x88], R3 ;  /* 0x0000880301007387 */ /* 0x0007e20000100800 */
[----:B-----5:R-:W-:-:S03]  /*0c00*/  SHF.R.S32.HI R8, RZ, 0x1f, R8 ;  /* 0x0000001fff087819 */ /* 0x020fc60000011408 */
[----:B------:R-:W-:Y:S01]  /*0c10*/  STL [R1+0x184], R32 ;  /* 0x0001842001007387 */ /* 0x000fe20000100800 */
[----:B----4-:R-:W-:-:S03]  /*0c20*/  SHF.R.S32.HI R7, RZ, 0x1f, R7 ;  /* 0x0000001fff077819 */ /* 0x010fc60000011407 */
[----:B------:R-:W-:Y:S01]  /*0c30*/  STL [R1+0x84], R2 ;  /* 0x0000840201007387 */ /* 0x000fe20000100800 */
[----:B------:R-:W-:Y:S02]  /*0c40*/  SHF.R.S32.HI R6, RZ, 0x1f, R6 ;  /* 0x0000001fff067819 */ /* 0x000fe40000011406 */
[----:B-1----:R-:W-:Y:S02]  /*0c50*/  SHF.R.S32.HI R5, RZ, 0x1f, R5 ;  /* 0x0000001fff057819 */ /* 0x002fe40000011405 */
[----:B--2---:R-:W-:Y:S02]  /*0c60*/  SHF.R.S32.HI R4, RZ, 0x1f, R4 ;  /* 0x0000001fff047819 */ /* 0x004fe40000011404 */
[----:B---3--:R-:W-:Y:S02]  /*0c70*/  SHF.R.S32.HI R13, RZ, 0x1f, R31 ;  /* 0x0000001fff0d7819 */ /* 0x008fe4000001141f */
[----:B------:R-:W-:-:S03]  /*0c80*/  SHF.R.S32.HI R3, RZ, 0x1f, R3 ;  /* 0x0000001fff037819 */ /* 0x000fc60000011403 */
[----:B------:R1:W-:Y:S04]  /*0c90*/  STL [R1+0x180], R13 ;  /* 0x0001800d01007387 */ /* 0x0003e80000100800 */
        /* <DEDUP_REMOVED lines=21> */
[----:B-1----:R-:W-:-:S05]  /*0df0*/  SHF.R.S32.HI R13, RZ, 0x1f, R14 ;  /* 0x0000001fff0d7819 */ /* 0x002fca000001140e */
[----:B------:R2:W-:Y:S04]  /*0e00*/  STL [R1+0x13c], R13 ;  /* 0x00013c0d01007387 */ /* 0x0005e80000100800 */
        /* <DEDUP_REMOVED lines=10> */
[----:B------:R2:W-:Y:S02]  /*0eb0*/  STL [R1+0x110], R0 ;  /* 0x0001100001007387 */ /* 0x0005e40000100800 */
.L_x_2731:
        /* <DEDUP_REMOVED lines=19> */
.L_x_2675:
[----:B------:R-:W-:-:S04]  /*0ff0*/  MOV R0, c[0x0][0x554] ;  /* 0x0001550000007a02 */ /* 0x000fc80000000f00 */
[----:B------:R-:W-:Y:S02]  /*1000*/  ISETP.NE.AND P0, PT, R0, 0x1, PT ;  /* 0x000000010000780c */ /* 0x000fe40003f05270 */
[----:B------:R-:W-:-:S11]  /*1010*/  MOV R0, R2 ;  /* 0x0000000200007202 */ /* 0x000fd60000000f00 */
[----:B------:R-:W-:-:S05]  /*1020*/  @P0 IMAD.HI.U32 R4, R2, c[0x0][0x558], RZ ;  /* 0x0001560002040a27 */ /* 0x000fca00078e00ff */
[----:B------:R-:W-:-:S05]  /*1030*/  @P0 SHF.R.U32.HI R0, RZ, c[0x0][0x55c], R4 ;  /* 0x00015700ff000a19 */ /* 0x000fca0000011604 */
[----:B------:R-:W-:Y:S02]  /*1040*/  IMAD R4, R0, c[0x0][0x554], RZ ;  /* 0x0001550000047a24 */ /* 0x000fe400078e02ff */
.L_x_2676:
[----:B------:R-:W-:Y:S05]  /*1050*/  BSYNC B0 ;  /* 0x0000000000007941 */ /* 0x000fea0003800000 */
.L_x_2674:
[----:B------:R-:W-:Y:S01]  /*1060*/  IMAD.MOV.U32 R5, RZ, RZ, c[0x0][0x548] ;  /* 0x00015200ff057624 */ /* 0x000fe200078e00ff */
[----:B------:R-:W-:Y:S01]  /*1070*/  ISETP.NE.U32.AND P0, PT, RZ, c[0x0][0x370], PT ;  /* 0x0000dc00ff007a0c */ /* 0x000fe20003f05070 */
[----:B------:R-:W2:Y:S01]  /*1080*/  LDL.LU R6, [R1+0x78] ;  /* 0x0000780001067983 */ /* 0x000ea20000300800 */
[----:B------:R-:W-:Y:S01]  /*1090*/  IMAD.IADD R4, R2, 0x1, -R4 ;  /* 0x0000000102047824 */ /* 0x000fe200078e0a04 */
[----:B------:R-:W-:Y:S02]  /*10a0*/  MOV R7, RZ ;  /* 0x000000ff00077202 */ /* 0x000fe40000000f00 */
[----:B------:R-:W-:Y:S01]  /*10b0*/  ISETP.NE.AND P1, PT, R5, 0x1, PT ;  /* 0x000000010500780c */ /* 0x000fe20003f25270 */
[----:B------:R-:W-:Y:S01]  /*10c0*/  IMAD R5, R3, c[0x0][0x554], R4 ;  /* 0x0001550003057a24 */ /* 0x000fe200078e0204 */
[----:B------:R-:W-:-:S03]  /*10d0*/  ISETP.NE.AND.EX P0, PT, RZ, c[0x0][0x374], PT, P0 ;  /* 0x0000dd00ff007a0c */ /* 0x000fc60003f05300 */
[----:B------:R-:W-:-:S08]  /*10e0*/  IMAD.MOV.U32 R11, RZ, RZ, R5 ;  /* 0x000000ffff0b7224 */ /* 0x000fd000078e0005 */
[----:B------:R-:W-:-:S04]  /*10f0*/  @P1 IMAD.HI.U32 R2, R5, c[0x0][0x54c], RZ ;  /* 0x0001530005021a27 */ /* 0x000fc800078e00ff */
[----:B------:R-:W-:Y:S01]  /*1100*/  @P0 IMAD.MOV.U32 R3, RZ, RZ, 0x4 ;  /* 0x00000004ff030424 */ /* 0x000fe200078e00ff */
[----:B------:R-:W-:-:S05]  /*1110*/  @P1 SHF.R.U32.HI R11, RZ, c[0x0][0x550], R2 ;  /* 0x00015400ff0b1a19 */ /* 0x000fca0000011602 */
[----:B------:R-:W-:Y:S01]  /*1120*/  @P0 IMAD.WIDE R2, R11, R3, c[0x0][0x370] ;  /* 0x0000dc000b020625 */ /* 0x000fe200078e0203 */
[----:B------:R-:W-:Y:S04]  /*1130*/  STL [R1+0x6c], R11 ;  /* 0x00006c0b01007387 */ /* 0x000fe80000100800 */
[----:B------:R1:W3:Y:S01]  /*1140*/  @P0 LDG.E R7, [R2.64] ;  /* 0x0000000602070981 */ /* 0x0002e2000c1e1900 */
[----:B------:R-:W-:Y:S01]  /*1150*/  IMAD.MOV.U32 R12, RZ, RZ, R0 ;  /* 0x000000ffff0c7224 */ /* 0x000fe200078e0000 */
[----:B------:R-:W-:Y:S01]  /*1160*/  BSSY B0, `(.L_x_2677) ;  /* 0x0000047000007945 */ /* 0x000fe20003800000 */
[----:B------:R-:W-:-:S05]  /*1170*/  IMAD.MOV.U32 R4, RZ, RZ, c[0x0][0x2c4] ;  /* 0x0000b100ff047624 */ /* 0x000fca00078e00ff */
[----:B------:R-:W-:Y:S01]  /*1180*/  ISETP.NE.AND P3, PT, R4, 0x1, PT ;  /* 0x000000010400780c */ /* 0x000fe20003f65270 */
[----:B------:R-:W-:-:S05]  /*1190*/  IMAD.MOV.U32 R4, RZ, RZ, c[0x0][0x168] ;  /* 0x00005a00ff047624 */ /* 0x000fca00078e00ff */
[----:B------:R-:W-:Y:S01]  /*11a0*/  IADD3 R4, -R4, 0x60, RZ ;  /* 0x0000006004047810 */ /* 0x000fe20007ffe1ff */
[----:B-1----:R-:W-:-:S05]  /*11b0*/  IMAD.MOV.U32 R2, RZ, RZ, c[0x0][0x53c] ;  /* 0x00014f00ff027624 */ /* 0x002fca00078e00ff */
        /* <DEDUP_REMOVED lines=8> */
[----:B------:R-:W-:Y:S01]  /*1240*/  STL [R1+0x74], R12 ;  /* 0x0000740c01007387 */ /* 0x000fe20000100800 */
[----:B------:R-:W-:-:S03]  /*1250*/  IMAD R2, R2, c[0x0][0x1d0], R4 ;  /* 0x0000740002027a24 */ /* 0x000fc600078e0204 */
[----:B------:R-:W-:-:S04]  /*1260*/  SHF.L.U32 R17, R0, 0x7, RZ ;  /* 0x0000000700117819 */ /* 0x000fc800000006ff */
[----:B------:R-:W-:Y:S01]  /*1270*/  IADD3 R0, R17, 0x7f, RZ ;  /* 0x0000007f11007810 */ /* 0x000fe20007ffe0ff */
[----:B------:R-:W-:Y:S04]  /*1280*/  STL [R1+0x7c], R17 ;  /* 0x00007c1101007387 */ /* 0x000fe80000100800 */
[----:B------:R-:W-:-:S05]  /*1290*/  @P3 IMAD.HI.U32 R3, R0, c[0x0][0x2c8], RZ ;  /* 0x0000b20000033a27 */ /* 0x000fca00078e00ff */
[----:B------:R-:W-:Y:S02]  /*12a0*/  @P3 SHF.R.U32.HI R0, RZ, c[0x0][0x2cc], R3 ;  /* 0x0000b300ff003a19 */ /* 0x000fe40000011603 */
[----:B------:R-:W-:-:S03]  /*12b0*/  IADD3 R3, R250, 0x5f, RZ ;  /* 0x0000005ffa037810 */ /* 0x000fc60007ffe0ff */
[----:B------:R-:W-:Y:S02]  /*12c0*/  IMAD.IADD R2, R2, 0x1, R0 ;  /* 0x0000000102027824 */ /* 0x000fe400078e0200 */
[----:B------:R-:W-:-:S04]  /*12d0*/  IMAD.HI R0, R3, 0x2aaaaaab, RZ ;  /* 0x2aaaaaab03007827 */ /* 0x000fc800078e02ff */
[----:B------:R-:W-:Y:S01]  /*12e0*/  IMAD.HI R3, R2, 0x2aaaaaab, RZ ;  /* 0x2aaaaaab02037827 */ /* 0x000fe200078e02ff */
[----:B------:R-:W-:-:S04]  /*12f0*/  SHF.R.U32.HI R2, RZ, 0x1f, R0 ;  /* 0x0000001fff027819 */ /* 0x000fc80000011600 */
[----:B------:R-:W-:Y:S02]  /*1300*/  SHF.R.U32.HI R4, RZ, 0x1f, R3 ;  /* 0x0000001fff047819 */ /* 0x000fe40000011603 */
[----:B------:R-:W-:Y:S02]  /*1310*/  LEA.HI.SX32 R0, R0, R2, 0x1c ;  /* 0x0000000200007211 */ /* 0x000fe400078fe2ff */
[----:B------:R-:W-:Y:S02]  /*1320*/  LEA.HI.SX32 R2, R3, R4, 0x1c ;  /* 0x0000000403027211 */ /* 0x000fe400078fe2ff */
[----:B--2---:R-:W-:-:S04]  /*1330*/  LOP3.LUT R6, R6, 0xfffffffd, RZ, 0xc0, !PT ;  /* 0xfffffffd06067812 */ /* 0x004fc800078ec0ff */
[----:B------:R-:W-:-:S05]  /*1340*/  @P3 LOP3.LUT R6, R6, 0x2, RZ, 0xfc, !PT ;  /* 0x0000000206063812 */ /* 0x000fca00078efcff */
[----:B------:R-:W-:Y:S04]  /*1350*/  STL [R1+0x78], R6 ;  /* 0x0000780601007387 */ /* 0x000fe80000100800 */
[----:B---3--:R1:W-:Y:S02]  /*1360*/  STL [R1+0x3c], R7 ;  /* 0x00003c0701007387 */ /* 0x0083e40000100800 */
[----:B-1----:R-:W-:Y:S01]  /*1370*/  IMNMX R7, R0, R2, PT ;  /* 0x0000000200077217 */ /* 0x002fe20003800200 */
[----:B------:R-:W-:Y:S01]  /*1380*/  IMAD.MOV.U32 R2, RZ, RZ, RZ ;  /* 0x000000ffff027224 */ /* 0x000fe200078e00ff */
[----:B------:R-:W-:Y:S02]  /*1390*/  IADD3 R0, -R11, RZ, RZ ;  /* 0x000000ff0b007210 */ /* 0x000fe40007ffe1ff */
[----:B------:R-:W-:-:S03]  /*13a0*/  ISETP.GE.AND P0, PT, R7, 0x1, PT ;  /* 0x000000010700780c */ /* 0x000fc60003f06270 */
[----:B------:R-:W-:-:S05]  /*13b0*/  IMAD R16, R0, c[0x0][0x548], R5 ;  /* 0x0001520000107a24 */ /* 0x000fca00078e0205 */
[----:B------:R1:W-:Y:S05]  /*13c0*/  STL [R1+0x70], R16 ;  /* 0x0000701001007387 */ /* 0x0003ea0000100800 */
        /* <DEDUP_REMOVED lines=32> */
.L_x_2678:
[----:B------:R-:W-:Y:S05]  /*15d0*/  BSYNC B0 ;  /* 0x0000000000007941 */ /* 0x000fea0003800000 */
.L_x_2677:
[----:B------:R-:W-:Y:S01]  /*15e0*/  LOP3.LUT R0, R12, 0xffff, RZ, 0xc0, !PT ;  /* 0x0000ffff0c007812 */ /* 0x000fe200078ec0ff */
[----:B------:R-:W-:Y:S01]  /*15f0*/  CS2R R128, SRZ ;  /* 0x0000000000807805 */ /* 0x000fe2000001ff00 */
[----:B------:R-:W-:Y:S01]  /*1600*/  CS2R R12, SRZ ;  /* 0x00000000000c7805 */ /* 0x000fe2000001ff00 */
        /* <DEDUP_REMOVED lines=70> */
[----:B--2---:R-:W2:Y:S01]  /*1a70*/  S2R R3, SR_TID.X ;  /* 0x0000000000037919 */ /* 0x004ea20000002100 */
[----:B------:R-:W-:-:S03]  /*1a80*/  ISETP.NE.U32.AND P0, PT, RZ, c[0x0][0x340], PT ;  /* 0x0000d000ff007a0c */ /* 0x000fc60003f05070 */
[----:B------:R-:W3:Y:S01]  /*1a90*/  LDL R12, [R1+0xc] ;  /* 0x00000c00010c7983 */ /* 0x000ee20000100800 */
[----:B------:R-:W-:-:S03]  /*1aa0*/  ISETP.NE.AND.EX P0, PT, RZ, c[0x0][0x344], PT, P0 ;  /* 0x0000d100ff007a0c */ /* 0x000fc60003f05300 */
[----:B------:R-:W4:Y:S04]  /*1ab0*/  LDL R10, [R1+0x28] ;  /* 0x00002800010a7983 */ /* 0x000f280000100800 */
[----:B------:R-:W4:Y:S04]  /*1ac0*/  LDL R9, [R1+0x24] ;  /* 0x0000240001097983 */ /* 0x000f280000100800 */
[----:B------:R-:W4:Y:S02]  /*1ad0*/  LDL R8, [R1+0x20] ;  /* 0x0000200001087983 */ /* 0x000f240000100800 */
[----:B------:R-:W-:Y:S01]  /*1ae0*/  @P0 IMAD.MOV.U32 R2, RZ, RZ, 0x4 ;  /* 0x00000004ff020424 */ /* 0x000fe200078e00ff */
[----:B--2---:R-:W-:-:S02]  /*1af0*/  SHF.R.S32.HI R4, RZ, 0x1f, R3 ;  /* 0x0000001fff047819 */ /* 0x004fc40000011403 */
[----:B------:R-:W-:Y:S02]  /*1b00*/  SHF.R.S32.HI R5, RZ, 0x1f, R3 ;  /* 0x0000001fff057819 */ /* 0x000fe40000011403 */
[-C--:B------:R-:W-:Y:S02]  /*1b10*/  LEA.HI R4, R4, R3.reuse, RZ, 0x3 ;  /* 0x0000000304047211 */ /* 0x080fe400078f18ff */
[----:B------:R-:W-:Y:S02]  /*1b20*/  LEA.HI R5, R5, R3, RZ, 0x3 ;  /* 0x0000000305057211 */ /* 0x000fe400078f18ff */
[----:B------:R-:W-:Y:S02]  /*1b30*/  LOP3.LUT R4, R4, 0xfffffff8, RZ, 0xc0, !PT ;  /* 0xfffffff804047812 */ /* 0x000fe400078ec0ff */
[----:B------:R-:W-:-:S03]  /*1b40*/  SHF.R.S32.HI R5, RZ, 0x3, R5 ;  /* 0x00000003ff057819 */ /* 0x000fc60000011405 */
[----:B------:R-:W-:Y:S02]  /*1b50*/  IMAD.IADD R4, R3, 0x1, -R4 ;  /* 0x0000000103047824 */ /* 0x000fe400078e0a04 */
[----:B------:R-:W-:-:S05]  /*1b60*/  @P0 IMAD.WIDE R2, R11, R2, c[0x0][0x340] ;  /* 0x0000d0000b020625 */ /* 0x000fca00078e0202 */
[----:B------:R2:W5:Y:S01]  /*1b70*/  @P0 LDG.E R14, [R2.64] ;  /* 0x00000006020e0981 */ /* 0x000562000c1e1900 */
[----:B------:R-:W-:Y:S02]  /*1b80*/  SHF.R.S32.HI R15, RZ, 0x1f, R16 ;  /* 0x0000001fff0f7819 */ /* 0x000fe40000011410 */
[----:B------:R-:W-:-:S03]  /*1b90*/  LEA R4, R4, R5, 0x5 ;  /* 0x0000000504047211 */ /* 0x000fc600078e28ff */
[----:B------:R-:W-:Y:S02]  /*1ba0*/  IMAD R0, R15, c[0x0][0x1b8], RZ ;  /* 0x00006e000f007a24 */ /* 0x000fe400078e02ff */
[----:B------:R-:W-:Y:S01]  /*1bb0*/  IMAD.IADD R4, R17, 0x1, R4 ;  /* 0x0000000111047824 */ /* 0x000fe200078e0204 */
[----:B------:R-:W-:Y:S01]  /*1bc0*/  SHF.R.S32.HI R6, RZ, 0x1f, R11 ;  /* 0x0000001fff067819 */ /* 0x000fe2000001140b */
[----:B------:R-:W-:Y:S02]  /*1bd0*/  IMAD R5, R16, c[0x0][0x1bc], R0 ;  /* 0x00006f0010057a24 */ /* 0x000fe400078e0200 */
[----:B------:R-:W-:-:S04]  /*1be0*/  @P3 IMAD.HI.U32 R7, R4, c[0x0][0x2c8], RZ ;  /* 0x0000b20004073a27 */ /* 0x000fc800078e00ff */
[----:B------:R-:W-:Y:S01]  /*1bf0*/  IMAD.MOV.U32 R0, RZ, RZ, R4 ;  /* 0x000000ffff007224 */ /* 0x000fe200078e0004 */
[----:B------:R-:W-:Y:S01]  /*1c00*/  @P3 SHF.R.U32.HI R0, RZ, c[0x0][0x2cc], R7 ;  /* 0x0000b300ff003a19 */ /* 0x000fe20000011607 */
[----:B--2---:R-:W-:-:S05]  /*1c10*/  IMAD.WIDE.U32 R2, R16, c[0x0][0x1b8], RZ ;  /* 0x00006e0010027a25 */ /* 0x004fca00078e00ff */
[----:B------:R-:W-:Y:S01]  /*1c20*/  IADD3 R3, R3, R5, RZ ;  /* 0x0000000503037210 */ /* 0x000fe20007ffe0ff */
[----:B------:R-:W-:Y:S01]  /*1c30*/  IMAD R5, R6, c[0x0][0x1c0], RZ ;  /* 0x0000700006057a24 */ /* 0x000fe200078e02ff */
[----:B------:R-:W-:-:S03]  /*1c40*/  SHF.R.S32.HI R7, RZ, 0x1f, R0 ;  /* 0x0000001fff077819 */ /* 0x000fc60000011400 */
[C---:B------:R-:W-:Y:S02]  /*1c50*/  IMAD R6, R11.reuse, c[0x0][0x1c4], R5 ;  /* 0x000071000b067a24 */ /* 0x040fe400078e0205 */
[----:B------:R-:W-:Y:S02]  /*1c60*/  IMAD.MOV R5, RZ, RZ, -R0 ;  /* 0x000000ffff057224 */ /* 0x000fe400078e0a00 */
[----:B------:R-:W-:-:S04]  /*1c70*/  IMAD.WIDE.U32 R2, R11, c[0x0][0x1c0], R2 ;  /* 0x000070000b027a25 */ /* 0x000fc800078e0002 */
[----:B------:R-:W-:Y:S02]  /*1c80*/  IMAD R4, R5, c[0x0][0x2c4], R4 ;  /* 0x0000b10005047a24 */ /* 0x000fe400078e0204 */
[----:B------:R-:W-:Y:S02]  /*1c90*/  IMAD.IADD R3, R3, 0x1, R6 ;  /* 0x0000000103037824 */ /* 0x000fe400078e0206 */
        /* <DEDUP_REMOVED lines=9> */
[----:B------:R-:W-:Y:S02]  /*1d30*/  LEA R13, P1, R2, c[0x0][0x160], 0x1 ;  /* 0x00005800020d7a11 */ /* 0x000fe400078208ff */
[----:B------:R-:W-:Y:S02]  /*1d40*/  IADD3 R136, R252, -0x1, RZ ;  /* 0xfffffffffc887810 */ /* 0x000fe40007ffe0ff */
[----:B------:R-:W-:Y:S02]  /*1d50*/  LEA.HI.X R5, R2, c[0x0][0x164], R0, 0x1, P1 ;  /* 0x0000590002057a11 */ /* 0x000fe400008f0c00 */
[----:B---3--:R-:W-:Y:S02]  /*1d60*/  ISETP.GE.AND P6, PT, R12, c[0x0][0x198], PT ;  /* 0x000066000c007a0c */ /* 0x008fe40003fc6270 */
[----:B----4-:R-:W-:Y:S02]  /*1d70*/  ISETP.GE.AND P5, PT, R10, c[0x0][0x198], PT ;  /* 0x000066000a007a0c */ /* 0x010fe40003fa6270 */
[----:B------:R-:W-:-:S02]  /*1d80*/  ISETP.GE.AND P4, PT, R9, c[0x0][0x198], PT ;  /* 0x0000660009007a0c */ /* 0x000fc40003f86270 */
[----:B------:R-:W-:Y:S02]  /*1d90*/  ISETP.GE.AND P3, PT, R8, c[0x0][0x198], PT ;  /* 0x0000660008007a0c */ /* 0x000fe40003f66270 */
[----:B------:R-:W-:Y:S01]  /*1da0*/  @!P0 MOV R14, R11 ;  /* 0x0000000b000e8202 */ /* 0x000fe20000000f00 */
[----:B------:R-:W-:Y:S08]  /*1db0*/  BRA.DIV ~URZ, `(.L_x_2680) ;  /* 0x00013c927f007947 */ /* 0x000ff0000b800000 */
[----:B------:R2:W3:Y:S02]  /*1dc0*/  SHFL.IDX PT, R4, R5, RZ, 0x181f ;  /* 0x00181fff05047589 */ /* 0x0004e400000e0000 */
.L_x_2732:
[----:B------:R-:W-:Y:S05]  /*1dd0*/  BRA.DIV ~URZ, `(.L_x_2681) ;  /* 0x00013ce27f007947 */ /* 0x000fea000b800000 */
[----:B------:R4:W1:Y:S02]  /*1de0*/  SHFL.IDX PT, R0, R13, RZ, 0x181f ;  /* 0x00181fff0d007589 */ /* 0x00086400000e0000 */
.L_x_2733:
[----:B--2---:R-:W2:Y:S04]  /*1df0*/  LDL R3, [R1+0x7c] ;  /* 0x00007c0001037983 */ /* 0x004ea80000100800 */
[----:B------:R-:W4:Y:S01]  /*1e00*/  S2R R6, SR_TID.X ;  /* 0x0000000000067919 */ /* 0x000f220000002100 */
[----:B-1----:R-:W-:-:S04]  /*1e10*/  IMAD.MOV.U32 R16, RZ, RZ, c[0x0][0x2c4] ;  /* 0x0000b100ff107624 */ /* 0x002fc800078e00ff */
[----:B------:R-:W-:Y:S01]  /*1e20*/  IMAD R16, R16, c[0x0][0x168], RZ ;  /* 0x00005a0010107a24 */ /* 0x000fe200078e02ff */
[----:B----4-:R-:W-:-:S04]  /*1e30*/  SHF.R.S32.HI R2, RZ, 0x1f, R6 ;  /* 0x0000001fff027819 */ /* 0x010fc80000011406 */
[----:B------:R-:W-:-:S04]  /*1e40*/  LEA.HI R2, R2, R6, RZ, 0x3 ;  /* 0x0000000602027211 */ /* 0x000fc800078f18ff */
[----:B------:R-:W-:Y:S01]  /*1e50*/  SHF.R.S32.HI R2, RZ, 0x3, R2 ;  /* 0x00000003ff027819 */ /* 0x000fe20000011402 */
[----:B------:R-:W-:Y:S04]  /*1e60*/  BSSY B0, `(.L_x_2682) ;  /* 0x000001b000007945 */ /* 0x000fe80003800000 */
[----:B--2---:R-:W-:-:S05]  /*1e70*/  IMAD.IADD R12, R2, 0x1, R3 ;  /* 0x00000001020c7824 */ /* 0x004fca00078e0203 */
[----:B------:R-:W-:-:S13]  /*1e80*/  ISETP.GE.AND P0, PT, R12, R16, PT ;  /* 0x000000100c00720c */ /* 0x000fda0003f06270 */
[----:B------:R-:W-:Y:S05]  /*1e90*/  @P0 BRA `(.L_x_2683) ;  /* 0x0000017000000947 */ /* 0x000fea0003800000 */
        /* <DEDUP_REMOVED lines=8> */
[----:B--2---:R-:W-:-:S02]  /*1f20*/  LEA R10, P0, R6, R0, 0x1 ;  /* 0x00000000060a7211 */ /* 0x004fc400078008ff */
[----:B----4-:R-:W-:Y:S02]  /*1f30*/  LEA R8, P2, R2, R0, 0x1 ;  /* 0x0000000002087211 */ /* 0x010fe400078408ff */
[-C--:B---3--:R-:W-:Y:S02]  /*1f40*/  LEA.HI.X R11, R6, R4.reuse, R7, 0x1, P0 ;  /* 0x00000004060b7211 */ /* 0x088fe400000f0c07 */
[----:B------:R-:W-:-:S03]  /*1f50*/  LEA.HI.X R9, R2, R4, R3, 0x1, P2 ;  /* 0x0000000402097211 */ /* 0x000fc600010f0c03 */
[----:B------:R-:W-:Y:S01]  /*1f60*/  @!PT LDS RZ, [RZ] ;  /* 0x00000000fffff984 */ /* 0x000fe20000000800 */
[----:B------:R-:W-:Y:S01]  /*1f70*/  @!PT LDS RZ, [RZ] ;  /* 0x00000000fffff984 */ /* 0x000fe20000000800 */
[----:B------:R-:W-:Y:S01]  /*1f80*/  @!PT LDS RZ, [RZ] ;  /* 0x00000000fffff984 */ /* 0x000fe20000000800 */
[----:B------:R1:W-:Y:S01]  /*1f90*/  LDGSTS.E.BYPASS.LTC128B.128 [R251+0x18100], [R10.64], !P6 ;  /* 0x181000000afb7fae */ /* 0x0003e2000f101d46 */
[----:B------:R-:W-:-:S03]  /*1fa0*/  LEA R6, P1, R19, R0, 0x1 ;  /* 0x0000000013067211 */ /* 0x000fc600078208ff */
[----:B------:R1:W-:Y:S01]  /*1fb0*/  LDGSTS.E.BYPASS.LTC128B.128 [R251+0x1c100], [R8.64], !P5 ;  /* 0x1c10000008fb7fae */ /* 0x0003e2000e901d46 */
[----:B------:R-:W-:Y:S02]  /*1fc0*/  LEA R2, P0, R17, R0, 0x1 ;  /* 0x0000000011027211 */ /* 0x000fe400078008ff */
[-C--:B------:R-:W-:Y:S02]  /*1fd0*/  LEA.HI.X R7, R19, R4.reuse, R20, 0x1, P1 ;  /* 0x0000000413077211 */ /* 0x080fe400008f0c14 */
[----:B------:R-:W-:-:S03]  /*1fe0*/  LEA.HI.X R3, R17, R4, R18, 0x1, P0 ;  /* 0x0000000411037211 */ /* 0x000fc600000f0c12 */
[----:B------:R1:W-:Y:S04]  /*1ff0*/  LDGSTS.E.BYPASS.LTC128B.128 [R251+0x20100], [R6.64], !P4 ;  /* 0x2010000006fb7fae */ /* 0x0003e8000e101d46 */
[----:B------:R1:W-:Y:S02]  /*2000*/  LDGSTS.E.BYPASS.LTC128B.128 [R251+0x24100], [R2.64], !P3 ;  /* 0x2410000002fb7fae */ /* 0x0003e4000d901d46 */
.L_x_2683:
[----:B------:R-:W-:Y:S05]  /*2010*/  BSYNC B0 ;  /* 0x0000000000007941 */ /* 0x000fea0003800000 */
.L_x_2682:
[----:B------:R-:W-:Y:S05]  /*2020*/  BRA.DIV ~URZ, `(.L_x_2684) ;  /* 0x00013af27f007947 */ /* 0x000fea000b800000 */
[----:B---3--:R2:W3:Y:S04]  /*2030*/  SHFL.IDX PT, R4, R5, 0x1, 0x181f ;  /* 0x00381f0005047f89 */ /* 0x0084e800000e0000 */
[----:B------:R2:W4:Y:S02]  /*2040*/  SHFL.IDX PT, R0, R13, 0x1, 0x181f ;  /* 0x00381f000d007f89 */ /* 0x00052400000e0000 */
.L_x_2734:
[----:B-1----:R-:W-:Y:S01]  /*2050*/  IADD3 R2, R12, 0x20, RZ ;  /* 0x000000200c027810 */ /* 0x002fe20007ffe0ff */
[----:B------:R-:W-:Y:S03]  /*2060*/  BSSY B0, `(.L_x_2685) ;  /* 0x000001a000007945 */ /* 0x000fe60003800000 */
[----:B------:R-:W-:-:S13]  /*2070*/  ISETP.GE.AND P0, PT, R2, R16, PT ;  /* 0x000000100200720c */ /* 0x000fda0003f06270 */
[----:B------:R-:W-:Y:S05]  /*2080*/  @P0 BRA `(.L_x_2686) ;  /* 0x0000017000000947 */ /* 0x000fea0003800000 */
        /* <DEDUP_REMOVED lines=8> */
[----:B--2---:R-:W-:-:S04]  /*2110*/  LEA R10, P0, R6, R0, 0x1 ;  /* 0x00000000060a7211 */ /* 0x004fc800078008ff */
[----:B----4-:R-:W-:Y:S02]  /*2120*/  LEA.HI.X R11, R6, R4, R7, 0x1, P0 ;  /* 0x00000004060b7211 */ /* 0x010fe400000f0c07 */
[----:B---3--:R-:W-:-:S03]  /*2130*/  LEA R8, P2, R3, R0, 0x1 ;  /* 0x0000000003087211 */ /* 0x008fc600078408ff */
[----:B------:R-:W-:Y:S01]  /*2140*/  @!PT LDS RZ, [RZ] ;  /* 0x00000000fffff984 */ /* 0x000fe20000000800 */
[----:B------:R-:W-:Y:S01]  /*2150*/  @!PT LDS RZ, [RZ] ;  /* 0x00000000fffff984 */ /* 0x000fe20000000800 */
[----:B------:R-:W-:Y:S01]  /*2160*/  @!PT LDS RZ, [RZ] ;  /* 0x00000000fffff984 */ /* 0x000fe20000000800 */
[----:B------:R1:W-:Y:S01]  /*2170*/  LDGSTS.E.BYPASS.LTC128B.128 [R251+0x19100], [R10.64], !P6 ;  /* 0x191000000afb7fae */ /* 0x0003e2000f101d46 */
[-C--:B------:R-:W-:Y:S02]  /*2180*/  LEA R6, P1, R19, R0.reuse, 0x1 ;  /* 0x0000000013067211 */ /* 0x080fe400078208ff */
[----:B------:R-:W-:Y:S02]  /*2190*/  LEA R2, P0, R17, R0, 0x1 ;  /* 0x0000000011027211 */ /* 0x000fe400078008ff */
[-C--:B------:R-:W-:Y:S02]  /*21a0*/  LEA.HI.X R9, R3, R4.reuse, R21, 0x1, P2 ;  /* 0x0000000403097211 */ /* 0x080fe400010f0c15 */
[----:B------:R-:W-:-:S03]  /*21b0*/  LEA.HI.X R7, R19, R4, R20, 0x1, P1 ;  /* 0x0000000413077211 */ /* 0x000fc600008f0c14 */
[----:B------:R1:W-:Y:S01]  /*21c0*/  LDGSTS.E.BYPASS.LTC128B.128 [R251+0x1d100], [R8.64], !P5 ;  /* 0x1d10000008fb7fae */ /* 0x0003e2000e901d46 */
[----:B------:R-:W-:-:S03]  /*21d0*/  LEA.HI.X R3, R17, R4, R18, 0x1, P0 ;  /* 0x0000000411037211 */ /* 0x000fc600000f0c12 */
[----:B------:R1:W-:Y:S04]  /*21e0*/  LDGSTS.E.BYPASS.LTC128B.128 [R251+0x21100], [R6.64], !P4 ;  /* 0x2110000006fb7fae */ /* 0x0003e8000e101d46 */
[----:B------:R1:W-:Y:S02]  /*21f0*/  LDGSTS.E.BYPASS.LTC128B.128 [R251+0x25100], [R2.64], !P3 ;  /* 0x2510000002fb7fae */ /* 0x0003e4000d901d46 */
.L_x_2686:
[----:B------:R-:W-:Y:S05]  /*2200*/  BSYNC B0 ;  /* 0x0000000000007941 */ /* 0x000fea0003800000 */
.L_x_2685:
[----:B------:R-:W-:Y:S05]  /*2210*/  BRA.DIV ~URZ, `(.L_x_2687) ;  /* 0x000139c27f007947 */ /* 0x000fea000b800000 */
[----:B---3--:R3:W1:Y:S02]  /*2220*/  SHFL.IDX PT, R4, R5, 0x2, 0x181f ;  /* 0x00581f0005047f89 */ /* 0x00866400000e0000 */
.L_x_2735:
[----:B------:R-:W-:Y:S05]  /*2230*/  BRA.DIV ~URZ, `(.L_x_2688) ;  /* 0x00013a127f007947 */ /* 0x000fea000b800000 */
[----:B----4-:R4:W2:Y:S02]  /*2240*/  SHFL.IDX PT, R0, R13, 0x2, 0x181f ;  /* 0x00581f000d007f89 */ /* 0x0108a400000e0000 */
.L_x_2736:
[----:B-1----:R-:W-:Y:S01]  /*2250*/  IADD3 R2, R12, 0x40, RZ ;  /* 0x000000400c027810 */ /* 0x002fe20007ffe0ff */
[----:B------:R-:W-:Y:S03]  /*2260*/  BSSY B0, `(.L_x_2689) ;  /* 0x000001a000007945 */ /* 0x000fe60003800000 */
[----:B------:R-:W-:-:S13]  /*2270*/  ISETP.GE.AND P0, PT, R2, R16, PT ;  /* 0x000000100200720c */ /* 0x000fda0003f06270 */
[----:B------:R-:W-:Y:S05]  /*2280*/  @P0 BRA `(.L_x_2690) ;  /* 0x0000017000000947 */ /* 0x000fea0003800000 */
        /* <DEDUP_REMOVED lines=8> */
[----:B---3--:R-:W-:-:S04]  /*2310*/  LEA R10, P0, R6, R0, 0x1 ;  /* 0x00000000060a7211 */ /* 0x008fc800078008ff */
[----:B----4-:R-:W-:Y:S02]  /*2320*/  LEA.HI.X R11, R6, R4, R7, 0x1, P0 ;  /* 0x00000004060b7211 */ /* 0x010fe400000f0c07 */
[----:B--2---:R-:W-:-:S03]  /*2330*/  LEA R8, P2, R3, R0, 0x1 ;  /* 0x0000000003087211 */ /* 0x004fc600078408ff */
        /* <DEDUP_REMOVED lines=12> */
.L_x_2690:
[----:B------:R-:W-:Y:S05]  /*2400*/  BSYNC B0 ;  /* 0x0000000000007941 */ /* 0x000fea0003800000 */
.L_x_2689:
[----:B------:R-:W-:Y:S05]  /*2410*/  BRA.DIV ~URZ, `(.L_x_2691) ;  /* 0x000138927f007947 */ /* 0x000fea000b800000 */
[----:B------:R1:W3:Y:S04]  /*2420*/  SHFL.IDX PT, R4, R5, 0x3, 0x181f ;  /* 0x00781f0005047f89 */ /* 0x0002e800000e0000 */
[----:B--2---:R1:W2:Y:S02]  /*2430*/  SHFL.IDX PT, R0, R13, 0x3, 0x181f ;  /* 0x00781f000d007f89 */ /* 0x0042a400000e0000 */
.L_x_2737:
[----:B----4-:R-:W4:Y:S04]  /*2440*/  LDL R20, [R1+0xc] ;  /* 0x00000c0001147983 */ /* 0x010f280000100800 */
[----:B---3--:R-:W3:Y:S04]  /*2450*/  LDL R21, [R1+0x10c] ;  /* 0x00010c0001157983 */ /* 0x008ee80000100800 */
[----:B--2---:R-:W2:Y:S04]  /*2460*/  LDL R30, [R1+0x28] ;  /* 0x00002800011e7983 */ /* 0x004ea80000100800 */
[----:B------:R-:W2:Y:S04]  /*2470*/  LDL R19, [R1+0x108] ;  /* 0x0001080001137983 */ /* 0x000ea80000100800 */
[----:B------:R-:W2:Y:S04]  /*2480*/  LDL R29, [R1+0x24] ;  /* 0x00002400011d7983 */ /* 0x000ea80000100800 */
[----:B------:R-:W2:Y:S04]  /*2490*/  LDL R18, [R1+0x104] ;  /* 0x0001040001127983 */ /* 0x000ea80000100800 */
[----:B------:R-:W2:Y:S04]  /*24a0*/  LDL R28, [R1+0x20] ;  /* 0x00002000011c7983 */ /* 0x000ea80000100800 */
[----:B------:R-:W2:Y:S01]  /*24b0*/  LDL R17, [R1+0x100] ;  /* 0x0001000001117983 */ /* 0x000ea20000100800 */
[----:B-1----:R-:W-:-:S04]  /*24c0*/  IADD3 R2, R12, 0x60, RZ ;  /* 0x000000600c027810 */ /* 0x002fc80007ffe0ff */
[----:B------:R-:W-:Y:S01]  /*24d0*/  ISETP.GE.AND P0, PT, R2, R16, PT ;  /* 0x000000100200720c */ /* 0x000fe20003f06270 */
[----:B------:R-:W1:Y:S01]  /*24e0*/  S2R R5, SR_TID.X ;  /* 0x0000000000057919 */ /* 0x000e620000002100 */
[----:B-----5:R-:W-:-:S05]  /*24f0*/  IMAD.WIDE.U32 R146, R14, c[0x0][0x2b0], RZ ;  /* 0x0000ac000e927a25 */ /* 0x020fca00078e00ff */
[----:B------:R2:W-:Y:S01]  /*2500*/  STL.64 [R1+0x50], R146 ;  /* 0x0000509201007387 */ /* 0x0005e20000100a00 */
[--C-:B-1----:R-:W-:Y:S02]  /*2510*/  SHF.R.S32.HI R22, RZ, 0x1f, R5.reuse ;  /* 0x0000001fff167819 */ /* 0x102fe40000011405 */
[----:B------:R-:W-:Y:S02]  /*2520*/  SHF.R.S32.HI R24, RZ, 0x1f, R5 ;  /* 0x0000001fff187819 */ /* 0x000fe40000011405 */
[-C--:B------:R-:W-:Y:S02]  /*2530*/  LEA.HI R22, R22, R5.reuse, RZ, 0x3 ;  /* 0x0000000516167211 */ /* 0x080fe400078f18ff */
[----:B------:R-:W-:Y:S02]  /*2540*/  LEA.HI R24, R24, R5, RZ, 0x3 ;  /* 0x0000000518187211 */ /* 0x000fe400078f18ff */
[----:B------:R-:W-:Y:S02]  /*2550*/  LOP3.LUT R22, R22, 0xfffffff8, RZ, 0xc0, !PT ;  /* 0xfffffff816167812 */ /* 0x000fe400078ec0ff */
[----:B------:R-:W-:-:S03]  /*2560*/  SHF.R.S32.HI R24, RZ, 0x3, R24 ;  /* 0x00000003ff187819 */ /* 0x000fc60000011418 */
[----:B------:R-:W-:-:S04]  /*2570*/  IMAD.IADD R22, R5, 0x1, -R22 ;  /* 0x0000000105167824 */ /* 0x000fc800078e0a16 */
[----:B------:R-:W-:Y:S01]  /*2580*/  IMAD R133, R22, 0x20, R24 ;  /* 0x0000002016857824 */ /* 0x000fe200078e0218 */
[----:B----4-:R-:W-:-:S04]  /*2590*/  @!P0 LEA R10, P1, R20, R0, 0x1 ;  /* 0x00000000140a8211 */ /* 0x010fc800078208ff */
[----:B---3--:R-:W-:Y:S02]  /*25a0*/  @!P0 LEA.HI.X R11, R20, R4, R21, 0x1, P1 ;  /* 0x00000004140b8211 */ /* 0x008fe400008f0c15 */
[----:B--2---:R-:W-:-:S03]  /*25b0*/  @!P0 LEA R8, P1, R30, R0, 0x1 ;  /* 0x000000001e088211 */ /* 0x004fc600078208ff */
        /* <DEDUP_REMOVED lines=8> */
[----:B------:R-:W-:-:S03]  /*2640*/  @!P0 LEA R2, P1, R28, R0, 0x1 ;  /* 0x000000001c028211 */ /* 0x000fc600078208ff */
[----:B------:R1:W-:Y:S01]  /*2650*/  @!P0 LDGSTS.E.BYPASS.LTC128B.128 [R251+0x23100], [R6.64], !P4 ;  /* 0x2310000006fb8fae */ /* 0x0003e2000e101d46 */
[----:B------:R-:W-:-:S05]  /*2660*/  SHF.R.S32.HI R0, RZ, 0x1f, R14 ;  /* 0x0000001fff007819 */ /* 0x000fca000001140e */
[----:B------:R-:W-:-:S04]  /*2670*/  IMAD R0, R0, c[0x0][0x2b0], RZ ;  /* 0x0000ac0000007a24 */ /* 0x000fc800078e02ff */
[----:B------:R-:W-:-:S04]  /*2680*/  IMAD R0, R14, c[0x0][0x2b4], R0 ;  /* 0x0000ad000e007a24 */ /* 0x000fc800078e0200 */
[----:B------:R-:W-:-:S05]  /*2690*/  IMAD.IADD R144, R147, 0x1, R0 ;  /* 0x0000000193907824 */ /* 0x000fca00078e0200 */
[----:B------:R1:W-:Y:S01]  /*26a0*/  STL [R1+0x60], R144 ;  /* 0x0000609001007387 */ /* 0x0003e20000100800 */
[----:B------:R-:W-:-:S05]  /*26b0*/  @!P0 LEA.HI.X R3, R28, R4, R17, 0x1, P1 ;  /* 0x000000041c038211 */ /* 0x000fca00008f0c11 */
[----:B------:R1:W-:Y:S04]  /*26c0*/  @!P0 LDGSTS.E.BYPASS.LTC128B.128 [R251+0x27100], [R2.64], !P3 ;  /* 0x2710000002fb8fae */ /* 0x0003e8000d901d46 */
[----:B------:R-:W0:Y:S01]  /*26d0*/  LDGDEPBAR ;  /* 0x00000000000079af */ /* 0x000e220000000000 */
[----:B------:R-:W-:Y:S02]  /*26e0*/  WARPSYNC 0xffffffff ;  /* 0xffffffff00007948 */ /* 0x000fe40003800000 */
[----:B------:R-:W2:Y:S04]  /*26f0*/  LDL.LU R5, [R1+0x78] ;  /* 0x0000780001057983 */ /* 0x000ea80000300800 */
[----:B------:R-:W3:Y:S01]  /*2700*/  LDL R145, [R1+0x3c] ;  /* 0x00003c0001917983 */ /* 0x000ee20000100800 */
[----:B-1----:R-:W-:-:S02]  /*2710*/  IMAD.MOV.U32 R6, RZ, RZ, 0x60 ;  /* 0x00000060ff067424 */ /* 0x002fc400078e00ff */
[----:B------:R-:W-:Y:S01]  /*2720*/  IMAD.MOV.U32 R148, RZ, RZ, c[0x0][0x2b8] ;  /* 0x0000ae00ff947624 */ /* 0x000fe200078e00ff */
[----:B------:R-:W4:Y:S01]  /*2730*/  LDL R16, [R1+0x70] ;  /* 0x0000700001107983 */ /* 0x000f220000100800 */
[----:B------:R-:W-:-:S03]  /*2740*/  IMAD R134, R252, R6, -0x60 ;  /* 0xffffffa0fc867424 */ /* 0x000fc600078e0206 */
[----:B------:R-:W-:Y:S01]  /*2750*/  ISETP.NE.AND P1, PT, R148, 0x1, PT ;  /* 0x000000019400780c */ /* 0x000fe20003f25270 */
[----:B------:R-:W-:-:S05]  /*2760*/  IMAD.IADD R2, R133, 0x1, R134 ;  /* 0x0000000185027824 */ /* 0x000fca00078e0286 */
[----:B------:R-:W-:-:S04]  /*2770*/  ISETP.GE.AND P0, PT, R2, R250, PT ;  /* 0x000000fa0200720c */ /* 0x000fc80003f06270 */
[----:B------:R-:W-:Y:S01]  /*2780*/  ISETP.GT.OR P0, PT, R133, 0x5f, P0 ;  /* 0x0000005f8500780c */ /* 0x000fe20000704670 */
[----:B------:R-:W-:Y:S01]  /*2790*/  IMAD.MOV.U32 R14, RZ, RZ, RZ ;  /* 0x000000ffff0e7224 */ /* 0x000fe200078e00ff */
[----:B------:R-:W-:Y:S01]  /*27a0*/  BAR.SYNC.DEFER_BLOCKING 0x0 ;  /* 0x0000000000007b1d */ /* 0x000fe20000010000 */
[----:B---3--:R-:W-:Y:S01]  /*27b0*/  IMAD.IADD R2, R2, 0x1, R145 ;  /* 0x0000000102027824 */ /* 0x008fe200078e0291 */
[----:B--2---:R-:W-:-:S03]  /*27c0*/  LOP3.LUT R5, R5, 0xfffffffe, RZ, 0xc0, !PT ;  /* 0xfffffffe05057812 */ /* 0x004fc600078ec0ff */
[----:B------:R-:W-:Y:S01]  /*27d0*/  @P1 IMAD.HI.U32 R3, R2, c[0x0][0x2bc], RZ ;  /* 0x0000af0002031a27 */ /* 0x000fe200078e00ff */
[----:B------:R-:W-:-:S03]  /*27e0*/  @P1 LOP3.LUT R5, R5, 0x1, RZ, 0xfc, !PT ;  /* 0x0000000105051812 */ /* 0x000fc600078efcff */
[----:B------:R-:W-:Y:S01]  /*27f0*/  IMAD.MOV.U32 R0, RZ, RZ, R2 ;  /* 0x000000ffff007224 */ /* 0x000fe200078e0002 */
[----:B------:R-:W-:Y:S01]  /*2800*/  @P1 SHF.R.U32.HI R0, RZ, c[0x0][0x2c0], R3 ;  /* 0x0000b000ff001a19 */ /* 0x000fe20000011603 */
[----:B------:R1:W-:Y:S03]  /*2810*/  STL [R1+0x78], R5 ;  /* 0x0000780501007387 */ /* 0x0003e60000100800 */
[----:B------:R-:W-:-:S04]  /*2820*/  @!P0 IADD3 R3, P1, R0, R146, RZ ;  /* 0x0000009200038210 */ /* 0x000fc80007f3e0ff */
[----:B-1----:R-:W-:Y:S02]  /*2830*/  @!P0 LEA.HI.X.SX32 R5, R0, R144, 0x1, P1 ;  /* 0x0000009000058211 */ /* 0x002fe400008f0eff */
[----:B------:R-:W-:-:S04]  /*2840*/  @!P0 LEA R4, P1, R3, c[0x0][0x2a0], 0x2 ;  /* 0x0000a80003048a11 */ /* 0x000fc800078210ff */
[----:B------:R-:W-:-:S05]  /*2850*/  @!P0 LEA.HI.X R5, R3, c[0x0][0x2a4], R5, 0x2, P1 ;  /* 0x0000a90003058a11 */ /* 0x000fca00008f1405 */
[----:B------:R1:W2:Y:S01]  /*2860*/  @!P0 LDG.E R14, [R4.64] ;  /* 0x00000006040e8981 */ /* 0x0002a2000c1e1900 */
[----:B------:R-:W-:-:S04]  /*2870*/  IMAD.MOV R0, RZ, RZ, -R0 ;  /* 0x000000ffff007224 */ /* 0x000fc800078e0a00 */
[----:B------:R-:W-:-:S05]  /*2880*/  IMAD R23, R0, c[0x0][0x2b8], R2 ;  /* 0x0000ae0000177a24 */ /* 0x000fca00078e0202 */
[----:B------:R-:W-:Y:S01]  /*2890*/  SHF.R.S32.HI R10, RZ, 0x1f, R23 ;  /* 0x0000001fff0a7819 */ /* 0x000fe20000011417 */
[----:B------:R-:W-:-:S04]  /*28a0*/  IMAD.WIDE.U32 R2, R23, c[0x0][0x1e0], RZ ;  /* 0x0000780017027a25 */ /* 0x000fc800078e00ff */
[----:B------:R-:W-:-:S04]  /*28b0*/  IMAD R0, R10, c[0x0][0x1e0], RZ ;  /* 0x000078000a007a24 */ /* 0x000fc800078e02ff */
[----:B------:R-:W-:-:S04]  /*28c0*/  IMAD R0, R23, c[0x0][0x1e4], R0 ;  /* 0x0000790017007a24 */ /* 0x000fc800078e0200 */
[----:B------:R-:W-:Y:S02]  /*28d0*/  IMAD.IADD R3, R3, 0x1, R0 ;  /* 0x0000000103037824 */ /* 0x000fe400078e0200 */
[----:B------:R-:W-:Y:S02]  /*28e0*/  IMAD R0, R15, c[0x0][0x1e8], RZ ;  /* 0x00007a000f007a24 */ /* 0x000fe400078e02ff */
[----:B----4-:R-:W-:-:S04]  /*28f0*/  IMAD.WIDE.U32 R142, R16, c[0x0][0x1e8], RZ ;  /* 0x00007a00108e7a25 */ /* 0x010fc800078e00ff */
[----:B------:R-:W-:-:S04]  /*2900*/  IMAD R0, R16, c[0x0][0x1ec], R0 ;  /* 0x00007b0010007a24 */ /* 0x000fc800078e0200 */
[----:B------:R-:W-:Y:S02]  /*2910*/  IMAD.IADD R141, R143, 0x1, R0 ;  /* 0x000000018f8d7824 */ /* 0x000fe400078e0200 */
[----:B------:R-:W-:Y:S02]  /*2920*/  IMAD.MOV.U32 R132, RZ, RZ, c[0x0][0x2ac] ;  /* 0x0000ab00ff847624 */ /* 0x000fe400078e00ff */
[----:B-1----:R-:W-:-:S04]  /*2930*/  IMAD R5, R252, -0x60, R6 ;  /* 0xffffffa0fc057824 */ /* 0x002fc800078e0206 */
[----:B------:R-:W-:-:S04]  /*2940*/  IMAD R132, R132, c[0x0][0x1d0], R5 ;  /* 0x0000740084847a24 */ /* 0x000fc800078e0205 */
[----:B------:R-:W-:Y:S02]  /*2950*/  IMAD.IADD R26, R132, 0x1, -R24 ;  /* 0x00000001841a7824 */ /* 0x000fe400078e0a18 */
[----:B------:R-:W-:Y:S01]  /*2960*/  IMAD.WIDE.U32 R24, R16, c[0x0][0x210], RZ ;  /* 0x0000840010187a25 */ /* 0x000fe200078e00ff */
[----:B------:R-:W-:Y:S03]  /*2970*/  STL [R1+0x14], R23 ;  /* 0x0000141701007387 */ /* 0x000fe60000100800 */
[----:B------:R-:W-:Y:S02]  /*2980*/  IMAD.SHL.U32 R138, R30, 0x2, RZ ;  /* 0x000000021e8a7824 */ /* 0x000fe400078e00ff */
[----:B------:R-:W-:Y:S01]  /*2990*/  IMAD.SHL.U32 R139, R29, 0x2, RZ ;  /* 0x000000021d8b7824 */ /* 0x000fe200078e00ff */
[C---:B------:R-:W-:Y:S01]  /*29a0*/  SHF.L.U64.HI R128, R20.reuse, 0x1, R21 ;  /* 0x0000000114807819 */ /* 0x040fe20000010215 */
[----:B------:R-:W-:Y:S01]  /*29b0*/  IMAD.SHL.U32 R137, R20, 0x2, RZ ;  /* 0x0000000214897824 */ /* 0x000fe200078e00ff */
[----:B------:R-:W-:-:S02]  /*29c0*/  SHF.L.U64.HI R129, R30, 0x1, R19 ;  /* 0x000000011e817819 */ /* 0x000fc40000010213 */
[----:B------:R-:W-:Y:S02]  /*29d0*/  SHF.L.U64.HI R130, R29, 0x1, R18 ;  /* 0x000000011d827819 */ /* 0x000fe40000010212 */
[----:B------:R-:W-:Y:S01]  /*29e0*/  IADD3 R226, R135, 0x20, RZ ;  /* 0x0000002087e27810 */ /* 0x000fe20007ffe0ff */
[C---:B------:R-:W-:Y:S01]  /*29f0*/  IMAD.SHL.U32 R140, R28.reuse, 0x2, RZ ;  /* 0x000000021c8c7824 */ /* 0x040fe200078e00ff */
[----:B------:R-:W-:Y:S02]  /*2a00*/  SHF.L.U64.HI R131, R28, 0x1, R17 ;  /* 0x000000011c837819 */ /* 0x000fe40000010211 */
[----:B--2---:R-:W-:Y:S01]  /*2a10*/  SHF.R.S32.HI R12, RZ, 0x1f, R14 ;  /* 0x0000001fff0c7819 */ /* 0x004fe2000001140e */
[----:B------:R-:W-:-:S04]  /*2a20*/  IMAD.WIDE.U32 R2, R14, c[0x0][0x1f0], R2 ;  /* 0x00007c000e027a25 */ /* 0x000fc800078e0002 */
[----:B------:R-:W-:Y:S01]  /*2a30*/  IMAD R4, R12, c[0x0][0x1f0], RZ ;  /* 0x00007c000c047a24 */ /* 0x000fe200078e02ff */
[----:B------:R-:W-:-:S03]  /*2a40*/  IADD3 R0, P0, R2, R142, RZ ;  /* 0x0000008e02007210 */ /* 0x000fc60007f1e0ff */
[----:B------:R-:W-:-:S05]  /*2a50*/  IMAD R4, R14, c[0x0][0x1f4], R4 ;  /* 0x00007d000e047a24 */ /* 0x000fca00078e0204 */
[----:B------:R-:W-:Y:S02]  /*2a60*/  IADD3.X R2, R141, R3, R4, P0, !PT ;  /* 0x000000038d027210 */ /* 0x000fe400007fe404 */
[----:B------:R-:W-:-:S04]  /*2a70*/  LEA R9, P0, R0, c[0x0][0x1c8], 0x1 ;  /* 0x0000720000097a11 */ /* 0x000fc800078008ff */
[----:B------:R-:W-:Y:S02]  /*2a80*/  LEA.HI.X R13, R0, c[0x0][0x1cc], R2, 0x1, P0 ;  /* 0x00007300000d7a11 */ /* 0x000fe400000f0c02 */
[----:B------:R-:W1:Y:S01]  /*2a90*/  SHFL.IDX PT, R0, R9, RZ, 0x181f ;  /* 0x00181fff09007589 */ /* 0x000e6200000e0000 */
[----:B------:R-:W-:-:S03]  /*2aa0*/  ISETP.GE.AND P0, PT, R26, 0x1, PT ;  /* 0x000000011a00780c */ /* 0x000fc60003f06270 */
[----:B------:R-:W2:Y:S04]  /*2ab0*/  SHFL.IDX PT, R2, R13, RZ, 0x181f ;  /* 0x00181fff0d027589 */ /* 0x000ea800000e0000 */
[----:B------:R-:W3:Y:S06]  /*2ac0*/  SHFL.IDX PT, R8, R9, 0x1, 0x181f ;  /* 0x00381f0009087f89 */ /* 0x000eec00000e0000 */
[----:B------:R-:W-:-:S02]  /*2ad0*/  @P0 ISETP.GE.AND P3, PT, R20, c[0x0][0x1d4], PT ;  /* 0x0000750014000a0c */ /* 0x000fc40003f66270 */
[----:B------:R-:W-:Y:S01]  /*2ae0*/  @P0 ISETP.GE.AND P4, PT, R30, c[0x0][0x1d4], PT ;  /* 0x000075001e000a0c */ /* 0x000fe20003f86270 */
[----:B------:R-:W4:Y:S01]  /*2af0*/  SHFL.IDX PT, R11, R13, 0x1, 0x181f ;  /* 0x00381f000d0b7f89 */ /* 0x000f2200000e0000 */
[-C--:B-1----:R-:W-:Y:S02]  /*2b00*/  @P0 LEA R4, P2, R20, R0.reuse, 0x1 ;  /* 0x0000000014040211 */ /* 0x082fe400078408ff */
[----:B------:R-:W-:Y:S02]  /*2b10*/  @P0 LEA R6, P1, R30, R0, 0x1 ;  /* 0x000000001e060211 */ /* 0x000fe400078208ff */
[-C--:B--2---:R-:W-:Y:S02]  /*2b20*/  @P0 LEA.HI.X R5, R20, R2.reuse, R21, 0x1, P2 ;  /* 0x0000000214050211 */ /* 0x084fe400010f0c15 */
[----:B------:R-:W-:Y:S02]  /*2b30*/  @P0 LEA.HI.X R7, R30, R2, R19, 0x1, P1 ;  /* 0x000000021e070211 */ /* 0x000fe400008f0c13 */
[----:B------:R-:W-:Y:S01]  /*2b40*/  ISETP.GE.AND P1, PT, R26, 0x21, PT ;  /* 0x000000211a00780c */ /* 0x000fe20003f26270 */
[----:B------:R1:W-:Y:S01]  /*2b50*/  @P0 LDGSTS.E.BYPASS.LTC128B.128 [R251+0xc100], [R4.64], !P3 ;  /* 0x0c10000004fb0fae */ /* 0x0003e2000d901d46 */
[----:B------:R-:W-:-:S03]  /*2b60*/  @P0 ISETP.GE.AND P5, PT, R29, c[0x0][0x1d4], PT ;  /* 0x000075001d000a0c */ /* 0x000fc60003fa6270 */
[----:B------:R2:W-:Y:S01]  /*2b70*/  @P0 LDGSTS.E.BYPASS.LTC128B.128 [R251+0xf100], [R6.64], !P4 ;  /* 0x0f10000006fb0fae */ /* 0x0005e2000e101d46 */
[----:B------:R-:W-:Y:S02]  /*2b80*/  @P0 ISETP.GE.AND P4, PT, R28, c[0x0][0x1d4], PT ;  /* 0x000075001c000a0c */ /* 0x000fe40003f86270 */
[----:B-1----:R-:W-:-:S04]  /*2b90*/  @P0 LEA R4, P2, R29, R0, 0x1 ;  /* 0x000000001d040211 */ /* 0x002fc800078408ff */
[----:B------:R-:W-:Y:S02]  /*2ba0*/  @P0 LEA.HI.X R5, R29, R2, R18, 0x1, P2 ;  /* 0x000000021d050211 */ /* 0x000fe400010f0c12 */
[----:B--2---:R-:W-:-:S03]  /*2bb0*/  @P0 LEA R6, P2, R28, R0, 0x1 ;  /* 0x000000001c060211 */ /* 0x004fc600078408ff */
[----:B------:R3:W-:Y:S01]  /*2bc0*/  @P0 LDGSTS.E.BYPASS.LTC128B.128 [R251+0x12100], [R4.64], !P5 ;  /* 0x1210000004fb0fae */ /* 0x0007e2000e901d46 */
[----:B------:R-:W-:Y:S02]  /*2bd0*/  @P0 LEA.HI.X R7, R28, R2, R17, 0x1, P2 ;  /* 0x000000021c070211 */ /* 0x000fe400010f0c11 */
[----:B------:R-:W-:Y:S01]  /*2be0*/  @P1 ISETP.GE.AND P2, PT, R20, c[0x0][0x1d4], PT ;  /* 0x0000750014001a0c */ /* 0x000fe20003f46270 */
[----:B------:R-:W-:Y:S02]  /*2bf0*/  IMAD R0, R10, c[0x0][0x208], RZ ;  /* 0x000082000a007a24 */ /* 0x000fe400078e02ff */
[----:B------:R1:W-:Y:S01]  /*2c00*/  @P0 LDGSTS.E.BYPASS.LTC128B.128 [R251+0x15100], [R6.64], !P4 ;  /* 0x1510000006fb0fae */ /* 0x0003e2000e101d46 */
[----:B------:R-:W-:Y:S01]  /*2c10*/  @P1 ISETP.GE.AND P4, PT, R30, c[0x0][0x1d4], PT ;  /* 0x000075001e001a0c */ /* 0x000fe20003f86270 */
[----:B------:R-:W-:Y:S02]  /*2c20*/  IMAD.WIDE.U32 R2, R23, c[0x0][0x208], RZ ;  /* 0x0000820017027a25 */ /* 0x000fe400078e00ff */
[----:B------:R-:W-:Y:S01]  /*2c30*/  SHFL.IDX PT, R10, R13, 0x2, 0x181f ;  /* 0x00581f000d0a7f89 */ /* 0x000fe200000e0000 */
[----:B---3--:R-:W-:-:S04]  /*2c40*/  @P1 LEA R4, P3, R20, R8, 0x1 ;  /* 0x0000000814041211 */ /* 0x008fc800078608ff */
[----:B----4-:R-:W-:Y:S01]  /*2c50*/  @P1 LEA.HI.X R5, R20, R11, R21, 0x1, P3 ;  /* 0x0000000b14051211 */ /* 0x010fe200018f0c15 */
[----:B-1----:R-:W-:Y:S02]  /*2c60*/  IMAD R7, R23, c[0x0][0x20c], R0 ;  /* 0x0000830017077a24 */ /* 0x002fe400078e0200 */
[----:B------:R-:W1:Y:S01]  /*2c70*/  SHFL.IDX PT, R0, R9, 0x2, 0x181f ;  /* 0x00581f0009007f89 */ /* 0x000e6200000e0000 */
[----:B------:R-:W-:-:S03]  /*2c80*/  @P1 LEA R6, P0, R30, R8, 0x1 ;  /* 0x000000081e061211 */ /* 0x000fc600078008ff */
[----:B------:R2:W-:Y:S01]  /*2c90*/  @P1 LDGSTS.E.BYPASS.LTC128B.128 [R251+0xd100], [R4.64], !P2 ;  /* 0x0d10000004fb1fae */ /* 0x0005e2000d101d46 */
[----:B------:R-:W-:Y:S01]  /*2ca0*/  @P1 ISETP.GE.AND P2, PT, R29, c[0x0][0x1d4], PT ;  /* 0x000075001d001a0c */ /* 0x000fe20003f46270 */
[----:B------:R-:W-:Y:S01]  /*2cb0*/  IMAD.IADD R3, R3, 0x1, R7 ;  /* 0x0000000103037824 */ /* 0x000fe200078e0207 */
[----:B------:R-:W-:Y:S02]  /*2cc0*/  @P1 LEA.HI.X R7, R30, R11, R19, 0x1, P0 ;  /* 0x0000000b1e071211 */ /* 0x000fe400000f0c13 */
[----:B------:R-:W-:-:S03]  /*2cd0*/  ISETP.GE.AND P0, PT, R26, 0x41, PT ;  /* 0x000000411a00780c */ /* 0x000fc60003f06270 */
[----:B------:R3:W-:Y:S01]  /*2ce0*/  @P1 LDGSTS.E.BYPASS.LTC128B.128 [R251+0x10100], [R6.64], !P4 ;  /* 0x1010000006fb1fae */ /* 0x0007e2000e101d46 */
[----:B------:R-:W-:Y:S01]  /*2cf0*/  @P1 ISETP.GE.AND P4, PT, R28, c[0x0][0x1d4], PT ;  /* 0x000075001c001a0c */ /* 0x000fe20003f86270 */
[----:B------:R-:W-:Y:S01]  /*2d00*/  IMAD.WIDE.U32 R2, R14, c[0x0][0x218], R2 ;  /* 0x000086000e027a25 */ /* 0x000fe200078e0002 */
[----:B--2---:R-:W-:-:S04]  /*2d10*/  @P1 LEA R4, P3, R29, R8, 0x1 ;  /* 0x000000081d041211 */ /* 0x004fc800078608ff */
[----:B------:R-:W-:Y:S01]  /*2d20*/  @P1 LEA.HI.X R5, R29, R11, R18, 0x1, P3 ;  /* 0x0000000b1d051211 */ /* 0x000fe200018f0c12 */
[----:B---3--:R-:W-:-:S04]  /*2d30*/  IMAD R6, R15, c[0x0][0x210], RZ ;  /* 0x000084000f067a24 */ /* 0x008fc800078e02ff */
[----:B------:R2:W-:Y:S04]  /*2d40*/  @P1 LDGSTS.E.BYPASS.LTC128B.128 [R251+0x13100], [R4.64], !P2 ;  /* 0x1310000004fb1fae */ /* 0x0005e8000d101d46 */
[----:B------:R-:W-:Y:S04]  /*2d50*/  STL [R1+0x10], R14 ;  /* 0x0000100e01007387 */ /* 0x000fe80000100800 */
[----:B------:R-:W-:Y:S01]  /*2d60*/  STL.64 [R1+0x48], R142 ;  /* 0x0000488e01007387 */ /* 0x000fe20000100a00 */
[----:B--2---:R-:W-:Y:S01]  /*2d70*/  IMAD R5, R16, c[0x0][0x214], R6 ;  /* 0x0000850010057a24 */ /* 0x004fe200078e0206 */
[----:B------:R-:W-:Y:S01]  /*2d80*/  @P1 LEA R6, P3, R28, R8, 0x1 ;  /* 0x000000081c061211 */ /* 0x000fe200078608ff */
[----:B------:R-:W-:Y:S01]  /*2d90*/  IMAD R8, R12, c[0x0][0x218], RZ ;  /* 0x000086000c087a24 */ /* 0x000fe200078e02ff */
[----:B-1----:R-:W-:-:S02]  /*2da0*/  @P0 LEA R4, P2, R20, R0, 0x1 ;  /* 0x0000000014040211 */ /* 0x002fc400078408ff */
[----:B------:R-:W-:Y:S02]  /*2db0*/  @P1 LEA.HI.X R7, R28, R11, R17, 0x1, P3 ;  /* 0x0000000b1c071211 */ /* 0x000fe400018f0c11 */
[C---:B------:R-:W-:Y:S01]  /*2dc0*/  @P0 ISETP.GE.AND P3, PT, R20.reuse, c[0x0][0x1d4], PT ;  /* 0x0000750014000a0c */ /* 0x040fe20003f66270 */
[----:B------:R-:W-:Y:S01]  /*2dd0*/  IMAD.IADD R9, R25, 0x1, R5 ;  /* 0x0000000119097824 */ /* 0x000fe200078e0205 */
[----:B------:R-:W-:Y:S01]  /*2de0*/  @P0 LEA.HI.X R5, R20, R10, R21, 0x1, P2 ;  /* 0x0000000a14050211 */ /* 0x000fe200010f0c15 */
[----:B------:R-:W-:Y:S01]  /*2df0*/  IMAD R8, R14, c[0x0][0x21c], R8 ;  /* 0x000087000e087a24 */ /* 0x000fe200078e0208 */
[----:B------:R-:W-:Y:S01]  /*2e00*/  IADD3 R2, P2, R2, R24, RZ ;  /* 0x0000001802027210 */ /* 0x000fe20007f5e0ff */
[----:B------:R1:W-:Y:S03]  /*2e10*/  @P1 LDGSTS.E.BYPASS.LTC128B.128 [R251+0x16100], [R6.64], !P4 ;  /* 0x1610000006fb1fae */ /* 0x0003e6000e101d46 */
[----:B------:R-:W-:Y:S01]  /*2e20*/  IADD3.X R3, R9, R3, R8, P2, !PT ;  /* 0x0000000309037210 */ /* 0x000fe200017fe408 */
[----:B------:R-:W-:Y:S01]  /*2e30*/  STL [R1+0x40], R141 ;  /* 0x0000408d01007387 */ /* 0x000fe20000100800 */
[----:B------:R-:W-:-:S02]  /*2e40*/  @P0 LEA R8, P2, R30, R0, 0x1 ;  /* 0x000000001e080211 */ /* 0x000fc400078408ff */
[----:B------:R-:W-:Y:S01]  /*2e50*/  LEA R13, P1, R2, c[0x0][0x1f8], 0x1 ;  /* 0x00007e00020d7a11 */ /* 0x000fe200078208ff */
[----:B------:R-:W-:Y:S01]  /*2e60*/  STL.64 [R1+0x58], R24 ;  /* 0x0000581801007387 */ /* 0x000fe20000100a00 */
[----:B------:R-:W-:-:S03]  /*2e70*/  @P0 ISETP.GE.AND P4, PT, R30, c[0x0][0x1d4], PT ;  /* 0x000075001e000a0c */ /* 0x000fc60003f86270 */
[----:B------:R2:W-:Y:S01]  /*2e80*/  STL [R1+0x64], R9 ;  /* 0x0000640901007387 */ /* 0x0005e20000100800 */
[----:B------:R-:W-:-:S03]  /*2e90*/  LEA.HI.X R27, R2, c[0x0][0x1fc], R3, 0x1, P1 ;  /* 0x00007f00021b7a11 */ /* 0x000fc600008f0c03 */
[----:B------:R3:W-:Y:S01]  /*2ea0*/  @P0 LDGSTS.E.BYPASS.LTC128B.128 [R251+0xe100], [R4.64], !P3 ;  /* 0x0e10000004fb0fae */ /* 0x0007e2000d901d46 */
[----:B------:R-:W-:-:S03]  /*2eb0*/  @P0 ISETP.GE.AND P1, PT, R28, c[0x0][0x1d4], PT ;  /* 0x000075001c000a0c */ /* 0x000fc60003f26270 */
[----:B------:R-:W-:Y:S04]  /*2ec0*/  SHFL.IDX PT, R12, R13, 0x1, 0x181f ;  /* 0x00381f000d0c7f89 */ /* 0x000fe800000e0000 */
[----:B------:R-:W4:Y:S01]  /*2ed0*/  LDL R149, [R1+0x34] ;  /* 0x0000340001957983 */ /* 0x000f220000100800 */
[----:B-1----:R-:W-:-:S04]  /*2ee0*/  @P0 LEA R6, P3, R29, R0, 0x1 ;  /* 0x000000001d060211 */ /* 0x002fc800078608ff */
[CC--:B------:R-:W-:Y:S02]  /*2ef0*/  @P0 LEA.HI.X R7, R29.reuse, R10.reuse, R18, 0x1, P3 ;  /* 0x0000000a1d070211 */ /* 0x0c0fe400018f0c12 */
[----:B--2---:R-:W-:Y:S02]  /*2f00*/  @P0 LEA.HI.X R9, R30, R10, R19, 0x1, P2 ;  /* 0x0000000a1e090211 */ /* 0x004fe400010f0c13 */
[----:B------:R-:W-:-:S03]  /*2f10*/  @P0 ISETP.GE.AND P2, PT, R29, c[0x0][0x1d4], PT ;  /* 0x000075001d000a0c */ /* 0x000fc60003f46270 */
[----:B------:R1:W-:Y:S01]  /*2f20*/  @P0 LDGSTS.E.BYPASS.LTC128B.128 [R251+0x11100], [R8.64], !P4 ;  /* 0x1110000008fb0fae */ /* 0x0003e2000e101d46 */
[----:B---3--:R-:W-:-:S04]  /*2f30*/  @P0 LEA R4, P3, R28, R0, 0x1 ;  /* 0x000000001c040211 */ /* 0x008fc800078608ff */
[----:B------:R-:W-:-:S05]  /*2f40*/  @P0 LEA.HI.X R5, R28, R10, R17, 0x1, P3 ;  /* 0x0000000a1c050211 */ /* 0x000fca00018f0c11 */
[----:B------:R2:W-:Y:S04]  /*2f50*/  @P0 LDGSTS.E.BYPASS.LTC128B.128 [R251+0x14100], [R6.64], !P2 ;  /* 0x1410000006fb0fae */ /* 0x0005e8000d101d46 */
[----:B------:R2:W-:Y:S04]  /*2f60*/  @P0 LDGSTS.E.BYPASS.LTC128B.128 [R251+0x17100], [R4.64], !P1 ;  /* 0x1710000004fb0fae */ /* 0x0005e8000c901d46 */
[----:B------:R-:W0:Y:S04]  /*2f70*/  LDGDEPBAR ;  /* 0x00000000000079af */ /* 0x000e280000000000 */
[----:B------:R-:W3:Y:S04]  /*2f80*/  SHFL.IDX PT, R0, R13, RZ, 0x181f ;  /* 0x00181fff0d007589 */ /* 0x000ee800000e0000 */
[----:B------:R-:W5:Y:S04]  /*2f90*/  SHFL.IDX PT, R2, R27, RZ, 0x181f ;  /* 0x00181fff1b027589 */ /* 0x000f6800000e0000 */
[----:B------:R-:W1:Y:S01]  /*2fa0*/  SHFL.IDX PT, R3, R27, 0x1, 0x181f ;  /* 0x00381f001b037f89 */ /* 0x000e6200000e0000 */
[----:B------:R-:W-:-:S02]  /*2fb0*/  R2P PR, R22, 0x6 ;  /* 0x0000000616007804 */ /* 0x000fc40000000000 */
[----:B------:R-:W-:Y:S01]  /*2fc0*/  ISETP.GE.AND P5, PT, R20, c[0x0][0x1d4], PT ;  /* 0x0000750014007a0c */ /* 0x000fe20003fa6270 */
[----:B------:R-:W-:-:S04]  /*2fd0*/  DEPBAR.LE SB0, 0x1 ;  /* 0x000080400000791a */ /* 0x000fc80000000000 */
[----:B------:R-:W-:-:S04]  /*2fe0*/  DEPBAR.LE SB0, 0x0 ;  /* 0x000080000000791a */ /* 0x000fc80000000000 */
[----:B------:R-:W-:Y:S01]  /*2ff0*/  BAR.SYNC.DEFER_BLOCKING 0x0 ;  /* 0x0000000000007b1d */ /* 0x000fe20000010000 */
[CC--:B---3--:R-:W-:Y:S02]  /*3000*/  IADD3 R20, P0, R0.reuse, R138.reuse, RZ ;  /* 0x0000008a00147210 */ /* 0x0c8fe40007f1e0ff */
[----:B------:R-:W-:Y:S02]  /*3010*/  IADD3 R18, P4, R0, R139, RZ ;  /* 0x0000008b00127210 */ /* 0x000fe40007f9e0ff */
[----:B------:R-:W-:Y:S01]  /*3020*/  @P1 IADD3 R226, R135, -0x20, RZ ;  /* 0xffffffe087e21810 */ /* 0x000fe20007ffe0ff */
[--C-:B-----5:R-:W-:Y:S01]  /*3030*/  IMAD.X R21, R2, 0x1, R129.reuse, P0 ;  /* 0x0000000102157824 */ /* 0x120fe200000e0681 */
[-C--:B------:R-:W-:Y:S01]  /*3040*/  IADD3 R14, P1, R12, R137.reuse, RZ ;  /* 0x000000890c0e7210 */ /* 0x080fe20007f3e0ff */
[----:B------:R-:W-:Y:S01]  /*3050*/  IMAD.X R19, R2, 0x1, R130, P4 ;  /* 0x0000000102137824 */ /* 0x000fe200020e0682 */
[----:B------:R-:W-:Y:S02]  /*3060*/  IADD3 R24, P0, R12, R138, RZ ;  /* 0x0000008a0c187210 */ /* 0x000fe40007f1e0ff */
[----:B------:R-:W-:Y:S01]  /*3070*/  ISETP.GE.AND P4, PT, R30, c[0x0][0x1d4], PT ;  /* 0x000075001e007a0c */ /* 0x000fe20003f86270 */
[C---:B-1----:R-:W-:Y:S01]  /*3080*/  IMAD.X R15, R3.reuse, 0x1, R128, P1 ;  /* 0x00000001030f7824 */ /* 0x042fe200008e0680 */
[----:B------:R-:W-:Y:S01]  /*3090*/  IADD3 R22, P3, R0, R137, RZ ;  /* 0x0000008900167210 */ /* 0x000fe20007f7e0ff */
[----:B------:R-:W-:Y:S01]  /*30a0*/  IMAD.X R25, R3, 0x1, R129, P0 ;  /* 0x0000000103197824 */ /* 0x000fe200000e0681 */
[----:B------:R-:W-:-:S02]  /*30b0*/  ISETP.LT.OR P1, PT, R26, 0x1, P5 ;  /* 0x000000011a00780c */ /* 0x000fc40002f21670 */
[----:B------:R-:W-:Y:S01]  /*30c0*/  ISETP.LT.OR P0, PT, R26, 0x1, P4 ;  /* 0x000000011a00780c */ /* 0x000fe20002701670 */
[----:B------:R-:W-:Y:S01]  /*30d0*/  IMAD.X R23, R2, 0x1, R128, P3 ;  /* 0x0000000102177824 */ /* 0x000fe200018e0680 */
[----:B------:R-:W-:-:S05]  /*30e0*/  IADD3 R16, P3, R0, R140, RZ ;  /* 0x0000008c00107210 */ /* 0x000fca0007f7e0ff */
[----:B------:R-:W-:Y:S01]  /*30f0*/  IMAD.X R17, R2, 0x1, R131, P3 ;  /* 0x0000000102117824 */ /* 0x000fe200018e0683 */
[----:B------:R-:W-:Y:S01]  /*3100*/  ISETP.GE.AND P3, PT, R29, c[0x0][0x1d4], PT ;  /* 0x000075001d007a0c */ /* 0x000fe20003f66270 */
[----:B------:R-:W-:Y:S04]  /*3110*/  LDSM.16.M88.4 R8, [R222] ;  /* 0x00000000de08783b */ /* 0x000fe80000000200 */
[----:B------:R-:W-:Y:S04]  /*3120*/  LDSM.16.M88.4 R32, [R135] ;  /* 0x000000008720783b */ /* 0x000fe80000000200 */
[----:B------:R-:W-:Y:S04]  /*3130*/  LDSM.16.M88.4 R40, [R135+0x800] ;  /* 0x000800008728783b */ /* 0x000fe80000000200 */
[----:B------:R-:W-:Y:S04]  /*3140*/  LDSM.16.M88.4 R48, [R135+0x1000] ;  /* 0x001000008730783b */ /* 0x000fe80000000200 */
[----:B------:R-:W-:Y:S04]  /*3150*/  LDSM.16.M88.4 R52, [R135+0x1800] ;  /* 0x001800008734783b */ /* 0x000fe80000000200 */
[----:B------:R-:W-:Y:S04]  /*3160*/  LDSM.16.M88.4 R44, [R135+0x2000] ;  /* 0x00200000872c783b */ /* 0x000fe80000000200 */
[----:B------:R-:W-:Y:S04]  /*3170*/  LDSM.16.M88.4 R56, [R135+0x2800] ;  /* 0x002800008738783b */ /* 0x000fe80000000200 */
[----:B--2---:R-:W-:Y:S04]  /*3180*/  LDSM.16.M88.4 R4, [R223] ;  /* 0x00000000df04783b */ /* 0x004fe80000000200 */
[----:B------:R-:W-:Y:S04]  /*3190*/  LDSM.16.M88.4 R92, [R226] ;  /* 0x00000000e25c783b */ /* 0x000fe80000000200 */
[----:B------:R-:W-:Y:S04]  /*31a0*/  LDSM.16.M88.4 R96, [R226+0x800] ;  /* 0x00080000e260783b */ /* 0x000fe80000000200 */
[----:B------:R-:W-:Y:S04]  /*31b0*/  LDSM.16.M88.4 R100, [R226+0x1000] ;  /* 0x00100000e264783b */ /* 0x000fe80000000200 */
[----:B------:R-:W-:Y:S04]  /*31c0*/  LDSM.16.M88.4 R104, [R226+0x1800] ;  /* 0x00180000e268783b */ /* 0x000fe80000000200 */
[----:B------:R-:W-:Y:S04]  /*31d0*/  LDSM.16.M88.4 R108, [R226+0x2000] ;  /* 0x00200000e26c783b */ /* 0x000fe80000000200 */
[----:B------:R-:W-:Y:S04]  /*31e0*/  LDSM.16.M88.4 R112, [R226+0x2800] ;  /* 0x00280000e270783b */ /* 0x000fe80000000200 */
[----:B------:R-:W-:Y:S01]  /*31f0*/  @!PT LDS RZ, [RZ] ;  /* 0x00000000fffff984 */ /* 0x000fe20000000800 */
[----:B------:R-:W-:Y:S01]  /*3200*/  @!PT LDS RZ, [RZ] ;  /* 0x00000000fffff984 */ /* 0x000fe20000000800 */
[----:B------:R-:W-:Y:S01]  /*3210*/  @!PT LDS RZ, [RZ] ;  /* 0x00000000fffff984 */ /* 0x000fe20000000800 */
[----:B------:R1:W-:Y:S04]  /*3220*/  LDGSTS.E.BYPASS.LTC128B.128 [R251+0x100], [R22.64], !P1 ;  /* 0x0010000016fb7fae */ /* 0x0003e8000c901d46 */
[----:B------:R1:W-:Y:S01]  /*3230*/  LDGSTS.E.BYPASS.LTC128B.128 [R251+0x3100], [R20.64], !P0 ;  /* 0x0310000014fb7fae */ /* 0x0003e2000c101d46 */
[----:B------:R-:W-:-:S02]  /*3240*/  ISETP.LT.OR P0, PT, R26, 0x1, P3 ;  /* 0x000000011a00780c */ /* 0x000fc40001f01670 */
[----:B------:R-:W-:-:S11]  /*3250*/  ISETP.GE.AND P1, PT, R28, c[0x0][0x1d4], PT ;  /* 0x000075001c007a0c */ /* 0x000fd60003f26270 */
[----:B------:R2:W-:Y:S01]  /*3260*/  LDGSTS.E.BYPASS.LTC128B.128 [R251+0x6100], [R18.64], !P0 ;  /* 0x0610000012fb7fae */ /* 0x0005e2000c101d46 */
[----:B------:R-:W-:-:S13]  /*3270*/  ISETP.LT.OR P0, PT, R26, 0x1, P1 ;  /* 0x000000011a00780c */ /* 0x000fda0000f01670 */
[----:B------:R3:W-:Y:S04]  /*3280*/  LDGSTS.E.BYPASS.LTC128B.128 [R251+0x9100], [R16.64], !P0 ;  /* 0x0910000010fb7fae */ /* 0x0007e8000c101d46 */
[----:B------:R-:W5:Y:S01]  /*3290*/  SHFL.IDX PT, R0, R13, 0x2, 0x181f ;  /* 0x00581f000d007f89 */ /* 0x000f6200000e0000 */
[----:B---3--:R-:W-:-:S05]  /*32a0*/  IADD3 R16, P0, R12, R139, RZ ;  /* 0x0000008b0c107210 */ /* 0x008fca0007f1e0ff */
[----:B------:R-:W-:Y:S01]  /*32b0*/  IMAD.X R17, R3, 0x1, R130, P0 ;  /* 0x0000000103117824 */ /* 0x000fe200000e0682 */
[----:B------:R-:W-:Y:S01]  /*32c0*/  ISETP.LT.OR P0, PT, R26, 0x21, P5 ;  /* 0x000000211a00780c */ /* 0x000fe20002f01670 */
[----:B------:R-:W3:-:S12]  /*32d0*/  SHFL.IDX PT, R2, R27, 0x2, 0x181f ;  /* 0x00581f001b027f89 */ /* 0x000ed800000e0000 */
[----:B------:R1:W-:Y:S02]  /*32e0*/  LDGSTS.E.BYPASS.LTC128B.128 [R251+0x1100], [R14.64], !P0 ;  /* 0x011000000efb7fae */ /* 0x0003e4000c101d46 */
[----:B-1----:R-:W-:-:S05]  /*32f0*/  IADD3 R14, P0, R12, R140, RZ ;  /* 0x0000008c0c0e7210 */ /* 0x002fca0007f1e0ff */
[----:B------:R-:W-:Y:S01]  /*3300*/  IMAD.X R15, R3, 0x1, R131, P0 ;  /* 0x00000001030f7824 */ /* 0x000fe200000e0683 */
[----:B------:R-:W-:-:S13]  /*3310*/  ISETP.LT.OR P0, PT, R26, 0x21, P4 ;  /* 0x000000211a00780c */ /* 0x000fda0002701670 */
[----:B------:R1:W-:Y:S01]  /*3320*/  LDGSTS.E.BYPASS.LTC128B.128 [R251+0x4100], [R24.64], !P0 ;  /* 0x0410000018fb7fae */ /* 0x0003e2000c101d46 */
[----:B-----5:R-:W-:-:S05]  /*3330*/  IADD3 R12, P0, R0, R137, RZ ;  /* 0x00000089000c7210 */ /* 0x020fca0007f1e0ff */
[----:B---3--:R-:W-:Y:S01]  /*3340*/  IMAD.X R13, R2, 0x1, R128, P0 ;  /* 0x00000001020d7824 */ /* 0x008fe200000e0680 */
[----:B------:R-:W-:-:S13]  /*3350*/  ISETP.LT.OR P0, PT, R26, 0x21, P3 ;  /* 0x000000211a00780c */ /* 0x000fda0001f01670 */
[----:B------:R3:W-:Y:S02]  /*3360*/  LDGSTS.E.BYPASS.LTC128B.128 [R251+0x7100], [R16.64], !P0 ;  /* 0x0710000010fb7fae */ /* 0x0007e4000c101d46 */
[----:B---3--:R-:W-:-:S05]  /*3370*/  IADD3 R16, P0, R0, R138, RZ ;  /* 0x0000008a00107210 */ /* 0x008fca0007f1e0ff */
[----:B------:R-:W-:Y:S01]  /*3380*/  IMAD.X R17, R2, 0x1, R129, P0 ;  /* 0x0000000102117824 */ /* 0x000fe200000e0681 */
[----:B------:R-:W-:-:S13]  /*3390*/  ISETP.LT.OR P0, PT, R26, 0x21, P1 ;  /* 0x000000211a00780c */ /* 0x000fda0000f01670 */
[----:B------:R3:W-:Y:S01]  /*33a0*/  LDGSTS.E.BYPASS.LTC128B.128 [R251+0xa100], [R14.64], !P0 ;  /* 0x0a1000000efb7fae */ /* 0x0007e2000c101d46 */
[C---:B------:R-:W-:Y:S01]  /*33b0*/  ISETP.LT.OR P4, PT, R26.reuse, 0x41, P4 ;  /* 0x000000411a00780c */ /* 0x040fe20002781670 */
[----:B------:R-:W-:Y:S01]  /*33c0*/  IMAD.MOV.U32 R3, RZ, RZ, 0x40 ;  /* 0x00000040ff037424 */ /* 0x000fe200078e00ff */
[C---:B------:R-:W-:Y:S02]  /*33d0*/  ISETP.LT.OR P3, PT, R26.reuse, 0x41, P3 ;  /* 0x000000411a00780c */ /* 0x040fe40001f61670 */
[----:B------:R-:W-:Y:S02]  /*33e0*/  ISETP.LT.OR P1, PT, R26, 0x41, P1 ;  /* 0x000000411a00780c */ /* 0x000fe40000f21670 */
[----:B---3--:R-:W-:-:S05]  /*33f0*/  IADD3 R14, P0, R0, R139, RZ ;  /* 0x0000008b000e7210 */ /* 0x008fca0007f1e0ff */
[----:B------:R-:W-:Y:S01]  /*3400*/  IMAD.X R15, R2, 0x1, R130, P0 ;  /* 0x00000001020f7824 */ /* 0x000fe200000e0682 */
[----:B------:R-:W-:Y:S01]  /*3410*/  ISETP.LT.OR P0, PT, R26, 0x41, P5 ;  /* 0x000000411a00780c */ /* 0x000fe20002f01670 */
[C---:B------:R-:W-:Y:S08]  /*3420*/  HMMA.16816.F32 R28, R8.reuse, R40, RZ ;  /* 0x00000028081c723c */ /* 0x040ff000000018ff */
[C---:B------:R-:W-:Y:S04]  /*3430*/  HMMA.16816.F32 R20, R8.reuse, R42, RZ ;  /* 0x0000002a0814723c */ /* 0x040fe800000018ff */
[----:B------:R3:W-:Y:S04]  /*3440*/  LDGSTS.E.BYPASS.LTC128B.128 [R251+0x2100], [R12.64], !P0 ;  /* 0x021000000cfb7fae */ /* 0x0007e8000c101d46 */
[----:B------:R-:W-:Y:S01]  /*3450*/  HMMA.16816.F32 R40, R8, R48, RZ ;  /* 0x000000300828723c */ /* 0x000fe200000018ff */
[----:B------:R2:W-:Y:S04]  /*3460*/  LDGSTS.E.BYPASS.LTC128B.128 [R251+0x5100], [R16.64], !P4 ;  /* 0x0510000010fb7fae */ /* 0x0005e8000e101d46 */
[----:B------:R5:W-:Y:S01]  /*3470*/  LDGSTS.E.BYPASS.LTC128B.128 [R251+0x8100], [R14.64], !P3 ;  /* 0x081000000efb7fae */ /* 0x000be2000d901d46 */
[----:B---3--:R-:W-:-:S02]  /*3480*/  IADD3 R12, P0, R0, R140, RZ ;  /* 0x0000008c000c7210 */ /* 0x008fc40007f1e0ff */
[----:B------:R-:W-:-:S03]  /*3490*/  SEL R0, R3, 0xffffffc0, !P2 ;  /* 0xffffffc003007807 */ /* 0x000fc60005000000 */
[----:B------:R-:W-:Y:S02]  /*34a0*/  IMAD.X R13, R2, 0x1, R131, P0 ;  /* 0x00000001020d7824 */ /* 0x000fe400000e0683 */
[----:B------:R-:W-:-:S03]  /*34b0*/  IMAD.IADD R217, R135, 0x1, R0 ;  /* 0x0000000187d97824 */ /* 0x000fc600078e0200 */
[----:B------:R5:W-:Y:S04]  /*34c0*/  LDGSTS.E.BYPASS.LTC128B.128 [R251+0xb100], [R12.64], !P1 ;  /* 0x0b1000000cfb7fae */ /* 0x000be8000c901d46 */
[----:B------:R-:W-:Y:S01]  /*34d0*/  LDSM.16.M88.4 R64, [R217+0x1000] ;  /* 0x00100000d940783b */ /* 0x000fe20000000200 */
[C---:B------:R-:W-:Y:S03]  /*34e0*/  HMMA.16816.F32 R36, R8.reuse, R32, RZ ;  /* 0x000000200824723c */ /* 0x040fe600000018ff */
[----:B------:R-:W-:Y:S04]  /*34f0*/  LDSM.16.M88.4 R72, [R217] ;  /* 0x00000000d948783b */ /* 0x000fe80000000200 */
[----:B------:R-:W-:Y:S01]  /*3500*/  LDSM.16.M88.4 R68, [R217+0x800] ;  /* 0x00080000d944783b */ /* 0x000fe20000000200 */
[----:B------:R-:W-:Y:S01]  /*3510*/  HMMA.16816.F32 R32, R8, R34, RZ ;  /* 0x000000220820723c */ /* 0x000fe200000018ff */
[----:B------:R-:W-:-:S02]  /*3520*/  IADD3 R227, R226, 0x9000, RZ ;  /* 0x00009000e2e37810 */ /* 0x000fc40007ffe0ff */
[C---:B------:R-:W-:Y:S01]  /*3530*/  IADD3 R233, R226.reuse, 0x3000, RZ ;  /* 0x00003000e2e97810 */ /* 0x040fe20007ffe0ff */
[----:B------:R-:W-:Y:S04]  /*3540*/  LDSM.16.M88.4 R124, [R217+0x3000] ;  /* 0x00300000d97c783b */ /* 0x000fe80000000200 */
[C---:B------:R-:W-:Y:S01]  /*3550*/  HMMA.16816.F32 R48, R8.reuse, R50, RZ ;  /* 0x000000320830723c */ /* 0x040fe200000018ff */
[C---:B------:R-:W-:Y:S01]  /*3560*/  IADD3 R228, R226.reuse, 0x3800, RZ ;  /* 0x00003800e2e47810 */ /* 0x040fe20007ffe0ff */
[----:B------:R-:W-:Y:S04]  /*3570*/  LDSM.16.M88.4 R116, [R217+0x5800] ;  /* 0x00580000d974783b */ /* 0x000fe80000000200 */
[----:B-----5:R-:W3:Y:S02]  /*3580*/  LDSM.16.M88.4 R12, [R225] ;  /* 0x00000000e10c783b */ /* 0x020ee40000000200 */
[C---:B------:R-:W-:Y:S08]  /*3590*/  HMMA.16816.F32 R60, R8.reuse, R52, RZ ;  /* 0x00000034083c723c */ /* 0x040ff000000018ff */
[C---:B------:R-:W-:Y:S01]  /*35a0*/  HMMA.16816.F32 R80, R8.reuse, R54, RZ ;  /* 0x000000360850723c */ /* 0x040fe200000018ff */
[----:B------:R-:W-:Y:S01]  /*35b0*/  IADD3 R229, R226, 0x4000, RZ ;  /* 0x00004000e2e57810 */ /* 0x000fe20007ffe0ff */
[----:B------:R-:W0:Y:S06]  /*35c0*/  LDGDEPBAR ;  /* 0x00000000000079af */ /* 0x000e2c0000000000 */
[C---:B------:R-:W-:Y:S08]  /*35d0*/  HMMA.16816.F32 R88, R8.reuse, R44, RZ ;  /* 0x0000002c0858723c */ /* 0x040ff000000018ff */
[C---:B------:R-:W-:Y:S08]  /*35e0*/  HMMA.16816.F32 R84, R8.reuse, R46, RZ ;  /* 0x0000002e0854723c */ /* 0x040ff000000018ff */
[C---:B------:R-:W-:Y:S08]  /*35f0*/  HMMA.16816.F32 R76, R8.reuse, R56, RZ ;  /* 0x00000038084c723c */ /* 0x040ff000000018ff */
[----:B-1----:R-:W-:Y:S08]  /*3600*/  HMMA.16816.F32 R24, R8, R58, RZ ;  /* 0x0000003a0818723c */ /* 0x002ff000000018ff */
[C---:B------:R-:W-:Y:S01]  /*3610*/  HMMA.16816.F32 R8, R4.reuse, R100, R40 ;  /* 0x000000640408723c */ /* 0x040fe20000001828 */
[----:B------:R-:W1:Y:S07]  /*3620*/  LDSM.16.M88.4 R40, [R217+0x1800] ;  /* 0x00180000d928783b */ /* 0x000e6e0000000200 */
[C---:B------:R-:W-:Y:S08]  /*3630*/  HMMA.16816.F32 R56, R4.reuse, R92, R36 ;  /* 0x0000005c0438723c */ /* 0x040ff00000001824 */
[C---:B------:R-:W-:Y:S08]  /*3640*/  HMMA.16816.F32 R52, R4.reuse, R94, R32 ;  /* 0x0000005e0434723c */ /* 0x040ff00000001820 */
[C---:B--2---:R-:W-:Y:S08]  /*3650*/  HMMA.16816.F32 R16, R4.reuse, R98, R20 ;  /* 0x000000620410723c */ /* 0x044ff00000001814 */
[C---:B------:R-:W-:Y:S08]  /*3660*/  HMMA.16816.F32 R20, R4.reuse, R102, R48 ;  /* 0x000000660414723c */ /* 0x040ff00000001830 */
[C---:B------:R-:W-:Y:S08]  /*3670*/  HMMA.16816.F32 R44, R4.reuse, R96, R28 ;  /* 0x00000060042c723c */ /* 0x040ff0000000181c */
[C---:B------:R-:W-:Y:S08]  /*3680*/  HMMA.16816.F32 R36, R4.reuse, R104, R60 ;  /* 0x000000680424723c */ /* 0x040ff0000000183c */
[C---:B------:R-:W-:Y:S08]  /*3690*/  HMMA.16816.F32 R32, R4.reuse, R106, R80 ;  /* 0x0000006a0420723c */ /* 0x040ff00000001850 */
[C---:B------:R-:W-:Y:S08]  /*36a0*/  HMMA.16816.F32 R96, R4.reuse, R112, R76 ;  /* 0x000000700460723c */ /* 0x040ff0000000184c */
[----:B------:R-:W-:Y:S01]  /*36b0*/  HMMA.16816.F32 R104, R4, R114, R24 ;  /* 0x000000720468723c */ /* 0x000fe20000001818 */
[----:B------:R-:W2:Y:S07]  /*36c0*/  LDSM.16.M88.4 R24, [R217+0x2000] ;  /* 0x00200000d918783b */ /* 0x000eae0000000200 */
[----:B---3--:R-:W-:Y:S01]  /*36d0*/  HMMA.16816.F32 R76, R12, R64, R8 ;  /* 0x000000400c4c723c */ /* 0x008fe20000001808 */
[----:B------:R-:W3:Y:S01]  /*36e0*/  LDSM.16.M88.4 R8, [R217+0x2800] ;  /* 0x00280000d908783b */ /* 0x000ee20000000200 */
[----:B------:R-:W-:-:S05]  /*36f0*/  IMAD.IADD R216, R227, 0x1, R0 ;  /* 0x00000001e3d87824 */ /* 0x000fca00078e0200 */
[----:B------:R-:W-:Y:S01]  /*3700*/  LDSM.16.M88.4 R48, [R216+-0x7800] ;  /* 0xff880000d830783b */ /* 0x000fe20000000200 */
[----:B------:R-:W-:Y:S08]  /*3710*/  HMMA.16816.F32 R28, R4, R108, R88 ;  /* 0x0000006c041c723c */ /* 0x000ff00000001858 */
[C---:B------:R-:W-:Y:S08]  /*3720*/  HMMA.16816.F32 R100, R12.reuse, R72, R56 ;  /* 0x000000480c64723c */ /* 0x040ff00000001838 */
[----:B------:R-:W-:Y:S01]  /*3730*/  HMMA.16816.F32 R92, R12, R74, R52 ;  /* 0x0000004a0c5c723c */ /* 0x000fe20000001834 */
[----:B------:R-:W-:Y:S07]  /*3740*/  LDSM.16.M88.4 R52, [R216+-0x9000] ;  /* 0xff700000d834783b */ /* 0x000fee0000000200 */
[----:B------:R-:W-:Y:S01]  /*3750*/  HMMA.16816.F32 R84, R4, R110, R84 ;  /* 0x0000006e0454723c */ /* 0x000fe20000001854 */
[----:B------:R-:W5:Y:S04]  /*3760*/  LDSM.16.M88.4 R4, [R224] ;  /* 0x00000000e004783b */ /* 0x000f680000000200 */
[----:B------:R-:W-:Y:S03]  /*3770*/  LDSM.16.M88.4 R108, [R135+0x3800] ;  /* 0x00380000876c783b */ /* 0x000fe60000000200 */
[C---:B------:R-:W-:Y:S01]  /*3780*/  HMMA.16816.F32 R72, R12.reuse, R66, R20 ;  /* 0x000000420c48723c */ /* 0x040fe20000001814 */
[----:B------:R-:W3:Y:S07]  /*3790*/  LDSM.16.M88.4 R64, [R216+-0x8000] ;  /* 0xff800000d840783b */ /* 0x000eee0000000200 */
[C---:B------:R-:W-:Y:S01]  /*37a0*/  HMMA.16816.F32 R88, R12.reuse, R68, R44 ;  /* 0x000000440c58723c */ /* 0x040fe2000000182c */
[----:B------:R-:W-:Y:S07]  /*37b0*/  LDSM.16.M88.4 R44, [R216+-0x7000] ;  /* 0xff900000d82c783b */ /* 0x000fee0000000200 */
[C---:B------:R-:W-:Y:S01]  /*37c0*/  HMMA.16816.F32 R80, R12.reuse, R70, R16 ;  /* 0x000000460c50723c */ /* 0x040fe20000001810 */
[----:B------:R-:W4:Y:S04]  /*37d0*/  LDSM.16.M88.4 R68, [R216+-0x8800] ;  /* 0xff780000d844783b */ /* 0x000f280000000200 */
[----:B------:R-:W-:Y:S03]  /*37e0*/  LDSM.16.M88.4 R16, [R222+0x4000] ;  /* 0x00400000de10783b */ /* 0x000fe60000000200 */
[C---:B-1----:R-:W-:Y:S01]  /*37f0*/  HMMA.16816.F32 R60, R12.reuse, R40, R36 ;  /* 0x000000280c3c723c */ /* 0x042fe20000001824 */
[----:B------:R-:W1:Y:S07]  /*3800*/  LDSM.16.M88.4 R36, [R216+-0x6800] ;  /* 0xff980000d824783b */ /* 0x000e6e0000000200 */
[C---:B------:R-:W-:Y:S08]  /*3810*/  HMMA.16816.F32 R56, R12.reuse, R42, R32 ;  /* 0x0000002a0c38723c */ /* 0x040ff00000001820 */
[C---:B--2---:R-:W-:Y:S08]  /*3820*/  HMMA.16816.F32 R40, R12.reuse, R24, R28 ;  /* 0x000000180c28723c */ /* 0x044ff0000000181c */
[C---:B---3--:R-:W-:Y:S08]  /*3830*/  HMMA.16816.F32 R28, R12.reuse, R8, R96 ;  /* 0x000000080c1c723c */ /* 0x048ff00000001860 */
[C---:B------:R-:W-:Y:S08]  /*3840*/  HMMA.16816.F32 R20, R12.reuse, R10, R104 ;  /* 0x0000000a0c14723c */ /* 0x040ff00000001868 */
[----:B------:R-:W-:Y:S01]  /*3850*/  HMMA.16816.F32 R32, R12, R26, R84 ;  /* 0x0000001a0c20723c */ /* 0x000fe20000001854 */
[----:B------:R-:W2:Y:S07]  /*3860*/  LDSM.16.M88.4 R24, [R135+0x3000] ;  /* 0x003000008718783b */ /* 0x000eae0000000200 */
[C---:B-----5:R-:W-:Y:S08]  /*3870*/  HMMA.16816.F32 R8, R4.reuse, R54, R92 ;  /* 0x000000360408723c */ /* 0x060ff0000000185c */
[C---:B------:R-:W-:Y:S01]  /*3880*/  HMMA.16816.F32 R84, R4.reuse, R64, R76 ;  /* 0x000000400454723c */ /* 0x040fe2000000184c */
[----:B------:R-:W3:Y:S07]  /*3890*/  LDSM.16.M88.4 R76, [R135+0x4000] ;  /* 0x00400000874c783b */ /* 0x000eee0000000200 */
[C---:B------:R-:W-:Y:S08]  /*38a0*/  HMMA.16816.F32 R12, R4.reuse, R52, R100 ;  /* 0x00000034040c723c */ /* 0x040ff00000001864 */
[C---:B------:R-:W-:Y:S08]  /*38b0*/  HMMA.16816.F32 R92, R4.reuse, R48, R60 ;  /* 0x00000030045c723c */ /* 0x040ff0000000183c */
[C---:B------:R-:W-:Y:S01]  /*38c0*/  HMMA.16816.F32 R96, R4.reuse, R50, R56 ;  /* 0x000000320460723c */ /* 0x040fe20000001838 */
[----:B------:R-:W5:Y:S07]  /*38d0*/  LDSM.16.M88.4 R48, [R135+0x4800] ;  /* 0x004800008730783b */ /* 0x000f6e0000000200 */
[C---:B----4-:R-:W-:Y:S08]  /*38e0*/  HMMA.16816.F32 R52, R4.reuse, R68, R88 ;  /* 0x000000440434723c */ /* 0x050ff00000001858 */
[C---:B------:R-:W-:Y:S08]  /*38f0*/  HMMA.16816.F32 R80, R4.reuse, R70, R80 ;  /* 0x000000460450723c */ /* 0x040ff00000001850 */
[C---:B------:R-:W-:Y:S01]  /*3900*/  HMMA.16816.F32 R100, R4.reuse, R44, R40 ;  /* 0x0000002c0464723c */ /* 0x040fe20000001828 */
[----:B------:R-:W4:Y:S07]  /*3910*/  LDSM.16.M88.4 R40, [R135+0x5000] ;  /* 0x005000008728783b */ /* 0x000f2e0000000200 */
[C---:B-1----:R-:W-:Y:S01]  /*3920*/  HMMA.16816.F32 R68, R4.reuse, R36, R28 ;  /* 0x000000240444723c */ /* 0x042fe2000000181c */
[----:B------:R-:W-:Y:S07]  /*3930*/  LDSM.16.M88.4 R28, [R228] ;  /* 0x00000000e41c783b */ /* 0x000fee0000000200 */
[C---:B------:R-:W-:Y:S01]  /*3940*/  HMMA.16816.F32 R56, R4.reuse, R38, R20 ;  /* 0x000000260438723c */ /* 0x040fe20000001814 */
[----:B------:R-:W1:Y:S07]  /*3950*/  LDSM.16.M88.4 R36, [R135+0x5800] ;  /* 0x005800008724783b */ /* 0x000e6e0000000200 */
[----:B------:R-:W-:Y:S01]  /*3960*/  HMMA.16816.F32 R88, R4, R66, R72 ;  /* 0x000000420458723c */ /* 0x000fe20000001848 */
[C---:B------:R-:W-:Y:S01]  /*3970*/  IADD3 R230, R226.reuse, 0x4800, RZ ;  /* 0x00004800e2e67810 */ /* 0x040fe20007ffe0ff */
[----:B------:R-:W-:Y:S01]  /*3980*/  LDSM.16.M88.4 R64, [R229] ;  /* 0x00000000e540783b */ /* 0x000fe20000000200 */
[----:B------:R-:W-:-:S02]  /*3990*/  IADD3 R231, R226, 0x5000, RZ ;  /* 0x00005000e2e77810 */ /* 0x000fc40007ffe0ff */
[C---:B------:R-:W-:Y:S01]  /*39a0*/  IADD3 R232, R226.reuse, 0x5800, RZ ;  /* 0x00005800e2e87810 */ /* 0x040fe20007ffe0ff */
[----:B------:R-:W-:Y:S02]  /*39b0*/  LDSM.16.M88.4 R104, [R230] ;  /* 0x00000000e668783b */ /* 0x000fe40000000200 */
[----:B------:R-:W-:Y:S02]  /*39c0*/  HMMA.16816.F32 R72, R4, R46, R32 ;  /* 0x0000002e0448723c */ /* 0x000fe40000001820 */
[----:B------:R-:W-:Y:S04]  /*39d0*/  LDSM.16.M88.4 R4, [R223+0x4000] ;  /* 0x00400000df04783b */ /* 0x000fe80000000200 */
[----:B------:R-:W1:Y:S02]  /*39e0*/  LDSM.16.M88.4 R32, [R233] ;  /* 0x00000000e920783b */ /* 0x000e640000000200 */
[C---:B--2---:R-:W-:Y:S02]  /*39f0*/  HMMA.16816.F32 R44, R16.reuse, R24, R12 ;  /* 0x00000018102c723c */ /* 0x044fe4000000180c */
[----:B------:R-:W2:Y:S04]  /*3a00*/  LDSM.16.M88.4 R112, [R231] ;  /* 0x00000000e770783b */ /* 0x000ea80000000200 */
[----:B------:R-:W1:Y:S02]  /*3a10*/  LDSM.16.M88.4 R120, [R232] ;  /* 0x00000000e878783b */ /* 0x000e640000000200 */
[C---:B------:R-:W-:Y:S02]  /*3a20*/  HMMA.16816.F32 R24, R16.reuse, R26, R8 ;  /* 0x0000001a1018723c */ /* 0x040fe40000001808 */
[----:B------:R-:W1:Y:S06]  /*3a30*/  LDSM.16.M88.4 R8, [R225+0x4000] ;  /* 0x00400000e108783b */ /* 0x000e6c0000000200 */
[C---:B------:R-:W-:Y:S01]  /*3a40*/  HMMA.16816.F32 R20, R16.reuse, R108, R52 ;  /* 0x0000006c1014723c */ /* 0x040fe20000001834 */
[----:B------:R-:W1:Y:S07]  /*3a50*/  LDSM.16.M88.4 R52, [R217+0x3800] ;  /* 0x00380000d934783b */ /* 0x000e6e0000000200 */
[C---:B------:R-:W-:Y:S01]  /*3a60*/  HMMA.16816.F32 R12, R16.reuse, R110, R80 ;  /* 0x0000006e100c723c */ /* 0x040fe20000001850 */
[----:B------:R-:W-:Y:S07]  /*3a70*/  LDSM.16.M88.4 R108, [R217+0x5000] ;  /* 0x00500000d96c783b */ /* 0x000fee0000000200 */
[C---:B---3--:R-:W-:Y:S08]  /*3a80*/  HMMA.16816.F32 R80, R16.reuse, R78, R88 ;  /* 0x0000004e1050723c */ /* 0x048ff00000001858 */
[C---:B-----5:R-:W-:Y:S08]  /*3a90*/  HMMA.16816.F32 R88, R16.reuse, R48, R92 ;  /* 0x000000301058723c */ /* 0x060ff0000000185c */
[C---:B------:R-:W-:Y:S08]  /*3aa0*/  HMMA.16816.F32 R60, R16.reuse, R76, R84 ;  /* 0x0000004c103c723c */ /* 0x040ff00000001854 */
[C---:B------:R-:W-:Y:S01]  /*3ab0*/  HMMA.16816.F32 R96, R16.reuse, R50, R96 ;  /* 0x000000321060723c */ /* 0x040fe20000001860 */
[----:B------:R-:W3:Y:S07]  /*3ac0*/  LDSM.16.M88.4 R48, [R217+0x4000] ;  /* 0x00400000d930783b */ /* 0x000eee0000000200 */
[C---:B----4-:R-:W-:Y:S08]  /*3ad0*/  HMMA.16816.F32 R92, R16.reuse, R42, R72 ;  /* 0x0000002a105c723c */ /* 0x050ff00000001848 */
[C---:B------:R-:W-:Y:S08]  /*3ae0*/  HMMA.16816.F32 R100, R16.reuse, R40, R100 ;  /* 0x000000281064723c */ /* 0x040ff00000001864 */
[C---:B-1----:R-:W-:Y:S08]  /*3af0*/  HMMA.16816.F32 R84, R16.reuse, R36, R68 ;  /* 0x000000241054723c */ /* 0x042ff00000001844 */
[----:B------:R-:W-:Y:S08]  /*3b00*/  HMMA.16816.F32 R72, R16, R38, R56 ;  /* 0x000000261048723c */ /* 0x000ff00000001838 */
[C---:B------:R-:W-:Y:S01]  /*3b10*/  HMMA.16816.F32 R68, R4.reuse, R32, R44 ;  /* 0x000000200444723c */ /* 0x040fe2000000182c */
[----:B------:R-:W1:Y:S07]  /*3b20*/  LDSM.16.M88.4 R44, [R217+0x4800] ;  /* 0x00480000d92c783b */ /* 0x000e6e0000000200 */
[C---:B------:R-:W-:Y:S08]  /*3b30*/  HMMA.16816.F32 R76, R4.reuse, R34, R24 ;  /* 0x00000022044c723c */ /* 0x040ff00000001818 */
[C---:B------:R-:W-:Y:S08]  /*3b40*/  HMMA.16816.F32 R56, R4.reuse, R28, R20 ;  /* 0x0000001c0438723c */ /* 0x040ff00000001814 */
[C---:B------:R-:W-:Y:S08]  /*3b50*/  HMMA.16816.F32 R40, R4.reuse, R30, R12 ;  /* 0x0000001e0428723c */ /* 0x040ff0000000180c */
[C---:B------:R-:W-:Y:S08]  /*3b60*/  HMMA.16816.F32 R36, R4.reuse, R64, R60 ;  /* 0x000000400424723c */ /* 0x040ff0000000183c */
[C---:B------:R-:W-:Y:S08]  /*3b70*/  HMMA.16816.F32 R32, R4.reuse, R66, R80 ;  /* 0x000000420420723c */ /* 0x040ff00000001850 */
[C---:B------:R-:W-:Y:S08]  /*3b80*/  HMMA.16816.F32 R28, R4.reuse, R104, R88 ;  /* 0x00000068041c723c */ /* 0x040ff00000001858 */
[C---:B------:R-:W-:Y:S08]  /*3b90*/  HMMA.16816.F32 R24, R4.reuse, R106, R96 ;  /* 0x0000006a0418723c */ /* 0x040ff00000001860 */
[C---:B--2---:R-:W-:Y:S08]  /*3ba0*/  HMMA.16816.F32 R20, R4.reuse, R112, R100 ;  /* 0x000000700414723c */ /* 0x044ff00000001864 */
[C---:B------:R-:W-:Y:S01]  /*3bb0*/  HMMA.16816.F32 R16, R4.reuse, R114, R92 ;  /* 0x000000720410723c */ /* 0x040fe2000000185c */
[----:B------:R-:W-:Y:S07]  /*3bc0*/  LDSM.16.M88.4 R112, [R216+-0x5800] ;  /* 0xffa80000d870783b */ /* 0x000fee0000000200 */
[C---:B------:R-:W-:Y:S08]  /*3bd0*/  HMMA.16816.F32 R12, R4.reuse, R120, R84 ;  /* 0x00000078040c723c */ /* 0x040ff00000001854 */
[----:B------:R-:W-:Y:S01]  /*3be0*/  HMMA.16816.F32 R64, R4, R122, R72 ;  /* 0x0000007a0440723c */ /* 0x000fe20000001848 */
[----:B------:R-:W-:Y:S04]  /*3bf0*/  LDSM.16.M88.4 R4, [R224+0x4000] ;  /* 0x00400000e004783b */ /* 0x000fe80000000200 */
[----:B------:R-:W2:Y:S03]  /*3c00*/  LDSM.16.M88.4 R72, [R216+-0x6000] ;  /* 0xffa00000d848783b */ /* 0x000ea60000000200 */
[C---:B------:R-:W-:Y:S01]  /*3c10*/  HMMA.16816.F32 R68, R8.reuse, R124, R68 ;  /* 0x0000007c0844723c */ /* 0x040fe20000001844 */
[C---:B------:R-:W-:Y:S01]  /*3c20*/  IADD3 R239, R226.reuse, 0x6000, RZ ;  /* 0x00006000e2ef7810 */ /* 0x040fe20007ffe0ff */
[----:B------:R-:W-:Y:S06]  /*3c30*/  LDSM.16.M88.4 R120, [R135+0x9000] ;  /* 0x009000008778783b */ /* 0x000fec0000000200 */
[C---:B------:R-:W-:Y:S08]  /*3c40*/  HMMA.16816.F32 R76, R8.reuse, R126, R76 ;  /* 0x0000007e084c723c */ /* 0x040ff0000000184c */
[C---:B------:R-:W-:Y:S01]  /*3c50*/  HMMA.16816.F32 R100, R8.reuse, R52, R56 ;  /* 0x000000340864723c */ /* 0x040fe20000001838 */
[----:B------:R-:W4:Y:S07]  /*3c60*/  LDSM.16.M88.4 R56, [R216+-0x5000] ;  /* 0xffb00000d838783b */ /* 0x000f2e0000000200 */
[C---:B------:R-:W-:Y:S01]  /*3c70*/  HMMA.16816.F32 R104, R8.reuse, R54, R40 ;  /* 0x000000360868723c */ /* 0x040fe20000001828 */
[----:B------:R-:W5:Y:S04]  /*3c80*/  LDSM.16.M88.4 R52, [R216+-0x4800] ;  /* 0xffb80000d834783b */ /* 0x000f680000000200 */
[----:B------:R-:W-:Y:S03]  /*3c90*/  LDSM.16.M88.4 R40, [R216+-0x3800] ;  /* 0xffc80000d828783b */ /* 0x000fe60000000200 */
[C---:B---3--:R-:W-:Y:S08]  /*3ca0*/  HMMA.16816.F32 R96, R8.reuse, R48, R36 ;  /* 0x000000300860723c */ /* 0x048ff00000001824 */
[C---:B------:R-:W-:Y:S01]  /*3cb0*/  HMMA.16816.F32 R92, R8.reuse, R50, R32 ;  /* 0x00000032085c723c */ /* 0x040fe20000001820 */
[----:B------:R-:W-:Y:S07]  /*3cc0*/  LDSM.16.M88.4 R32, [R135+0x6000] ;  /* 0x006000008720783b */ /* 0x000fee0000000200 */
[C---:B-1----:R-:W-:Y:S01]  /*3cd0*/  HMMA.16816.F32 R88, R8.reuse, R44, R28 ;  /* 0x0000002c0858723c */ /* 0x042fe2000000181c */
[----:B------:R-:W-:Y:S07]  /*3ce0*/  LDSM.16.M88.4 R28, [R135+0x6800] ;  /* 0x00680000871c783b */ /* 0x000fee0000000200 */
[C---:B------:R-:W-:Y:S01]  /*3cf0*/  HMMA.16816.F32 R84, R8.reuse, R46, R24 ;  /* 0x0000002e0854723c */ /* 0x040fe20000001818 */
[----:B------:R-:W1:Y:S07]  /*3d00*/  LDSM.16.M88.4 R44, [R216+-0x4000] ;  /* 0xffc00000d82c783b */ /* 0x000e6e0000000200 */
[C---:B------:R-:W-:Y:S01]  /*3d10*/  HMMA.16816.F32 R48, R8.reuse, R116, R12 ;  /* 0x000000740830723c */ /* 0x040fe2000000180c */
[----:B------:R-:W3:Y:S07]  /*3d20*/  LDSM.16.M88.4 R12, [R222+0x8000] ;  /* 0x00800000de0c783b */ /* 0x000eee0000000200 */
[C---:B------:R-:W-:Y:S08]  /*3d30*/  HMMA.16816.F32 R80, R8.reuse, R108, R20 ;  /* 0x0000006c0850723c */ /* 0x040ff00000001814 */
[C---:B------:R-:W-:Y:S08]  /*3d40*/  HMMA.16816.F32 R60, R8.reuse, R110, R16 ;  /* 0x0000006e083c723c */ /* 0x040ff00000001810 */
[----:B------:R-:W-:Y:S01]  /*3d50*/  HMMA.16816.F32 R36, R8, R118, R64 ;  /* 0x000000760824723c */ /* 0x000fe20000001840 */
[C---:B------:R-:W-:Y:S01]  /*3d60*/  IADD3 R234, R226.reuse, 0x6800, RZ ;  /* 0x00006800e2ea7810 */ /* 0x040fe20007ffe0ff */
[----:B------:R-:W-:Y:S06]  /*3d70*/  LDSM.16.M88.4 R116, [R217+0x6000] ;  /* 0x00600000d974783b */ /* 0x000fec0000000200 */
[C---:B--2---:R-:W-:Y:S01]  /*3d80*/  HMMA.16816.F32 R24, R4.reuse, R72, R68 ;  /* 0x000000480418723c */ /* 0x044fe20000001844 */
[----:B------:R-:W2:Y:S07]  /*3d90*/  LDSM.16.M88.4 R68, [R135+0x7000] ;  /* 0x007000008744783b */ /* 0x000eae0000000200 */
[C---:B------:R-:W-:Y:S08]  /*3da0*/  HMMA.16816.F32 R20, R4.reuse, R74, R76 ;  /* 0x0000004a0414723c */ /* 0x040ff0000000184c */
[C---:B------:R-:W-:Y:S01]  /*3db0*/  HMMA.16816.F32 R16, R4.reuse, R112, R100 ;  /* 0x000000700410723c */ /* 0x040fe20000001864 */
[----:B------:R-:W-:Y:S07]  /*3dc0*/  LDSM.16.M88.4 R100, [R135+0x7800] ;  /* 0x007800008764783b */ /* 0x000fee0000000200 */
[C---:B------:R-:W-:Y:S01]  /*3dd0*/  HMMA.16816.F32 R8, R4.reuse, R114, R104 ;  /* 0x000000720408723c */ /* 0x040fe20000001868 */
[C---:B------:R-:W-:Y:S01]  /*3de0*/  IADD3 R235, R226.reuse, 0x7000, RZ ;  /* 0x00007000e2eb7810 */ /* 0x040fe20007ffe0ff */
[----:B------:R-:W-:Y:S06]  /*3df0*/  LDSM.16.M88.4 R112, [R216+-0x3000] ;  /* 0xffd00000d870783b */ /* 0x000fec0000000200 */
[C---:B----4-:R-:W-:Y:S08]  /*3e00*/  HMMA.16816.F32 R64, R4.reuse, R56, R96 ;  /* 0x000000380440723c */ /* 0x050ff00000001860 */
[C---:B------:R-:W-:Y:S01]  /*3e10*/  HMMA.16816.F32 R56, R4.reuse, R58, R92 ;  /* 0x0000003a0438723c */ /* 0x040fe2000000185c */
[----:B------:R-:W4:Y:S07]  /*3e20*/  LDSM.16.M88.4 R92, [R135+0x8000] ;  /* 0x00800000875c783b */ /* 0x000f2e0000000200 */
[C---:B-----5:R-:W-:Y:S08]  /*3e30*/  HMMA.16816.F32 R72, R4.reuse, R52, R88 ;  /* 0x000000340448723c */ /* 0x060ff00000001858 */
[C---:B------:R-:W-:Y:S08]  /*3e40*/  HMMA.16816.F32 R84, R4.reuse, R54, R84 ;  /* 0x000000360454723c */ /* 0x040ff00000001854 */
[C---:B-1----:R-:W-:Y:S08]  /*3e50*/  HMMA.16816.F32 R76, R4.reuse, R44, R80 ;  /* 0x0000002c044c723c */ /* 0x042ff00000001850 */
[C---:B------:R-:W-:Y:S08]  /*3e60*/  HMMA.16816.F32 R96, R4.reuse, R40, R48 ;  /* 0x000000280460723c */ /* 0x040ff00000001830 */
[----:B------:R-:W-:Y:S01]  /*3e70*/  HMMA.16816.F32 R80, R4, R42, R36 ;  /* 0x0000002a0450723c */ /* 0x000fe20000001824 */
[----:B------:R-:W-:Y:S07]  /*3e80*/  LDSM.16.M88.4 R36, [R235] ;  /* 0x00000000eb24783b */ /* 0x000fee0000000200 */
[C---:B---3--:R-:W-:Y:S01]  /*3e90*/  HMMA.16816.F32 R52, R12.reuse, R32, R24 ;  /* 0x000000200c34723c */ /* 0x048fe20000001818 */
[----:B------:R-:W-:Y:S07]  /*3ea0*/  LDSM.16.M88.4 R24, [R234] ;  /* 0x00000000ea18783b */ /* 0x000fee0000000200 */
[C---:B------:R-:W-:Y:S01]  /*3eb0*/  HMMA.16816.F32 R48, R12.reuse, R34, R20 ;  /* 0x000000220c30723c */ /* 0x040fe20000001814 */
[----:B------:R-:W1:Y:S07]  /*3ec0*/  LDSM.16.M88.4 R32, [R135+0x8800] ;  /* 0x008800008720783b */ /* 0x000e6e0000000200 */
[C---:B------:R-:W-:Y:S08]  /*3ed0*/  HMMA.16816.F32 R40, R12.reuse, R28, R16 ;  /* 0x0000001c0c28723c */ /* 0x040ff00000001810 */
[----:B------:R-:W-:Y:S01]  /*3ee0*/  HMMA.16816.F32 R20, R12, R30, R8 ;  /* 0x0000001e0c14723c */ /* 0x000fe20000001808 */
[----:B------:R-:W-:Y:S04]  /*3ef0*/  LDSM.16.M88.4 R8, [R223+0x8000] ;  /* 0x00800000df08783b */ /* 0x000fe80000000200 */
[----:B------:R-:W3:Y:S03]  /*3f00*/  LDSM.16.M88.4 R28, [R239] ;  /* 0x00000000ef1c783b */ /* 0x000ee60000000200 */
[----:B------:R-:W-:Y:S01]  /*3f10*/  HMMA.16816.F32 R88, R4, R46, R60 ;  /* 0x0000002e0458723c */ /* 0x000fe2000000183c */
[C---:B------:R-:W-:Y:S01]  /*3f20*/  IADD3 R236, R226.reuse, 0x7800, RZ ;  /* 0x00007800e2ec7810 */ /* 0x040fe20007ffe0ff */
[----:B------:R-:W-:Y:S06]  /*3f30*/  LDSM.16.M88.4 R4, [R225+0x8000] ;  /* 0x00800000e104783b */ /* 0x000fec0000000200 */
[C---:B--2---:R-:W-:Y:S08]  /*3f40*/  HMMA.16816.F32 R16, R12.reuse, R68, R64 ;  /* 0x000000440c10723c */ /* 0x044ff00000001840 */
[----:B------:R-:W-:Y:S01]  /*3f50*/  HMMA.16816.F32 R44, R12, R70, R56 ;  /* 0x000000460c2c723c */ /* 0x000fe20000001838 */
[----:B------:R-:W2:Y:S01]  /*3f60*/  LDSM.16.M88.4 R68, [R236] ;  /* 0x00000000ec44783b */ /* 0x000ea20000000200 */
[----:B------:R-:W-:-:S06]  /*3f70*/  IADD3 R237, R226, 0x8000, RZ ;  /* 0x00008000e2ed7810 */ /* 0x000fcc0007ffe0ff */
[C---:B----4-:R-:W-:Y:S01]  /*3f80*/  HMMA.16816.F32 R60, R12.reuse, R92, R76 ;  /* 0x0000005c0c3c723c */ /* 0x050fe2000000184c */
[----:B------:R-:W4:Y:S07]  /*3f90*/  LDSM.16.M88.4 R76, [R237] ;  /* 0x00000000ed4c783b */ /* 0x000f2e0000000200 */
[C---:B------:R-:W-:Y:S08]  /*3fa0*/  HMMA.16816.F32 R56, R12.reuse, R94, R88 ;  /* 0x0000005e0c38723c */ /* 0x040ff00000001858 */
[C---:B------:R-:W-:Y:S08]  /*3fb0*/  HMMA.16816.F32 R72, R12.reuse, R100, R72 ;  /* 0x000000640c48723c */ /* 0x040ff00000001848 */
[C---:B------:R-:W-:Y:S01]  /*3fc0*/  HMMA.16816.F32 R64, R12.reuse, R102, R84 ;  /* 0x000000660c40723c */ /* 0x040fe20000001854 */
[C---:B------:R-:W-:Y:S01]  /*3fd0*/  IADD3 R238, R226.reuse, 0x8800, RZ ;  /* 0x00008800e2ee7810 */ /* 0x040fe20007ffe0ff */
[----:B------:R-:W-:Y:S04]  /*3fe0*/  LDSM.16.M88.4 R100, [R217+0x7800] ;  /* 0x00780000d964783b */ /* 0x000fe80000000200 */
[----:B------:R-:W-:Y:S02]  /*3ff0*/  LDSM.16.M88.4 R108, [R238] ;  /* 0x00000000ee6c783b */ /* 0x000fe40000000200 */
[C---:B-1----:R-:W-:Y:S08]  /*4000*/  HMMA.16816.F32 R92, R12.reuse, R32, R96 ;  /* 0x000000200c5c723c */ /* 0x042ff00000001860 */
[----:B------:R-:W-:Y:S01]  /*4010*/  HMMA.16816.F32 R104, R12, R34, R80 ;  /* 0x000000220c68723c */ /* 0x000fe20000001850 */
[----:B------:R-:W-:Y:S04]  /*4020*/  LDSM.16.M88.4 R32, [R217+0x7000] ;  /* 0x00700000d920783b */ /* 0x000fe80000000200 */
[----:B------:R-:W-:Y:S03]  /*4030*/  LDSM.16.M88.4 R80, [R217+0x8800] ;  /* 0x00880000d950783b */ /* 0x000fe60000000200 */
[C---:B---3--:R-:W-:Y:S08]  /*4040*/  HMMA.16816.F32 R12, R8.reuse, R28, R52 ;  /* 0x0000001c080c723c */ /* 0x048ff00000001834 */
[C---:B------:R-:W-:Y:S08]  /*4050*/  HMMA.16816.F32 R52, R8.reuse, R30, R48 ;  /* 0x0000001e0834723c */ /* 0x040ff00000001830 */
[C---:B------:R-:W-:Y:S08]  /*4060*/  HMMA.16816.F32 R48, R8.reuse, R24, R40 ;  /* 0x000000180830723c */ /* 0x040ff00000001828 */
[C---:B------:R-:W-:Y:S01]  /*4070*/  HMMA.16816.F32 R40, R8.reuse, R26, R20 ;  /* 0x0000001a0828723c */ /* 0x040fe20000001814 */
[----:B------:R-:W-:Y:S07]  /*4080*/  LDSM.16.M88.4 R20, [R222+0xc000] ;  /* 0x00c00000de14783b */ /* 0x000fee0000000200 */
[C---:B------:R-:W-:Y:S01]  /*4090*/  HMMA.16816.F32 R28, R8.reuse, R36, R16 ;  /* 0x00000024081c723c */ /* 0x040fe20000001810 */
[----:B------:R-:W-:Y:S07]  /*40a0*/  LDSM.16.M88.4 R16, [R224+0x8000] ;  /* 0x00800000e010783b */ /* 0x000fee0000000200 */
[C---:B------:R-:W-:Y:S01]  /*40b0*/  HMMA.16816.F32 R24, R8.reuse, R38, R44 ;  /* 0x000000260818723c */ /* 0x040fe2000000182c */
[----:B------:R-:W1:Y:S07]  /*40c0*/  LDSM.16.M88.4 R36, [R217+0x6800] ;  /* 0x00680000d924783b */ /* 0x000e6e0000000200 */
[----:B--2---:R-:W-:Y:S01]  /*40d0*/  HMMA.16816.F32 R88, R8, R68, R72 ;  /* 0x000000440858723c */ /* 0x004fe20000001848 */
[----:B------:R-:W2:Y:S07]  /*40e0*/  LDSM.16.M88.4 R72, [R217+0x8000] ;  /* 0x00800000d948783b */ /* 0x000eae0000000200 */
[----:B------:R-:W-:Y:S08]  /*40f0*/  HMMA.16816.F32 R12, R4, R116, R12 ;  /* 0x00000074040c723c */ /* 0x000ff0000000180c */
[----:B------:R-:W-:Y:S08]  /*4100*/  HMMA.16816.F32 R96, R8, R70, R64 ;  /* 0x000000460860723c */ /* 0x000ff00000001840 */
[----:B------:R-:W-:Y:S01]  /*4110*/  HMMA.16816.F32 R44, R4, R118, R52 ;  /* 0x00000076042c723c */ /* 0x000fe20000001834 */
[----:B------:R-:W-:Y:S07]  /*4120*/  LDSM.16.M88.4 R52, [R216+-0x1800] ;  /* 0xffe80000d834783b */ /* 0x000fee0000000200 */
[C---:B----4-:R-:W-:Y:S08]  /*4130*/  HMMA.16816.F32 R84, R8.reuse, R76, R60 ;  /* 0x0000004c0854723c */ /* 0x050ff0000000183c */
[----:B------:R-:W-:Y:S08]  /*4140*/  HMMA.16816.F32 R76, R8, R78, R56 ;  /* 0x0000004e084c723c */ /* 0x000ff00000001838 */
[----:B-1----:R-:W-:Y:S01]  /*4150*/  HMMA.16816.F32 R60, R4, R38, R40 ;  /* 0x00000026043c723c */ /* 0x002fe20000001828 */
[----:B------:R-:W1:Y:S07]  /*4160*/  LDSM.16.M88.4 R40, [R216+-0x2800] ;  /* 0xffd80000d828783b */ /* 0x000e6e0000000200 */
[----:B------:R-:W-:Y:S08]  /*4170*/  HMMA.16816.F32 R68, R8, R108, R92 ;  /* 0x0000006c0844723c */ /* 0x000ff0000000185c */
[----:B------:R-:W-:Y:S01]  /*4180*/  HMMA.16816.F32 R64, R4, R36, R48 ;  /* 0x000000240440723c */ /* 0x000fe20000001830 */
[----:B------:R-:W3:Y:S07]  /*4190*/  LDSM.16.M88.4 R36, [R216+-0x2000] ;  /* 0xffe00000d824783b */ /* 0x000eee0000000200 */
[----:B------:R-:W-:Y:S01]  /*41a0*/  HMMA.16816.F32 R92, R8, R110, R104 ;  /* 0x0000006e085c723c */ /* 0x000fe20000001868 */
[----:B------:R-:W-:Y:S07]  /*41b0*/  LDSM.16.M88.4 R104, [R227] ;  /* 0x00000000e368783b */ /* 0x000fee0000000200 */
[----:B------:R-:W-:Y:S01]  /*41c0*/  HMMA.16816.F32 R8, R16, R112, R12 ;  /* 0x000000701008723c */ /* 0x000fe2000000180c */
[----:B------:R-:W4:Y:S07]  /*41d0*/  LDSM.16.M88.4 R12, [R223+0xc000] ;  /* 0x00c00000df0c783b */ /* 0x000f2e0000000200 */
[C---:B------:R-:W-:Y:S08]  /*41e0*/  HMMA.16816.F32 R56, R4.reuse, R32, R28 ;  /* 0x000000200438723c */ /* 0x040ff0000000181c */
[C---:B------:R-:W-:Y:S08]  /*41f0*/  HMMA.16816.F32 R48, R4.reuse, R34, R24 ;  /* 0x000000220430723c */ /* 0x040ff00000001818 */
[C---:B------:R-:W-:Y:S08]  /*4200*/  HMMA.16816.F32 R32, R4.reuse, R100, R88 ;  /* 0x000000640420723c */ /* 0x040ff00000001858 */
[----:B------:R-:W-:Y:S08]  /*4210*/  HMMA.16816.F32 R88, R4, R102, R96 ;  /* 0x000000660458723c */ /* 0x000ff00000001860 */
[----:B------:R-:W-:Y:S08]  /*4220*/  HMMA.16816.F32 R28, R16, R114, R44 ;  /* 0x00000072101c723c */ /* 0x000ff0000000182c */
[C---:B--2---:R-:W-:Y:S08]  /*4230*/  HMMA.16816.F32 R96, R4.reuse, R72, R84 ;  /* 0x000000480460723c */ /* 0x044ff00000001854 */
[C---:B------:R-:W-:Y:S01]  /*4240*/  HMMA.16816.F32 R72, R4.reuse, R74, R76 ;  /* 0x0000004a0448723c */ /* 0x040fe2000000184c */
[----:B------:R-:W2:Y:S07]  /*4250*/  LDSM.16.M88.4 R76, [R135+0x9800] ;  /* 0x00980000874c783b */ /* 0x000eae0000000200 */
[----:B------:R-:W-:Y:S01]  /*4260*/  HMMA.16816.F32 R108, R4, R80, R68 ;  /* 0x00000050046c723c */ /* 0x000fe20000001844 */
[----:B------:R-:W5:Y:S07]  /*4270*/  LDSM.16.M88.4 R68, [R216+-0x1000] ;  /* 0xfff00000d844783b */ /* 0x000f6e0000000200 */
[----:B------:R-:W-:Y:S01]  /*4280*/  HMMA.16816.F32 R24, R20, R120, R8 ;  /* 0x000000781418723c */ /* 0x000fe20000001808 */
[----:B------:R-:W-:Y:S01]  /*4290*/  LDSM.16.M88.4 R8, [R225+0xc000] ;  /* 0x00c00000e108783b */ /* 0x000fe20000000200 */
[----:B------:R-:W-:-:S06]  /*42a0*/  IADD3 R240, R226, 0x9800, RZ ;  /* 0x00009800e2f07810 */ /* 0x000fcc0007ffe0ff */
[----:B-1----:R-:W-:Y:S08]  /*42b0*/  HMMA.16816.F32 R44, R16, R40, R64 ;  /* 0x00000028102c723c */ /* 0x002ff00000001840 */
[----:B------:R-:W-:Y:S01]  /*42c0*/  HMMA.16816.F32 R112, R4, R82, R92 ;  /* 0x000000520470723c */ /* 0x000fe2000000185c */
[----:B------:R-:W1:Y:S04]  /*42d0*/  LDSM.16.M88.4 R80, [R217+0x9000] ;  /* 0x00900000d950783b */ /* 0x000e680000000200 */
[----:B------:R-:W-:Y:S03]  /*42e0*/  LDSM.16.M88.4 R4, [R224+0xc000] ;  /* 0x00c00000e004783b */ /* 0x000fe60000000200 */
[----:B------:R-:W-:Y:S08]  /*42f0*/  HMMA.16816.F32 R28, R20, R122, R28 ;  /* 0x0000007a141c723c */ /* 0x000ff0000000181c */
[C---:B---3--:R-:W-:Y:S01]  /*4300*/  HMMA.16816.F32 R100, R16.reuse, R36, R56 ;  /* 0x000000241064723c */ /* 0x048fe20000001838 */
[----:B------:R-:W3:Y:S07]  /*4310*/  LDSM.16.M88.4 R56, [R240] ;  /* 0x00000000f038783b */ /* 0x000eee0000000200 */
[----:B------:R-:W-:Y:S01]  /*4320*/  HMMA.16816.F32 R92, R16, R38, R48 ;  /* 0x00000026105c723c */ /* 0x000fe20000001830 */
[----:B------:R-:W1:Y:S04]  /*4330*/  LDSM.16.M88.4 R48, [R216+-0x800] ;  /* 0xfff80000d830783b */ /* 0x000e680000000200 */
[----:B------:R-:W-:Y:S03]  /*4340*/  LDSM.16.M88.4 R36, [R135+0xa000] ;  /* 0x00a000008724783b */ /* 0x000fe60000000200 */
[----:B----4-:R-:W-:Y:S08]  /*4350*/  HMMA.16816.F32 R24, R12, R104, R24 ;  /* 0x000000680c18723c */ /* 0x010ff00000001818 */
[----:B------:R-:W-:Y:S08]  /*4360*/  HMMA.16816.F32 R84, R16, R52, R32 ;  /* 0x000000341054723c */ /* 0x000ff00000001820 */
[----:B--2---:R-:W-:Y:S08]  /*4370*/  HMMA.16816.F32 R32, R20, R76, R44 ;  /* 0x0000004c1420723c */ /* 0x004ff0000000182c */
[----:B------:R-:W-:Y:S01]  /*4380*/  HMMA.16816.F32 R40, R16, R42, R60 ;  /* 0x0000002a1028723c */ /* 0x000fe2000000183c */
[----:B------:R-:W2:Y:S07]  /*4390*/  LDSM.16.M88.4 R60, [R216] ;  /* 0x00000000d83c783b */ /* 0x000eae0000000200 */
[----:B------:R-:W-:Y:S08]  /*43a0*/  HMMA.16816.F32 R28, R12, R106, R28 ;  /* 0x0000006a0c1c723c */ /* 0x000ff0000000181c */
[----:B-----5:R-:W-:Y:S01]  /*43b0*/  HMMA.16816.F32 R104, R16, R70, R72 ;  /* 0x000000461068723c */ /* 0x020fe20000001848 */
[----:B------:R-:W4:Y:S01]  /*43c0*/  LDSM.16.M88.4 R72, [R217+0x9800] ;  /* 0x00980000d948783b */ /* 0x000f220000000200 */
[----:B------:R-:W-:-:S05]  /*43d0*/  IADD3 R241, R226, 0xa000, RZ ;  /* 0x0000a000e2f17810 */ /* 0x000fca0007ffe0ff */
[----:B------:R-:W5:Y:S01]  /*43e0*/  LDSM.16.M88.4 R64, [R241] ;  /* 0x00000000f140783b */ /* 0x000f620000000200 */
[----:B-1----:R-:W-:Y:S08]  /*43f0*/  HMMA.16816.F32 R24, R8, R80, R24 ;  /* 0x000000500818723c */ /* 0x002ff00000001818 */
[----:B---3--:R-:W-:Y:S08]  /*4400*/  HMMA.16816.F32 R32, R12, R56, R32 ;  /* 0x000000380c20723c */ /* 0x008ff00000001820 */
[----:B------:R-:W-:Y:S08]  /*4410*/  HMMA.16816.F32 R40, R20, R78, R40 ;  /* 0x0000004e1428723c */ /* 0x000ff00000001828 */
[----:B------:R-:W-:Y:S08]  /*4420*/  HMMA.16816.F32 R28, R8, R82, R28 ;  /* 0x00000052081c723c */ /* 0x000ff0000000181c */
[C---:B------:R-:W-:Y:S08]  /*4430*/  HMMA.16816.F32 R108, R16.reuse, R48, R108 ;  /* 0x00000030106c723c */ /* 0x040ff0000000186c */
[C---:B------:R-:W-:Y:S01]  /*4440*/  HMMA.16816.F32 R112, R16.reuse, R50, R112 ;  /* 0x000000321070723c */ /* 0x040fe20000001870 */
[----:B------:R-:W1:Y:S07]  /*4450*/  LDSM.16.M88.4 R48, [R216+0x800] ;  /* 0x00080000d830783b */ /* 0x000e6e0000000200 */
[----:B------:R-:W-:Y:S01]  /*4460*/  HMMA.16816.F32 R88, R16, R54, R88 ;  /* 0x000000361058723c */ /* 0x000fe20000001858 */
[----:B------:R-:W3:Y:S07]  /*4470*/  LDSM.16.M88.4 R52, [R135+0xa800] ;  /* 0x00a800008734783b */ /* 0x000eee0000000200 */
[----:B--2---:R-:W-:Y:S08]  /*4480*/  HMMA.16816.F32 R44, R4, R60, R24 ;  /* 0x0000003c042c723c */ /* 0x004ff00000001818 */
[----:B------:R-:W-:Y:S08]  /*4490*/  HMMA.16816.F32 R24, R20, R36, R100 ;  /* 0x000000241418723c */ /* 0x000ff00000001864 */
[----:B------:R-:W-:Y:S08]  /*44a0*/  HMMA.16816.F32 R96, R16, R68, R96 ;  /* 0x000000441060723c */ /* 0x000ff00000001860 */
[----:B------:R-:W-:Y:S08]  /*44b0*/  HMMA.16816.F32 R68, R20, R38, R92 ;  /* 0x000000261444723c */ /* 0x000ff0000000185c */
[----:B----4-:R-:W-:Y:S08]  /*44c0*/  HMMA.16816.F32 R16, R8, R72, R32 ;  /* 0x000000480810723c */ /* 0x010ff00000001820 */
[----:B------:R-:W-:Y:S08]  /*44d0*/  HMMA.16816.F32 R36, R12, R58, R40 ;  /* 0x0000003a0c24723c */ /* 0x000ff00000001828 */
[----:B------:R-:W-:Y:S01]  /*44e0*/  HMMA.16816.F32 R28, R4, R62, R28 ;  /* 0x0000003e041c723c */ /* 0x000fe2000000181c */
[----:B------:R-:W2:Y:S01]  /*44f0*/  LDSM.16.M88.4 R60, [R217+0xa000] ;  /* 0x00a00000d93c783b */ /* 0x000ea20000000200 */
[----:B------:R-:W-:Y:S01]  /*4500*/  FMUL.FTZ R0, R44, c[0x0][0x320] ;  /* 0x0000c8002c007a20 */ /* 0x000fe20000410000 */
[----:B------:R-:W-:-:S02]  /*4510*/  IADD3 R242, R226, 0xa800, RZ ;  /* 0x0000a800e2f27810 */ /* 0x000fc40007ffe0ff */
[----:B------:R-:W4:Y:S01]  /*4520*/  LDSM.16.M88.4 R40, [R135+0xb000] ;  /* 0x00b000008728783b */ /* 0x000f220000000200 */
[----:B------:R3:W2:Y:S02]  /*4530*/  MUFU.TANH R116, R0 ;  /* 0x0000000000747308 */ /* 0x0006a40000002400 */
[----:B-----5:R-:W-:Y:S08]  /*4540*/  HMMA.16816.F32 R24, R12, R64, R24 ;  /* 0x000000400c18723c */ /* 0x020ff00000001818 */
[----:B-1----:R-:W-:Y:S01]  /*4550*/  HMMA.16816.F32 R32, R4, R48, R16 ;  /* 0x000000300420723c */ /* 0x002fe20000001810 */
[----:B---3--:R-:W-:-:S07]  /*4560*/  FMUL.FTZ R0, R45, c[0x0][0x320] ;  /* 0x0000c8002d007a20 */ /* 0x008fce0000410000 */
[----:B------:R-:W-:Y:S01]  /*4570*/  HMMA.16816.F32 R16, R8, R74, R36 ;  /* 0x0000004a0810723c */ /* 0x000fe20000001824 */
[----:B------:R-:W1:Y:S01]  /*4580*/  LDSM.16.M88.4 R36, [R242] ;  /* 0x00000000f224783b */ /* 0x000e620000000200 */
[----:B------:R3:W1:Y:S06]  /*4590*/  MUFU.TANH R95, R0 ;  /* 0x00000000005f7308 */ /* 0x00066c0000002400 */
[C---:B------:R-:W-:Y:S08]  /*45a0*/  HMMA.16816.F32 R84, R20.reuse, R52, R84 ;  /* 0x000000341454723c */ /* 0x040ff00000001854 */
[----:B------:R-:W-:Y:S01]  /*45b0*/  HMMA.16816.F32 R80, R20, R54, R88 ;  /* 0x000000361450723c */ /* 0x000fe20000001858 */
[----:B------:R-:W5:Y:S01]  /*45c0*/  LDSM.16.M88.4 R52, [R216+0x1000] ;  /* 0x00100000d834783b */ /* 0x000f620000000200 */
[----:B---3--:R-:W-:-:S04]  /*45d0*/  FMUL.FTZ R0, R46, c[0x0][0x320] ;  /* 0x0000c8002e007a20 */ /* 0x008fc80000410000 */
[----:B------:R3:W1:Y:S02]  /*45e0*/  MUFU.TANH R121, R0 ;  /* 0x0000000000797308 */ /* 0x0006640000002400 */
[----:B--2---:R-:W-:Y:S01]  /*45f0*/  HMMA.16816.F32 R24, R8, R60, R24 ;  /* 0x0000003c0818723c */ /* 0x004fe20000001818 */
[----:B---3--:R-:W-:-:S05]  /*4600*/  FMUL.FTZ R0, R47, c[0x0][0x320] ;  /* 0x0000c8002f007a20 */ /* 0x008fca0000410000 */
[----:B------:R2:W3:Y:S02]  /*4610*/  MUFU.TANH R120, R0 ;  /* 0x0000000000787308 */ /* 0x0004e40000002400 */
[----:B------:R-:W-:Y:S01]  /*4620*/  HMMA.16816.F32 R44, R12, R66, R68 ;  /* 0x000000420c2c723c */ /* 0x000fe20000001844 */
[----:B------:R-:W-:Y:S01]  /*4630*/  LDSM.16.M88.4 R68, [R135+0xb800] ;  /* 0x00b800008744783b */ /* 0x000fe20000000200 */
[----:B--2---:R-:W-:-:S04]  /*4640*/  FMUL.FTZ R0, R28, c[0x0][0x320] ;  /* 0x0000c8001c007a20 */ /* 0x004fc80000410000 */
[----:B------:R2:W1:Y:S02]  /*4650*/  MUFU.TANH R92, R0 ;  /* 0x00000000005c7308 */ /* 0x0004640000002400 */
[----:B------:R-:W-:Y:S01]  /*4660*/  HMMA.16816.F32 R16, R4, R50, R16 ;  /* 0x000000320410723c */ /* 0x000fe20000001810 */
[----:B------:R-:W1:Y:S01]  /*4670*/  LDSM.16.M88.4 R48, [R217+0xa800] ;  /* 0x00a80000d930783b */ /* 0x000e620000000200 */
[----:B--2---:R-:W-:-:S04]  /*4680*/  FMUL.FTZ R0, R29, c[0x0][0x320] ;  /* 0x0000c8001d007a20 */ /* 0x004fc80000410000 */
[----:B------:R2:W1:Y:S02]  /*4690*/  MUFU.TANH R91, R0 ;  /* 0x00000000005b7308 */ /* 0x0004640000002400 */
[----:B--2---:R-:W-:-:S06]  /*46a0*/  FMUL.FTZ R0, R30, c[0x0][0x320] ;  /* 0x0000c8001e007a20 */ /* 0x004fcc0000410000 */
[----:B------:R2:W1:Y:S01]  /*46b0*/  MUFU.TANH R94, R0 ;  /* 0x00000000005e7308 */ /* 0x0004620000002400 */
[----:B----4-:R-:W-:Y:S01]  /*46c0*/  HMMA.16816.F32 R76, R20, R40, R96 ;  /* 0x00000028144c723c */ /* 0x010fe20000001860 */
[----:B--2---:R-:W-:-:S06]  /*46d0*/  FMUL.FTZ R0, R31, c[0x0][0x320] ;  /* 0x0000c8001f007a20 */ /* 0x004fcc0000410000 */
[----:B------:R2:W4:Y:S01]  /*46e0*/  MUFU.TANH R93, R0 ;  /* 0x00000000005d7308 */ /* 0x0005220000002400 */
[----:B-1----:R-:W-:Y:S01]  /*46f0*/  HMMA.16816.F32 R28, R12, R36, R84 ;  /* 0x000000240c1c723c */ /* 0x002fe20000001854 */
[----:B--2---:R-:W-:-:S06]  /*4700*/  FMUL.FTZ R0, R32, c[0x0][0x320] ;  /* 0x0000c80020007a20 */ /* 0x004fcc0000410000 */
[----:B------:R1:W2:Y:S01]  /*4710*/  MUFU.TANH R89, R0 ;  /* 0x0000000000597308 */ /* 0x0002a20000002400 */
[----:B------:R-:W-:Y:S08]  /*4720*/  HMMA.16816.F32 R64, R20, R42, R104 ;  /* 0x0000002a1440723c */ /* 0x000ff00000001868 */
[----:B-----5:R-:W-:Y:S01]  /*4730*/  HMMA.16816.F32 R40, R4, R52, R24 ;  /* 0x000000340428723c */ /* 0x020fe20000001818 */
[----:B-1----:R-:W-:-:S07]  /*4740*/  FMUL.FTZ R0, R33, c[0x0][0x320] ;  /* 0x0000c80021007a20 */ /* 0x002fce0000410000 */
[----:B------:R-:W-:Y:S01]  /*4750*/  HMMA.16816.F32 R24, R8, R62, R44 ;  /* 0x0000003e0818723c */ /* 0x000fe2000000182c */
[----:B------:R-:W1:Y:S01]  /*4760*/  LDSM.16.M88.4 R60, [R216+0x1800] ;  /* 0x00180000d83c783b */ /* 0x000e620000000200 */
[----:B------:R5:W1:Y:S01]  /*4770*/  MUFU.TANH R88, R0 ;  /* 0x0000000000587308 */ /* 0x000a620000002400 */
[C---:B------:R-:W-:Y:S02]  /*4780*/  IADD3 R243, R226.reuse, 0xb000, RZ ;  /* 0x0000b000e2f37810 */ /* 0x040fe40007ffe0ff */
[----:B------:R-:W-:Y:S01]  /*4790*/  LDSM.16.M88.4 R44, [R217+0xb000] ;  /* 0x00b00000d92c783b */ /* 0x000fe20000000200 */
[----:B------:R-:W-:Y:S02]  /*47a0*/  IADD3 R244, R226, 0xb800, RZ ;  /* 0x0000b800e2f47810 */ /* 0x000fe40007ffe0ff */
[----:B------:R-:W-:Y:S01]  /*47b0*/  HMMA.16816.F32 R36, R12, R38, R80 ;  /* 0x000000260c24723c */ /* 0x000fe20000001850 */
[----:B------:R-:W1:Y:S01]  /*47c0*/  LDSM.16.M88.4 R56, [R243] ;  /* 0x00000000f338783b */ /* 0x000e620000000200 */
[----:B-----5:R-:W-:-:S04]  /*47d0*/  FMUL.FTZ R0, R34, c[0x0][0x320] ;  /* 0x0000c80022007a20 */ /* 0x020fc80000410000 */
[----:B------:R5:W1:Y:S02]  /*47e0*/  MUFU.TANH R90, R0 ;  /* 0x00000000005a7308 */ /* 0x000a640000002400 */
[----:B-----5:R-:W-:-:S06]  /*47f0*/  FMUL.FTZ R0, R35, c[0x0][0x320] ;  /* 0x0000c80023007a20 */ /* 0x020fcc0000410000 */
[----:B------:R5:W1:Y:S01]  /*4800*/  MUFU.TANH R86, R0 ;  /* 0x0000000000567308 */ /* 0x000a620000002400 */
[----:B------:R-:W-:Y:S01]  /*4810*/  HMMA.16816.F32 R32, R8, R48, R28 ;  /* 0x000000300820723c */ /* 0x000fe2000000181c */
[----:B-----5:R-:W-:-:S06]  /*4820*/  FMUL.FTZ R0, R16, c[0x0][0x320] ;  /* 0x0000c80010007a20 */ /* 0x020fcc0000410000 */
[----:B------:R5:W1:Y:S01]  /*4830*/  MUFU.TANH R85, R0 ;  /* 0x0000000000557308 */ /* 0x000a620000002400 */
[----:B------:R-:W-:Y:S01]  /*4840*/  HMMA.16816.F32 R72, R20, R68, R108 ;  /* 0x000000441448723c */ /* 0x000fe2000000186c */
[----:B-----5:R-:W-:-:S06]  /*4850*/  FMUL.FTZ R0, R17, c[0x0][0x320] ;  /* 0x0000c80011007a20 */ /* 0x020fcc0000410000 */
[----:B------:R5:W1:Y:S02]  /*4860*/  MUFU.TANH R84, R0 ;  /* 0x0000000000547308 */ /* 0x000a640000002400 */
[----:B-----5:R-:W-:-:S06]  /*4870*/  FMUL.FTZ R0, R18, c[0x0][0x320] ;  /* 0x0000c80012007a20 */ /* 0x020fcc0000410000 */
[----:B------:R5:W1:Y:S02]  /*4880*/  MUFU.TANH R69, R0 ;  /* 0x0000000000457308 */ /* 0x000a640000002400 */
[----:B-----5:R-:W-:Y:S02]  /*4890*/  FMUL.FTZ R0, R19, c[0x0][0x320] ;  /* 0x0000c80013007a20 */ /* 0x020fe40000410000 */
[----:B------:R-:W-:Y:S01]  /*48a0*/  HMMA.16816.F32 R16, R4, R54, R24 ;  /* 0x000000360410723c */ /* 0x000fe20000001818 */
[----:B------:R-:W5:Y:S03]  /*48b0*/  LDSM.16.M88.4 R52, [R244] ;  /* 0x00000000f434783b */ /* 0x000f660000000200 */
[----:B------:R1:W1:Y:S02]  /*48c0*/  MUFU.TANH R68, R0 ;  /* 0x0000000000447308 */ /* 0x0002640000002400 */
[----:B-1----:R-:W-:-:S06]  /*48d0*/  FMUL.FTZ R0, R40, c[0x0][0x320] ;  /* 0x0000c80028007a20 */ /* 0x002fcc0000410000 */
[----:B------:R1:W1:Y:S01]  /*48e0*/  MUFU.TANH R100, R0 ;  /* 0x0000000000647308 */ /* 0x0002620000002400 */
[----:B------:R-:W-:Y:S01]  /*48f0*/  HMMA.16816.F32 R24, R8, R50, R36 ;  /* 0x000000320818723c */ /* 0x000fe20000001824 */
[----:B------:R-:W-:Y:S01]  /*4900*/  LDSM.16.M88.4 R48, [R216+0x2000] ;  /* 0x00200000d830783b */ /* 0x000fe20000000200 */
[----:B-1----:R-:W-:-:S05]  /*4910*/  FMUL.FTZ R0, R41, c[0x0][0x320] ;  /* 0x0000c80029007a20 */ /* 0x002fca0000410000 */
[----:B------:R1:W1:Y:S01]  /*4920*/  MUFU.TANH R103, R0 ;  /* 0x0000000000677308 */ /* 0x0002620000002400 */
[----:B------:R-:W-:Y:S08]  /*4930*/  HMMA.16816.F32 R20, R20, R70, R112 ;  /* 0x000000461414723c */ /* 0x000ff00000001870 */
[----:B------:R-:W-:Y:S01]  /*4940*/  HMMA.16816.F32 R36, R4, R60, R32 ;  /* 0x0000003c0424723c */ /* 0x000fe20000001820 */
[----:B-1----:R-:W-:-:S04]  /*4950*/  FMUL.FTZ R0, R42, c[0x0][0x320] ;  /* 0x0000c8002a007a20 */ /* 0x002fc80000410000 */
[----:B------:R1:W1:Y:S03]  /*4960*/  MUFU.TANH R105, R0 ;  /* 0x0000000000697308 */ /* 0x0002660000002400 */
[C---:B------:R-:W-:Y:S01]  /*4970*/  HMMA.16816.F32 R32, R12.reuse, R58, R64 ;  /* 0x0000003a0c20723c */ /* 0x040fe20000001840 */
[----:B-1----:R-:W-:Y:S02]  /*4980*/  FMUL.FTZ R0, R43, c[0x0][0x320] ;  /* 0x0000c8002b007a20 */ /* 0x002fe40000410000 */
[----:B------:R-:W1:Y:S02]  /*4990*/  LDSM.16.M88.4 R40, [R217+0xb800] ;  /* 0x00b80000d928783b */ /* 0x000e640000000200 */
[----:B------:R2:W1:Y:S03]  /*49a0*/  MUFU.TANH R104, R0 ;  /* 0x0000000000687308 */ /* 0x0004660000002400 */
[----:B------:R-:W-:Y:S01]  /*49b0*/  HMMA.16816.F32 R28, R12, R56, R76 ;  /* 0x000000380c1c723c */ /* 0x000fe2000000184c */
[----:B--2---:R-:W-:-:S04]  /*49c0*/  FMUL.FTZ R0, R16, c[0x0][0x320] ;  /* 0x0000c80010007a20 */ /* 0x004fc80000410000 */
[----:B------:R2:W1:Y:S03]  /*49d0*/  MUFU.TANH R60, R0 ;  /* 0x00000000003c7308 */ /* 0x0004660000002400 */
[----:B------:R-:W-:Y:S02]  /*49e0*/  FMUL.FTZ R37, R37, c[0x0][0x320] ;  /* 0x0000c80025257a20 */ /* 0x000fe40000410000 */
[----:B------:R-:W-:Y:S02]  /*49f0*/  FMUL.FTZ R38, R38, c[0x0][0x320] ;  /* 0x0000c80026267a20 */ /* 0x000fe40000410000 */
[----:B--2---:R-:W-:-:S04]  /*4a00*/  FMUL.FTZ R0, R17, c[0x0][0x320] ;  /* 0x0000c80011007a20 */ /* 0x004fc80000410000 */
[----:B------:R2:W1:Y:S01]  /*4a10*/  MUFU.TANH R58, R0 ;  /* 0x00000000003a7308 */ /* 0x0004620000002400 */
[----:B------:R-:W-:Y:S02]  /*4a20*/  FMUL.FTZ R39, R39, c[0x0][0x320] ;  /* 0x0000c80027277a20 */ /* 0x000fe40000410000 */
[----:B--2---:R-:W-:-:S05]  /*4a30*/  FMUL.FTZ R0, R18, c[0x0][0x320] ;  /* 0x0000c80012007a20 */ /* 0x004fca0000410000 */
[----:B------:R2:W1:Y:S08]  /*4a40*/  MUFU.TANH R102, R0 ;  /* 0x0000000000667308 */ /* 0x0004700000002400 */
[----:B------:R-:W1:Y:S01]  /*4a50*/  MUFU.TANH R56, R37 ;  /* 0x0000002500387308 */ /* 0x000e620000002400 */
[----:B--2---:R-:W-:Y:S02]  /*4a60*/  FMUL.FTZ R0, R19, c[0x0][0x320] ;  /* 0x0000c80013007a20 */ /* 0x004fe40000410000 */
[C---:B-----5:R-:W-:Y:S05]  /*4a70*/  HMMA.16816.F32 R16, R12.reuse, R52, R72 ;  /* 0x000000340c10723c */ /* 0x060fea0000001848 */
[----:B------:R-:W2:Y:S03]  /*4a80*/  MUFU.TANH R99, R38 ;  /* 0x0000002600637308 */ /* 0x000ea60000002400 */
[----:B------:R-:W-:Y:S05]  /*4a90*/  HMMA.16816.F32 R12, R12, R54, R20 ;  /* 0x000000360c0c723c */ /* 0x000fea0000001814 */
[----:B------:R5:W1:Y:S08]  /*4aa0*/  MUFU.TANH R101, R0 ;  /* 0x0000000000657308 */ /* 0x000a700000002400 */
[----:B------:R1:W1:Y:S01]  /*4ab0*/  MUFU.TANH R98, R39 ;  /* 0x0000002700627308 */ /* 0x0002620000002400 */
[----:B-----5:R-:W-:-:S02]  /*4ac0*/  FMUL.FTZ R0, R36, c[0x0][0x320] ;  /* 0x0000c80024007a20 */ /* 0x020fc40000410000 */
[----:B-1----:R-:W1:Y:S01]  /*4ad0*/  LDSM.16.M88.4 R36, [R216+0x2800] ;  /* 0x00280000d824783b */ /* 0x002e620000000200 */
[C---:B------:R-:W-:Y:S08]  /*4ae0*/  HMMA.16816.F32 R28, R8.reuse, R44, R28 ;  /* 0x0000002c081c723c */ /* 0x040ff0000000181c */
[C---:B------:R-:W-:Y:S08]  /*4af0*/  HMMA.16816.F32 R32, R8.reuse, R46, R32 ;  /* 0x0000002e0820723c */ /* 0x040ff00000001820 */
[----:B------:R-:W-:Y:S08]  /*4b00*/  HMMA.16816.F32 R16, R8, R40, R16 ;  /* 0x000000280810723c */ /* 0x000ff00000001810 */
[----:B------:R-:W-:Y:S01]  /*4b10*/  HMMA.16816.F32 R24, R4, R62, R24 ;  /* 0x0000003e0418723c */ /* 0x000fe20000001818 */
[----:B------:R-:W-:Y:S01]  /*4b20*/  ISETP.GT.AND P0, PT, R136, R149, PT ;  /* 0x000000958800720c */ /* 0x000fe20003f04270 */
[----:B------:R1:W1:Y:S01]  /*4b30*/  MUFU.TANH R57, R0 ;  /* 0x0000000000397308 */ /* 0x0002620000002400 */
[----:B------:R-:W-:-:S05]  /*4b40*/  DEPBAR.LE SB0, 0x0 ;  /* 0x000080000000791a */ /* 0x000fca0000000000 */
[----:B------:R-:W-:Y:S08]  /*4b50*/  HMMA.16816.F32 R8, R8, R42, R12 ;  /* 0x0000002a0808723c */ /* 0x000ff0000000180c */
[C---:B------:R-:W-:Y:S08]  /*4b60*/  HMMA.16816.F32 R28, R4.reuse, R48, R28 ;  /* 0x00000030041c723c */ /* 0x040ff0000000181c */
[C---:B------:R-:W-:Y:S08]  /*4b70*/  HMMA.16816.F32 R20, R4.reuse, R50, R32 ;  /* 0x000000320414723c */ /* 0x040ff00000001820 */
[C---:B-1----:R-:W-:Y:S08]  /*4b80*/  HMMA.16816.F32 R12, R4.reuse, R36, R16 ;  /* 0x00000024040c723c */ /* 0x042ff00000001810 */
[----:B------:R-:W-:Y:S01]  /*4b90*/  HMMA.16816.F32 R4, R4, R38, R8 ;  /* 0x000000260404723c */ /* 0x000fe20000001808 */
        /* <DEDUP_REMOVED lines=42> */
[----:B------:R-:W-:-:S02]  /*4e40*/  ISETP.GT.AND P6, PT, R133, 0x5f, PT ;  /* 0x0000005f8500780c */ /* 0x000fc40003fc4270 */
[C---:B------:R-:W-:Y:S02]  /*4e50*/  IADD3 R249, R226.reuse, 0x2800, RZ ;  /* 0x00002800e2f97810 */ /* 0x040fe40007ffe0ff */
[C---:B------:R-:W-:Y:S02]  /*4e60*/  IADD3 R248, R226.reuse, 0x2000, RZ ;  /* 0x00002000e2f87810 */ /* 0x040fe40007ffe0ff */
[C---:B------:R-:W-:Y:S02]  /*4e70*/  IADD3 R247, R226.reuse, 0x1800, RZ ;  /* 0x00001800e2f77810 */ /* 0x040fe40007ffe0ff */
[C---:B------:R-:W-:Y:S02]  /*4e80*/  IADD3 R246, R226.reuse, 0x1000, RZ ;  /* 0x00001000e2f67810 */ /* 0x040fe40007ffe0ff */
[----:B------:R-:W-:Y:S01]  /*4e90*/  IADD3 R245, R226, 0x800, RZ ;  /* 0x00000800e2f57810 */ /* 0x000fe20007ffe0ff */
[----:B------:R-:W-:Y:S05]  /*4ea0*/  @!P0 BRA `(.L_x_2693) ;  /* 0x0000064000008947 */ /* 0x000fea0003800000 */
[----:B--234-:R-:W-:Y:S01]  /*4eb0*/  ISETP.NE.AND P5, PT, R148, 0x1, PT ;  /* 0x000000019400780c */ /* 0x01cfe20003fa5270 */
[----:B-1----:R-:W-:Y:S01]  /*4ec0*/  IMAD.MOV.U32 R6, RZ, RZ, RZ ;  /* 0x000000ffff067224 */ /* 0x002fe200078e00ff */
[----:B------:R-:W-:-:S04]  /*4ed0*/  IADD3 R2, R133, R134, R145 ;  /* 0x0000008685027210 */ /* 0x000fc80007ffe091 */
[----:B------:R-:W-:-:S05]  /*4ee0*/  IADD3 R2, R2, -0x60, RZ ;  /* 0xffffffa002027810 */ /* 0x000fca0007ffe0ff */
        /* <DEDUP_REMOVED lines=11> */
[----:B------:R-:W-:Y:S01]  /*4fa0*/  SHF.R.S32.HI R0, RZ, 0x1f, R7 ;  /* 0x0000001fff007819 */ /* 0x000fe20000011407 */
[----:B------:R1:W-:Y:S04]  /*4fb0*/  STL [R1+0x14], R7 ;  /* 0x0000140701007387 */ /* 0x0003e80000100800 */
[----:B------:R-:W-:-:S04]  /*4fc0*/  IMAD R0, R0, c[0x0][0x1e0], RZ ;  /* 0x0000780000007a24 */ /* 0x000fc800078e02ff */
[----:B------:R-:W-:-:S04]  /*4fd0*/  IMAD R0, R7, c[0x0][0x1e4], R0 ;  /* 0x0000790007007a24 */ /* 0x000fc800078e0200 */
[----:B------:R-:W-:Y:S01]  /*4fe0*/  IMAD.IADD R3, R3, 0x1, R0 ;  /* 0x0000000103037824 */ /* 0x000fe200078e0200 */
[----:B--2---:R1:W-:Y:S01]  /*4ff0*/  STL [R1+0x10], R6 ;  /* 0x0000100601007387 */ /* 0x0043e20000100800 */
[----:B------:R-:W-:Y:S02]  /*5000*/  SHF.R.S32.HI R0, RZ, 0x1f, R6 ;  /* 0x0000001fff007819 */ /* 0x000fe40000011406 */
        /* <DEDUP_REMOVED lines=8> */
[----:B------:R2:W3:Y:S02]  /*5090*/  SHFL.IDX PT, R4, R5, RZ, 0x181f ;  /* 0x00181fff05047589 */ /* 0x0004e400000e0000 */
.L_x_2738:
[----:B------:R-:W-:Y:S05]  /*50a0*/  BRA.DIV ~URZ, `(.L_x_2695) ;  /* 0x00010d327f007947 */ /* 0x000fea000b800000 */
[----:B-1----:R-:W4:Y:S04]  /*50b0*/  LDL R6, [R1+0xc] ;  /* 0x00000c0001067983 */ /* 0x002f280000100800 */
[----:B------:R-:W5:Y:S04]  /*50c0*/  LDL R39, [R1+0x28] ;  /* 0x0000280001277983 */ /* 0x000f680000100800 */
[----:B--2---:R-:W2:Y:S04]  /*50d0*/  LDL R38, [R1+0x24] ;  /* 0x0000240001267983 */ /* 0x004ea80000100800 */
[----:B---3--:R-:W3:Y:S04]  /*50e0*/  LDL R37, [R1+0x20] ;  /* 0x0000200001257983 */ /* 0x008ee80000100800 */
[----:B------:R-:W1:Y:S04]  /*50f0*/  SHFL.IDX PT, R3, R22, RZ, 0x181f ;  /* 0x00181fff16037589 */ /* 0x000e6800000e0000 */
[----:B------:R-:W1:Y:S04]  /*5100*/  SHFL.IDX PT, R0, R22, 0x1, 0x181f ;  /* 0x00381f0016007f89 */ /* 0x000e6800000e0000 */
[----:B------:R-:W1:Y:S02]  /*5110*/  SHFL.IDX PT, R2, R5, 0x1, 0x181f ;  /* 0x00381f0005027f89 */ /* 0x000e6400000e0000 */
[----:B-1----:R-:W-:-:S02]  /*5120*/  IADD3 R20, P0, R3, R137, RZ ;  /* 0x0000008903147210 */ /* 0x002fc40007f1e0ff */
[C---:B------:R-:W-:Y:S02]  /*5130*/  IADD3 R18, P2, R3.reuse, R138, RZ ;  /* 0x0000008a03127210 */ /* 0x040fe40007f5e0ff */
[C---:B------:R-:W-:Y:S01]  /*5140*/  IADD3 R14, P1, R3.reuse, R140, RZ ;  /* 0x0000008c030e7210 */ /* 0x040fe20007f3e0ff */
[--C-:B------:R-:W-:Y:S01]  /*5150*/  IMAD.X R21, R4, 0x1, R128.reuse, P0 ;  /* 0x0000000104157824 */ /* 0x100fe200000e0680 */
[----:B------:R-:W-:Y:S01]  /*5160*/  IADD3 R12, P0, R0, R137, RZ ;  /* 0x00000089000c7210 */ /* 0x000fe20007f1e0ff */
[C---:B------:R-:W-:Y:S01]  /*5170*/  IMAD.X R19, R4.reuse, 0x1, R129, P2 ;  /* 0x0000000104137824 */ /* 0x040fe200010e0681 */
[-C--:B------:R-:W-:Y:S01]  /*5180*/  IADD3 R16, P4, R3, R139.reuse, RZ ;  /* 0x0000008b03107210 */ /* 0x080fe20007f9e0ff */
[----:B------:R-:W-:Y:S01]  /*5190*/  IMAD.X R15, R4, 0x1, R131, P1 ;  /* 0x00000001040f7824 */ /* 0x000fe200008e0683 */
[----:B------:R-:W-:Y:S01]  /*51a0*/  IADD3 R10, P2, R0, R138, RZ ;  /* 0x0000008a000a7210 */ /* 0x000fe20007f5e0ff */
[----:B------:R-:W-:Y:S01]  /*51b0*/  IMAD.X R13, R2, 0x1, R128, P0 ;  /* 0x00000001020d7824 */ /* 0x000fe200000e0680 */
[----:B------:R-:W-:Y:S01]  /*51c0*/  IADD3 R8, P1, R0, R139, RZ ;  /* 0x0000008b00087210 */ /* 0x000fe20007f3e0ff */
[----:B------:R-:W-:-:S02]  /*51d0*/  IMAD.X R17, R4, 0x1, R130, P4 ;  /* 0x0000000104117824 */ /* 0x000fc400020e0682 */
[C---:B------:R-:W-:Y:S01]  /*51e0*/  IMAD.X R11, R2.reuse, 0x1, R129, P2 ;  /* 0x00000001020b7824 */ /* 0x040fe200010e0681 */
[----:B------:R1:W1:Y:S01]  /*51f0*/  SHFL.IDX PT, R4, R5, 0x2, 0x181f ;  /* 0x00581f0005047f89 */ /* 0x00026200000e0000 */
[----:B------:R-:W-:Y:S01]  /*5200*/  IMAD.X R9, R2, 0x1, R130, P1 ;  /* 0x0000000102097824 */ /* 0x000fe200008e0682 */
[----:B----4-:R-:W-:Y:S02]  /*5210*/  ISETP.GE.AND P3, PT, R6, c[0x0][0x1d4], PT ;  /* 0x0000750006007a0c */ /* 0x010fe40003f66270 */
[----:B------:R-:W-:Y:S02]  /*5220*/  IADD3 R6, P0, R0, R140, RZ ;  /* 0x0000008c00067210 */ /* 0x000fe40007f1e0ff */
[----:B-----5:R-:W-:Y:S01]  /*5230*/  ISETP.GE.AND P2, PT, R39, c[0x0][0x1d4], PT ;  /* 0x0000750027007a0c */ /* 0x020fe20003f46270 */
[----:B------:R4:W1:Y:S02]  /*5240*/  SHFL.IDX PT, R0, R22, 0x2, 0x181f ;  /* 0x00581f0016007f89 */ /* 0x00086400000e0000 */
[----:B------:R-:W-:Y:S01]  /*5250*/  IMAD.X R7, R2, 0x1, R131, P0 ;  /* 0x0000000102077824 */ /* 0x000fe200000e0683 */
[----:B--2---:R-:W-:-:S02]  /*5260*/  ISETP.GE.AND P1, PT, R38, c[0x0][0x1d4], PT ;  /* 0x0000750026007a0c */ /* 0x004fc40003f26270 */
[----:B---3--:R-:W-:-:S03]  /*5270*/  ISETP.GE.AND P0, PT, R37, c[0x0][0x1d4], PT ;  /* 0x0000750025007a0c */ /* 0x008fc60003f06270 */
[----:B------:R4:W-:Y:S04]  /*5280*/  LDGSTS.E.BYPASS.LTC128B.128 [R251+0xc100], [R20.64], !P3 ;  /* 0x0c10000014fb7fae */ /* 0x0009e8000d901d46 */
[----:B------:R4:W-:Y:S04]  /*5290*/  LDGSTS.E.BYPASS.LTC128B.128 [R251+0xf100], [R18.64], !P2 ;  /* 0x0f10000012fb7fae */ /* 0x0009e8000d101d46 */
[----:B------:R4:W-:Y:S04]  /*52a0*/  LDGSTS.E.BYPASS.LTC128B.128 [R251+0x12100], [R16.64], !P1 ;  /* 0x1210000010fb7fae */ /* 0x0009e8000c901d46 */
[----:B------:R2:W-:Y:S04]  /*52b0*/  LDGSTS.E.BYPASS.LTC128B.128 [R251+0x15100], [R14.64], !P0 ;  /* 0x151000000efb7fae */ /* 0x0005e8000c101d46 */
[----:B------:R3:W-:Y:S04]  /*52c0*/  LDGSTS.E.BYPASS.LTC128B.128 [R251+0xd100], [R12.64], !P3 ;  /* 0x0d1000000cfb7fae */ /* 0x0007e8000d901d46 */
[----:B------:R4:W-:Y:S04]  /*52d0*/  LDGSTS.E.BYPASS.LTC128B.128 [R251+0x10100], [R10.64], !P2 ;  /* 0x101000000afb7fae */ /* 0x0009e8000d101d46 */
[----:B------:R4:W-:Y:S04]  /*52e0*/  LDGSTS.E.BYPASS.LTC128B.128 [R251+0x13100], [R8.64], !P1 ;  /* 0x1310000008fb7fae */ /* 0x0009e8000c901d46 */
[----:B------:R5:W-:Y:S01]  /*52f0*/  LDGSTS.E.BYPASS.LTC128B.128 [R251+0x16100], [R6.64], !P0 ;  /* 0x1610000006fb7fae */ /* 0x000be2000c101d46 */
[----:B--2---:R-:W-:-:S02]  /*5300*/  SEL R14, RZ, 0x10, P2 ;  /* 0x00000010ff0e7807 */ /* 0x004fc40001000000 */
[----:B---3--:R-:W-:Y:S02]  /*5310*/  SEL R13, RZ, 0x10, P1 ;  /* 0x00000010ff0d7807 */ /* 0x008fe40000800000 */
[----:B------:R-:W-:Y:S02]  /*5320*/  SEL R12, RZ, 0x10, P0 ;  /* 0x00000010ff0c7807 */ /* 0x000fe40000000000 */
[----:B-----5:R-:W-:-:S04]  /*5330*/  SEL R7, RZ, 0x10, P3 ;  /* 0x00000010ff077807 */ /* 0x020fc80001800000 */
.L_x_2739:
[----:B-1--4-:R-:W-:Y:S02]  /*5340*/  IADD3 R10, -R7, 0x10, RZ ;  /* 0x00000010070a7810 */ /* 0x012fe40007ffe1ff */
[----:B------:R-:W-:Y:S02]  /*5350*/  IADD3 R2, -R14, 0x10, RZ ;  /* 0x000000100e027810 */ /* 0x000fe40007ffe1ff */
[----:B------:R-:W-:Y:S02]  /*5360*/  LOP3.LUT R10, R10, 0xf, RZ, 0xc0, !PT ;  /* 0x0000000f0a0a7812 */ /* 0x000fe400078ec0ff */
[----:B------:R-:W-:-:S02]  /*5370*/  IADD3 R6, -R13, 0x10, RZ ;  /* 0x000000100d067810 */ /* 0x000fc40007ffe1ff */
[----:B------:R-:W-:Y:S02]  /*5380*/  LOP3.LUT R2, R2, 0xf, RZ, 0xc0, !PT ;  /* 0x0000000f02027812 */ /* 0x000fe400078ec0ff */
[-C--:B------:R-:W-:Y:S02]  /*5390*/  IADD3 R10, P1, P0, R10, R0.reuse, R137 ;  /* 0x000000000a0a7210 */ /* 0x080fe4000783e089 */
[----:B------:R-:W-:Y:S02]  /*53a0*/  LOP3.LUT R6, R6, 0xf, RZ, 0xc0, !PT ;  /* 0x0000000f06067812 */ /* 0x000fe400078ec0ff */
[----:B------:R-:W-:Y:S02]  /*53b0*/  IADD3 R3, -R12, 0x10, RZ ;  /* 0x000000100c037810 */ /* 0x000fe40007ffe1ff */
[----:B------:R-:W-:Y:S02]  /*53c0*/  IADD3 R8, P3, P2, R2, R0, R138 ;  /* 0x0000000002087210 */ /* 0x000fe40007a7e08a */
[----:B------:R-:W-:-:S02]  /*53d0*/  IADD3.X R11, RZ, R4, R128, P1, P0 ;  /* 0x00000004ff0b7210 */ /* 0x000fc40000fe0480 */
[----:B------:R-:W-:Y:S02]  /*53e0*/  IADD3 R6, P1, P0, R6, R0, R139 ;  /* 0x0000000006067210 */ /* 0x000fe4000783e08b */
[----:B------:R-:W-:Y:S02]  /*53f0*/  LOP3.LUT R2, R3, 0xf, RZ, 0xc0, !PT ;  /* 0x0000000f03027812 */ /* 0x000fe400078ec0ff */
[-C--:B------:R-:W-:Y:S02]  /*5400*/  IADD3.X R9, RZ, R4.reuse, R129, P3, P2 ;  /* 0x00000004ff097210 */ /* 0x080fe40001fe4481 */
[----:B------:R-:W-:Y:S02]  /*5410*/  ISETP.NE.U32.AND P3, PT, R7, RZ, PT ;  /* 0x000000ff0700720c */ /* 0x000fe40003f65070 */
[----:B------:R-:W-:Y:S02]  /*5420*/  IADD3.X R7, RZ, R4, R130, P1, P0 ;  /* 0x00000004ff077210 */ /* 0x000fe40000fe0482 */
[----:B------:R-:W-:-:S02]  /*5430*/  IADD3 R2, P1, P0, R2, R0, R140 ;  /* 0x0000000002027210 */ /* 0x000fc4000783e08c */
[----:B------:R-:W-:Y:S02]  /*5440*/  ISETP.NE.U32.AND P2, PT, R14, RZ, PT ;  /* 0x000000ff0e00720c */ /* 0x000fe40003f45070 */
[----:B------:R-:W-:Y:S02]  /*5450*/  IADD3.X R3, RZ, R4, R131, P1, P0 ;  /* 0x00000004ff037210 */ /* 0x000fe40000fe0483 */
[----:B------:R-:W-:Y:S02]  /*5460*/  ISETP.NE.U32.AND P1, PT, R13, RZ, PT ;  /* 0x000000ff0d00720c */ /* 0x000fe40003f25070 */
[----:B------:R-:W-:Y:S01]  /*5470*/  ISETP.NE.U32.AND P0, PT, R12, RZ, PT ;  /* 0x000000ff0c00720c */ /* 0x000fe20003f05070 */
[----:B------:R-:W-:Y:S01]  /*5480*/  @!PT LDS RZ, [RZ] ;  /* 0x00000000fffff984 */ /* 0x000fe20000000800 */
[----:B------:R-:W-:Y:S01]  /*5490*/  @!PT LDS RZ, [RZ] ;  /* 0x00000000fffff984 */ /* 0x000fe20000000800 */
[----:B------:R-:W-:Y:S01]  /*54a0*/  @!PT LDS RZ, [RZ] ;  /* 0x00000000fffff984 */ /* 0x000fe20000000800 */
[----:B------:R1:W-:Y:S06]  /*54b0*/  LDGSTS.E.BYPASS.LTC128B.128.ZFILL [R251+0xe100], [R10.64], P3 ;  /* 0x0e1000000afb7fae */ /* 0x0003ec0009941d46 */
[----:B------:R1:W-:Y:S04]  /*54c0*/  LDGSTS.E.BYPASS.LTC128B.128.ZFILL [R251+0x11100], [R8.64], P2 ;  /* 0x1110000008fb7fae */ /* 0x0003e80009141d46 */
[----:B------:R1:W-:Y:S04]  /*54d0*/  LDGSTS.E.BYPASS.LTC128B.128.ZFILL [R251+0x14100], [R6.64], P1 ;  /* 0x1410000006fb7fae */ /* 0x0003e80008941d46 */
[----:B------:R1:W-:Y:S02]  /*54e0*/  LDGSTS.E.BYPASS.LTC128B.128.ZFILL [R251+0x17100], [R2.64], P0 ;  /* 0x1710000002fb7fae */ /* 0x0003e40008141d46 */
.L_x_2693:
[----:B--234-:R-:W-:Y:S05]  /*54f0*/  BSYNC B0 ;  /* 0x0000000000007941 */ /* 0x01cfea0003800000 */
.L_x_2692:
[----:B-1----:R-:W2:Y:S01]  /*5500*/  LDL R3, [R1+0x7c] ;  /* 0x00007c0001037983 */ /* 0x002ea20000100800 */
[----:B------:R-:W-:-:S03]  /*5510*/  IMAD.MOV.U32 R4, RZ, RZ, c[0x0][0x2c4] ;  /* 0x0000b100ff047624 */ /* 0x000fc600078e00ff */
[----:B------:R-:W2:Y:S04]  /*5520*/  LDL R0, [R1+0x18c] ;  /* 0x00018c0001007983 */ /* 0x000ea80000100800 */
[----:B------:R-:W3:Y:S01]  /*5530*/  LDL R2, [R1+0x68] ;  /* 0x0000680001027983 */ /* 0x000ee20000100800 */
[----:B------:R-:W-:-:S03]  /*5540*/  ISETP.NE.AND P0, PT, R4, 0x1, PT ;  /* 0x000000010400780c */ /* 0x000fc60003f05270 */
[----:B------:R-:W0:Y:S01]  /*5550*/  LDGDEPBAR ;  /* 0x00000000000079af */ /* 0x000e220000000000 */
[----:B--2---:R-:W-:-:S05]  /*5560*/  IMAD.IADD R3, R0, 0x1, R3 ;  /* 0x0000000100037824 */ /* 0x004fca00078e0203 */
[----:B------:R1:W-:Y:S04]  /*5570*/  STL [R1+0x30], R3 ;  /* 0x0000300301007387 */ /* 0x0003e80000100800 */
[----:B------:R-:W-:Y:S01]  /*5580*/  @P0 IMAD.HI.U32 R0, R3, c[0x0][0x2c8], RZ ;  /* 0x0000b20003000a27 */ /* 0x000fe200078e00ff */
[----:B---3--:R-:W-:Y:S02]  /*5590*/  IADD3 R5, -R2, 0x1, R132 ;  /* 0x0000000102057810 */ /* 0x008fe40007ffe184 */
[----:B------:R-:W-:Y:S01]  /*55a0*/  MOV R4, R3 ;  /* 0x0000000300047202 */ /* 0x000fe20000000f00 */
[----:B------:R-:W-:Y:S01]  /*55b0*/  IMAD.IADD R6, R132, 0x1, -R2 ;  /* 0x0000000184067824 */ /* 0x000fe200078e0a02 */
[----:B------:R-:W-:Y:S02]  /*55c0*/  @P0 SHF.R.U32.HI R4, RZ, c[0x0][0x2cc], R0 ;  /* 0x0000b300ff040a19 */ /* 0x000fe40000011600 */
[----:B------:R-:W-:Y:S01]  /*55d0*/  IADD3 R5, R5, -c[0x0][0x168], RZ ;  /* 0x80005a0005057a10 */ /* 0x000fe20007ffe0ff */
[----:B------:R-:W-:Y:S05]  /*55e0*/  BRA.DIV ~URZ, `(.L_x_2696) ;  /* 0x00010d127f007947 */ /* 0x000fea000b800000 */
[----:B------:R2:W3:Y:S02]  /*55f0*/  SHFL.IDX PT, R0, R4, RZ, 0x1c1f ;  /* 0x001c1fff04007589 */ /* 0x0004e400000e0000 */
.L_x_2740:
[----:B---3--:R-:W-:-:S05]  /*5600*/  IMAD.IADD R0, R5, 0x1, R0 ;  /* 0x0000000105007824 */ /* 0x008fca00078e0200 */
[----:B------:R-:W-:-:S04]  /*5610*/  IMNMX R0, R6, R0, PT ;  /* 0x0000000006007217 */ /* 0x000fc80003800200 */
[C---:B------:R-:W-:Y:S02]  /*5620*/  ISETP.GT.AND P0, PT, R0.reuse, RZ, PT ;  /* 0x000000ff0000720c */ /* 0x040fe40003f04270 */
[----:B------:R-:W-:Y:S02]  /*5630*/  ISETP.GT.AND P1, PT, R0, 0x1, PT ;  /* 0x000000010000780c */ /* 0x000fe40003f24270 */
[----:B------:R-:W-:Y:S02]  /*5640*/  FSEL R7, R116, -INF , P0 ;  /* 0xff80000074077808 */ /* 0x000fe40000000000 */
[C---:B------:R-:W-:Y:S02]  /*5650*/  ISETP.GT.AND P4, PT, R0.reuse, 0x9, PT ;  /* 0x000000090000780c */ /* 0x040fe40003f84270 */
[----:B------:R-:W-:Y:S02]  /*5660*/  ISETP.GT.AND P0, PT, R0, 0x10, PT ;  /* 0x000000100000780c */ /* 0x000fe40003f04270 */
        /* <DEDUP_REMOVED lines=44> */
[----:B------:R-:W3:Y:S01]  /*5930*/  SHFL.IDX PT, R0, R4, 0x1, 0x1c1f ;  /* 0x003c1f0004007f89 */ /* 0x000ee200000e0000 */
[----:B------:R-:W-:-:S04]  /*5940*/  FMNMX.FTZ R2, R7, R8, !PT ;  /* 0x0000000807027209 */ /* 0x000fc80007810000 */
[----:B------:R-:W-:-:S04]  /*5950*/  FMNMX.FTZ R2, R12, R2, !PT ;  /* 0x000000020c027209 */ /* 0x000fc80007810000 */
[----:B------:R-:W-:-:S04]  /*5960*/  FMNMX.FTZ R2, R14, R2, !PT ;  /* 0x000000020e027209 */ /* 0x000fc80007810000 */
[----:B------:R-:W-:-:S04]  /*5970*/  FMNMX.FTZ R2, R15, R2, !PT ;  /* 0x000000020f027209 */ /* 0x000fc80007810000 */
[----:B------:R-:W-:-:S04]  /*5980*/  FMNMX.FTZ R2, R16, R2, !PT ;  /* 0x0000000210027209 */ /* 0x000fc80007810000 */
[----:B------:R-:W-:Y:S01]  /*5990*/  FMNMX.FTZ R2, R18, R2, !PT ;  /* 0x0000000212027209 */ /* 0x000fe20007810000 */
[----:B---3--:R-:W-:-:S03]  /*59a0*/  IMAD.IADD R0, R5, 0x1, R0 ;  /* 0x0000000105007824 */ /* 0x008fc600078e0200 */
        /* <DEDUP_REMOVED lines=10> */
[----:B-1----:R-:W-:Y:S02]  /*5a50*/  FMNMX.FTZ R3, R5, R6, !PT ;  /* 0x0000000605037209 */ /* 0x002fe40007810000 */
        /* <DEDUP_REMOVED lines=31> */
[C---:B------:R-:W-:Y:S02]  /*5c50*/  ISETP.GT.AND P0, PT, R0.reuse, 0x31, PT ;  /* 0x000000310000780c */ /* 0x040fe40003f04270 */
        /* <DEDUP_REMOVED lines=43> */
[----:B------:R-:W-:Y:S02]  /*5f10*/  FSEL R88, R30, -INF , P0 ;  /* 0xff8000001e587808 */ /* 0x000fe40000000000 */
[----:B------:R-:W-:Y:S02]  /*5f20*/  FMNMX.FTZ R2, R89, R3, !PT ;  /* 0x0000000359027209 */ /* 0x000fe40007810000 */
[----:B------:R-:W1:Y:S02]  /*5f30*/  SHFL.BFLY PT, R3, R0, 0x2, 0x1f ;  /* 0x0c401f0000037f89 */ /* 0x000e6400000e0000 */
[----:B------:R-:W-:-:S05]  /*5f40*/  FMNMX.FTZ R2, R88, R2, !PT ;  /* 0x0000000258027209 */ /* 0x000fca0007810000 */
[----:B------:R-:W3:Y:S01]  /*5f50*/  SHFL.BFLY PT, R24, R2, 0x2, 0x1f ;  /* 0x0c401f0002187f89 */ /* 0x000ee200000e0000 */
[----:B-1----:R-:W-:-:S05]  /*5f60*/  FMNMX.FTZ R0, R3, R0, !PT ;  /* 0x0000000003007209 */ /* 0x002fca0007810000 */
[----:B------:R-:W1:Y:S01]  /*5f70*/  SHFL.BFLY PT, R132, R0, 0x1, 0x1f ;  /* 0x0c201f0000847f89 */ /* 0x000e6200000e0000 */
[----:B---3--:R-:W-:-:S05]  /*5f80*/  FMNMX.FTZ R24, R2, R24, !PT ;  /* 0x0000001802187209 */ /* 0x008fca0007810000 */
[----:B------:R3:W4:Y:S01]  /*5f90*/  SHFL.BFLY PT, R3, R24, 0x1, 0x1f ;  /* 0x0c201f0018037f89 */ /* 0x00072200000e0000 */
[----:B-1----:R-:W-:-:S05]  /*5fa0*/  FMNMX.FTZ R132, R0, R132, !PT ;  /* 0x0000008400847209 */ /* 0x002fca0007810000 */
.L_x_2741:
[C---:B------:R-:W-:Y:S01]  /*5fb0*/  FMUL.FTZ R2, R132.reuse, c[0x0][0x2d0] ;  /* 0x0000b40084027a20 */ /* 0x040fe20000410000 */
[----:B------:R-:W-:Y:S01]  /*5fc0*/  FSETP.NEU.FTZ.AND P0, PT, R132, -INF , PT ;  /* 0xff8000008400780b */ /* 0x000fe20003f1d000 */
[----:B------:R-:W-:Y:S01]  /*5fd0*/  WARPSYNC 0xffffffff ;  /* 0xffffffff00007948 */ /* 0x000fe20003800000 */
[----:B---34-:R-:W-:Y:S01]  /*5fe0*/  FMNMX.FTZ R24, R3, R24, !PT ;  /* 0x0000001803187209 */ /* 0x018fe20007810000 */
[----:B------:R-:W-:Y:S01]  /*5ff0*/  LDSM.16.MT88.4 R36, [R218+0x800] ;  /* 0x00080000da24783b */ /* 0x000fe20000004200 */
[----:B------:R-:W-:Y:S02]  /*6000*/  FSEL R2, R2, RZ, P0 ;  /* 0x000000ff02027208 */ /* 0x000fe40000000000 */
[----:B------:R-:W-:Y:S01]  /*6010*/  FSETP.NEU.FTZ.AND P0, PT, R24, -INF , PT ;  /* 0xff8000001800780b */ /* 0x000fe20003f1d000 */
[----:B------:R-:W-:Y:S02]  /*6020*/  LDSM.16.MT88.4 R32, [R219] ;  /* 0x00000000db20783b */ /* 0x000fe40000004200 */
[----:B------:R-:W-:-:S02]  /*6030*/  FFMA.FTZ R0, R7, c[0x0][0x2d0], -R2 ;  /* 0x0000b40007007a23 */ /* 0x000fc40000010802 */
[--C-:B------:R-:W-:Y:S01]  /*6040*/  FFMA.FTZ R3, R18, c[0x0][0x2d0], -R2.reuse ;  /* 0x0000b40012037a23 */ /* 0x100fe20000010802 */
[----:B------:R-:W-:Y:S01]  /*6050*/  LDSM.16.MT88.4 R60, [R219+0x800] ;  /* 0x00080000db3c783b */ /* 0x000fe20000004200 */
[----:B------:R1:W-:Y:S03]  /*6060*/  MUFU.EX2 R120, R0 ;  /* 0x0000000000787308 */ /* 0x0003e60000000800 */
[----:B------:R-:W-:Y:S04]  /*6070*/  LDSM.16.MT88.4 R72, [R218+0x3000] ;  /* 0x00300000da48783b */ /* 0x000fe80000004200 */
[----:B------:R-:W-:Y:S01]  /*6080*/  LDSM.16.MT88.4 R56, [R220] ;  /* 0x00000000dc38783b */ /* 0x000fe20000004200 */
        /* <DEDUP_REMOVED lines=9> */
[----:B------:R-:W3:Y:S03]  /*6120*/  MUFU.EX2 R134, R3 ;  /* 0x0000000300867308 */ /* 0x000ee60000000800 */
[----:B------:R-:W-:Y:S04]  /*6130*/  LDSM.16.MT88.4 R80, [R219+0x3800] ;  /* 0x00380000db50783b */ /* 0x000fe80000004200 */
[----:B------:R-:W-:Y:S01]  /*6140*/  LDSM.16.MT88.4 R84, [R220+0x3000] ;  /* 0x00300000dc54783b */ /* 0x000fe20000004200 */
[----:B-1----:R-:W-:Y:S01]  /*6150*/  FFMA.FTZ R0, R12, c[0x0][0x2d0], -R2 ;  /* 0x0000b4000c007a23 */ /* 0x002fe20000010802 */
[----:B----4-:R-:W-:-:S03]  /*6160*/  F2FP.PACK_AB R20, R27, R120 ;  /* 0x000000781b14723e */ /* 0x010fc600000000ff */
[----:B------:R1:W-:Y:S01]  /*6170*/  MUFU.EX2 R125, R0 ;  /* 0x00000000007d7308 */ /* 0x0003e20000000800 */
[----:B---3--:R-:W-:Y:S01]  /*6180*/  F2FP.PACK_AB R18, R134, R131 ;  /* 0x000000838612723e */ /* 0x008fe200000000ff */
[----:B-1----:R-:W-:-:S06]  /*6190*/  FFMA.FTZ R0, R14, c[0x0][0x2d0], -R2 ;  /* 0x0000b4000e007a23 */ /* 0x002fcc0000010802 */
[----:B------:R1:W3:Y:S02]  /*61a0*/  MUFU.EX2 R127, R0 ;  /* 0x00000000007f7308 */ /* 0x0002e40000000800 */
[----:B-1----:R-:W-:Y:S01]  /*61b0*/  FFMA.FTZ R0, R15, c[0x0][0x2d0], -R2 ;  /* 0x0000b4000f007a23 */ /* 0x002fe20000010802 */
[----:B---3--:R-:W-:-:S05]  /*61c0*/  F2FP.PACK_AB R22, R127, R125 ;  /* 0x0000007d7f16723e */ /* 0x008fca00000000ff */
[----:B------:R1:W-:Y:S02]  /*61d0*/  MUFU.EX2 R128, R0 ;  /* 0x0000000000807308 */ /* 0x0003e40000000800 */
[----:B-1----:R-:W-:-:S06]  /*61e0*/  FFMA.FTZ R0, R16, c[0x0][0x2d0], -R2 ;  /* 0x0000b40010007a23 */ /* 0x002fcc0000010802 */
[----:B------:R1:W3:Y:S02]  /*61f0*/  MUFU.EX2 R129, R0 ;  /* 0x0000000000817308 */ /* 0x0002e40000000800 */
[----:B-1----:R-:W-:Y:S01]  /*6200*/  FMUL.FTZ R0, R24, c[0x0][0x2d0] ;  /* 0x0000b40018007a20 */ /* 0x002fe20000410000 */
[----:B---3--:R-:W-:-:S04]  /*6210*/  F2FP.PACK_AB R16, R129, R128 ;  /* 0x000000808110723e */ /* 0x008fc800000000ff */
[----:B------:R-:W-:-:S05]  /*6220*/  FSEL R0, R0, RZ, P0 ;  /* 0x000000ff00007208 */ /* 0x000fca0000000000 */
[----:B------:R-:W-:-:S04]  /*6230*/  FFMA.FTZ R3, R5, c[0x0][0x2d0], -R0 ;  /* 0x0000b40005037a23 */ /* 0x000fc80000010800 */
[----:B------:R1:W-:Y:S02]  /*6240*/  MUFU.EX2 R26, R3 ;  /* 0x00000003001a7308 */ /* 0x0003e40000000800 */
[--C-:B-1----:R-:W-:Y:S02]  /*6250*/  FFMA.FTZ R3, R6, c[0x0][0x2d0], -R0.reuse ;  /* 0x0000b40006037a23 */ /* 0x102fe40000010800 */
[----:B--2---:R-:W1:Y:S04]  /*6260*/  LDSM.16.MT88.4 R4, [R218] ;  /* 0x00000000da04783b */ /* 0x004e680000004200 */
        /* <DEDUP_REMOVED lines=9> */
[C---:B-1----:R-:W-:Y:S08]  /*6300*/  HMMA.16816.F32 R28, R20.reuse, R4, RZ ;  /* 0x00000004141c723c */ /* 0x042ff000000018ff */
[----:B------:R-:W-:Y:S01]  /*6310*/  HMMA.16816.F32 R8, R20, R6, RZ ;  /* 0x000000061408723c */ /* 0x000fe200000018ff */
[----:B--2---:R-:W-:-:S02]  /*6320*/  FFMA.FTZ R3, R13, c[0x0][0x2d0], -R0 ;  /* 0x0000b4000d037a23 */ /* 0x004fc40000010800 */
[----:B------:R-:W1:Y:S02]  /*6330*/  LDSM.16.MT88.4 R12, [R221] ;  /* 0x00000000dd0c783b */ /* 0x000e640000004200 */
[----:B------:R2:W3:Y:S03]  /*6340*/  MUFU.EX2 R133, R3 ;  /* 0x0000000300857308 */ /* 0x0004e60000000800 */
[C---:B------:R-:W-:Y:S08]  /*6350*/  HMMA.16816.F32 R4, R20.reuse, R32, RZ ;  /* 0x000000201404723c */ /* 0x040ff000000018ff */
[----:B------:R-:W-:Y:S01]  /*6360*/  HMMA.16816.F32 R52, R20, R34, RZ ;  /* 0x000000221434723c */ /* 0x000fe200000018ff */
[----:B--2---:R-:W-:Y:S01]  /*6370*/  FFMA.FTZ R3, R17, c[0x0][0x2d0], -R0 ;  /* 0x0000b40011037a23 */ /* 0x004fe20000010800 */
[----:B---3--:R-:W-:-:S06]  /*6380*/  F2FP.PACK_AB R17, R133, R130 ;  /* 0x000000828511723e */ /* 0x008fcc00000000ff */
[----:B------:R-:W-:Y:S01]  /*6390*/  HMMA.16816.F32 R32, R20, R56, RZ ;  /* 0x000000381420723c */ /* 0x000fe200000018ff */
[----:B------:R2:W-:Y:S02]  /*63a0*/  MUFU.EX2 R136, R3 ;  /* 0x0000000300887308 */ /* 0x0005e40000000800 */
[----:B--2---:R-:W-:-:S06]  /*63b0*/  FFMA.FTZ R3, R19, c[0x0][0x2d0], -R0 ;  /* 0x0000b40013037a23 */ /* 0x004fcc0000010800 */
[----:B------:R-:W2:Y:S02]  /*63c0*/  MUFU.EX2 R137, R3 ;  /* 0x0000000300897308 */ /* 0x000ea40000000800 */
[----:B--2---:R-:W-:-:S07]  /*63d0*/  F2FP.PACK_AB R19, R137, R136 ;  /* 0x000000888913723e */ /* 0x004fce00000000ff */
[C---:B------:R-:W-:Y:S08]  /*63e0*/  HMMA.16816.F32 R40, R16.reuse, R36, R28 ;  /* 0x000000241028723c */ /* 0x040ff0000000181c */
[C---:B------:R-:W-:Y:S08]  /*63f0*/  HMMA.16816.F32 R8, R16.reuse, R38, R8 ;  /* 0x000000261008723c */ /* 0x040ff00000001808 */
[----:B------:R-:W-:Y:S08]  /*6400*/  HMMA.16816.F32 R4, R16, R60, R4 ;  /* 0x0000003c1004723c */ /* 0x000ff00000001804 */
[----:B------:R-:W-:Y:S01]  /*6410*/  MOV R146, R41 ;  /* 0x0000002900927202 */ /* 0x000fe20000000f00 */
[----:B-1----:R-:W-:Y:S01]  /*6420*/  HMMA.16816.F32 R36, R20, R14, RZ ;  /* 0x0000000e1424723c */ /* 0x002fe200000018ff */
[----:B------:R-:W-:-:S02]  /*6430*/  MOV R145, R42 ;  /* 0x0000002a00917202 */ /* 0x000fc40000000f00 */
[----:B------:R-:W-:Y:S02]  /*6440*/  MOV R144, R43 ;  /* 0x0000002b00907202 */ /* 0x000fe40000000f00 */
[----:B------:R-:W-:Y:S02]  /*6450*/  MOV R143, R40 ;  /* 0x00000028008f7202 */ /* 0x000fe40000000f00 */
[----:B------:R-:W-:Y:S01]  /*6460*/  MOV R142, R9 ;  /* 0x00000009008e7202 */ /* 0x000fe20000000f00 */
[----:B------:R-:W-:Y:S01]  /*6470*/  HMMA.16816.F32 R40, R20, R12, RZ ;  /* 0x0000000c1428723c */ /* 0x000fe200000018ff */
[----:B------:R-:W-:Y:S02]  /*6480*/  MOV R141, R10 ;  /* 0x0000000a008d7202 */ /* 0x000fe40000000f00 */
[----:B------:R-:W-:Y:S02]  /*6490*/  MOV R140, R11 ;  /* 0x0000000b008c7202 */ /* 0x000fe40000000f00 */
[----:B------:R-:W-:-:S02]  /*64a0*/  MOV R139, R8 ;  /* 0x00000008008b7202 */ /* 0x000fc40000000f00 */
[----:B------:R-:W-:Y:S01]  /*64b0*/  MOV R138, R5 ;  /* 0x00000005008a7202 */ /* 0x000fe20000000f00 */
[----:B------:R-:W-:Y:S01]  /*64c0*/  HMMA.16816.F32 R12, R20, R72, RZ ;  /* 0x00000048140c723c */ /* 0x000fe200000018ff */
[----:B------:R-:W-:Y:S02]  /*64d0*/  MOV R123, R6 ;  /* 0x00000006007b7202 */ /* 0x000fe40000000f00 */
[----:B------:R-:W-:Y:S02]  /*64e0*/  MOV R122, R7 ;  /* 0x00000007007a7202 */ /* 0x000fe40000000f00 */
[----:B------:R-:W-:-:S03]  /*64f0*/  MOV R121, R4 ;  /* 0x0000000400797202 */ /* 0x000fc60000000f00 */
[----:B------:R-:W-:Y:S08]  /*6500*/  HMMA.16816.F32 R8, R20, R74, RZ ;  /* 0x0000004a1408723c */ /* 0x000ff000000018ff */
[C---:B------:R-:W-:Y:S01]  /*6510*/  HMMA.16816.F32 R60, R16.reuse, R62, R52 ;  /* 0x0000003e103c723c */ /* 0x040fe20000001834 */
[----:B------:R-:W1:Y:S07]  /*6520*/  LDSM.16.MT88.4 R52, [R221+0x3800] ;  /* 0x00380000dd34783b */ /* 0x000e6e0000004200 */
[----:B------:R-:W-:Y:S01]  /*6530*/  HMMA.16816.F32 R148, R16, R68, R40 ;  /* 0x000000441094723c */ /* 0x000fe20000001828 */
[----:B------:R-:W2:Y:S07]  /*6540*/  LDSM.16.MT88.4 R40, [R218+0x6000] ;  /* 0x00600000da28783b */ /* 0x000eae0000004200 */
[C---:B------:R-:W-:Y:S08]  /*6550*/  HMMA.16816.F32 R4, R20.reuse, R76, RZ ;  /* 0x0000004c1404723c */ /* 0x040ff000000018ff */
[----:B------:R-:W-:Y:S01]  /*6560*/  HMMA.16816.F32 R28, R20, R58, RZ ;  /* 0x0000003a141c723c */ /* 0x000fe200000018ff */
[----:B------:R-:W3:Y:S07]  /*6570*/  LDSM.16.MT88.4 R56, [R220+0x3800] ;  /* 0x00380000dc38783b */ /* 0x000eee0000004200 */
[----:B------:R-:W-:Y:S01]  /*6580*/  HMMA.16816.F32 R208, R16, R44, R12 ;  /* 0x0000002c10d0723c */ /* 0x000fe2000000180c */
[----:B------:R-:W-:-:S02]  /*6590*/  MOV R68, R150 ;  /* 0x0000009600447202 */ /* 0x000fc40000000f00 */
[----:B------:R-:W-:Y:S02]  /*65a0*/  MOV R3, R151 ;  /* 0x0000009700037202 */ /* 0x000fe40000000f00 */
[----:B------:R-:W-:Y:S02]  /*65b0*/  MOV R76, R148 ;  /* 0x00000094004c7202 */ /* 0x000fe40000000f00 */
[----:B------:R-:W-:Y:S01]  /*65c0*/  MOV R77, R149 ;  /* 0x00000095004d7202 */ /* 0x000fe20000000f00 */
[----:B------:R-:W-:Y:S01]  /*65d0*/  HMMA.16816.F32 R188, R16, R46, R8 ;  /* 0x0000002e10bc723c */ /* 0x000fe20000001808 */
[----:B------:R-:W4:Y:S07]  /*65e0*/  LDSM.16.MT88.4 R44, [R219+0x6000] ;  /* 0x00600000db2c783b */ /* 0x000f2e0000004200 */
[C---:B------:R-:W-:Y:S07]  /*65f0*/  HMMA.16816.F32 R12, R20.reuse, R64, RZ ;  /* 0x00000040140c723c */ /* 0x040fee00000018ff */
[----:B------:R-:W-:Y:S01]  /*6600*/  MOV R65, R146 ;  /* 0x0000009200417202 */ /* 0x000fe20000000f00 */
[----:B------:R-:W-:Y:S01]  /*6610*/  HMMA.16816.F32 R8, R20, R66, RZ ;  /* 0x000000421408723c */ /* 0x000fe200000018ff */
[----:B------:R-:W-:-:S06]  /*6620*/  MOV R64, R143 ;  /* 0x0000008f00407202 */ /* 0x000fcc0000000f00 */
[----:B------:R-:W-:Y:S01]  /*6630*/  MOV R66, R145 ;  /* 0x0000009100427202 */ /* 0x000fe20000000f00 */
[----:B------:R-:W-:Y:S01]  /*6640*/  HMMA.16816.F32 R212, R16, R48, R32 ;  /* 0x0000003010d4723c */ /* 0x000fe20000001820 */
[----:B------:R-:W5:Y:S01]  /*6650*/  LDSM.16.MT88.4 R32, [R218+0x6800] ;  /* 0x00680000da20783b */ /* 0x000f620000004200 */
[----:B------:R-:W-:-:S05]  /*6660*/  MOV R67, R144 ;  /* 0x0000009000437202 */ /* 0x000fca0000000f00 */
[--C-:B------:R-:W-:Y:S01]  /*6670*/  FFMA.FTZ R48, R95, c[0x0][0x2d0], -R0.reuse ;  /* 0x0000b4005f307a23 */ /* 0x100fe20000010800 */
[----:B------:R-:W-:Y:S01]  /*6680*/  HMMA.16816.F32 R204, R16, R80, R4 ;  /* 0x0000005010cc723c */ /* 0x000fe20000001804 */
[----:B------:R-:W-:-:S06]  /*6690*/  FFMA.FTZ R49, R94, c[0x0][0x2d0], -R0 ;  /* 0x0000b4005e317a23 */ /* 0x000fcc0000010800 */
[----:B------:R-:W-:Y:S01]  /*66a0*/  MOV R80, R121 ;  /* 0x0000007900507202 */ /* 0x000fe20000000f00 */
[----:B------:R-:W-:Y:S01]  /*66b0*/  HMMA.16816.F32 R4, R20, R84, RZ ;  /* 0x000000541404723c */ /* 0x000fe200000018ff */
[----:B------:R-:W-:-:S06]  /*66c0*/  MOV R81, R138 ;  /* 0x0000008a00517202 */ /* 0x000fcc0000000f00 */
[----:B------:R-:W-:Y:S01]  /*66d0*/  MOV R85, R142 ;  /* 0x0000008e00557202 */ /* 0x000fe20000000f00 */
[----:B------:R-:W-:Y:S01]  /*66e0*/  HMMA.16816.F32 R200, R16, R70, R36 ;  /* 0x0000004610c8723c */ /* 0x000fe20000001824 */
[----:B------:R-:W3:Y:S01]  /*66f0*/  LDSM.16.MT88.4 R36, [R219+0x6800] ;  /* 0x00680000db24783b */ /* 0x000ee20000004200 */
[----:B------:R-:W-:-:S06]  /*6700*/  MOV R84, R139 ;  /* 0x0000008b00547202 */ /* 0x000fcc0000000f00 */
[C---:B-1----:R-:W-:Y:S07]  /*6710*/  HMMA.16816.F32 R184, R16.reuse, R52, R12 ;  /* 0x0000003410b8723c */ /* 0x042fee000000180c */
[--C-:B------:R-:W-:Y:S01]  /*6720*/  FFMA.FTZ R52, R91, c[0x0][0x2d0], -R0.reuse ;  /* 0x0000b4005b347a23 */ /* 0x100fe20000010800 */
[----:B------:R-:W-:Y:S01]  /*6730*/  HMMA.16816.F32 R176, R16, R54, R8 ;  /* 0x0000003610b0723c */ /* 0x000fe20000001808 */
[----:B------:R-:W-:-:S06]  /*6740*/  FFMA.FTZ R53, R90, c[0x0][0x2d0], -R0 ;  /* 0x0000b4005a357a23 */ /* 0x000fcc0000010800 */
[--C-:B------:R-:W-:Y:S01]  /*6750*/  FFMA.FTZ R55, R89, c[0x0][0x2d0], -R0.reuse ;  /* 0x0000b40059377a23 */ /* 0x100fe20000010800 */
[----:B------:R-:W-:Y:S01]  /*6760*/  HMMA.16816.F32 R192, R16, R50, R28 ;  /* 0x0000003210c0723c */ /* 0x000fe2000000181c */
[----:B------:R-:W-:-:S06]  /*6770*/  FFMA.FTZ R54, R88, c[0x0][0x2d0], -R0 ;  /* 0x0000b40058367a23 */ /* 0x000fcc0000010800 */
[--C-:B------:R-:W-:Y:S01]  /*6780*/  FFMA.FTZ R50, R93, c[0x0][0x2d0], -R0.reuse ;  /* 0x0000b4005d327a23 */ /* 0x100fe20000010800 */
[----:B--2---:R-:W-:Y:S01]  /*6790*/  HMMA.16816.F32 R12, R20, R40, RZ ;  /* 0x00000028140c723c */ /* 0x004fe200000018ff */
[----:B------:R-:W-:-:S07]  /*67a0*/  FFMA.FTZ R51, R92, c[0x0][0x2d0], -R0 ;  /* 0x0000b4005c337a23 */ /* 0x000fce0000010800 */
[C---:B------:R-:W-:Y:S01]  /*67b0*/  HMMA.16816.F32 R8, R20.reuse, R42, RZ ;  /* 0x0000002a1408723c */ /* 0x040fe200000018ff */
[----:B------:R-:W1:Y:S07]  /*67c0*/  LDSM.16.MT88.4 R40, [R221+0x6000] ;  /* 0x00600000dd28783b */ /* 0x000e6e0000004200 */
[----:B------:R-:W-:Y:S07]  /*67d0*/  HMMA.16816.F32 R28, R20, R78, RZ ;  /* 0x0000004e141c723c */ /* 0x000fee00000018ff */
[----:B------:R-:W-:Y:S01]  /*67e0*/  MOV R78, R68 ;  /* 0x00000044004e7202 */ /* 0x000fe20000000f00 */
[----:B---3--:R-:W-:Y:S01]  /*67f0*/  HMMA.16816.F32 R180, R16, R56, R4 ;  /* 0x0000003810b4723c */ /* 0x008fe20000001804 */
[----:B------:R-:W-:Y:S01]  /*6800*/  MOV R79, R3 ;  /* 0x00000003004f7202 */ /* 0x000fe20000000f00 */
[----:B------:R-:W-:-:S02]  /*6810*/  FADD.FTZ R3, R120, R27 ;  /* 0x0000001b78037221 */ /* 0x000fc40000010000 */
[----:B------:R-:W-:Y:S02]  /*6820*/  FFMA.FTZ R27, R103, c[0x0][0x2d0], -R2 ;  /* 0x0000b400671b7a23 */ /* 0x000fe40000010802 */
[----:B------:R-:W-:Y:S01]  /*6830*/  FADD.FTZ R3, R125, R3 ;  /* 0x000000037d037221 */ /* 0x000fe20000010000 */
[----:B------:R-:W-:Y:S01]  /*6840*/  MOV R56, R141 ;  /* 0x0000008d00387202 */ /* 0x000fe20000000f00 */
[----:B----4-:R-:W-:Y:S01]  /*6850*/  HMMA.16816.F32 R4, R20, R44, RZ ;  /* 0x0000002c1404723c */ /* 0x010fe200000018ff */
[----:B------:R-:W-:Y:S01]  /*6860*/  MOV R57, R140 ;  /* 0x0000008c00397202 */ /* 0x000fe20000000f00 */
[----:B------:R-:W-:-:S04]  /*6870*/  FADD.FTZ R3, R127, R3 ;  /* 0x000000037f037221 */ /* 0x000fc80000010000 */
[----:B------:R-:W-:Y:S02]  /*6880*/  FADD.FTZ R3, R128, R3 ;  /* 0x0000000380037221 */ /* 0x000fe40000010000 */
[C---:B-----5:R-:W-:Y:S01]  /*6890*/  HMMA.16816.F32 R172, R16.reuse, R32, R12 ;  /* 0x0000002010ac723c */ /* 0x060fe2000000180c */
[----:B------:R-:W2:Y:S01]  /*68a0*/  LDSM.16.MT88.4 R12, [R221+0x6800] ;  /* 0x00680000dd0c783b */ /* 0x000ea20000004200 */
[----:B------:R-:W-:Y:S02]  /*68b0*/  FADD.FTZ R3, R129, R3 ;  /* 0x0000000381037221 */ /* 0x000fe40000010000 */
[--C-:B------:R-:W-:Y:S02]  /*68c0*/  FFMA.FTZ R45, R116, c[0x0][0x2d0], -R2.reuse ;  /* 0x0000b400742d7a23 */ /* 0x100fe40000010802 */
[----:B------:R-:W-:Y:S02]  /*68d0*/  FFMA.FTZ R44, R115, c[0x0][0x2d0], -R2 ;  /* 0x0000b400732c7a23 */ /* 0x000fe40000010802 */
[----:B------:R-:W-:Y:S07]  /*68e0*/  HMMA.16816.F32 R72, R16, R82, R28 ;  /* 0x000000521048723c */ /* 0x000fee000000181c */
[----:B------:R-:W-:Y:S01]  /*68f0*/  MOV R82, R123 ;  /* 0x0000007b00527202 */ /* 0x000fe20000000f00 */
[----:B------:R-:W-:Y:S01]  /*6900*/  HMMA.16816.F32 R28, R20, R86, RZ ;  /* 0x00000056141c723c */ /* 0x000fe200000018ff */
[----:B------:R-:W-:-:S06]  /*6910*/  MOV R83, R122 ;  /* 0x0000007a00537202 */ /* 0x000fcc0000000f00 */
[----:B------:R-:W-:Y:S01]  /*6920*/  MOV R86, R56 ;  /* 0x0000003800567202 */ /* 0x000fe20000000f00 */
[----:B------:R-:W-:Y:S01]  /*6930*/  HMMA.16816.F32 R168, R16, R36, R4 ;  /* 0x0000002410a8723c */ /* 0x000fe20000001804 */
[----:B------:R-:W-:-:S06]  /*6940*/  IMAD.MOV.U32 R87, RZ, RZ, R57 ;  /* 0x000000ffff577224 */ /* 0x000fcc00078e0039 */
[--C-:B------:R-:W-:Y:S01]  /*6950*/  FFMA.FTZ R37, R108, c[0x0][0x2d0], -R2.reuse ;  /* 0x0000b4006c257a23 */ /* 0x100fe20000010802 */
[----:B-1----:R-:W-:Y:S01]  /*6960*/  HMMA.16816.F32 R4, R20, R40, RZ ;  /* 0x000000281404723c */ /* 0x002fe200000018ff */
[----:B------:R-:W-:-:S06]  /*6970*/  FFMA.FTZ R36, R107, c[0x0][0x2d0], -R2 ;  /* 0x0000b4006b247a23 */ /* 0x000fcc0000010802 */
[--C-:B------:R-:W-:Y:S01]  /*6980*/  FFMA.FTZ R41, R112, c[0x0][0x2d0], -R2.reuse ;  /* 0x0000b40070297a23 */ /* 0x100fe20000010802 */
[----:B------:R-:W-:Y:S01]  /*6990*/  HMMA.16816.F32 R160, R16, R34, R8 ;  /* 0x0000002210a0723c */ /* 0x000fe20000001808 */
[----:B------:R-:W-:Y:S01]  /*69a0*/  LDSM.16.MT88.4 R32, [R219+0x9000] ;  /* 0x00900000db20783b */ /* 0x000fe20000004200 */
[----:B------:R-:W-:-:S06]  /*69b0*/  FFMA.FTZ R40, R111, c[0x0][0x2d0], -R2 ;  /* 0x0000b4006f287a23 */ /* 0x000fcc0000010802 */
[----:B------:R-:W-:Y:S01]  /*69c0*/  HMMA.16816.F32 R68, R16, R58, R28 ;  /* 0x0000003a1044723c */ /* 0x000fe2000000181c */
[----:B------:R-:W1:Y:S07]  /*69d0*/  LDSM.16.MT88.4 R28, [R220+0x6000] ;  /* 0x00600000dc1c783b */ /* 0x000e6e0000004200 */
[----:B------:R-:W-:Y:S07]  /*69e0*/  HMMA.16816.F32 R8, R20, R46, RZ ;  /* 0x0000002e1408723c */ /* 0x000fee00000018ff */
[--C-:B------:R-:W-:Y:S01]  /*69f0*/  FFMA.FTZ R46, R97, c[0x0][0x2d0], -R0.reuse ;  /* 0x0000b400612e7a23 */ /* 0x100fe20000010800 */
[----:B--2---:R-:W-:Y:S01]  /*6a00*/  HMMA.16816.F32 R152, R16, R12, R4 ;  /* 0x0000000c1098723c */ /* 0x004fe20000001804 */
[----:B------:R-:W-:-:S06]  /*6a10*/  FFMA.FTZ R47, R96, c[0x0][0x2d0], -R0 ;  /* 0x0000b400602f7a23 */ /* 0x000fcc0000010800 */
[----:B------:R-:W-:Y:S01]  /*6a20*/  FADD.FTZ R12, R26, R25 ;  /* 0x000000191a0c7221 */ /* 0x000fe20000010000 */
[----:B------:R-:W-:Y:S01]  /*6a30*/  HMMA.16816.F32 R4, R20, R42, RZ ;  /* 0x0000002a1404723c */ /* 0x000fe200000018ff */
[--C-:B------:R-:W-:Y:S02]  /*6a40*/  FFMA.FTZ R26, R106, c[0x0][0x2d0], -R2.reuse ;  /* 0x0000b4006a1a7a23 */ /* 0x100fe40000010802 */
[----:B------:R-:W-:-:S04]  /*6a50*/  FFMA.FTZ R25, R119, c[0x0][0x2d0], -R2 ;  /* 0x0000b40077197a23 */ /* 0x000fc80000010802 */
[--C-:B------:R-:W-:Y:S01]  /*6a60*/  FFMA.FTZ R43, R114, c[0x0][0x2d0], -R2.reuse ;  /* 0x0000b400722b7a23 */ /* 0x100fe20000010802 */
[----:B------:R-:W-:Y:S01]  /*6a70*/  HMMA.16816.F32 R148, R16, R38, R8 ;  /* 0x000000261094723c */ /* 0x000fe20000001808 */
[----:B------:R-:W2:Y:S01]  /*6a80*/  LDSM.16.MT88.4 R8, [R220+0x6800] ;  /* 0x00680000dc08783b */ /* 0x000ea20000004200 */
[--C-:B------:R-:W-:Y:S01]  /*6a90*/  FFMA.FTZ R42, R113, c[0x0][0x2d0], -R2.reuse ;  /* 0x0000b400712a7a23 */ /* 0x100fe20000010802 */
[----:B------:R-:W-:Y:S04]  /*6aa0*/  MUFU.EX2 R26, R26 ;  /* 0x0000001a001a7308 */ /* 0x000fe80000000800 */
[--C-:B------:R-:W-:Y:S02]  /*6ab0*/  FFMA.FTZ R39, R110, c[0x0][0x2d0], -R2.reuse ;  /* 0x0000b4006e277a23 */ /* 0x100fe40000010802 */
[----:B------:R-:W-:-:S07]  /*6ac0*/  FFMA.FTZ R38, R109, c[0x0][0x2d0], -R2 ;  /* 0x0000b4006d267a23 */ /* 0x000fce0000010802 */
[----:B------:R-:W-:Y:S08]  /*6ad0*/  HMMA.16816.F32 R120, R16, R14, R4 ;  /* 0x0000000e1078723c */ /* 0x000ff00000001804 */
[----:B-1----:R-:W-:Y:S07]  /*6ae0*/  HMMA.16816.F32 R4, R20, R28, RZ ;  /* 0x0000001c1404723c */ /* 0x002fee00000018ff */
[----:B------:R-:W-:-:S06]  /*6af0*/  FFMA.FTZ R28, R100, c[0x0][0x2d0], -R2 ;  /* 0x0000b400641c7a23 */ /* 0x000fcc0000010802 */
[----:B------:R-:W-:Y:S11]  /*6b00*/  MUFU.EX2 R28, R28 ;  /* 0x0000001c001c7308 */ /* 0x000ff60000000800 */
[----:B--2---:R-:W-:Y:S07]  /*6b10*/  HMMA.16816.F32 R144, R16, R8, R4 ;  /* 0x000000081090723c */ /* 0x004fee0000001804 */
[----:B------:R-:W-:Y:S01]  /*6b20*/  FADD.FTZ R8, R124, R12 ;  /* 0x0000000c7c087221 */ /* 0x000fe20000010000 */
[----:B------:R-:W-:Y:S01]  /*6b30*/  HMMA.16816.F32 R4, R20, R30, RZ ;  /* 0x0000001e1404723c */ /* 0x000fe200000018ff */
[----:B------:R-:W-:Y:S06]  /*6b40*/  LDSM.16.MT88.4 R12, [R218+0x9800] ;  /* 0x00980000da0c783b */ /* 0x000fec0000004200 */
[----:B------:R-:W-:-:S02]  /*6b50*/  FFMA.FTZ R30, R118, c[0x0][0x2d0], -R2 ;  /* 0x0000b400761e7a23 */ /* 0x000fc40000010802 */
[----:B------:R-:W-:Y:S02]  /*6b60*/  FFMA.FTZ R31, R117, c[0x0][0x2d0], -R2 ;  /* 0x0000b400751f7a23 */ /* 0x000fe40000010802 */
[----:B------:R-:W-:-:S04]  /*6b70*/  FADD.FTZ R2, R131, R3 ;  /* 0x0000000383027221 */ /* 0x000fc80000010000 */
[----:B------:R-:W-:-:S09]  /*6b80*/  FADD.FTZ R2, R134, R2 ;  /* 0x0000000286027221 */ /* 0x000fd20000010000 */
[----:B------:R-:W-:Y:S07]  /*6b90*/  HMMA.16816.F32 R156, R16, R10, R4 ;  /* 0x0000000a109c723c */ /* 0x000fee0000001804 */
[----:B------:R-:W-:Y:S02]  /*6ba0*/  FADD.FTZ R4, R126, R8 ;  /* 0x000000087e047221 */ /* 0x000fe40000010000 */
[----:B------:R-:W1:Y:S02]  /*6bb0*/  LDSM.16.MT88.4 R8, [R218+0x9000] ;  /* 0x00900000da08783b */ /* 0x000e640000004200 */
[----:B------:R-:W-:-:S04]  /*6bc0*/  FADD.FTZ R29, R130, R4 ;  /* 0x00000004821d7221 */ /* 0x000fc80000010000 */
[----:B------:R-:W-:-:S04]  /*6bd0*/  FADD.FTZ R3, R133, R29 ;  /* 0x0000001d85037221 */ /* 0x000fc80000010000 */
[----:B------:R-:W-:Y:S01]  /*6be0*/  FADD.FTZ R3, R136, R3 ;  /* 0x0000000388037221 */ /* 0x000fe20000010000 */
[----:B-1----:R-:W-:Y:S01]  /*6bf0*/  HMMA.16816.F32 R4, R20, R8, RZ ;  /* 0x000000081404723c */ /* 0x002fe200000018ff */
[----:B------:R1:W2:Y:S06]  /*6c00*/  MUFU.EX2 R8, R25 ;  /* 0x0000001900087308 */ /* 0x0002ac0000000800 */
[--C-:B------:R-:W-:Y:S02]  /*6c10*/  FFMA.FTZ R9, R105, c[0x0][0x2d0], -R0.reuse ;  /* 0x0000b40069097a23 */ /* 0x100fe40000010800 */
[--C-:B-1----:R-:W-:Y:S11]  /*6c20*/  FFMA.FTZ R25, R98, c[0x0][0x2d0], -R0.reuse ;  /* 0x0000b40062197a23 */ /* 0x102ff60000010800 */
[----:B------:R-:W-:Y:S04]  /*6c30*/  @!UPT UIADD3 URZ, URZ, URZ, URZ ;  /* 0x0000003f3f3ff290 */ /* 0x000fe8000fffe03f */
[----:B------:R-:W-:Y:S01]  /*6c40*/  HMMA.16816.F32 R164, R16, R12, R4 ;  /* 0x0000000c10a4723c */ /* 0x000fe20000001804 */
[----:B------:R-:W1:Y:S06]  /*6c50*/  MUFU.EX2 R12, R27 ;  /* 0x0000001b000c7308 */ /* 0x000e6c0000000800 */
[--C-:B------:R-:W-:Y:S01]  /*6c60*/  FFMA.FTZ R13, R101, c[0x0][0x2d0], -R0.reuse ;  /* 0x0000b400650d7a23 */ /* 0x100fe20000010800 */
[----:B------:R-:W-:Y:S01]  /*6c70*/  HMMA.16816.F32 R4, R20, R10, RZ ;  /* 0x0000000a1404723c */ /* 0x000fe200000018ff */
[----:B------:R-:W-:Y:S06]  /*6c80*/  MUFU.EX2 R27, R45 ;  /* 0x0000002d001b7308 */ /* 0x000fec0000000800 */
[----:B------:R-:W-:-:S02]  /*6c90*/  FFMA.FTZ R10, R104, c[0x0][0x2d0], -R0 ;  /* 0x0000b400680a7a23 */ /* 0x000fc40000010800 */
[----:B------:R-:W-:-:S06]  /*6ca0*/  FFMA.FTZ R11, R102, c[0x0][0x2d0], -R0 ;  /* 0x0000b400660b7a23 */ /* 0x000fcc0000010800 */
[----:B------:R-:W-:Y:S09]  /*6cb0*/  MUFU.EX2 R11, R11 ;  /* 0x0000000b000b7308 */ /* 0x000ff20000000800 */
[----:B------:R-:W-:Y:S01]  /*6cc0*/  HMMA.16816.F32 R196, R16, R14, R4 ;  /* 0x0000000e10c4723c */ /* 0x000fe20000001804 */
[----:B------:R-:W3:Y:S06]  /*6cd0*/  MUFU.EX2 R5, R30 ;  /* 0x0000001e00057308 */ /* 0x000eec0000000800 */
[----:B------:R-:W-:Y:S01]  /*6ce0*/  FFMA.FTZ R15, R99, c[0x0][0x2d0], -R0 ;  /* 0x0000b400630f7a23 */ /* 0x000fe20000010800 */
[----:B--2---:R-:W-:Y:S01]  /*6cf0*/  F2FP.PACK_AB R14, R8, R26 ;  /* 0x0000001a080e723e */ /* 0x004fe200000000ff */
[----:B------:R-:W-:Y:S01]  /*6d00*/  FADD.FTZ R0, R28, R2 ;  /* 0x000000021c007221 */ /* 0x000fe20000010000 */
[----:B------:R2:W4:Y:S01]  /*6d10*/  MUFU.EX2 R4, R31 ;  /* 0x0000001f00047308 */ /* 0x0005220000000800 */
[----:B------:R-:W-:-:S02]  /*6d20*/  FADD.FTZ R2, R137, R3 ;  /* 0x0000000389027221 */ /* 0x000fc40000010000 */
[C---:B-1----:R-:W-:Y:S01]  /*6d30*/  FADD.FTZ R0, R12.reuse, R0 ;  /* 0x000000000c007221 */ /* 0x042fe20000010000 */
[----:B------:R-:W-:-:S03]  /*6d40*/  F2FP.PACK_AB R12, R12, R28 ;  /* 0x0000001c0c0c723e */ /* 0x000fc600000000ff */
[----:B------:R-:W-:Y:S01]  /*6d50*/  FADD.FTZ R0, R26, R0 ;  /* 0x000000001a007221 */ /* 0x000fe20000010000 */
[----:B------:R-:W1:Y:S03]  /*6d60*/  MUFU.EX2 R3, R44 ;  /* 0x0000002c00037308 */ /* 0x000e660000000800 */
[----:B------:R-:W-:-:S04]  /*6d70*/  FADD.FTZ R0, R8, R0 ;  /* 0x0000000008007221 */ /* 0x000fc80000010000 */
[----:B---3--:R-:W-:Y:S01]  /*6d80*/  FADD.FTZ R0, R5, R0 ;  /* 0x0000000005007221 */ /* 0x008fe20000010000 */
[----:B--2---:R-:W2:Y:S01]  /*6d90*/  LDSM.16.MT88.4 R28, [R219+0x9800] ;  /* 0x00980000db1c783b */ /* 0x004ea20000004200 */
[C---:B----4-:R-:W-:Y:S01]  /*6da0*/  F2FP.PACK_AB R8, R4.reuse, R5 ;  /* 0x000000050408723e */ /* 0x050fe200000000ff */
[----:B------:R-:W-:Y:S01]  /*6db0*/  MUFU.EX2 R26, R42 ;  /* 0x0000002a001a7308 */ /* 0x000fe20000000800 */
[----:B------:R-:W-:Y:S02]  /*6dc0*/  FADD.FTZ R0, R4, R0 ;  /* 0x0000000004007221 */ /* 0x000fe40000010000 */
[----:B------:R-:W-:Y:S02]  /*6dd0*/  HMMA.16816.F32 R4, R20, R32, RZ ;  /* 0x000000201404723c */ /* 0x000fe400000018ff */
[----:B------:R-:W-:-:S03]  /*6de0*/  FADD.FTZ R0, R27, R0 ;  /* 0x000000001b007221 */ /* 0x000fc60000010000 */
[----:B------:R-:W-:Y:S01]  /*6df0*/  MUFU.EX2 R32, R41 ;  /* 0x0000002900207308 */ /* 0x000fe20000000800 */
[----:B-1----:R-:W-:-:S07]  /*6e00*/  FADD.FTZ R0, R3, R0 ;  /* 0x0000000003007221 */ /* 0x002fce0000010000 */
[----:B------:R-:W-:Y:S08]  /*6e10*/  MUFU.EX2 R33, R38 ;  /* 0x0000002600217308 */ /* 0x000ff00000000800 */
[----:B------:R-:W-:Y:S03]  /*6e20*/  MUFU.EX2 R41, R37 ;  /* 0x0000002500297308 */ /* 0x000fe60000000800 */
[----:B--2---:R-:W-:Y:S05]  /*6e30*/  HMMA.16816.F32 R140, R16, R28, R4 ;  /* 0x0000001c108c723c */ /* 0x004fea0000001804 */
[----:B------:R-:W1:Y:S03]  /*6e40*/  MUFU.EX2 R28, R43 ;  /* 0x0000002b001c7308 */ /* 0x000e660000000800 */
[----:B------:R-:W-:Y:S05]  /*6e50*/  HMMA.16816.F32 R4, R20, R34, RZ ;  /* 0x000000221404723c */ /* 0x000fea00000018ff */
[----:B------:R-:W2:Y:S08]  /*6e60*/  MUFU.EX2 R29, R40 ;  /* 0x00000028001d7308 */ /* 0x000eb00000000800 */
[----:B------:R-:W3:Y:S01]  /*6e70*/  MUFU.EX2 R34, R39 ;  /* 0x0000002700227308 */ /* 0x000ee20000000800 */
[----:B-1----:R-:W-:-:S04]  /*6e80*/  FADD.FTZ R0, R28, R0 ;  /* 0x000000001c007221 */ /* 0x002fc80000010000 */
[----:B------:R-:W-:-:S03]  /*6e90*/  FADD.FTZ R0, R26, R0 ;  /* 0x000000001a007221 */ /* 0x000fc60000010000 */
[----:B------:R1:W4:Y:S01]  /*6ea0*/  MUFU.EX2 R35, R36 ;  /* 0x0000002400237308 */ /* 0x0003220000000800 */
[----:B------:R-:W-:-:S04]  /*6eb0*/  FADD.FTZ R0, R32, R0 ;  /* 0x0000000020007221 */ /* 0x000fc80000010000 */
[----:B--2---:R-:W-:Y:S01]  /*6ec0*/  FADD.FTZ R0, R29, R0 ;  /* 0x000000001d007221 */ /* 0x004fe20000010000 */
[----:B------:R-:W-:Y:S01]  /*6ed0*/  HMMA.16816.F32 R136, R16, R30, R4 ;  /* 0x0000001e1088723c */ /* 0x000fe20000001804 */
[C---:B---3--:R-:W-:Y:S02]  /*6ee0*/  F2FP.PACK_AB R128, R33.reuse, R34 ;  /* 0x000000222180723e */ /* 0x048fe400000000ff */
[----:B------:R-:W-:Y:S01]  /*6ef0*/  FADD.FTZ R0, R34, R0 ;  /* 0x0000000022007221 */ /* 0x000fe20000010000 */
[----:B------:R-:W2:Y:S03]  /*6f00*/  MUFU.EX2 R40, R9 ;  /* 0x0000000900287308 */ /* 0x000ea60000000800 */
[----:B------:R-:W-:Y:S01]  /*6f10*/  FADD.FTZ R0, R33, R0 ;  /* 0x0000000021007221 */ /* 0x000fe20000010000 */
[----:B------:R-:W-:Y:S01]  /*6f20*/  F2FP.PACK_AB R6, R29, R32 ;  /* 0x000000201d06723e */ /* 0x000fe200000000ff */
[----:B-1----:R-:W1:Y:S02]  /*6f30*/  LDSM.16.MT88.4 R36, [R221+0x9000] ;  /* 0x00900000dd24783b */ /* 0x002e640000004200 */
[----:B------:R-:W-:Y:S01]  /*6f40*/  FADD.FTZ R0, R41, R0 ;  /* 0x0000000029007221 */ /* 0x000fe20000010000 */
[C---:B----4-:R-:W-:Y:S01]  /*6f50*/  F2FP.PACK_AB R130, R35.reuse, R41 ;  /* 0x000000292382723e */ /* 0x050fe200000000ff */
[----:B------:R3:W4:Y:S01]  /*6f60*/  MUFU.EX2 R9, R10 ;  /* 0x0000000a00097308 */ /* 0x0007220000000800 */
[----:B------:R-:W-:Y:S01]  /*6f70*/  F2FP.PACK_AB R4, R26, R28 ;  /* 0x0000001c1a04723e */ /* 0x000fe200000000ff */
[----:B------:R-:W-:-:S02]  /*6f80*/  FADD.FTZ R0, R35, R0 ;  /* 0x0000000023007221 */ /* 0x000fc40000010000 */
[----:B------:R-:W5:Y:S01]  /*6f90*/  LDSM.16.MT88.4 R32, [R221+0x9800] ;  /* 0x00980000dd20783b */ /* 0x000f620000004200 */
[----:B--2---:R-:W-:-:S03]  /*6fa0*/  FADD.FTZ R2, R40, R2 ;  /* 0x0000000228027221 */ /* 0x004fc60000010000 */
[----:B------:R2:W2:Y:S01]  /*6fb0*/  MUFU.EX2 R7, R13 ;  /* 0x0000000d00077308 */ /* 0x0004a20000000800 */
[----:B------:R1:W-:Y:S01]  /*6fc0*/  STL [R1+0x1c], R0 ;  /* 0x00001c0001007387 */ /* 0x0003e20000100800 */
[----:B---3--:R-:W-:-:S06]  /*6fd0*/  F2FP.PACK_AB R10, R3, R27 ;  /* 0x0000001b030a723e */ /* 0x008fcc00000000ff */
[----:B------:R3:W1:Y:S01]  /*6fe0*/  MUFU.EX2 R5, R15 ;  /* 0x0000000f00057308 */ /* 0x0006620000000800 */
[----:B----4-:R-:W-:-:S04]  /*6ff0*/  FADD.FTZ R2, R9, R2 ;  /* 0x0000000209027221 */ /* 0x010fc80000010000 */
[----:B------:R-:W-:Y:S01]  /*7000*/  FADD.FTZ R2, R11, R2 ;  /* 0x000000020b027221 */ /* 0x000fe20000010000 */
[----:B--2---:R-:W-:Y:S02]  /*7010*/  F2FP.PACK_AB R13, R9, R40 ;  /* 0x00000028090d723e */ /* 0x004fe400000000ff */
[----:B------:R-:W2:Y:S01]  /*7020*/  MUFU.EX2 R3, R25 ;  /* 0x0000001900037308 */ /* 0x000ea20000000800 */
[C---:B---3--:R-:W-:Y:S01]  /*7030*/  F2FP.PACK_AB R15, R7.reuse, R11 ;  /* 0x0000000b070f723e */ /* 0x048fe200000000ff */
[----:B-1----:R-:W-:-:S06]  /*7040*/  FADD.FTZ R0, R7, R2 ;  /* 0x0000000207007221 */ /* 0x002fcc0000010000 */
[----:B------:R-:W-:Y:S01]  /*7050*/  MUFU.EX2 R26, R48 ;  /* 0x00000030001a7308 */ /* 0x000fe20000000800 */
[----:B------:R-:W-:Y:S01]  /*7060*/  HMMA.16816.F32 R28, R20, R36, RZ ;  /* 0x00000024141c723c */ /* 0x000fe200000018ff */
[----:B------:R-:W-:Y:S01]  /*7070*/  FADD.FTZ R0, R5, R0 ;  /* 0x0000000005007221 */ /* 0x000fe20000010000 */
[----:B--2---:R-:W-:-:S03]  /*7080*/  F2FP.PACK_AB R9, R3, R5 ;  /* 0x000000050309723e */ /* 0x004fc600000000ff */
[----:B------:R-:W-:Y:S02]  /*7090*/  FADD.FTZ R0, R3, R0 ;  /* 0x0000000003007221 */ /* 0x000fe40000010000 */
[----:B------:R-:W1:Y:S08]  /*70a0*/  MUFU.EX2 R7, R46 ;  /* 0x0000002e00077308 */ /* 0x000e700000000800 */
[----:B------:R-:W2:Y:S08]  /*70b0*/  MUFU.EX2 R5, R47 ;  /* 0x0000002f00057308 */ /* 0x000eb00000000800 */
[----:B------:R-:W3:Y:S01]  /*70c0*/  MUFU.EX2 R25, R49 ;  /* 0x0000003100197308 */ /* 0x000ee20000000800 */
[----:B-1----:R-:W-:Y:S01]  /*70d0*/  FADD.FTZ R0, R7, R0 ;  /* 0x0000000007007221 */ /* 0x002fe20000010000 */
[----:B-----5:R-:W-:Y:S06]  /*70e0*/  HMMA.16816.F32 R124, R16, R32, R28 ;  /* 0x00000020107c723c */ /* 0x020fec000000181c */
[----:B------:R-:W1:Y:S01]  /*70f0*/  MUFU.EX2 R32, R50 ;  /* 0x0000003200207308 */ /* 0x000e620000000800 */
[C---:B--2---:R-:W-:Y:S01]  /*7100*/  FADD.FTZ R0, R5.reuse, R0 ;  /* 0x0000000005007221 */ /* 0x044fe20000010000 */
[----:B------:R-:W-:Y:S01]  /*7110*/  HMMA.16816.F32 R28, R20, R38, RZ ;  /* 0x00000026141c723c */ /* 0x000fe200000018ff */
[----:B------:R-:W-:-:S02]  /*7120*/  F2FP.PACK_AB R11, R5, R7 ;  /* 0x00000007050b723e */ /* 0x000fc400000000ff */
[----:B------:R-:W-:-:S03]  /*7130*/  FADD.FTZ R0, R26, R0 ;  /* 0x000000001a007221 */ /* 0x000fc60000010000 */
[----:B------:R-:W2:Y:S01]  /*7140*/  MUFU.EX2 R27, R51 ;  /* 0x00000033001b7308 */ /* 0x000ea20000000800 */
[C---:B---3--:R-:W-:Y:S01]  /*7150*/  FADD.FTZ R0, R25.reuse, R0 ;  /* 0x0000000019007221 */ /* 0x048fe20000010000 */
[----:B------:R-:W-:-:S03]  /*7160*/  F2FP.PACK_AB R5, R25, R26 ;  /* 0x0000001a1905723e */ /* 0x000fc600000000ff */
[----:B-1----:R-:W-:-:S03]  /*7170*/  FADD.FTZ R0, R32, R0 ;  /* 0x0000000020007221 */ /* 0x002fc60000010000 */
[----:B------:R-:W1:Y:S01]  /*7180*/  MUFU.EX2 R3, R52 ;  /* 0x0000003400037308 */ /* 0x000e620000000800 */
[----:B--2---:R-:W-:-:S07]  /*7190*/  F2FP.PACK_AB R7, R27, R32 ;  /* 0x000000201b07723e */ /* 0x004fce00000000ff */
[----:B------:R-:W2:Y:S02]  /*71a0*/  MUFU.EX2 R2, R53 ;  /* 0x0000003500027308 */ /* 0x000ea40000000800 */
[----:B------:R-:W-:Y:S01]  /*71b0*/  HMMA.16816.F32 R116, R16, R34, R28 ;  /* 0x000000221074723c */ /* 0x000fe2000000181c */
[----:B------:R-:W3:Y:S01]  /*71c0*/  LDSM.16.MT88.4 R28, [R220+0x9000] ;  /* 0x00900000dc1c783b */ /* 0x000ee20000004200 */
[----:B------:R-:W-:-:S04]  /*71d0*/  FADD.FTZ R0, R27, R0 ;  /* 0x000000001b007221 */ /* 0x000fc80000010000 */
[----:B-1----:R-:W-:-:S04]  /*71e0*/  FADD.FTZ R0, R3, R0 ;  /* 0x0000000003007221 */ /* 0x002fc80000010000 */
[C---:B--2---:R-:W-:Y:S01]  /*71f0*/  FADD.FTZ R0, R2.reuse, R0 ;  /* 0x0000000002007221 */ /* 0x044fe20000010000 */
[----:B------:R-:W-:Y:S02]  /*7200*/  F2FP.PACK_AB R129, R2, R3 ;  /* 0x000000030281723e */ /* 0x000fe400000000ff */
[----:B------:R-:W1:Y:S08]  /*7210*/  MUFU.EX2 R3, R55 ;  /* 0x0000003700037308 */ /* 0x000e700000000800 */
[----:B------:R-:W2:Y:S01]  /*7220*/  MUFU.EX2 R2, R54 ;  /* 0x0000003600027308 */ /* 0x000ea20000000800 */
[----:B-1----:R-:W-:Y:S01]  /*7230*/  FADD.FTZ R0, R3, R0 ;  /* 0x0000000003007221 */ /* 0x002fe20000010000 */
[----:B---3--:R-:W-:Y:S03]  /*7240*/  HMMA.16816.F32 R32, R20, R28, RZ ;  /* 0x0000001c1420723c */ /* 0x008fe600000018ff */
[C---:B--2---:R-:W-:Y:S01]  /*7250*/  FADD.FTZ R0, R2.reuse, R0 ;  /* 0x0000000002007221 */ /* 0x044fe20000010000 */
[----:B------:R-:W-:-:S04]  /*7260*/  F2FP.PACK_AB R131, R2, R3 ;  /* 0x000000030283723e */ /* 0x000fc800000000ff */
[----:B------:R-:W-:Y:S01]  /*7270*/  STL [R1+0x2c], R0 ;  /* 0x00002c0001007387 */ /* 0x000fe20000100800 */
[----:B------:R-:W-:Y:S03]  /*7280*/  HMMA.16816.F32 R20, R20, R30, RZ ;  /* 0x0000001e1414723c */ /* 0x000fe600000018ff */
[----:B------:R-:W1:Y:S11]  /*7290*/  LDSM.16.MT88.4 R28, [R220+0x9800] ;  /* 0x00980000dc1c783b */ /* 0x000e760000004200 */
[----:B------:R-:W-:Y:S01]  /*72a0*/  @!UPT UIADD3 URZ, URZ, URZ, URZ ;  /* 0x0000003f3f3ff290 */ /* 0x000fe2000fffe03f */
[C---:B-1----:R-:W-:Y:S09]  /*72b0*/  HMMA.16816.F32 R100, R16.reuse, R28, R32 ;  /* 0x0000001c1064723c */ /* 0x042ff20000001820 */
        /* <DEDUP_REMOVED lines=43> */
[----:B------:R-:W1:Y:S11]  /*7570*/  LDSM.16.MT88.4 R16, [R221+0xa000] ;  /* 0x00a00000dd10783b */ /* 0x000e760000004200 */
[----:B------:R-:W-:Y:S04]  /*7580*/  @!UPT UIADD3 URZ, URZ, URZ, URZ ;  /* 0x0000003f3f3ff290 */ /* 0x000fe8000fffe03f */
[----:B------:R-:W-:Y:S02]  /*7590*/  MOV R25, R140 ;  /* 0x0000008c00197202 */ /* 0x000fe40000000f00 */
[----:B------:R-:W-:Y:S02]  /*75a0*/  MOV R3, R141 ;  /* 0x0000008d00037202 */ /* 0x000fe40000000f00 */
[----:B------:R-:W-:Y:S02]  /*75b0*/  MOV R2, R142 ;  /* 0x0000008e00027202 */ /* 0x000fe40000000f00 */
[----:B------:R-:W-:Y:S01]  /*75c0*/  MOV R0, R143 ;  /* 0x0000008f00007202 */ /* 0x000fe20000000f00 */
[C---:B-1----:R-:W-:Y:S08]  /*75d0*/  HMMA.16816.F32 R208, R12.reuse, R16, R124 ;  /* 0x000000100cd0723c */ /* 0x042ff0000000187c */
[C---:B------:R-:W-:Y:S01]  /*75e0*/  HMMA.16816.F32 R192, R12.reuse, R18, R116 ;  /* 0x000000120cc0723c */ /* 0x040fe20000001874 */
[----:B------:R-:W1:Y:S07]  /*75f0*/  LDSM.16.MT88.4 R16, [R220+0xa000] ;  /* 0x00a00000dc10783b */ /* 0x000e6e0000004200 */
[C---:B-1----:R-:W-:Y:S08]  /*7600*/  HMMA.16816.F32 R140, R12.reuse, R16, R100 ;  /* 0x000000100c8c723c */ /* 0x042ff00000001864 */
[----:B------:R-:W-:Y:S01]  /*7610*/  HMMA.16816.F32 R188, R12, R18, R44 ;  /* 0x000000120cbc723c */ /* 0x000fe2000000182c */
[----:B------:R-:W1:Y:S04]  /*7620*/  LDSM.16.MT88.4 R12, [R218+0x1800] ;  /* 0x00180000da0c783b */ /* 0x000e680000004200 */
[----:B------:R-:W2:Y:S11]  /*7630*/  LDSM.16.MT88.4 R16, [R219+0x1800] ;  /* 0x00180000db10783b */ /* 0x000eb60000004200 */
[----:B------:R-:W-:-:S02]  /*7640*/  MOV R101, R140 ;  /* 0x0000008c00657202 */ /* 0x000fc40000000f00 */
[----:B------:R-:W-:Y:S02]  /*7650*/  MOV R100, R141 ;  /* 0x0000008d00647202 */ /* 0x000fe40000000f00 */
[----:B------:R-:W-:Y:S02]  /*7660*/  MOV R27, R142 ;  /* 0x0000008e001b7202 */ /* 0x000fe40000000f00 */
[----:B------:R-:W-:Y:S01]  /*7670*/  MOV R26, R143 ;  /* 0x0000008f001a7202 */ /* 0x000fe20000000f00 */
        /* <DEDUP_REMOVED lines=8> */
[----:B------:R-:W-:Y:S01]  /*7700*/  HMMA.16816.F32 R176, R8, R14, R36 ;  /* 0x0000000e08b0723c */ /* 0x000fe20000001824 */
[----:B------:R-:W1:Y:S01]  /*7710*/  LDSM.16.MT88.4 R12, [R218+0x4800] ;  /* 0x00480000da0c783b */ /* 0x000e620000004200 */
[----:B------:R-:W-:-:S02]  /*7720*/  MOV R61, R3 ;  /* 0x00000003003d7202 */ /* 0x000fc40000000f00 */
[----:B------:R-:W-:Y:S02]  /*7730*/  MOV R62, R2 ;  /* 0x00000002003e7202 */ /* 0x000fe40000000f00 */
[----:B------:R-:W-:Y:S02]  /*7740*/  MOV R63, R0 ;  /* 0x00000000003f7202 */ /* 0x000fe40000000f00 */
[C---:B--2---:R-:W-:Y:S01]  /*7750*/  HMMA.16816.F32 R160, R8.reuse, R16, R92 ;  /* 0x0000001008a0723c */ /* 0x044fe2000000185c */
[----:B------:R-:W-:Y:S02]  /*7760*/  MOV R36, R101 ;  /* 0x0000006500247202 */ /* 0x000fe40000000f00 */
[----:B------:R-:W-:Y:S02]  /*7770*/  MOV R37, R100 ;  /* 0x0000006400257202 */ /* 0x000fe40000000f00 */
[----:B------:R-:W-:Y:S02]  /*7780*/  MOV R38, R27 ;  /* 0x0000001b00267202 */ /* 0x000fe40000000f00 */
[----:B------:R-:W-:Y:S01]  /*7790*/  MOV R39, R26 ;  /* 0x0000001a00277202 */ /* 0x000fe20000000f00 */
        /* <DEDUP_REMOVED lines=31> */
[----:B------:R-:W2:Y:S11]  /*7990*/  LDSM.16.MT88.4 R16, [R220+0xa800] ;  /* 0x00a80000dc10783b */ /* 0x000eb60000004200 */
[----:B------:R-:W-:Y:S04]  /*79a0*/  @!UPT UIADD3 URZ, URZ, URZ, URZ ;  /* 0x0000003f3f3ff290 */ /* 0x000fe8000fffe03f */
[----:B------:R-:W-:Y:S01]  /*79b0*/  IMAD.MOV.U32 R25, RZ, RZ, R60 ;  /* 0x000000ffff197224 */ /* 0x000fe200078e003c */
[----:B------:R-:W-:Y:S02]  /*79c0*/  MOV R3, R61 ;  /* 0x0000003d00037202 */ /* 0x000fe40000000f00 */
[----:B------:R-:W-:Y:S02]  /*79d0*/  MOV R2, R62 ;  /* 0x0000003e00027202 */ /* 0x000fe40000000f00 */
[----:B------:R-:W-:Y:S02]  /*79e0*/  MOV R0, R63 ;  /* 0x0000003f00007202 */ /* 0x000fe40000000f00 */
[C---:B-1----:R-:W-:Y:S08]  /*79f0*/  HMMA.16816.F32 R60, R8.reuse, R12, R208 ;  /* 0x0000000c083c723c */ /* 0x042ff000000018d0 */
[C---:B------:R-:W-:Y:S01]  /*7a00*/  HMMA.16816.F32 R48, R8.reuse, R14, R192 ;  /* 0x0000000e0830723c */ /* 0x040fe200000018c0 */
[----:B------:R-:W1:Y:S07]  /*7a10*/  LDSM.16.MT88.4 R12, [R218+0x2000] ;  /* 0x00200000da0c783b */ /* 0x000e6e0000004200 */
[C---:B--2---:R-:W-:Y:S08]  /*7a20*/  HMMA.16816.F32 R36, R8.reuse, R16, R36 ;  /* 0x000000100824723c */ /* 0x044ff00000001824 */
[----:B------:R-:W-:Y:S01]  /*7a30*/  HMMA.16816.F32 R20, R8, R18, R188 ;  /* 0x000000120814723c */ /* 0x000fe200000018bc */
[----:B------:R-:W2:Y:S04]  /*7a40*/  LDSM.16.MT88.4 R16, [R219+0x2000] ;  /* 0x00200000db10783b */ /* 0x000ea80000004200 */
[----:B------:R-:W3:Y:S03]  /*7a50*/  LDSM.16.MT88.4 R8, [R220+0x2000] ;  /* 0x00200000dc08783b */ /* 0x000ee60000004200 */
[C---:B-1----:R-:W-:Y:S08]  /*7a60*/  HMMA.16816.F32 R144, R4.reuse, R12, R172 ;  /* 0x0000000c0490723c */ /* 0x042ff000000018ac */
[C---:B------:R-:W-:Y:S01]  /*7a70*/  HMMA.16816.F32 R84, R4.reuse, R14, R152 ;  /* 0x0000000e0454723c */ /* 0x040fe20000001898 */
[----:B------:R-:W1:Y:S06]  /*7a80*/  LDSM.16.MT88.4 R12, [R221+0x2000] ;  /* 0x00200000dd0c783b */ /* 0x000e6c0000004200 */
[----:B------:R-:W-:Y:S01]  /*7a90*/  MOV R155, R0 ;  /* 0x00000000009b7202 */ /* 0x000fe20000000f00 */
[----:B--2---:R-:W-:Y:S01]  /*7aa0*/  HMMA.16816.F32 R172, R4, R16, R204 ;  /* 0x0000001004ac723c */ /* 0x004fe200000018cc */
[----:B------:R-:W-:-:S02]  /*7ab0*/  MOV R153, R3 ;  /* 0x0000000300997202 */ /* 0x000fc40000000f00 */
[----:B------:R-:W-:Y:S02]  /*7ac0*/  MOV R154, R2 ;  /* 0x00000002009a7202 */ /* 0x000fe40000000f00 */
[----:B------:R-:W-:-:S03]  /*7ad0*/  MOV R152, R25 ;  /* 0x0000001900987202 */ /* 0x000fc60000000f00 */
[C---:B------:R-:W-:Y:S01]  /*7ae0*/  HMMA.16816.F32 R88, R4.reuse, R18, R184 ;  /* 0x000000120458723c */ /* 0x040fe200000018b8 */
[----:B------:R-:W2:Y:S07]  /*7af0*/  LDSM.16.MT88.4 R16, [R218+0x5000] ;  /* 0x00500000da10783b */ /* 0x000eae0000004200 */
[C---:B---3--:R-:W-:Y:S01]  /*7b00*/  HMMA.16816.F32 R156, R4.reuse, R8, R160 ;  /* 0x00000008049c723c */ /* 0x048fe200000018a0 */
[----:B------:R-:W-:Y:S07]  /*7b10*/  LDSM.16.MT88.4 R160, [R221+0x2800] ;  /* 0x00280000dda0783b */ /* 0x000fee0000004200 */
[C---:B------:R-:W-:Y:S01]  /*7b20*/  HMMA.16816.F32 R96, R4.reuse, R10, R96 ;  /* 0x0000000a0460723c */ /* 0x040fe20000001860 */
[----:B------:R-:W3:Y:S07]  /*7b30*/  LDSM.16.MT88.4 R8, [R221+0x5000] ;  /* 0x00500000dd08783b */ /* 0x000eee0000004200 */
[C---:B-1----:R-:W-:Y:S08]  /*7b40*/  HMMA.16816.F32 R164, R4.reuse, R12, R180 ;  /* 0x0000000c04a4723c */ /* 0x042ff000000018b4 */
[C---:B------:R-:W-:Y:S01]  /*7b50*/  HMMA.16816.F32 R92, R4.reuse, R14, R176 ;  /* 0x0000000e045c723c */ /* 0x040fe200000018b0 */
[----:B------:R-:W1:Y:S04]  /*7b60*/  LDSM.16.MT88.4 R12, [R219+0x5000] ;  /* 0x00500000db0c783b */ /* 0x000e680000004200 */
[----:B------:R-:W-:Y:S03]  /*7b70*/  LDSM.16.MT88.4 R176, [R218+0x2800] ;  /* 0x00280000dab0783b */ /* 0x000fe60000004200 */
[C---:B--2---:R-:W-:Y:S08]  /*7b80*/  HMMA.16816.F32 R104, R4.reuse, R16, R200 ;  /* 0x000000100468723c */ /* 0x044ff000000018c8 */
[C---:B------:R-:W-:Y:S01]  /*7b90*/  HMMA.16816.F32 R200, R4.reuse, R18, R168 ;  /* 0x0000001204c8723c */ /* 0x040fe200000018a8 */
[----:B------:R-:W2:Y:S07]  /*7ba0*/  LDSM.16.MT88.4 R168, [R219+0x2800] ;  /* 0x00280000dba8783b */ /* 0x000eae0000004200 */
[C---:B---3--:R-:W-:Y:S01]  /*7bb0*/  HMMA.16816.F32 R112, R4.reuse, R8, R136 ;  /* 0x000000080470723c */ /* 0x048fe20000001888 */
[----:B------:R-:W-:Y:S07]  /*7bc0*/  LDSM.16.MT88.4 R136, [R219+0x5800] ;  /* 0x00580000db88783b */ /* 0x000fee0000004200 */
[----:B------:R-:W-:Y:S01]  /*7bd0*/  MOV R0, R107 ;  /* 0x0000006b00007202 */ /* 0x000fe20000000f00 */
[----:B------:R-:W-:Y:S01]  /*7be0*/  HMMA.16816.F32 R116, R4, R10, R116 ;  /* 0x0000000a0474723c */ /* 0x000fe20000001874 */
[----:B------:R-:W-:Y:S01]  /*7bf0*/  MOV R3, R105 ;  /* 0x0000006900037202 */ /* 0x000fe20000000f00 */
[----:B------:R-:W3:Y:S01]  /*7c00*/  LDSM.16.MT88.4 R8, [R219+0x8000] ;  /* 0x00800000db08783b */ /* 0x000ee20000004200 */
[----:B------:R-:W-:-:S02]  /*7c10*/  MOV R16, R104 ;  /* 0x0000006800107202 */ /* 0x000fc40000000f00 */
[----:B------:R-:W-:-:S03]  /*7c20*/  MOV R2, R106 ;  /* 0x0000006a00027202 */ /* 0x000fc60000000f00 */
[C---:B-1----:R-:W-:Y:S07]  /*7c30*/  HMMA.16816.F32 R192, R4.reuse, R12, R148 ;  /* 0x0000000c04c0723c */ /* 0x042fee0000001894 */
[----:B------:R-:W-:Y:S01]  /*7c40*/  MOV R151, R0 ;  /* 0x0000000000977202 */ /* 0x000fe20000000f00 */
[----:B------:R-:W-:Y:S01]  /*7c50*/  HMMA.16816.F32 R184, R4, R14, R140 ;  /* 0x0000000e04b8723c */ /* 0x000fe2000000188c */
[----:B------:R-:W4:Y:S01]  /*7c60*/  LDL R0, [R1+0x7c] ;  /* 0x00007c0001007983 */ /* 0x000f220000100800 */
[----:B------:R-:W-:-:S02]  /*7c70*/  MOV R149, R3 ;  /* 0x0000000300957202 */ /* 0x000fc40000000f00 */
[----:B------:R-:W-:Y:S01]  /*7c80*/  MOV R148, R16 ;  /* 0x0000001000947202 */ /* 0x000fe20000000f00 */
[----:B------:R-:W5:Y:S01]  /*7c90*/  LDL R3, [R1+0x34] ;  /* 0x0000340001037983 */ /* 0x000f620000100800 */
[----:B------:R-:W-:Y:S02]  /*7ca0*/  MOV R150, R2 ;  /* 0x0000000200967202 */ /* 0x000fe40000000f00 */
[C---:B--2---:R-:W-:Y:S01]  /*7cb0*/  HMMA.16816.F32 R172, R128.reuse, R168, R172 ;  /* 0x000000a880ac723c */ /* 0x044fe200000018ac */
[----:B------:R-:W1:Y:S04]  /*7cc0*/  LDSM.16.MT88.4 R16, [R220+0x5000] ;  /* 0x00500000dc10783b */ /* 0x000e680000004200 */
[----:B------:R-:W2:Y:S03]  /*7cd0*/  LDSM.16.MT88.4 R12, [R218+0x8000] ;  /* 0x00800000da0c783b */ /* 0x000ea60000004200 */
[C---:B------:R-:W-:Y:S01]  /*7ce0*/  HMMA.16816.F32 R168, R128.reuse, R170, R88 ;  /* 0x000000aa80a8723c */ /* 0x040fe20000001858 */
[----:B------:R-:W-:Y:S07]  /*7cf0*/  LDSM.16.MT88.4 R88, [R221+0x8800] ;  /* 0x00880000dd58783b */ /* 0x000fee0000004200 */
[----:B------:R-:W-:Y:S08]  /*7d00*/  HMMA.16816.F32 R180, R128, R176, R144 ;  /* 0x000000b080b4723c */ /* 0x000ff00000001890 */
[C---:B---3--:R-:W-:Y:S08]  /*7d10*/  HMMA.16816.F32 R188, R4.reuse, R8, R44 ;  /* 0x0000000804bc723c */ /* 0x048ff0000000182c */
[----:B------:R-:W-:Y:S01]  /*7d20*/  HMMA.16816.F32 R120, R4, R10, R32 ;  /* 0x0000000a0478723c */ /* 0x000fe20000001820 */
[----:B------:R-:W3:Y:S01]  /*7d30*/  LDSM.16.MT88.4 R8, [R218+0xb000] ;  /* 0x00b00000da08783b */ /* 0x000ee20000004200 */
[----:B------:R-:W-:-:S03]  /*7d40*/  MOV R2, c[0x0][0x2c4] ;  /* 0x0000b10000027a02 */ /* 0x000fc60000000f00 */
[----:B------:R-:W-:Y:S01]  /*7d50*/  LDSM.16.MT88.4 R144, [R218+0x5800] ;  /* 0x00580000da90783b */ /* 0x000fe20000004200 */
[----:B------:R-:W-:Y:S02]  /*7d60*/  IADD3 R252, R252, -0x2, RZ ;  /* 0xfffffffefcfc7810 */ /* 0x000fe40007ffe0ff */
[----:B------:R-:W-:Y:S08]  /*7d70*/  HMMA.16816.F32 R164, R128, R160, R164 ;  /* 0x000000a080a4723c */ /* 0x000ff000000018a4 */
[C---:B-1----:R-:W-:Y:S08]  /*7d80*/  HMMA.16816.F32 R124, R4.reuse, R16, R124 ;  /* 0x00000010047c723c */ /* 0x042ff0000000187c */
[C---:B------:R-:W-:Y:S01]  /*7d90*/  HMMA.16816.F32 R100, R4.reuse, R18, R100 ;  /* 0x000000120464723c */ /* 0x040fe20000001864 */
[----:B------:R-:W1:Y:S07]  /*7da0*/  LDSM.16.MT88.4 R16, [R221+0x8000] ;  /* 0x00800000dd10783b */ /* 0x000e6e0000004200 */
[C---:B--2---:R-:W-:Y:S01]  /*7db0*/  HMMA.16816.F32 R212, R4.reuse, R12, R80 ;  /* 0x0000000c04d4723c */ /* 0x044fe20000001850 */
[----:B------:R-:W-:Y:S07]  /*7dc0*/  LDSM.16.MT88.4 R80, [R219+0x8800] ;  /* 0x00880000db50783b */ /* 0x000fee0000004200 */
[C---:B------:R-:W-:Y:S01]  /*7dd0*/  HMMA.16816.F32 R196, R4.reuse, R14, R56 ;  /* 0x0000000e04c4723c */ /* 0x040fe20000001838 */
[----:B------:R-:W2:Y:S04]  /*7de0*/  LDSM.16.MT88.4 R12, [R220+0x8000] ;  /* 0x00800000dc0c783b */ /* 0x000ea80000004200 */
[----:B------:R-:W-:Y:S03]  /*7df0*/  LDSM.16.MT88.4 R56, [R221+0x5800] ;  /* 0x00580000dd38783b */ /* 0x000fe60000004200 */
[C---:B---3--:R-:W-:Y:S08]  /*7e00*/  HMMA.16816.F32 R208, R4.reuse, R8, R40 ;  /* 0x0000000804d0723c */ /* 0x048ff00000001828 */
[----:B------:R-:W-:Y:S01]  /*7e10*/  HMMA.16816.F32 R40, R4, R10, R28 ;  /* 0x0000000a0428723c */ /* 0x000fe2000000181c */
[----:B------:R-:W3:Y:S01]  /*7e20*/  LDSM.16.MT88.4 R8, [R220+0xb000] ;  /* 0x00b00000dc08783b */ /* 0x000ee20000004200 */
[----:B------:R-:W-:-:S06]  /*7e30*/  ISETP.NE.AND P1, PT, R2, 0x1, PT ;  /* 0x000000010200780c */ /* 0x000fcc0003f25270 */
[----:B------:R-:W-:Y:S08]  /*7e40*/  HMMA.16816.F32 R176, R128, R178, R84 ;  /* 0x000000b280b0723c */ /* 0x000ff00000001854 */
[C---:B-1----:R-:W-:Y:S08]  /*7e50*/  HMMA.16816.F32 R108, R4.reuse, R16, R76 ;  /* 0x00000010046c723c */ /* 0x042ff0000000184c */
[C---:B------:R-:W-:Y:S01]  /*7e60*/  HMMA.16816.F32 R104, R4.reuse, R18, R72 ;  /* 0x000000120468723c */ /* 0x040fe20000001848 */
[----:B------:R-:W1:Y:S04]  /*7e70*/  LDSM.16.MT88.4 R16, [R219+0xb000] ;  /* 0x00b00000db10783b */ /* 0x000e680000004200 */
[----:B------:R-:W-:Y:S03]  /*7e80*/  LDSM.16.MT88.4 R72, [R218+0x8800] ;  /* 0x00880000da48783b */ /* 0x000fe60000004200 */
[C---:B--2---:R-:W-:Y:S01]  /*7e90*/  HMMA.16816.F32 R44, R4.reuse, R12, R64 ;  /* 0x0000000c042c723c */ /* 0x044fe20000001840 */
[----:B------:R-:W-:Y:S07]  /*7ea0*/  LDSM.16.MT88.4 R64, [R220+0x5800] ;  /* 0x00580000dc40783b */ /* 0x000fee0000004200 */
[C---:B------:R-:W-:Y:S01]  /*7eb0*/  HMMA.16816.F32 R32, R4.reuse, R14, R52 ;  /* 0x0000000e0420723c */ /* 0x040fe20000001834 */
[----:B------:R-:W-:Y:S07]  /*7ec0*/  LDSM.16.MT88.4 R12, [R221+0xb000] ;  /* 0x00b00000dd0c783b */ /* 0x000fee0000004200 */
[C---:B---3--:R-:W-:Y:S08]  /*7ed0*/  HMMA.16816.F32 R36, R4.reuse, R8, R36 ;  /* 0x000000080424723c */ /* 0x048ff00000001824 */
[----:B------:R-:W-:Y:S08]  /*7ee0*/  HMMA.16816.F32 R20, R4, R10, R20 ;  /* 0x0000000a0414723c */ /* 0x000ff00000001814 */
[----:B------:R-:W-:Y:S08]  /*7ef0*/  HMMA.16816.F32 R160, R128, R162, R92 ;  /* 0x000000a280a0723c */ /* 0x000ff0000000185c */
[----:B-1----:R-:W-:Y:S01]  /*7f00*/  HMMA.16816.F32 R204, R4, R16, R152 ;  /* 0x0000001004cc723c */ /* 0x002fe20000001898 */
[----:B------:R-:W1:Y:S07]  /*7f10*/  LDSM.16.MT88.4 R152, [R220+0x2800] ;  /* 0x00280000dc98783b */ /* 0x000e6e0000004200 */
[C---:B------:R-:W-:Y:S08]  /*7f20*/  HMMA.16816.F32 R76, R128.reuse, R80, R188 ;  /* 0x00000050804c723c */ /* 0x040ff000000018bc */
[----:B------:R-:W-:Y:S08]  /*7f30*/  HMMA.16816.F32 R84, R128, R88, R108 ;  /* 0x000000588054723c */ /* 0x000ff0000000186c */
[----:B------:R-:W-:Y:S08]  /*7f40*/  HMMA.16816.F32 R28, R4, R18, R68 ;  /* 0x00000012041c723c */ /* 0x000ff00000001844 */
[C---:B------:R-:W-:Y:S01]  /*7f50*/  HMMA.16816.F32 R52, R128.reuse, R56, R112 ;  /* 0x000000388034723c */ /* 0x040fe20000001870 */
[----:B------:R-:W-:Y:S07]  /*7f60*/  LDSM.16.MT88.4 R112, [R219+0xb800] ;  /* 0x00b80000db70783b */ /* 0x000fee0000004200 */
[C---:B------:R-:W-:Y:S01]  /*7f70*/  HMMA.16816.F32 R80, R128.reuse, R82, R120 ;  /* 0x000000528050723c */ /* 0x040fe20000001878 */
[----:B------:R-:W-:Y:S07]  /*7f80*/  LDSM.16.MT88.4 R120, [R221+0xb800] ;  /* 0x00b80000dd78783b */ /* 0x000fee0000004200 */
[C---:B-1----:R-:W-:Y:S08]  /*7f90*/  HMMA.16816.F32 R156, R128.reuse, R152, R156 ;  /* 0x00000098809c723c */ /* 0x042ff0000000189c */
[C---:B------:R-:W-:Y:S01]  /*7fa0*/  HMMA.16816.F32 R152, R128.reuse, R154, R96 ;  /* 0x0000009a8098723c */ /* 0x040fe20000001860 */
[----:B------:R-:W1:Y:S07]  /*7fb0*/  LDSM.16.MT88.4 R96, [R220+0x8800] ;  /* 0x00880000dc60783b */ /* 0x000e6e0000004200 */
[----:B------:R-:W-:Y:S01]  /*7fc0*/  HMMA.16816.F32 R88, R128, R90, R104 ;  /* 0x0000005a8058723c */ /* 0x000fe20000001868 */
[----:B------:R-:W2:Y:S07]  /*7fd0*/  LDSM.16.MT88.4 R104, [R218+0xb800] ;  /* 0x00b80000da68783b */ /* 0x000eae0000004200 */
[C---:B------:R-:W-:Y:S08]  /*7fe0*/  HMMA.16816.F32 R16, R4.reuse, R12, R60 ;  /* 0x0000000c0410723c */ /* 0x040ff0000000183c */
[----:B------:R-:W-:Y:S01]  /*7ff0*/  HMMA.16816.F32 R48, R4, R14, R48 ;  /* 0x0000000e0430723c */ /* 0x000fe20000001830 */
[----:B------:R-:W3:Y:S07]  /*8000*/  LDSM.16.MT88.4 R4, [R220+0xb800] ;  /* 0x00b80000dc04783b */ /* 0x000eee0000004200 */
[C---:B------:R-:W-:Y:S08]  /*8010*/  HMMA.16816.F32 R60, R128.reuse, R64, R124 ;  /* 0x00000040803c723c */ /* 0x040ff0000000187c */
[----:B------:R-:W-:Y:S01]  /*8020*/  HMMA.16816.F32 R148, R128, R144, R148 ;  /* 0x000000908094723c */ /* 0x000fe20000001894 */
[----:B----4-:R-:W-:-:S05]  /*8030*/  @P1 IMAD.HI.U32 R2, R0, c[0x0][0x2c8], RZ ;  /* 0x0000b20000021a27 */ /* 0x010fca00078e00ff */
[----:B------:R-:W-:-:S04]  /*8040*/  @P1 SHF.R.U32.HI R0, RZ, c[0x0][0x2cc], R2 ;  /* 0x0000b300ff001a19 */ /* 0x000fc80000011602 */
[----:B------:R-:W-:-:S05]  /*8050*/  IADD3 R0, R0, -c[0x0][0x168], R250 ;  /* 0x80005a0000007a10 */ /* 0x000fca0007ffe0fa */
[----:B------:R-:W-:-:S05]  /*8060*/  IMAD.HI R0, R0, 0x2aaaaaab, RZ ;  /* 0x2aaaaaab00007827 */ /* 0x000fca00078e02ff */
[----:B------:R-:W-:-:S04]  /*8070*/  SHF.R.U32.HI R2, RZ, 0x1f, R0 ;  /* 0x0000001fff027819 */ /* 0x000fc80000011600 */
[----:B------:R-:W-:-:S04]  /*8080*/  LEA.HI.SX32 R0, R0, R2, 0x1c ;  /* 0x0000000200007211 */ /* 0x000fc800078fe2ff */
[----:B-----5:R-:W-:-:S05]  /*8090*/  IMNMX R3, R3, R0, !PT ;  /* 0x0000000003037217 */ /* 0x020fca0007800200 */
[----:B------:R4:W-:Y:S01]  /*80a0*/  STL [R1+0x38], R3 ;  /* 0x0000380301007387 */ /* 0x0009e20000100800 */
[----:B------:R-:W-:Y:S01]  /*80b0*/  ISETP.GE.AND P0, PT, R252, R3, PT ;  /* 0x00000003fc00720c */ /* 0x000fe20003f06270 */
[C---:B------:R-:W-:Y:S08]  /*80c0*/  HMMA.16816.F32 R56, R128.reuse, R58, R116 ;  /* 0x0000003a8038723c */ /* 0x040ff00000001874 */
[C---:B------:R-:W-:Y:S08]  /*80d0*/  HMMA.16816.F32 R64, R128.reuse, R66, R100 ;  /* 0x000000428040723c */ /* 0x040ff00000001864 */
[C---:B------:R-:W-:Y:S08]  /*80e0*/  HMMA.16816.F32 R140, R128.reuse, R136, R192 ;  /* 0x00000088808c723c */ /* 0x040ff000000018c0 */
[C---:B------:R-:W-:Y:S08]  /*80f0*/  HMMA.16816.F32 R68, R128.reuse, R72, R212 ;  /* 0x000000488044723c */ /* 0x040ff000000018d4 */
[C---:B-1----:R-:W-:Y:S08]  /*8100*/  HMMA.16816.F32 R92, R128.reuse, R96, R44 ;  /* 0x00000060805c723c */ /* 0x042ff0000000182c */
[C---:B--2---:R-:W-:Y:S08]  /*8110*/  HMMA.16816.F32 R100, R128.reuse, R104, R208 ;  /* 0x000000688064723c */ /* 0x044ff000000018d0 */
[C---:B------:R-:W-:Y:S08]  /*8120*/  HMMA.16816.F32 R108, R128.reuse, R112, R204 ;  /* 0x00000070806c723c */ /* 0x040ff000000018cc */
        /* <DEDUP_REMOVED lines=8> */
[C---:B---3--:R-:W-:Y:S08]  /*81b0*/  HMMA.16816.F32 R124, R128.reuse, R4, R36 ;  /* 0x00000004807c723c */ /* 0x048ff00000001824 */
[----:B------:R-:W-:Y:S01]  /*81c0*/  HMMA.16816.F32 R128, R128, R6, R20 ;  /* 0x000000068080723c */ /* 0x000fe20000001814 */
[----:B------:R-:W-:Y:S02]  /*81d0*/  @!UPT UIADD3 URZ, URZ, URZ, URZ ;  /* 0x0000003f3f3ff290 */ /* 0x000fe4000fffe03f */
[----:B------:R-:W-:Y:S11]  /*81e0*/  @!P0 BRA `(.L_x_2698) ;  /* 0x00005ba000008947 */ /* 0x000ff60003800000 */
[----:B----4-:R1:W-:Y:S01]  /*81f0*/  STL [R1+0x18], R252 ;  /* 0x000018fc01007387 */ /* 0x0103e20000100800 */
[----:B------:R-:W-:-:S02]  /*8200*/  MOV R134, R24 ;  /* 0x0000001800867202 */ /* 0x000fc40000000f00 */
[----:B------:R-:W-:-:S07]  /*8210*/  MOV R133, R132 ;  /* 0x0000008400857202 */ /* 0x000fce0000000f00 */
.L_x_2709:
[----:B------:R-:W2:Y:S01]  /*8220*/  LDL R2, [R1+0x18] ;  /* 0x0000180001027983 */ /* 0x000ea20000100800 */
[----:B------:R-:W-:Y:S04]  /*8230*/  DEPBAR.LE SB0, 0x0 ;  /* 0x000080000000791a */ /* 0x000fe80000000000 */
[----:B------:R-:W2:Y:S01]  /*8240*/  LDL R0, [R1+0x34] ;  /* 0x0000340001007983 */ /* 0x000ea20000100800 */
[----:B------:R-:W-:Y:S01]  /*8250*/  WARPSYNC 0xffffffff ;  /* 0xffffffff00007948 */ /* 0x000fe20003800000 */
[----:B------:R-:W-:Y:S02]  /*8260*/  BSSY B0, `(.L_x_2699) ;  /* 0x000007c000007945 */ /* 0x000fe40003800000 */
[----:B------:R-:W-:Y:S06]  /*8270*/  BAR.SYNC.DEFER_BLOCKING 0x0 ;  /* 0x0000000000007b1d */ /* 0x000fec0000010000 */
[----:B------:R3:W4:Y:S04]  /*8280*/  LDSM.16.M88.4 R48, [R222] ;  /* 0x00000000de30783b */ /* 0x0007280000000200 */
[----:B------:R3:W1:Y:S04]  /*8290*/  LDSM.16.M88.4 R8, [R135] ;  /* 0x000000008708783b */ /* 0x0006680000000200 */
[----:B------:R3:W1:Y:S04]  /*82a0*/  LDSM.16.M88.4 R16, [R135+0x800] ;  /* 0x000800008710783b */ /* 0x0006680000000200 */
[----:B------:R3:W1:Y:S04]  /*82b0*/  LDSM.16.M88.4 R24, [R135+0x1000] ;  /* 0x001000008718783b */ /* 0x0006680000000200 */
[----:B------:R3:W1:Y:S04]  /*82c0*/  LDSM.16.M88.4 R32, [R135+0x1800] ;  /* 0x001800008720783b */ /* 0x0006680000000200 */
[----:B------:R3:W1:Y:S04]  /*82d0*/  LDSM.16.M88.4 R40, [R135+0x2000] ;  /* 0x002000008728783b */ /* 0x0006680000000200 */
[----:B------:R3:W1:Y:S04]  /*82e0*/  LDSM.16.M88.4 R184, [R135+0x2800] ;  /* 0x0028000087b8783b */ /* 0x0006680000000200 */
[----:B------:R3:W1:Y:S04]  /*82f0*/  LDSM.16.M88.4 R188, [R223] ;  /* 0x00000000dfbc783b */ /* 0x0006680000000200 */
[----:B------:R3:W1:Y:S04]  /*8300*/  LDSM.16.M88.4 R192, [R226] ;  /* 0x00000000e2c0783b */ /* 0x0006680000000200 */
[----:B------:R3:W1:Y:S04]  /*8310*/  LDSM.16.M88.4 R196, [R245] ;  /* 0x00000000f5c4783b */ /* 0x0006680000000200 */
[----:B------:R3:W1:Y:S04]  /*8320*/  LDSM.16.M88.4 R200, [R246] ;  /* 0x00000000f6c8783b */ /* 0x0006680000000200 */
[----:B------:R3:W1:Y:S04]  /*8330*/  LDSM.16.M88.4 R204, [R247] ;  /* 0x00000000f7cc783b */ /* 0x0006680000000200 */
[----:B------:R3:W1:Y:S04]  /*8340*/  LDSM.16.M88.4 R208, [R248] ;  /* 0x00000000f8d0783b */ /* 0x0006680000000200 */
[----:B------:R3:W1:Y:S01]  /*8350*/  LDSM.16.M88.4 R212, [R249] ;  /* 0x00000000f9d4783b */ /* 0x0006620000000200 */
[----:B--2---:R-:W-:Y:S11]  /*8360*/  ISETP.GT.AND P0, PT, R0, R2, PT ;  /* 0x000000020000720c */ /* 0x004ff60003f04270 */
[----:B------:R-:W-:Y:S02]  /*8370*/  @!UPT UIADD3 URZ, URZ, URZ, URZ ;  /* 0x0000003f3f3ff290 */ /* 0x000fe4000fffe03f */
[----:B------:R-:W-:-:S05]  /*8380*/  @P0 BRA `(.L_x_2700) ;  /* 0x0000069000000947 */ /* 0x000fca0003800000 */
[----:B-1-34-:R-:W2:Y:S04]  /*8390*/  LDL R4, [R1+0x14] ;  /* 0x0000140001047983 */ /* 0x01aea80000100800 */
[----:B------:R-:W3:Y:S04]  /*83a0*/  LDL R5, [R1+0x10] ;  /* 0x0000100001057983 */ /* 0x000ee80000100800 */
[----:B------:R-:W4:Y:S04]  /*83b0*/  LDL.64 R28, [R1+0x58] ;  /* 0x00005800011c7983 */ /* 0x000f280000100a00 */
[----:B------:R-:W5:Y:S04]  /*83c0*/  LDL R6, [R1+0x64] ;  /* 0x0000640001067983 */ /* 0x000f680000100800 */
[----:B------:R-:W4:Y:S04]  /*83d0*/  LDL R14, [R1+0x100] ;  /* 0x00010000010e7983 */ /* 0x000f280000100800 */
[----:B------:R-:W4:Y:S04]  /*83e0*/  LDL R22, [R1+0x20] ;  /* 0x0000200001167983 */ /* 0x000f280000100800 */
[----:B------:R-:W5:Y:S04]  /*83f0*/  LDL R13, [R1+0x104] ;  /* 0x00010400010d7983 */ /* 0x000f680000100800 */
[----:B------:R-:W5:Y:S04]  /*8400*/  LDL R21, [R1+0x24] ;  /* 0x0000240001157983 */ /* 0x000f680000100800 */
[----:B------:R-:W5:Y:S04]  /*8410*/  LDL R12, [R1+0x108] ;  /* 0x00010800010c7983 */ /* 0x000f680000100800 */
[----:B------:R-:W5:Y:S04]  /*8420*/  LDL R20, [R1+0x28] ;  /* 0x0000280001147983 */ /* 0x000f680000100800 */
[----:B------:R-:W5:Y:S04]  /*8430*/  LDL R7, [R1+0x10c] ;  /* 0x00010c0001077983 */ /* 0x000f680000100800 */
[----:B------:R-:W5:Y:S01]  /*8440*/  LDL R15, [R1+0xc] ;  /* 0x00000c00010f7983 */ /* 0x000f620000100800 */
[----:B--2---:R-:W-:Y:S01]  /*8450*/  SHF.R.S32.HI R0, RZ, 0x1f, R4 ;  /* 0x0000001fff007819 */ /* 0x004fe20000011404 */
[----:B------:R-:W-:Y:S04]  /*8460*/  IMAD.WIDE.U32 R2, R4, c[0x0][0x208], RZ ;  /* 0x0000820004027a25 */ /* 0x000fe800078e00ff */
[----:B------:R-:W-:Y:S04]  /*8470*/  IMAD R0, R0, c[0x0][0x208], RZ ;  /* 0x0000820000007a24 */ /* 0x000fe800078e02ff */
[----:B------:R-:W-:Y:S01]  /*8480*/  IMAD R0, R4, c[0x0][0x20c], R0 ;  /* 0x0000830004007a24 */ /* 0x000fe200078e0200 */
[----:B---3--:R-:W-:Y:S03]  /*8490*/  SHF.R.S32.HI R4, RZ, 0x1f, R5 ;  /* 0x0000001fff047819 */ /* 0x008fe60000011405 */
[----:B------:R-:W-:Y:S02]  /*84a0*/  IMAD.IADD R3, R3, 0x1, R0 ;  /* 0x0000000103037824 */ /* 0x000fe400078e0200 */
[----:B------:R-:W-:Y:S02]  /*84b0*/  IMAD R0, R4, c[0x0][0x218], RZ ;  /* 0x0000860004007a24 */ /* 0x000fe400078e02ff */
[C---:B------:R-:W-:Y:S01]  /*84c0*/  IMAD.WIDE.U32 R2, R5.reuse, c[0x0][0x218], R2 ;  /* 0x0000860005027a25 */ /* 0x040fe200078e0002 */
[----:B----4-:R-:W-:Y:S03]  /*84d0*/  SHF.L.U64.HI R14, R22, 0x1, R14 ;  /* 0x00000001160e7819 */ /* 0x010fe6000001020e */
[----:B------:R-:W-:Y:S01]  /*84e0*/  IMAD R0, R5, c[0x0][0x21c], R0 ;  /* 0x0000870005007a24 */ /* 0x000fe200078e0200 */
[----:B------:R-:W-:Y:S01]  /*84f0*/  IADD3 R5, P0, R28, R2, RZ ;  /* 0x000000021c057210 */ /* 0x000fe20007f1e0ff */
[----:B------:R-:W-:Y:S03]  /*8500*/  IMAD.SHL.U32 R36, R22, 0x2, RZ ;  /* 0x0000000216247824 */ /* 0x000fe600078e00ff */
[----:B-----5:R-:W-:Y:S02]  /*8510*/  IADD3.X R0, R6, R3, R0, P0, !PT ;  /* 0x0000000306007210 */ /* 0x020fe400007fe400 */
[----:B------:R-:W-:Y:S02]  /*8520*/  LEA R6, P0, R5, c[0x0][0x1f8], 0x1 ;  /* 0x00007e0005067a11 */ /* 0x000fe400078008ff */
        /* <DEDUP_REMOVED lines=8> */
[----:B------:R1:W2:Y:S02]  /*85b0*/  SHFL.IDX PT, R4, R5, RZ, 0x181f ;  /* 0x00181fff05047589 */ /* 0x0002a400000e0000 */
.L_x_2742:
[----:B------:R-:W-:-:S05]  /*85c0*/  BRA.DIV ~URZ, `(.L_x_2702) ;  /* 0x0000e5a27f007947 */ /* 0x000fca000b800000 */
[----:B------:R-:W3:Y:S04]  /*85d0*/  LDL R20, [R1+0xc] ;  /* 0x00000c0001147983 */ /* 0x000ee80000100800 */
[----:B------:R-:W4:Y:S04]  /*85e0*/  LDL R38, [R1+0x28] ;  /* 0x0000280001267983 */ /* 0x000f280000100800 */
[----:B------:R-:W5:Y:S04]  /*85f0*/  LDL R2, [R1+0x24] ;  /* 0x0000240001027983 */ /* 0x000f680000100800 */
[----:B--2---:R-:W2:Y:S04]  /*8600*/  LDL R37, [R1+0x20] ;  /* 0x0000200001257983 */ /* 0x004ea80000100800 */
[----:B------:R-:W1:Y:S04]  /*8610*/  SHFL.IDX PT, R3, R6, RZ, 0x181f ;  /* 0x00181fff06037589 */ /* 0x000e6800000e0000 */
[----:B------:R-:W1:Y:S01]  /*8620*/  SHFL.IDX PT, R0, R6, 0x1, 0x181f ;  /* 0x00381f0006007f89 */ /* 0x000e6200000e0000 */
[----:B--2---:R-:W-:Y:S02]  /*8630*/  ISETP.GE.AND P1, PT, R37, c[0x0][0x1d4], PT ;  /* 0x0000750025007a0c */ /* 0x004fe40003f26270 */
[----:B---3--:R-:W-:Y:S02]  /*8640*/  ISETP.GE.AND P4, PT, R20, c[0x0][0x1d4], PT ;  /* 0x0000750014007a0c */ /* 0x008fe40003f86270 */
[C---:B-1----:R-:W-:Y:S02]  /*8650*/  IADD3 R20, P0, R3.reuse, R29, RZ ;  /* 0x0000001d03147210 */ /* 0x042fe40007f1e0ff */
[----:B----4-:R-:W-:Y:S02]  /*8660*/  ISETP.GE.AND P3, PT, R38, c[0x0][0x1d4], PT ;  /* 0x0000750026007a0c */ /* 0x010fe40003f66270 */
[----:B-----5:R-:W-:Y:S01]  /*8670*/  ISETP.GE.AND P2, PT, R2, c[0x0][0x1d4], PT ;  /* 0x0000750002007a0c */ /* 0x020fe20003f46270 */
[C---:B------:R-:W-:Y:S01]  /*8680*/  IMAD.X R21, R4.reuse, 0x1, R7, P0 ;  /* 0x0000000104157824 */ /* 0x040fe200000e0607 */
[----:B------:R-:W1:Y:S01]  /*8690*/  SHFL.IDX PT, R2, R5, 0x1, 0x181f ;  /* 0x00381f0005027f89 */ /* 0x000e6200000e0000 */
[C---:B------:R-:W-:Y:S02]  /*86a0*/  IADD3 R22, P0, R3.reuse, R30, RZ ;  /* 0x0000001e03167210 */ /* 0x040fe40007f1e0ff */
[----:B------:R-:W-:Y:S02]  /*86b0*/  SEL R15, RZ, 0x10, P4 ;  /* 0x00000010ff0f7807 */ /* 0x000fe40002000000 */
[----:B------:R2:W-:Y:S01]  /*86c0*/  LDGSTS.E.BYPASS.LTC128B.128 [R251+0x100], [R20.64], !P4 ;  /* 0x0010000014fb7fae */ /* 0x0005e2000e101d46 */
[C---:B------:R-:W-:Y:S01]  /*86d0*/  IMAD.X R23, R4.reuse, 0x1, R12, P0 ;  /* 0x0000000104177824 */ /* 0x040fe200000e060c */
[----:B------:R-:W-:Y:S04]  /*86e0*/  SEL R28, RZ, 0x10, P3 ;  /* 0x00000010ff1c7807 */ /* 0x000fe80001800000 */
[----:B------:R3:W-:Y:S01]  /*86f0*/  LDGSTS.E.BYPASS.LTC128B.128 [R251+0x3100], [R22.64], !P3 ;  /* 0x0310000016fb7fae */ /* 0x0007e2000d901d46 */
[C---:B--2---:R-:W-:Y:S05]  /*8700*/  IADD3 R20, P0, R3.reuse, R31, RZ ;  /* 0x0000001f03147210 */ /* 0x044fea0007f1e0ff */
[C---:B------:R-:W-:Y:S01]  /*8710*/  IMAD.X R21, R4.reuse, 0x1, R13, P0 ;  /* 0x0000000104157824 */ /* 0x040fe200000e060d */
[----:B---3--:R-:W-:Y:S04]  /*8720*/  IADD3 R22, P0, R3, R36, RZ ;  /* 0x0000002403167210 */ /* 0x008fe80007f1e0ff */
[----:B------:R2:W-:Y:S01]  /*8730*/  LDGSTS.E.BYPASS.LTC128B.128 [R251+0x6100], [R20.64], !P2 ;  /* 0x0610000014fb7fae */ /* 0x0005e2000d101d46 */
[----:B------:R-:W-:Y:S03]  /*8740*/  IMAD.X R23, R4, 0x1, R14, P0 ;  /* 0x0000000104177824 */ /* 0x000fe600000e060e */
[----:B------:R3:W4:Y:S04]  /*8750*/  SHFL.IDX PT, R4, R5, 0x2, 0x181f ;  /* 0x00581f0005047f89 */ /* 0x00072800000e0000 */
[----:B------:R5:W-:Y:S01]  /*8760*/  LDGSTS.E.BYPASS.LTC128B.128 [R251+0x9100], [R22.64], !P1 ;  /* 0x0910000016fb7fae */ /* 0x000be2000c901d46 */
[----:B--2---:R-:W-:Y:S05]  /*8770*/  IADD3 R20, P0, R0, R29, RZ ;  /* 0x0000001d00147210 */ /* 0x004fea0007f1e0ff */
[----:B-1----:R-:W-:Y:S05]  /*8780*/  IMAD.X R21, R2, 0x1, R7, P0 ;  /* 0x0000000102157824 */ /* 0x002fea00000e0607 */
[----:B------:R1:W-:Y:S02]  /*8790*/  LDGSTS.E.BYPASS.LTC128B.128 [R251+0x1100], [R20.64], !P4 ;  /* 0x0110000014fb7fae */ /* 0x0003e4000e101d46 */
[----:B-1----:R-:W-:Y:S05]  /*87a0*/  IADD3 R20, P0, R0, R30, RZ ;  /* 0x0000001e00147210 */ /* 0x002fea0007f1e0ff */
[----:B------:R-:W-:Y:S01]  /*87b0*/  IMAD.X R21, R2, 0x1, R12, P0 ;  /* 0x0000000102157824 */ /* 0x000fe200000e060c */
[----:B-----5:R-:W-:Y:S04]  /*87c0*/  IADD3 R22, P0, R0, R31, RZ ;  /* 0x0000001f00167210 */ /* 0x020fe80007f1e0ff */
[----:B------:R1:W-:Y:S01]  /*87d0*/  LDGSTS.E.BYPASS.LTC128B.128 [R251+0x4100], [R20.64], !P3 ;  /* 0x0410000014fb7fae */ /* 0x0003e2000d901d46 */
[----:B------:R-:W-:Y:S05]  /*87e0*/  IMAD.X R23, R2, 0x1, R13, P0 ;  /* 0x0000000102177824 */ /* 0x000fea00000e060d */
[----:B------:R2:W-:Y:S01]  /*87f0*/  LDGSTS.E.BYPASS.LTC128B.128 [R251+0x7100], [R22.64], !P2 ;  /* 0x0710000016fb7fae */ /* 0x0005e2000d101d46 */
[----:B-1----:R-:W-:Y:S03]  /*8800*/  IADD3 R20, P0, R0, R36, RZ ;  /* 0x0000002400147210 */ /* 0x002fe60007f1e0ff */
[----:B------:R3:W1:Y:S02]  /*8810*/  SHFL.IDX PT, R0, R6, 0x2, 0x181f ;  /* 0x00581f0006007f89 */ /* 0x00066400000e0000 */
[----:B------:R-:W-:Y:S01]  /*8820*/  IMAD.X R21, R2, 0x1, R14, P0 ;  /* 0x0000000102157824 */ /* 0x000fe200000e060e */
[----:B--2---:R-:W-:Y:S02]  /*8830*/  SEL R23, RZ, 0x10, P2 ;  /* 0x00000010ff177807 */ /* 0x004fe40001000000 */
[----:B------:R-:W-:Y:S02]  /*8840*/  SEL R22, RZ, 0x10, P1 ;  /* 0x00000010ff167807 */ /* 0x000fe40000800000 */
[----:B------:R3:W-:Y:S04]  /*8850*/  LDGSTS.E.BYPASS.LTC128B.128 [R251+0xa100], [R20.64], !P1 ;  /* 0x0a10000014fb7fae */ /* 0x0007e8000c901d46 */
.L_x_2743:
[C---:B----4-:R-:W-:Y:S02]  /*8860*/  ISETP.NE.U32.AND P2, PT, R15.reuse, RZ, PT ;  /* 0x000000ff0f00720c */ /* 0x050fe40003f45070 */
[----:B------:R-:W-:Y:S02]  /*8870*/  IADD3 R15, -R15, 0x10, RZ ;  /* 0x000000100f0f7810 */ /* 0x000fe40007ffe1ff */
[----:B---3--:R-:W-:Y:S02]  /*8880*/  IADD3 R6, -R23, 0x10, RZ ;  /* 0x0000001017067810 */ /* 0x008fe40007ffe1ff */
[----:B------:R-:W-:Y:S02]  /*8890*/  LOP3.LUT R15, R15, 0xf, RZ, 0xc0, !PT ;  /* 0x0000000f0f0f7812 */ /* 0x000fe400078ec0ff */
[----:B------:R-:W-:Y:S02]  /*88a0*/  IADD3 R20, -R28, 0x10, RZ ;  /* 0x000000101c147810 */ /* 0x000fe40007ffe1ff */
[----:B-1----:R-:W-:Y:S02]  /*88b0*/  IADD3 R2, P1, P0, R15, R0, R29 ;  /* 0x000000000f027210 */ /* 0x002fe4000783e01d */
[----:B------:R-:W-:Y:S02]  /*88c0*/  LOP3.LUT R6, R6, 0xf, RZ, 0xc0, !PT ;  /* 0x0000000f06067812 */ /* 0x000fe400078ec0ff */
[----:B------:R-:W-:Y:S02]  /*88d0*/  IADD3.X R3, RZ, R4, R7, P1, P0 ;  /* 0x00000004ff037210 */ /* 0x000fe40000fe0407 */
[----:B------:R-:W-:Y:S03]  /*88e0*/  LOP3.LUT R20, R20, 0xf, RZ, 0xc0, !PT ;  /* 0x0000000f14147812 */ /* 0x000fe600078ec0ff */
[----:B------:R-:W-:Y:S01]  /*88f0*/  @!PT LDS RZ, [RZ] ;  /* 0x00000000fffff984 */ /* 0x000fe20000000800 */
[----:B------:R-:W-:Y:S01]  /*8900*/  @!PT LDS RZ, [RZ] ;  /* 0x00000000fffff984 */ /* 0x000fe20000000800 */
[----:B------:R-:W-:Y:S01]  /*8910*/  @!PT LDS RZ, [RZ] ;  /* 0x00000000fffff984 */ /* 0x000fe20000000800 */
[----:B------:R1:W-:Y:S01]  /*8920*/  LDGSTS.E.BYPASS.LTC128B.128.ZFILL [R251+0x2100], [R2.64], P2 ;  /* 0x0210000002fb7fae */ /* 0x0003e20009141d46 */
[-C--:B------:R-:W-:Y:S02]  /*8930*/  IADD3 R6, P3, P2, R6, R0.reuse, R31 ;  /* 0x0000000006067210 */ /* 0x080fe40007a7e01f */
[----:B------:R-:W-:Y:S02]  /*8940*/  IADD3 R20, P1, P0, R20, R0, R30 ;  /* 0x0000000014147210 */ /* 0x000fe4000783e01e */
[-C--:B------:R-:W-:Y:S02]  /*8950*/  IADD3.X R7, RZ, R4.reuse, R13, P3, P2 ;  /* 0x00000004ff077210 */ /* 0x080fe40001fe440d */
[----:B------:R-:W-:Y:S02]  /*8960*/  ISETP.NE.U32.AND P3, PT, R28, RZ, PT ;  /* 0x000000ff1c00720c */ /* 0x000fe40003f65070 */
[----:B------:R-:W-:Y:S02]  /*8970*/  IADD3.X R21, RZ, R4, R12, P1, P0 ;  /* 0x00000004ff157210 */ /* 0x000fe40000fe040c */
[----:B------:R-:W-:Y:S09]  /*8980*/  ISETP.NE.U32.AND P2, PT, R23, RZ, PT ;  /* 0x000000ff1700720c */ /* 0x000ff20003f45070 */
        /* <DEDUP_REMOVED lines=9> */
.L_x_2700:
[----:B-1-34-:R-:W-:Y:S05]  /*8a20*/  BSYNC B0 ;  /* 0x0000000000007941 */ /* 0x01afea0003800000 */
.L_x_2699:
[----:B------:R-:W0:Y:S01]  /*8a30*/  LDGDEPBAR ;  /* 0x00000000000079af */ /* 0x000e220000000000 */
[----:B------:R-:W-:Y:S01]  /*8a40*/  WARPSYNC 0xffffffff ;  /* 0xffffffff00007948 */ /* 0x000fe20003800000 */
[C---:B--2---:R-:W-:Y:S01]  /*8a50*/  HMMA.16816.F32 R4, R48.reuse, R8, RZ ;  /* 0x000000083004723c */ /* 0x044fe200000018ff */
[----:B------:R-:W-:Y:S07]  /*8a60*/  BSSY B0, `(.L_x_2703) ;  /* 0x0000210000007945 */ /* 0x000fee0003800000 */
        /* <DEDUP_REMOVED lines=29> */
[----:B------:R-:W5:Y:S07]  /*8c40*/  LDSM.16.M88.4 R188, [R217+0x2000] ;  /* 0x00200000d9bc783b */ /* 0x000f6e0000000200 */
        /* <DEDUP_REMOVED lines=8> */
[----:B------:R-:W-:Y:S07]  /*8cd0*/  LDSM.16.M88.4 R200, [R216+-0x8000] ;  /* 0xff800000d8c8783b */ /* 0x000fee0000000200 */
[C---:B----4-:R-:W-:Y:S08]  /*8ce0*/  HMMA.16816.F32 R28, R184.reuse, R204, R28 ;  /* 0x000000ccb81c723c */ /* 0x050ff0000000181c */
[C---:B------:R-:W-:Y:S01]  /*8cf0*/  HMMA.16816.F32 R32, R184.reuse, R206, R32 ;  /* 0x000000ceb820723c */ /* 0x040fe20000001820 */
[----:B------:R-:W-:Y:S07]  /*8d00*/  LDSM.16.M88.4 R204, [R216+-0x7800] ;  /* 0xff880000d8cc783b */ /* 0x000fee0000000200 */
[C---:B-----5:R-:W-:Y:S08]  /*8d10*/  HMMA.16816.F32 R36, R184.reuse, R188, R36 ;  /* 0x000000bcb824723c */ /* 0x060ff00000001824 */
        /* <DEDUP_REMOVED lines=42> */
[----:B------:R-:W2:Y:S08]  /*8fc0*/  LDSM.16.M88.4 R184, [R231] ;  /* 0x00000000e7b8783b */ /* 0x000eb00000000200 */
[----:B------:R-:W3:Y:S01]  /*8fd0*/  LDSM.16.M88.4 R208, [R232] ;  /* 0x00000000e8d0783b */ /* 0x000ee20000000200 */
        /* <DEDUP_REMOVED lines=113> */
[----:B------:R-:W-:Y:S01]  /*96f0*/  LDSM.16.M88.4 R208, [R135+0xa000] ;  /* 0x00a0000087d0783b */ /* 0x000fe20000000200 */
[C---:B-1----:R-:W-:Y:S08]  /*9700*/  HMMA.16816.F32 R4, R188.reuse, R192, R4 ;  /* 0x000000c0bc04723c */ /* 0x042ff00000001804 */
[C---:B------:R-:W-:Y:S01]  /*9710*/  HMMA.16816.F32 R8, R188.reuse, R194, R8 ;  /* 0x000000c2bc08723c */ /* 0x040fe20000001808 */
[----:B------:R-:W1:Y:S07]  /*9720*/  LDSM.16.M88.4 R192, [R216+-0x800] ;  /* 0xfff80000d8c0783b */ /* 0x000e6e0000000200 */
        /* <DEDUP_REMOVED lines=18> */
[----:B------:R-:W-:Y:S07]  /*9850*/  LDSM.16.M88.4 R200, [R223+0xc000] ;  /* 0x00c00000dfc8783b */ /* 0x000fee0000000200 */
[C---:B----4-:R-:W-:Y:S08]  /*9860*/  HMMA.16816.F32 R12, R196.reuse, R204, R12 ;  /* 0x000000ccc40c723c */ /* 0x050ff0000000180c */
[C---:B------:R-:W-:Y:S01]  /*9870*/  HMMA.16816.F32 R16, R196.reuse, R206, R16 ;  /* 0x000000cec410723c */ /* 0x040fe20000001810 */
[----:B------:R-:W4:Y:S07]  /*9880*/  LDSM.16.M88.4 R204, [R227] ;  /* 0x00000000e3cc783b */ /* 0x000f2e0000000200 */
[C---:B------:R-:W-:Y:S08]  /*9890*/  HMMA.16816.F32 R20, R196.reuse, R208, R20 ;  /* 0x000000d0c414723c */ /* 0x040ff00000001814 */
[C---:B------:R-:W-:Y:S01]  /*98a0*/  HMMA.16816.F32 R24, R196.reuse, R210, R24 ;  /* 0x000000d2c418723c */ /* 0x040fe20000001818 */
[----:B------:R-:W5:Y:S07]  /*98b0*/  LDSM.16.M88.4 R208, [R240] ;  /* 0x00000000f0d0783b */ /* 0x000f6e0000000200 */
[C---:B--2---:R-:W-:Y:S08]  /*98c0*/  HMMA.16816.F32 R28, R196.reuse, R184, R28 ;  /* 0x000000b8c41c723c */ /* 0x044ff0000000181c */
[C---:B------:R-:W-:Y:S01]  /*98d0*/  HMMA.16816.F32 R32, R196.reuse, R186, R32 ;  /* 0x000000bac420723c */ /* 0x040fe20000001820 */
[----:B------:R-:W2:Y:S07]  /*98e0*/  LDSM.16.M88.4 R184, [R241] ;  /* 0x00000000f1b8783b */ /* 0x000eae0000000200 */
[C---:B-1----:R-:W-:Y:S08]  /*98f0*/  HMMA.16816.F32 R36, R196.reuse, R188, R36 ;  /* 0x000000bcc424723c */ /* 0x042ff00000001824 */
[C---:B------:R-:W-:Y:S01]  /*9900*/  HMMA.16816.F32 R40, R196.reuse, R190, R40 ;  /* 0x000000bec428723c */ /* 0x040fe20000001828 */
[----:B------:R-:W1:Y:S07]  /*9910*/  LDSM.16.M88.4 R188, [R242] ;  /* 0x00000000f2bc783b */ /* 0x000e6e0000000200 */
[C---:B---3--:R-:W-:Y:S08]  /*9920*/  HMMA.16816.F32 R44, R196.reuse, R192, R44 ;  /* 0x000000c0c42c723c */ /* 0x048ff0000000182c */
[----:B------:R-:W-:Y:S01]  /*9930*/  HMMA.16816.F32 R48, R196, R194, R48 ;  /* 0x000000c2c430723c */ /* 0x000fe20000001830 */
[----:B------:R-:W3:Y:S07]  /*9940*/  LDSM.16.M88.4 R192, [R243] ;  /* 0x00000000f3c0783b */ /* 0x000eee0000000200 */
[C---:B----4-:R-:W-:Y:S01]  /*9950*/  HMMA.16816.F32 R4, R200.reuse, R204, R4 ;  /* 0x000000ccc804723c */ /* 0x050fe20000001804 */
[----:B------:R-:W4:Y:S07]  /*9960*/  LDSM.16.M88.4 R196, [R244] ;  /* 0x00000000f4c4783b */ /* 0x000f2e0000000200 */
[C---:B------:R-:W-:Y:S01]  /*9970*/  HMMA.16816.F32 R8, R200.reuse, R206, R8 ;  /* 0x000000cec808723c */ /* 0x040fe20000001808 */
[----:B------:R-:W-:Y:S07]  /*9980*/  LDSM.16.M88.4 R204, [R225+0xc000] ;  /* 0x00c00000e1cc783b */ /* 0x000fee0000000200 */
[C---:B-----5:R-:W-:Y:S08]  /*9990*/  HMMA.16816.F32 R12, R200.reuse, R208, R12 ;  /* 0x000000d0c80c723c */ /* 0x060ff0000000180c */
[C---:B------:R-:W-:Y:S01]  /*99a0*/  HMMA.16816.F32 R16, R200.reuse, R210, R16 ;  /* 0x000000d2c810723c */ /* 0x040fe20000001810 */
[----:B------:R-:W5:Y:S07]  /*99b0*/  LDSM.16.M88.4 R208, [R217+0x9000] ;  /* 0x00900000d9d0783b */ /* 0x000f6e0000000200 */
[C---:B--2---:R-:W-:Y:S08]  /*99c0*/  HMMA.16816.F32 R20, R200.reuse, R184, R20 ;  /* 0x000000b8c814723c */ /* 0x044ff00000001814 */
[C---:B------:R-:W-:Y:S01]  /*99d0*/  HMMA.16816.F32 R24, R200.reuse, R186, R24 ;  /* 0x000000bac818723c */ /* 0x040fe20000001818 */
[----:B------:R-:W2:Y:S07]  /*99e0*/  LDSM.16.M88.4 R184, [R217+0x9800] ;  /* 0x00980000d9b8783b */ /* 0x000eae0000000200 */
        /* <DEDUP_REMOVED lines=9> */
[C---:B-----5:R-:W-:Y:S01]  /*9a80*/  HMMA.16816.F32 R4, R204.reuse, R208, R4 ;  /* 0x000000d0cc04723c */ /* 0x060fe20000001804 */
[----:B------:R-:W-:Y:S07]  /*9a90*/  LDSM.16.M88.4 R200, [R224+0xc000] ;  /* 0x00c00000e0c8783b */ /* 0x000fee0000000200 */
[C---:B------:R-:W-:Y:S01]  /*9aa0*/  HMMA.16816.F32 R8, R204.reuse, R210, R8 ;  /* 0x000000d2cc08723c */ /* 0x040fe20000001808 */
[----:B------:R-:W-:Y:S07]  /*9ab0*/  LDSM.16.M88.4 R208, [R216] ;  /* 0x00000000d8d0783b */ /* 0x000fee0000000200 */
[C---:B--2---:R-:W-:Y:S08]  /*9ac0*/  HMMA.16816.F32 R12, R204.reuse, R184, R12 ;  /* 0x000000b8cc0c723c */ /* 0x044ff0000000180c */
[C---:B------:R-:W-:Y:S01]  /*9ad0*/  HMMA.16816.F32 R16, R204.reuse, R186, R16 ;  /* 0x000000bacc10723c */ /* 0x040fe20000001810 */
[----:B------:R-:W2:Y:S07]  /*9ae0*/  LDSM.16.M88.4 R184, [R217+0xb800] ;  /* 0x00b80000d9b8783b */ /* 0x000eae0000000200 */
[C---:B-1----:R-:W-:Y:S08]  /*9af0*/  HMMA.16816.F32 R20, R204.reuse, R188, R20 ;  /* 0x000000bccc14723c */ /* 0x042ff00000001814 */
[C---:B------:R-:W-:Y:S08]  /*9b00*/  HMMA.16816.F32 R24, R204.reuse, R190, R24 ;  /* 0x000000becc18723c */ /* 0x040ff00000001818 */
[C---:B---3--:R-:W-:Y:S08]  /*9b10*/  HMMA.16816.F32 R28, R204.reuse, R192, R28 ;  /* 0x000000c0cc1c723c */ /* 0x048ff0000000181c */
[C---:B------:R-:W-:Y:S08]  /*9b20*/  HMMA.16816.F32 R32, R204.reuse, R194, R32 ;  /* 0x000000c2cc20723c */ /* 0x040ff00000001820 */
[C---:B----4-:R-:W-:Y:S08]  /*9b30*/  HMMA.16816.F32 R36, R204.reuse, R196, R36 ;  /* 0x000000c4cc24723c */ /* 0x050ff00000001824 */
        /* <DEDUP_REMOVED lines=19> */
[----:B------:R-:W-:Y:S01]  /*9c70*/  MUFU.TANH R250, R4 ;  /* 0x0000000400fa7308 */ /* 0x000fe20000002400 */
[----:B--2---:R2:W-:Y:S09]  /*9c80*/  STL [R1+0x8], R2 ;  /* 0x0000080201007387 */ /* 0x0045f20000100800 */
[----:B------:R3:W-:Y:S01]  /*9c90*/  MUFU.TANH R215, R5 ;  /* 0x0000000500d77308 */ /* 0x0007e20000002400 */
        /* <DEDUP_REMOVED lines=8> */
[----:B------:R-:W-:Y:S02]  /*9d20*/  FMUL.FTZ R19, R19, c[0x0][0x320] ;  /* 0x0000c80013137a20 */ /* 0x000fe40000410000 */
[----:B------:R-:W-:Y:S01]  /*9d30*/  FMUL.FTZ R16, R16, c[0x0][0x320] ;  /* 0x0000c80010107a20 */ /* 0x000fe20000410000 */
[----:B--2---:R-:W2:Y:S04]  /*9d40*/  LDL R2, [R1+0x18] ;  /* 0x0000180001027983 */ /* 0x004ea80000100800 */
[----:B------:R-:W-:Y:S01]  /*9d50*/  MUFU.TANH R211, R9 ;  /* 0x0000000900d37308 */ /* 0x000fe20000002400 */
[----:B---3--:R-:W3:Y:S09]  /*9d60*/  LDSM.16.M88.4 R4, [R216+0x1000] ;  /* 0x00100000d804783b */ /* 0x008ef20000000200 */
[----:B------:R-:W4:Y:S01]  /*9d70*/  MUFU.TANH R3, R10 ;  /* 0x0000000a00037308 */ /* 0x000f220000002400 */
[----:B-1----:R-:W2:Y:S09]  /*9d80*/  LDL R0, [R1+0x34] ;  /* 0x0000340001007983 */ /* 0x002eb20000100800 */
[----:B------:R1:W1:Y:S10]  /*9d90*/  MUFU.TANH R252, R11 ;  /* 0x0000000b00fc7308 */ /* 0x0002740000002400 */
[----:B------:R-:W2:Y:S01]  /*9da0*/  MUFU.TANH R199, R17 ;  /* 0x0000001100c77308 */ /* 0x000ea20000002400 */
[----:B----4-:R-:W-:Y:S09]  /*9db0*/  STL [R1], R3 ;  /* 0x0000000301007387 */ /* 0x010ff20000100800 */
[----:B------:R-:W4:Y:S01]  /*9dc0*/  MUFU.TANH R210, R18 ;  /* 0x0000001200d27308 */ /* 0x000f220000002400 */
[----:B-1----:R-:W1:Y:S01]  /*9dd0*/  LDSM.16.M88.4 R8, [R216+0x1800] ;  /* 0x00180000d808783b */ /* 0x002e620000000200 */
[C---:B---3--:R-:W-:Y:S08]  /*9de0*/  HMMA.16816.F32 R20, R200.reuse, R4, R20 ;  /* 0x00000004c814723c */ /* 0x048ff00000001814 */
[----:B------:R-:W3:Y:S01]  /*9df0*/  MUFU.TANH R209, R19 ;  /* 0x0000001300d17308 */ /* 0x000ee20000002400 */
[C---:B------:R-:W-:Y:S01]  /*9e00*/  HMMA.16816.F32 R24, R200.reuse, R6, R24 ;  /* 0x00000006c818723c */ /* 0x040fe20000001818 */
[----:B------:R-:W5:Y:S08]  /*9e10*/  LDSM.16.M88.4 R4, [R216+0x2000] ;  /* 0x00200000d804783b */ /* 0x000f700000000200 */
[----:B------:R-:W1:Y:S06]  /*9e20*/  MUFU.TANH R208, R12 ;  /* 0x0000000c00d07308 */ /* 0x000e6c0000002400 */
[----:B------:R-:W-:Y:S04]  /*9e30*/  FMUL.FTZ R20, R20, c[0x0][0x320] ;  /* 0x0000c80014147a20 */ /* 0x000fe80000410000 */
[----:B------:R-:W2:Y:S01]  /*9e40*/  MUFU.TANH R207, R13 ;  /* 0x0000000d00cf7308 */ /* 0x000ea20000002400 */
[----:B------:R-:W-:Y:S02]  /*9e50*/  FMUL.FTZ R21, R21, c[0x0][0x320] ;  /* 0x0000c80015157a20 */ /* 0x000fe40000410000 */
[----:B------:R-:W-:Y:S02]  /*9e60*/  FMUL.FTZ R22, R22, c[0x0][0x320] ;  /* 0x0000c80016167a20 */ /* 0x000fe40000410000 */
[----:B------:R-:W-:Y:S02]  /*9e70*/  FMUL.FTZ R23, R23, c[0x0][0x320] ;  /* 0x0000c80017177a20 */ /* 0x000fe40000410000 */
[----:B------:R-:W-:Y:S02]  /*9e80*/  FMUL.FTZ R24, R24, c[0x0][0x320] ;  /* 0x0000c80018187a20 */ /* 0x000fe40000410000 */
[----:B------:R-:W-:Y:S01]  /*9e90*/  FMUL.FTZ R25, R25, c[0x0][0x320] ;  /* 0x0000c80019197a20 */ /* 0x000fe20000410000 */
[----:B------:R-:W2:Y:S01]  /*9ea0*/  MUFU.TANH R196, R20 ;  /* 0x0000001400c47308 */ /* 0x000ea20000002400 */
[----:B------:R-:W-:Y:S02]  /*9eb0*/  FMUL.FTZ R26, R26, c[0x0][0x320] ;  /* 0x0000c8001a1a7a20 */ /* 0x000fe40000410000 */
[----:B------:R-:W-:Y:S01]  /*9ec0*/  FMUL.FTZ R27, R27, c[0x0][0x320] ;  /* 0x0000c8001b1b7a20 */ /* 0x000fe20000410000 */
[C---:B-1----:R-:W-:Y:S06]  /*9ed0*/  HMMA.16816.F32 R28, R200.reuse, R8, R28 ;  /* 0x00000008c81c723c */ /* 0x042fec000000181c */
[----:B------:R1:W1:Y:S02]  /*9ee0*/  MUFU.TANH R185, R21 ;  /* 0x0000001500b97308 */ /* 0x0002640000002400 */
[C---:B------:R-:W-:Y:S01]  /*9ef0*/  HMMA.16816.F32 R32, R200.reuse, R10, R32 ;  /* 0x0000000ac820723c */ /* 0x040fe20000001820 */
[----:B------:R-:W3:Y:S01]  /*9f00*/  LDSM.16.M88.4 R8, [R216+0x2800] ;  /* 0x00280000d808783b */ /* 0x000ee20000000200 */
[----:B------:R-:W-:Y:S06]  /*9f10*/  DEPBAR.LE SB0, 0x0 ;  /* 0x000080000000791a */ /* 0x000fec0000000000 */
[----:B------:R4:W2:Y:S01]  /*9f20*/  MUFU.TANH R206, R22 ;  /* 0x0000001600ce7308 */ /* 0x0008a20000002400 */
[----:B------:R-:W-:Y:S01]  /*9f30*/  BAR.SYNC.DEFER_BLOCKING 0x0 ;  /* 0x0000000000007b1d */ /* 0x000fe20000010000 */
[C---:B-----5:R-:W-:Y:S06]  /*9f40*/  HMMA.16816.F32 R36, R200.reuse, R4, R36 ;  /* 0x00000004c824723c */ /* 0x060fec0000001824 */
[----:B------:R-:W-:Y:S02]  /*9f50*/  FMUL.FTZ R30, R30, c[0x0][0x320] ;  /* 0x0000c8001e1e7a20 */ /* 0x000fe40000410000 */
[----:B------:R-:W2:Y:S01]  /*9f60*/  MUFU.TANH R214, R14 ;  /* 0x0000000e00d67308 */ /* 0x000ea20000002400 */
[C---:B------:R-:W-:Y:S03]  /*9f70*/  HMMA.16816.F32 R40, R200.reuse, R6, R40 ;  /* 0x00000006c828723c */ /* 0x040fe60000001828 */
[----:B-1----:R-:W-:Y:S02]  /*9f80*/  FMUL.FTZ R21, R29, c[0x0][0x320] ;  /* 0x0000c8001d157a20 */ /* 0x002fe40000410000 */
[----:B------:R-:W-:Y:S02]  /*9f90*/  FMUL.FTZ R34, R34, c[0x0][0x320] ;  /* 0x0000c80022227a20 */ /* 0x000fe40000410000 */
[----:B------:R-:W-:Y:S02]  /*9fa0*/  FMUL.FTZ R35, R35, c[0x0][0x320] ;  /* 0x0000c80023237a20 */ /* 0x000fe40000410000 */
[----:B------:R-:W1:Y:S03]  /*9fb0*/  MUFU.TANH R189, R34 ;  /* 0x0000002200bd7308 */ /* 0x000e660000002400 */
[----:B------:R-:W-:Y:S02]  /*9fc0*/  FMUL.FTZ R20, R32, c[0x0][0x320] ;  /* 0x0000c80020147a20 */ /* 0x000fe40000410000 */
[----:B----4-:R-:W-:Y:S02]  /*9fd0*/  FMUL.FTZ R22, R28, c[0x0][0x320] ;  /* 0x0000c8001c167a20 */ /* 0x010fe40000410000 */
[----:B------:R-:W-:Y:S02]  /*9fe0*/  FMUL.FTZ R38, R38, c[0x0][0x320] ;  /* 0x0000c80026267a20 */ /* 0x000fe40000410000 */
[----:B------:R-:W-:Y:S01]  /*9ff0*/  FMUL.FTZ R39, R39, c[0x0][0x320] ;  /* 0x0000c80027277a20 */ /* 0x000fe20000410000 */
[----:B------:R-:W4:Y:S01]  /*a000*/  MUFU.TANH R188, R35 ;  /* 0x0000002300bc7308 */ /* 0x000f220000002400 */
[----:B------:R-:W-:Y:S01]  /*a010*/  FMUL.FTZ R19, R33, c[0x0][0x320] ;  /* 0x0000c80021137a20 */ /* 0x000fe20000410000 */
[C---:B---3--:R-:W-:Y:S03]  /*a020*/  HMMA.16816.F32 R44, R200.reuse, R8, R44 ;  /* 0x00000008c82c723c */ /* 0x048fe6000000182c */
[----:B------:R-:W-:Y:S02]  /*a030*/  FMUL.FTZ R18, R36, c[0x0][0x320] ;  /* 0x0000c80024127a20 */ /* 0x000fe40000410000 */
[----:B------:R-:W-:Y:S03]  /*a040*/  FMUL.FTZ R17, R37, c[0x0][0x320] ;  /* 0x0000c80025117a20 */ /* 0x000fe60000410000 */
[----:B------:R3:W1:Y:S01]  /*a050*/  MUFU.TANH R187, R38 ;  /* 0x0000002600bb7308 */ /* 0x0006620000002400 */
[----:B------:R-:W-:Y:S03]  /*a060*/  HMMA.16816.F32 R48, R200, R10, R48 ;  /* 0x0000000ac830723c */ /* 0x000fe60000001830 */
[----:B------:R-:W-:Y:S02]  /*a070*/  FMUL.FTZ R31, R31, c[0x0][0x320] ;  /* 0x0000c8001f1f7a20 */ /* 0x000fe40000410000 */
[----:B------:R-:W-:Y:S02]  /*a080*/  FMUL.FTZ R42, R42, c[0x0][0x320] ;  /* 0x0000c8002a2a7a20 */ /* 0x000fe40000410000 */
[----:B------:R-:W-:Y:S02]  /*a090*/  FMUL.FTZ R43, R43, c[0x0][0x320] ;  /* 0x0000c8002b2b7a20 */ /* 0x000fe40000410000 */
[----:B------:R5:W1:Y:S06]  /*a0a0*/  MUFU.TANH R186, R39 ;  /* 0x0000002700ba7308 */ /* 0x000a6c0000002400 */
[----:B------:R-:W-:Y:S02]  /*a0b0*/  FMUL.FTZ R37, R44, c[0x0][0x320] ;  /* 0x0000c8002c257a20 */ /* 0x000fe40000410000 */
[----:B------:R-:W-:Y:S02]  /*a0c0*/  FMUL.FTZ R36, R45, c[0x0][0x320] ;  /* 0x0000c8002d247a20 */ /* 0x000fe40000410000 */
[----:B------:R1:W1:Y:S01]  /*a0d0*/  MUFU.TANH R213, R15 ;  /* 0x0000000f00d57308 */ /* 0x0002620000002400 */
[----:B------:R-:W-:Y:S02]  /*a0e0*/  FMUL.FTZ R46, R46, c[0x0][0x320] ;  /* 0x0000c8002e2e7a20 */ /* 0x000fe40000410000 */
[----:B------:R-:W-:Y:S02]  /*a0f0*/  FMUL.FTZ R47, R47, c[0x0][0x320] ;  /* 0x0000c8002f2f7a20 */ /* 0x000fe40000410000 */
[----:B---3--:R-:W-:Y:S02]  /*a100*/  FMUL.FTZ R38, R41, c[0x0][0x320] ;  /* 0x0000c80029267a20 */ /* 0x008fe40000410000 */
[----:B------:R-:W-:Y:S02]  /*a110*/  FMUL.FTZ R35, R48, c[0x0][0x320] ;  /* 0x0000c80030237a20 */ /* 0x000fe40000410000 */
[----:B------:R-:W-:Y:S01]  /*a120*/  FMUL.FTZ R34, R49, c[0x0][0x320] ;  /* 0x0000c80031227a20 */ /* 0x000fe20000410000 */
[----:B------:R3:W1:Y:S01]  /*a130*/  MUFU.TANH R204, R16 ;  /* 0x0000001000cc7308 */ /* 0x0006620000002400 */
[----:B------:R-:W-:Y:S02]  /*a140*/  FMUL.FTZ R50, R50, c[0x0][0x320] ;  /* 0x0000c80032327a20 */ /* 0x000fe40000410000 */
[----:B------:R-:W-:Y:S02]  /*a150*/  FMUL.FTZ R51, R51, c[0x0][0x320] ;  /* 0x0000c80033337a20 */ /* 0x000fe40000410000 */
[----:B-----5:R-:W-:Y:S05]  /*a160*/  FMUL.FTZ R39, R40, c[0x0][0x320] ;  /* 0x0000c80028277a20 */ /* 0x020fea0000410000 */
[----:B------:R3:W1:Y:S10]  /*a170*/  MUFU.TANH R205, R23 ;  /* 0x0000001700cd7308 */ /* 0x0006740000002400 */
[----:B------:R-:W1:Y:S10]  /*a180*/  MUFU.TANH R24, R24 ;  /* 0x0000001800187308 */ /* 0x000e740000002400 */
[----:B------:R3:W1:Y:S10]  /*a190*/  MUFU.TANH R23, R25 ;  /* 0x0000001900177308 */ /* 0x0006740000002400 */
[----:B------:R3:W1:Y:S10]  /*a1a0*/  MUFU.TANH R198, R26 ;  /* 0x0000001a00c67308 */ /* 0x0006740000002400 */
[----:B------:R3:W1:Y:S10]  /*a1b0*/  MUFU.TANH R197, R27 ;  /* 0x0000001b00c57308 */ /* 0x0006740000002400 */
[----:B------:R-:W1:Y:S10]  /*a1c0*/  MUFU.TANH R22, R22 ;  /* 0x0000001600167308 */ /* 0x000e740000002400 */
[----:B------:R-:W1:Y:S10]  /*a1d0*/  MUFU.TANH R21, R21 ;  /* 0x0000001500157308 */ /* 0x000e740000002400 */
[----:B------:R3:W1:Y:S10]  /*a1e0*/  MUFU.TANH R195, R30 ;  /* 0x0000001e00c37308 */ /* 0x0006740000002400 */
[----:B------:R3:W1:Y:S10]  /*a1f0*/  MUFU.TANH R194, R31 ;  /* 0x0000001f00c27308 */ /* 0x0006740000002400 */
[----:B------:R-:W1:Y:S10]  /*a200*/  MUFU.TANH R20, R20 ;  /* 0x0000001400147308 */ /* 0x000e740000002400 */
[----:B------:R-:W1:Y:S10]  /*a210*/  MUFU.TANH R19, R19 ;  /* 0x0000001300137308 */ /* 0x000e740000002400 */
[----:B------:R-:W1:Y:S10]  /*a220*/  MUFU.TANH R18, R18 ;  /* 0x0000001200127308 */ /* 0x000e740000002400 */
[----:B------:R-:W1:Y:S10]  /*a230*/  MUFU.TANH R17, R17 ;  /* 0x0000001100117308 */ /* 0x000e740000002400 */
[----:B------:R-:W1:Y:S01]  /*a240*/  MUFU.TANH R39, R39 ;  /* 0x0000002700277308 */ /* 0x000e620000002400 */
[----:B--2---:R-:W-:Y:S09]  /*a250*/  ISETP.GT.AND P0, PT, R2, R0, PT ;  /* 0x000000000200720c */ /* 0x004ff20003f04270 */
[----:B------:R-:W2:Y:S10]  /*a260*/  MUFU.TANH R38, R38 ;  /* 0x0000002600267308 */ /* 0x000eb40000002400 */
        /* <DEDUP_REMOVED lines=11> */
[----:B--2-4-:R-:W2:Y:S01]  /*a320*/  LDL R12, [R1+0x3c] ;  /* 0x00003c00010c7983 */ /* 0x014ea20000100800 */
[----:B------:R-:W-:Y:S02]  /*a330*/  IMAD.MOV.U32 R13, RZ, RZ, c[0x0][0x2b8] ;  /* 0x0000ae00ff0d7624 */ /* 0x000fe400078e00ff */
[----:B------:R-:W-:Y:S01]  /*a340*/  IMAD.MOV.U32 R11, RZ, RZ, RZ ;  /* 0x000000ffff0b7224 */ /* 0x000fe200078e00ff */
[----:B------:R-:W4:Y:S02]  /*a350*/  LDL.64 R28, [R1+0x50] ;  /* 0x00005000011c7983 */ /* 0x000f240000100a00 */
[----:B------:R-:W-:Y:S02]  /*a360*/  ISETP.NE.AND P1, PT, R13, 0x1, PT ;  /* 0x000000010d00780c */ /* 0x000fe40003f25270 */
[----:B---3--:R-:W3:Y:S04]  /*a370*/  LDL R16, [R1+0x60] ;  /* 0x0000600001107983 */ /* 0x008ee80000100800 */
[----:B------:R-:W5:Y:S04]  /*a380*/  S2R R14, SR_TID.X ;  /* 0x00000000000e7919 */ /* 0x000f680000002100 */
[----:B------:R-:W3:Y:S04]  /*a390*/  LDL.64 R26, [R1+0x48] ;  /* 0x00004800011a7983 */ /* 0x000ee80000100a00 */
[----:B------:R-:W3:Y:S04]  /*a3a0*/  LDL R6, [R1+0x40] ;  /* 0x0000400001067983 */ /* 0x000ee80000100800 */
[----:B------:R-:W3:Y:S04]  /*a3b0*/  LDL R10, [R1+0x100] ;  /* 0x00010000010a7983 */ /* 0x000ee80000100800 */
[----:B-1----:R-:W3:Y:S04]  /*a3c0*/  LDL R15, [R1+0x20] ;  /* 0x00002000010f7983 */ /* 0x002ee80000100800 */
[----:B------:R-:W3:Y:S01]  /*a3d0*/  LDL R9, [R1+0x104] ;  /* 0x0001040001097983 */ /* 0x000ee20000100800 */
[--C-:B-----5:R-:W-:Y:S03]  /*a3e0*/  SHF.R.S32.HI R0, RZ, 0x1f, R14.reuse ;  /* 0x0000001fff007819 */ /* 0x120fe6000001140e */
        /* <DEDUP_REMOVED lines=8> */
[----:B------:R-:W-:Y:S02]  /*a470*/  IMAD.IADD R0, R14, 0x1, -R0 ;  /* 0x000000010e007824 */ /* 0x000fe400078e0a00 */
[----:B------:R-:W5:Y:S02]  /*a480*/  LDL R14, [R1+0x24] ;  /* 0x00002400010e7983 */ /* 0x000f640000100800 */
[----:B------:R-:W-:Y:S02]  /*a490*/  IMAD R0, R0, 0x20, R3 ;  /* 0x0000002000007824 */ /* 0x000fe400078e0203 */
[----:B--2---:R-:W-:Y:S02]  /*a4a0*/  IMAD R2, R2, 0x60, R12 ;  /* 0x0000006002027824 */ /* 0x004fe400078e020c */
[----:B------:R-:W2:Y:S03]  /*a4b0*/  LDL R12, [R1+0xc] ;  /* 0x00000c00010c7983 */ /* 0x000ea60000100800 */
[----:B------:R-:W-:Y:S05]  /*a4c0*/  IADD3 R2, R2, -0x60, R0 ;  /* 0xffffffa002027810 */ /* 0x000fea0007ffe000 */
[----:B------:R-:W-:Y:S04]  /*a4d0*/  @P1 IMAD.HI.U32 R3, R2, c[0x0][0x2bc], RZ ;  /* 0x0000af0002031a27 */ /* 0x000fe800078e00ff */
[----:B------:R-:W-:Y:S01]  /*a4e0*/  IMAD.MOV.U32 R0, RZ, RZ, R2 ;  /* 0x000000ffff007224 */ /* 0x000fe200078e0002 */
[----:B------:R-:W-:Y:S04]  /*a4f0*/  @P1 SHF.R.U32.HI R0, RZ, c[0x0][0x2c0], R3 ;  /* 0x0000b000ff001a19 */ /* 0x000fe80000011603 */
[C---:B----4-:R-:W-:Y:S04]  /*a500*/  @!P6 IADD3 R3, P0, R0.reuse, R28, RZ ;  /* 0x0000001c0003e210 */ /* 0x050fe80007f1e0ff */
[----:B---3--:R-:W-:Y:S01]  /*a510*/  @!P6 LEA.HI.X.SX32 R5, R0, R16, 0x1, P0 ;  /* 0x000000100005e211 */ /* 0x008fe200000f0eff */
[----:B------:R-:W-:Y:S01]  /*a520*/  IMAD.MOV R0, RZ, RZ, -R0 ;  /* 0x000000ffff007224 */ /* 0x000fe200078e0a00 */
[C---:B------:R-:W-:Y:S03]  /*a530*/  @!P6 LEA R4, P0, R3.reuse, c[0x0][0x2a0], 0x2 ;  /* 0x0000a8000304ea11 */ /* 0x040fe600078010ff */
[----:B------:R-:W-:Y:S01]  /*a540*/  IMAD R16, R0, c[0x0][0x2b8], R2 ;  /* 0x0000ae0000107a24 */ /* 0x000fe200078e0202 */
[----:B------:R-:W-:Y:S01]  /*a550*/  @!P6 LEA.HI.X R5, R3, c[0x0][0x2a4], R5, 0x2, P0 ;  /* 0x0000a9000305ea11 */ /* 0x000fe200000f1405 */
[C---:B------:R-:W-:Y:S01]  /*a560*/  IMAD.SHL.U32 R28, R15.reuse, 0x2, RZ ;  /* 0x000000020f1c7824 */ /* 0x040fe200078e00ff */
[----:B------:R-:W-:Y:S01]  /*a570*/  SHF.L.U64.HI R10, R15, 0x1, R10 ;  /* 0x000000010f0a7819 */ /* 0x000fe2000001020a */
[----:B------:R-:W-:Y:S01]  /*a580*/  IMAD.WIDE.U32 R2, R16, c[0x0][0x1e0], RZ ;  /* 0x0000780010027a25 */ /* 0x000fe200078e00ff */
[----:B------:R-:W-:Y:S01]  /*a590*/  SHF.R.S32.HI R0, RZ, 0x1f, R16 ;  /* 0x0000001fff007819 */ /* 0x000fe20000011410 */
[----:B------:R-:W3:Y:S04]  /*a5a0*/  @!P6 LDG.E R11, [R4.64] ;  /* 0x00000006040be981 */ /* 0x000ee8000c1e1900 */
[----:B------:R-:W-:Y:S01]  /*a5b0*/  IMAD R0, R0, c[0x0][0x1e0], RZ ;  /* 0x0000780000007a24 */ /* 0x000fe200078e02ff */
[----:B------:R1:W-:Y:S01]  /*a5c0*/  STL [R1+0x14], R16 ;  /* 0x0000141001007387 */ /* 0x0003e20000100800 */
[----:B-----5:R-:W-:Y:S02]  /*a5d0*/  SHF.L.U64.HI R8, R13, 0x1, R8 ;  /* 0x000000010d087819 */ /* 0x020fe40000010208 */
[----:B------:R-:W-:Y:S04]  /*a5e0*/  IMAD R0, R16, c[0x0][0x1e4], R0 ;  /* 0x0000790010007a24 */ /* 0x000fe800078e0200 */
[----:B------:R-:W-:Y:S01]  /*a5f0*/  IMAD.IADD R3, R3, 0x1, R0 ;  /* 0x0000000103037824 */ /* 0x000fe200078e0200 */
[C---:B------:R-:W-:Y:S01]  /*a600*/  SHF.L.U64.HI R9, R14.reuse, 0x1, R9 ;  /* 0x000000010e097819 */ /* 0x040fe20000010209 */
[----:B------:R-:W-:Y:S01]  /*a610*/  IMAD.SHL.U32 R27, R14, 0x2, RZ ;  /* 0x000000020e1b7824 */ /* 0x000fe200078e00ff */
[C---:B--2---:R-:W-:Y:S01]  /*a620*/  SHF.L.U64.HI R7, R12.reuse, 0x1, R7 ;  /* 0x000000010c077819 */ /* 0x044fe20000010207 */
[----:B------:R-:W-:Y:S01]  /*a630*/  IMAD.SHL.U32 R25, R12, 0x2, RZ ;  /* 0x000000020c197824 */ /* 0x000fe200078e00ff */
[----:B---3--:R-:W-:Y:S01]  /*a640*/  SHF.R.S32.HI R0, RZ, 0x1f, R11 ;  /* 0x0000001fff007819 */ /* 0x008fe2000001140b */
[----:B------:R-:W-:Y:S01]  /*a650*/  IMAD.WIDE.U32 R2, R11, c[0x0][0x1f0], R2 ;  /* 0x00007c000b027a25 */ /* 0x000fe200078e0002 */
[----:B------:R1:W-:Y:S03]  /*a660*/  STL [R1+0x10], R11 ;  /* 0x0000100b01007387 */ /* 0x0003e60000100800 */
[----:B------:R-:W-:Y:S01]  /*a670*/  IMAD R0, R0, c[0x0][0x1f0], RZ ;  /* 0x00007c0000007a24 */ /* 0x000fe200078e02ff */
[----:B------:R-:W-:Y:S01]  /*a680*/  IADD3 R5, P0, R26, R2, RZ ;  /* 0x000000021a057210 */ /* 0x000fe20007f1e0ff */
[----:B------:R-:W-:Y:S02]  /*a690*/  IMAD.SHL.U32 R26, R13, 0x2, RZ ;  /* 0x000000020d1a7824 */ /* 0x000fe400078e00ff */
[----:B------:R-:W-:Y:S05]  /*a6a0*/  IMAD R0, R11, c[0x0][0x1f4], R0 ;  /* 0x00007d000b007a24 */ /* 0x000fea00078e0200 */
[----:B------:R-:W-:Y:S02]  /*a6b0*/  IADD3.X R2, R6, R3, R0, P0, !PT ;  /* 0x0000000306027210 */ /* 0x000fe400007fe400 */
[C---:B------:R-:W-:Y:S04]  /*a6c0*/  LEA R6, P0, R5.reuse, c[0x0][0x1c8], 0x1 ;  /* 0x0000720005067a11 */ /* 0x040fe800078008ff */
[----:B------:R-:W-:Y:S01]  /*a6d0*/  LEA.HI.X R5, R5, c[0x0][0x1cc], R2, 0x1, P0 ;  /* 0x0000730005057a11 */ /* 0x000fe200000f0c02 */
[----:B------:R-:W-:-:S06]  /*a6e0*/  BRA.DIV ~URZ, `(.L_x_2705) ;  /* 0x0000c9a27f007947 */ /* 0x000fcc000b800000 */
[----:B------:R2:W3:Y:S02]  /*a6f0*/  SHFL.IDX PT, R4, R5, RZ, 0x181f ;  /* 0x00181fff05047589 */ /* 0x0004e400000e0000 */
.L_x_2744:
[----:B------:R-:W-:-:S05]  /*a700*/  BRA.DIV ~URZ, `(.L_x_2706) ;  /* 0x0000c9f27f007947 */ /* 0x000fca000b800000 */
[----:B------:R-:W4:Y:S04]  /*a710*/  LDL R12, [R1+0xc] ;  /* 0x00000c00010c7983 */ /* 0x000f280000100800 */
[----:B------:R-:W5:Y:S04]  /*a720*/  LDL R30, [R1+0x28] ;  /* 0x00002800011e7983 */ /* 0x000f680000100800 */
[----:B--2---:R-:W2:Y:S04]  /*a730*/  LDL R2, [R1+0x24] ;  /* 0x0000240001027983 */ /* 0x004ea80000100800 */
[----:B---3--:R-:W3:Y:S04]  /*a740*/  LDL R29, [R1+0x20] ;  /* 0x00002000011d7983 */ /* 0x008ee80000100800 */
[----:B------:R-:W1:Y:S04]  /*a750*/  SHFL.IDX PT, R3, R6, RZ, 0x181f ;  /* 0x00181fff06037589 */ /* 0x000e6800000e0000 */
[----:B------:R-:W1:Y:S01]  /*a760*/  SHFL.IDX PT, R0, R6, 0x1, 0x181f ;  /* 0x00381f0006007f89 */ /* 0x000e6200000e0000 */
[----:B---3--:R-:W-:Y:S02]  /*a770*/  ISETP.GE.AND P1, PT, R29, c[0x0][0x1d4], PT ;  /* 0x000075001d007a0c */ /* 0x008fe40003f26270 */
[----:B----4-:R-:W-:Y:S02]  /*a780*/  ISETP.GE.AND P4, PT, R12, c[0x0][0x1d4], PT ;  /* 0x000075000c007a0c */ /* 0x010fe40003f86270 */
[C---:B-1----:R-:W-:Y:S02]  /*a790*/  IADD3 R12, P0, R3.reuse, R25, RZ ;  /* 0x00000019030c7210 */ /* 0x042fe40007f1e0ff */
[----:B-----5:R-:W-:Y:S02]  /*a7a0*/  ISETP.GE.AND P3, PT, R30, c[0x0][0x1d4], PT ;  /* 0x000075001e007a0c */ /* 0x020fe40003f66270 */
[----:B--2---:R-:W-:Y:S01]  /*a7b0*/  ISETP.GE.AND P2, PT, R2, c[0x0][0x1d4], PT ;  /* 0x0000750002007a0c */ /* 0x004fe20003f46270 */
        /* <DEDUP_REMOVED lines=30> */
.L_x_2745:
        /* <DEDUP_REMOVED lines=28> */
.L_x_2704:
[----:B--2-4-:R-:W-:Y:S05]  /*ab60*/  BSYNC B0 ;  /* 0x0000000000007941 */ /* 0x014fea0003800000 */
.L_x_2703:
[----:B------:R-:W2:Y:S01]  /*ab70*/  LDL R4, [R1+0x30] ;  /* 0x0000300001047983 */ /* 0x000ea20000100800 */
[----:B------:R-:W-:Y:S03]  /*ab80*/  IMAD.MOV.U32 R0, RZ, RZ, c[0x0][0x2c4] ;  /* 0x0000b100ff007624 */ /* 0x000fe600078e00ff */
[----:B------:R-:W4:Y:S02]  /*ab90*/  LDL R3, [R1+0x18] ;  /* 0x0000180001037983 */ /* 0x000f240000100800 */
[----:B------:R-:W-:Y:S02]  /*aba0*/  ISETP.NE.AND P0, PT, R0, 0x1, PT ;  /* 0x000000010000780c */ /* 0x000fe40003f05270 */
[----:B------:R-:W5:Y:S04]  /*abb0*/  LDL R2, [R1+0x68] ;  /* 0x0000680001027983 */ /* 0x000f680000100800 */
[----:B------:R-:W0:Y:S07]  /*abc0*/  LDGDEPBAR ;  /* 0x00000000000079af */ /* 0x000e2e0000000000 */
[----:B--2---:R-:W-:Y:S04]  /*abd0*/  @P0 IMAD.HI.U32 R0, R4, c[0x0][0x2c8], RZ ;  /* 0x0000b20004000a27 */ /* 0x004fe800078e00ff */
[----:B----4-:R-:W-:Y:S01]  /*abe0*/  IMAD R5, R3, -0x60, RZ ;  /* 0xffffffa003057824 */ /* 0x010fe200078e02ff */
[----:B------:R-:W-:Y:S02]  /*abf0*/  @P0 SHF.R.U32.HI R4, RZ, c[0x0][0x2cc], R0 ;  /* 0x0000b300ff040a19 */ /* 0x000fe40000011600 */
[----:B------:R-:W-:Y:S02]  /*ac00*/  MOV R0, c[0x0][0x2ac] ;  /* 0x0000ab0000007a02 */ /* 0x000fe40000000f00 */
[----:B-----5:R-:W-:Y:S05]  /*ac10*/  IADD3 R5, -R2, 0x1, R5 ;  /* 0x0000000102057810 */ /* 0x020fea0007ffe105 */
[----:B------:R-:W-:Y:S05]  /*ac20*/  IMAD R5, R0, c[0x0][0x1d0], R5 ;  /* 0x0000740000057a24 */ /* 0x000fea00078e0205 */
[----:B------:R-:W-:Y:S01]  /*ac30*/  IADD3 R5, R5, -c[0x0][0x168], RZ ;  /* 0x80005a0005057a10 */ /* 0x000fe20007ffe0ff */
[----:B------:R-:W-:-:S05]  /*ac40*/  BRA.DIV ~URZ, `(.L_x_2707) ;  /* 0x0000c9d27f007947 */ /* 0x000fca000b800000 */
[----:B------:R2:W4:Y:S02]  /*ac50*/  SHFL.IDX PT, R0, R4, RZ, 0x1c1f ;  /* 0x001c1fff04007589 */ /* 0x00052400000e0000 */
.L_x_2746:
[----:B----4-:R-:W-:Y:S05]  /*ac60*/  IMAD.IADD R0, R5, 0x1, R0 ;  /* 0x0000000105007824 */ /* 0x010fea00078e0200 */
[C---:B------:R-:W-:Y:S02]  /*ac70*/  ISETP.GT.AND P0, PT, R0.reuse, RZ, PT ;  /* 0x000000ff0000720c */ /* 0x040fe40003f04270 */
[C---:B------:R-:W-:Y:S02]  /*ac80*/  ISETP.GT.AND P1, PT, R0.reuse, 0x1, PT ;  /* 0x000000010000780c */ /* 0x040fe40003f24270 */
[----:B------:R-:W-:Y:S02]  /*ac90*/  ISETP.GT.AND P4, PT, R0, 0x9, PT ;  /* 0x000000090000780c */ /* 0x000fe40003f84270 */
[----:B------:R-:W-:Y:S02]  /*aca0*/  FSEL R6, R250, -INF , P0 ;  /* 0xff800000fa067808 */ /* 0x000fe40000000000 */
[C---:B------:R-:W-:Y:S02]  /*acb0*/  ISETP.GT.AND P0, PT, R0.reuse, 0x10, PT ;  /* 0x000000100000780c */ /* 0x040fe40003f04270 */
[C---:B------:R-:W-:Y:S02]  /*acc0*/  ISETP.GT.AND P2, PT, R0.reuse, 0x8, PT ;  /* 0x000000080000780c */ /* 0x040fe40003f44270 */
[----:B------:R-:W-:Y:S02]  /*acd0*/  FSEL R33, R215, -INF , P1 ;  /* 0xff800000d7217808 */ /* 0x000fe40000800000 */
[C---:B------:R-:W-:Y:S02]  /*ace0*/  ISETP.GT.AND P1, PT, R0.reuse, 0x11, PT ;  /* 0x000000110000780c */ /* 0x040fe40003f24270 */
[C---:B------:R-:W-:Y:S02]  /*acf0*/  ISETP.GT.AND P3, PT, R0.reuse, 0x18, PT ;  /* 0x000000180000780c */ /* 0x040fe40003f64270 */
[----:B---3--:R-:W-:Y:S02]  /*ad00*/  FSEL R31, R211, -INF , P4 ;  /* 0xff800000d31f7808 */ /* 0x008fe40002000000 */
[----:B------:R-:W-:Y:S02]  /*ad10*/  ISETP.GT.AND P4, PT, R0, 0x19, PT ;  /* 0x000000190000780c */ /* 0x000fe40003f84270 */
[----:B------:R-:W-:Y:S02]  /*ad20*/  FSEL R30, R208, -INF , P0 ;  /* 0xff800000d01e7808 */ /* 0x000fe40000000000 */
[----:B------:R-:W-:Y:S02]  /*ad30*/  ISETP.GT.AND P0, PT, R0, 0x20, PT ;  /* 0x000000200000780c */ /* 0x000fe40003f04270 */
[----:B------:R-:W-:Y:S02]  /*ad40*/  FSEL R32, R212, -INF , P2 ;  /* 0xff800000d4207808 */ /* 0x000fe40001000000 */
[----:B------:R-:W-:Y:S02]  /*ad50*/  FSEL R29, R207, -INF , P1 ;  /* 0xff800000cf1d7808 */ /* 0x000fe40000800000 */
[----:B------:R-:W-:Y:S02]  /*ad60*/  ISETP.GT.AND P2, PT, R0, 0x21, PT ;  /* 0x000000210000780c */ /* 0x000fe40003f44270 */
[----:B-1----:R-:W-:Y:S02]  /*ad70*/  FSEL R28, R204, -INF , P3 ;  /* 0xff800000cc1c7808 */ /* 0x002fe40001800000 */
        /* <DEDUP_REMOVED lines=12> */
[C---:B------:R-:W-:Y:S02]  /*ae40*/  ISETP.GT.AND P2, PT, R0.reuse, 0x40, PT ;  /* 0x000000400000780c */ /* 0x040fe40003f44270 */
[----:B------:R-:W-:Y:S02]  /*ae50*/  FSEL R21, R21, -INF , P0 ;  /* 0xff80000015157808 */ /* 0x000fe40000000000 */
[C---:B------:R-:W-:Y:S02]  /*ae60*/  ISETP.GT.AND P1, PT, R0.reuse, 0x41, PT ;  /* 0x000000410000780c */ /* 0x040fe40003f24270 */
[----:B------:R-:W-:Y:S02]  /*ae70*/  ISETP.GT.AND P0, PT, R0, 0x48, PT ;  /* 0x000000480000780c */ /* 0x000fe40003f04270 */
[----:B------:R-:W-:Y:S02]  /*ae80*/  FSEL R20, R20, -INF , P3 ;  /* 0xff80000014147808 */ /* 0x000fe40001800000 */
[----:B------:R-:W-:Y:S02]  /*ae90*/  FSEL R19, R19, -INF , P4 ;  /* 0xff80000013137808 */ /* 0x000fe40002000000 */
[----:B------:R-:W-:Y:S02]  /*aea0*/  ISETP.GT.AND P4, PT, R0, 0x49, PT ;  /* 0x000000490000780c */ /* 0x000fe40003f84270 */
[----:B------:R-:W-:Y:S02]  /*aeb0*/  FSEL R18, R18, -INF , P2 ;  /* 0xff80000012127808 */ /* 0x000fe40001000000 */
[C---:B------:R-:W-:Y:S02]  /*aec0*/  ISETP.GT.AND P3, PT, R0.reuse, 0x50, PT ;  /* 0x000000500000780c */ /* 0x040fe40003f64270 */
[----:B------:R-:W-:Y:S02]  /*aed0*/  FSEL R17, R17, -INF , P1 ;  /* 0xff80000011117808 */ /* 0x000fe40000800000 */
[C---:B------:R-:W-:Y:S02]  /*aee0*/  ISETP.GT.AND P2, PT, R0.reuse, 0x51, PT ;  /* 0x000000510000780c */ /* 0x040fe40003f44270 */
        /* <DEDUP_REMOVED lines=9> */
[----:B------:R-:W3:Y:S04]  /*af80*/  LDL.LU R196, [R1+0x8] ;  /* 0x0000080001c47983 */ /* 0x000ee80000300800 */
[----:B------:R-:W4:Y:S04]  /*af90*/  LDL.LU R3, [R1+0x4] ;  /* 0x0000040001037983 */ /* 0x000f280000300800 */
[----:B------:R-:W5:Y:S04]  /*afa0*/  LDL.LU R2, [R1] ;  /* 0x0000000001027983 */ /* 0x000f680000300800 */
[----:B------:R-:W1:Y:S02]  /*afb0*/  SHFL.IDX PT, R0, R4, 0x1, 0x1c1f ;  /* 0x003c1f0004007f89 */ /* 0x000e6400000e0000 */
[----:B-1----:R-:W-:Y:S05]  /*afc0*/  IMAD.IADD R0, R5, 0x1, R0 ;  /* 0x0000000105007824 */ /* 0x002fea00078e0200 */
[C---:B------:R-:W-:Y:S02]  /*afd0*/  ISETP.GT.AND P0, PT, R0.reuse, RZ, PT ;  /* 0x000000ff0000720c */ /* 0x040fe40003f04270 */
[C---:B------:R-:W-:Y:S02]  /*afe0*/  ISETP.GT.AND P1, PT, R0.reuse, 0x1, PT ;  /* 0x000000010000780c */ /* 0x040fe40003f24270 */
[C---:B------:R-:W-:Y:S02]  /*aff0*/  ISETP.GT.AND P4, PT, R0.reuse, 0x9, PT ;  /* 0x000000090000780c */ /* 0x040fe40003f84270 */
[C---:B------:R-:W-:Y:S02]  /*b000*/  ISETP.GT.AND P2, PT, R0.reuse, 0x8, PT ;  /* 0x000000080000780c */ /* 0x040fe40003f44270 */
[----:B------:R-:W-:Y:S02]  /*b010*/  ISETP.GT.AND P3, PT, R0, 0x18, PT ;  /* 0x000000180000780c */ /* 0x000fe40003f64270 */
        /* <DEDUP_REMOVED lines=11> */
[----:B------:R-:W-:Y:S02]  /*b0d0*/  FSEL R38, R188, -INF , P4 ;  /* 0xff800000bc267808 */ /* 0x000fe40002000000 */
[C---:B------:R-:W-:Y:S02]  /*b0e0*/  ISETP.GT.AND P4, PT, R0.reuse, 0x49, PT ;  /* 0x000000490000780c */ /* 0x040fe40003f84270 */
[----:B------:R-:W-:Y:S02]  /*b0f0*/  ISETP.GT.AND P3, PT, R0, 0x50, PT ;  /* 0x000000500000780c */ /* 0x000fe40003f64270 */
[----:B------:R-:W-:Y:S02]  /*b100*/  FSEL R34, R132, -INF , P4 ;  /* 0xff80000084227808 */ /* 0x000fe40002000000 */
[----:B------:R-:W-:Y:S02]  /*b110*/  FSEL R10, R193, -INF , P3 ;  /* 0xff800000c10a7808 */ /* 0x000fe40001800000 */
[----:B---3--:R-:W-:Y:S02]  /*b120*/  FSEL R5, R196, -INF , P0 ;  /* 0xff800000c4057808 */ /* 0x008fe40000000000 */
[C---:B------:R-:W-:Y:S02]  /*b130*/  ISETP.GT.AND P0, PT, R0.reuse, 0x10, PT ;  /* 0x000000100000780c */ /* 0x040fe40003f04270 */
[----:B----4-:R-:W-:Y:S02]  /*b140*/  FSEL R185, R3, -INF , P1 ;  /* 0xff80000003b97808 */ /* 0x010fe40000800000 */
[----:B------:R-:W-:Y:S02]  /*b150*/  ISETP.GT.AND P1, PT, R0, 0x11, PT ;  /* 0x000000110000780c */ /* 0x000fe40003f24270 */
[----:B------:R-:W-:Y:S02]  /*b160*/  FSEL R49, R214, -INF , P0 ;  /* 0xff800000d6317808 */ /* 0x000fe40000000000 */
[----:B------:R-:W-:Y:S02]  /*b170*/  ISETP.GT.AND P0, PT, R0, 0x20, PT ;  /* 0x000000200000780c */ /* 0x000fe40003f04270 */
[----:B-----5:R-:W-:Y:S02]  /*b180*/  FSEL R51, R2, -INF , P2 ;  /* 0xff80000002337808 */ /* 0x020fe40001000000 */
[----:B------:R-:W-:Y:S02]  /*b190*/  FSEL R48, R213, -INF , P1 ;  /* 0xff800000d5307808 */ /* 0x000fe40000800000 */
[----:B------:R-:W-:Y:S02]  /*b1a0*/  ISETP.GT.AND P2, PT, R0, 0x21, PT ;  /* 0x000000210000780c */ /* 0x000fe40003f44270 */
[----:B------:R-:W-:Y:S02]  /*b1b0*/  FSEL R45, R206, -INF , P0 ;  /* 0xff800000ce2d7808 */ /* 0x000fe40000000000 */
[C---:B------:R-:W-:Y:S02]  /*b1c0*/  ISETP.GT.AND P1, PT, R0.reuse, 0x30, PT ;  /* 0x000000300000780c */ /* 0x040fe40003f24270 */
[C---:B------:R-:W-:Y:S02]  /*b1d0*/  ISETP.GT.AND P0, PT, R0.reuse, 0x31, PT ;  /* 0x000000310000780c */ /* 0x040fe40003f04270 */
[----:B------:R-:W-:Y:S02]  /*b1e0*/  FSEL R44, R205, -INF , P2 ;  /* 0xff800000cd2c7808 */ /* 0x000fe40001000000 */
[----:B------:R-:W-:Y:S02]  /*b1f0*/  FSEL R41, R195, -INF , P1 ;  /* 0xff800000c3297808 */ /* 0x000fe40000800000 */
[----:B------:R-:W-:Y:S02]  /*b200*/  ISETP.GT.AND P2, PT, R0, 0x40, PT ;  /* 0x000000400000780c */ /* 0x000fe40003f44270 */
        /* <DEDUP_REMOVED lines=62> */
[----:B--2---:R-:W-:Y:S04]  /*b5f0*/  FMNMX.FTZ R4, R8, R0, !PT ;  /* 0x0000000008047209 */ /* 0x004fe80007810000 */
[----:B------:R-:W-:Y:S05]  /*b600*/  FMNMX.FTZ R4, R7, R4, !PT ;  /* 0x0000000407047209 */ /* 0x000fea0007810000 */
[----:B------:R-:W1:Y:S02]  /*b610*/  SHFL.BFLY PT, R0, R4, 0x2, 0x1f ;  /* 0x0c401f0004007f89 */ /* 0x000e6400000e0000 */
[----:B-1----:R-:W-:Y:S06]  /*b620*/  FMNMX.FTZ R4, R4, R0, !PT ;  /* 0x0000000004047209 */ /* 0x002fec0007810000 */
[----:B------:R1:W2:Y:S02]  /*b630*/  SHFL.BFLY PT, R0, R4, 0x1, 0x1f ;  /* 0x0c201f0004007f89 */ /* 0x0002a400000e0000 */
.L_x_2747:
        /* <DEDUP_REMOVED lines=39> */
[----:B------:R-:W-:Y:S02]  /*b8b0*/  FFMA.FTZ R32, R32, c[0x0][0x2d0], -R2 ;  /* 0x0000b40020207a23 */ /* 0x000fe40000010802 */
[--C-:B------:R-:W-:Y:S02]  /*b8c0*/  FFMA.FTZ R133, R51, c[0x0][0x2d0], -R4.reuse ;  /* 0x0000b40033857a23 */ /* 0x100fe40000010804 */
        /* <DEDUP_REMOVED lines=39> */
[C---:B------:R-:W-:Y:S02]  /*bb40*/  FMUL.FTZ R48, R0.reuse, R136 ;  /* 0x0000008800307220 */ /* 0x040fe40000410000 */
[----:B------:R-:W-:Y:S02]  /*bb50*/  FMUL.FTZ R49, R0, R137 ;  /* 0x0000008900317220 */ /* 0x000fe40000410000 */
[----:B------:R-:W-:Y:S02]  /*bb60*/  FADD.FTZ R2, -R2, R134 ;  /* 0x0000008602027221 */ /* 0x000fe40000010100 */
[----:B------:R-:W-:Y:S02]  /*bb70*/  FFMA.FTZ R134, R50, c[0x0][0x2d0], -R4 ;  /* 0x0000b40032867a23 */ /* 0x000fe40000010804 */
[----:B------:R-:W-:Y:S02]  /*bb80*/  FMUL.FTZ R2, R2, c[0x0][0x2d0] ;  /* 0x0000b40002027a20 */ /* 0x000fe40000410000 */
[C---:B------:R-:W-:Y:S01]  /*bb90*/  FMUL.FTZ R21, R0.reuse, R165 ;  /* 0x000000a500157220 */ /* 0x040fe20000410000 */
[----:B------:R-:W-:Y:S01]  /*bba0*/  MOV R165, R28 ;  /* 0x0000001c00a57202 */ /* 0x000fe20000000f00 */
[C---:B------:R-:W-:Y:S02]  /*bbb0*/  FMUL.FTZ R12, R0.reuse, R172 ;  /* 0x000000ac000c7220 */ /* 0x040fe40000410000 */
[----:B------:R-:W1:Y:S01]  /*bbc0*/  MUFU.EX2 R2, R2 ;  /* 0x0000000200027308 */ /* 0x000e620000000800 */
[C---:B------:R-:W-:Y:S01]  /*bbd0*/  FMUL.FTZ R17, R0.reuse, R169 ;  /* 0x000000a900117220 */ /* 0x040fe20000410000 */
[----:B------:R-:W-:Y:S01]  /*bbe0*/  MOV R169, R29 ;  /* 0x0000001d00a97202 */ /* 0x000fe20000000f00 */
[----:B------:R-:W-:Y:S01]  /*bbf0*/  FMUL.FTZ R29, R0, R157 ;  /* 0x0000009d001d7220 */ /* 0x000fe20000410000 */
[----:B------:R-:W-:Y:S01]  /*bc00*/  MOV R157, R165 ;  /* 0x000000a5009d7202 */ /* 0x000fe20000000f00 */
[----:B------:R-:W-:Y:S02]  /*bc10*/  FADD.FTZ R4, R32, R6 ;  /* 0x0000000620047221 */ /* 0x000fe40000010000 */
[C---:B----4-:R-:W-:Y:S01]  /*bc20*/  FMUL.FTZ R5, R0.reuse, R181 ;  /* 0x000000b500057220 */ /* 0x050fe20000410000 */
[----:B------:R-:W-:Y:S01]  /*bc30*/  MOV R181, R18 ;  /* 0x0000001200b57202 */ /* 0x000fe20000000f00 */
[----:B------:R-:W-:Y:S01]  /*bc40*/  FADD.FTZ R188, R31, R4 ;  /* 0x000000041fbc7221 */ /* 0x000fe20000010000 */
[----:B------:R-:W3:Y:S01]  /*bc50*/  MUFU.EX2 R172, R185 ;  /* 0x000000b900ac7308 */ /* 0x000ee20000000800 */
        /* <DEDUP_REMOVED lines=12> */
[----:B------:R-:W-:Y:S01]  /*bd20*/  FMUL.FTZ R24, R0, R160 ;  /* 0x000000a000187220 */ /* 0x000fe20000410000 */
[----:B------:R-:W-:Y:S01]  /*bd30*/  MOV R173, R26 ;  /* 0x0000001a00ad7202 */ /* 0x000fe20000000f00 */
[C---:B-1----:R-:W-:Y:S01]  /*bd40*/  FMUL.FTZ R50, R2.reuse, R138 ;  /* 0x0000008a02327220 */ /* 0x042fe20000410000 */
[----:B------:R-:W-:Y:S01]  /*bd50*/  MOV R160, R30 ;  /* 0x0000001e00a07202 */ /* 0x000fe20000000f00 */
[C---:B------:R-:W-:Y:S02]  /*bd60*/  FMUL.FTZ R51, R2.reuse, R139 ;  /* 0x0000008b02337220 */ /* 0x040fe40000410000 */
[----:B------:R-:W1:Y:S01]  /*bd70*/  LDSM.16.MT88.4 R136, [R218] ;  /* 0x00000000da88783b */ /* 0x000e620000004200 */
[C---:B------:R-:W-:Y:S01]  /*bd80*/  FMUL.FTZ R22, R2.reuse, R166 ;  /* 0x000000a602167220 */ /* 0x040fe20000410000 */
[----:B------:R-:W-:Y:S01]  /*bd90*/  MUFU.EX2 R133, R196 ;  /* 0x000000c400857308 */ /* 0x000fe20000000800 */
[C---:B------:R-:W-:Y:S01]  /*bda0*/  FMUL.FTZ R6, R2.reuse, R182 ;  /* 0x000000b602067220 */ /* 0x040fe20000410000 */
[----:B------:R-:W-:Y:S01]  /*bdb0*/  MOV R182, R173 ;  /* 0x000000ad00b67202 */ /* 0x000fe20000000f00 */
[----:B------:R-:W-:Y:S01]  /*bdc0*/  FMUL.FTZ R7, R2, R183 ;  /* 0x000000b702077220 */ /* 0x000fe20000410000 */
[----:B---3--:R-:W-:Y:S01]  /*bdd0*/  F2FP.PACK_AB R185, R172, R187 ;  /* 0x000000bbacb9723e */ /* 0x008fe200000000ff */
        /* <DEDUP_REMOVED lines=8> */
[----:B------:R-:W-:Y:S01]  /*be60*/  FMUL.FTZ R26, R2, R162 ;  /* 0x000000a2021a7220 */ /* 0x000fe20000410000 */
[----:B------:R-:W-:Y:S01]  /*be70*/  MUFU.EX2 R134, R193 ;  /* 0x000000c100867308 */ /* 0x000fe20000000800 */
[----:B------:R-:W-:Y:S01]  /*be80*/  FMUL.FTZ R28, R0, R156 ;  /* 0x0000009c001c7220 */ /* 0x000fe20000410000 */
[----:B------:R-:W-:Y:S01]  /*be90*/  MOV R156, R27 ;  /* 0x0000001b009c7202 */ /* 0x000fe20000000f00 */
[C---:B------:R-:W-:Y:S02]  /*bea0*/  FMUL.FTZ R27, R2.reuse, R163 ;  /* 0x000000a3021b7220 */ /* 0x040fe40000410000 */
[C---:B------:R-:W-:Y:S02]  /*beb0*/  FMUL.FTZ R30, R2.reuse, R158 ;  /* 0x0000009e021e7220 */ /* 0x040fe40000410000 */
[----:B------:R-:W-:Y:S02]  /*bec0*/  FMUL.FTZ R31, R2, R159 ;  /* 0x0000009f021f7220 */ /* 0x000fe40000410000 */
        /* <DEDUP_REMOVED lines=15> */
[C---:B------:R-:W-:Y:S02]  /*bfc0*/  FMUL.FTZ R44, R0.reuse, R140 ;  /* 0x0000008c002c7220 */ /* 0x040fe40000410000 */
[----:B------:R-:W-:Y:S02]  /*bfd0*/  FMUL.FTZ R45, R0, R141 ;  /* 0x0000008d002d7220 */ /* 0x000fe40000410000 */
[C---:B------:R-:W-:Y:S02]  /*bfe0*/  FMUL.FTZ R46, R2.reuse, R142 ;  /* 0x0000008e022e7220 */ /* 0x040fe40000410000 */
[----:B------:R-:W-:Y:S01]  /*bff0*/  FMUL.FTZ R47, R2, R143 ;  /* 0x0000008f022f7220 */ /* 0x000fe20000410000 */
[----:B------:R-:W-:Y:S01]  /*c000*/  MUFU.EX2 R144, R194 ;  /* 0x000000c200907308 */ /* 0x000fe20000000800 */
[C---:B------:R-:W-:Y:S01]  /*c010*/  FMUL.FTZ R52, R0.reuse, R52 ;  /* 0x0000003400347220 */ /* 0x040fe20000410000 */
[----:B------:R-:W-:Y:S01]  /*c020*/  LDSM.16.MT88.4 R140, [R218+0x800] ;  /* 0x00080000da8c783b */ /* 0x000fe20000004200 */
        /* <DEDUP_REMOVED lines=19> */
[----:B---3--:R-:W-:Y:S01]  /*c160*/  MOV R202, R166 ;  /* 0x000000a600ca7202 */ /* 0x008fe20000000f00 */
        /* <DEDUP_REMOVED lines=24> */
[----:B---3--:R-:W-:Y:S01]  /*c2f0*/  LDSM.16.MT88.4 R176, [R218+0x2800] ;  /* 0x00280000dab0783b */ /* 0x008fe20000004200 */
        /* <DEDUP_REMOVED lines=44> */
[----:B------:R-:W-:Y:S02]  /*c5c0*/  FADD.FTZ R0, R133, R188 ;  /* 0x000000bc85007221 */ /* 0x000fe40000010000 */
[----:B------:R-:W-:Y:S01]  /*c5d0*/  MUFU.EX2 R188, R181 ;  /* 0x000000b500bc7308 */ /* 0x000fe20000000800 */
[----:B--2---:R-:W-:Y:S01]  /*c5e0*/  FFMA.FTZ R164, R2, R164, R187 ;  /* 0x000000a402a47223 */ /* 0x004fe200000100bb */
[----:B------:R-:W-:Y:S08]  /*c5f0*/  F2FP.PACK_AB R187, R166, R165 ;  /* 0x000000a5a6bb723e */ /* 0x000ff000000000ff */
[----:B------:R-:W2:Y:S01]  /*c600*/  MUFU.EX2 R2, R195 ;  /* 0x000000c300027308 */ /* 0x000ea20000000800 */
[C---:B-1----:R-:W-:Y:S09]  /*c610*/  HMMA.16816.F32 R4, R184.reuse, R136, R4 ;  /* 0x00000088b804723c */ /* 0x042ff20000001804 */
[----:B------:R-:W1:Y:S01]  /*c620*/  MUFU.EX2 R195, R192 ;  /* 0x000000c000c37308 */ /* 0x000e620000000800 */
[C---:B------:R-:W-:Y:S01]  /*c630*/  HMMA.16816.F32 R8, R184.reuse, R138, R8 ;  /* 0x0000008ab808723c */ /* 0x040fe20000001808 */
[----:B------:R-:W3:Y:S08]  /*c640*/  LDSM.16.MT88.4 R136, [R219] ;  /* 0x00000000db88783b */ /* 0x000ef00000004200 */
[----:B------:R-:W-:Y:S03]  /*c650*/  MUFU.EX2 R192, R215 ;  /* 0x000000d700c07308 */ /* 0x000fe60000000800 */
[----:B--2---:R-:W-:Y:S04]  /*c660*/  FADD.FTZ R0, R2, R0 ;  /* 0x0000000002007221 */ /* 0x004fe80000010000 */
[----:B------:R-:W-:Y:S04]  /*c670*/  FADD.FTZ R0, R144, R0 ;  /* 0x0000000090007221 */ /* 0x000fe80000010000 */
[----:B------:R-:W-:Y:S01]  /*c680*/  FADD.FTZ R0, R134, R0 ;  /* 0x0000000086007221 */ /* 0x000fe20000010000 */
[C---:B---3--:R-:W-:Y:S08]  /*c690*/  HMMA.16816.F32 R12, R184.reuse, R136, R12 ;  /* 0x00000088b80c723c */ /* 0x048ff0000000180c */
[C---:B------:R-:W-:Y:S01]  /*c6a0*/  HMMA.16816.F32 R16, R184.reuse, R138, R16 ;  /* 0x0000008ab810723c */ /* 0x040fe20000001810 */
[----:B------:R-:W2:Y:S07]  /*c6b0*/  LDSM.16.MT88.4 R136, [R221] ;  /* 0x00000000dd88783b */ /* 0x000eae0000004200 */
[C---:B--2---:R-:W-:Y:S08]  /*c6c0*/  HMMA.16816.F32 R20, R184.reuse, R136, R20 ;  /* 0x00000088b814723c */ /* 0x044ff00000001814 */
[C---:B------:R-:W-:Y:S01]  /*c6d0*/  HMMA.16816.F32 R24, R184.reuse, R138, R24 ;  /* 0x0000008ab818723c */ /* 0x040fe20000001818 */
[----:B------:R-:W2:Y:S07]  /*c6e0*/  LDSM.16.MT88.4 R136, [R220] ;  /* 0x00000000dc88783b */ /* 0x000eae0000004200 */
        /* <DEDUP_REMOVED lines=38> */
[----:B------:R-:W-:Y:S01]  /*c950*/  HMMA.16816.F32 R128, R184, R138, R128 ;  /* 0x0000008ab880723c */ /* 0x000fe20000001880 */
[----:B------:R2:W3:Y:S03]  /*c960*/  MUFU.EX2 R133, R204 ;  /* 0x000000cc00857308 */ /* 0x0004e60000000800 */
[----:B------:R-:W-:Y:S03]  /*c970*/  F2FP.PACK_AB R137, R173, R167 ;  /* 0x000000a7ad89723e */ /* 0x000fe600000000ff */
[----:B------:R-:W-:Y:S02]  /*c980*/  F2FP.PACK_AB R138, R134, R144 ;  /* 0x00000090868a723e */ /* 0x000fe400000000ff */
[----:B------:R-:W4:Y:S02]  /*c990*/  LDSM.16.MT88.4 R144, [R219+0x800] ;  /* 0x00080000db90783b */ /* 0x000f240000004200 */
[----:B------:R-:W5:Y:S01]  /*c9a0*/  MUFU.EX2 R2, R203 ;  /* 0x000000cb00027308 */ /* 0x000f620000000800 */
[----:B-1----:R-:W-:Y:S02]  /*c9b0*/  F2FP.PACK_AB R139, R195, R196 ;  /* 0x000000c4c38b723e */ /* 0x002fe400000000ff */
[----:B------:R-:W-:Y:S05]  /*c9c0*/  F2FP.PACK_AB R185, R189, R190 ;  /* 0x000000bebdb9723e */ /* 0x000fea00000000ff */
[C---:B------:R-:W-:Y:S02]  /*c9d0*/  HMMA.16816.F32 R4, R136.reuse, R140, R4 ;  /* 0x0000008c8804723c */ /* 0x040fe40000001804 */
[----:B------:R-:W-:Y:S03]  /*c9e0*/  MUFU.EX2 R186, R168 ;  /* 0x000000a800ba7308 */ /* 0x000fe60000000800 */
[----:B--2---:R-:W-:Y:S01]  /*c9f0*/  MOV R204, R173 ;  /* 0x000000ad00cc7202 */ /* 0x004fe20000000f00 */
[----:B---3--:R-:W-:Y:S02]  /*ca00*/  FADD.FTZ R0, R133, R0 ;  /* 0x0000000085007221 */ /* 0x008fe40000010000 */
[C---:B------:R-:W-:Y:S01]  /*ca10*/  HMMA.16816.F32 R8, R136.reuse, R142, R8 ;  /* 0x0000008e8808723c */ /* 0x040fe20000001808 */
[----:B------:R-:W1:Y:S03]  /*ca20*/  LDSM.16.MT88.4 R140, [R221+0x800] ;  /* 0x00080000dd8c783b */ /* 0x000e660000004200 */
[----:B------:R-:W-:Y:S01]  /*ca30*/  MUFU.EX2 R184, R160 ;  /* 0x000000a000b87308 */ /* 0x000fe20000000800 */
[----:B-----5:R-:W-:Y:S01]  /*ca40*/  FADD.FTZ R0, R2, R0 ;  /* 0x0000000002007221 */ /* 0x020fe20000010000 */
[----:B------:R-:W-:Y:S03]  /*ca50*/  MOV R203, R167 ;  /* 0x000000a700cb7202 */ /* 0x000fe60000000f00 */
[----:B------:R-:W-:Y:S05]  /*ca60*/  FADD.FTZ R0, R148, R0 ;  /* 0x0000000094007221 */ /* 0x000fea0000010000 */
[----:B------:R-:W2:Y:S01]  /*ca70*/  MUFU.EX2 R134, R201 ;  /* 0x000000c900867308 */ /* 0x000ea20000000800 */
[C---:B----4-:R-:W-:Y:S08]  /*ca80*/  HMMA.16816.F32 R12, R136.reuse, R144, R12 ;  /* 0x00000090880c723c */ /* 0x050ff0000000180c */
[C---:B------:R-:W-:Y:S01]  /*ca90*/  HMMA.16816.F32 R16, R136.reuse, R146, R16 ;  /* 0x000000928810723c */ /* 0x040fe20000001810 */
[----:B------:R-:W3:Y:S03]  /*caa0*/  LDSM.16.MT88.4 R144, [R220+0x800] ;  /* 0x00080000dc90783b */ /* 0x000ee60000004200 */
[C---:B--2---:R-:W-:Y:S04]  /*cab0*/  FADD.FTZ R0, R134.reuse, R0 ;  /* 0x0000000086007221 */ /* 0x044fe80000010000 */
        /* <DEDUP_REMOVED lines=58> */
[----:B------:R-:W-:Y:S04]  /*ce60*/  FADD.FTZ R0, R2, R0 ;  /* 0x0000000002007221 */ /* 0x000fe80000010000 */
[C---:B------:R-:W-:Y:S01]  /*ce70*/  HMMA.16816.F32 R24, R136.reuse, R150, R24 ;  /* 0x000000968818723c */ /* 0x040fe20000001818 */
[----:B------:R-:W1:Y:S03]  /*ce80*/  LDSM.16.MT88.4 R148, [R219+0x4000] ;  /* 0x00400000db94783b */ /* 0x000e660000004200 */
[----:B------:R-:W-:Y:S04]  /*ce90*/  FADD.FTZ R0, R152, R0 ;  /* 0x0000000098007221 */ /* 0x000fe80000010000 */
[C---:B----4-:R-:W-:Y:S04]  /*cea0*/  HMMA.16816.F32 R28, R136.reuse, R140, R28 ;  /* 0x0000008c881c723c */ /* 0x050fe8000000181c */
[C---:B------:R-:W-:Y:S04]  /*ceb0*/  FADD.FTZ R0, R134.reuse, R0 ;  /* 0x0000000086007221 */ /* 0x040fe80000010000 */
        /* <DEDUP_REMOVED lines=39> */
[----:B------:R-:W-:Y:S01]  /*d130*/  F2FP.PACK_AB R136, R2, R133 ;  /* 0x000000850288723e */ /* 0x000fe200000000ff */
[----:B------:R-:W4:Y:S01]  /*d140*/  LDSM.16.MT88.4 R152, [R220+0x1800] ;  /* 0x00180000dc98783b */ /* 0x000f220000004200 */
[----:B------:R-:W-:Y:S01]  /*d150*/  MUFU.EX2 R2, R157 ;  /* 0x0000009d00027308 */ /* 0x000fe20000000800 */
[----:B------:R-:W-:Y:S02]  /*d160*/  F2FP.PACK_AB R137, R205, R206 ;  /* 0x000000cecd89723e */ /* 0x000fe400000000ff */
[----:B------:R-:W-:Y:S07]  /*d170*/  F2FP.PACK_AB R139, R208, R207 ;  /* 0x000000cfd08b723e */ /* 0x000fee00000000ff */
[C---:B--2---:R-:W-:Y:S01]  /*d180*/  HMMA.16816.F32 R4, R136.reuse, R144, R4 ;  /* 0x000000908804723c */ /* 0x044fe20000001804 */
[----:B------:R-:W2:Y:S07]  /*d190*/  MUFU.EX2 R133, R182 ;  /* 0x000000b600857308 */ /* 0x000eae0000000800 */
[C---:B------:R-:W-:Y:S01]  /*d1a0*/  HMMA.16816.F32 R8, R136.reuse, R146, R8 ;  /* 0x000000928808723c */ /* 0x040fe20000001808 */
[----:B------:R-:W5:Y:S02]  /*d1b0*/  LDSM.16.MT88.4 R144, [R218+0x4800] ;  /* 0x00480000da90783b */ /* 0x000f640000004200 */
[----:B------:R-:W4:Y:S05]  /*d1c0*/  MUFU.EX2 R134, R252 ;  /* 0x000000fc00867308 */ /* 0x000f2a0000000800 */
[C---:B-1----:R-:W-:Y:S08]  /*d1d0*/  HMMA.16816.F32 R12, R136.reuse, R148, R12 ;  /* 0x00000094880c723c */ /* 0x042ff0000000180c */
[C---:B------:R-:W-:Y:S01]  /*d1e0*/  HMMA.16816.F32 R16, R136.reuse, R150, R16 ;  /* 0x000000968810723c */ /* 0x040fe20000001810 */
[----:B------:R-:W1:Y:S03]  /*d1f0*/  LDSM.16.MT88.4 R148, [R219+0x4800] ;  /* 0x00480000db94783b */ /* 0x000e660000004200 */
[----:B--2---:R-:W-:Y:S04]  /*d200*/  FADD.FTZ R0, R133, R0 ;  /* 0x0000000085007221 */ /* 0x004fe80000010000 */
[C---:B---3--:R-:W-:Y:S04]  /*d210*/  HMMA.16816.F32 R20, R136.reuse, R140, R20 ;  /* 0x0000008c8814723c */ /* 0x048fe80000001814 */
[----:B------:R-:W-:Y:S04]  /*d220*/  FADD.FTZ R0, R2, R0 ;  /* 0x0000000002007221 */ /* 0x000fe80000010000 */
[C---:B------:R-:W-:Y:S01]  /*d230*/  HMMA.16816.F32 R24, R136.reuse, R142, R24 ;  /* 0x0000008e8818723c */ /* 0x040fe20000001818 */
[----:B------:R-:W2:Y:S03]  /*d240*/  LDSM.16.MT88.4 R140, [R221+0x4800] ;  /* 0x00480000dd8c783b */ /* 0x000ea60000004200 */
[----:B------:R-:W-:Y:S04]  /*d250*/  FADD.FTZ R0, R156, R0 ;  /* 0x000000009c007221 */ /* 0x000fe80000010000 */
[C---:B----4-:R-:W-:Y:S04]  /*d260*/  HMMA.16816.F32 R28, R136.reuse, R152, R28 ;  /* 0x00000098881c723c */ /* 0x050fe8000000181c */
[----:B------:R-:W-:Y:S04]  /*d270*/  FADD.FTZ R0, R134, R0 ;  /* 0x0000000086007221 */ /* 0x000fe80000010000 */
[C---:B------:R-:W-:Y:S01]  /*d280*/  HMMA.16816.F32 R32, R136.reuse, R154, R32 ;  /* 0x0000009a8820723c */ /* 0x040fe20000001820 */
[----:B------:R-:W-:Y:S07]  /*d290*/  LDSM.16.MT88.4 R152, [R218+0x7800] ;  /* 0x00780000da98783b */ /* 0x000fee0000004200 */
[C---:B-----5:R-:W-:Y:S08]  /*d2a0*/  HMMA.16816.F32 R36, R136.reuse, R144, R36 ;  /* 0x000000908824723c */ /* 0x060ff00000001824 */
        /* <DEDUP_REMOVED lines=16> */
[----:B------:R-:W-:Y:S07]  /*d3b0*/  LDSM.16.MT88.4 R148, [R221+0xa800] ;  /* 0x00a80000dd94783b */ /* 0x000fee0000004200 */
        /* <DEDUP_REMOVED lines=15> */
[C---:B--2---:R-:W-:Y:S08]  /*d4b0*/  HMMA.16816.F32 R124, R136.reuse, R144, R124 ;  /* 0x00000090887c723c */ /* 0x044ff0000000187c */
[----:B------:R-:W-:Y:S01]  /*d4c0*/  HMMA.16816.F32 R128, R136, R146, R128 ;  /* 0x000000928880723c */ /* 0x000fe20000001880 */
[----:B------:R-:W2:Y:S06]  /*d4d0*/  LDSM.16.MT88.4 R144, [R220+0x2000] ;  /* 0x00200000dc90783b */ /* 0x000eac0000004200 */
[----:B------:R-:W-:Y:S02]  /*d4e0*/  F2FP.PACK_AB R136, R2, R133 ;  /* 0x000000850288723e */ /* 0x000fe400000000ff */
[----:B------:R-:W-:Y:S01]  /*d4f0*/  F2FP.PACK_AB R138, R134, R156 ;  /* 0x0000009c868a723e */ /* 0x000fe200000000ff */
[----:B------:R4:W-:Y:S01]  /*d500*/  MUFU.EX2 R133, R169 ;  /* 0x000000a900857308 */ /* 0x0009e20000000800 */
[----:B------:R-:W-:Y:S01]  /*d510*/  LDSM.16.MT88.4 R156, [R219+0x5000] ;  /* 0x00500000db9c783b */ /* 0x000fe20000004200 */
[----:B------:R-:W-:Y:S02]  /*d520*/  F2FP.PACK_AB R137, R193, R194 ;  /* 0x000000c2c189723e */ /* 0x000fe400000000ff */
[----:B------:R-:W-:Y:S06]  /*d530*/  F2FP.PACK_AB R139, R191, R192 ;  /* 0x000000c0bf8b723e */ /* 0x000fec00000000ff */
[----:B------:R-:W5:Y:S01]  /*d540*/  MUFU.EX2 R2, R161 ;  /* 0x000000a100027308 */ /* 0x000f620000000800 */
[C---:B-1----:R-:W-:Y:S08]  /*d550*/  HMMA.16816.F32 R4, R136.reuse, R140, R4 ;  /* 0x0000008c8804723c */ /* 0x042ff00000001804 */
[C---:B------:R-:W-:Y:S01]  /*d560*/  HMMA.16816.F32 R8, R136.reuse, R142, R8 ;  /* 0x0000008e8808723c */ /* 0x040fe20000001808 */
[----:B------:R-:W1:Y:S01]  /*d570*/  LDSM.16.MT88.4 R140, [R218+0x5000] ;  /* 0x00500000da8c783b */ /* 0x000e620000004200 */
[----:B------:R-:W2:Y:S06]  /*d580*/  MUFU.EX2 R134, R180 ;  /* 0x000000b400867308 */ /* 0x000eac0000000800 */
[C---:B------:R-:W-:Y:S01]  /*d590*/  HMMA.16816.F32 R12, R136.reuse, R152, R12 ;  /* 0x00000098880c723c */ /* 0x040fe2000000180c */
[----:B----4-:R-:W-:Y:S03]  /*d5a0*/  LDSM.16.MT88.4 R168, [R219+0x2800] ;  /* 0x00280000dba8783b */ /* 0x010fe60000004200 */
[----:B-----5:R-:W-:Y:S04]  /*d5b0*/  FADD.FTZ R0, R2, R0 ;  /* 0x0000000002007221 */ /* 0x020fe80000010000 */
[C---:B------:R-:W-:Y:S01]  /*d5c0*/  HMMA.16816.F32 R16, R136.reuse, R154, R16 ;  /* 0x0000009a8810723c */ /* 0x040fe20000001810 */
[----:B------:R-:W4:Y:S03]  /*d5d0*/  LDSM.16.MT88.4 R152, [R221+0x5000] ;  /* 0x00500000dd98783b */ /* 0x000f260000004200 */
[C---:B------:R-:W-:Y:S01]  /*d5e0*/  FADD.FTZ R0, R184.reuse, R0 ;  /* 0x00000000b8007221 */ /* 0x040fe20000010000 */
[----:B------:R-:W-:Y:S01]  /*d5f0*/  F2FP.PACK_AB R184, R184, R2 ;  /* 0x00000002b8b8723e */ /* 0x000fe200000000ff */
[----:B------:R-:W-:Y:S02]  /*d600*/  FADD.FTZ R2, R172, R164 ;  /* 0x000000a4ac027221 */ /* 0x000fe40000010000 */
[C---:B---3--:R-:W-:Y:S01]  /*d610*/  HMMA.16816.F32 R20, R136.reuse, R148, R20 ;  /* 0x000000948814723c */ /* 0x048fe20000001814 */
[----:B------:R-:W-:Y:S03]  /*d620*/  LDSM.16.MT88.4 R160, [R221+0x2800] ;  /* 0x00280000dda0783b */ /* 0x000fe60000004200 */
[----:B------:R-:W-:Y:S01]  /*d630*/  FADD.FTZ R0, R133, R0 ;  /* 0x0000000085007221 */ /* 0x000fe20000010000 */
[----:B--2---:R-:W-:Y:S03]  /*d640*/  F2FP.PACK_AB R187, R134, R188 ;  /* 0x000000bc86bb723e */ /* 0x004fe600000000ff */
[C---:B------:R-:W-:Y:S01]  /*d650*/  HMMA.16816.F32 R24, R136.reuse, R150, R24 ;  /* 0x000000968818723c */ /* 0x040fe20000001818 */
[----:B------:R-:W2:Y:S03]  /*d660*/  LDSM.16.MT88.4 R148, [R220+0x5000] ;  /* 0x00500000dc94783b */ /* 0x000ea60000004200 */
[C---:B------:R-:W-:Y:S01]  /*d670*/  FADD.FTZ R0, R186.reuse, R0 ;  /* 0x00000000ba007221 */ /* 0x040fe20000010000 */
[----:B------:R-:W-:Y:S02]  /*d680*/  F2FP.PACK_AB R186, R186, R133 ;  /* 0x00000085baba723e */ /* 0x000fe400000000ff */
[----:B------:R-:W-:Y:S01]  /*d690*/  MOV R133, R132 ;  /* 0x0000008400857202 */ /* 0x000fe20000000f00 */
[C---:B------:R-:W-:Y:S01]  /*d6a0*/  HMMA.16816.F32 R28, R136.reuse, R144, R28 ;  /* 0x00000090881c723c */ /* 0x040fe2000000181c */
[----:B------:R3:W-:Y:S07]  /*d6b0*/  STL [R1+0x1c], R0 ;  /* 0x00001c0001007387 */ /* 0x0007ee0000100800 */
[C---:B------:R-:W-:Y:S01]  /*d6c0*/  HMMA.16816.F32 R32, R136.reuse, R146, R32 ;  /* 0x000000928820723c */ /* 0x040fe20000001820 */
[----:B------:R-:W-:Y:S07]  /*d6d0*/  LDSM.16.MT88.4 R144, [R219+0x8000] ;  /* 0x00800000db90783b */ /* 0x000fee0000004200 */
[C---:B-1----:R-:W-:Y:S08]  /*d6e0*/  HMMA.16816.F32 R36, R136.reuse, R140, R36 ;  /* 0x0000008c8824723c */ /* 0x042ff00000001824 */
[C---:B------:R-:W-:Y:S01]  /*d6f0*/  HMMA.16816.F32 R40, R136.reuse, R142, R40 ;  /* 0x0000008e8828723c */ /* 0x040fe20000001828 */
[----:B------:R-:W1:Y:S03]  /*d700*/  LDSM.16.MT88.4 R140, [R218+0x8000] ;  /* 0x00800000da8c783b */ /* 0x000e660000004200 */
[----:B---3--:R-:W-:Y:S04]  /*d710*/  FADD.FTZ R0, R165, R2 ;  /* 0x00000002a5007221 */ /* 0x008fe80000010000 */
[C---:B------:R-:W-:Y:S04]  /*d720*/  HMMA.16816.F32 R44, R136.reuse, R156, R44 ;  /* 0x0000009c882c723c */ /* 0x040fe8000000182c */
[----:B------:R-:W-:Y:S04]  /*d730*/  FADD.FTZ R0, R202, R0 ;  /* 0x00000000ca007221 */ /* 0x000fe80000010000 */
[C---:B------:R-:W-:Y:S01]  /*d740*/  HMMA.16816.F32 R48, R136.reuse, R158, R48 ;  /* 0x0000009e8830723c */ /* 0x040fe20000001830 */
[----:B------:R-:W3:Y:S03]  /*d750*/  LDSM.16.MT88.4 R156, [R221+0x8000] ;  /* 0x00800000dd9c783b */ /* 0x000ee60000004200 */
[----:B------:R-:W-:Y:S04]  /*d760*/  FADD.FTZ R0, R203, R0 ;  /* 0x00000000cb007221 */ /* 0x000fe80000010000 */
        /* <DEDUP_REMOVED lines=8> */
[----:B------:R-:W-:Y:S03]  /*d7f0*/  LDSM.16.MT88.4 R148, [R221+0xb000] ;  /* 0x00b00000dd94783b */ /* 0x000fe60000004200 */
[----:B------:R-:W-:Y:S04]  /*d800*/  FADD.FTZ R0, R198, R0 ;  /* 0x00000000c6007221 */ /* 0x000fe80000010000 */
        /* <DEDUP_REMOVED lines=8> */
[----:B------:R-:W2:Y:S03]  /*d890*/  LDSM.16.MT88.4 R144, [R219+0xb000] ;  /* 0x00b00000db90783b */ /* 0x000ea60000004200 */
[----:B------:R-:W-:Y:S04]  /*d8a0*/  FADD.FTZ R0, R206, R0 ;  /* 0x00000000ce007221 */ /* 0x000fe80000010000 */
[C---:B---3--:R-:W-:Y:S04]  /*d8b0*/  HMMA.16816.F32 R84, R136.reuse, R156, R84 ;  /* 0x0000009c8854723c */ /* 0x048fe80000001854 */
        /* <DEDUP_REMOVED lines=15> */
[C---:B------:R-:W-:Y:S01]  /*d9b0*/  HMMA.16816.F32 R112, R136.reuse, R146, R112 ;  /* 0x000000928870723c */ /* 0x040fe20000001870 */
[----:B------:R-:W1:Y:S03]  /*d9c0*/  LDSM.16.MT88.4 R144, [R218+0x5800] ;  /* 0x00580000da90783b */ /* 0x000e660000004200 */
[----:B------:R-:W-:Y:S04]  /*d9d0*/  FADD.FTZ R0, R190, R0 ;  /* 0x00000000be007221 */ /* 0x000fe80000010000 */
[C---:B------:R-:W-:Y:S04]  /*d9e0*/  HMMA.16816.F32 R116, R136.reuse, R148, R116 ;  /* 0x000000948874723c */ /* 0x040fe80000001874 */
[----:B------:R-:W-:Y:S04]  /*d9f0*/  FADD.FTZ R0, R189, R0 ;  /* 0x00000000bd007221 */ /* 0x000fe80000010000 */
[C---:B------:R-:W-:Y:S04]  /*da00*/  HMMA.16816.F32 R120, R136.reuse, R150, R120 ;  /* 0x000000968878723c */ /* 0x040fe80000001878 */
[----:B------:R-:W-:Y:S04]  /*da10*/  FADD.FTZ R0, R188, R0 ;  /* 0x00000000bc007221 */ /* 0x000fe80000010000 */
[C---:B---3--:R-:W-:Y:S04]  /*da20*/  HMMA.16816.F32 R124, R136.reuse, R156, R124 ;  /* 0x0000009c887c723c */ /* 0x048fe8000000187c */
[----:B------:R-:W-:Y:S01]  /*da30*/  FADD.FTZ R0, R134, R0 ;  /* 0x0000000086007221 */ /* 0x000fe20000010000 */
[-C--:B------:R-:W-:Y:S03]  /*da40*/  MOV R134, R3.reuse ;  /* 0x0000000300867202 */ /* 0x080fe60000000f00 */
[----:B------:R-:W-:Y:S01]  /*da50*/  HMMA.16816.F32 R128, R136, R158, R128 ;  /* 0x0000009e8880723c */ /* 0x000fe20000001880 */
[----:B------:R-:W2:Y:S07]  /*da60*/  LDSM.16.MT88.4 R136, [R219+0x5800] ;  /* 0x00580000db88783b */ /* 0x000eae0000004200 */
[C---:B------:R-:W-:Y:S01]  /*da70*/  HMMA.16816.F32 R180, R184.reuse, R176, R4 ;  /* 0x000000b0b8b4723c */ /* 0x040fe20000001804 */
[----:B------:R-:W3:Y:S07]  /*da80*/  LDSM.16.MT88.4 R4, [R221+0x5800] ;  /* 0x00580000dd04783b */ /* 0x000eee0000004200 */
[C---:B------:R-:W-:Y:S01]  /*da90*/  HMMA.16816.F32 R176, R184.reuse, R178, R8 ;  /* 0x000000b2b8b0723c */ /* 0x040fe20000001808 */
[----:B------:R-:W5:Y:S07]  /*daa0*/  LDSM.16.MT88.4 R8, [R220+0x5800] ;  /* 0x00580000dc08783b */ /* 0x000f6e0000004200 */
[C---:B------:R-:W-:Y:S01]  /*dab0*/  HMMA.16816.F32 R172, R184.reuse, R168, R12 ;  /* 0x000000a8b8ac723c */ /* 0x040fe2000000180c */
[----:B------:R-:W1:Y:S07]  /*dac0*/  LDSM.16.MT88.4 R12, [R218+0x8800] ;  /* 0x00880000da0c783b */ /* 0x000e6e0000004200 */
[C---:B------:R-:W-:Y:S01]  /*dad0*/  HMMA.16816.F32 R168, R184.reuse, R170, R16 ;  /* 0x000000aab8a8723c */ /* 0x040fe20000001810 */
[----:B------:R-:W2:Y:S07]  /*dae0*/  LDSM.16.MT88.4 R16, [R219+0x8800] ;  /* 0x00880000db10783b */ /* 0x000eae0000004200 */
[C---:B------:R-:W-:Y:S01]  /*daf0*/  HMMA.16816.F32 R164, R184.reuse, R160, R20 ;  /* 0x000000a0b8a4723c */ /* 0x040fe20000001814 */
[----:B------:R-:W2:Y:S07]  /*db00*/  LDSM.16.MT88.4 R20, [R221+0x8800] ;  /* 0x00880000dd14783b */ /* 0x000eae0000004200 */
[C---:B------:R-:W-:Y:S01]  /*db10*/  HMMA.16816.F32 R160, R184.reuse, R162, R24 ;  /* 0x000000a2b8a0723c */ /* 0x040fe20000001818 */
[----:B------:R-:W3:Y:S07]  /*db20*/  LDSM.16.MT88.4 R24, [R220+0x8800] ;  /* 0x00880000dc18783b */ /* 0x000eee0000004200 */
[C---:B----4-:R-:W-:Y:S08]  /*db30*/  HMMA.16816.F32 R156, R184.reuse, R152, R28 ;  /* 0x00000098b89c723c */ /* 0x050ff0000000181c */
[C---:B------:R-:W-:Y:S08]  /*db40*/  HMMA.16816.F32 R152, R184.reuse, R154, R32 ;  /* 0x0000009ab898723c */ /* 0x040ff00000001820 */
[C---:B-1----:R-:W-:Y:S08]  /*db50*/  HMMA.16816.F32 R148, R184.reuse, R144, R36 ;  /* 0x00000090b894723c */ /* 0x042ff00000001824 */
[C---:B------:R-:W-:Y:S08]  /*db60*/  HMMA.16816.F32 R144, R184.reuse, R146, R40 ;  /* 0x00000092b890723c */ /* 0x040ff00000001828 */
[C---:B--2---:R-:W-:Y:S08]  /*db70*/  HMMA.16816.F32 R140, R184.reuse, R136, R44 ;  /* 0x00000088b88c723c */ /* 0x044ff0000000182c */
[C---:B------:R-:W-:Y:S08]  /*db80*/  HMMA.16816.F32 R136, R184.reuse, R138, R48 ;  /* 0x0000008ab888723c */ /* 0x040ff00000001830 */
[C---:B---3--:R-:W-:Y:S08]  /*db90*/  HMMA.16816.F32 R52, R184.reuse, R4, R52 ;  /* 0x00000004b834723c */ /* 0x048ff00000001834 */
[C---:B------:R-:W-:Y:S01]  /*dba0*/  HMMA.16816.F32 R56, R184.reuse, R6, R56 ;  /* 0x00000006b838723c */ /* 0x040fe20000001838 */
[----:B------:R-:W1:Y:S07]  /*dbb0*/  LDSM.16.MT88.4 R4, [R218+0xb800] ;  /* 0x00b80000da04783b */ /* 0x000e6e0000004200 */
[C---:B-----5:R-:W-:Y:S08]  /*dbc0*/  HMMA.16816.F32 R60, R184.reuse, R8, R60 ;  /* 0x00000008b83c723c */ /* 0x060ff0000000183c */
[C---:B------:R-:W-:Y:S01]  /*dbd0*/  HMMA.16816.F32 R64, R184.reuse, R10, R64 ;  /* 0x0000000ab840723c */ /* 0x040fe20000001840 */
[----:B------:R-:W2:Y:S07]  /*dbe0*/  LDSM.16.MT88.4 R8, [R219+0xb800] ;  /* 0x00b80000db08783b */ /* 0x000eae0000004200 */
[C---:B------:R-:W-:Y:S08]  /*dbf0*/  HMMA.16816.F32 R68, R184.reuse, R12, R68 ;  /* 0x0000000cb844723c */ /* 0x040ff00000001844 */
[C---:B------:R-:W-:Y:S01]  /*dc00*/  HMMA.16816.F32 R72, R184.reuse, R14, R72 ;  /* 0x0000000eb848723c */ /* 0x040fe20000001848 */
[----:B------:R-:W3:Y:S07]  /*dc10*/  LDSM.16.MT88.4 R12, [R221+0xb800] ;  /* 0x00b80000dd0c783b */ /* 0x000eee0000004200 */
[C---:B------:R-:W-:Y:S01]  /*dc20*/  HMMA.16816.F32 R76, R184.reuse, R16, R76 ;  /* 0x00000010b84c723c */ /* 0x040fe2000000184c */
[----:B------:R-:W4:Y:S04]  /*dc30*/  LDL R16, [R1+0x38] ;  /* 0x0000380001107983 */ /* 0x000f280000100800 */
[----:B------:R-:W5:Y:S03]  /*dc40*/  LDL.LU R2, [R1+0x18] ;  /* 0x0000180001027983 */ /* 0x000f660000300800 */
[C---:B------:R-:W-:Y:S01]  /*dc50*/  HMMA.16816.F32 R80, R184.reuse, R18, R80 ;  /* 0x00000012b850723c */ /* 0x040fe20000001850 */
[----:B------:R-:W-:Y:S07]  /*dc60*/  STL [R1+0x2c], R0 ;  /* 0x00002c0001007387 */ /* 0x000fee0000100800 */
[C---:B------:R-:W-:Y:S08]  /*dc70*/  HMMA.16816.F32 R84, R184.reuse, R20, R84 ;  /* 0x00000014b854723c */ /* 0x040ff00000001854 */
[C---:B------:R-:W-:Y:S08]  /*dc80*/  HMMA.16816.F32 R88, R184.reuse, R22, R88 ;  /* 0x00000016b858723c */ /* 0x040ff00000001858 */
[C---:B------:R-:W-:Y:S07]  /*dc90*/  HMMA.16816.F32 R92, R184.reuse, R24, R92 ;  /* 0x00000018b85c723c */ /* 0x040fee000000185c */
[----:B------:R-:W-:Y:S01]  /*dca0*/  MOV R24, R3 ;  /* 0x0000000300187202 */ /* 0x000fe20000000f00 */
[C---:B------:R-:W-:Y:S08]  /*dcb0*/  HMMA.16816.F32 R96, R184.reuse, R26, R96 ;  /* 0x0000001ab860723c */ /* 0x040ff00000001860 */
[C---:B-1----:R-:W-:Y:S08]  /*dcc0*/  HMMA.16816.F32 R100, R184.reuse, R4, R100 ;  /* 0x00000004b864723c */ /* 0x042ff00000001864 */
[C---:B------:R-:W-:Y:S01]  /*dcd0*/  HMMA.16816.F32 R104, R184.reuse, R6, R104 ;  /* 0x00000006b868723c */ /* 0x040fe20000001868 */
[----:B------:R-:W1:Y:S07]  /*dce0*/  LDSM.16.MT88.4 R4, [R220+0xb800] ;  /* 0x00b80000dc04783b */ /* 0x000e6e0000004200 */
[C---:B--2---:R-:W-:Y:S08]  /*dcf0*/  HMMA.16816.F32 R108, R184.reuse, R8, R108 ;  /* 0x00000008b86c723c */ /* 0x044ff0000000186c */
[C---:B------:R-:W-:Y:S08]  /*dd00*/  HMMA.16816.F32 R112, R184.reuse, R10, R112 ;  /* 0x0000000ab870723c */ /* 0x040ff00000001870 */
[C---:B---3--:R-:W-:Y:S08]  /*dd10*/  HMMA.16816.F32 R116, R184.reuse, R12, R116 ;  /* 0x0000000cb874723c */ /* 0x048ff00000001874 */
[C---:B------:R-:W-:Y:S08]  /*dd20*/  HMMA.16816.F32 R120, R184.reuse, R14, R120 ;  /* 0x0000000eb878723c */ /* 0x040ff00000001878 */
[C---:B-1----:R-:W-:Y:S08]  /*dd30*/  HMMA.16816.F32 R124, R184.reuse, R4, R124 ;  /* 0x00000004b87c723c */ /* 0x042ff0000000187c */
[----:B------:R-:W-:Y:S04]  /*dd40*/  HMMA.16816.F32 R128, R184, R6, R128 ;  /* 0x00000006b880723c */ /* 0x000fe80000001880 */
[C---:B-----5:R-:W-:Y:S02]  /*dd50*/  IADD3 R252, R2.reuse, -0x1, RZ ;  /* 0xffffffff02fc7810 */ /* 0x060fe40007ffe0ff */
[----:B----4-:R-:W-:Y:S03]  /*dd60*/  ISETP.GT.AND P0, PT, R2, R16, PT ;  /* 0x000000100200720c */ /* 0x010fe60003f04270 */
[----:B------:R1:W-:Y:S10]  /*dd70*/  STL [R1+0x18], R252 ;  /* 0x000018fc01007387 */ /* 0x0003f40000100800 */
[----:B-1----:R-:W-:-:S05]  /*dd80*/  @P0 BRA `(.L_x_2709) ;  /* 0xffffa49000000947 */ /* 0x002fca000383ffff */
.L_x_2698:
[----:B----4-:R-:W2:Y:S02]  /*dd90*/  LDL R0, [R1+0x34] ;  /* 0x0000340001007983 */ /* 0x010ea40000100800 */
[----:B--2---:R-:W-:-:S13]  /*dda0*/  ISETP.GE.AND P0, PT, R252, R0, PT ;  /* 0x00000000fc00720c */ /* 0x004fda0003f06270 */
[----:B------:R-:W-:Y:S05]  /*ddb0*/  @!P0 BRA `(.L_x_2710) ;  /* 0x000051c000008947 */ /* 0x000fea0003800000 */
[----:B------:R-:W-:Y:S02]  /*ddc0*/  MOV R134, R24 ;  /* 0x0000001800867202 */ /* 0x000fe40000000f00 */
[----:B------:R-:W-:Y:S02]  /*ddd0*/  MOV R133, R132 ;  /* 0x0000008400857202 */ /* 0x000fe40000000f00 */
.L_x_2717:
[----:B------:R-:W2:Y:S01]  /*dde0*/  LDL R4, [R1+0x14] ;  /* 0x0000140001047983 */ /* 0x000ea20000100800 */
[----:B------:R-:W-:Y:S04]  /*ddf0*/  DEPBAR.LE SB0, 0x0 ;  /* 0x000080000000791a */ /* 0x000fe80000000000 */
[----:B------:R-:W3:Y:S01]  /*de00*/  LDL R6, [R1+0x10] ;  /* 0x0000100001067983 */ /* 0x000ee20000100800 */
[----:B------:R-:W-:Y:S03]  /*de10*/  WARPSYNC 0xffffffff ;  /* 0xffffffff00007948 */ /* 0x000fe60003800000 */
        /* <DEDUP_REMOVED lines=9> */
[----:B------:R-:W-:Y:S06]  /*deb0*/  BAR.SYNC.DEFER_BLOCKING 0x0 ;  /* 0x0000000000007b1d */ /* 0x000fec0000010000 */
[----:B------:R1:W1:Y:S04]  /*dec0*/  LDSM.16.M88.4 R48, [R222] ;  /* 0x00000000de30783b */ /* 0x0002680000000200 */
        /* <DEDUP_REMOVED lines=13> */
[----:B--2---:R-:W-:Y:S01]  /*dfa0*/  SHF.R.S32.HI R0, RZ, 0x1f, R4 ;  /* 0x0000001fff007819 */ /* 0x004fe20000011404 */
[----:B------:R-:W-:Y:S04]  /*dfb0*/  IMAD.WIDE.U32 R2, R4, c[0x0][0x208], RZ ;  /* 0x0000820004027a25 */ /* 0x000fe800078e00ff */
[----:B------:R-:W-:Y:S04]  /*dfc0*/  IMAD R0, R0, c[0x0][0x208], RZ ;  /* 0x0000820000007a24 */ /* 0x000fe800078e02ff */
[----:B------:R-:W-:Y:S02]  /*dfd0*/  IMAD R0, R4, c[0x0][0x20c], R0 ;  /* 0x0000830004007a24 */ /* 0x000fe400078e0200 */
[----:B------:R-:W2:Y:S02]  /*dfe0*/  LDL R4, [R1+0xc] ;  /* 0x00000c0001047983 */ /* 0x000ea40000100800 */
[----:B------:R-:W-:Y:S01]  /*dff0*/  IMAD.IADD R3, R3, 0x1, R0 ;  /* 0x0000000103037824 */ /* 0x000fe200078e0200 */
[----:B---3--:R-:W-:Y:S03]  /*e000*/  SHF.R.S32.HI R0, RZ, 0x1f, R6 ;  /* 0x0000001fff007819 */ /* 0x008fe60000011406 */
[----:B------:R-:W-:Y:S01]  /*e010*/  IMAD.WIDE.U32 R2, R6, c[0x0][0x218], R2 ;  /* 0x0000860006027a25 */ /* 0x000fe200078e0002 */
[C---:B----4-:R-:W-:Y:S03]  /*e020*/  SHF.L.U64.HI R14, R21.reuse, 0x1, R14 ;  /* 0x00000001150e7819 */ /* 0x050fe6000001020e */
[----:B------:R-:W-:Y:S02]  /*e030*/  IMAD R0, R0, c[0x0][0x218], RZ ;  /* 0x0000860000007a24 */ /* 0x000fe400078e02ff */
[----:B------:R-:W-:Y:S02]  /*e040*/  IMAD.SHL.U32 R47, R21, 0x2, RZ ;  /* 0x00000002152f7824 */ /* 0x000fe400078e00ff */
[----:B------:R-:W-:Y:S01]  /*e050*/  IMAD R0, R6, c[0x0][0x21c], R0 ;  /* 0x0000870006007a24 */ /* 0x000fe200078e0200 */
[----:B------:R-:W-:Y:S02]  /*e060*/  IADD3 R6, P0, R22, R2, RZ ;  /* 0x0000000216067210 */ /* 0x000fe40007f1e0ff */
[----:B-----5:R-:W-:Y:S02]  /*e070*/  SHF.L.U64.HI R13, R20, 0x1, R13 ;  /* 0x00000001140d7819 */ /* 0x020fe4000001020d */
[----:B------:R-:W-:Y:S02]  /*e080*/  IADD3.X R2, R5, R3, R0, P0, !PT ;  /* 0x0000000305027210 */ /* 0x000fe400007fe400 */
[----:B------:R-:W-:Y:S02]  /*e090*/  LEA R5, P0, R6, c[0x0][0x1f8], 0x1 ;  /* 0x00007e0006057a11 */ /* 0x000fe400078008ff */
[----:B------:R-:W-:Y:S02]  /*e0a0*/  SHF.L.U32 R46, R20, 0x1, RZ ;  /* 0x00000001142e7819 */ /* 0x000fe400000006ff */
[----:B------:R-:W-:Y:S01]  /*e0b0*/  LEA.HI.X R6, R6, c[0x0][0x1fc], R2, 0x1, P0 ;  /* 0x00007f0006067a11 */ /* 0x000fe200000f0c02 */
[C---:B------:R-:W-:Y:S01]  /*e0c0*/  IMAD.SHL.U32 R39, R15.reuse, 0x2, RZ ;  /* 0x000000020f277824 */ /* 0x040fe200078e00ff */
[----:B------:R-:W-:Y:S02]  /*e0d0*/  SHF.L.U64.HI R12, R15, 0x1, R12 ;  /* 0x000000010f0c7819 */ /* 0x000fe4000001020c */
[C---:B--2---:R-:W-:Y:S02]  /*e0e0*/  SHF.L.U64.HI R7, R4.reuse, 0x1, R7 ;  /* 0x0000000104077819 */ /* 0x044fe40000010207 */
[----:B------:R-:W-:Y:S01]  /*e0f0*/  SHF.L.U32 R37, R4, 0x1, RZ ;  /* 0x0000000104257819 */ /* 0x000fe200000006ff */
[----:B------:R-:W-:-:S05]  /*e100*/  BRA.DIV ~URZ, `(.L_x_2711) ;  /* 0x00009d127f007947 */ /* 0x000fca000b800000 */
[----:B-1----:R1:W2:Y:S02]  /*e110*/  SHFL.IDX PT, R0, R6, RZ, 0x181f ;  /* 0x00181fff06007589 */ /* 0x0022a400000e0000 */
.L_x_2748:
[----:B------:R-:W3:Y:S01]  /*e120*/  LDL R20, [R1+0xc] ;  /* 0x00000c0001147983 */ /* 0x000ee20000100800 */
[----:B------:R-:W-:Y:S05]  /*e130*/  BSSY B0, `(.L_x_2712) ;  /* 0x000023d000007945 */ /* 0x000fea0003800000 */
[----:B------:R-:W4:Y:S06]  /*e140*/  LDL R23, [R1+0x28] ;  /* 0x0000280001177983 */ /* 0x000f2c0000100800 */
[----:B------:R-:W5:Y:S06]  /*e150*/  LDL R22, [R1+0x24] ;  /* 0x0000240001167983 */ /* 0x000f6c0000100800 */
[----:B--2---:R-:W2:Y:S06]  /*e160*/  LDL R15, [R1+0x20] ;  /* 0x00002000010f7983 */ /* 0x004eac0000100800 */
[----:B------:R-:W1:Y:S06]  /*e170*/  SHFL.IDX PT, R2, R5, RZ, 0x181f ;  /* 0x00181fff05027589 */ /* 0x000e6c00000e0000 */
[----:B------:R-:W2:Y:S06]  /*e180*/  SHFL.IDX PT, R3, R5, 0x1, 0x181f ;  /* 0x00381f0005037f89 */ /* 0x000eac00000e0000 */
[----:B------:R-:W2:Y:S01]  /*e190*/  SHFL.IDX PT, R4, R6, 0x1, 0x181f ;  /* 0x00381f0006047f89 */ /* 0x000ea200000e0000 */
[C---:B-1----:R-:W-:Y:S02]  /*e1a0*/  IADD3 R28, P2, R2.reuse, R39, RZ ;  /* 0x00000027021c7210 */ /* 0x042fe40007f5e0ff */
[----:B------:R-:W-:Y:S02]  /*e1b0*/  IADD3 R30, P0, R2, R46, RZ ;  /* 0x0000002e021e7210 */ /* 0x000fe40007f1e0ff */
[C---:B------:R-:W-:Y:S02]  /*e1c0*/  IADD3.X R29, R0.reuse, R12, RZ, P2, !PT ;  /* 0x0000000c001d7210 */ /* 0x040fe400017fe4ff */
[----:B------:R-:W-:Y:S02]  /*e1d0*/  IADD3.X R31, R0, R13, RZ, P0, !PT ;  /* 0x0000000d001f7210 */ /* 0x000fe400007fe4ff */
[----:B---3--:R-:W-:Y:S02]  /*e1e0*/  ISETP.GE.AND P1, PT, R20, c[0x0][0x1d4], PT ;  /* 0x0000750014007a0c */ /* 0x008fe40003f26270 */
[----:B------:R-:W-:Y:S02]  /*e1f0*/  IADD3 R20, P3, R2, R37, RZ ;  /* 0x0000002502147210 */ /* 0x000fe40007f7e0ff */
[----:B------:R-:W-:Y:S02]  /*e200*/  SEL R132, RZ, 0x10, P1 ;  /* 0x00000010ff847807 */ /* 0x000fe40000800000 */
[----:B------:R-:W-:Y:S02]  /*e210*/  IADD3.X R21, R0, R7, RZ, P3, !PT ;  /* 0x0000000700157210 */ /* 0x000fe40001ffe4ff */
[----:B----4-:R-:W-:Y:S02]  /*e220*/  ISETP.GE.AND P5, PT, R23, c[0x0][0x1d4], PT ;  /* 0x0000750017007a0c */ /* 0x010fe40003fa6270 */
[----:B------:R-:W-:Y:S02]  /*e230*/  IADD3 R36, -R132, 0x10, RZ ;  /* 0x0000001084247810 */ /* 0x000fe40007ffe1ff */
[----:B-----5:R-:W-:Y:S01]  /*e240*/  ISETP.GE.AND P4, PT, R22, c[0x0][0x1d4], PT ;  /* 0x0000750016007a0c */ /* 0x020fe20003f86270 */
[----:B------:R1:W-:Y:S01]  /*e250*/  LDGSTS.E.BYPASS.LTC128B.128 [R251+0x100], [R20.64], !P1 ;  /* 0x0010000014fb7fae */ /* 0x0003e2000c901d46 */
[----:B------:R-:W-:Y:S02]  /*e260*/  IADD3 R22, P0, R2, R47, RZ ;  /* 0x0000002f02167210 */ /* 0x000fe40007f1e0ff */
[----:B------:R-:W-:Y:S02]  /*e270*/  SEL R44, RZ, 0x10, P4 ;  /* 0x00000010ff2c7807 */ /* 0x000fe40002000000 */
[----:B--2---:R-:W-:Y:S01]  /*e280*/  ISETP.GE.AND P3, PT, R15, c[0x0][0x1d4], PT ;  /* 0x000075000f007a0c */ /* 0x004fe20003f66270 */
[----:B------:R-:W2:Y:S01]  /*e290*/  SHFL.IDX PT, R2, R5, 0x2, 0x181f ;  /* 0x00581f0005027f89 */ /* 0x000ea200000e0000 */
[----:B------:R-:W-:Y:S02]  /*e2a0*/  IADD3.X R23, R0, R14, RZ, P0, !PT ;  /* 0x0000000e00177210 */ /* 0x000fe400007fe4ff */
[----:B------:R-:W-:Y:S02]  /*e2b0*/  SEL R15, RZ, 0x10, P5 ;  /* 0x00000010ff0f7807 */ /* 0x000fe40002800000 */
[----:B------:R-:W-:Y:S01]  /*e2c0*/  LOP3.LUT R36, R36, 0xf, RZ, 0xc0, !PT ;  /* 0x0000000f24247812 */ /* 0x000fe200078ec0ff */
[----:B------:R3:W-:Y:S01]  /*e2d0*/  LDGSTS.E.BYPASS.LTC128B.128 [R251+0x3100], [R28.64], !P5 ;  /* 0x031000001cfb7fae */ /* 0x0007e2000e901d46 */
[----:B------:R-:W-:Y:S02]  /*e2e0*/  IADD3 R38, -R44, 0x10, RZ ;  /* 0x000000102c267810 */ /* 0x000fe40007ffe1ff */
[----:B------:R-:W-:Y:S02]  /*e2f0*/  SEL R45, RZ, 0x10, P3 ;  /* 0x00000010ff2d7807 */ /* 0x000fe40001800000 */
[----:B------:R-:W-:Y:S01]  /*e300*/  LOP3.LUT R38, R38, 0xf, RZ, 0xc0, !PT ;  /* 0x0000000f26267812 */ /* 0x000fe200078ec0ff */
[----:B------:R4:W-:Y:S01]  /*e310*/  LDGSTS.E.BYPASS.LTC128B.128 [R251+0x6100], [R30.64], !P4 ;  /* 0x061000001efb7fae */ /* 0x0009e2000e101d46 */
[----:B------:R-:W-:Y:S05]  /*e320*/  ISETP.NE.U32.AND P2, PT, R15, RZ, PT ;  /* 0x000000ff0f00720c */ /* 0x000fea0003f45070 */
[----:B------:R5:W-:Y:S01]  /*e330*/  LDGSTS.E.BYPASS.LTC128B.128 [R251+0x9100], [R22.64], !P3 ;  /* 0x0910000016fb7fae */ /* 0x000be2000d901d46 */
[----:B-1----:R-:W-:Y:S05]  /*e340*/  IADD3 R20, P0, R3, R37, RZ ;  /* 0x0000002503147210 */ /* 0x002fea0007f1e0ff */
[----:B------:R-:W1:Y:S01]  /*e350*/  SHFL.IDX PT, R0, R6, 0x2, 0x181f ;  /* 0x00581f0006007f89 */ /* 0x000e6200000e0000 */
[----:B------:R-:W-:Y:S05]  /*e360*/  IADD3.X R21, R4, R7, RZ, P0, !PT ;  /* 0x0000000704157210 */ /* 0x000fea00007fe4ff */
[----:B------:R1:W-:Y:S01]  /*e370*/  LDGSTS.E.BYPASS.LTC128B.128 [R251+0x1100], [R20.64], !P1 ;  /* 0x0110000014fb7fae */ /* 0x0003e2000c901d46 */
[----:B----4-:R-:W-:Y:S04]  /*e380*/  IADD3 R30, -R15, 0x10, RZ ;  /* 0x000000100f1e7810 */ /* 0x010fe80007ffe1ff */
[----:B------:R-:W-:Y:S02]  /*e390*/  LOP3.LUT R30, R30, 0xf, RZ, 0xc0, !PT ;  /* 0x0000000f1e1e7812 */ /* 0x000fe400078ec0ff */
[C---:B-----5:R-:W-:Y:S04]  /*e3a0*/  IADD3 R22, P1, R3.reuse, R46, RZ ;  /* 0x0000002e03167210 */ /* 0x060fe80007f3e0ff */
[C---:B------:R-:W-:Y:S02]  /*e3b0*/  IADD3.X R23, R4.reuse, R13, RZ, P1, !PT ;  /* 0x0000000d04177210 */ /* 0x040fe40000ffe4ff */
[C---:B-1----:R-:W-:Y:S04]  /*e3c0*/  IADD3 R20, P0, R3.reuse, R39, RZ ;  /* 0x0000002703147210 */ /* 0x042fe80007f1e0ff */
[C---:B------:R-:W-:Y:S02]  /*e3d0*/  IADD3.X R21, R4.reuse, R12, RZ, P0, !PT ;  /* 0x0000000c04157210 */ /* 0x040fe400007fe4ff */
[----:B---3--:R-:W-:Y:S02]  /*e3e0*/  IADD3 R28, P0, R3, R47, RZ ;  /* 0x0000002f031c7210 */ /* 0x008fe40007f1e0ff */
[----:B------:R-:W-:Y:S01]  /*e3f0*/  IADD3 R3, -R45, 0x10, RZ ;  /* 0x000000102d037810 */ /* 0x000fe20007ffe1ff */
[----:B------:R1:W-:Y:S01]  /*e400*/  LDGSTS.E.BYPASS.LTC128B.128 [R251+0x4100], [R20.64], !P5 ;  /* 0x0410000014fb7fae */ /* 0x0003e2000e901d46 */
[----:B------:R-:W-:Y:S02]  /*e410*/  IADD3.X R29, R4, R14, RZ, P0, !PT ;  /* 0x0000000e041d7210 */ /* 0x000fe400007fe4ff */
[----:B--2---:R-:W-:Y:S02]  /*e420*/  IADD3 R36, P1, P0, R36, R2, R37 ;  /* 0x0000000224247210 */ /* 0x004fe4000783e025 */
[----:B------:R-:W-:Y:S01]  /*e430*/  LOP3.LUT R3, R3, 0xf, RZ, 0xc0, !PT ;  /* 0x0000000f03037812 */ /* 0x000fe200078ec0ff */
[----:B------:R1:W-:Y:S01]  /*e440*/  LDGSTS.E.BYPASS.LTC128B.128 [R251+0x7100], [R22.64], !P4 ;  /* 0x0710000016fb7fae */ /* 0x0003e2000e101d46 */
[----:B------:R-:W-:Y:S02]  /*e450*/  IADD3.X R37, RZ, R0, R7, P1, P0 ;  /* 0x00000000ff257210 */ /* 0x000fe40000fe0407 */
[C---:B------:R-:W-:Y:S03]  /*e460*/  HMMA.16816.F32 R4, R48.reuse, R8, RZ ;  /* 0x000000083004723c */ /* 0x040fe600000018ff */
[----:B------:R-:W-:Y:S01]  /*e470*/  IADD3 R30, P1, P0, R30, R2, R39 ;  /* 0x000000021e1e7210 */ /* 0x000fe2000783e027 */
[----:B------:R2:W-:Y:S03]  /*e480*/  LDGSTS.E.BYPASS.LTC128B.128 [R251+0xa100], [R28.64], !P3 ;  /* 0x0a1000001cfb7fae */ /* 0x0005e6000d901d46 */
[----:B------:R-:W-:Y:S01]  /*e490*/  IADD3.X R31, RZ, R0, R12, P1, P0 ;  /* 0x00000000ff1f7210 */ /* 0x000fe20000fe040c */
[C---:B------:R-:W-:Y:S01]  /*e4a0*/  HMMA.16816.F32 R8, R48.reuse, R10, RZ ;  /* 0x0000000a3008723c */ /* 0x040fe200000018ff */
[----:B------:R-:W-:Y:S04]  /*e4b0*/  IADD3 R38, P1, P0, R38, R2, R46 ;  /* 0x0000000226267210 */ /* 0x000fe8000783e02e */
[----:B------:R-:W-:Y:S02]  /*e4c0*/  IADD3.X R39, RZ, R0, R13, P1, P0 ;  /* 0x00000000ff277210 */ /* 0x000fe40000fe040d */
[----:B------:R-:W-:Y:S05]  /*e4d0*/  IADD3 R2, P1, P0, R3, R2, R47 ;  /* 0x0000000203027210 */ /* 0x000fea000783e02f */
[----:B------:R-:W-:Y:S02]  /*e4e0*/  IADD3.X R3, RZ, R0, R14, P1, P0 ;  /* 0x00000000ff037210 */ /* 0x000fe40000fe040e */
[C---:B------:R-:W-:Y:S01]  /*e4f0*/  HMMA.16816.F32 R12, R48.reuse, R16, RZ ;  /* 0x00000010300c723c */ /* 0x040fe200000018ff */
[----:B------:R-:W-:Y:S01]  /*e500*/  ISETP.NE.U32.AND P0, PT, R132, RZ, PT ;  /* 0x000000ff8400720c */ /* 0x000fe20003f05070 */
[----:B------:R-:W3:Y:S01]  /*e510*/  LDL R0, [R1+0x34] ;  /* 0x0000340001007983 */ /* 0x000ee20000100800 */
[----:B------:R-:W-:Y:S05]  /*e520*/  ISETP.NE.U32.AND P1, PT, R44, RZ, PT ;  /* 0x000000ff2c00720c */ /* 0x000fea0003f25070 */
[C---:B------:R-:W-:Y:S06]  /*e530*/  HMMA.16816.F32 R16, R48.reuse, R18, RZ ;  /* 0x000000123010723c */ /* 0x040fec00000018ff */
[----:B------:R4:W-:Y:S01]  /*e540*/  LDGSTS.E.BYPASS.LTC128B.128.ZFILL [R251+0x2100], [R36.64], P0 ;  /* 0x0210000024fb7fae */ /* 0x0009e20008141d46 */
[----:B------:R-:W-:Y:S01]  /*e550*/  ISETP.NE.U32.AND P0, PT, R45, RZ, PT ;  /* 0x000000ff2d00720c */ /* 0x000fe20003f05070 */
[C---:B-1----:R-:W-:Y:S04]  /*e560*/  HMMA.16816.F32 R20, R48.reuse, R24, RZ ;  /* 0x000000183014723c */ /* 0x042fe800000018ff */
[----:B------:R2:W-:Y:S04]  /*e570*/  LDGSTS.E.BYPASS.LTC128B.128.ZFILL [R251+0x5100], [R30.64], P2 ;  /* 0x051000001efb7fae */ /* 0x0005e80009141d46 */
[C---:B------:R-:W-:Y:S02]  /*e580*/  HMMA.16816.F32 R24, R48.reuse, R26, RZ ;  /* 0x0000001a3018723c */ /* 0x040fe400000018ff */
[----:B------:R4:W-:Y:S06]  /*e590*/  LDGSTS.E.BYPASS.LTC128B.128.ZFILL [R251+0x8100], [R38.64], P1 ;  /* 0x0810000026fb7fae */ /* 0x0009ec0008941d46 */
[----:B------:R1:W-:Y:S06]  /*e5a0*/  LDGSTS.E.BYPASS.LTC128B.128.ZFILL [R251+0xb100], [R2.64], P0 ;  /* 0x0b10000002fb7fae */ /* 0x0003ec0008141d46 */
[----:B------:R-:W0:Y:S01]  /*e5b0*/  LDGDEPBAR ;  /* 0x00000000000079af */ /* 0x000e220000000000 */
[C---:B--2---:R-:W-:Y:S08]  /*e5c0*/  HMMA.16816.F32 R28, R48.reuse, R32, RZ ;  /* 0x00000020301c723c */ /* 0x044ff000000018ff */
[C---:B------:R-:W-:Y:S08]  /*e5d0*/  HMMA.16816.F32 R32, R48.reuse, R34, RZ ;  /* 0x000000223020723c */ /* 0x040ff000000018ff */
[C---:B----4-:R-:W-:Y:S08]  /*e5e0*/  HMMA.16816.F32 R36, R48.reuse, R40, RZ ;  /* 0x000000283024723c */ /* 0x050ff000000018ff */
[C---:B------:R-:W-:Y:S08]  /*e5f0*/  HMMA.16816.F32 R40, R48.reuse, R42, RZ ;  /* 0x0000002a3028723c */ /* 0x040ff000000018ff */
[C---:B------:R-:W-:Y:S08]  /*e600*/  HMMA.16816.F32 R44, R48.reuse, R184, RZ ;  /* 0x000000b8302c723c */ /* 0x040ff000000018ff */
[----:B------:R-:W-:Y:S01]  /*e610*/  HMMA.16816.F32 R48, R48, R186, RZ ;  /* 0x000000ba3030723c */ /* 0x000fe200000018ff */
[----:B------:R-:W-:Y:S07]  /*e620*/  LDSM.16.M88.4 R184, [R225] ;  /* 0x00000000e1b8783b */ /* 0x000fee0000000200 */
[C---:B------:R-:W-:Y:S08]  /*e630*/  HMMA.16816.F32 R4, R188.reuse, R192, R4 ;  /* 0x000000c0bc04723c */ /* 0x040ff00000001804 */
[C---:B------:R-:W-:Y:S01]  /*e640*/  HMMA.16816.F32 R8, R188.reuse, R194, R8 ;  /* 0x000000c2bc08723c */ /* 0x040fe20000001808 */
[----:B------:R-:W2:Y:S07]  /*e650*/  LDSM.16.M88.4 R192, [R217] ;  /* 0x00000000d9c0783b */ /* 0x000eae0000000200 */
[C---:B------:R-:W-:Y:S08]  /*e660*/  HMMA.16816.F32 R12, R188.reuse, R196, R12 ;  /* 0x000000c4bc0c723c */ /* 0x040ff0000000180c */
[C---:B------:R-:W-:Y:S01]  /*e670*/  HMMA.16816.F32 R16, R188.reuse, R198, R16 ;  /* 0x000000c6bc10723c */ /* 0x040fe20000001810 */
[----:B------:R-:W4:Y:S07]  /*e680*/  LDSM.16.M88.4 R196, [R217+0x800] ;  /* 0x00080000d9c4783b */ /* 0x000f2e0000000200 */
[C---:B------:R-:W-:Y:S08]  /*e690*/  HMMA.16816.F32 R20, R188.reuse, R200, R20 ;  /* 0x000000c8bc14723c */ /* 0x040ff00000001814 */
[C---:B------:R-:W-:Y:S01]  /*e6a0*/  HMMA.16816.F32 R24, R188.reuse, R202, R24 ;  /* 0x000000cabc18723c */ /* 0x040fe20000001818 */
[----:B------:R-:W5:Y:S07]  /*e6b0*/  LDSM.16.M88.4 R200, [R217+0x1000] ;  /* 0x00100000d9c8783b */ /* 0x000f6e0000000200 */
[C---:B------:R-:W-:Y:S08]  /*e6c0*/  HMMA.16816.F32 R28, R188.reuse, R204, R28 ;  /* 0x000000ccbc1c723c */ /* 0x040ff0000000181c */
[C---:B------:R-:W-:Y:S01]  /*e6d0*/  HMMA.16816.F32 R32, R188.reuse, R206, R32 ;  /* 0x000000cebc20723c */ /* 0x040fe20000001820 */
[----:B------:R-:W1:Y:S07]  /*e6e0*/  LDSM.16.M88.4 R204, [R217+0x1800] ;  /* 0x00180000d9cc783b */ /* 0x000e6e0000000200 */
[C---:B------:R-:W-:Y:S08]  /*e6f0*/  HMMA.16816.F32 R36, R188.reuse, R208, R36 ;  /* 0x000000d0bc24723c */ /* 0x040ff00000001824 */
[C---:B------:R-:W-:Y:S01]  /*e700*/  HMMA.16816.F32 R40, R188.reuse, R210, R40 ;  /* 0x000000d2bc28723c */ /* 0x040fe20000001828 */
[----:B------:R-:W-:Y:S07]  /*e710*/  LDSM.16.M88.4 R208, [R217+0x2800] ;  /* 0x00280000d9d0783b */ /* 0x000fee0000000200 */
[C---:B------:R-:W-:Y:S08]  /*e720*/  HMMA.16816.F32 R44, R188.reuse, R212, R44 ;  /* 0x000000d4bc2c723c */ /* 0x040ff0000000182c */
[----:B------:R-:W-:Y:S01]  /*e730*/  HMMA.16816.F32 R48, R188, R214, R48 ;  /* 0x000000d6bc30723c */ /* 0x000fe20000001830 */
[----:B------:R-:W1:Y:S07]  /*e740*/  LDSM.16.M88.4 R188, [R217+0x2000] ;  /* 0x00200000d9bc783b */ /* 0x000e6e0000000200 */
[C---:B--2---:R-:W-:Y:S08]  /*e750*/  HMMA.16816.F32 R4, R184.reuse, R192, R4 ;  /* 0x000000c0b804723c */ /* 0x044ff00000001804 */
[C---:B------:R-:W-:Y:S01]  /*e760*/  HMMA.16816.F32 R8, R184.reuse, R194, R8 ;  /* 0x000000c2b808723c */ /* 0x040fe20000001808 */
[----:B------:R-:W-:Y:S07]  /*e770*/  LDSM.16.M88.4 R192, [R216+-0x9000] ;  /* 0xff700000d8c0783b */ /* 0x000fee0000000200 */
[C---:B----4-:R-:W-:Y:S08]  /*e780*/  HMMA.16816.F32 R12, R184.reuse, R196, R12 ;  /* 0x000000c4b80c723c */ /* 0x050ff0000000180c */
[C---:B------:R-:W-:Y:S01]  /*e790*/  HMMA.16816.F32 R16, R184.reuse, R198, R16 ;  /* 0x000000c6b810723c */ /* 0x040fe20000001810 */
[----:B------:R-:W-:Y:S07]  /*e7a0*/  LDSM.16.M88.4 R196, [R216+-0x8800] ;  /* 0xff780000d8c4783b */ /* 0x000fee0000000200 */
[C---:B-----5:R-:W-:Y:S08]  /*e7b0*/  HMMA.16816.F32 R20, R184.reuse, R200, R20 ;  /* 0x000000c8b814723c */ /* 0x060ff00000001814 */
[C---:B------:R-:W-:Y:S01]  /*e7c0*/  HMMA.16816.F32 R24, R184.reuse, R202, R24 ;  /* 0x000000cab818723c */ /* 0x040fe20000001818 */
[----:B------:R-:W-:Y:S07]  /*e7d0*/  LDSM.16.M88.4 R200, [R216+-0x8000] ;  /* 0xff800000d8c8783b */ /* 0x000fee0000000200 */
[C---:B-1----:R-:W-:Y:S08]  /*e7e0*/  HMMA.16816.F32 R28, R184.reuse, R204, R28 ;  /* 0x000000ccb81c723c */ /* 0x042ff0000000181c */
[C---:B------:R-:W-:Y:S01]  /*e7f0*/  HMMA.16816.F32 R32, R184.reuse, R206, R32 ;  /* 0x000000ceb820723c */ /* 0x040fe20000001820 */
[----:B------:R-:W-:Y:S07]  /*e800*/  LDSM.16.M88.4 R204, [R216+-0x7800] ;  /* 0xff880000d8cc783b */ /* 0x000fee0000000200 */
[C---:B------:R-:W-:Y:S08]  /*e810*/  HMMA.16816.F32 R36, R184.reuse, R188, R36 ;  /* 0x000000bcb824723c */ /* 0x040ff00000001824 */
[C---:B------:R-:W-:Y:S01]  /*e820*/  HMMA.16816.F32 R40, R184.reuse, R190, R40 ;  /* 0x000000beb828723c */ /* 0x040fe20000001828 */
[----:B------:R-:W1:Y:S07]  /*e830*/  LDSM.16.M88.4 R188, [R224] ;  /* 0x00000000e0bc783b */ /* 0x000e6e0000000200 */
[C---:B------:R-:W-:Y:S08]  /*e840*/  HMMA.16816.F32 R44, R184.reuse, R208, R44 ;  /* 0x000000d0b82c723c */ /* 0x040ff0000000182c */
[----:B------:R-:W-:Y:S01]  /*e850*/  HMMA.16816.F32 R48, R184, R210, R48 ;  /* 0x000000d2b830723c */ /* 0x000fe20000001830 */
[----:B------:R-:W2:Y:S06]  /*e860*/  LDSM.16.M88.4 R184, [R216+-0x7000] ;  /* 0xff900000d8b8783b */ /* 0x000eac0000000200 */
[----:B------:R-:W4:Y:S01]  /*e870*/  LDSM.16.M88.4 R208, [R216+-0x6800] ;  /* 0xff980000d8d0783b */ /* 0x000f220000000200 */
[----:B---3--:R-:W-:Y:S01]  /*e880*/  ISETP.GT.AND P0, PT, R252, R0, PT ;  /* 0x00000000fc00720c */ /* 0x008fe20003f04270 */
        /* <DEDUP_REMOVED lines=36> */
[----:B------:R-:W2:Y:S06]  /*ead0*/  LDSM.16.M88.4 R184, [R231] ;  /* 0x00000000e7b8783b */ /* 0x000eac0000000200 */
        /* <DEDUP_REMOVED lines=18> */
[----:B------:R-:W2:Y:S06]  /*ec00*/  LDSM.16.M88.4 R188, [R217+0x5000] ;  /* 0x00500000d9bc783b */ /* 0x000eac0000000200 */
        /* <DEDUP_REMOVED lines=18> */
[----:B------:R-:W2:Y:S06]  /*ed30*/  LDSM.16.M88.4 R184, [R216+-0x4000] ;  /* 0xffc00000d8b8783b */ /* 0x000eac0000000200 */
        /* <DEDUP_REMOVED lines=94> */
[----:B------:R-:W1:Y:S06]  /*f320*/  LDSM.16.M88.4 R188, [R135+0xb000] ;  /* 0x00b0000087bc783b */ /* 0x000e6c0000000200 */
[----:B------:R-:W5:Y:S01]  /*f330*/  LDSM.16.M88.4 R192, [R135+0xb800] ;  /* 0x00b8000087c0783b */ /* 0x000f620000000200 */
        /* <DEDUP_REMOVED lines=15> */
[C---:B-----5:R-:W-:Y:S08]  /*f430*/  HMMA.16816.F32 R44, R196.reuse, R192, R44 ;  /* 0x000000c0c42c723c */ /* 0x060ff0000000182c */
[----:B------:R-:W-:Y:S01]  /*f440*/  HMMA.16816.F32 R48, R196, R194, R48 ;  /* 0x000000c2c430723c */ /* 0x000fe20000001830 */
[----:B------:R-:W5:Y:S06]  /*f450*/  LDSM.16.M88.4 R192, [R243] ;  /* 0x00000000f3c0783b */ /* 0x000f6c0000000200 */
[----:B------:R-:W1:Y:S01]  /*f460*/  LDSM.16.M88.4 R196, [R244] ;  /* 0x00000000f4c4783b */ /* 0x000e620000000200 */
        /* <DEDUP_REMOVED lines=12> */
[C---:B-----5:R-:W-:Y:S08]  /*f530*/  HMMA.16816.F32 R36, R200.reuse, R192, R36 ;  /* 0x000000c0c824723c */ /* 0x060ff00000001824 */
[C---:B------:R-:W-:Y:S01]  /*f540*/  HMMA.16816.F32 R40, R200.reuse, R194, R40 ;  /* 0x000000c2c828723c */ /* 0x040fe20000001828 */
[----:B------:R-:W4:Y:S07]  /*f550*/  LDSM.16.M88.4 R192, [R217+0xa800] ;  /* 0x00a80000d9c0783b */ /* 0x000f2e0000000200 */
[C---:B------:R-:W-:Y:S08]  /*f560*/  HMMA.16816.F32 R44, R200.reuse, R196, R44 ;  /* 0x000000c4c82c723c */ /* 0x040ff0000000182c */
[----:B------:R-:W-:Y:S01]  /*f570*/  HMMA.16816.F32 R48, R200, R198, R48 ;  /* 0x000000c6c830723c */ /* 0x000fe20000001830 */
[----:B------:R-:W5:Y:S06]  /*f580*/  LDSM.16.M88.4 R196, [R217+0xb000] ;  /* 0x00b00000d9c4783b */ /* 0x000f6c0000000200 */
[----:B------:R-:W-:Y:S01]  /*f590*/  LDSM.16.M88.4 R200, [R224+0xc000] ;  /* 0x00c00000e0c8783b */ /* 0x000fe20000000200 */
[C---:B---3--:R-:W-:Y:S08]  /*f5a0*/  HMMA.16816.F32 R4, R204.reuse, R208, R4 ;  /* 0x000000d0cc04723c */ /* 0x048ff00000001804 */
[C---:B------:R-:W-:Y:S01]  /*f5b0*/  HMMA.16816.F32 R8, R204.reuse, R210, R8 ;  /* 0x000000d2cc08723c */ /* 0x040fe20000001808 */
[----:B------:R-:W-:Y:S07]  /*f5c0*/  LDSM.16.M88.4 R208, [R216] ;  /* 0x00000000d8d0783b */ /* 0x000fee0000000200 */
[C---:B--2---:R-:W-:Y:S08]  /*f5d0*/  HMMA.16816.F32 R12, R204.reuse, R184, R12 ;  /* 0x000000b8cc0c723c */ /* 0x044ff0000000180c */
[C---:B------:R-:W-:Y:S01]  /*f5e0*/  HMMA.16816.F32 R16, R204.reuse, R186, R16 ;  /* 0x000000bacc10723c */ /* 0x040fe20000001810 */
[----:B------:R-:W2:Y:S07]  /*f5f0*/  LDSM.16.M88.4 R184, [R217+0xb800] ;  /* 0x00b80000d9b8783b */ /* 0x000eae0000000200 */
[C---:B-1----:R-:W-:Y:S08]  /*f600*/  HMMA.16816.F32 R20, R204.reuse, R188, R20 ;  /* 0x000000bccc14723c */ /* 0x042ff00000001814 */
[C---:B------:R-:W-:Y:S08]  /*f610*/  HMMA.16816.F32 R24, R204.reuse, R190, R24 ;  /* 0x000000becc18723c */ /* 0x040ff00000001818 */
[C---:B----4-:R-:W-:Y:S08]  /*f620*/  HMMA.16816.F32 R28, R204.reuse, R192, R28 ;  /* 0x000000c0cc1c723c */ /* 0x050ff0000000181c */
[C---:B------:R-:W-:Y:S08]  /*f630*/  HMMA.16816.F32 R32, R204.reuse, R194, R32 ;  /* 0x000000c2cc20723c */ /* 0x040ff00000001820 */
[C---:B-----5:R-:W-:Y:S08]  /*f640*/  HMMA.16816.F32 R36, R204.reuse, R196, R36 ;  /* 0x000000c4cc24723c */ /* 0x060ff00000001824 */
        /* <DEDUP_REMOVED lines=29> */
[----:B------:R-:W-:Y:S05]  /*f820*/  FMUL.FTZ R19, R19, c[0x0][0x320] ;  /* 0x0000c80013137a20 */ /* 0x000fea0000410000 */
[----:B------:R-:W1:Y:S01]  /*f830*/  MUFU.TANH R210, R9 ;  /* 0x0000000900d27308 */ /* 0x000e620000002400 */
[----:B----4-:R-:W4:Y:S09]  /*f840*/  LDSM.16.M88.4 R4, [R216+0x1000] ;  /* 0x00100000d804783b */ /* 0x010f320000000200 */
[----:B------:R-:W1:Y:S10]  /*f850*/  MUFU.TANH R215, R10 ;  /* 0x0000000a00d77308 */ /* 0x000e740000002400 */
[----:B------:R5:W1:Y:S10]  /*f860*/  MUFU.TANH R213, R11 ;  /* 0x0000000b00d57308 */ /* 0x000a740000002400 */
[----:B------:R-:W1:Y:S10]  /*f870*/  MUFU.TANH R199, R16 ;  /* 0x0000001000c77308 */ /* 0x000e740000002400 */
[----:B------:R-:W1:Y:S01]  /*f880*/  MUFU.TANH R197, R17 ;  /* 0x0000001100c57308 */ /* 0x000e620000002400 */
[----:B-----5:R-:W5:Y:S01]  /*f890*/  LDSM.16.M88.4 R8, [R216+0x1800] ;  /* 0x00180000d808783b */ /* 0x020f620000000200 */
[C---:B----4-:R-:W-:Y:S08]  /*f8a0*/  HMMA.16816.F32 R20, R200.reuse, R4, R20 ;  /* 0x00000004c814723c */ /* 0x050ff00000001814 */
[----:B------:R-:W4:Y:S01]  /*f8b0*/  MUFU.TANH R204, R18 ;  /* 0x0000001200cc7308 */ /* 0x000f220000002400 */
[C---:B------:R-:W-:Y:S01]  /*f8c0*/  HMMA.16816.F32 R24, R200.reuse, R6, R24 ;  /* 0x00000006c818723c */ /* 0x040fe20000001818 */
[----:B------:R-:W1:Y:S08]  /*f8d0*/  LDSM.16.M88.4 R4, [R216+0x2000] ;  /* 0x00200000d804783b */ /* 0x000e700000000200 */
[----:B------:R-:W1:Y:S06]  /*f8e0*/  MUFU.TANH R198, R19 ;  /* 0x0000001300c67308 */ /* 0x000e6c0000002400 */
[----:B------:R-:W-:Y:S04]  /*f8f0*/  FMUL.FTZ R20, R20, c[0x0][0x320] ;  /* 0x0000c80014147a20 */ /* 0x000fe80000410000 */
[----:B------:R-:W1:Y:S01]  /*f900*/  MUFU.TANH R206, R12 ;  /* 0x0000000c00ce7308 */ /* 0x000e620000002400 */
        /* <DEDUP_REMOVED lines=8> */
[C---:B-----5:R-:W-:Y:S06]  /*f990*/  HMMA.16816.F32 R28, R200.reuse, R8, R28 ;  /* 0x00000008c81c723c */ /* 0x060fec000000181c */
[----:B------:R-:W2:Y:S02]  /*f9a0*/  MUFU.TANH R193, R21 ;  /* 0x0000001500c17308 */ /* 0x000ea40000002400 */
[C---:B------:R-:W-:Y:S01]  /*f9b0*/  HMMA.16816.F32 R32, R200.reuse, R10, R32 ;  /* 0x0000000ac820723c */ /* 0x040fe20000001820 */
[----:B------:R-:W5:Y:S01]  /*f9c0*/  LDSM.16.M88.4 R8, [R216+0x2800] ;  /* 0x00280000d808783b */ /* 0x000f620000000200 */
[----:B------:R-:W-:Y:S06]  /*f9d0*/  DEPBAR.LE SB0, 0x0 ;  /* 0x000080000000791a */ /* 0x000fec0000000000 */
[----:B------:R-:W2:Y:S01]  /*f9e0*/  MUFU.TANH R196, R22 ;  /* 0x0000001600c47308 */ /* 0x000ea20000002400 */
[----:B------:R-:W-:Y:S01]  /*f9f0*/  BAR.SYNC.DEFER_BLOCKING 0x0 ;  /* 0x0000000000007b1d */ /* 0x000fe20000010000 */
[C---:B-1----:R-:W-:Y:S06]  /*fa00*/  HMMA.16816.F32 R36, R200.reuse, R4, R36 ;  /* 0x00000004c824723c */ /* 0x042fec0000001824 */
[----:B------:R-:W-:Y:S02]  /*fa10*/  FMUL.FTZ R28, R28, c[0x0][0x320] ;  /* 0x0000c8001c1c7a20 */ /* 0x000fe40000410000 */
[----:B------:R1:W1:Y:S01]  /*fa20*/  MUFU.TANH R195, R23 ;  /* 0x0000001700c37308 */ /* 0x0002620000002400 */
[C---:B------:R-:W-:Y:S03]  /*fa30*/  HMMA.16816.F32 R40, R200.reuse, R6, R40 ;  /* 0x00000006c828723c */ /* 0x040fe60000001828 */
[----:B------:R-:W-:Y:S02]  /*fa40*/  FMUL.FTZ R29, R29, c[0x0][0x320] ;  /* 0x0000c8001d1d7a20 */ /* 0x000fe40000410000 */
[----:B------:R-:W-:Y:S02]  /*fa50*/  FMUL.FTZ R30, R30, c[0x0][0x320] ;  /* 0x0000c8001e1e7a20 */ /* 0x000fe40000410000 */
[----:B------:R-:W-:Y:S02]  /*fa60*/  FMUL.FTZ R31, R31, c[0x0][0x320] ;  /* 0x0000c8001f1f7a20 */ /* 0x000fe40000410000 */
[----:B------:R2:W2:Y:S03]  /*fa70*/  MUFU.TANH R191, R24 ;  /* 0x0000001800bf7308 */ /* 0x0004a60000002400 */
[----:B------:R-:W-:Y:S07]  /*fa80*/  FMUL.FTZ R32, R32, c[0x0][0x320] ;  /* 0x0000c80020207a20 */ /* 0x000fee0000410000 */
[----:B------:R3:W3:Y:S01]  /*fa90*/  MUFU.TANH R189, R25 ;  /* 0x0000001900bd7308 */ /* 0x0006e20000002400 */
[C---:B-----5:R-:W-:Y:S04]  /*faa0*/  HMMA.16816.F32 R44, R200.reuse, R8, R44 ;  /* 0x00000008c82c723c */ /* 0x060fe8000000182c */
[----:B-1----:R-:W-:Y:S05]  /*fab0*/  FMUL.FTZ R23, R41, c[0x0][0x320] ;  /* 0x0000c80029177a20 */ /* 0x002fea0000410000 */
[----:B------:R1:W1:Y:S01]  /*fac0*/  MUFU.TANH R192, R26 ;  /* 0x0000001a00c07308 */ /* 0x0002620000002400 */
[----:B------:R-:W-:Y:S03]  /*fad0*/  HMMA.16816.F32 R48, R200, R10, R48 ;  /* 0x0000000ac830723c */ /* 0x000fe60000001830 */
[----:B--2---:R-:W-:Y:S06]  /*fae0*/  FMUL.FTZ R24, R40, c[0x0][0x320] ;  /* 0x0000c80028187a20 */ /* 0x004fec0000410000 */
[----:B------:R2:W2:Y:S03]  /*faf0*/  MUFU.TANH R190, R27 ;  /* 0x0000001b00be7308 */ /* 0x0004a60000002400 */
[----:B---3--:R-:W-:Y:S02]  /*fb00*/  FMUL.FTZ R25, R43, c[0x0][0x320] ;  /* 0x0000c8002b197a20 */ /* 0x008fe40000410000 */
[----:B------:R-:W-:Y:S02]  /*fb10*/  FMUL.FTZ R22, R44, c[0x0][0x320] ;  /* 0x0000c8002c167a20 */ /* 0x000fe40000410000 */
[----:B------:R-:W-:Y:S03]  /*fb20*/  FMUL.FTZ R17, R45, c[0x0][0x320] ;  /* 0x0000c8002d117a20 */ /* 0x000fe60000410000 */
[----:B------:R3:W3:Y:S01]  /*fb30*/  MUFU.TANH R186, R28 ;  /* 0x0000001c00ba7308 */ /* 0x0006e20000002400 */
[----:B------:R-:W-:Y:S02]  /*fb40*/  FMUL.FTZ R21, R46, c[0x0][0x320] ;  /* 0x0000c8002e157a20 */ /* 0x000fe40000410000 */
[----:B------:R-:W-:Y:S02]  /*fb50*/  FMUL.FTZ R20, R47, c[0x0][0x320] ;  /* 0x0000c8002f147a20 */ /* 0x000fe40000410000 */
[----:B-1----:R-:W-:Y:S02]  /*fb60*/  FMUL.FTZ R26, R42, c[0x0][0x320] ;  /* 0x0000c8002a1a7a20 */ /* 0x002fe40000410000 */
[----:B------:R-:W-:Y:S02]  /*fb70*/  FMUL.FTZ R16, R48, c[0x0][0x320] ;  /* 0x0000c80030107a20 */ /* 0x000fe40000410000 */
[----:B------:R-:W-:Y:S01]  /*fb80*/  FMUL.FTZ R11, R49, c[0x0][0x320] ;  /* 0x0000c800310b7a20 */ /* 0x000fe20000410000 */
[----:B------:R1:W1:Y:S01]  /*fb90*/  MUFU.TANH R185, R29 ;  /* 0x0000001d00b97308 */ /* 0x0002620000002400 */
[----:B------:R-:W-:Y:S02]  /*fba0*/  FMUL.FTZ R19, R50, c[0x0][0x320] ;  /* 0x0000c80032137a20 */ /* 0x000fe40000410000 */
[----:B------:R-:W-:Y:S02]  /*fbb0*/  FMUL.FTZ R18, R51, c[0x0][0x320] ;  /* 0x0000c80033127a20 */ /* 0x000fe40000410000 */
[----:B--2---:R-:W-:Y:S05]  /*fbc0*/  FMUL.FTZ R27, R37, c[0x0][0x320] ;  /* 0x0000c800251b7a20 */ /* 0x004fea0000410000 */
[----:B------:R2:W2:Y:S01]  /*fbd0*/  MUFU.TANH R188, R30 ;  /* 0x0000001e00bc7308 */ /* 0x0004a20000002400 */
[----:B---3--:R-:W-:Y:S09]  /*fbe0*/  FMUL.FTZ R28, R39, c[0x0][0x320] ;  /* 0x0000c800271c7a20 */ /* 0x008ff20000410000 */
[----:B------:R3:W3:Y:S01]  /*fbf0*/  MUFU.TANH R187, R31 ;  /* 0x0000001f00bb7308 */ /* 0x0006e20000002400 */
[----:B-1----:R-:W-:Y:S09]  /*fc00*/  FMUL.FTZ R29, R38, c[0x0][0x320] ;  /* 0x0000c800261d7a20 */ /* 0x002ff20000410000 */
[----:B------:R1:W1:Y:S01]  /*fc10*/  MUFU.TANH R184, R32 ;  /* 0x0000002000b87308 */ /* 0x0002620000002400 */
[----:B--2---:R-:W-:Y:S09]  /*fc20*/  FMUL.FTZ R30, R36, c[0x0][0x320] ;  /* 0x0000c800241e7a20 */ /* 0x004ff20000410000 */
[----:B------:R2:W2:Y:S01]  /*fc30*/  MUFU.TANH R205, R13 ;  /* 0x0000000d00cd7308 */ /* 0x0004a20000002400 */
[----:B---3--:R-:W-:Y:S02]  /*fc40*/  FMUL.FTZ R31, R33, c[0x0][0x320] ;  /* 0x0000c800211f7a20 */ /* 0x008fe40000410000 */
[----:B------:R-:W-:Y:S07]  /*fc50*/  FMUL.FTZ R33, R34, c[0x0][0x320] ;  /* 0x0000c80022217a20 */ /* 0x000fee0000410000 */
[----:B------:R3:W2:Y:S01]  /*fc60*/  MUFU.TANH R209, R14 ;  /* 0x0000000e00d17308 */ /* 0x0006a20000002400 */
[----:B-1----:R-:W-:Y:S09]  /*fc70*/  FMUL.FTZ R32, R35, c[0x0][0x320] ;  /* 0x0000c80023207a20 */ /* 0x002ff20000410000 */
[----:B------:R3:W1:Y:S10]  /*fc80*/  MUFU.TANH R207, R15 ;  /* 0x0000000f00cf7308 */ /* 0x0006740000002400 */
        /* <DEDUP_REMOVED lines=20> */
[----:B--234-:R-:W2:Y:S01]  /*fdd0*/  LDL R2, [R1+0x3c] ;  /* 0x00003c0001027983 */ /* 0x01cea20000100800 */
[----:B------:R-:W-:Y:S03]  /*fde0*/  IMAD.MOV.U32 R12, RZ, RZ, c[0x0][0x2b8] ;  /* 0x0000ae00ff0c7624 */ /* 0x000fe600078e00ff */
[----:B------:R-:W3:Y:S02]  /*fdf0*/  LDL.64 R36, [R1+0x50] ;  /* 0x0000500001247983 */ /* 0x000ee40000100a00 */
[----:B------:R-:W-:Y:S02]  /*fe00*/  ISETP.NE.AND P2, PT, R12, 0x1, PT ;  /* 0x000000010c00780c */ /* 0x000fe40003f45270 */
[----:B------:R-:W4:Y:S04]  /*fe10*/  LDL R5, [R1+0x60] ;  /* 0x0000600001057983 */ /* 0x000f280000100800 */
[----:B------:R-:W5:Y:S04]  /*fe20*/  S2R R13, SR_TID.X ;  /* 0x00000000000d7919 */ /* 0x000f680000002100 */
[----:B------:R-:W3:Y:S04]  /*fe30*/  LDL.64 R34, [R1+0x48] ;  /* 0x0000480001227983 */ /* 0x000ee80000100a00 */
[----:B------:R-:W4:Y:S04]  /*fe40*/  LDL R6, [R1+0x40] ;  /* 0x0000400001067983 */ /* 0x000f280000100800 */
[----:B------:R-:W4:Y:S04]  /*fe50*/  LDL R10, [R1+0x100] ;  /* 0x00010000010a7983 */ /* 0x000f280000100800 */
[----:B------:R-:W4:Y:S04]  /*fe60*/  LDL R15, [R1+0x20] ;  /* 0x00002000010f7983 */ /* 0x000f280000100800 */
[----:B------:R-:W4:Y:S01]  /*fe70*/  LDL R9, [R1+0x104] ;  /* 0x0001040001097983 */ /* 0x000f220000100800 */
        /* <DEDUP_REMOVED lines=10> */
[----:B------:R-:W5:Y:S03]  /*ff20*/  LDL R12, [R1+0xc] ;  /* 0x00000c00010c7983 */ /* 0x000f660000100800 */
[----:B------:R-:W-:Y:S01]  /*ff30*/  IMAD R0, R0, 0x20, R3 ;  /* 0x0000002000007824 */ /* 0x000fe200078e0203 */
[----:B------:R-:W5:Y:S01]  /*ff40*/  LDL R13, [R1+0x28] ;  /* 0x00002800010d7983 */ /* 0x000f620000100800 */
[----:B--2---:R-:W-:Y:S05]  /*ff50*/  IMAD R2, R252, 0x60, R2 ;  /* 0x00000060fc027824 */ /* 0x004fea00078e0202 */
[----:B------:R-:W-:Y:S05]  /*ff60*/  IADD3 R2, R2, -0x60, R0 ;  /* 0xffffffa002027810 */ /* 0x000fea0007ffe000 */
[----:B------:R-:W-:Y:S04]  /*ff70*/  @P2 IMAD.HI.U32 R3, R2, c[0x0][0x2bc], RZ ;  /* 0x0000af0002032a27 */ /* 0x000fe800078e00ff */
[----:B------:R-:W-:Y:S01]  /*ff80*/  IMAD.MOV.U32 R0, RZ, RZ, R2 ;  /* 0x000000ffff007224 */ /* 0x000fe200078e0002 */
[----:B------:R-:W-:Y:S04]  /*ff90*/  @P2 SHF.R.U32.HI R0, RZ, c[0x0][0x2c0], R3 ;  /* 0x0000b000ff002a19 */ /* 0x000fe80000011603 */
[C---:B---3--:R-:W-:Y:S01]  /*ffa0*/  @!P6 IADD3 R3, P0, R0.reuse, R36, RZ ;  /* 0x000000240003e210 */ /* 0x048fe20007f1e0ff */
[----:B------:R-:W-:Y:S03]  /*ffb0*/  IMAD.MOV.U32 R36, RZ, RZ, RZ ;  /* 0x000000ffff247224 */ /* 0x000fe600078e00ff */
[----:B----4-:R-:W-:Y:S01]  /*ffc0*/  @!P6 LEA.HI.X.SX32 R5, R0, R5, 0x1, P0 ;  /* 0x000000050005e211 */ /* 0x010fe200000f0eff */
[----:B------:R-:W-:Y:S01]  /*ffd0*/  IMAD.MOV R0, RZ, RZ, -R0 ;  /* 0x000000ffff007224 */ /* 0x000fe200078e0a00 */
[C---:B------:R-:W-:Y:S03]  /*ffe0*/  @!P6 LEA R4, P0, R3.reuse, c[0x0][0x2a0], 0x2 ;  /* 0x0000a8000304ea11 */ /* 0x040fe600078010ff */
[----:B------:R-:W-:Y:S01]  /*fff0*/  IMAD R37, R0, c[0x0][0x2b8], R2 ;  /* 0x0000ae0000257a24 */ /* 0x000fe200078e0202 */
[----:B------:R-:W-:Y:S02]  /*10000*/  @!P6 LEA.HI.X R5, R3, c[0x0][0x2a4], R5, 0x2, P0 ;  /* 0x0000a9000305ea11 */ /* 0x000fe400000f1405 */
[----:B------:R-:W-:Y:S01]  /*10010*/  SHF.L.U64.HI R10, R15, 0x1, R10 ;  /* 0x000000010f0a7819 */ /* 0x000fe2000001020a */
[C---:B------:R-:W-:Y:S01]  /*10020*/  IMAD.WIDE.U32 R2, R37.reuse, c[0x0][0x1e0], RZ ;  /* 0x0000780025027a25 */ /* 0x040fe200078e00ff */
[----:B------:R-:W-:Y:S01]  /*10030*/  SHF.R.S32.HI R0, RZ, 0x1f, R37 ;  /* 0x0000001fff007819 */ /* 0x000fe20000011425 */
[----:B------:R-:W2:Y:S01]  /*10040*/  @!P6 LDG.E R36, [R4.64] ;  /* 0x000000060424e981 */ /* 0x000ea2000c1e1900 */
[----:B-----5:R-:W-:Y:S03]  /*10050*/  SHF.L.U64.HI R9, R14, 0x1, R9 ;  /* 0x000000010e097819 */ /* 0x020fe60000010209 */
[----:B------:R-:W-:Y:S01]  /*10060*/  IMAD R0, R0, c[0x0][0x1e0], RZ ;  /* 0x0000780000007a24 */ /* 0x000fe200078e02ff */
[----:B------:R3:W-:Y:S03]  /*10070*/  STL [R1+0x14], R37 ;  /* 0x0000142501007387 */ /* 0x0007e60000100800 */
[----:B------:R-:W-:Y:S04]  /*10080*/  IMAD R0, R37, c[0x0][0x1e4], R0 ;  /* 0x0000790025007a24 */ /* 0x000fe800078e0200 */
[----:B------:R-:W-:Y:S01]  /*10090*/  IMAD.IADD R3, R3, 0x1, R0 ;  /* 0x0000000103037824 */ /* 0x000fe200078e0200 */
[----:B------:R-:W-:Y:S01]  /*100a0*/  SHF.L.U64.HI R7, R12, 0x1, R7 ;  /* 0x000000010c077819 */ /* 0x000fe20000010207 */
[C---:B------:R-:W-:Y:S01]  /*100b0*/  IMAD.SHL.U32 R35, R13.reuse, 0x2, RZ ;  /* 0x000000020d237824 */ /* 0x040fe200078e00ff */
[----:B------:R-:W-:Y:S01]  /*100c0*/  SHF.L.U64.HI R8, R13, 0x1, R8 ;  /* 0x000000010d087819 */ /* 0x000fe20000010208 */
[----:B---3--:R-:W-:Y:S02]  /*100d0*/  IMAD.SHL.U32 R37, R15, 0x2, RZ ;  /* 0x000000020f257824 */ /* 0x008fe400078e00ff */
[----:B--2---:R-:W-:Y:S01]  /*100e0*/  IMAD.WIDE.U32 R2, R36, c[0x0][0x1f0], R2 ;  /* 0x00007c0024027a25 */ /* 0x004fe200078e0002 */
[----:B------:R-:W-:Y:S01]  /*100f0*/  SHF.R.S32.HI R0, RZ, 0x1f, R36 ;  /* 0x0000001fff007819 */ /* 0x000fe20000011424 */
[----:B------:R2:W-:Y:S03]  /*10100*/  STL [R1+0x10], R36 ;  /* 0x0000102401007387 */ /* 0x0005e60000100800 */
[----:B------:R-:W-:Y:S01]  /*10110*/  IADD3 R5, P0, R34, R2, RZ ;  /* 0x0000000222057210 */ /* 0x000fe20007f1e0ff */
[----:B------:R-:W-:Y:S02]  /*10120*/  IMAD R0, R0, c[0x0][0x1f0], RZ ;  /* 0x00007c0000007a24 */ /* 0x000fe400078e02ff */
[----:B------:R-:W-:Y:S02]  /*10130*/  IMAD.SHL.U32 R34, R12, 0x2, RZ ;  /* 0x000000020c227824 */ /* 0x000fe400078e00ff */
[----:B------:R-:W-:Y:S05]  /*10140*/  IMAD R0, R36, c[0x0][0x1f4], R0 ;  /* 0x00007d0024007a24 */ /* 0x000fea00078e0200 */
[----:B------:R-:W-:Y:S02]  /*10150*/  IADD3.X R2, R6, R3, R0, P0, !PT ;  /* 0x0000000306027210 */ /* 0x000fe400007fe400 */
[C---:B------:R-:W-:Y:S04]  /*10160*/  LEA R6, P0, R5.reuse, c[0x0][0x1c8], 0x1 ;  /* 0x0000720005067a11 */ /* 0x040fe800078008ff */
[----:B------:R-:W-:Y:S01]  /*10170*/  LEA.HI.X R5, R5, c[0x0][0x1cc], R2, 0x1, P0 ;  /* 0x0000730005057a11 */ /* 0x000fe200000f0c02 */
[----:B--2---:R-:W-:Y:S01]  /*10180*/  IMAD.SHL.U32 R36, R14, 0x2, RZ ;  /* 0x000000020e247824 */ /* 0x004fe200078e00ff */
[----:B------:R-:W-:-:S05]  /*10190*/  BRA.DIV ~URZ, `(.L_x_2714) ;  /* 0x00007ce27f007947 */ /* 0x000fca000b800000 */
[----:B------:R2:W3:Y:S02]  /*101a0*/  SHFL.IDX PT, R4, R5, RZ, 0x181f ;  /* 0x00181fff05047589 */ /* 0x0004e400000e0000 */
.L_x_2749:
[----:B------:R-:W-:-:S05]  /*101b0*/  BRA.DIV ~URZ, `(.L_x_2715) ;  /* 0x00007d327f007947 */ /* 0x000fca000b800000 */
[----:B------:R-:W4:Y:S01]  /*101c0*/  SHFL.IDX PT, R0, R6, RZ, 0x181f ;  /* 0x00181fff06007589 */ /* 0x000f2200000e0000 */
[C---:B------:R-:W-:Y:S02]  /*101d0*/  IADD3 R12, -R132.reuse, 0x10, RZ ;  /* 0x00000010840c7810 */ /* 0x040fe40007ffe1ff */
[----:B------:R-:W-:Y:S02]  /*101e0*/  ISETP.NE.U32.AND P2, PT, R132, RZ, PT ;  /* 0x000000ff8400720c */ /* 0x000fe40003f45070 */
[----:B------:R-:W-:Y:S04]  /*101f0*/  LOP3.LUT R12, R12, 0xf, RZ, 0xc0, !PT ;  /* 0x0000000f0c0c7812 */ /* 0x000fe800078ec0ff */
[----:B----4-:R-:W-:Y:S04]  /*10200*/  IADD3 R2, P1, P0, R12, R0, R34 ;  /* 0x000000000c027210 */ /* 0x010fe8000783e022 */
[----:B---3--:R-:W-:Y:S02]  /*10210*/  IADD3.X R3, RZ, R4, R7, P1, P0 ;  /* 0x00000004ff037210 */ /* 0x008fe40000fe0407 */
[----:B------:R-:W-:Y:S03]  /*10220*/  IADD3 R14, P0, R0, R35, RZ ;  /* 0x00000023000e7210 */ /* 0x000fe60007f1e0ff */
[----:B------:R-:W-:Y:S01]  /*10230*/  @!PT LDS RZ, [RZ] ;  /* 0x00000000fffff984 */ /* 0x000fe20000000800 */
[----:B------:R-:W-:Y:S01]  /*10240*/  @!PT LDS RZ, [RZ] ;  /* 0x00000000fffff984 */ /* 0x000fe20000000800 */
[----:B------:R3:W-:Y:S02]  /*10250*/  LDGSTS.E.BYPASS.LTC128B.128.ZFILL [R251+0xc100], [R2.64], P2 ;  /* 0x0c10000002fb7fae */ /* 0x0007e40009141d46 */
[----:B------:R-:W-:Y:S05]  /*10260*/  IMAD.X R15, R4, 0x1, R8, P0 ;  /* 0x00000001040f7824 */ /* 0x000fea00000e0608 */
[----:B------:R4:W-:Y:S01]  /*10270*/  LDGSTS.E.BYPASS.LTC128B.128 [R251+0xf100], [R14.64], !P5 ;  /* 0x0f1000000efb7fae */ /* 0x0009e2000e901d46 */
[----:B---3--:R-:W-:Y:S05]  /*10280*/  IADD3 R2, P0, R0, R36, RZ ;  /* 0x0000002400027210 */ /* 0x008fea0007f1e0ff */
[----:B------:R-:W-:Y:S05]  /*10290*/  IMAD.X R3, R4, 0x1, R9, P0 ;  /* 0x0000000104037824 */ /* 0x000fea00000e0609 */
[----:B------:R3:W-:Y:S02]  /*102a0*/  LDGSTS.E.BYPASS.LTC128B.128 [R251+0x12100], [R2.64], !P4 ;  /* 0x1210000002fb7fae */ /* 0x0007e4000e101d46 */
[----:B---3--:R-:W-:Y:S02]  /*102b0*/  IADD3 R2, P0, R0, R37, RZ ;  /* 0x0000002500027210 */ /* 0x008fe40007f1e0ff */
[----:B------:R-:W3:Y:S03]  /*102c0*/  SHFL.IDX PT, R0, R6, 0x1, 0x181f ;  /* 0x00381f0006007f89 */ /* 0x000ee600000e0000 */
[----:B------:R-:W-:Y:S02]  /*102d0*/  IMAD.X R3, R4, 0x1, R10, P0 ;  /* 0x0000000104037824 */ /* 0x000fe400000e060a */
[----:B------:R-:W-:Y:S04]  /*102e0*/  SHFL.IDX PT, R4, R5, 0x2, 0x181f ;  /* 0x00581f0005047f89 */ /* 0x000fe800000e0000 */
[----:B------:R5:W-:Y:S01]  /*102f0*/  LDGSTS.E.BYPASS.LTC128B.128 [R251+0x15100], [R2.64], !P3 ;  /* 0x1510000002fb7fae */ /* 0x000be2000d901d46 */
[----:B---3--:R-:W-:Y:S03]  /*10300*/  IADD3 R12, P1, P0, R12, R0, R34 ;  /* 0x000000000c0c7210 */ /* 0x008fe6000783e022 */
[----:B-----5:R-:W3:Y:S02]  /*10310*/  SHFL.IDX PT, R2, R5, 0x1, 0x181f ;  /* 0x00381f0005027f89 */ /* 0x020ee400000e0000 */
[----:B---3--:R-:W-:Y:S05]  /*10320*/  IADD3.X R13, RZ, R2, R7, P1, P0 ;  /* 0x00000002ff0d7210 */ /* 0x008fea0000fe0407 */
[----:B------:R3:W-:Y:S02]  /*10330*/  LDGSTS.E.BYPASS.LTC128B.128.ZFILL [R251+0xd100], [R12.64], P2 ;  /* 0x0d1000000cfb7fae */ /* 0x0007e40009141d46 */
[----:B---3--:R-:W-:Y:S05]  /*10340*/  IADD3 R12, P0, R0, R35, RZ ;  /* 0x00000023000c7210 */ /* 0x008fea0007f1e0ff */
[----:B------:R-:W-:Y:S05]  /*10350*/  IMAD.X R13, R2, 0x1, R8, P0 ;  /* 0x00000001020d7824 */ /* 0x000fea00000e0608 */
[----:B------:R3:W-:Y:S02]  /*10360*/  LDGSTS.E.BYPASS.LTC128B.128 [R251+0x10100], [R12.64], !P5 ;  /* 0x101000000cfb7fae */ /* 0x0007e4000e901d46 */
[----:B---3--:R-:W-:Y:S05]  /*10370*/  IADD3 R12, P0, R0, R36, RZ ;  /* 0x00000024000c7210 */ /* 0x008fea0007f1e0ff */
[----:B------:R-:W-:Y:S01]  /*10380*/  IMAD.X R13, R2, 0x1, R9, P0 ;  /* 0x00000001020d7824 */ /* 0x000fe200000e0609 */
[----:B----4-:R-:W-:Y:S02]  /*10390*/  IADD3 R14, P0, R0, R37, RZ ;  /* 0x00000025000e7210 */ /* 0x010fe40007f1e0ff */
[----:B------:R3:W4:Y:S03]  /*103a0*/  SHFL.IDX PT, R0, R6, 0x2, 0x181f ;  /* 0x00581f0006007f89 */ /* 0x00072600000e0000 */
[----:B------:R-:W-:Y:S01]  /*103b0*/  IMAD.X R15, R2, 0x1, R10, P0 ;  /* 0x00000001020f7824 */ /* 0x000fe200000e060a */
[----:B------:R3:W-:Y:S04]  /*103c0*/  LDGSTS.E.BYPASS.LTC128B.128 [R251+0x13100], [R12.64], !P4 ;  /* 0x131000000cfb7fae */ /* 0x0007e8000e101d46 */
[----:B------:R3:W-:Y:S03]  /*103d0*/  LDGSTS.E.BYPASS.LTC128B.128 [R251+0x16100], [R14.64], !P3 ;  /* 0x161000000efb7fae */ /* 0x0007e6000d901d46 */
.L_x_2750:
[C---:B------:R-:W-:Y:S02]  /*103e0*/  IADD3 R2, -R132.reuse, 0x10, RZ ;  /* 0x0000001084027810 */ /* 0x040fe40007ffe1ff */
[----:B------:R-:W-:Y:S02]  /*103f0*/  ISETP.NE.U32.AND P0, PT, R132, RZ, PT ;  /* 0x000000ff8400720c */ /* 0x000fe40003f05070 */
[----:B------:R-:W-:Y:S04]  /*10400*/  LOP3.LUT R2, R2, 0xf, RZ, 0xc0, !PT ;  /* 0x0000000f02027812 */ /* 0x000fe800078ec0ff */
[----:B----4-:R-:W-:Y:S04]  /*10410*/  IADD3 R2, P2, P1, R2, R0, R34 ;  /* 0x0000000002027210 */ /* 0x010fe8000795e022 */
[----:B------:R-:W-:Y:S02]  /*10420*/  IADD3.X R3, RZ, R4, R7, P2, P1 ;  /* 0x00000004ff037210 */ /* 0x000fe400017e2407 */
[C---:B---3--:R-:W-:Y:S03]  /*10430*/  IADD3 R6, P1, R0.reuse, R36, RZ ;  /* 0x0000002400067210 */ /* 0x048fe60007f3e0ff */
        /* <DEDUP_REMOVED lines=9> */
[----:B---3--:R-:W-:Y:S05]  /*104d0*/  IADD3 R2, P0, R0, R37, RZ ;  /* 0x0000002500027210 */ /* 0x008fea0007f1e0ff */
[----:B------:R-:W-:Y:S05]  /*104e0*/  IMAD.X R3, R4, 0x1, R10, P0 ;  /* 0x0000000104037824 */ /* 0x000fea00000e060a */
[----:B------:R4:W-:Y:S03]  /*104f0*/  LDGSTS.E.BYPASS.LTC128B.128 [R251+0x17100], [R2.64], !P3 ;  /* 0x1710000002fb7fae */ /* 0x0009e6000d901d46 */
.L_x_2713:
[----:B--234-:R-:W-:Y:S05]  /*10500*/  BSYNC B0 ;  /* 0x0000000000007941 */ /* 0x01cfea0003800000 */
.L_x_2712:
        /* <DEDUP_REMOVED lines=57> */
.L_x_2751:
        /* <DEDUP_REMOVED lines=34> */
[----:B------:R-:W-:Y:S02]  /*10ac0*/  FFMA.FTZ R15, R16, c[0x0][0x2d0], -R4 ;  /* 0x0000b400100f7a23 */ /* 0x000fe40000010804 */
[C---:B-1----:R-:W-:Y:S01]  /*10ad0*/  FADD.FTZ R0, -R3.reuse, R134 ;  /* 0x0000008603007221 */ /* 0x042fe20000010100 */
[----:B------:R-:W-:Y:S03]  /*10ae0*/  MOV R134, R12 ;  /* 0x0000000c00867202 */ /* 0x000fe60000000f00 */
[----:B------:R-:W-:Y:S03]  /*10af0*/  FMUL.FTZ R0, R0, c[0x0][0x2d0] ;  /* 0x0000b40000007a20 */ /* 0x000fe60000410000 */
[----:B------:R-:W-:Y:S10]  /*10b00*/  MUFU.EX2 R133, R133 ;  /* 0x0000008500857308 */ /* 0x000ff40000000800 */
[----:B------:R-:W1:Y:S01]  /*10b10*/  MUFU.EX2 R0, R0 ;  /* 0x0000000000007308 */ /* 0x000e620000000800 */
[C---:B---3--:R-:W-:Y:S02]  /*10b20*/  FFMA.FTZ R4, R2.reuse, R13, R7 ;  /* 0x0000000d02047223 */ /* 0x048fe40000010007 */
[----:B------:R-:W-:Y:S02]  /*10b30*/  FMUL.FTZ R48, R2, R136 ;  /* 0x0000008802307220 */ /* 0x000fe40000410000 */
[C---:B--2---:R-:W-:Y:S01]  /*10b40*/  FADD.FTZ R6, R184.reuse, R4 ;  /* 0x00000004b8067221 */ /* 0x044fe20000010000 */
[----:B------:R-:W-:Y:S01]  /*10b50*/  F2FP.PACK_AB R184, R184, R7 ;  /* 0x00000007b8b8723e */ /* 0x000fe200000000ff */
[----:B------:R-:W-:Y:S02]  /*10b60*/  FMUL.FTZ R4, R3, c[0x0][0x2d0] ;  /* 0x0000b40003047a20 */ /* 0x000fe40000410000 */
[----:B------:R-:W-:Y:S02]  /*10b70*/  FMUL.FTZ R49, R2, R137 ;  /* 0x0000008902317220 */ /* 0x000fe40000410000 */
[--C-:B------:R-:W-:Y:S02]  /*10b80*/  FFMA.FTZ R23, R20, c[0x0][0x2d0], -R4.reuse ;  /* 0x0000b40014177a23 */ /* 0x100fe40000010804 */
[----:B------:R-:W-:Y:S02]  /*10b90*/  FMUL.FTZ R20, R2, R164 ;  /* 0x000000a402147220 */ /* 0x000fe40000410000 */
[----:B------:R-:W2:Y:S01]  /*10ba0*/  LDL.LU R164, [R1+0x2c] ;  /* 0x00002c0001a47983 */ /* 0x000ea20000300800 */
[C---:B-1----:R-:W-:Y:S02]  /*10bb0*/  FMUL.FTZ R50, R0.reuse, R138 ;  /* 0x0000008a00327220 */ /* 0x042fe40000410000 */
[----:B------:R-:W-:Y:S02]  /*10bc0*/  FMUL.FTZ R51, R0, R139 ;  /* 0x0000008b00337220 */ /* 0x000fe40000410000 */
[----:B------:R-:W1:Y:S01]  /*10bd0*/  LDSM.16.MT88.4 R136, [R218] ;  /* 0x00000000da88783b */ /* 0x000e620000004200 */
[--C-:B------:R-:W-:Y:S02]  /*10be0*/  FFMA.FTZ R215, R215, c[0x0][0x2d0], -R4.reuse ;  /* 0x0000b400d7d77a23 */ /* 0x100fe40000010804 */
[--C-:B------:R-:W-:Y:S02]  /*10bf0*/  FFMA.FTZ R213, R213, c[0x0][0x2d0], -R4.reuse ;  /* 0x0000b400d5d57a23 */ /* 0x100fe40000010804 */
[--C-:B------:R-:W-:Y:S02]  /*10c00*/  FFMA.FTZ R5, R212, c[0x0][0x2d0], -R4.reuse ;  /* 0x0000b400d4057a23 */ /* 0x100fe40000010804 */
[--C-:B------:R-:W-:Y:S01]  /*10c10*/  FFMA.FTZ R7, R250, c[0x0][0x2d0], -R4.reuse ;  /* 0x0000b400fa077a23 */ /* 0x100fe20000010804 */
[----:B------:R-:W-:Y:S01]  /*10c20*/  MUFU.EX2 R215, R215 ;  /* 0x000000d700d77308 */ /* 0x000fe20000000800 */
[--C-:B------:R-:W-:Y:S02]  /*10c30*/  FFMA.FTZ R22, R21, c[0x0][0x2d0], -R4.reuse ;  /* 0x0000b40015167a23 */ /* 0x100fe40000010804 */
[----:B------:R-:W-:Y:S02]  /*10c40*/  FMUL.FTZ R21, R2, R165 ;  /* 0x000000a502157220 */ /* 0x000fe40000410000 */
[----:B------:R-:W-:Y:S01]  /*10c50*/  FFMA.FTZ R200, R187, c[0x0][0x2d0], -R4 ;  /* 0x0000b400bbc87a23 */ /* 0x000fe20000010804 */
[----:B------:R-:W-:Y:S01]  /*10c60*/  MOV R187, R9 ;  /* 0x0000000900bb7202 */ /* 0x000fe20000000f00 */
[----:B------:R-:W-:Y:S01]  /*10c70*/  FADD.FTZ R6, R186, R6 ;  /* 0x00000006ba067221 */ /* 0x000fe20000010000 */
[----:B------:R-:W-:Y:S01]  /*10c80*/  F2FP.PACK_AB R186, R8, R186 ;  /* 0x000000ba08ba723e */ /* 0x000fe200000000ff */
[--C-:B------:R-:W-:Y:S01]  /*10c90*/  FFMA.FTZ R190, R190, c[0x0][0x2d0], -R4.reuse ;  /* 0x0000b400bebe7a23 */ /* 0x100fe20000010804 */
[----:B------:R3:W-:Y:S01]  /*10ca0*/  MUFU.EX2 R165, R7 ;  /* 0x0000000700a57308 */ /* 0x0007e20000000800 */
        /* <DEDUP_REMOVED lines=11> */
[----:B------:R-:W5:Y:S01]  /*10d60*/  MUFU.EX2 R213, R213 ;  /* 0x000000d500d57308 */ /* 0x000f620000000800 */
[--C-:B------:R-:W-:Y:S02]  /*10d70*/  FFMA.FTZ R195, R195, c[0x0][0x2d0], -R4.reuse ;  /* 0x0000b400c3c37a23 */ /* 0x100fe40000010804 */
[--C-:B------:R-:W-:Y:S02]  /*10d80*/  FFMA.FTZ R192, R192, c[0x0][0x2d0], -R4.reuse ;  /* 0x0000b400c0c07a23 */ /* 0x100fe40000010804 */
[----:B---3--:R-:W-:Y:S02]  /*10d90*/  FMUL.FTZ R7, R0, R183 ;  /* 0x000000b700077220 */ /* 0x008fe40000410000 */
[--C-:B------:R-:W-:Y:S02]  /*10da0*/  FFMA.FTZ R201, R188, c[0x0][0x2d0], -R4.reuse ;  /* 0x0000b400bcc97a23 */ /* 0x100fe40000010804 */
[--C-:B------:R-:W-:Y:S01]  /*10db0*/  FFMA.FTZ R203, R32, c[0x0][0x2d0], -R4.reuse ;  /* 0x0000b40020cb7a23 */ /* 0x100fe20000010804 */
[----:B------:R-:W-:Y:S01]  /*10dc0*/  MUFU.EX2 R209, R209 ;  /* 0x000000d100d17308 */ /* 0x000fe20000000800 */
[--C-:B------:R-:W-:Y:S02]  /*10dd0*/  FFMA.FTZ R212, R29, c[0x0][0x2d0], -R4.reuse ;  /* 0x0000b4001dd47a23 */ /* 0x100fe40000010804 */
[C---:B------:R-:W-:Y:S01]  /*10de0*/  FMUL.FTZ R29, R2.reuse, R157 ;  /* 0x0000009d021d7220 */ /* 0x040fe20000410000 */
[----:B------:R-:W-:Y:S01]  /*10df0*/  MOV R157, R187 ;  /* 0x000000bb009d7202 */ /* 0x000fe20000000f00 */
[----:B----4-:R-:W-:Y:S01]  /*10e00*/  FMUL.FTZ R5, R2, R181 ;  /* 0x000000b502057220 */ /* 0x010fe20000410000 */
[----:B------:R-:W-:Y:S01]  /*10e10*/  MOV R181, R19 ;  /* 0x0000001300b57202 */ /* 0x000fe20000000f00 */
[----:B------:R-:W-:Y:S02]  /*10e20*/  FFMA.FTZ R214, R28, c[0x0][0x2d0], -R4 ;  /* 0x0000b4001cd67a23 */ /* 0x000fe40000010804 */
[----:B------:R-:W-:Y:S01]  /*10e30*/  FMUL.FTZ R4, R2, R180 ;  /* 0x000000b402047220 */ /* 0x000fe20000410000 */
[----:B------:R-:W-:Y:S01]  /*10e40*/  MOV R180, R18 ;  /* 0x0000001200b47202 */ /* 0x000fe20000000f00 */
[----:B------:R-:W-:Y:S01]  /*10e50*/  FADD.FTZ R188, R8, R6 ;  /* 0x0000000608bc7221 */ /* 0x000fe20000010000 */
[----:B------:R-:W-:Y:S01]  /*10e60*/  MUFU.EX2 R207, R207 ;  /* 0x000000cf00cf7308 */ /* 0x000fe20000000800 */
[----:B------:R-:W-:Y:S01]  /*10e70*/  FMUL.FTZ R6, R0, R182 ;  /* 0x000000b600067220 */ /* 0x000fe20000410000 */
[----:B-----5:R-:W-:Y:S01]  /*10e80*/  F2FP.PACK_AB R187, R213, R215 ;  /* 0x000000d7d5bb723e */ /* 0x020fe200000000ff */
[C---:B------:R-:W-:Y:S01]  /*10e90*/  FMUL.FTZ R8, R2.reuse, R176 ;  /* 0x000000b002087220 */ /* 0x040fe20000410000 */
[----:B------:R-:W-:Y:S01]  /*10ea0*/  MOV R176, R23 ;  /* 0x0000001700b07202 */ /* 0x000fe20000000f00 */
[C---:B------:R-:W-:Y:S01]  /*10eb0*/  FMUL.FTZ R9, R2.reuse, R177 ;  /* 0x000000b102097220 */ /* 0x040fe20000410000 */
[----:B------:R-:W-:Y:S01]  /*10ec0*/  MOV R177, R22 ;  /* 0x0000001600b17202 */ /* 0x000fe20000000f00 */
[----:B------:R-:W-:Y:S01]  /*10ed0*/  FMUL.FTZ R12, R2, R172 ;  /* 0x000000ac020c7220 */ /* 0x000fe20000410000 */
[----:B------:R-:W-:Y:S01]  /*10ee0*/  MOV R172, R11 ;  /* 0x0000000b00ac7202 */ /* 0x000fe20000000f00 */
[----:B------:R-:W-:Y:S01]  /*10ef0*/  FMUL.FTZ R11, R0, R179 ;  /* 0x000000b3000b7220 */ /* 0x000fe20000410000 */
[----:B------:R-:W-:Y:S01]  /*10f00*/  MOV R182, R134 ;  /* 0x0000008600b67202 */ /* 0x000fe20000000f00 */
[----:B------:R-:W-:Y:S01]  /*10f10*/  FMUL.FTZ R17, R2, R169 ;  /* 0x000000a902117220 */ /* 0x000fe20000410000 */
[----:B------:R-:W-:Y:S01]  /*10f20*/  MOV R169, R10 ;  /* 0x0000000a00a97202 */ /* 0x000fe20000000f00 */
[----:B------:R-:W-:Y:S01]  /*10f30*/  FMUL.FTZ R10, R0, R178 ;  /* 0x000000b2000a7220 */ /* 0x000fe20000410000 */
[----:B------:R-:W-:Y:S01]  /*10f40*/  MUFU.EX2 R134, R197 ;  /* 0x000000c500867308 */ /* 0x000fe20000000800 */
[C---:B------:R-:W-:Y:S01]  /*10f50*/  FMUL.FTZ R13, R2.reuse, R173 ;  /* 0x000000ad020d7220 */ /* 0x040fe20000410000 */
[----:B------:R-:W-:Y:S01]  /*10f60*/  MOV R173, R15 ;  /* 0x0000000f00ad7202 */ /* 0x000fe20000000f00 */
[----:B------:R-:W-:Y:S01]  /*10f70*/  FMUL.FTZ R16, R2, R168 ;  /* 0x000000a802107220 */ /* 0x000fe20000410000 */
[----:B------:R-:W-:Y:S01]  /*10f80*/  MOV R168, R14 ;  /* 0x0000000e00a87202 */ /* 0x000fe20000000f00 */
[C---:B------:R-:W-:Y:S02]  /*10f90*/  FMUL.FTZ R14, R0.reuse, R174 ;  /* 0x000000ae000e7220 */ /* 0x040fe40000410000 */
[C---:B------:R-:W-:Y:S02]  /*10fa0*/  FMUL.FTZ R15, R0.reuse, R175 ;  /* 0x000000af000f7220 */ /* 0x040fe40000410000 */
[C---:B------:R-:W-:Y:S01]  /*10fb0*/  FMUL.FTZ R18, R0.reuse, R170 ;  /* 0x000000aa00127220 */ /* 0x040fe20000410000 */
[----:B------:R-:W-:Y:S01]  /*10fc0*/  MUFU.EX2 R204, R204 ;  /* 0x000000cc00cc7308 */ /* 0x000fe20000000800 */
[C---:B------:R-:W-:Y:S02]  /*10fd0*/  FMUL.FTZ R19, R0.reuse, R171 ;  /* 0x000000ab00137220 */ /* 0x040fe40000410000 */
[C---:B------:R-:W-:Y:S02]  /*10fe0*/  FMUL.FTZ R22, R0.reuse, R166 ;  /* 0x000000a600167220 */ /* 0x040fe40000410000 */
[C---:B------:R-:W-:Y:S02]  /*10ff0*/  FMUL.FTZ R23, R0.reuse, R167 ;  /* 0x000000a700177220 */ /* 0x040fe40000410000 */
[----:B------:R-:W-:Y:S02]  /*11000*/  FMUL.FTZ R26, R0, R162 ;  /* 0x000000a2001a7220 */ /* 0x000fe40000410000 */
[----:B------:R-:W-:Y:S01]  /*11010*/  FMUL.FTZ R24, R2, R160 ;  /* 0x000000a002187220 */ /* 0x000fe20000410000 */
[----:B------:R-:W-:Y:S01]  /*11020*/  MOV R160, R27 ;  /* 0x0000001b00a07202 */ /* 0x000fe20000000f00 */
[----:B------:R-:W-:Y:S01]  /*11030*/  FMUL.FTZ R27, R0, R163 ;  /* 0x000000a3001b7220 */ /* 0x000fe20000410000 */
[----:B------:R-:W-:Y:S01]  /*11040*/  MUFU.EX2 R197, R195 ;  /* 0x000000c300c57308 */ /* 0x000fe20000000800 */
[----:B------:R-:W-:Y:S01]  /*11050*/  FMUL.FTZ R25, R2, R161 ;  /* 0x000000a102197220 */ /* 0x000fe20000410000 */
[----:B------:R-:W-:Y:S01]  /*11060*/  MOV R161, R34 ;  /* 0x0000002200a17202 */ /* 0x000fe20000000f00 */
[C---:B------:R-:W-:Y:S02]  /*11070*/  FMUL.FTZ R30, R0.reuse, R158 ;  /* 0x0000009e001e7220 */ /* 0x040fe40000410000 */
[----:B------:R-:W-:Y:S02]  /*11080*/  FMUL.FTZ R31, R0, R159 ;  /* 0x0000009f001f7220 */ /* 0x000fe40000410000 */
[C---:B------:R-:W-:Y:S01]  /*11090*/  FMUL.FTZ R28, R2.reuse, R156 ;  /* 0x0000009c021c7220 */ /* 0x040fe20000410000 */
[----:B------:R-:W-:Y:S01]  /*110a0*/  MOV R156, R35 ;  /* 0x00000023009c7202 */ /* 0x000fe20000000f00 */
        /* <DEDUP_REMOVED lines=112> */
[C---:B--2---:R-:W-:Y:S01]  /*117b0*/  FFMA.FTZ R164, R0.reuse, R164, R185 ;  /* 0x000000a400a47223 */ /* 0x044fe200000100b9 */
[----:B------:R-:W-:Y:S01]  /*117c0*/  F2FP.PACK_AB R185, R165, R185 ;  /* 0x000000b9a5b9723e */ /* 0x000fe200000000ff */
[----:B------:R-:W-:Y:S02]  /*117d0*/  FMUL.FTZ R131, R0, R131 ;  /* 0x0000008300837220 */ /* 0x000fe40000410000 */
[----:B------:R-:W-:Y:S02]  /*117e0*/  FADD.FTZ R0, R133, R188 ;  /* 0x000000bc85007221 */ /* 0x000fe40000010000 */
[----:B------:R-:W-:Y:S02]  /*117f0*/  MUFU.EX2 R188, R181 ;  /* 0x000000b500bc7308 */ /* 0x000fe40000000800 */
[C---:B-1----:R-:W-:Y:S08]  /*11800*/  HMMA.16816.F32 R4, R184.reuse, R136, R4 ;  /* 0x00000088b804723c */ /* 0x042ff00000001804 */
[C---:B------:R-:W-:Y:S01]  /*11810*/  HMMA.16816.F32 R8, R184.reuse, R138, R8 ;  /* 0x0000008ab808723c */ /* 0x040fe20000001808 */
[----:B------:R-:W1:Y:S03]  /*11820*/  LDSM.16.MT88.4 R136, [R219] ;  /* 0x00000000db88783b */ /* 0x000e660000004200 */
[----:B---3--:R-:W-:Y:S04]  /*11830*/  FADD.FTZ R0, R2, R0 ;  /* 0x0000000002007221 */ /* 0x008fe80000010000 */
[----:B------:R-:W-:Y:S01]  /*11840*/  FADD.FTZ R0, R144, R0 ;  /* 0x0000000090007221 */ /* 0x000fe20000010000 */
[----:B------:R-:W2:Y:S03]  /*11850*/  LDL R205, [R1+0x34] ;  /* 0x0000340001cd7983 */ /* 0x000ea60000100800 */
        /* <DEDUP_REMOVED lines=18> */
[----:B------:R-:W1:Y:S02]  /*11980*/  LDSM.16.MT88.4 R136, [R220+0x3000] ;  /* 0x00300000dc88783b */ /* 0x000e640000004200 */
[----:B--2---:R-:W-:Y:S05]  /*11990*/  ISETP.GT.AND P0, PT, R252, R205, PT ;  /* 0x000000cdfc00720c */ /* 0x004fea0003f04270 */
        /* <DEDUP_REMOVED lines=27> */
[----:B------:R-:W-:Y:S03]  /*11b50*/  MUFU.EX2 R184, R168 ;  /* 0x000000a800b87308 */ /* 0x000fe60000000800 */
[----:B------:R-:W-:Y:S03]  /*11b60*/  F2FP.PACK_AB R137, R207, R209 ;  /* 0x000000d1cf89723e */ /* 0x000fe600000000ff */
[----:B------:R-:W-:Y:S02]  /*11b70*/  F2FP.PACK_AB R138, R134, R144 ;  /* 0x00000090868a723e */ /* 0x000fe400000000ff */
[----:B------:R-:W1:Y:S02]  /*11b80*/  LDSM.16.MT88.4 R144, [R219+0x800] ;  /* 0x00080000db90783b */ /* 0x000e640000004200 */
[----:B------:R-:W-:Y:S01]  /*11b90*/  MUFU.EX2 R134, R189 ;  /* 0x000000bd00867308 */ /* 0x000fe20000000800 */
[----:B------:R-:W-:Y:S07]  /*11ba0*/  F2FP.PACK_AB R139, R199, R204 ;  /* 0x000000ccc78b723e */ /* 0x000fee00000000ff */
[C---:B------:R-:W-:Y:S02]  /*11bb0*/  HMMA.16816.F32 R4, R136.reuse, R140, R4 ;  /* 0x0000008c8804723c */ /* 0x040fe40000001804 */
[----:B------:R2:W3:Y:S06]  /*11bc0*/  MUFU.EX2 R189, R176 ;  /* 0x000000b000bd7308 */ /* 0x0004ec0000000800 */
[C---:B------:R-:W-:Y:S01]  /*11bd0*/  HMMA.16816.F32 R8, R136.reuse, R142, R8 ;  /* 0x0000008e8808723c */ /* 0x040fe20000001808 */
[----:B------:R-:W4:Y:S03]  /*11be0*/  LDSM.16.MT88.4 R140, [R221+0x800] ;  /* 0x00080000dd8c783b */ /* 0x000f260000004200 */
[----:B------:R-:W-:Y:S10]  /*11bf0*/  MUFU.EX2 R186, R172 ;  /* 0x000000ac00ba7308 */ /* 0x000ff40000000800 */
[----:B------:R-:W5:Y:S01]  /*11c00*/  MUFU.EX2 R133, R194 ;  /* 0x000000c200857308 */ /* 0x000f620000000800 */
[----:B--2---:R-:W-:Y:S01]  /*11c10*/  LDSM.16.MT88.4 R176, [R218+0x2800] ;  /* 0x00280000dab0783b */ /* 0x004fe20000004200 */
[----:B---3--:R-:W-:Y:S01]  /*11c20*/  F2FP.PACK_AB R185, R189, R190 ;  /* 0x000000bebdb9723e */ /* 0x008fe200000000ff */
[C---:B-1----:R-:W-:Y:S07]  /*11c30*/  HMMA.16816.F32 R12, R136.reuse, R144, R12 ;  /* 0x00000090880c723c */ /* 0x042fee000000180c */
[----:B------:R-:W-:Y:S01]  /*11c40*/  MUFU.EX2 R194, R212 ;  /* 0x000000d400c27308 */ /* 0x000fe20000000800 */
[C---:B------:R-:W-:Y:S01]  /*11c50*/  HMMA.16816.F32 R16, R136.reuse, R146, R16 ;  /* 0x000000928810723c */ /* 0x040fe20000001810 */
[----:B------:R-:W1:Y:S08]  /*11c60*/  LDSM.16.MT88.4 R144, [R220+0x800] ;  /* 0x00080000dc90783b */ /* 0x000e700000004200 */
[----:B------:R-:W2:Y:S03]  /*11c70*/  MUFU.EX2 R2, R193 ;  /* 0x000000c100027308 */ /* 0x000ea60000000800 */
[----:B-----5:R-:W-:Y:S01]  /*11c80*/  FADD.FTZ R0, R133, R0 ;  /* 0x0000000085007221 */ /* 0x020fe20000010000 */
[C---:B----4-:R-:W-:Y:S06]  /*11c90*/  HMMA.16816.F32 R20, R136.reuse, R140, R20 ;  /* 0x0000008c8814723c */ /* 0x050fec0000001814 */
[----:B------:R-:W-:Y:S02]  /*11ca0*/  MUFU.EX2 R193, R214 ;  /* 0x000000d600c17308 */ /* 0x000fe40000000800 */
[C---:B------:R-:W-:Y:S01]  /*11cb0*/  HMMA.16816.F32 R24, R136.reuse, R142, R24 ;  /* 0x0000008e8818723c */ /* 0x040fe20000001818 */
[----:B------:R-:W3:Y:S03]  /*11cc0*/  LDSM.16.MT88.4 R140, [R218+0x3800] ;  /* 0x00380000da8c783b */ /* 0x000ee60000004200 */
[----:B--2---:R-:W-:Y:S04]  /*11cd0*/  FADD.FTZ R0, R2, R0 ;  /* 0x0000000002007221 */ /* 0x004fe80000010000 */
[----:B------:R-:W-:Y:S04]  /*11ce0*/  FADD.FTZ R0, R148, R0 ;  /* 0x0000000094007221 */ /* 0x000fe80000010000 */
[C---:B------:R-:W-:Y:S01]  /*11cf0*/  FADD.FTZ R0, R134.reuse, R0 ;  /* 0x0000000086007221 */ /* 0x040fe20000010000 */
        /* <DEDUP_REMOVED lines=60> */
[C---:B------:R-:W-:Y:S04]  /*120c0*/  FADD.FTZ R0, R134.reuse, R0 ;  /* 0x0000000086007221 */ /* 0x040fe80000010000 */
        /* <DEDUP_REMOVED lines=44> */
[C---:B-1----:R-:W-:Y:S01]  /*12390*/  HMMA.16816.F32 R4, R136.reuse, R144, R4 ;  /* 0x000000908804723c */ /* 0x042fe20000001804 */
[----:B------:R1:W-:Y:S07]  /*123a0*/  MUFU.EX2 R134, R161 ;  /* 0x000000a100867308 */ /* 0x0003ee0000000800 */
[C---:B------:R-:W-:Y:S01]  /*123b0*/  HMMA.16816.F32 R8, R136.reuse, R146, R8 ;  /* 0x000000928808723c */ /* 0x040fe20000001808 */
[----:B------:R-:W5:Y:S02]  /*123c0*/  LDSM.16.MT88.4 R144, [R218+0x4800] ;  /* 0x00480000da90783b */ /* 0x000f640000004200 */
[----:B------:R-:W4:Y:S05]  /*123d0*/  MUFU.EX2 R133, R182 ;  /* 0x000000b600857308 */ /* 0x000f2a0000000800 */
[C---:B--2---:R-:W-:Y:S08]  /*123e0*/  HMMA.16816.F32 R12, R136.reuse, R148, R12 ;  /* 0x00000094880c723c */ /* 0x044ff0000000180c */
[C---:B------:R-:W-:Y:S01]  /*123f0*/  HMMA.16816.F32 R16, R136.reuse, R150, R16 ;  /* 0x000000968810723c */ /* 0x040fe20000001810 */
[----:B------:R-:W2:Y:S07]  /*12400*/  LDSM.16.MT88.4 R148, [R219+0x4800] ;  /* 0x00480000db94783b */ /* 0x000eae0000004200 */
[C---:B---3--:R-:W-:Y:S01]  /*12410*/  HMMA.16816.F32 R20, R136.reuse, R140, R20 ;  /* 0x0000008c8814723c */ /* 0x048fe20000001814 */
[----:B-1----:R-:W-:Y:S03]  /*12420*/  LDSM.16.MT88.4 R160, [R221+0x2800] ;  /* 0x00280000dda0783b */ /* 0x002fe60000004200 */
[----:B----4-:R-:W-:Y:S04]  /*12430*/  FADD.FTZ R0, R133, R0 ;  /* 0x0000000085007221 */ /* 0x010fe80000010000 */
[C---:B------:R-:W-:Y:S01]  /*12440*/  HMMA.16816.F32 R24, R136.reuse, R142, R24 ;  /* 0x0000008e8818723c */ /* 0x040fe20000001818 */
[----:B------:R-:W1:Y:S03]  /*12450*/  LDSM.16.MT88.4 R140, [R221+0x4800] ;  /* 0x00480000dd8c783b */ /* 0x000e660000004200 */
[----:B------:R-:W-:Y:S04]  /*12460*/  FADD.FTZ R0, R2, R0 ;  /* 0x0000000002007221 */ /* 0x000fe80000010000 */
[C---:B------:R-:W-:Y:S04]  /*12470*/  HMMA.16816.F32 R28, R136.reuse, R152, R28 ;  /* 0x00000098881c723c */ /* 0x040fe8000000181c */
[----:B------:R-:W-:Y:S04]  /*12480*/  FADD.FTZ R0, R156, R0 ;  /* 0x000000009c007221 */ /* 0x000fe80000010000 */
[C---:B------:R-:W-:Y:S01]  /*12490*/  HMMA.16816.F32 R32, R136.reuse, R154, R32 ;  /* 0x0000009a8820723c */ /* 0x040fe20000001820 */
[----:B------:R-:W-:Y:S03]  /*124a0*/  LDSM.16.MT88.4 R152, [R218+0x7800] ;  /* 0x00780000da98783b */ /* 0x000fe60000004200 */
[----:B------:R-:W-:Y:S04]  /*124b0*/  FADD.FTZ R0, R134, R0 ;  /* 0x0000000086007221 */ /* 0x000fe80000010000 */
[C---:B-----5:R-:W-:Y:S08]  /*124c0*/  HMMA.16816.F32 R36, R136.reuse, R144, R36 ;  /* 0x000000908824723c */ /* 0x060ff00000001824 */
        /* <DEDUP_REMOVED lines=11> */
[C---:B------:R-:W-:Y:S08]  /*12580*/  HMMA.16816.F32 R68, R136.reuse, R152, R68 ;  /* 0x000000988844723c */ /* 0x040ff00000001844 */
[C---:B------:R-:W-:Y:S01]  /*12590*/  HMMA.16816.F32 R72, R136.reuse, R154, R72 ;  /* 0x0000009a8848723c */ /* 0x040fe20000001848 */
[----:B------:R-:W4:Y:S07]  /*125a0*/  LDSM.16.MT88.4 R152, [R218+0xa800] ;  /* 0x00a80000da98783b */ /* 0x000f2e0000004200 */
[C---:B--2---:R-:W-:Y:S08]  /*125b0*/  HMMA.16816.F32 R76, R136.reuse, R148, R76 ;  /* 0x00000094884c723c */ /* 0x044ff0000000184c */
[C---:B------:R-:W-:Y:S01]  /*125c0*/  HMMA.16816.F32 R80, R136.reuse, R150, R80 ;  /* 0x000000968850723c */ /* 0x040fe20000001850 */
[----:B------:R-:W-:Y:S07]  /*125d0*/  LDSM.16.MT88.4 R148, [R221+0xa800] ;  /* 0x00a80000dd94783b */ /* 0x000fee0000004200 */
        /* <DEDUP_REMOVED lines=20> */
[----:B------:R-:W4:Y:S01]  /*12720*/  MUFU.EX2 R2, R169 ;  /* 0x000000a900027308 */ /* 0x000f220000000800 */
[----:B------:R-:W-:Y:S01]  /*12730*/  LDSM.16.MT88.4 R156, [R219+0x5000] ;  /* 0x00500000db9c783b */ /* 0x000fe20000004200 */
[----:B------:R-:W-:Y:S02]  /*12740*/  F2FP.PACK_AB R137, R193, R194 ;  /* 0x000000c2c189723e */ /* 0x000fe400000000ff */
[----:B------:R-:W-:Y:S06]  /*12750*/  F2FP.PACK_AB R139, R191, R192 ;  /* 0x000000c0bf8b723e */ /* 0x000fec00000000ff */
[----:B------:R-:W5:Y:S01]  /*12760*/  MUFU.EX2 R133, R173 ;  /* 0x000000ad00857308 */ /* 0x000f620000000800 */
[C---:B-1----:R-:W-:Y:S08]  /*12770*/  HMMA.16816.F32 R4, R136.reuse, R140, R4 ;  /* 0x0000008c8804723c */ /* 0x042ff00000001804 */
[C---:B------:R-:W-:Y:S01]  /*12780*/  HMMA.16816.F32 R8, R136.reuse, R142, R8 ;  /* 0x0000008e8808723c */ /* 0x040fe20000001808 */
[----:B------:R-:W1:Y:S01]  /*12790*/  LDSM.16.MT88.4 R140, [R218+0x5000] ;  /* 0x00500000da8c783b */ /* 0x000e620000004200 */
[----:B------:R-:W2:Y:S02]  /*127a0*/  MUFU.EX2 R134, R180 ;  /* 0x000000b400867308 */ /* 0x000ea40000000800 */
[----:B----4-:R-:W-:Y:S04]  /*127b0*/  FADD.FTZ R0, R2, R0 ;  /* 0x0000000002007221 */ /* 0x010fe80000010000 */
[C---:B------:R-:W-:Y:S01]  /*127c0*/  HMMA.16816.F32 R12, R136.reuse, R152, R12 ;  /* 0x00000098880c723c */ /* 0x040fe2000000180c */
[----:B------:R-:W-:Y:S03]  /*127d0*/  LDSM.16.MT88.4 R168, [R219+0x2800] ;  /* 0x00280000dba8783b */ /* 0x000fe60000004200 */
[C---:B------:R-:W-:Y:S01]  /*127e0*/  FADD.FTZ R0, R184.reuse, R0 ;  /* 0x00000000b8007221 */ /* 0x040fe20000010000 */
[----:B------:R-:W-:Y:S01]  /*127f0*/  F2FP.PACK_AB R184, R184, R2 ;  /* 0x00000002b8b8723e */ /* 0x000fe200000000ff */
[----:B------:R-:W-:Y:S02]  /*12800*/  FADD.FTZ R2, R165, R164 ;  /* 0x000000a4a5027221 */ /* 0x000fe40000010000 */
[C---:B------:R-:W-:Y:S01]  /*12810*/  HMMA.16816.F32 R16, R136.reuse, R154, R16 ;  /* 0x0000009a8810723c */ /* 0x040fe20000001810 */
[----:B------:R-:W4:Y:S03]  /*12820*/  LDSM.16.MT88.4 R152, [R221+0x5000] ;  /* 0x00500000dd98783b */ /* 0x000f260000004200 */
[----:B-----5:R-:W-:Y:S04]  /*12830*/  FADD.FTZ R0, R133, R0 ;  /* 0x0000000085007221 */ /* 0x020fe80000010000 */
[C---:B---3--:R-:W-:Y:S04]  /*12840*/  HMMA.16816.F32 R20, R136.reuse, R148, R20 ;  /* 0x000000948814723c */ /* 0x048fe80000001814 */
[C---:B------:R-:W-:Y:S01]  /*12850*/  FADD.FTZ R0, R186.reuse, R0 ;  /* 0x00000000ba007221 */ /* 0x040fe20000010000 */
[----:B------:R-:W-:Y:S02]  /*12860*/  F2FP.PACK_AB R186, R186, R133 ;  /* 0x00000085baba723e */ /* 0x000fe400000000ff */
[----:B--2---:R-:W-:Y:S01]  /*12870*/  F2FP.PACK_AB R187, R134, R188 ;  /* 0x000000bc86bb723e */ /* 0x004fe200000000ff */
[C---:B------:R-:W-:Y:S01]  /*12880*/  HMMA.16816.F32 R24, R136.reuse, R150, R24 ;  /* 0x000000968818723c */ /* 0x040fe20000001818 */
[----:B------:R-:W2:Y:S03]  /*12890*/  LDSM.16.MT88.4 R148, [R220+0x5000] ;  /* 0x00500000dc94783b */ /* 0x000ea60000004200 */
[----:B------:R-:W-:Y:S04]  /*128a0*/  MOV R133, R132 ;  /* 0x0000008400857202 */ /* 0x000fe80000000f00 */
        /* <DEDUP_REMOVED lines=55> */
[----:B------:R-:W-:Y:S01]  /*12c20*/  FADD.FTZ R2, R188, R0 ;  /* 0x00000000bc027221 */ /* 0x000fe20000010000 */
[----:B------:R-:W-:Y:S03]  /*12c30*/  IADD3 R0, R252, -0x1, RZ ;  /* 0xfffffffffc007810 */ /* 0x000fe60007ffe0ff */
[C---:B---3--:R-:W-:Y:S04]  /*12c40*/  HMMA.16816.F32 R124, R136.reuse, R156, R124 ;  /* 0x0000009c887c723c */ /* 0x048fe8000000187c */
[----:B------:R-:W-:Y:S01]  /*12c50*/  FADD.FTZ R2, R134, R2 ;  /* 0x0000000286027221 */ /* 0x000fe20000010000 */
[----:B------:R-:W-:Y:S02]  /*12c60*/  MOV R252, R0 ;  /* 0x0000000000fc7202 */ /* 0x000fe40000000f00 */
[-C--:B------:R-:W-:Y:S01]  /*12c70*/  MOV R134, R3.reuse ;  /* 0x0000000300867202 */ /* 0x080fe20000000f00 */
        /* <DEDUP_REMOVED lines=14> */
[C---:B----4-:R-:W-:Y:S01]  /*12d60*/  HMMA.16816.F32 R156, R184.reuse, R152, R28 ;  /* 0x00000098b89c723c */ /* 0x050fe2000000181c */
[----:B------:R-:W-:Y:S07]  /*12d70*/  STL [R1+0x2c], R2 ;  /* 0x00002c0201007387 */ /* 0x000fee0000100800 */
        /* <DEDUP_REMOVED lines=14> */
[C---:B------:R-:W-:Y:S08]  /*12e60*/  HMMA.16816.F32 R76, R184.reuse, R16, R76 ;  /* 0x00000010b84c723c */ /* 0x040ff0000000184c */
[C---:B------:R-:W-:Y:S08]  /*12e70*/  HMMA.16816.F32 R80, R184.reuse, R18, R80 ;  /* 0x00000012b850723c */ /* 0x040ff00000001850 */
        /* <DEDUP_REMOVED lines=13> */
[----:B------:R-:W-:Y:S01]  /*12f50*/  HMMA.16816.F32 R128, R184, R6, R128 ;  /* 0x00000006b880723c */ /* 0x000fe20000001880 */
[----:B------:R-:W-:Y:S07]  /*12f60*/  @!UPT UIADD3 URZ, URZ, URZ, URZ ;  /* 0x0000003f3f3ff290 */ /* 0x000fee000fffe03f */
[----:B------:R-:W-:-:S11]  /*12f70*/  @P0 BRA `(.L_x_2717) ;  /* 0xffffae6000000947 */ /* 0x000fd6000383ffff */
.L_x_2710:
[----:B------:R-:W-:Y:S05]  /*12f80*/  BRA.DIV ~URZ, `(.L_x_2718) ;  /* 0x000054927f007947 */ /* 0x000fea000b800000 */
[----:B------:R-:W2:Y:S04]  /*12f90*/  LDL R0, [R1+0x1c] ;  /* 0x00001c0001007983 */ /* 0x000ea80000100800 */
[----:B--2---:R1:W2:Y:S02]  /*12fa0*/  SHFL.BFLY PT, R5, R0, 0x2, 0x1f ;  /* 0x0c401f0000057f89 */ /* 0x0042a400000e0000 */
.L_x_2752:
        /* <DEDUP_REMOVED lines=9> */
.L_x_2753:
        /* <DEDUP_REMOVED lines=149> */
.L_x_2679:
[----:B--2---:R-:W2:Y:S04]  /*13990*/  LDL.LU R2, [R1+0x78] ;  /* 0x0000780001027983 */ /* 0x004ea80000300800 */
[----:B------:R-:W3:Y:S04]  /*139a0*/  S2R R6, SR_TID.X ;  /* 0x0000000000067919 */ /* 0x000ee80000002100 */
[----:B------:R4:W5:Y:S01]  /*139b0*/  LDL R7, [R1+0x80] ;  /* 0x0000800001077983 */ /* 0x0009620000100800 */
[----:B------:R-:W-:Y:S01]  /*139c0*/  BSSY B0, `(.L_x_2720) ;  /* 0x0000014000007945 */ /* 0x000fe20003800000 */
[----:B---3--:R-:W-:-:S02]  /*139d0*/  LOP3.LUT P0, RZ, R6, 0xff, RZ, 0xc0, !PT ;  /* 0x000000ff06ff7812 */ /* 0x008fc4000780c0ff */
[----:B--2---:R-:W-:-:S11]  /*139e0*/  LOP3.LUT R2, R2, 0xfffffffd, RZ, 0xc0, !PT ;  /* 0xfffffffd02027812 */ /* 0x004fd600078ec0ff */
[----:B------:R-:W-:-:S05]  /*139f0*/  @P0 LOP3.LUT R2, R2, 0x2, RZ, 0xfc, !PT ;  /* 0x0000000202020812 */ /* 0x000fca00078efcff */
[----:B------:R4:W-:Y:S01]  /*13a00*/  STL [R1+0x78], R2 ;  /* 0x0000780201007387 */ /* 0x0009e20000100800 */
[----:B------:R-:W-:Y:S05]  /*13a10*/  @P0 BRA `(.L_x_2721) ;  /* 0x000000e000000947 */ /* 0x000fea0003800000 */
[----:B------:R-:W2:Y:S01]  /*13a20*/  S2R R4, SR_LANEID ;  /* 0x0000000000047919 */ /* 0x000ea20000000000 */
[----:B------:R-:W-:Y:S01]  /*13a30*/  VOTEU.ANY UR4, UPT, PT ;  /* 0x0000000000047886 */ /* 0x000fe200038e0100 */
[----:B------:R-:W-:Y:S01]  /*13a40*/  IMAD.MOV.U32 R5, RZ, RZ, c[0x0][0x584] ;  /* 0x00016100ff057624 */ /* 0x000fe200078e00ff */
[----:B------:R-:W2:Y:S08]  /*13a50*/  FLO.U32 R3, UR4 ;  /* 0x0000000400037d00 */ /* 0x000eb000080e0000 */
[----:B----4-:R-:W3:Y:S01]  /*13a60*/  POPC R2, UR4 ;  /* 0x0000000400027d09 */ /* 0x010ee20008000000 */
[----:B--2---:R-:W-:Y:S01]  /*13a70*/  ISETP.EQ.U32.AND P0, PT, R3, R4, PT ;  /* 0x000000040300720c */ /* 0x004fe20003f02070 */
[----:B------:R-:W-:-:S12]  /*13a80*/  IMAD.MOV.U32 R4, RZ, RZ, c[0x0][0x580] ;  /* 0x00016000ff047624 */ /* 0x000fd800078e00ff */
[----:B---3--:R2:W3:Y:S04]  /*13a90*/  @P0 ATOMG.E.ADD.STRONG.GPU PT, R2, [R4.64], R2 ;  /* 0x00000002040209a8 */ /* 0x0084e800081ee1c6 */
[----:B--2---:R-:W2:Y:S04]  /*13aa0*/  S2R R4, SR_LTMASK ;  /* 0x0000000000047919 */ /* 0x004ea80000003900 */
[----:B---3--:R2:W3:Y:S02]  /*13ab0*/  SHFL.IDX PT, R3, R2, R3, 0x1f ;  /* 0x00001f0302037589 */ /* 0x0084e400000e0000 */
[----:B--2---:R-:W-:-:S06]  /*13ac0*/  LOP3.LUT R2, R4, UR4, RZ, 0xc0, !PT ;  /* 0x0000000404027c12 */ /* 0x004fcc000f8ec0ff */
[----:B------:R-:W3:Y:S02]  /*13ad0*/  POPC R2, R2 ;  /* 0x0000000200027309 */ /* 0x000ee40000000000 */
[----:B---3-5:R-:W-:-:S05]  /*13ae0*/  IADD3 R7, R3, c[0x0][0xc], R2 ;  /* 0x0000030003077a10 */ /* 0x028fca0007ffe002 */
[----:B------:R2:W-:Y:S02]  /*13af0*/  STL [R1+0x80], R7 ;  /* 0x0000800701007387 */ /* 0x0005e40000100800 */
.L_x_2721:
[----:B------:R-:W-:Y:S05]  /*13b00*/  BSYNC B0 ;  /* 0x0000000000007941 */ /* 0x000fea0003800000 */
.L_x_2720:
        /* <DEDUP_REMOVED lines=8> */
[----:B----4-:R-:W-:Y:S01]  /*13b90*/  SHF.R.S32.HI R2, RZ, 0x1f, R6 ;  /* 0x0000001fff027819 */ /* 0x010fe20000011406 */
[----:B------:R-:W-:Y:S02]  /*13ba0*/  IMAD.MOV.U32 R44, RZ, RZ, RZ ;  /* 0x000000ffff2c7224 */ /* 0x000fe400078e00ff */
[----:B------:R-:W-:Y:S01]  /*13bb0*/  IMAD.MOV.U32 R3, RZ, RZ, 0x1f ;  /* 0x0000001fff037424 */ /* 0x000fe200078e00ff */
[----:B------:R-:W-:-:S04]  /*13bc0*/  LEA.HI R2, R2, R6, RZ, 0x7 ;  /* 0x0000000602027211 */ /* 0x000fc800078f38ff */
[----:B------:R-:W-:-:S05]  /*13bd0*/  SHF.R.S32.HI R2, RZ, 0x7, R2 ;  /* 0x00000007ff027819 */ /* 0x000fca0000011402 */
[----:B------:R-:W-:Y:S01]  /*13be0*/  IMAD.MOV.U32 R0, RZ, RZ, R2 ;  /* 0x000000ffff007224 */ /* 0x000fe200078e0002 */
[----:B------:R-:W-:Y:S02]  /*13bf0*/  MOV R2, 0x13c10 ;  /* 0x00013c1000027802 */ /* 0x000fe40000000f00 */
[----:B-12---:R-:W-:Y:S05]  /*13c00*/  CALL.REL.NOINC `($__internal_44_$__cuda_sm70_shflsync_idx_p) ;  /* 0x00004a3000007944 */ /* 0x006fea0003c00000 */
.L_x_2724:
[----:B------:R-:W3:Y:S04]  /*13c10*/  LDL R5, [R1+0x18c] ;  /* 0x00018c0001057983 */ /* 0x000ee80000100800 */
[----:B--2---:R-:W2:Y:S04]  /*13c20*/  LDL.LU R18, [R1+0x70] ;  /* 0x0000700001127983 */ /* 0x004ea80000300800 */
[----:B-1--4-:R-:W4:Y:S04]  /*13c30*/  LDL.LU R16, [R1+0x6c] ;  /* 0x00006c0001107983 */ /* 0x012f280000300800 */
[----:B------:R-:W3:Y:S04]  /*13c40*/  LDL.LU R15, [R1+0x74] ;  /* 0x00007400010f7983 */ /* 0x000ee80000300800 */
[----:B------:R-:W3:Y:S01]  /*13c50*/  LDL.LU R17, [R1+0x7c] ;  /* 0x00007c0001117983 */ /* 0x000ee20000300800 */
[----:B-----5:R-:W-:-:S03]  /*13c60*/  MOV R4, 0x1 ;  /* 0x0000000100047802 */ /* 0x020fc60000000f00 */
        /* <DEDUP_REMOVED lines=59> */
[----:B------:R1:W5:Y:S01]  /*14020*/  LDL R19, [R1+0x8c] ;  /* 0x00008c0001137983 */ /* 0x0003620000100800 */
[----:B--2---:R-:W-:Y:S01]  /*14030*/  SHF.R.S32.HI R7, RZ, 0x1f, R18 ;  /* 0x0000001fff077819 */ /* 0x004fe20000011412 */
[----:B------:R-:W-:Y:S01]  /*14040*/  IMAD.WIDE.U32 R2, R18, c[0x0][0x4d0], RZ ;  /* 0x0001340012027a25 */ /* 0x000fe200078e00ff */
[----:B----4-:R-:W-:-:S03]  /*14050*/  SHF.R.S32.HI R10, RZ, 0x1f, R16 ;  /* 0x0000001fff0a7819 */ /* 0x010fc60000011410 */
[----:B------:R-:W-:Y:S01]  /*14060*/  IMAD R0, R7, c[0x0][0x4d0], RZ ;  /* 0x0001340007007a24 */ /* 0x000fe200078e02ff */
[----:B---3--:R-:W-:-:S03]  /*14070*/  SHF.R.S32.HI R11, RZ, 0x1f, R15 ;  /* 0x0000001fff0b7819 */ /* 0x008fc6000001140f */
[----:B------:R-:W-:Y:S02]  /*14080*/  IMAD R0, R18, c[0x0][0x4d4], R0 ;  /* 0x0001350012007a24 */ /* 0x000fe400078e0200 */
[----:B------:R-:W-:-:S03]  /*14090*/  IMAD.IADD R6, R5, 0x1, R17 ;  /* 0x0000000105067824 */ /* 0x000fc600078e0211 */
[----:B------:R-:W-:Y:S01]  /*140a0*/  IADD3 R3, R3, R0, RZ ;  /* 0x0000000003037210 */ /* 0x000fe20007ffe0ff */
[----:B------:R-:W-:Y:S02]  /*140b0*/  IMAD R0, R10, c[0x0][0x4d8], RZ ;  /* 0x000136000a007a24 */ /* 0x000fe400078e02ff */
[----:B------:R-:W-:-:S04]  /*140c0*/  @P0 IMAD.HI.U32 R5, R6, c[0x0][0x4ec], RZ ;  /* 0x00013b0006050a27 */ /* 0x000fc800078e00ff */
[C---:B------:R-:W-:Y:S01]  /*140d0*/  IMAD R4, R16.reuse, c[0x0][0x4dc], R0 ;  /* 0x0001370010047a24 */ /* 0x040fe200078e0200 */
[----:B------:R-:W-:Y:S01]  /*140e0*/  MOV R0, R6 ;  /* 0x0000000600007202 */ /* 0x000fe20000000f00 */
[----:B------:R-:W-:Y:S01]  /*140f0*/  IMAD.WIDE.U32 R2, R16, c[0x0][0x4d8], R2 ;  /* 0x0001360010027a25 */ /* 0x000fe200078e0002 */
[----:B------:R-:W-:-:S03]  /*14100*/  @P0 SHF.R.U32.HI R0, RZ, c[0x0][0x4f0], R5 ;  /* 0x00013c00ff000a19 */ /* 0x000fc60000011605 */
[----:B------:R-:W-:Y:S01]  /*14110*/  IMAD.IADD R3, R3, 0x1, R4 ;  /* 0x0000000103037824 */ /* 0x000fe200078e0204 */
[----:B------:R-:W-:Y:S01]  /*14120*/  SHF.R.S32.HI R5, RZ, 0x1f, R0 ;  /* 0x0000001fff057819 */ /* 0x000fe20000011400 */
[----:B------:R-:W-:Y:S02]  /*14130*/  IMAD R4, R11, c[0x0][0x4e0], RZ ;  /* 0x000138000b047a24 */ /* 0x000fe400078e02ff */
[----:B------:R-:W-:-:S04]  /*14140*/  IMAD.WIDE.U32 R2, R15, c[0x0][0x4e0], R2 ;  /* 0x000138000f027a25 */ /* 0x000fc800078e0002 */
[----:B------:R-:W-:Y:S01]  /*14150*/  IMAD R4, R15, c[0x0][0x4e4], R4 ;  /* 0x000139000f047a24 */ /* 0x000fe200078e0204 */
[----:B------:R-:W-:Y:S01]  /*14160*/  IADD3 R8, P1, R0, R2, RZ ;  /* 0x0000000200087210 */ /* 0x000fe20007f3e0ff */
[----:B------:R-:W-:-:S03]  /*14170*/  IMAD R2, R7, c[0x0][0x438], RZ ;  /* 0x00010e0007027a24 */ /* 0x000fc600078e02ff */
[----:B------:R-:W-:Y:S01]  /*14180*/  IADD3.X R9, R5, R3, R4, P1, !PT ;  /* 0x0000000305097210 */ /* 0x000fe20000ffe404 */
[C---:B------:R-:W-:Y:S02]  /*14190*/  IMAD R4, R18.reuse, c[0x0][0x43c], R2 ;  /* 0x00010f0012047a24 */ /* 0x040fe400078e0202 */
[----:B------:R-:W-:-:S04]  /*141a0*/  IMAD.WIDE.U32 R2, R18, c[0x0][0x438], RZ ;  /* 0x00010e0012027a25 */ /* 0x000fc800078e00ff */
[----:B------:R-:W-:Y:S01]  /*141b0*/  IMAD R5, R10, c[0x0][0x440], RZ ;  /* 0x000110000a057a24 */ /* 0x000fe200078e02ff */
[----:B------:R-:W-:Y:S01]  /*141c0*/  IADD3 R3, R3, R4, RZ ;  /* 0x0000000403037210 */ /* 0x000fe20007ffe0ff */
[----:B------:R-:W2:Y:S01]  /*141d0*/  S2R R18, SR_TID.X ;  /* 0x0000000000127919 */ /* 0x000ea20000002100 */
[----:B------:R-:W-:Y:S01]  /*141e0*/  IADD3 R4, -R0, RZ, RZ ;  /* 0x000000ff00047210 */ /* 0x000fe20007ffe1ff */
[C---:B------:R-:W-:Y:S02]  /*141f0*/  IMAD R7, R16.reuse, c[0x0][0x444], R5 ;  /* 0x0001110010077a24 */ /* 0x040fe400078e0205 */
[----:B------:R-:W-:Y:S02]  /*14200*/  IMAD.WIDE.U32 R2, R16, c[0x0][0x440], R2 ;  /* 0x0001100010027a25 */ /* 0x000fe400078e0002 */
[----:B------:R-:W3:Y:S02]  /*14210*/  LDL R16, [R1+0x194] ;  /* 0x0001940001107983 */ /* 0x000ee40000100800 */
[----:B------:R-:W-:Y:S01]  /*14220*/  IMAD R4, R4, c[0x0][0x4e8], R6 ;  /* 0x00013a0004047a24 */ /* 0x000fe200078e0206 */
[----:B------:R-:W-:Y:S01]  /*14230*/  IADD3 R3, R3, R7, RZ ;  /* 0x0000000703037210 */ /* 0x000fe20007ffe0ff */
[----:B------:R-:W-:-:S03]  /*14240*/  @P0 IMAD.HI.U32 R5, R6, c[0x0][0x4ec], RZ ;  /* 0x00013b0006050a27 */ /* 0x000fc600078e00ff */
[----:B------:R-:W-:Y:S01]  /*14250*/  SHF.R.S32.HI R10, RZ, 0x1f, R4 ;  /* 0x0000001fff0a7819 */ /* 0x000fe20000011404 */
[----:B------:R-:W-:Y:S02]  /*14260*/  IMAD R7, R11, c[0x0][0x448], RZ ;  /* 0x000112000b077a24 */ /* 0x000fe400078e02ff */
[----:B------:R-:W-:Y:S01]  /*14270*/  IMAD.MOV.U32 R0, RZ, RZ, R6 ;  /* 0x000000ffff007224 */ /* 0x000fe200078e0006 */
[----:B------:R-:W-:Y:S01]  /*14280*/  @P0 SHF.R.U32.HI R0, RZ, c[0x0][0x4f0], R5 ;  /* 0x00013c00ff000a19 */ /* 0x000fe20000011605 */
[C---:B------:R-:W-:Y:S02]  /*14290*/  IMAD R11, R15.reuse, c[0x0][0x44c], R7 ;  /* 0x000113000f0b7a24 */ /* 0x040fe400078e0207 */
[----:B------:R-:W-:Y:S01]  /*142a0*/  IMAD.WIDE.U32 R2, R15, c[0x0][0x448], R2 ;  /* 0x000112000f027a25 */ /* 0x000fe200078e0002 */
[----:B--2---:R-:W-:-:S03]  /*142b0*/  SHF.R.S32.HI R15, RZ, 0x1f, R18 ;  /* 0x0000001fff0f7819 */ /* 0x004fc60000011412 */
[----:B------:R-:W-:Y:S01]  /*142c0*/  IMAD R5, R10, c[0x0][0x4c8], RZ ;  /* 0x000132000a057a24 */ /* 0x000fe200078e02ff */
[----:B------:R-:W-:-:S03]  /*142d0*/  LEA.HI R15, R15, R18, RZ, 0x5 ;  /* 0x000000120f0f7211 */ /* 0x000fc600078f28ff */
[C---:B------:R-:W-:Y:S01]  /*142e0*/  IMAD R7, R4.reuse, c[0x0][0x4cc], R5 ;  /* 0x0001330004077a24 */ /* 0x040fe200078e0205 */
[----:B------:R-:W-:Y:S01]  /*142f0*/  SHF.R.S32.HI R10, RZ, 0x1f, R0 ;  /* 0x0000001fff0a7819 */ /* 0x000fe20000011400 */
[----:B------:R-:W-:Y:S01]  /*14300*/  IMAD.WIDE.U32 R4, R4, c[0x0][0x4c8], R8 ;  /* 0x0001320004047a25 */ /* 0x000fe200078e0008 */
[----:B------:R-:W-:-:S03]  /*14310*/  LOP3.LUT R15, R15, 0xffffffe0, RZ, 0xc0, !PT ;  /* 0xffffffe00f0f7812 */ /* 0x000fc600078ec0ff */
[----:B------:R-:W-:Y:S01]  /*14320*/  IMAD.IADD R3, R3, 0x1, R11 ;  /* 0x0000000103037824 */ /* 0x000fe200078e020b */
[----:B------:R-:W-:Y:S01]  /*14330*/  IADD3 R7, R5, R7, RZ ;  /* 0x0000000705077210 */ /* 0x000fe20007ffe0ff */
[----:B------:R-:W-:Y:S01]  /*14340*/  IMAD R5, R10, c[0x0][0x430], RZ ;  /* 0x00010c000a057a24 */ /* 0x000fe200078e02ff */
[----:B------:R-:W-:Y:S02]  /*14350*/  LEA R9, P0, R4, c[0x0][0x4a8], 0x2 ;  /* 0x00012a0004097a11 */ /* 0x000fe400078010ff */
[----:B------:R-:W-:Y:S01]  /*14360*/  IADD3 R15, -R15, R18, RZ ;  /* 0x000000120f0f7210 */ /* 0x000fe20007ffe1ff */
[C---:B------:R-:W-:Y:S01]  /*14370*/  IMAD R10, R0.reuse, c[0x0][0x434], R5 ;  /* 0x00010d00000a7a24 */ /* 0x040fe200078e0205 */
[C---:B------:R-:W-:Y:S01]  /*14380*/  IADD3 R8, -R0.reuse, RZ, RZ ;  /* 0x000000ff00087210 */ /* 0x040fe20007ffe1ff */
[----:B------:R-:W-:Y:S01]  /*14390*/  IMAD.WIDE.U32 R2, R0, c[0x0][0x430], R2 ;  /* 0x00010c0000027a25 */ /* 0x000fe200078e0002 */
[----:B------:R-:W-:Y:S01]  /*143a0*/  LEA.HI.X R7, R4, c[0x0][0x4ac], R7, 0x2, P0 ;  /* 0x00012b0004077a11 */ /* 0x000fe200000f1407 */
[----:B------:R1:W5:Y:S01]  /*143b0*/  LDL R18, [R1+0x114] ;  /* 0x0001140001127983 */ /* 0x0003620000100800 */
[----:B------:R-:W-:-:S03]  /*143c0*/  LOP3.LUT P0, RZ, R15, 0x3, RZ, 0xc0, !PT ;  /* 0x000000030fff7812 */ /* 0x000fc6000780c0ff */
[----:B------:R1:W5:Y:S01]  /*143d0*/  LDL R15, [R1+0x84] ;  /* 0x00008400010f7983 */ /* 0x0003620000100800 */
[----:B---3--:R-:W-:-:S03]  /*143e0*/  IADD3 R0, R16, R17, RZ ;  /* 0x0000001110007210 */ /* 0x008fc60007ffe0ff */
[----:B------:R1:W5:Y:S04]  /*143f0*/  LDL R17, [R1+0x88] ;  /* 0x0000880001117983 */ /* 0x0003680000100800 */
[----:B------:R1:W5:Y:S01]  /*14400*/  LDL R16, [R1+0x110] ;  /* 0x0001100001107983 */ /* 0x0003620000100800 */
[----:B------:R-:W-:-:S03]  /*14410*/  IMAD R8, R8, c[0x0][0x4e8], R6 ;  /* 0x00013a0008087a24 */ /* 0x000fc600078e0206 */
[----:B------:R-:W-:Y:S04]  /*14420*/  SHFL.IDX PT, R4, R9, RZ, 0x1c1f ;  /* 0x001c1fff09047589 */ /* 0x000fe800000e0000 */
[----:B------:R2:W-:Y:S01]  /*14430*/  SHFL.IDX PT, R6, R9, 0x1, 0x1c1f ;  /* 0x003c1f0009067f89 */ /* 0x0005e200000e0000 */
[----:B------:R-:W-:Y:S01]  /*14440*/  IMAD.IADD R3, R3, 0x1, R10 ;  /* 0x0000000103037824 */ /* 0x000fe200078e020a */
[----:B------:R-:W-:Y:S02]  /*14450*/  ULDC UR5, c[0x0][0x4e8] ;  /* 0x00013a0000057ab9 */ /* 0x000fe40000000800 */
[----:B------:R-:W3:Y:S01]  /*14460*/  SHFL.IDX PT, R5, R7, RZ, 0x1c1f ;  /* 0x001c1fff07057589 */ /* 0x000ee200000e0000 */
[----:B------:R-:W-:-:S03]  /*14470*/  ULDC UR4, c[0x0][0x388] ;  /* 0x0000e20000047ab9 */ /* 0x000fc60000000800 */
[----:B------:R-:W4:Y:S01]  /*14480*/  SHFL.IDX PT, R7, R7, 0x1, 0x1c1f ;  /* 0x003c1f0007077f89 */ /* 0x000f2200000e0000 */
[----:B------:R-:W-:Y:S01]  /*14490*/  UIMAD UR4, UR5, UR4, URZ ;  /* 0x00000004050472a4 */ /* 0x000fe2000f8e023f */
[----:B------:R-:W-:Y:S01]  /*144a0*/  IMAD.WIDE.U32 R2, R8, c[0x0][0x428], R2 ;  /* 0x00010a0008027a25 */ /* 0x000fe200078e0002 */
[----:B--2---:R-:W-:-:S05]  /*144b0*/  SHF.R.S32.HI R9, RZ, 0x1f, R8 ;  /* 0x0000001fff097819 */ /* 0x004fca0000011408 */
[----:B------:R-:W-:Y:S01]  /*144c0*/  IMAD R10, R9, c[0x0][0x428], RZ ;  /* 0x00010a00090a7a24 */ /* 0x000fe200078e02ff */
[----:B------:R-:W-:-:S03]  /*144d0*/  IADD3 R9, R0, 0x8, RZ ;  /* 0x0000000800097810 */ /* 0x000fc60007ffe0ff */
[----:B------:R-:W-:Y:S01]  /*144e0*/  IMAD R10, R8, c[0x0][0x42c], R10 ;  /* 0x00010b00080a7a24 */ /* 0x000fe200078e020a */
[----:B------:R-:W-:Y:S02]  /*144f0*/  ISETP.GE.OR P2, PT, R0, UR4, P0 ;  /* 0x0000000400007c0c */ /* 0x000fe40008746670 */
[----:B------:R-:W-:Y:S02]  /*14500*/  ISETP.GE.OR P1, PT, R9, UR4, P0 ;  /* 0x0000000409007c0c */ /* 0x000fe40008726670 */
[----:B------:R-:W-:Y:S02]  /*14510*/  IADD3 R3, R3, R10, RZ ;  /* 0x0000000a03037210 */ /* 0x000fe40007ffe0ff */
[----:B------:R-:W-:-:S04]  /*14520*/  LEA R11, P0, R2, c[0x0][0x400], 0x2 ;  /* 0x00010000020b7a11 */ /* 0x000fc800078010ff */
[----:B------:R-:W-:Y:S02]  /*14530*/  LEA.HI.X R10, R2, c[0x0][0x404], R3, 0x2, P0 ;  /* 0x00010100020a7a11 */ /* 0x000fe400000f1403 */
[----:B------:R-:W-:Y:S01]  /*14540*/  ISETP.GE.AND P0, PT, R0, UR4, PT ;  /* 0x0000000400007c0c */ /* 0x000fe2000bf06270 */
[----:B---3--:R1:W-:Y:S01]  /*14550*/  @!P2 ST.E [R4.64], R13 ;  /* 0x0000000d0400a985 */ /* 0x0083e2000c101906 */
[----:B------:R-:W-:Y:S03]  /*14560*/  BSSY B0, `(.L_x_2725) ;  /* 0x0000086000007945 */ /* 0x000fe60003800000 */
[----:B----4-:R1:W-:Y:S01]  /*14570*/  @!P1 ST.E [R6.64], R12 ;  /* 0x0000000c06009985 */ /* 0x0103e2000c101906 */
[----:B------:R-:W-:-:S03]  /*14580*/  ISETP.GE.AND P1, PT, R9, UR4, PT ;  /* 0x0000000409007c0c */ /* 0x000fc6000bf26270 */
[----:B------:R1:W2:Y:S01]  /*14590*/  SHFL.IDX PT, R2, R11, RZ, 0x1c1f ;  /* 0x001c1fff0b027589 */ /* 0x0002a200000e0000 */
[----:B------:R-:W-:-:S03]  /*145a0*/  P2R R0, PR, RZ, 0x2 ;  /* 0x00000002ff007803 */ /* 0x000fc60000000000 */
[----:B------:R1:W3:Y:S01]  /*145b0*/  SHFL.IDX PT, R3, R10, RZ, 0x1c1f ;  /* 0x001c1fff0a037589 */ /* 0x0002e200000e0000 */
[----:B------:R-:W-:Y:S05]  /*145c0*/  @P0 BRA `(.L_x_2726) ;  /* 0x000007f000000947 */ /* 0x000fea0003800000 */
[----:B-----5:R-:W-:Y:S02]  /*145d0*/  ISETP.GE.AND P1, PT, R204, c[0x0][0x3c8], PT ;  /* 0x0000f200cc007a0c */ /* 0x020fe40003f26270 */
        /* <DEDUP_REMOVED lines=126> */
.L_x_2726:
[----:B------:R-:W-:Y:S05]  /*14dc0*/  BSYNC B0 ;  /* 0x0000000000007941 */ /* 0x000fea0003800000 */
.L_x_2725:
[----:B------:R-:W-:Y:S01]  /*14dd0*/  ISETP.NE.AND P0, PT, R0, RZ, PT ;  /* 0x000000ff0000720c */ /* 0x000fe20003f05270 */
[----:B---3--:R3:W4:Y:S04]  /*14de0*/  SHFL.IDX PT, R3, R10, 0x1, 0x1c1f ;  /* 0x003c1f000a037f89 */ /* 0x00872800000e0000 */
[----:B--2---:R3:W2:Y:S08]  /*14df0*/  SHFL.IDX PT, R2, R11, 0x1, 0x1c1f ;  /* 0x003c1f000b027f89 */ /* 0x0046b000000e0000 */
[----:B------:R-:W-:Y:S05]  /*14e00*/  @P0 BRA `(.L_x_2727) ;  /* 0x00000ad000000947 */ /* 0x000fea0003800000 */
[----:B-----5:R-:W-:Y:S02]  /*14e10*/  ISETP.GE.AND P0, PT, R206, c[0x0][0x3c8], PT ;  /* 0x0000f200ce007a0c */ /* 0x020fe40003f06270 */
        /* <DEDUP_REMOVED lines=45> */
[C---:B--2---:R-:W-:Y:S01]  /*150f0*/  @!P4 LEA R4, P5, R184.reuse, R2, 0x2 ;  /* 0x00000002b804c211 */ /* 0x044fe200078a10ff */
        /* <DEDUP_REMOVED lines=32> */
[-C--:B--2---:R-:W-:Y:S01]  /*15300*/  @!P4 LEA R4, P5, R39, R2.reuse, 0x2 ;  /* 0x000000022704c211 */ /* 0x084fe200078a10ff */
[----:B------:R1:W-:Y:S01]  /*15310*/  @!P0 ST.E.64 [R6.64], R78 ;  /* 0x0000004e06008985 */ /* 0x0003e2000c101b06 */
[----:B------:R-:W-:Y:S02]  /*15320*/  @!P3 LEA R8, P0, R37, R2, 0x2 ;  /* 0x000000022508b211 */ /* 0x000fe400078010ff */
        /* <DEDUP_REMOVED lines=17> */
[----:B------:R-:W-:Y:S02]  /*15440*/  ISETP.GE.AND P0, PT, R17, c[0x0][0x3c8], PT ;  /* 0x0000f20011007a0c */ /* 0x000fe40003f06270 */
        /* <DEDUP_REMOVED lines=29> */
.L_x_2723:
[----:B------:R-:W3:Y:S02]  /*15620*/  S2R R4, SR_TID.X ;  /* 0x0000000000047919 */ /* 0x000ee40000002100 */
[----:B---3--:R-:W-:-:S13]  /*15630*/  ISETP.GT.AND P0, PT, R4, 0x7f, PT ;  /* 0x0000007f0400780c */ /* 0x008fda0003f04270 */
[----:B------:R-:W-:Y:S05]  /*15640*/  @P0 BRA `(.L_x_2727) ;  /* 0x0000029000000947 */ /* 0x000fea0003800000 */
[----:B------:R-:W3:Y:S01]  /*15650*/  LDL.LU R3, [R1+0x7c] ;  /* 0x00007c0001037983 */ /* 0x000ee20000300800 */
[----:B----4-:R-:W-:-:S05]  /*15660*/  MOV R2, c[0x0][0x4e8] ;  /* 0x00013a0000027a02 */ /* 0x010fca0000000f00 */
[----:B------:R-:W-:Y:S01]  /*15670*/  IMAD R0, R2, c[0x0][0x388], RZ ;  /* 0x0000e20002007a24 */ /* 0x000fe200078e02ff */
[----:B---3--:R-:W-:-:S04]  /*15680*/  IADD3 R6, R3, R4, RZ ;  /* 0x0000000403067210 */ /* 0x008fc80007ffe0ff */
[----:B------:R-:W-:-:S13]  /*15690*/  ISETP.GE.AND P0, PT, R6, R0, PT ;  /* 0x000000000600720c */ /* 0x000fda0003f06270 */
[----:B------:R-:W-:Y:S05]  /*156a0*/  @P0 BRA `(.L_x_2727) ;  /* 0x0000023000000947 */ /* 0x000fea0003800000 */
[----:B------:R-:W3:Y:S04]  /*156b0*/  LDL.LU R3, [R1+0x70] ;  /* 0x0000700001037983 */ /* 0x000ee80000300800 */
[----:B------:R-:W4:Y:S04]  /*156c0*/  LDL.LU R9, [R1+0x6c] ;  /* 0x00006c0001097983 */ /* 0x000f280000300800 */
[----:B------:R-:W5:Y:S01]  /*156d0*/  LDL.LU R8, [R1+0x74] ;  /* 0x0000740001087983 */ /* 0x000f620000300800 */
[----:B------:R-:W-:-:S13]  /*156e0*/  ISETP.NE.AND P0, PT, R2, 0x1, PT ;  /* 0x000000010200780c */ /* 0x000fda0003f05270 */
[----:B--2---:R-:W-:Y:S01]  /*156f0*/  @P0 IMAD.HI.U32 R7, R6, c[0x0][0x4ec], RZ ;  /* 0x00013b0006070a27 */ /* 0x004fe200078e00ff */
[----:B---3--:R-:W-:Y:S02]  /*15700*/  SHF.R.S32.HI R0, RZ, 0x1f, R3 ;  /* 0x0000001fff007819 */ /* 0x008fe40000011403 */
[----:B----4-:R-:W-:-:S03]  /*15710*/  SHF.R.S32.HI R5, RZ, 0x1f, R9 ;  /* 0x0000001fff057819 */ /* 0x010fc60000011409 */
[----:B------:R-:W-:-:S04]  /*15720*/  IMAD R0, R0, c[0x0][0x4d0], RZ ;  /* 0x0001340000007a24 */ /* 0x000fc800078e02ff */
[C---:B------:R-:W-:Y:S01]  /*15730*/  IMAD R4, R3.reuse, c[0x0][0x4d4], R0 ;  /* 0x0001350003047a24 */ /* 0x040fe200078e0200 */
[----:B------:R-:W-:Y:S01]  /*15740*/  MOV R0, R6 ;  /* 0x0000000600007202 */ /* 0x000fe20000000f00 */
[----:B------:R-:W-:Y:S01]  /*15750*/  IMAD.WIDE.U32 R2, R3, c[0x0][0x4d0], RZ ;  /* 0x0001340003027a25 */ /* 0x000fe200078e00ff */
[----:B------:R-:W-:-:S03]  /*15760*/  @P0 SHF.R.U32.HI R0, RZ, c[0x0][0x4f0], R7 ;  /* 0x00013c00ff000a19 */ /* 0x000fc60000011607 */
[----:B------:R-:W-:Y:S01]  /*15770*/  IMAD R5, R5, c[0x0][0x4d8], RZ ;  /* 0x0001360005057a24 */ /* 0x000fe200078e02ff */
[----:B------:R-:W-:Y:S02]  /*15780*/  IADD3 R3, R3, R4, RZ ;  /* 0x0000000403037210 */ /* 0x000fe40007ffe0ff */
[----:B-----5:R-:W-:Y:S01]  /*15790*/  SHF.R.S32.HI R4, RZ, 0x1f, R8 ;  /* 0x0000001fff047819 */ /* 0x020fe20000011408 */
        /* <DEDUP_REMOVED lines=20> */
.L_x_2727:
[----:B------:R-:W-:Y:S05]  /*158e0*/  BSYNC B1 ;  /* 0x0000000000017941 */ /* 0x000fea0003800000 */
.L_x_2722:
[----:B--2---:R-:W2:Y:S02]  /*158f0*/  LDL R0, [R1+0x190] ;  /* 0x0001900001007983 */ /* 0x004ea40000100800 */
[----:B--2---:R-:W-:-:S13]  /*15900*/  ISETP.NE.AND P0, PT, R0, RZ, PT ;  /* 0x000000ff0000720c */ /* 0x004fda0003f05270 */
[----:B------:R-:W-:Y:S01]  /*15910*/  @P0 WARPSYNC 0xffffffff ;  /* 0xffffffff00000948 */ /* 0x000fe20003800000 */
[----:B------:R-:W-:Y:S06]  /*15920*/  @P0 BAR.SYNC.DEFER_BLOCKING 0x5, 0x100 ;  /* 0x0144000000000b1d */ /* 0x000fec0000010000 */
[----:B------:R-:W2:Y:S04]  /*15930*/  @P0 LDS R0, [0x28100] ;  /* 0x02810000ff000984 */ /* 0x000ea80000000800 */
[----:B--2---:R2:W-:Y:S04]  /*15940*/  @P0 STL [R1+0x80], R0 ;  /* 0x0000800001000387 */ /* 0x0045e80000100800 */
[----:B------:R-:W-:Y:S06]  /*15950*/  @P0 BAR.ARV 0x4, 0x100 ;  /* 0x0104000000000b1d */ /* 0x000fec0000002000 */
[----:B------:R-:W-:Y:S05]  /*15960*/  @P0 BRA `(.L_x_2728) ;  /* 0x0000009000000947 */ /* 0x000fea0003800000 */
[----:B------:R-:W-:Y:S05]  /*15970*/  BRA.DIV ~URZ, `(.L_x_2729) ;  /* 0x00002c027f007947 */ /* 0x000fea000b800000 */
[----:B--2---:R2:W1:Y:S02]  /*15980*/  SHFL.IDX PT, R0, R14, RZ, 0x1f ;  /* 0x00001fff0e007589 */ /* 0x00446400000e0000 */
.L_x_2754:
[----:B-1--4-:R-:W1:Y:S01]  /*15990*/  S2R R2, SR_TID.X ;  /* 0x0000000000027919 */ /* 0x012e620000002100 */
[----:B------:R-:W-:Y:S03]  /*159a0*/  WARPSYNC 0xffffffff ;  /* 0xffffffff00007948 */ /* 0x000fe60003800000 */
[----:B------:R-:W-:Y:S06]  /*159b0*/  BAR.SYNC.DEFER_BLOCKING 0x4, 0x100 ;  /* 0x0104000000007b1d */ /* 0x000fec0000010000 */
[----:B------:R4:W-:Y:S01]  /*159c0*/  STL [R1+0x80], R0 ;  /* 0x0000800001007387 */ /* 0x0009e20000100800 */
[----:B-1----:R-:W-:-:S13]  /*159d0*/  LOP3.LUT P0, RZ, R2, 0xff, RZ, 0xc0, !PT ;  /* 0x000000ff02ff7812 */ /* 0x002fda000780c0ff */
[----:B------:R4:W-:Y:S04]  /*159e0*/  @!P0 STS [0x28100], R14 ;  /* 0x0281000eff008388 */ /* 0x0009e80000000800 */
[----:B------:R-:W-:Y:S06]  /*159f0*/  BAR.ARV 0x5, 0x100 ;  /* 0x0144000000007b1d */ /* 0x000fec0000002000 */
.L_x_2728:
[----:B--2-4-:R-:W2:Y:S02]  /*15a00*/  LDL R0, [R1+0x80] ;  /* 0x0000800001007983 */ /* 0x014ea40000100800 */
[----:B--2---:R-:W-:-:S13]  /*15a10*/  ISETP.GE.AND P0, PT, R0, c[0x0][0x538], PT ;  /* 0x00014e0000007a0c */ /* 0x004fda0003f06270 */
[----:B-1-3-5:R-:W-:Y:S01]  /*15a20*/  @P0 CALL.REL.NOINC `(.L_x_2730) ;  /* 0x0000001000000944 */ /* 0x02afe20003c00000 */
[----:B------:R-:W-:Y:S05]  /*15a30*/  BRA `(.L_x_2731) ;  /* 0xfffeb48000007947 */ /* 0x000fea000383ffff */
.L_x_2730:
[----:B------:R-:W-:Y:S05]  /*15a40*/  EXIT ;  /* 0x000000000000794d */ /* 0x000fea0003800000 */
.L_x_2680:
[----:B------:R-:W-:Y:S01]  /*15a50*/  IMAD.MOV.U32 R0, RZ, RZ, R5 ;  /* 0x000000ffff007224 */ /* 0x000fe200078e0005 */
[----:B------:R-:W-:Y:S01]  /*15a60*/  MOV R44, RZ ;  /* 0x000000ff002c7202 */ /* 0x000fe20000000f00 */
[----:B------:R-:W-:Y:S01]  /*15a70*/  IMAD.MOV.U32 R3, RZ, RZ, 0x181f ;  /* 0x0000181fff037424 */ /* 0x000fe200078e00ff */
[----:B------:R-:W-:Y:S02]  /*15a80*/  MOV R2, 0x15aa0 ;  /* 0x00015aa000027802 */ /* 0x000fe40000000f00 */
[----:B-1---5:R-:W-:Y:S05]  /*15a90*/  CALL.REL.NOINC `($__internal_44_$__cuda_sm70_shflsync_idx_p) ;  /* 0x00002ba000007944 */ /* 0x022fea0003c00000 */
[----:B-----5:R-:W-:Y:S01]  /*15aa0*/  MOV R4, R0 ;  /* 0x0000000000047202 */ /* 0x020fe20000000f00 */
[----:B-1----:R-:W-:Y:S05]  /*15ab0*/  BRA `(.L_x_2732) ;  /* 0xfffec31000007947 */ /* 0x002fea000383ffff */
.L_x_2681:
[----:B------:R-:W-:Y:S01]  /*15ac0*/  IMAD.MOV.U32 R0, RZ, RZ, R13 ;  /* 0x000000ffff007224 */ /* 0x000fe200078e000d */
[----:B------:R-:W-:Y:S01]  /*15ad0*/  MOV R44, RZ ;  /* 0x000000ff002c7202 */ /* 0x000fe20000000f00 */
[----:B------:R-:W-:Y:S01]  /*15ae0*/  IMAD.MOV.U32 R3, RZ, RZ, 0x181f ;  /* 0x0000181fff037424 */ /* 0x000fe200078e00ff */
[----:B------:R-:W-:Y:S02]  /*15af0*/  MOV R2, 0x15b10 ;  /* 0x00015b1000027802 */ /* 0x000fe40000000f00 */
[----:B-123-5:R-:W-:Y:S05]  /*15b00*/  CALL.REL.NOINC `($__internal_44_$__cuda_sm70_shflsync_idx_p) ;  /* 0x00002b3000007944 */ /* 0x02efea0003c00000 */
[----:B-1---5:R-:W-:Y:S05]  /*15b10*/  BRA `(.L_x_2733) ;  /* 0xfffec2d000007947 */ /* 0x022fea000383ffff */
.L_x_2684:
[----:B------:R-:W-:Y:S01]  /*15b20*/  IMAD.MOV.U32 R0, RZ, RZ, R5 ;  /* 0x000000ffff007224 */ /* 0x000fe200078e0005 */
[----:B------:R-:W-:Y:S01]  /*15b30*/  MOV R44, 0x1 ;  /* 0x00000001002c7802 */ /* 0x000fe20000000f00 */
[----:B-1----:R-:W-:Y:S01]  /*15b40*/  IMAD.MOV.U32 R3, RZ, RZ, 0x181f ;  /* 0x0000181fff037424 */ /* 0x002fe200078e00ff */
[----:B------:R-:W-:-:S02]  /*15b50*/  MOV R2, 0x15b70 ;  /* 0x00015b7000027802 */ /* 0x000fc40000000f00 */
[----:B---3-5:R-:W-:Y:S05]  /*15b60*/  CALL.REL.NOINC `($__internal_44_$__cuda_sm70_shflsync_idx_p) ;  /* 0x00002ad000007944 */ /* 0x028fea0003c00000 */
[----:B-----5:R-:W-:Y:S01]  /*15b70*/  IMAD.MOV.U32 R4, RZ, RZ, R0 ;  /* 0x000000ffff047224 */ /* 0x020fe200078e0000 */
[----:B------:R-:W-:Y:S01]  /*15b80*/  MOV R44, 0x1 ;  /* 0x00000001002c7802 */ /* 0x000fe20000000f00 */
[----:B------:R-:W-:Y:S01]  /*15b90*/  IMAD.MOV.U32 R0, RZ, RZ, R13 ;  /* 0x000000ffff007224 */ /* 0x000fe200078e000d */
[----:B------:R-:W-:-:S02]  /*15ba0*/  MOV R3, 0x181f ;  /* 0x0000181f00037802 */ /* 0x000fc40000000f00 */
[----:B------:R-:W-:Y:S02]  /*15bb0*/  MOV R2, 0x15bd0 ;  /* 0x00015bd000027802 */ /* 0x000fe40000000f00 */
[----:B-1----:R-:W-:Y:S05]  /*15bc0*/  CALL.REL.NOINC `($__internal_44_$__cuda_sm70_shflsync_idx_p) ;  /* 0x00002a7000007944 */ /* 0x002fea0003c00000 */
[----:B-1---5:R-:W-:Y:S05]  /*15bd0*/  BRA `(.L_x_2734) ;  /* 0xfffec47000007947 */ /* 0x022fea000383ffff */
.L_x_2687:
[----:B----4-:R-:W-:Y:S01]  /*15be0*/  IMAD.MOV.U32 R0, RZ, RZ, R5 ;  /* 0x000000ffff007224 */ /* 0x010fe200078e0005 */
[----:B------:R-:W-:Y:S01]  /*15bf0*/  MOV R44, 0x2 ;  /* 0x00000002002c7802 */ /* 0x000fe20000000f00 */
[----:B-1----:R-:W-:Y:S01]  /*15c00*/  IMAD.MOV.U32 R3, RZ, RZ, 0x181f ;  /* 0x0000181fff037424 */ /* 0x002fe200078e00ff */
[----:B------:R-:W-:Y:S02]  /*15c10*/  MOV R2, 0x15c30 ;  /* 0x00015c3000027802 */ /* 0x000fe40000000f00 */
[----:B--23-5:R-:W-:Y:S05]  /*15c20*/  CALL.REL.NOINC `($__internal_44_$__cuda_sm70_shflsync_idx_p) ;  /* 0x00002a1000007944 */ /* 0x02cfea0003c00000 */
[----:B-----5:R-:W-:Y:S01]  /*15c30*/  MOV R4, R0 ;  /* 0x0000000000047202 */ /* 0x020fe20000000f00 */
[----:B-1----:R-:W-:Y:S05]  /*15c40*/  BRA `(.L_x_2735) ;  /* 0xfffec5e000007947 */ /* 0x002fea000383ffff */
.L_x_2688:
[----:B----4-:R-:W-:Y:S01]  /*15c50*/  IMAD.MOV.U32 R0, RZ, RZ, R13 ;  /* 0x000000ffff007224 */ /* 0x010fe200078e000d */
[----:B------:R-:W-:Y:S01]  /*15c60*/  MOV R44, 0x2 ;  /* 0x00000002002c7802 */ /* 0x000fe20000000f00 */
[----:B-1----:R-:W-:Y:S01]  /*15c70*/  IMAD.MOV.U32 R3, RZ, RZ, 0x181f ;  /* 0x0000181fff037424 */ /* 0x002fe200078e00ff */
[----:B------:R-:W-:Y:S02]  /*15c80*/  MOV R2, 0x15ca0 ;  /* 0x00015ca000027802 */ /* 0x000fe40000000f00 */
[----:B--23-5:R-:W-:Y:S05]  /*15c90*/  CALL.REL.NOINC `($__internal_44_$__cuda_sm70_shflsync_idx_p) ;  /* 0x000029a000007944 */ /* 0x02cfea0003c00000 */
[----:B-1---5:R-:W-:Y:S05]  /*15ca0*/  BRA `(.L_x_2736) ;  /* 0xfffec5a000007947 */ /* 0x022fea000383ffff */
.L_x_2691:
[----:B--2---:R-:W-:Y:S01]  /*15cb0*/  IMAD.MOV.U32 R0, RZ, RZ, R5 ;  /* 0x000000ffff007224 */ /* 0x004fe200078e0005 */
[----:B------:R-:W-:Y:S01]  /*15cc0*/  MOV R44, 0x3 ;  /* 0x00000003002c7802 */ /* 0x000fe20000000f00 */
[----:B-1----:R-:W-:Y:S01]  /*15cd0*/  IMAD.MOV.U32 R3, RZ, RZ, 0x181f ;  /* 0x0000181fff037424 */ /* 0x002fe200078e00ff */
[----:B------:R-:W-:-:S02]  /*15ce0*/  MOV R2, 0x15d00 ;  /* 0x00015d0000027802 */ /* 0x000fc40000000f00 */
[----:B---345:R-:W-:Y:S05]  /*15cf0*/  CALL.REL.NOINC `($__internal_44_$__cuda_sm70_shflsync_idx_p) ;  /* 0x0000294000007944 */ /* 0x038fea0003c00000 */
[----:B-----5:R-:W-:Y:S01]  /*15d00*/  IMAD.MOV.U32 R4, RZ, RZ, R0 ;  /* 0x000000ffff047224 */ /* 0x020fe200078e0000 */
[----:B------:R-:W-:Y:S01]  /*15d10*/  MOV R44, 0x3 ;  /* 0x00000003002c7802 */ /* 0x000fe20000000f00 */
[----:B------:R-:W-:Y:S01]  /*15d20*/  IMAD.MOV.U32 R0, RZ, RZ, R13 ;  /* 0x000000ffff007224 */ /* 0x000fe200078e000d */
[----:B------:R-:W-:-:S02]  /*15d30*/  MOV R3, 0x181f ;  /* 0x0000181f00037802 */ /* 0x000fc40000000f00 */
[----:B------:R-:W-:Y:S02]  /*15d40*/  MOV R2, 0x15d60 ;  /* 0x00015d6000027802 */ /* 0x000fe40000000f00 */
[----:B-1----:R-:W-:Y:S05]  /*15d50*/  CALL.REL.NOINC `($__internal_44_$__cuda_sm70_shflsync_idx_p) ;  /* 0x000028e000007944 */ /* 0x002fea0003c00000 */
[----:B-1---5:R-:W-:Y:S05]  /*15d60*/  BRA `(.L_x_2737) ;  /* 0xfffec6d000007947 */ /* 0x022fea000383ffff */
.L_x_2694:
[----:B------:R-:W-:Y:S01]  /*15d70*/  IMAD.MOV.U32 R0, RZ, RZ, R5 ;  /* 0x000000ffff007224 */ /* 0x000fe200078e0005 */
[----:B------:R-:W-:Y:S01]  /*15d80*/  MOV R44, RZ ;  /* 0x000000ff002c7202 */ /* 0x000fe20000000f00 */
[----:B------:R-:W-:Y:S01]  /*15d90*/  IMAD.MOV.U32 R3, RZ, RZ, 0x181f ;  /* 0x0000181fff037424 */ /* 0x000fe200078e00ff */
[----:B------:R-:W-:Y:S02]  /*15da0*/  MOV R2, 0x15dc0 ;  /* 0x00015dc000027802 */ /* 0x000fe40000000f00 */
[----:B-1----:R-:W-:Y:S05]  /*15db0*/  CALL.REL.NOINC `($__internal_44_$__cuda_sm70_shflsync_idx_p) ;  /* 0x0000288000007944 */ /* 0x002fea0003c00000 */
[----:B-----5:R-:W-:Y:S01]  /*15dc0*/  MOV R4, R0 ;  /* 0x0000000000047202 */ /* 0x020fe20000000f00 */
[----:B-1----:R-:W-:Y:S05]  /*15dd0*/  BRA `(.L_x_2738) ;  /* 0xfffef2c000007947 */ /* 0x002fea000383ffff */
.L_x_2695:
[----:B------:R-:W-:Y:S01]  /*15de0*/  IMAD.MOV.U32 R0, RZ, RZ, R22 ;  /* 0x000000ffff007224 */ /* 0x000fe200078e0016 */
[----:B------:R-:W-:Y:S01]  /*15df0*/  MOV R44, RZ ;  /* 0x000000ff002c7202 */ /* 0x000fe20000000f00 */
[----:B------:R-:W-:Y:S01]  /*15e00*/  IMAD.MOV.U32 R3, RZ, RZ, 0x181f ;  /* 0x0000181fff037424 */ /* 0x000fe200078e00ff */
[----:B------:R-:W-:Y:S02]  /*15e10*/  MOV R2, 0x15e30 ;  /* 0x00015e3000027802 */ /* 0x000fe40000000f00 */
[----:B-123--:R-:W-:Y:S05]  /*15e20*/  CALL.REL.NOINC `($__internal_44_$__cuda_sm70_shflsync_idx_p) ;  /* 0x0000281000007944 */ /* 0x00efea0003c00000 */
[----:B------:R-:W2:Y:S04]  /*15e30*/  LDL R2, [R1+0xc] ;  /* 0x00000c0001027983 */ /* 0x000ea80000100800 */
[----:B------:R-:W3:Y:S04]  /*15e40*/  LDL R14, [R1+0x28] ;  /* 0x00002800010e7983 */ /* 0x000ee80000100800 */
[----:B------:R-:W4:Y:S04]  /*15e50*/  LDL R13, [R1+0x24] ;  /* 0x00002400010d7983 */ /* 0x000f280000100800 */
[----:B------:R-:W4:Y:S01]  /*15e60*/  LDL R12, [R1+0x20] ;  /* 0x00002000010c7983 */ /* 0x000f220000100800 */
[C---:B------:R-:W-:Y:S01]  /*15e70*/  IADD3 R10, P1, R0.reuse, R137, RZ ;  /* 0x00000089000a7210 */ /* 0x040fe20007f3e0ff */
[----:B------:R-:W-:Y:S01]  /*15e80*/  IMAD.MOV.U32 R44, RZ, RZ, 0x1 ;  /* 0x00000001ff2c7424 */ /* 0x000fe200078e00ff */
[----:B------:R-:W-:-:S02]  /*15e90*/  IADD3 R8, P0, R0, R138, RZ ;  /* 0x0000008a00087210 */ /* 0x000fc40007f1e0ff */
[----:B------:R-:W-:Y:S01]  /*15ea0*/  IADD3 R6, P5, R0, R139, RZ ;  /* 0x0000008b00067210 */ /* 0x000fe20007fbe0ff */
[C---:B-----5:R-:W-:Y:S02]  /*15eb0*/  IMAD.X R11, R4.reuse, 0x1, R128, P1 ;  /* 0x00000001040b7824 */ /* 0x060fe400008e0680 */
[C---:B------:R-:W-:Y:S02]  /*15ec0*/  IMAD.X R9, R4.reuse, 0x1, R129, P0 ;  /* 0x0000000104097824 */ /* 0x040fe400000e0681 */
[----:B------:R-:W-:Y:S01]  /*15ed0*/  IMAD.X R7, R4, 0x1, R130, P5 ;  /* 0x0000000104077824 */ /* 0x000fe200028e0682 */
[----:B--2---:R-:W-:Y:S02]  /*15ee0*/  ISETP.GE.AND P3, PT, R2, c[0x0][0x1d4], PT ;  /* 0x0000750002007a0c */ /* 0x004fe40003f66270 */
[----:B------:R-:W-:Y:S01]  /*15ef0*/  IADD3 R2, P4, R0, R140, RZ ;  /* 0x0000008c00027210 */ /* 0x000fe20007f9e0ff */
[----:B------:R-:W-:Y:S01]  /*15f00*/  IMAD.MOV.U32 R0, RZ, RZ, R5 ;  /* 0x000000ffff007224 */ /* 0x000fe200078e0005 */
[----:B---3--:R-:W-:-:S03]  /*15f10*/  ISETP.GE.AND P2, PT, R14, c[0x0][0x1d4], PT ;  /* 0x000075000e007a0c */ /* 0x008fc60003f46270 */
[----:B------:R-:W-:Y:S01]  /*15f20*/  IMAD.X R3, R4, 0x1, R131, P4 ;  /* 0x0000000104037824 */ /* 0x000fe200020e0683 */
[----:B----4-:R-:W-:Y:S02]  /*15f30*/  ISETP.GE.AND P1, PT, R13, c[0x0][0x1d4], PT ;  /* 0x000075000d007a0c */ /* 0x010fe40003f26270 */
[----:B------:R-:W-:Y:S02]  /*15f40*/  SEL R14, RZ, 0x10, P2 ;  /* 0x00000010ff0e7807 */ /* 0x000fe40001000000 */
[----:B------:R-:W-:Y:S01]  /*15f50*/  ISETP.GE.AND P0, PT, R12, c[0x0][0x1d4], PT ;  /* 0x000075000c007a0c */ /* 0x000fe20003f06270 */
[----:B------:R-:W-:Y:S01]  /*15f60*/  @!PT LDS RZ, [RZ] ;  /* 0x00000000fffff984 */ /* 0x000fe20000000800 */
[----:B------:R-:W-:Y:S01]  /*15f70*/  @!PT LDS RZ, [RZ] ;  /* 0x00000000fffff984 */ /* 0x000fe20000000800 */
[----:B------:R-:W-:Y:S01]  /*15f80*/  @!PT LDS RZ, [RZ] ;  /* 0x00000000fffff984 */ /* 0x000fe20000000800 */
[----:B------:R2:W-:Y:S01]  /*15f90*/  LDGSTS.E.BYPASS.LTC128B.128 [R251+0xc100], [R10.64], !P3 ;  /* 0x0c1000000afb7fae */ /* 0x0005e2000d901d46 */
[----:B------:R-:W-:Y:S02]  /*15fa0*/  SEL R13, RZ, 0x10, P1 ;  /* 0x00000010ff0d7807 */ /* 0x000fe40000800000 */
[----:B------:R-:W-:Y:S01]  /*15fb0*/  SEL R12, RZ, 0x10, P0 ;  /* 0x00000010ff0c7807 */ /* 0x000fe20000000000 */
[----:B------:R2:W-:Y:S04]  /*15fc0*/  LDGSTS.E.BYPASS.LTC128B.128 [R251+0xf100], [R8.64], !P2 ;  /* 0x0f10000008fb7fae */ /* 0x0005e8000d101d46 */
[----:B------:R3:W-:Y:S04]  /*15fd0*/  LDGSTS.E.BYPASS.LTC128B.128 [R251+0x12100], [R6.64], !P1 ;  /* 0x1210000006fb7fae */ /* 0x0007e8000c901d46 */
[----:B------:R4:W-:Y:S01]  /*15fe0*/  LDGSTS.E.BYPASS.LTC128B.128 [R251+0x15100], [R2.64], !P0 ;  /* 0x1510000002fb7fae */ /* 0x0009e2000c101d46 */
[----:B---3--:R-:W-:Y:S01]  /*15ff0*/  SEL R7, RZ, 0x10, P3 ;  /* 0x00000010ff077807 */ /* 0x008fe20001800000 */
[----:B----4-:R-:W-:Y:S01]  /*16000*/  IMAD.MOV.U32 R3, RZ, RZ, 0x181f ;  /* 0x0000181fff037424 */ /* 0x010fe200078e00ff */
[----:B------:R-:W-:-:S02]  /*16010*/  MOV R2, 0x16030 ;  /* 0x0001603000027802 */ /* 0x000fc40000000f00 */
[----:B-12---:R-:W-:Y:S05]  /*16020*/  CALL.REL.NOINC `($__internal_44_$__cuda_sm70_shflsync_idx_p) ;  /* 0x0000261000007944 */ /* 0x006fea0003c00000 */
[----:B-----5:R-:W-:Y:S01]  /*16030*/  IMAD.MOV.U32 R4, RZ, RZ, R0 ;  /* 0x000000ffff047224 */ /* 0x020fe200078e0000 */
[----:B------:R-:W-:Y:S01]  /*16040*/  MOV R44, 0x1 ;  /* 0x00000001002c7802 */ /* 0x000fe20000000f00 */
[----:B------:R-:W-:Y:S01]  /*16050*/  IMAD.MOV.U32 R0, RZ, RZ, R22 ;  /* 0x000000ffff007224 */ /* 0x000fe200078e0016 */
[----:B------:R-:W-:-:S02]  /*16060*/  MOV R3, 0x181f ;  /* 0x0000181f00037802 */ /* 0x000fc40000000f00 */
[----:B------:R-:W-:Y:S02]  /*16070*/  MOV R2, 0x16090 ;  /* 0x0001609000027802 */ /* 0x000fe40000000f00 */
[----:B-1----:R-:W-:Y:S05]  /*16080*/  CALL.REL.NOINC `($__internal_44_$__cuda_sm70_shflsync_idx_p) ;  /* 0x000025b000007944 */ /* 0x002fea0003c00000 */
[C---:B------:R-:W-:Y:S01]  /*16090*/  IADD3 R2, -R7.reuse, 0x10, RZ ;  /* 0x0000001007027810 */ /* 0x040fe20007ffe1ff */
[----:B------:R-:W-:Y:S01]  /*160a0*/  IMAD.MOV.U32 R44, RZ, RZ, 0x2 ;  /* 0x00000002ff2c7424 */ /* 0x000fe200078e00ff */
[----:B------:R-:W-:Y:S02]  /*160b0*/  ISETP.NE.U32.AND P2, PT, R7, RZ, PT ;  /* 0x000000ff0700720c */ /* 0x000fe40003f45070 */
[----:B------:R-:W-:Y:S02]  /*160c0*/  LOP3.LUT R2, R2, 0xf, RZ, 0xc0, !PT ;  /* 0x0000000f02027812 */ /* 0x000fe400078ec0ff */
[----:B------:R-:W-:Y:S02]  /*160d0*/  IADD3 R8, -R13, 0x10, RZ ;  /* 0x000000100d087810 */ /* 0x000fe40007ffe1ff */
[----:B------:R-:W-:Y:S02]  /*160e0*/  IADD3 R2, P1, P0, R2, R0, R137 ;  /* 0x0000000002027210 */ /* 0x000fe4000783e089 */
[----:B------:R-:W-:-:S02]  /*160f0*/  LOP3.LUT R8, R8, 0xf, RZ, 0xc0, !PT ;  /* 0x0000000f08087812 */ /* 0x000fc400078ec0ff */
[----:B-----5:R-:W-:Y:S02]  /*16100*/  IADD3.X R3, RZ, R4, R128, P1, P0 ;  /* 0x00000004ff037210 */ /* 0x020fe40000fe0480 */
[----:B------:R-:W-:Y:S02]  /*16110*/  IADD3 R6, -R12, 0x10, RZ ;  /* 0x000000100c067810 */ /* 0x000fe40007ffe1ff */
[----:B------:R-:W-:Y:S01]  /*16120*/  ISETP.NE.U32.AND P3, PT, R13, RZ, PT ;  /* 0x000000ff0d00720c */ /* 0x000fe20003f65070 */
[----:B------:R-:W-:Y:S01]  /*16130*/  @!PT LDS RZ, [RZ] ;  /* 0x00000000fffff984 */ /* 0x000fe20000000800 */
[----:B------:R-:W-:Y:S01]  /*16140*/  @!PT LDS RZ, [RZ] ;  /* 0x00000000fffff984 */ /* 0x000fe20000000800 */
[----:B------:R-:W-:Y:S01]  /*16150*/  @!PT LDS RZ, [RZ] ;  /* 0x00000000fffff984 */ /* 0x000fe20000000800 */
[----:B------:R2:W-:Y:S01]  /*16160*/  LDGSTS.E.BYPASS.LTC128B.128.ZFILL [R251+0xd100], [R2.64], P2 ;  /* 0x0d10000002fb7fae */ /* 0x0005e20009141d46 */
[C---:B------:R-:W-:Y:S02]  /*16170*/  ISETP.NE.U32.AND P2, PT, R14.reuse, RZ, PT ;  /* 0x000000ff0e00720c */ /* 0x040fe40003f45070 */
[----:B--2---:R-:W-:-:S04]  /*16180*/  IADD3 R2, -R14, 0x10, RZ ;  /* 0x000000100e027810 */ /* 0x004fc80007ffe1ff */
[----:B------:R-:W-:-:S04]  /*16190*/  LOP3.LUT R2, R2, 0xf, RZ, 0xc0, !PT ;  /* 0x0000000f02027812 */ /* 0x000fc800078ec0ff */
[----:B------:R-:W-:-:S04]  /*161a0*/  IADD3 R2, P1, P0, R2, R0, R138 ;  /* 0x0000000002027210 */ /* 0x000fc8000783e08a */
[----:B------:R-:W-:Y:S02]  /*161b0*/  IADD3.X R3, RZ, R4, R129, P1, P0 ;  /* 0x00000004ff037210 */ /* 0x000fe40000fe0481 */
[----:B------:R-:W-:-:S03]  /*161c0*/  IADD3 R8, P1, P0, R8, R0, R139 ;  /* 0x0000000008087210 */ /* 0x000fc6000783e08b */
[----:B------:R2:W-:Y:S01]  /*161d0*/  LDGSTS.E.BYPASS.LTC128B.128.ZFILL [R251+0x10100], [R2.64], P2 ;  /* 0x1010000002fb7fae */ /* 0x0005e20009141d46 */
[----:B------:R-:W-:Y:S02]  /*161e0*/  ISETP.NE.U32.AND P2, PT, R12, RZ, PT ;  /* 0x000000ff0c00720c */ /* 0x000fe40003f45070 */
[----:B------:R-:W-:-:S05]  /*161f0*/  IADD3.X R9, RZ, R4, R130, P1, P0 ;  /* 0x00000004ff097210 */ /* 0x000fca0000fe0482 */
[----:B------:R3:W-:Y:S01]  /*16200*/  LDGSTS.E.BYPASS.LTC128B.128.ZFILL [R251+0x13100], [R8.64], P3 ;  /* 0x1310000008fb7fae */ /* 0x0007e20009941d46 */
[----:B--2---:R-:W-:-:S04]  /*16210*/  LOP3.LUT R2, R6, 0xf, RZ, 0xc0, !PT ;  /* 0x0000000f06027812 */ /* 0x004fc800078ec0ff */
[----:B------:R-:W-:Y:S01]  /*16220*/  IADD3 R2, P1, P0, R2, R0, R140 ;  /* 0x0000000002027210 */ /* 0x000fe2000783e08c */
[----:B------:R-:W-:-:S03]  /*16230*/  IMAD.MOV.U32 R0, RZ, RZ, R5 ;  /* 0x000000ffff007224 */ /* 0x000fc600078e0005 */
[----:B------:R-:W-:-:S05]  /*16240*/  IADD3.X R3, RZ, R4, R131, P1, P0 ;  /* 0x00000004ff037210 */ /* 0x000fca0000fe0483 */
[----:B------:R2:W-:Y:S02]  /*16250*/  LDGSTS.E.BYPASS.LTC128B.128.ZFILL [R251+0x16100], [R2.64], P2 ;  /* 0x1610000002fb7fae */ /* 0x0005e40009141d46 */
[----:B--2---:R-:W-:Y:S01]  /*16260*/  IMAD.MOV.U32 R3, RZ, RZ, 0x181f ;  /* 0x0000181fff037424 */ /* 0x004fe200078e00ff */
[----:B------:R-:W-:Y:S02]  /*16270*/  MOV R2, 0x16290 ;  /* 0x0001629000027802 */ /* 0x000fe40000000f00 */
[----:B-1-3--:R-:W-:Y:S05]  /*16280*/  CALL.REL.NOINC `($__internal_44_$__cuda_sm70_shflsync_idx_p) ;  /* 0x000023b000007944 */ /* 0x00afea0003c00000 */
[----:B-----5:R-:W-:Y:S01]  /*16290*/  IMAD.MOV.U32 R4, RZ, RZ, R0 ;  /* 0x000000ffff047224 */ /* 0x020fe200078e0000 */
[----:B------:R-:W-:Y:S01]  /*162a0*/  MOV R44, 0x2 ;  /* 0x00000002002c7802 */ /* 0x000fe20000000f00 */
[----:B------:R-:W-:Y:S01]  /*162b0*/  IMAD.MOV.U32 R0, RZ, RZ, R22 ;  /* 0x000000ffff007224 */ /* 0x000fe200078e0016 */
[----:B------:R-:W-:Y:S02]  /*162c0*/  MOV R3, 0x181f ;  /* 0x0000181f00037802 */ /* 0x000fe40000000f00 */
[----:B------:R-:W-:Y:S02]  /*162d0*/  MOV R2, 0x162f0 ;  /* 0x000162f000027802 */ /* 0x000fe40000000f00 */
[----:B-1----:R-:W-:Y:S05]  /*162e0*/  CALL.REL.NOINC `($__internal_44_$__cuda_sm70_shflsync_idx_p) ;  /* 0x0000235000007944 */ /* 0x002fea0003c00000 */
[----:B-1---5:R-:W-:Y:S05]  /*162f0*/  BRA `(.L_x_2739) ;  /* 0xfffef04000007947 */ /* 0x022fea000383ffff */
.L_x_2696:
[----:B------:R-:W-:Y:S01]  /*16300*/  IMAD.MOV.U32 R0, RZ, RZ, R4 ;  /* 0x000000ffff007224 */ /* 0x000fe200078e0004 */
[----:B------:R-:W-:Y:S01]  /*16310*/  MOV R44, RZ ;  /* 0x000000ff002c7202 */ /* 0x000fe20000000f00 */
[----:B-1----:R-:W-:Y:S01]  /*16320*/  IMAD.MOV.U32 R3, RZ, RZ, 0x1c1f ;  /* 0x00001c1fff037424 */ /* 0x002fe200078e00ff */
[----:B------:R-:W-:-:S02]  /*16330*/  MOV R2, 0x16350 ;  /* 0x0001635000027802 */ /* 0x000fc40000000f00 */
[----:B------:R-:W-:Y:S05]  /*16340*/  CALL.REL.NOINC `($__internal_44_$__cuda_sm70_shflsync_idx_p) ;  /* 0x000022f000007944 */ /* 0x000fea0003c00000 */
[----:B-1---5:R-:W-:Y:S05]  /*16350*/  BRA `(.L_x_2740) ;  /* 0xfffef2a000007947 */ /* 0x022fea000383ffff */
.L_x_2697:
[----:B------:R-:W-:Y:S01]  /*16360*/  IMAD.MOV.U32 R0, RZ, RZ, R4 ;  /* 0x000000ffff007224 */ /* 0x000fe200078e0004 */
[----:B------:R-:W-:Y:S01]  /*16370*/  MOV R44, 0x1 ;  /* 0x00000001002c7802 */ /* 0x000fe20000000f00 */
[----:B-1----:R-:W-:Y:S01]  /*16380*/  IMAD.MOV.U32 R3, RZ, RZ, 0x1c1f ;  /* 0x00001c1fff037424 */ /* 0x002fe200078e00ff */
[----:B------:R-:W-:-:S02]  /*16390*/  MOV R2, 0x163b0 ;  /* 0x000163b000027802 */ /* 0x000fc40000000f00 */
[----:B--2---:R-:W-:Y:S05]  /*163a0*/  CALL.REL.NOINC `($__internal_44_$__cuda_sm70_shflsync_idx_p) ;  /* 0x0000229000007944 */ /* 0x004fea0003c00000 */
        /* <DEDUP_REMOVED lines=33> */
[C---:B------:R-:W-:Y:S02]  /*165c0*/  ISETP.GT.AND P0, PT, R0.reuse, 0x21, PT ;  /* 0x000000210000780c */ /* 0x040fe40003f04270 */
        /* <DEDUP_REMOVED lines=55> */
[----:B------:R-:W-:Y:S01]  /*16940*/  ISETP.GT.AND P0, PT, R0, 0x59, PT ;  /* 0x000000590000780c */ /* 0x000fe20003f04270 */
[----:B------:R-:W-:Y:S01]  /*16950*/  IMAD.MOV.U32 R0, RZ, RZ, 0x2 ;  /* 0x00000002ff007424 */ /* 0x000fe200078e00ff */
[----:B------:R-:W-:Y:S02]  /*16960*/  FSEL R89, R31, -INF , P1 ;  /* 0xff8000001f597808 */ /* 0x000fe40000800000 */
[----:B------:R-:W-:-:S02]  /*16970*/  FMNMX.FTZ R24, R90, R24, !PT ;  /* 0x000000185a187209 */ /* 0x000fc40007810000 */
[----:B------:R-:W-:Y:S02]  /*16980*/  FMNMX.FTZ R132, R107, R132, !PT ;  /* 0x000000846b847209 */ /* 0x000fe40007810000 */
[----:B------:R-:W-:Y:S02]  /*16990*/  FSEL R88, R30, -INF , P0 ;  /* 0xff8000001e587808 */ /* 0x000fe40000000000 */
[----:B------:R-:W-:Y:S01]  /*169a0*/  FMNMX.FTZ R24, R89, R24, !PT ;  /* 0x0000001859187209 */ /* 0x000fe20007810000 */
[----:B-----5:R-:W-:Y:S01]  /*169b0*/  IMAD.MOV.U32 R4, RZ, RZ, R132 ;  /* 0x000000ffff047224 */ /* 0x020fe200078e0084 */
[----:B------:R-:W-:Y:S02]  /*169c0*/  MOV R2, 0x169f0 ;  /* 0x000169f000027802 */ /* 0x000fe40000000f00 */
[----:B------:R-:W-:Y:S02]  /*169d0*/  FMNMX.FTZ R24, R88, R24, !PT ;  /* 0x0000001858187209 */ /* 0x000fe40007810000 */
[----:B-1----:R-:W-:Y:S05]  /*169e0*/  CALL.REL.NOINC `($__internal_43_$__cuda_sm70_shflsync_bfly_p) ;  /* 0x00001bf000007944 */ /* 0x002fea0003c00000 */
[----:B------:R-:W-:Y:S01]  /*169f0*/  FMNMX.FTZ R132, R132, R0, !PT ;  /* 0x0000000084847209 */ /* 0x000fe20007810000 */
[----:B------:R-:W-:Y:S01]  /*16a00*/  IMAD.MOV.U32 R0, RZ, RZ, 0x1 ;  /* 0x00000001ff007424 */ /* 0x000fe200078e00ff */
[----:B------:R-:W-:-:S03]  /*16a10*/  MOV R2, 0x16a40 ;  /* 0x00016a4000027802 */ /* 0x000fc60000000f00 */
[----:B------:R-:W-:Y:S02]  /*16a20*/  IMAD.MOV.U32 R4, RZ, RZ, R132 ;  /* 0x000000ffff047224 */ /* 0x000fe400078e0084 */
[----:B------:R-:W-:Y:S05]  /*16a30*/  CALL.REL.NOINC `($__internal_43_$__cuda_sm70_shflsync_bfly_p) ;  /* 0x00001ba000007944 */ /* 0x000fea0003c00000 */
[----:B------:R-:W-:Y:S01]  /*16a40*/  FMNMX.FTZ R132, R132, R0, !PT ;  /* 0x0000000084847209 */ /* 0x000fe20007810000 */
[----:B------:R-:W-:Y:S01]  /*16a50*/  IMAD.MOV.U32 R4, RZ, RZ, R24 ;  /* 0x000000ffff047224 */ /* 0x000fe200078e0018 */
[----:B------:R-:W-:Y:S01]  /*16a60*/  MOV R2, 0x16a90 ;  /* 0x00016a9000027802 */ /* 0x000fe20000000f00 */
[----:B------:R-:W-:Y:S02]  /*16a70*/  IMAD.MOV.U32 R0, RZ, RZ, 0x2 ;  /* 0x00000002ff007424 */ /* 0x000fe400078e00ff */
[----:B------:R-:W-:Y:S05]  /*16a80*/  CALL.REL.NOINC `($__internal_43_$__cuda_sm70_shflsync_bfly_p) ;  /* 0x00001b5000007944 */ /* 0x000fea0003c00000 */
[----:B------:R-:W-:Y:S01]  /*16a90*/  FMNMX.FTZ R24, R24, R0, !PT ;  /* 0x0000000018187209 */ /* 0x000fe20007810000 */
[----:B------:R-:W-:Y:S01]  /*16aa0*/  IMAD.MOV.U32 R0, RZ, RZ, 0x1 ;  /* 0x00000001ff007424 */ /* 0x000fe200078e00ff */
[----:B------:R-:W-:-:S03]  /*16ab0*/  MOV R2, 0x16ae0 ;  /* 0x00016ae000027802 */ /* 0x000fc60000000f00 */
[----:B------:R-:W-:Y:S02]  /*16ac0*/  IMAD.MOV.U32 R4, RZ, RZ, R24 ;  /* 0x000000ffff047224 */ /* 0x000fe400078e0018 */
[----:B------:R-:W-:Y:S05]  /*16ad0*/  CALL.REL.NOINC `($__internal_43_$__cuda_sm70_shflsync_bfly_p) ;  /* 0x00001b0000007944 */ /* 0x000fea0003c00000 */
[----:B------:R-:W-:Y:S01]  /*16ae0*/  MOV R3, R0 ;  /* 0x0000000000037202 */ /* 0x000fe20000000f00 */
[----:B------:R-:W-:Y:S05]  /*16af0*/  BRA `(.L_x_2741) ;  /* 0xfffef4b000007947 */ /* 0x000fea000383ffff */
.L_x_2701:
[----:B------:R-:W-:Y:S01]  /*16b00*/  MOV R44, RZ ;  /* 0x000000ff002c7202 */ /* 0x000fe20000000f00 */
[----:B------:R-:W-:Y:S01]  /*16b10*/  IMAD.MOV.U32 R0, RZ, RZ, R5 ;  /* 0x000000ffff007224 */ /* 0x000fe200078e0005 */
[----:B------:R-:W-:Y:S01]  /*16b20*/  MOV R2, 0x16b50 ;  /* 0x00016b5000027802 */ /* 0x000fe20000000f00 */
[----:B------:R-:W-:Y:S02]  /*16b30*/  IMAD.MOV.U32 R3, RZ, RZ, 0x181f ;  /* 0x0000181fff037424 */ /* 0x000fe400078e00ff */
[----:B------:R-:W-:Y:S05]  /*16b40*/  CALL.REL.NOINC `($__internal_44_$__cuda_sm70_shflsync_idx_p) ;  /* 0x00001af000007944 */ /* 0x000fea0003c00000 */
[----:B-----5:R-:W-:Y:S01]  /*16b50*/  MOV R4, R0 ;  /* 0x0000000000047202 */ /* 0x020fe20000000f00 */
[----:B-1----:R-:W-:-:S05]  /*16b60*/  BRA `(.L_x_2742) ;  /* 0xffff1a5000007947 */ /* 0x002fca000383ffff */
.L_x_2702:
[----:B------:R-:W-:Y:S01]  /*16b70*/  MOV R44, RZ ;  /* 0x000000ff002c7202 */ /* 0x000fe20000000f00 */
[----:B------:R-:W-:Y:S01]  /*16b80*/  IMAD.MOV.U32 R0, RZ, RZ, R6 ;  /* 0x000000ffff007224 */ /* 0x000fe200078e0006 */
[----:B------:R-:W-:Y:S01]  /*16b90*/  MOV R2, 0x16bc0 ;  /* 0x00016bc000027802 */ /* 0x000fe20000000f00 */
[----:B------:R-:W-:Y:S02]  /*16ba0*/  IMAD.MOV.U32 R3, RZ, RZ, 0x181f ;  /* 0x0000181fff037424 */ /* 0x000fe400078e00ff */
[----:B-12---:R-:W-:Y:S05]  /*16bb0*/  CALL.REL.NOINC `($__internal_44_$__cuda_sm70_shflsync_idx_p) ;  /* 0x00001a8000007944 */ /* 0x006fea0003c00000 */
[----:B------:R-:W2:Y:S01]  /*16bc0*/  LDL R3, [R1+0xc] ;  /* 0x00000c0001037983 */ /* 0x000ea20000100800 */
[----:B------:R-:W-:Y:S01]  /*16bd0*/  IADD3 R20, P0, R0, R29, RZ ;  /* 0x0000001d00147210 */ /* 0x000fe20007f1e0ff */
[----:B------:R-:W-:Y:S02]  /*16be0*/  IMAD.MOV.U32 R44, RZ, RZ, 0x1 ;  /* 0x00000001ff2c7424 */ /* 0x000fe400078e00ff */
[----:B------:R-:W3:Y:S02]  /*16bf0*/  LDL R2, [R1+0x28] ;  /* 0x0000280001027983 */ /* 0x000ee40000100800 */
[----:B-----5:R-:W-:Y:S02]  /*16c00*/  IMAD.X R21, R4, 0x1, R7, P0 ;  /* 0x0000000104157824 */ /* 0x020fe400000e0607 */
[----:B------:R-:W4:Y:S04]  /*16c10*/  LDL R22, [R1+0x24] ;  /* 0x0000240001167983 */ /* 0x000f280000100800 */
[----:B------:R-:W4:Y:S01]  /*16c20*/  LDL R15, [R1+0x20] ;  /* 0x00002000010f7983 */ /* 0x000f220000100800 */
[----:B--2---:R-:W-:Y:S02]  /*16c30*/  ISETP.GE.AND P3, PT, R3, c[0x0][0x1d4], PT ;  /* 0x0000750003007a0c */ /* 0x004fe40003f66270 */
[----:B---3--:R-:W-:Y:S02]  /*16c40*/  ISETP.GE.AND P2, PT, R2, c[0x0][0x1d4], PT ;  /* 0x0000750002007a0c */ /* 0x008fe40003f46270 */
[----:B------:R-:W-:Y:S02]  /*16c50*/  IADD3 R2, P0, R0, R30, RZ ;  /* 0x0000001e00027210 */ /* 0x000fe40007f1e0ff */
[----:B----4-:R-:W-:Y:S02]  /*16c60*/  ISETP.GE.AND P1, PT, R22, c[0x0][0x1d4], PT ;  /* 0x0000750016007a0c */ /* 0x010fe40003f26270 */
[----:B------:R-:W-:Y:S01]  /*16c70*/  SEL R28, RZ, 0x10, P2 ;  /* 0x00000010ff1c7807 */ /* 0x000fe20001000000 */
[----:B------:R-:W-:Y:S01]  /*16c80*/  IMAD.X R3, R4, 0x1, R12, P0 ;  /* 0x0000000104037824 */ /* 0x000fe200000e060c */
[----:B------:R-:W-:Y:S03]  /*16c90*/  SEL R23, RZ, 0x10, P1 ;  /* 0x00000010ff177807 */ /* 0x000fe60000800000 */
        /* <DEDUP_REMOVED lines=8> */
[----:B---3--:R-:W-:Y:S01]  /*16d20*/  IADD3 R2, P0, R0, R36, RZ ;  /* 0x0000002400027210 */ /* 0x008fe20007f1e0ff */
[----:B------:R-:W-:Y:S04]  /*16d30*/  IMAD.MOV.U32 R0, RZ, RZ, R5 ;  /* 0x000000ffff007224 */ /* 0x000fe800078e0005 */
[----:B------:R-:W-:Y:S01]  /*16d40*/  IMAD.X R3, R4, 0x1, R14, P0 ;  /* 0x0000000104037824 */ /* 0x000fe200000e060e */
[----:B------:R-:W-:Y:S02]  /*16d50*/  ISETP.GE.AND P0, PT, R15, c[0x0][0x1d4], PT ;  /* 0x000075000f007a0c */ /* 0x000fe40003f06270 */
[----:B------:R-:W-:Y:S02]  /*16d60*/  SEL R15, RZ, 0x10, P3 ;  /* 0x00000010ff0f7807 */ /* 0x000fe40001800000 */
[----:B------:R-:W-:Y:S09]  /*16d70*/  SEL R22, RZ, 0x10, P0 ;  /* 0x00000010ff167807 */ /* 0x000ff20000000000 */
[----:B------:R3:W-:Y:S02]  /*16d80*/  LDGSTS.E.BYPASS.LTC128B.128 [R251+0x9100], [R2.64], !P0 ;  /* 0x0910000002fb7fae */ /* 0x0007e4000c101d46 */
[----:B---3--:R-:W-:Y:S01]  /*16d90*/  MOV R2, 0x16dc0 ;  /* 0x00016dc000027802 */ /* 0x008fe20000000f00 */
[----:B------:R-:W-:Y:S02]  /*16da0*/  IMAD.MOV.U32 R3, RZ, RZ, 0x181f ;  /* 0x0000181fff037424 */ /* 0x000fe400078e00ff */
[----:B-12---:R-:W-:Y:S05]  /*16db0*/  CALL.REL.NOINC `($__internal_44_$__cuda_sm70_shflsync_idx_p) ;  /* 0x0000188000007944 */ /* 0x006fea0003c00000 */
[----:B------:R-:W-:Y:S01]  /*16dc0*/  MOV R44, 0x1 ;  /* 0x00000001002c7802 */ /* 0x000fe20000000f00 */
[----:B-----5:R-:W-:Y:S01]  /*16dd0*/  IMAD.MOV.U32 R4, RZ, RZ, R0 ;  /* 0x000000ffff047224 */ /* 0x020fe200078e0000 */
[----:B------:R-:W-:Y:S01]  /*16de0*/  MOV R3, 0x181f ;  /* 0x0000181f00037802 */ /* 0x000fe20000000f00 */
[----:B------:R-:W-:Y:S01]  /*16df0*/  IMAD.MOV.U32 R0, RZ, RZ, R6 ;  /* 0x000000ffff007224 */ /* 0x000fe200078e0006 */
[----:B------:R-:W-:Y:S02]  /*16e00*/  MOV R2, 0x16e20 ;  /* 0x00016e2000027802 */ /* 0x000fe40000000f00 */
[----:B-1----:R-:W-:Y:S05]  /*16e10*/  CALL.REL.NOINC `($__internal_44_$__cuda_sm70_shflsync_idx_p) ;  /* 0x0000182000007944 */ /* 0x002fea0003c00000 */
[C---:B------:R-:W-:Y:S01]  /*16e20*/  IADD3 R2, -R15.reuse, 0x10, RZ ;  /* 0x000000100f027810 */ /* 0x040fe20007ffe1ff */
[----:B------:R-:W-:Y:S01]  /*16e30*/  IMAD.MOV.U32 R44, RZ, RZ, 0x2 ;  /* 0x00000002ff2c7424 */ /* 0x000fe200078e00ff */
[----:B------:R-:W-:Y:S02]  /*16e40*/  ISETP.NE.U32.AND P2, PT, R15, RZ, PT ;  /* 0x000000ff0f00720c */ /* 0x000fe40003f45070 */
[----:B------:R-:W-:Y:S04]  /*16e50*/  LOP3.LUT R2, R2, 0xf, RZ, 0xc0, !PT ;  /* 0x0000000f02027812 */ /* 0x000fe800078ec0ff */
[----:B------:R-:W-:Y:S04]  /*16e60*/  IADD3 R2, P1, P0, R2, R0, R29 ;  /* 0x0000000002027210 */ /* 0x000fe8000783e01d */
[----:B-----5:R-:W-:Y:S05]  /*16e70*/  IADD3.X R3, RZ, R4, R7, P1, P0 ;  /* 0x00000004ff037210 */ /* 0x020fea0000fe0407 */
[----:B------:R-:W-:Y:S01]  /*16e80*/  @!PT LDS RZ, [RZ] ;  /* 0x00000000fffff984 */ /* 0x000fe20000000800 */
[----:B------:R-:W-:Y:S01]  /*16e90*/  @!PT LDS RZ, [RZ] ;  /* 0x00000000fffff984 */ /* 0x000fe20000000800 */
[----:B------:R-:W-:Y:S01]  /*16ea0*/  @!PT LDS RZ, [RZ] ;  /* 0x00000000fffff984 */ /* 0x000fe20000000800 */
[----:B------:R2:W-:Y:S01]  /*16eb0*/  LDGSTS.E.BYPASS.LTC128B.128.ZFILL [R251+0x1100], [R2.64], P2 ;  /* 0x0110000002fb7fae */ /* 0x0005e20009141d46 */
[C---:B------:R-:W-:Y:S02]  /*16ec0*/  ISETP.NE.U32.AND P2, PT, R28.reuse, RZ, PT ;  /* 0x000000ff1c00720c */ /* 0x040fe40003f45070 */
[----:B--2---:R-:W-:Y:S04]  /*16ed0*/  IADD3 R2, -R28, 0x10, RZ ;  /* 0x000000101c027810 */ /* 0x004fe80007ffe1ff */
[----:B------:R-:W-:Y:S04]  /*16ee0*/  LOP3.LUT R2, R2, 0xf, RZ, 0xc0, !PT ;  /* 0x0000000f02027812 */ /* 0x000fe800078ec0ff */
[----:B------:R-:W-:Y:S04]  /*16ef0*/  IADD3 R2, P1, P0, R2, R0, R30 ;  /* 0x0000000002027210 */ /* 0x000fe8000783e01e */
[----:B------:R-:W-:Y:S05]  /*16f00*/  IADD3.X R3, RZ, R4, R12, P1, P0 ;  /* 0x00000004ff037210 */ /* 0x000fea0000fe040c */
        /* <DEDUP_REMOVED lines=10> */
[----:B------:R-:W-:Y:S01]  /*16fb0*/  IADD3 R2, P1, P0, R2, R0, R36 ;  /* 0x0000000002027210 */ /* 0x000fe2000783e024 */
[----:B------:R-:W-:Y:S03]  /*16fc0*/  IMAD.MOV.U32 R0, RZ, RZ, R5 ;  /* 0x000000ffff007224 */ /* 0x000fe600078e0005 */
[----:B------:R-:W-:Y:S05]  /*16fd0*/  IADD3.X R3, RZ, R4, R14, P1, P0 ;  /* 0x00000004ff037210 */ /* 0x000fea0000fe040e */
[----:B------:R2:W-:Y:S02]  /*16fe0*/  LDGSTS.E.BYPASS.LTC128B.128.ZFILL [R251+0xa100], [R2.64], P2 ;  /* 0x0a10000002fb7fae */ /* 0x0005e40009141d46 */
[----:B--2---:R-:W-:Y:S01]  /*16ff0*/  MOV R2, 0x17020 ;  /* 0x0001702000027802 */ /* 0x004fe20000000f00 */
[----:B------:R-:W-:Y:S02]  /*17000*/  IMAD.MOV.U32 R3, RZ, RZ, 0x181f ;  /* 0x0000181fff037424 */ /* 0x000fe400078e00ff */
[----:B-1----:R-:W-:Y:S05]  /*17010*/  CALL.REL.NOINC `($__internal_44_$__cuda_sm70_shflsync_idx_p) ;  /* 0x0000162000007944 */ /* 0x002fea0003c00000 */
[----:B------:R-:W-:Y:S01]  /*17020*/  MOV R44, 0x2 ;  /* 0x00000002002c7802 */ /* 0x000fe20000000f00 */
[----:B-----5:R-:W-:Y:S01]  /*17030*/  IMAD.MOV.U32 R4, RZ, RZ, R0 ;  /* 0x000000ffff047224 */ /* 0x020fe200078e0000 */
[----:B------:R-:W-:Y:S01]  /*17040*/  MOV R3, 0x181f ;  /* 0x0000181f00037802 */ /* 0x000fe20000000f00 */
[----:B------:R-:W-:Y:S01]  /*17050*/  IMAD.MOV.U32 R0, RZ, RZ, R6 ;  /* 0x000000ffff007224 */ /* 0x000fe200078e0006 */
[----:B------:R-:W-:Y:S02]  /*17060*/  MOV R2, 0x17080 ;  /* 0x0001708000027802 */ /* 0x000fe40000000f00 */
[----:B-1----:R-:W-:Y:S05]  /*17070*/  CALL.REL.NOINC `($__internal_44_$__cuda_sm70_shflsync_idx_p) ;  /* 0x000015c000007944 */ /* 0x002fea0003c00000 */
[----:B-1---5:R-:W-:-:S05]  /*17080*/  BRA `(.L_x_2743) ;  /* 0xffff17d000007947 */ /* 0x022fca000383ffff */
.L_x_2705:
[----:B------:R-:W-:Y:S01]  /*17090*/  MOV R44, RZ ;  /* 0x000000ff002c7202 */ /* 0x000fe20000000f00 */
[----:B------:R-:W-:Y:S01]  /*170a0*/  IMAD.MOV.U32 R0, RZ, RZ, R5 ;  /* 0x000000ffff007224 */ /* 0x000fe200078e0005 */
[----:B------:R-:W-:Y:S01]  /*170b0*/  MOV R2, 0x170e0 ;  /* 0x000170e000027802 */ /* 0x000fe20000000f00 */
[----:B------:R-:W-:Y:S02]  /*170c0*/  IMAD.MOV.U32 R3, RZ, RZ, 0x181f ;  /* 0x0000181fff037424 */ /* 0x000fe400078e00ff */
[----:B-1----:R-:W-:Y:S05]  /*170d0*/  CALL.REL.NOINC `($__internal_44_$__cuda_sm70_shflsync_idx_p) ;  /* 0x0000156000007944 */ /* 0x002fea0003c00000 */
[----:B-----5:R-:W-:Y:S01]  /*170e0*/  MOV R4, R0 ;  /* 0x0000000000047202 */ /* 0x020fe20000000f00 */
[----:B-1----:R-:W-:-:S05]  /*170f0*/  BRA `(.L_x_2744) ;  /* 0xffff360000007947 */ /* 0x002fca000383ffff */
.L_x_2706:
[----:B------:R-:W-:Y:S01]  /*17100*/  MOV R44, RZ ;  /* 0x000000ff002c7202 */ /* 0x000fe20000000f00 */
[----:B------:R-:W-:Y:S01]  /*17110*/  IMAD.MOV.U32 R0, RZ, RZ, R6 ;  /* 0x000000ffff007224 */ /* 0x000fe200078e0006 */
[----:B------:R-:W-:Y:S01]  /*17120*/  MOV R2, 0x17150 ;  /* 0x0001715000027802 */ /* 0x000fe20000000f00 */
[----:B------:R-:W-:Y:S02]  /*17130*/  IMAD.MOV.U32 R3, RZ, RZ, 0x181f ;  /* 0x0000181fff037424 */ /* 0x000fe400078e00ff */
[----:B-123--:R-:W-:Y:S05]  /*17140*/  CALL.REL.NOINC `($__internal_44_$__cuda_sm70_shflsync_idx_p) ;  /* 0x000014f000007944 */ /* 0x00efea0003c00000 */
        /* <DEDUP_REMOVED lines=77> */
.L_x_2707:
[----:B------:R-:W-:Y:S01]  /*17620*/  MOV R44, RZ ;  /* 0x000000ff002c7202 */ /* 0x000fe20000000f00 */
[----:B------:R-:W-:Y:S01]  /*17630*/  IMAD.MOV.U32 R0, RZ, RZ, R4 ;  /* 0x000000ffff007224 */ /* 0x000fe200078e0004 */
[----:B------:R-:W-:Y:S01]  /*17640*/  MOV R2, 0x17670 ;  /* 0x0001767000027802 */ /* 0x000fe20000000f00 */
[----:B------:R-:W-:Y:S02]  /*17650*/  IMAD.MOV.U32 R3, RZ, RZ, 0x1c1f ;  /* 0x00001c1fff037424 */ /* 0x000fe400078e00ff */
[----:B-1-3--:R-:W-:Y:S05]  /*17660*/  CALL.REL.NOINC `($__internal_44_$__cuda_sm70_shflsync_idx_p) ;  /* 0x00000fd000007944 */ /* 0x00afea0003c00000 */
[----:B-1---5:R-:W-:-:S05]  /*17670*/  BRA `(.L_x_2746) ;  /* 0xffff35e000007947 */ /* 0x022fca000383ffff */
.L_x_2708:
[----:B------:R-:W-:Y:S01]  /*17680*/  MOV R44, 0x1 ;  /* 0x00000001002c7802 */ /* 0x000fe20000000f00 */
[----:B------:R-:W-:Y:S01]  /*17690*/  IMAD.MOV.U32 R0, RZ, RZ, R4 ;  /* 0x000000ffff007224 */ /* 0x000fe200078e0004 */
[----:B------:R-:W-:Y:S01]  /*176a0*/  MOV R2, 0x176d0 ;  /* 0x000176d000027802 */ /* 0x000fe20000000f00 */
[----:B------:R-:W-:Y:S02]  /*176b0*/  IMAD.MOV.U32 R3, RZ, RZ, 0x1c1f ;  /* 0x00001c1fff037424 */ /* 0x000fe400078e00ff */
[----:B--2---:R-:W-:Y:S05]  /*176c0*/  CALL.REL.NOINC `($__internal_44_$__cuda_sm70_shflsync_idx_p) ;  /* 0x00000f7000007944 */ /* 0x004fea0003c00000 */
[----:B-----5:R-:W2:Y:S01]  /*176d0*/  LDL.LU R4, [R1+0x8] ;  /* 0x0000080001047983 */ /* 0x020ea20000300800 */
[----:B------:R-:W-:Y:S03]  /*176e0*/  IMAD.IADD R0, R5, 0x1, R0 ;  /* 0x0000000105007824 */ /* 0x000fe600078e0200 */
[----:B------:R-:W3:Y:S02]  /*176f0*/  LDL.LU R3, [R1+0x4] ;  /* 0x0000040001037983 */ /* 0x000ee40000300800 */
[C---:B------:R-:W-:Y:S02]  /*17700*/  ISETP.GT.AND P0, PT, R0.reuse, RZ, PT ;  /* 0x000000ff0000720c */ /* 0x040fe40003f04270 */
[C---:B------:R-:W-:Y:S01]  /*17710*/  ISETP.GT.AND P1, PT, R0.reuse, 0x1, PT ;  /* 0x000000010000780c */ /* 0x040fe20003f24270 */
[----:B------:R-:W4:Y:S01]  /*17720*/  LDL.LU R2, [R1] ;  /* 0x0000000001027983 */ /* 0x000f220000300800 */
        /* <DEDUP_REMOVED lines=19> */
[----:B--2---:R-:W-:Y:S02]  /*17860*/  FSEL R5, R4, -INF , P0 ;  /* 0xff80000004057808 */ /* 0x004fe40000000000 */
[C---:B------:R-:W-:Y:S02]  /*17870*/  ISETP.GT.AND P0, PT, R0.reuse, 0x10, PT ;  /* 0x000000100000780c */ /* 0x040fe40003f04270 */
[----:B---3--:R-:W-:Y:S02]  /*17880*/  FSEL R185, R3, -INF , P1 ;  /* 0xff80000003b97808 */ /* 0x008fe40000800000 */
[----:B------:R-:W-:Y:S02]  /*17890*/  ISETP.GT.AND P1, PT, R0, 0x11, PT ;  /* 0x000000110000780c */ /* 0x000fe40003f24270 */
[----:B------:R-:W-:Y:S02]  /*178a0*/  FSEL R49, R214, -INF , P0 ;  /* 0xff800000d6317808 */ /* 0x000fe40000000000 */
[----:B------:R-:W-:Y:S02]  /*178b0*/  ISETP.GT.AND P0, PT, R0, 0x20, PT ;  /* 0x000000200000780c */ /* 0x000fe40003f04270 */
[----:B----4-:R-:W-:Y:S02]  /*178c0*/  FSEL R51, R2, -INF , P2 ;  /* 0xff80000002337808 */ /* 0x010fe40001000000 */
        /* <DEDUP_REMOVED lines=70> */
[----:B-1----:R-:W-:Y:S05]  /*17d30*/  CALL.REL.NOINC `($__internal_43_$__cuda_sm70_shflsync_bfly_p) ;  /* 0x000008a000007944 */ /* 0x002fea0003c00000 */
[----:B------:R-:W-:Y:S01]  /*17d40*/  FMNMX.FTZ R4, R4, R0, !PT ;  /* 0x0000000004047209 */ /* 0x000fe20007810000 */
[----:B------:R-:W-:Y:S01]  /*17d50*/  IMAD.MOV.U32 R0, RZ, RZ, 0x1 ;  /* 0x00000001ff007424 */ /* 0x000fe200078e00ff */
[----:B------:R-:W-:Y:S02]  /*17d60*/  MOV R2, 0x17d80 ;  /* 0x00017d8000027802 */ /* 0x000fe40000000f00 */
        /* <DEDUP_REMOVED lines=8> */
[----:B------:R-:W-:Y:S02]  /*17df0*/  MOV R2, 0x17e10 ;  /* 0x00017e1000027802 */ /* 0x000fe40000000f00 */
[----:B------:R-:W-:Y:S05]  /*17e00*/  CALL.REL.NOINC `($__internal_43_$__cuda_sm70_shflsync_bfly_p) ;  /* 0x000007d000007944 */ /* 0x000fea0003c00000 */
[----:B------:R-:W-:-:S05]  /*17e10*/  BRA `(.L_x_2747) ;  /* 0xffff382000007947 */ /* 0x000fca000383ffff */
.L_x_2711:
[----:B-1----:R-:W-:Y:S01]  /*17e20*/  MOV R44, RZ ;  /* 0x000000ff002c7202 */ /* 0x002fe20000000f00 */
[----:B------:R-:W-:Y:S01]  /*17e30*/  IMAD.MOV.U32 R0, RZ, RZ, R6 ;  /* 0x000000ffff007224 */ /* 0x000fe200078e0006 */
[----:B------:R-:W-:Y:S01]  /*17e40*/  MOV R2, 0x17e70 ;  /* 0x00017e7000027802 */ /* 0x000fe20000000f00 */
[----:B------:R-:W-:Y:S02]  /*17e50*/  IMAD.MOV.U32 R3, RZ, RZ, 0x181f ;  /* 0x0000181fff037424 */ /* 0x000fe400078e00ff */
[----:B------:R-:W-:Y:S05]  /*17e60*/  CALL.REL.NOINC `($__internal_44_$__cuda_sm70_shflsync_idx_p) ;  /* 0x000007d000007944 */ /* 0x000fea0003c00000 */
[----:B-1---5:R-:W-:-:S05]  /*17e70*/  BRA `(.L_x_2748) ;  /* 0xffff62a000007947 */ /* 0x022fca000383ffff */
.L_x_2714:
[----:B------:R-:W-:Y:S01]  /*17e80*/  MOV R44, RZ ;  /* 0x000000ff002c7202 */ /* 0x000fe20000000f00 */
[----:B------:R-:W-:Y:S01]  /*17e90*/  IMAD.MOV.U32 R0, RZ, RZ, R5 ;  /* 0x000000ffff007224 */ /* 0x000fe200078e0005 */
[----:B------:R-:W-:Y:S01]  /*17ea0*/  MOV R2, 0x17ed0 ;  /* 0x00017ed000027802 */ /* 0x000fe20000000f00 */
[----:B------:R-:W-:Y:S02]  /*17eb0*/  IMAD.MOV.U32 R3, RZ, RZ, 0x181f ;  /* 0x0000181fff037424 */ /* 0x000fe400078e00ff */
[----:B-1----:R-:W-:Y:S05]  /*17ec0*/  CALL.REL.NOINC `($__internal_44_$__cuda_sm70_shflsync_idx_p) ;  /* 0x0000077000007944 */ /* 0x002fea0003c00000 */
[----:B-----5:R-:W-:Y:S01]  /*17ed0*/  MOV R4, R0 ;  /* 0x0000000000047202 */ /* 0x020fe20000000f00 */
[----:B-1----:R-:W-:-:S05]  /*17ee0*/  BRA `(.L_x_2749) ;  /* 0xffff82c000007947 */ /* 0x002fca000383ffff */
.L_x_2715:
[----:B------:R-:W-:Y:S01]  /*17ef0*/  MOV R44, RZ ;  /* 0x000000ff002c7202 */ /* 0x000fe20000000f00 */
[----:B------:R-:W-:Y:S01]  /*17f00*/  IMAD.MOV.U32 R0, RZ, RZ, R6 ;  /* 0x000000ffff007224 */ /* 0x000fe200078e0006 */
[----:B------:R-:W-:Y:S01]  /*17f10*/  MOV R2, 0x17f40 ;  /* 0x00017f4000027802 */ /* 0x000fe20000000f00 */
[----:B------:R-:W-:Y:S02]  /*17f20*/  IMAD.MOV.U32 R3, RZ, RZ, 0x181f ;  /* 0x0000181fff037424 */ /* 0x000fe400078e00ff */
[----:B-123--:R-:W-:Y:S05]  /*17f30*/  CALL.REL.NOINC `($__internal_44_$__cuda_sm70_shflsync_idx_p) ;  /* 0x0000070000007944 */ /* 0x00efea0003c00000 */
[----:B------:R-:W-:Y:S01]  /*17f40*/  IADD3 R2, -R132, 0x10, RZ ;  /* 0x0000001084027810 */ /* 0x000fe20007ffe1ff */
[----:B------:R-:W-:Y:S03]  /*17f50*/  IMAD.MOV.U32 R44, RZ, RZ, 0x1 ;  /* 0x00000001ff2c7424 */ /* 0x000fe600078e00ff */
        /* <DEDUP_REMOVED lines=17> */
[----:B------:R-:W-:Y:S05]  /*18070*/  IMAD.X R3, R4, 0x1, R10, P0 ;  /* 0x0000000104037824 */ /* 0x000fea00000e060a */
[----:B------:R2:W-:Y:S02]  /*18080*/  LDGSTS.E.BYPASS.LTC128B.128 [R251+0x15100], [R2.64], !P3 ;  /* 0x1510000002fb7fae */ /* 0x0005e4000d901d46 */
[----:B--2---:R-:W-:Y:S01]  /*18090*/  MOV R2, 0x180c0 ;  /* 0x000180c000027802 */ /* 0x004fe20000000f00 */
[----:B------:R-:W-:Y:S02]  /*180a0*/  IMAD.MOV.U32 R3, RZ, RZ, 0x181f ;  /* 0x0000181fff037424 */ /* 0x000fe400078e00ff */
[----:B-1-3--:R-:W-:Y:S05]  /*180b0*/  CALL.REL.NOINC `($__internal_44_$__cuda_sm70_shflsync_idx_p) ;  /* 0x0000058000007944 */ /* 0x00afea0003c00000 */
[----:B------:R-:W-:Y:S01]  /*180c0*/  MOV R44, 0x1 ;  /* 0x00000001002c7802 */ /* 0x000fe20000000f00 */
[----:B-----5:R-:W-:Y:S01]  /*180d0*/  IMAD.MOV.U32 R4, RZ, RZ, R0 ;  /* 0x000000ffff047224 */ /* 0x020fe200078e0000 */
[----:B------:R-:W-:Y:S01]  /*180e0*/  MOV R3, 0x181f ;  /* 0x0000181f00037802 */ /* 0x000fe20000000f00 */
[----:B------:R-:W-:Y:S01]  /*180f0*/  IMAD.MOV.U32 R0, RZ, RZ, R6 ;  /* 0x000000ffff007224 */ /* 0x000fe200078e0006 */
[----:B------:R-:W-:Y:S02]  /*18100*/  MOV R2, 0x18120 ;  /* 0x0001812000027802 */ /* 0x000fe40000000f00 */
[----:B-1----:R-:W-:Y:S05]  /*18110*/  CALL.REL.NOINC `($__internal_44_$__cuda_sm70_shflsync_idx_p) ;  /* 0x0000052000007944 */ /* 0x002fea0003c00000 */
        /* <DEDUP_REMOVED lines=30> */
[----:B-1---5:R-:W-:-:S05]  /*18300*/  BRA `(.L_x_2750) ;  /* 0xffff80d000007947 */ /* 0x022fca000383ffff */
.L_x_2716:
[----:B------:R-:W-:Y:S02]  /*18310*/  MOV R0, 0x2 ;  /* 0x0000000200007802 */ /* 0x000fe40000000f00 */
[----:B------:R-:W-:Y:S02]  /*18320*/  MOV R2, 0x18340 ;  /* 0x0001834000027802 */ /* 0x000fe40000000f00 */
[----:B------:R-:W-:Y:S05]  /*18330*/  CALL.REL.NOINC `($__internal_43_$__cuda_sm70_shflsync_bfly_p) ;  /* 0x000002a000007944 */ /* 0x000fea0003c00000 */
        /* <DEDUP_REMOVED lines=14> */
.L_x_2718:
[----:B------:R1:W5:Y:S01]  /*18420*/  LDL R4, [R1+0x1c] ;  /* 0x00001c0001047983 */ /* 0x0003620000100800 */
[----:B------:R-:W-:-:S02]  /*18430*/  MOV R0, 0x2 ;  /* 0x0000000200007802 */ /* 0x000fc40000000f00 */
[----:B------:R-:W-:Y:S02]  /*18440*/  MOV R2, 0x18460 ;  /* 0x0001846000027802 */ /* 0x000fe40000000f00 */
[----:B-1---5:R-:W-:Y:S05]  /*18450*/  CALL.REL.NOINC `($__internal_43_$__cuda_sm70_shflsync_bfly_p) ;  /* 0x0000018000007944 */ /* 0x022fea0003c00000 */
[----:B------:R-:W-:Y:S01]  /*18460*/  MOV R5, R0 ;  /* 0x0000000000057202 */ /* 0x000fe20000000f00 */
[----:B------:R-:W-:Y:S05]  /*18470*/  BRA `(.L_x_2752) ;  /* 0xffffab3000007947 */ /* 0x000fea000383ffff */
.L_x_2719:
[----:B------:R-:W-:Y:S01]  /*18480*/  IMAD.MOV.U32 R4, RZ, RZ, R5 ;  /* 0x000000ffff047224 */ /* 0x000fe200078e0005 */
[----:B------:R-:W-:Y:S02]  /*18490*/  MOV R0, 0x1 ;  /* 0x0000000100007802 */ /* 0x000fe40000000f00 */
[----:B------:R-:W-:Y:S02]  /*184a0*/  MOV R2, 0x184c0 ;  /* 0x000184c000027802 */ /* 0x000fe40000000f00 */
[----:B------:R-:W-:Y:S05]  /*184b0*/  CALL.REL.NOINC `($__internal_43_$__cuda_sm70_shflsync_bfly_p) ;  /* 0x0000012000007944 */ /* 0x000fea0003c00000 */
[----:B------:R1:W5:Y:S01]  /*184c0*/  LDL R4, [R1+0x2c] ;  /* 0x00002c0001047983 */ /* 0x0003620000100800 */
[----:B------:R-:W-:Y:S01]  /*184d0*/  FADD.FTZ R5, R5, R0 ;  /* 0x0000000005057221 */ /* 0x000fe20000010000 */
[----:B------:R-:W-:Y:S02]  /*184e0*/  MOV R0, 0x2 ;  /* 0x0000000200007802 */ /* 0x000fe40000000f00 */
[----:B------:R-:W-:Y:S02]  /*184f0*/  MOV R2, 0x18510 ;  /* 0x0001851000027802 */ /* 0x000fe40000000f00 */
[----:B-1---5:R-:W-:Y:S05]  /*18500*/  CALL.REL.NOINC `($__internal_43_$__cuda_sm70_shflsync_bfly_p) ;  /* 0x000000d000007944 */ /* 0x022fea0003c00000 */
[----:B------:R-:W2:Y:S02]  /*18510*/  LDL.LU R2, [R1+0x2c] ;  /* 0x00002c0001027983 */ /* 0x000ea40000300800 */
[----:B--2---:R-:W-:Y:S01]  /*18520*/  FADD.FTZ R4, R2, R0 ;  /* 0x0000000002047221 */ /* 0x004fe20000010000 */
[----:B------:R-:W-:-:S02]  /*18530*/  MOV R0, 0x1 ;  /* 0x0000000100007802 */ /* 0x000fc40000000f00 */
[----:B------:R-:W-:Y:S02]  /*18540*/  MOV R2, 0x18560 ;  /* 0x0001856000027802 */ /* 0x000fe40000000f00 */
[----:B------:R-:W-:Y:S05]  /*18550*/  CALL.REL.NOINC `($__internal_43_$__cuda_sm70_shflsync_bfly_p) ;  /* 0x0000008000007944 */ /* 0x000fea0003c00000 */
[----:B------:R-:W-:Y:S01]  /*18560*/  MOV R3, R0 ;  /* 0x0000000000037202 */ /* 0x000fe20000000f00 */
[----:B------:R-:W-:Y:S05]  /*18570*/  BRA `(.L_x_2753) ;  /* 0xffffaac000007947 */ /* 0x000fea000383ffff */
.L_x_2729:
[----:B--2---:R-:W-:Y:S01]  /*18580*/  IMAD.MOV.U32 R0, RZ, RZ, R14 ;  /* 0x000000ffff007224 */ /* 0x004fe200078e000e */
[----:B-----5:R-:W-:Y:S01]  /*18590*/  MOV R44, RZ ;  /* 0x000000ff002c7202 */ /* 0x020fe20000000f00 */
[----:B-1--4-:R-:W-:Y:S01]  /*185a0*/  IMAD.MOV.U32 R3, RZ, RZ, 0x1f ;  /* 0x0000001fff037424 */ /* 0x012fe200078e00ff */
[----:B------:R-:W-:Y:S02]  /*185b0*/  MOV R2, 0x185d0 ;  /* 0x000185d000027802 */ /* 0x000fe40000000f00 */
[----:B---3--:R-:W-:Y:S05]  /*185c0*/  CALL.REL.NOINC `($__internal_44_$__cuda_sm70_shflsync_idx_p) ;  /* 0x0000007000007944 */ /* 0x008fea0003c00000 */
[----:B-1---5:R-:W-:Y:S05]  /*185d0*/  BRA `(.L_x_2754) ;  /* 0xffffd3b000007947 */ /* 0x022fea000383ffff */
        .weak           $__internal_43_$__cuda_sm70_shflsync_bfly_p
        .type           $__internal_43_$__cuda_sm70_shflsync_bfly_p,@function
        .size           $__internal_43_$__cuda_sm70_shflsync_bfly_p,($__internal_44_$__cuda_sm70_shflsync_idx_p - $__internal_43_$__cuda_sm70_shflsync_bfly_p)
$__internal_43_$__cuda_sm70_shflsync_bfly_p:
[----:B------:R-:W-:Y:S02]  /*185e0*/  MOV R200, 0xffffffff ;  /* 0xffffffff00c87802 */ /* 0x000fe40000000f00 */
[----:B------:R-:W-:Y:S02]  /*185f0*/  MOV R3, 0x1f ;  /* 0x0000001f00037802 */ /* 0x000fe40000000f00 */
[----:B------:R-:W-:Y:S04]  /*18600*/  WARPSYNC R200 ;  /* 0x000000c800007348 */ /* 0x000fe80003800000 */
[----:B------:R1:W2:Y:S02]  /*18610*/  SHFL.BFLY PT, R0, R4, R0, R3 ;  /* 0x0c00000004007389 */ /* 0x0002a400000e0003 */
[----:B-1----:R-:W-:-:S04]  /*18620*/  MOV R3, 0x0 ;  /* 0x0000000000037802 */ /* 0x002fc80000000f00 */
[----:B--2---:R-:W-:Y:S05]  /*18630*/  RET.REL.NODEC R2 `(_ZN7cutlass13device_kernelIN5flash19enable_sm80_to_sm89INS1_16FlashAttnFwdSm80INS1_25CollectiveMainloopFwdSm80ILi8ELi1ELb0EN4cute5tupleIJNS5_1CILi128EEENS7_ILi96EEENS7_ILi256EEEEEELi256ENS_6half_tEfNS_4arch4Sm80ELb1ELb0ELb1ELb0ELb1ELb0ELb1ELb1EEENS1_21CollectiveEpilogueFwdINS6_IJS8_SA_S9_EEENS6_IJNS7_ILi1EEESI_SI_EEESC_SE_Li256ELb0ELb1ELb1ELb0EEENS1_30DynamicPersistentTileSchedulerILi256ELi256ELb1ELb1ELb0EEEEEEEEEvNT_6ParamsE) ;  /* 0xfffe79c002007950 */ /* 0x004fea0003c3ffff */
        .weak           $__internal_44_$__cuda_sm70_shflsync_idx_p
        .type           $__internal_44_$__cuda_sm70_shflsync_idx_p,@function
        .size           $__internal_44_$__cuda_sm70_shflsync_idx_p,(.L_x_3287 - $__internal_44_$__cuda_sm70_shflsync_idx_p)
$__internal_44_$__cuda_sm70_shflsync_idx_p:
[----:B------:R1:W-:Y:S02]  /*18640*/  STL [R1+0x198], R4 ;  /* 0x0001980401007387 */ /* 0x0003e40000100800 */
[----:B-1----:R-:W-:-:S04]  /*18650*/  MOV R4, 0xffffffff ;  /* 0xffffffff00047802 */ /* 0x002fc80000000f00 */
[----:B------:R-:W-:Y:S04]  /*18660*/  WARPSYNC R4 ;  /* 0x0000000400007348 */ /* 0x000fe80003800000 */
[----:B------:R1:W2:Y:S04]  /*18670*/  SHFL.IDX PT, R0, R0, R44, R3 ;  /* 0x0000002c00007389 */ /* 0x0002a800000e0003 */
[----:B-1----:R1:W5:Y:S01]  /*18680*/  LDL.LU R4, [R1+0x198] ;  /* 0x0001980001047983 */ /* 0x0023620000300800 */
[----:B------:R-:W-:-:S04]  /*18690*/  MOV R3, 0x0 ;  /* 0x0000000000037802 */ /* 0x000fc80000000f00 */
[----:B--2---:R-:W-:Y:S05]  /*186a0*/  RET.REL.NODEC R2 `(_ZN7cutlass13device_kernelIN5flash19enable_sm80_to_sm89INS1_16FlashAttnFwdSm80INS1_25CollectiveMainloopFwdSm80ILi8ELi1ELb0EN4cute5tupleIJNS5_1CILi128EEENS7_ILi96EEENS7_ILi256EEEEEELi256ENS_6half_tEfNS_4arch4Sm80ELb1ELb0ELb1ELb0ELb1ELb0ELb1ELb1EEENS1_21CollectiveEpilogueFwdINS6_IJS8_SA_S9_EEENS6_IJNS7_ILi1EEESI_SI_EEESC_SE_Li256ELb0ELb1ELb1ELb0EEENS1_30DynamicPersistentTileSchedulerILi256ELi256ELb1ELb1ELb0EEEEEEEEEvNT_6ParamsE) ;  /* 0xfffe795002007950 */ /* 0x004fea0003c3ffff */
.L_x_2755:
        /* <DEDUP_REMOVED lines=13> */
.L_x_3287:


//--------------------- .text._ZN7cutlass13device_kernelIN5flash19enable_sm80_to_sm89INS1_16FlashAttnFwdSm80INS1_25CollectiveMainloopFwdSm80ILi8ELi1ELb0EN4cute5tupleIJNS5_1CILi128EEENS7_ILi64EEENS7_ILi256EEEEEELi256ENS_6half_tEfNS_4arch4Sm80ELb1ELb0ELb1ELb1ELb1ELb0ELb1ELb1EEENS1_21CollectiveEpilogueFwdINS6_IJS8_SA_S9_EEENS6_IJNS7_ILi1EEESI_SI_EEESC_SE_Li256ELb1ELb1ELb1ELb0EEENS1_36VarlenDynamicPersistentTileSchedulerILi128ELi64ELi256ELi256ELb1ELb1ELb0ELb1ELb1ELb1EEEEEEEEEvNT_6ParamsE --------------------------
	.section	.text._ZN7cutlass13device_kernelIN5flash19enable_sm80_to_sm89INS1_16FlashAttnFwdSm80INS1_25CollectiveMainloopFwdSm80ILi8ELi1ELb0EN4cute5tupleIJNS5_1CILi128EEENS7_ILi64EEENS7_ILi256EEEEEELi256ENS_6half_tEfNS_4arch4Sm80ELb1ELb0ELb1ELb1ELb1ELb0ELb1ELb1EEENS1_21CollectiveEpilogueFwdINS6_IJS8_SA_S9_EEENS6_IJNS7_ILi1EEESI_SI_EEESC_SE_Li256ELb1ELb1ELb1ELb0EEENS1_36VarlenDynamicPersistentTileSchedulerILi128ELi64ELi256ELi256ELb1ELb1ELb0ELb1ELb1ELb1EEEEEEEEEvNT_6ParamsE,"ax",@progbits
	.sectioninfo	@"SHI_REGISTERS=255"
	.align	128
.text._ZN7cutlass13device_kernelIN5flash19enable_sm80_to_sm89INS1_16FlashAttnFwdSm80INS1_25CollectiveMainloopFwdSm80ILi8ELi1ELb0EN4cute5tupleIJNS5_1CILi128EEENS7_ILi64EEENS7_ILi256EEEEEELi256ENS_6half_tEfNS_4arch4Sm80ELb1ELb0ELb1ELb1ELb1ELb0ELb1ELb1EEENS1_21CollectiveEpilogueFwdINS6_IJS8_SA_S9_EEENS6_IJNS7_ILi1EEESI_SI_EEESC_SE_Li256ELb1ELb1ELb1ELb0EEENS1_36VarlenDynamicPersistentTileSchedulerILi128ELi64ELi256ELi256ELb1ELb1ELb0ELb1ELb1ELb1EEEEEEEEEvNT_6ParamsE:
        .type           _ZN7cutlass13device_kernelIN5flash19enable_sm80_to_sm89INS1_16FlashAttnFwdSm80INS1_25CollectiveMainloopFwdSm80ILi8ELi1ELb0EN4cute5tupleIJNS5_1CILi128EEENS7_ILi64EEENS7_ILi256EEEEEELi256ENS_6half_tEfNS_4arch4Sm80ELb1ELb0ELb1ELb1ELb1ELb0ELb1ELb1EEENS1_21CollectiveEpilogueFwdINS6_IJS8_SA_S9_EEENS6_IJNS7_ILi1EEESI_SI_EEESC_SE_Li256ELb1ELb1ELb1ELb0EEENS1_36VarlenDynamicPersistentTileSchedulerILi128ELi64ELi256ELi256ELb1ELb1ELb0ELb1ELb1ELb1EEEEEEEEEvNT_6ParamsE,@function
        .size           _ZN7cutlass13device_kernelIN5flash19enable_sm80_to_sm89INS1_16FlashAttnFwdSm80INS1_25CollectiveMainloopFwdSm80ILi8ELi1ELb0EN4cute5tupleIJNS5_1CILi128EEENS7_ILi64EEENS7_ILi256EEEEEELi256ENS_6half_tEfNS_4arch4Sm80ELb1ELb0ELb1ELb1ELb1ELb0ELb1ELb1EEENS1_21CollectiveEpilogueFwdINS6_IJS8_SA_S9_EEENS6_IJNS7_ILi1EEESI_SI_EEESC_SE_Li256ELb1ELb1ELb1ELb0EEENS1_36VarlenDynamicPersistentTileSchedulerILi128ELi64ELi256ELi256ELb1ELb1ELb0ELb1ELb1ELb1EEEEEEEEEvNT_6ParamsE,(.L_x_3290 - _ZN7cutlass13device_kernelIN5flash19enable_sm80_to_sm89INS1_16FlashAttnFwdSm80INS1_25CollectiveMainloopFwdSm80ILi8ELi1ELb0EN4cute5tupleIJNS5_1CILi128EEENS7_ILi64EEENS7_ILi256EEEEEELi256ENS_6half_tEfNS_4arch4Sm80ELb1ELb0ELb1ELb1ELb1ELb0ELb1ELb1EEENS1_21CollectiveEpilogueFwdINS6_IJS8_SA_S9_EEENS6_IJNS7_ILi1EEESI_SI_EEESC_SE_Li256ELb1ELb1ELb1ELb0EEENS1_36VarlenDynamicPersistentTileSchedulerILi128ELi64ELi256ELi256ELb1ELb1ELb0ELb1ELb1ELb1EEEEEEEEEvNT_6ParamsE)
        .other          _ZN7cutlass13device_kernelIN5flash19enable_sm80_to_sm89INS1_16FlashAttnFwdSm80INS1_25CollectiveMainloopFwdSm80ILi8ELi1ELb0EN4cute5tupleIJNS5_1CILi128EEENS7_ILi64EEENS7_ILi256EEEEEELi256ENS_6half_tEfNS_4arch4Sm80ELb1ELb0ELb1ELb1ELb1ELb0ELb1ELb1EEENS1_21CollectiveEpilogueFwdINS6_IJS8_SA_S9_EEENS6_IJNS7_ILi1EEESI_SI_EEESC_SE_Li256ELb1ELb1ELb1ELb0EEENS1_36VarlenDynamicPersistentTileSchedulerILi128ELi64ELi256ELi256ELb1ELb1ELb0ELb1ELb1ELb1EEEEEEEEEvNT_6ParamsE,@"STO_CUDA_ENTRY STV_DEFAULT"
_ZN7cutlass13device_kernelIN5flash19enable_sm80_to_sm89INS1_16FlashAttnFwdSm80INS1_25CollectiveMainloopFwdSm80ILi8ELi1ELb0EN4cute5tupleIJNS5_1CILi128EEENS7_ILi64EEENS7_ILi256EEEEEELi256ENS_6half_tEfNS_4arch4Sm80ELb1ELb0ELb1ELb1ELb1ELb0ELb1ELb1EEENS1_21CollectiveEpilogueFwdINS6_IJS8_SA_S9_EEENS6_IJNS7_ILi1EEESI_SI_EEESC_SE_Li256ELb1ELb1ELb1ELb0EEENS1_36VarlenDynamicPersistentTileSchedulerILi128ELi64ELi256ELi256ELb1ELb1ELb0ELb1ELb1ELb1EEEEEEEEEvNT_6ParamsE:
        /* <DEDUP_REMOVED lines=52> */
.L_x_2761:
        /* <DEDUP_REMOVED lines=16> */
.L_x_2878:
        /* <DEDUP_REMOVED lines=16> */
.L_x_2879:
[----:B---3--:R-:W-:-:S05]  /*0540*/  IMAD R0, R0, c[0x0][0x538], RZ ;  /* 0x00014e0000007a24 */ /* 0x008fca00078e02ff */
[----:B------:R-:W-:-:S04]  /*0550*/  IADD3 R6, R0, R6, RZ ;  /* 0x0000000600067210 */ /* 0x000fc80007ffe0ff */
[----:B------:R-:W-:-:S13]  /*0560*/  ISETP.GT.AND P0, PT, R6, UR4, PT ;  /* 0x0000000406007c0c */ /* 0x000fda000bf04270 */
[----:B-12---:R-:W-:Y:S05]  /*0570*/  @!P0 BRA `(.L_x_2761) ;  /* 0xfffffdc000008947 */ /* 0x006fea000383ffff */
.L_x_2757:
[----:B------:R-:W-:-:S05]  /*0580*/  IADD3 R10, -R0, R6, RZ ;  /* 0x00000006000a7210 */ /* 0x000fca0007ffe1ff */
[----:B------:R-:W-:-:S05]  /*0590*/  IMAD R0, R4, c[0x0][0x538], R10 ;  /* 0x00014e0004007a24 */ /* 0x000fca00078e020a */
[----:B------:R-:W-:Y:S01]  /*05a0*/  ISETP.GT.AND P0, PT, R0, UR4, PT ;  /* 0x0000000400007c0c */ /* 0x000fe2000bf04270 */
[----:B------:R-:W-:-:S12]  /*05b0*/  BRA.DIV ~URZ, `(.L_x_2762) ;  /* 0x000144d27f007947 */ /* 0x000fd8000b800000 */
[----:B------:R-:W-:-:S04]  /*05c0*/  VOTE.ANY R6, PT, !P0 ;  /* 0x0000000000067806 */ /* 0x000fc800040e0100 */
.L_x_2880:
[----:B------:R-:W1:Y:S02]  /*05d0*/  POPC R0, R6 ;  /* 0x0000000600007309 */ /* 0x000e640000000000 */
[----:B-12---:R-:W-:Y:S01]  /*05e0*/  IADD3 R243, R0, R7, RZ ;  /* 0x0000000700f37210 */ /* 0x006fe20007ffe0ff */
[----:B------:R-:W-:Y:S05]  /*05f0*/  BRA.DIV ~URZ, `(.L_x_2763) ;  /* 0x000144e27f007947 */ /* 0x000fea000b800000 */
[----:B------:R1:W2:Y:S01]  /*0600*/  SHFL.IDX PT, R12, R9, R0, 0x1f ;  /* 0x00001f00090c7589 */ /* 0x0002a200000e0000 */
[----:B------:R-:W-:-:S03]  /*0610*/  MOV R5, RZ ;  /* 0x000000ff00057202 */ /* 0x000fc60000000f00 */
[----:B------:R1:W3:Y:S04]  /*0620*/  SHFL.IDX PT, R9, R8, R0, 0x1f ;  /* 0x00001f0008097589 */ /* 0x0002e800000e0000 */
.L_x_2881:
[----:B------:R-:W-:Y:S01]  /*0630*/  ISETP.NE.AND P0, PT, R6, RZ, PT ;  /* 0x000000ff0600720c */ /* 0x000fe20003f05270 */
[----:B------:R-:W-:-:S12]  /*0640*/  BSSY B0, `(.L_x_2764) ;  /* 0x0000005000007945 */ /* 0x000fd80003800000 */
[----:B------:R-:W-:Y:S05]  /*0650*/  @!P0 BRA `(.L_x_2765) ;  /* 0x0000003000008947 */ /* 0x000fea0003800000 */
[----:B-1----:R-:W-:Y:S01]  /*0660*/  IADD3 R0, R0, -0x1, RZ ;  /* 0xffffffff00007810 */ /* 0x002fe20007ffe0ff */
[----:B------:R-:W-:Y:S05]  /*0670*/  BRA.DIV ~URZ, `(.L_x_2766) ;  /* 0x000145427f007947 */ /* 0x000fea000b800000 */
[----:B------:R1:W4:Y:S02]  /*0680*/  SHFL.IDX PT, R5, R4, R0, 0x1f ;  /* 0x00001f0004057589 */ /* 0x00032400000e0000 */
.L_x_2765:
[----:B------:R-:W-:Y:S05]  /*0690*/  BSYNC B0 ;  /* 0x0000000000007941 */ /* 0x000fea0003800000 */
.L_x_2764:
        /* <DEDUP_REMOVED lines=67> */
.L_x_2768:
        /* <DEDUP_REMOVED lines=68> */
.L_x_2769:
[----:B------:R-:W-:Y:S05]  /*0f10*/  BSYNC B0 ;  /* 0x0000000000007941 */ /* 0x000fea0003800000 */
.L_x_2767:
[----:B------:R-:W-:-:S04]  /*0f20*/  LOP3.LUT R0, RZ, R0, RZ, 0x33, !PT ;  /* 0x00000000ff007212 */ /* 0x000fc800078e33ff */
[----:B------:R-:W-:Y:S01]  /*0f30*/  IADD3 R241, R0, R12, RZ ;  /* 0x0000000c00f17210 */ /* 0x000fe20007ffe0ff */
[----:B------:R-:W-:Y:S05]  /*0f40*/  BRA `(.L_x_2770) ;  /* 0x0000004000007947 */ /* 0x000fea0003800000 */
.L_x_2758:
[----:B--2---:R-:W-:Y:S01]  /*0f50*/  IMAD.MOV.U32 R241, RZ, RZ, RZ ;  /* 0x000000fffff17224 */ /* 0x004fe200078e00ff */
[----:B------:R-:W-:Y:S01]  /*0f60*/  MOV R242, RZ ;  /* 0x000000ff00f27202 */ /* 0x000fe20000000f00 */
[----:B------:R-:W-:Y:S01]  /*0f70*/  IMAD.U32 R240, RZ, RZ, UR4 ;  /* 0x00000004fff07e24 */ /* 0x000fe2000f8e00ff */
[----:B------:R-:W-:Y:S02]  /*0f80*/  MOV R243, c[0x0][0x53c] ;  /* 0x00014f0000f37a02 */ /* 0x000fe40000000f00 */
.L_x_2770:
[----:B------:R-:W-:Y:S01]  /*0f90*/  ISETP.NE.AND P0, PT, R13, RZ, PT ;  /* 0x000000ff0d00720c */ /* 0x000fe20003f05270 */
[----:B------:R-:W-:-:S12]  /*0fa0*/  WARPSYNC 0xffffffff ;  /* 0xffffffff00007948 */ /* 0x000fd80003800000 */
[----:B------:R1:W-:Y:S04]  /*0fb0*/  @!P0 STS.128 [0x20100], R240 ;  /* 0x020100f0ff008388 */ /* 0x0003e80000000c00 */
[----:B------:R-:W-:Y:S06]  /*0fc0*/  BAR.ARV 0x5, 0x100 ;  /* 0x0144000000007b1d */ /* 0x000fec0000002000 */
.L_x_2756:
        /* <DEDUP_REMOVED lines=78> */
[----:B------:R-:W-:Y:S01]  /*14b0*/  IMAD.SHL.U32 R215, R11, 0x2, RZ ;  /* 0x000000020bd77824 */ /* 0x000fe200078e00ff */
[----:B------:R-:W-:Y:S01]  /*14c0*/  LOP3.LUT R2, R6, R2, RZ, 0x3c, !PT ;  /* 0x0000000206027212 */ /* 0x000fe200078e3cff */
[----:B------:R-:W-:Y:S01]  /*14d0*/  IMAD R250, R9, 0x8, R15 ;  /* 0x0000000809fa7824 */ /* 0x000fe200078e020f */
        /* <DEDUP_REMOVED lines=8> */
[----:B------:R-:W-:Y:S02]  /*1560*/  SHF.R.S32.HI R5, RZ, 0x1f, R217 ;  /* 0x0000001fff057819 */ /* 0x000fe400000114d9 */
[----:B------:R-:W-:Y:S01]  /*1570*/  SHF.R.S32.HI R5, RZ, 0x1f, R224 ;  /* 0x0000001fff057819 */ /* 0x000fe200000114e0 */
[----:B------:R-:W-:Y:S01]  /*1580*/  IMAD.IADD R2, R16, 0x1, -R2 ;  /* 0x0000000110027824 */ /* 0x000fe200078e0a02 */
[----:B------:R-:W-:Y:S02]  /*1590*/  SEL R5, R8, 0xffffffe0, !P1 ;  /* 0xffffffe008057807 */ /* 0x000fe40004800000 */
[----:B------:R-:W-:Y:S01]  /*15a0*/  LEA R11, R7, 0x80, 0x1 ;  /* 0x00000080070b7811 */ /* 0x000fe200078e08ff */
[----:B------:R-:W-:Y:S01]  /*15b0*/  IMAD.SHL.U32 R248, R2, 0x2, RZ ;  /* 0x0000000202f87824 */ /* 0x000fe200078e00ff */
[----:B------:R-:W-:-:S02]  /*15c0*/  SEL R2, R8, 0xffffffe0, !P4 ;  /* 0xffffffe008027807 */ /* 0x000fc40006000000 */
[----:B------:R-:W-:Y:S01]  /*15d0*/  IADD3 R225, R217, 0xc0, RZ ;  /* 0x000000c0d9e17810 */ /* 0x000fe20007ffe0ff */
[----:B------:R-:W-:Y:S01]  /*15e0*/  STL [R1+0x4], R11 ;  /* 0x0000040b01007387 */ /* 0x000fe20000100800 */
        /* <DEDUP_REMOVED lines=9> */
[----:B------:R-:W-:Y:S02]  /*1680*/  SHF.R.S32.HI R8, RZ, 0x1f, R42 ;  /* 0x0000001fff087819 */ /* 0x000fe4000001142a */
[----:B------:R-:W-:-:S02]  /*1690*/  IADD3 R30, R248, 0x68, RZ ;  /* 0x00000068f81e7810 */ /* 0x000fc40007ffe0ff */
[C---:B------:R-:W-:Y:S02]  /*16a0*/  IADD3 R29, R248.reuse, 0x70, RZ ;  /* 0x00000070f81d7810 */ /* 0x040fe40007ffe0ff */
[----:B------:R-:W-:Y:S02]  /*16b0*/  SHF.R.S32.HI R7, RZ, 0x1f, R41 ;  /* 0x0000001fff077819 */ /* 0x000fe40000011429 */
[----:B------:R-:W-:Y:S02]  /*16c0*/  SHF.R.S32.HI R8, RZ, 0x1f, R40 ;  /* 0x0000001fff087819 */ /* 0x000fe40000011428 */
[C---:B------:R-:W-:Y:S02]  /*16d0*/  IADD3 R27, R248.reuse, 0x80, RZ ;  /* 0x00000080f81b7810 */ /* 0x040fe40007ffe0ff */
[----:B------:R-:W-:Y:S02]  /*16e0*/  IADD3 R26, R248, 0x88, RZ ;  /* 0x00000088f81a7810 */ /* 0x000fe40007ffe0ff */
[----:B------:R-:W-:-:S02]  /*16f0*/  SHF.R.S32.HI R7, RZ, 0x1f, R39 ;  /* 0x0000001fff077819 */ /* 0x000fc40000011427 */
[----:B------:R-:W-:Y:S02]  /*1700*/  SHF.R.S32.HI R8, RZ, 0x1f, R38 ;  /* 0x0000001fff087819 */ /* 0x000fe40000011426 */
[C---:B------:R-:W-:Y:S02]  /*1710*/  IADD3 R37, R248.reuse, 0x30, RZ ;  /* 0x00000030f8257810 */ /* 0x040fe40007ffe0ff */
[C---:B------:R-:W-:Y:S02]  /*1720*/  IADD3 R24, R248.reuse, 0x98, RZ ;  /* 0x00000098f8187810 */ /* 0x040fe40007ffe0ff */
[----:B------:R-:W-:Y:S02]  /*1730*/  IADD3 R23, R248, 0xa0, RZ ;  /* 0x000000a0f8177810 */ /* 0x000fe40007ffe0ff */
[----:B------:R-:W-:Y:S02]  /*1740*/  SHF.R.S32.HI R7, RZ, 0x1f, R36 ;  /* 0x0000001fff077819 */ /* 0x000fe40000011424 */
[----:B------:R-:W-:-:S02]  /*1750*/  SHF.R.S32.HI R8, RZ, 0x1f, R35 ;  /* 0x0000001fff087819 */ /* 0x000fc40000011423 */
[C---:B------:R-:W-:Y:S02]  /*1760*/  IADD3 R34, R248.reuse, 0x48, RZ ;  /* 0x00000048f8227810 */ /* 0x040fe40007ffe0ff */
[C---:B------:R-:W-:Y:S02]  /*1770*/  IADD3 R21, R248.reuse, 0xb0, RZ ;  /* 0x000000b0f8157810 */ /* 0x040fe40007ffe0ff */
[C---:B------:R-:W-:Y:S02]  /*1780*/  IADD3 R20, R248.reuse, 0xb8, RZ ;  /* 0x000000b8f8147810 */ /* 0x040fe40007ffe0ff */
[----:B------:R-:W-:Y:S02]  /*1790*/  SHF.R.S32.HI R7, RZ, 0x1f, R33 ;  /* 0x0000001fff077819 */ /* 0x000fe40000011421 */
[----:B------:R-:W-:Y:S02]  /*17a0*/  SHF.R.S32.HI R8, RZ, 0x1f, R32 ;  /* 0x0000001fff087819 */ /* 0x000fe40000011420 */
[----:B------:R-:W-:-:S02]  /*17b0*/  IADD3 R31, R248, 0x60, RZ ;  /* 0x00000060f81f7810 */ /* 0x000fc40007ffe0ff */
[C---:B------:R-:W-:Y:S02]  /*17c0*/  IADD3 R18, R248.reuse, 0xc8, RZ ;  /* 0x000000c8f8127810 */ /* 0x040fe40007ffe0ff */
[C---:B------:R-:W-:Y:S02]  /*17d0*/  IADD3 R17, R248.reuse, 0xd0, RZ ;  /* 0x000000d0f8117810 */ /* 0x040fe40007ffe0ff */
[----:B------:R-:W-:Y:S02]  /*17e0*/  SHF.R.S32.HI R7, RZ, 0x1f, R30 ;  /* 0x0000001fff077819 */ /* 0x000fe4000001141e */
[----:B------:R-:W-:Y:S02]  /*17f0*/  SHF.R.S32.HI R8, RZ, 0x1f, R29 ;  /* 0x0000001fff087819 */ /* 0x000fe4000001141d */
[C---:B------:R-:W-:Y:S02]  /*1800*/  IADD3 R28, R248.reuse, 0x78, RZ ;  /* 0x00000078f81c7810 */ /* 0x040fe40007ffe0ff */
[----:B-1----:R-:W-:-:S02]  /*1810*/  IADD3 R15, R248, 0xe0, RZ ;  /* 0x000000e0f80f7810 */ /* 0x002fc40007ffe0ff */
[C---:B------:R-:W-:Y:S02]  /*1820*/  IADD3 R14, R248.reuse, 0xe8, RZ ;  /* 0x000000e8f80e7810 */ /* 0x040fe40007ffe0ff */
[----:B------:R-:W-:Y:S02]  /*1830*/  SHF.R.S32.HI R7, RZ, 0x1f, R27 ;  /* 0x0000001fff077819 */ /* 0x000fe4000001141b */
[----:B------:R-:W-:Y:S02]  /*1840*/  SHF.R.S32.HI R8, RZ, 0x1f, R26 ;  /* 0x0000001fff087819 */ /* 0x000fe4000001141a */
[----:B------:R-:W-:Y:S02]  /*1850*/  IADD3 R25, R248, 0x90, RZ ;  /* 0x00000090f8197810 */ /* 0x000fe40007ffe0ff */
[----:B------:R-:W-:Y:S02]  /*1860*/  SHF.R.S32.HI R9, RZ, 0x1f, R37 ;  /* 0x0000001fff097819 */ /* 0x000fe40000011425 */
[----:B------:R-:W-:-:S02]  /*1870*/  SHF.R.S32.HI R7, RZ, 0x1f, R24 ;  /* 0x0000001fff077819 */ /* 0x000fc40000011418 */
[----:B------:R-:W-:Y:S02]  /*1880*/  SHF.R.S32.HI R8, RZ, 0x1f, R23 ;  /* 0x0000001fff087819 */ /* 0x000fe40000011417 */
[C---:B------:R-:W-:Y:S02]  /*1890*/  IADD3 R22, R248.reuse, 0xa8, RZ ;  /* 0x000000a8f8167810 */ /* 0x040fe40007ffe0ff */
[----:B------:R-:W-:Y:S02]  /*18a0*/  SHF.R.S32.HI R9, RZ, 0x1f, R34 ;  /* 0x0000001fff097819 */ /* 0x000fe40000011422 */
[----:B------:R-:W-:Y:S02]  /*18b0*/  SHF.R.S32.HI R7, RZ, 0x1f, R21 ;  /* 0x0000001fff077819 */ /* 0x000fe40000011415 */
[----:B------:R-:W-:Y:S02]  /*18c0*/  SHF.R.S32.HI R8, RZ, 0x1f, R20 ;  /* 0x0000001fff087819 */ /* 0x000fe40000011414 */
[----:B------:R-:W-:-:S02]  /*18d0*/  IADD3 R19, R248, 0xc0, RZ ;  /* 0x000000c0f8137810 */ /* 0x000fc40007ffe0ff */
[----:B------:R-:W-:Y:S02]  /*18e0*/  SHF.R.S32.HI R9, RZ, 0x1f, R31 ;  /* 0x0000001fff097819 */ /* 0x000fe4000001141f */
[----:B------:R-:W-:Y:S02]  /*18f0*/  SHF.R.S32.HI R7, RZ, 0x1f, R18 ;  /* 0x0000001fff077819 */ /* 0x000fe40000011412 */
[----:B------:R-:W-:Y:S02]  /*1900*/  SHF.R.S32.HI R8, RZ, 0x1f, R17 ;  /* 0x0000001fff087819 */ /* 0x000fe40000011411 */
[----:B------:R-:W-:Y:S02]  /*1910*/  SHF.R.S32.HI R6, RZ, 0x1f, R225 ;  /* 0x0000001fff067819 */ /* 0x000fe400000114e1 */
[----:B------:R-:W-:Y:S02]  /*1920*/  IADD3 R16, R248, 0xd8, RZ ;  /* 0x000000d8f8107810 */ /* 0x000fe40007ffe0ff */
[----:B------:R-:W-:-:S02]  /*1930*/  SHF.R.S32.HI R9, RZ, 0x1f, R28 ;  /* 0x0000001fff097819 */ /* 0x000fc4000001141c */
[----:B------:R-:W-:Y:S02]  /*1940*/  SHF.R.S32.HI R7, RZ, 0x1f, R15 ;  /* 0x0000001fff077819 */ /* 0x000fe4000001140f */
[----:B------:R-:W-:Y:S01]  /*1950*/  SHF.R.S32.HI R8, RZ, 0x1f, R14 ;  /* 0x0000001fff087819 */ /* 0x000fe2000001140e */
[C---:B------:R-:W-:Y:S01]  /*1960*/  IMAD.IADD R8, R11.reuse, 0x1, R5 ;  /* 0x000000010b087824 */ /* 0x040fe200078e0205 */
[----:B------:R-:W-:Y:S02]  /*1970*/  SEL R6, R10, 0xffffffc0, !P2 ;  /* 0xffffffc00a067807 */ /* 0x000fe40005000000 */
[----:B------:R-:W-:Y:S02]  /*1980*/  IADD3 R13, R248, 0xf0, RZ ;  /* 0x000000f0f80d7810 */ /* 0x000fe40007ffe0ff */
[----:B------:R-:W-:Y:S01]  /*1990*/  SHF.R.S32.HI R9, RZ, 0x1f, R25 ;  /* 0x0000001fff097819 */ /* 0x000fe20000011419 */
[----:B------:R1:W-:Y:S01]  /*19a0*/  STL [R1+0x10], R8 ;  /* 0x0000100801007387 */ /* 0x0003e20000100800 */
[----:B------:R-:W-:-:S02]  /*19b0*/  IADD3 R7, R11, -0x10, RZ ;  /* 0xfffffff00b077810 */ /* 0x000fc40007ffe0ff */
[----:B------:R-:W-:Y:S02]  /*19c0*/  SHF.R.S32.HI R9, RZ, 0x1f, R22 ;  /* 0x0000001fff097819 */ /* 0x000fe40000011416 */
[----:B------:R-:W-:Y:S02]  /*19d0*/  @P0 IADD3 R7, R11, 0x10, RZ ;  /* 0x000000100b070810 */ /* 0x000fe40007ffe0ff */
[----:B------:R-:W-:Y:S02]  /*19e0*/  SHF.R.S32.HI R9, RZ, 0x1f, R19 ;  /* 0x0000001fff097819 */ /* 0x000fe40000011413 */
[----:B------:R-:W-:Y:S01]  /*19f0*/  SHF.R.S32.HI R9, RZ, 0x1f, R16 ;  /* 0x0000001fff097819 */ /* 0x000fe20000011410 */
[----:B------:R-:W-:Y:S01]  /*1a00*/  IMAD.IADD R5, R5, 0x1, R7 ;  /* 0x0000000105057824 */ /* 0x000fe200078e0207 */
[----:B------:R-:W-:Y:S01]  /*1a10*/  SHF.R.S32.HI R9, RZ, 0x1f, R13 ;  /* 0x0000001fff097819 */ /* 0x000fe2000001140d */
[----:B------:R-:W-:Y:S01]  /*1a20*/  IMAD.IADD R9, R11, 0x1, R6 ;  /* 0x000000010b097824 */ /* 0x000fe200078e0206 */
[----:B------:R-:W-:Y:S01]  /*1a30*/  LEA R208, R3, 0x10100, 0x1 ;  /* 0x0001010003d07811 */ /* 0x000fe200078e08ff */
[----:B------:R-:W-:Y:S01]  /*1a40*/  IMAD.IADD R3, R6, 0x1, R7 ;  /* 0x0000000106037824 */ /* 0x000fe200078e0207 */
[----:B------:R-:W-:-:S02]  /*1a50*/  LEA R203, R4, 0x100, 0x1 ;  /* 0x0000010004cb7811 */ /* 0x000fc400078e08ff */
[----:B------:R2:W-:Y:S01]  /*1a60*/  STL [R1+0x20], R9 ;  /* 0x0000200901007387 */ /* 0x0005e20000100800 */
[----:B------:R-:W-:Y:S01]  /*1a70*/  IMAD.IADD R209, R208, 0x1, R2 ;  /* 0x00000001d0d17824 */ /* 0x000fe200078e0202 */
[----:B------:R-:W-:Y:S01]  /*1a80*/  IADD3 R223, R217, 0x40, RZ ;  /* 0x00000040d9df7810 */ /* 0x000fe20007ffe0ff */
[----:B------:R-:W-:Y:S01]  /*1a90*/  IMAD.IADD R204, R2, 0x1, R203 ;  /* 0x0000000102cc7824 */ /* 0x000fe200078e02cb */
[----:B------:R-:W-:Y:S01]  /*1aa0*/  LEA R200, R0, 0x8100, 0x1 ;  /* 0x0000810000c87811 */ /* 0x000fe200078e08ff */
[--C-:B------:R-:W-:Y:S01]  /*1ab0*/  IMAD.IADD R2, R5, 0x1, R6.reuse ;  /* 0x0000000105027824 */ /* 0x100fe200078e0206 */
[----:B------:R-:W-:Y:S01]  /*1ac0*/  SHF.R.S32.HI R12, RZ, 0x1f, R223 ;  /* 0x0000001fff0c7819 */ /* 0x000fe200000114df */
[----:B-1----:R-:W-:Y:S01]  /*1ad0*/  IMAD.IADD R8, R8, 0x1, R6 ;  /* 0x0000000108087824 */ /* 0x002fe200078e0206 */
[----:B------:R-:W-:Y:S02]  /*1ae0*/  SEL R0, R10, 0xffffffc0, !P3 ;  /* 0xffffffc00a007807 */ /* 0x000fe40005800000 */
[----:B------:R-:W-:-:S02]  /*1af0*/  IADD3 R12, R248, 0xf8, RZ ;  /* 0x000000f8f80c7810 */ /* 0x000fc40007ffe0ff */
[----:B------:R2:W-:Y:S01]  /*1b00*/  STL [R1+0x1c], R8 ;  /* 0x00001c0801007387 */ /* 0x0005e20000100800 */
[----:B------:R-:W-:Y:S01]  /*1b10*/  IMAD.IADD R211, R208, 0x1, R0 ;  /* 0x00000001d0d37824 */ /* 0x000fe200078e0200 */
[----:B------:R-:W-:Y:S01]  /*1b20*/  SHF.R.S32.HI R10, RZ, 0x1f, R12 ;  /* 0x0000001fff0a7819 */ /* 0x000fe2000001140c */
[C---:B------:R-:W-:Y:S01]  /*1b30*/  IMAD.IADD R206, R0.reuse, 0x1, R203 ;  /* 0x0000000100ce7824 */ /* 0x040fe200078e02cb */
[----:B------:R2:W-:Y:S01]  /*1b40*/  STL [R1+0x8], R7 ;  /* 0x0000080701007387 */ /* 0x0005e20000100800 */
[----:B------:R-:W-:Y:S02]  /*1b50*/  IMAD.IADD R210, R209, 0x1, R0 ;  /* 0x00000001d1d27824 */ /* 0x000fe400078e0200 */
[----:B------:R-:W-:Y:S01]  /*1b60*/  IMAD.IADD R205, R0, 0x1, R204 ;  /* 0x0000000100cd7824 */ /* 0x000fe200078e02cc */
[----:B------:R2:W-:Y:S04]  /*1b70*/  STL [R1+0x18], R3 ;  /* 0x0000180301007387 */ /* 0x0005e80000100800 */
[----:B------:R2:W-:Y:S04]  /*1b80*/  STL [R1+0xc], R5 ;  /* 0x00000c0501007387 */ /* 0x0005e80000100800 */
[----:B------:R2:W-:Y:S02]  /*1b90*/  STL [R1+0x14], R2 ;  /* 0x0000140201007387 */ /* 0x0005e40000100800 */
.L_x_2877:
[----:B--2---:R-:W-:-:S04]  /*1ba0*/  IMAD.MOV.U32 R8, RZ, RZ, 0x4 ;  /* 0x00000004ff087424 */ /* 0x004fc800078e00ff */
[----:B------:R-:W-:-:S05]  /*1bb0*/  IMAD.WIDE R2, R243, R8, c[0x0][0x588] ;  /* 0x00016200f3027625 */ /* 0x000fca00078e0208 */
[----:B------:R-:W2:Y:S01]  /*1bc0*/  LDG.E R251, [R2.64] ;  /* 0x0000000602fb7981 */ /* 0x000ea2000c1e1900 */
[----:B------:R-:W-:Y:S01]  /*1bd0*/  ISETP.NE.U32.AND P4, PT, RZ, c[0x0][0x370], PT ;  /* 0x0000dc00ff007a0c */ /* 0x000fe20003f85070 */
[----:B------:R-:W-:Y:S01]  /*1be0*/  IMAD.MOV.U32 R229, RZ, RZ, RZ ;  /* 0x000000ffffe57224 */ /* 0x000fe200078e00ff */
[----:B------:R-:W-:Y:S01]  /*1bf0*/  ISETP.NE.U32.AND P3, PT, RZ, c[0x0][0x360], PT ;  /* 0x0000d800ff007a0c */ /* 0x000fe20003f65070 */
[----:B------:R-:W-:Y:S01]  /*1c00*/  IMAD.MOV.U32 R11, RZ, RZ, RZ ;  /* 0x000000ffff0b7224 */ /* 0x000fe200078e00ff */
[----:B------:R-:W-:Y:S02]  /*1c10*/  ISETP.NE.AND.EX P4, PT, RZ, c[0x0][0x374], PT, P4 ;  /* 0x0000dd00ff007a0c */ /* 0x000fe40003f85340 */
[----:B------:R-:W-:Y:S02]  /*1c20*/  ISETP.NE.AND.EX P3, PT, RZ, c[0x0][0x364], PT, P3 ;  /* 0x0000d900ff007a0c */ /* 0x000fe40003f65330 */
[----:B------:R-:W-:-:S04]  /*1c30*/  ISETP.NE.U32.AND P0, PT, RZ, c[0x0][0x348], PT ;  /* 0x0000d200ff007a0c */ /* 0x000fc80003f05070 */
[----:B------:R-:W-:Y:S02]  /*1c40*/  ISETP.NE.AND.EX P0, PT, RZ, c[0x0][0x34c], PT, P0 ;  /* 0x0000d300ff007a0c */ /* 0x000fe40003f05300 */
[----:B--2---:R-:W-:Y:S01]  /*1c50*/  SHF.R.S32.HI R12, RZ, 0x1f, R251 ;  /* 0x0000001fff0c7819 */ /* 0x004fe200000114fb */
[C---:B------:R-:W-:Y:S02]  /*1c60*/  IMAD.SHL.U32 R252, R251.reuse, 0x4, RZ ;  /* 0x00000004fbfc7824 */ /* 0x040fe400078e00ff */
[C---:B------:R-:W-:Y:S02]  /*1c70*/  @P4 LEA R6, P2, R251.reuse, c[0x0][0x370], 0x2 ;  /* 0x0000dc00fb064a11 */ /* 0x040fe400078410ff */
[C-C-:B------:R-:W-:Y:S01]  /*1c80*/  SHF.L.U64.HI R13, R251.reuse, 0x2, R12.reuse ;  /* 0x00000002fb0d7819 */ /* 0x140fe2000001020c */
[----:B------:R1:W-:Y:S01]  /*1c90*/  STL [R1+0x2c], R12 ;  /* 0x00002c0c01007387 */ /* 0x0003e20000100800 */
[----:B------:R-:W-:Y:S02]  /*1ca0*/  @P4 LEA.HI.X R7, R251, c[0x0][0x374], R12, 0x2, P2 ;  /* 0x0000dd00fb074a11 */ /* 0x000fe400010f140c */
[C---:B------:R-:W-:Y:S01]  /*1cb0*/  @P3 IADD3 R4, P1, R252.reuse, c[0x0][0x360], RZ ;  /* 0x0000d800fc043a10 */ /* 0x040fe20007f3e0ff */
[----:B------:R1:W-:Y:S01]  /*1cc0*/  STL [R1], R13 ;  /* 0x0000000d01007387 */ /* 0x0003e20000100800 */
[----:B------:R-:W-:-:S02]  /*1cd0*/  IADD3 R2, P2, R252, c[0x0][0x348], RZ ;  /* 0x0000d200fc027a10 */ /* 0x000fc40007f5e0ff */
[C---:B------:R-:W-:Y:S01]  /*1ce0*/  @P3 IADD3.X R5, R13.reuse, c[0x0][0x364], RZ, P1, !PT ;  /* 0x0000d9000d053a10 */ /* 0x040fe20000ffe4ff */
[----:B------:R1:W5:Y:S01]  /*1cf0*/  @P4 LDG.E R229, [R6.64] ;  /* 0x0000000606e54981 */ /* 0x000362000c1e1900 */
[----:B------:R-:W-:-:S03]  /*1d00*/  IADD3.X R3, R13, c[0x0][0x34c], RZ, P2, !PT ;  /* 0x0000d3000d037a10 */ /* 0x000fc600017fe4ff */
        /* <DEDUP_REMOVED lines=9> */
.L_x_2771:
[----:B------:R-:W-:-:S04]  /*1da0*/  ISETP.NE.U32.AND P1, PT, RZ, c[0x0][0x368], PT ;  /* 0x0000da00ff007a0c */ /* 0x000fc80003f25070 */
[----:B------:R-:W-:-:S13]  /*1db0*/  ISETP.NE.AND.EX P1, PT, RZ, c[0x0][0x36c], PT, P1 ;  /* 0x0000db00ff007a0c */ /* 0x000fda0003f25310 */
[----:B------:R-:W-:Y:S05]  /*1dc0*/  @!P1 BRA `(.L_x_2772) ;  /* 0x0000004000009947 */ /* 0x000fea0003800000 */
[----:B-1----:R-:W-:-:S04]  /*1dd0*/  IADD3 R2, P1, R252, c[0x0][0x368], RZ ;  /* 0x0000da00fc027a10 */ /* 0x002fc80007f3e0ff */
[----:B------:R-:W-:-:S05]  /*1de0*/  IADD3.X R3, R13, c[0x0][0x36c], RZ, P1, !PT ;  /* 0x0000db000d037a10 */ /* 0x000fca0000ffe4ff */
[----:B------:R1:W5:Y:S01]  /*1df0*/  LDG.E R0, [R2.64] ;  /* 0x0000000602007981 */ /* 0x000362000c1e1900 */
[----:B------:R-:W-:Y:S05]  /*1e00*/  BRA `(.L_x_2773) ;  /* 0x0000008000007947 */ /* 0x000fea0003800000 */
.L_x_2772:
        /* <DEDUP_REMOVED lines=8> */
.L_x_2773:
[----:B-1----:R-:W-:Y:S01]  /*1e90*/  IMAD.MOV.U32 R2, RZ, RZ, c[0x0][0x2c4] ;  /* 0x0000b100ff027624 */ /* 0x002fe200078e00ff */
[----:B------:R-:W-:Y:S01]  /*1ea0*/  BSSY B0, `(.L_x_2774) ;  /* 0x000003b000007945 */ /* 0x000fe20003800000 */
[----:B------:R-:W-:Y:S02]  /*1eb0*/  IMAD.SHL.U32 R239, R241, 0x80, RZ ;  /* 0x00000080f1ef7824 */ /* 0x000fe400078e00ff */
[----:B-----5:R-:W-:Y:S01]  /*1ec0*/  IMAD.IADD R212, R0, 0x1, -R229 ;  /* 0x0000000100d47824 */ /* 0x020fe200078e0ae5 */
[----:B------:R-:W-:-:S02]  /*1ed0*/  ISETP.NE.AND P4, PT, R2, 0x1, PT ;  /* 0x000000010200780c */ /* 0x000fc40003f85270 */
[----:B------:R-:W-:Y:S02]  /*1ee0*/  IADD3 R2, R239, 0x7f, RZ ;  /* 0x0000007fef027810 */ /* 0x000fe40007ffe0ff */
[----:B------:R-:W-:-:S03]  /*1ef0*/  IADD3 R3, R212, 0x40, -R213 ;  /* 0x00000040d4037810 */ /* 0x000fc60007ffe8d5 */
[----:B------:R-:W-:-:S06]  /*1f00*/  IMAD.MOV.U32 R0, RZ, RZ, R2 ;  /* 0x000000ffff007224 */ /* 0x000fcc00078e0002 */
[----:B------:R-:W-:Y:S01]  /*1f10*/  @P4 IMAD.HI.U32 R4, R2, c[0x0][0x2c8], RZ ;  /* 0x0000b20002044a27 */ /* 0x000fe200078e00ff */
[----:B------:R-:W-:-:S04]  /*1f20*/  IADD3 R2, R212, 0x3f, RZ ;  /* 0x0000003fd4027810 */ /* 0x000fc80007ffe0ff */
[----:B------:R-:W-:-:S05]  /*1f30*/  @P4 SHF.R.U32.HI R0, RZ, c[0x0][0x2cc], R4 ;  /* 0x0000b300ff004a19 */ /* 0x000fca0000011604 */
[----:B------:R-:W-:Y:S01]  /*1f40*/  IMAD.IADD R0, R3, 0x1, R0 ;  /* 0x0000000103007824 */ /* 0x000fe200078e0200 */
[----:B------:R-:W-:-:S04]  /*1f50*/  SHF.R.S32.HI R3, RZ, 0x1f, R2 ;  /* 0x0000001fff037819 */ /* 0x000fc80000011402 */
[----:B------:R-:W-:Y:S02]  /*1f60*/  SHF.R.S32.HI R4, RZ, 0x1f, R0 ;  /* 0x0000001fff047819 */ /* 0x000fe40000011400 */
[----:B------:R-:W-:Y:S02]  /*1f70*/  LEA.HI R2, R3, R2, RZ, 0x6 ;  /* 0x0000000203027211 */ /* 0x000fe400078f30ff */
[----:B------:R-:W-:Y:S02]  /*1f80*/  LEA.HI R0, R4, R0, RZ, 0x6 ;  /* 0x0000000004007211 */ /* 0x000fe400078f30ff */
[----:B------:R-:W-:Y:S02]  /*1f90*/  SHF.R.S32.HI R3, RZ, 0x6, R2 ;  /* 0x00000006ff037819 */ /* 0x000fe40000011402 */
[----:B------:R-:W-:Y:S02]  /*1fa0*/  SHF.R.S32.HI R0, RZ, 0x6, R0 ;  /* 0x00000006ff007819 */ /* 0x000fe40000011400 */
[----:B------:R-:W-:-:S02]  /*1fb0*/  LOP3.LUT R2, R242, 0xff000000, RZ, 0xc0, !PT ;  /* 0xff000000f2027812 */ /* 0x000fc400078ec0ff */
[----:B------:R-:W-:Y:S02]  /*1fc0*/  IMNMX R7, R3, R0, PT ;  /* 0x0000000003077217 */ /* 0x000fe40003800200 */
[----:B------:R-:W-:Y:S02]  /*1fd0*/  LOP3.LUT R4, R242, 0xff0000, RZ, 0xc0, !PT ;  /* 0x00ff0000f2047812 */ /* 0x000fe400078ec0ff */
        /* <DEDUP_REMOVED lines=39> */
.L_x_2775:
[----:B------:R-:W-:Y:S05]  /*2250*/  BSYNC B0 ;  /* 0x0000000000007941 */ /* 0x000fea0003800000 */
.L_x_2774:
[----:B------:R-:W-:Y:S01]  /*2260*/  IMAD R226, R14, R2, RZ ;  /* 0x000000020ee27224 */ /* 0x000fe200078e02ff */
        /* <DEDUP_REMOVED lines=76> */
[----:B-1----:R-:W-:Y:S01]  /*2730*/  IMAD.IADD R5, R227, 0x1, R239 ;  /* 0x00000001e3057824 */ /* 0x002fe200078e02ef */
[----:B------:R-:W-:Y:S02]  /*2740*/  LOP3.LUT R16, R242, 0xffff, RZ, 0xc0, !PT ;  /* 0x0000fffff2107812 */ /* 0x000fe400078ec0ff */
[----:B------:R-:W-:Y:S01]  /*2750*/  SEL R6, R12, RZ, !P0 ;  /* 0x000000ff0c067207 */ /* 0x000fe20004000000 */
[----:B------:R-:W-:Y:S01]  /*2760*/  IMAD R0, R0, c[0x0][0x178], RZ ;  /* 0x00005e0000007a24 */ /* 0x000fe200078e02ff */
[----:B------:R-:W-:Y:S01]  /*2770*/  SEL R4, R251, RZ, !P0 ;  /* 0x000000fffb047207 */ /* 0x000fe20004000000 */
[----:B------:R-:W-:Y:S01]  /*2780*/  @P4 IMAD.HI.U32 R7, R5, c[0x0][0x2c8], RZ ;  /* 0x0000b20005074a27 */ /* 0x000fe200078e00ff */
[----:B------:R-:W-:Y:S02]  /*2790*/  ISETP.GE.AND P6, PT, R217, c[0x0][0x198], PT ;  /* 0x00006600d9007a0c */ /* 0x000fe40003fc6270 */
[----:B------:R-:W-:Y:S01]  /*27a0*/  ISETP.GE.AND P5, PT, R223, c[0x0][0x198], PT ;  /* 0x00006600df007a0c */ /* 0x000fe20003fa6270 */
[----:B------:R-:W-:Y:S01]  /*27b0*/  IMAD R0, R11, c[0x0][0x17c], R0 ;  /* 0x00005f000b007a24 */ /* 0x000fe200078e0200 */
[----:B------:R-:W-:Y:S01]  /*27c0*/  ISETP.GE.AND P3, PT, R224, c[0x0][0x198], PT ;  /* 0x00006600e0007a0c */ /* 0x000fe20003f66270 */
[----:B------:R-:W-:Y:S01]  /*27d0*/  IMAD R6, R6, c[0x0][0x1c0], RZ ;  /* 0x0000700006067a24 */ /* 0x000fe200078e02ff */
[----:B------:R-:W-:-:S02]  /*27e0*/  ISETP.GE.AND P2, PT, R225, c[0x0][0x198], PT ;  /* 0x00006600e1007a0c */ /* 0x000fc40003f46270 */
[----:B------:R-:W-:Y:S01]  /*27f0*/  IADD3 R100, R241, -0x1, RZ ;  /* 0xfffffffff1647810 */ /* 0x000fe20007ffe0ff */
[----:B------:R-:W-:Y:S02]  /*2800*/  IMAD R6, R4, c[0x0][0x1c4], R6 ;  /* 0x0000710004067a24 */ /* 0x000fe400078e0206 */
[----:B--2---:R-:W-:-:S04]  /*2810*/  IMAD.WIDE.U32 R2, R11, c[0x0][0x178], RZ ;  /* 0x00005e000b027a25 */ /* 0x004fc800078e00ff */
[----:B------:R-:W-:Y:S01]  /*2820*/  IMAD.IADD R3, R3, 0x1, R0 ;  /* 0x0000000103037824 */ /* 0x000fe200078e0200 */
[----:B------:R-:W-:Y:S02]  /*2830*/  MOV R0, R5 ;  /* 0x0000000500007202 */ /* 0x000fe40000000f00 */
[----:B------:R-:W-:Y:S01]  /*2840*/  @P4 SHF.R.U32.HI R0, RZ, c[0x0][0x2cc], R7 ;  /* 0x0000b300ff004a19 */ /* 0x000fe20000011607 */
[----:B------:R-:W-:-:S03]  /*2850*/  IMAD.WIDE.U32 R2, R16, c[0x0][0x1b8], R2 ;  /* 0x00006e0010027a25 */ /* 0x000fc600078e0002 */
        /* <DEDUP_REMOVED lines=16> */
[----:B------:R-:W-:Y:S01]  /*2960*/  LEA.HI.X R5, R2, c[0x0][0x164], R0, 0x1, P0 ;  /* 0x0000590002057a11 */ /* 0x000fe200000f0c00 */
[----:B------:R-:W-:Y:S01]  /*2970*/  @!P1 IMAD.MOV.U32 R15, RZ, RZ, R251 ;  /* 0x000000ffff0f9224 */ /* 0x000fe200078e00fb */
[----:B------:R-:W-:Y:S05]  /*2980*/  BRA.DIV ~URZ, `(.L_x_2777) ;  /* 0x000122a27f007947 */ /* 0x000fea000b800000 */
[----:B------:R1:W2:Y:S02]  /*2990*/  SHFL.IDX PT, R4, R5, RZ, 0x181f ;  /* 0x00181fff05047589 */ /* 0x0002a400000e0000 */
.L_x_2882:
[----:B------:R-:W-:Y:S05]  /*29a0*/  BRA.DIV ~URZ, `(.L_x_2778) ;  /* 0x000122f27f007947 */ /* 0x000fea000b800000 */
[----:B------:R3:W4:Y:S02]  /*29b0*/  SHFL.IDX PT, R0, R14, RZ, 0x181f ;  /* 0x00181fff0e007589 */ /* 0x00072400000e0000 */
.L_x_2883:
[----:B------:R-:W-:Y:S01]  /*29c0*/  IMAD R13, R213, c[0x0][0x2c4], RZ ;  /* 0x0000b100d50d7a24 */ /* 0x000fe200078e02ff */
[----:B------:R-:W-:Y:S01]  /*29d0*/  IADD3 R12, R249, R239, RZ ;  /* 0x000000eff90c7210 */ /* 0x000fe20007ffe0ff */
[----:B------:R-:W-:Y:S03]  /*29e0*/  BSSY B0, `(.L_x_2779) ;  /* 0x0000016000007945 */ /* 0x000fe60003800000 */
[----:B------:R-:W-:-:S13]  /*29f0*/  ISETP.GE.AND P0, PT, R12, R13, PT ;  /* 0x0000000d0c00720c */ /* 0x000fda0003f06270 */
[----:B------:R-:W-:Y:S05]  /*2a00*/  @P0 BRA `(.L_x_2780) ;  /* 0x0000013000000947 */ /* 0x000fea0003800000 */
[----:B------:R-:W-:Y:S02]  /*2a10*/  SHF.R.S32.HI R2, RZ, 0x1f, R217 ;  /* 0x0000001fff027819 */ /* 0x000fe400000114d9 */
[-C--:B----4-:R-:W-:Y:S02]  /*2a20*/  LEA R10, P1, R217, R0.reuse, 0x1 ;  /* 0x00000000d90a7211 */ /* 0x090fe400078208ff */
[----:B------:R-:W-:Y:S02]  /*2a30*/  LEA R8, P0, R223, R0, 0x1 ;  /* 0x00000000df087211 */ /* 0x000fe400078008ff */
[----:B--2---:R-:W-:Y:S02]  /*2a40*/  LEA.HI.X R11, R217, R4, R2, 0x1, P1 ;  /* 0x00000004d90b7211 */ /* 0x004fe400008f0c02 */
[----:B------:R-:W-:Y:S02]  /*2a50*/  SHF.R.S32.HI R2, RZ, 0x1f, R223 ;  /* 0x0000001fff027819 */ /* 0x000fe400000114df */
[----:B------:R-:W-:Y:S01]  /*2a60*/  LEA R6, P1, R224, R0, 0x1 ;  /* 0x00000000e0067211 */ /* 0x000fe200078208ff */
[----:B------:R-:W-:Y:S01]  /*2a70*/  @!PT LDS RZ, [RZ] ;  /* 0x00000000fffff984 */ /* 0x000fe20000000800 */
[----:B------:R-:W-:Y:S01]  /*2a80*/  @!PT LDS RZ, [RZ] ;  /* 0x00000000fffff984 */ /* 0x000fe20000000800 */
[----:B------:R-:W-:Y:S01]  /*2a90*/  @!PT LDS RZ, [RZ] ;  /* 0x00000000fffff984 */ /* 0x000fe20000000800 */
[----:B------:R2:W-:Y:S01]  /*2aa0*/  LDGSTS.E.BYPASS.LTC128B.128 [R215+0x10100], [R10.64], !P6 ;  /* 0x101000000ad77fae */ /* 0x0005e2000f101d46 */
[----:B------:R-:W-:-:S02]  /*2ab0*/  SHF.R.S32.HI R18, RZ, 0x1f, R224 ;  /* 0x0000001fff127819 */ /* 0x000fc400000114e0 */
[----:B------:R-:W-:Y:S02]  /*2ac0*/  LEA.HI.X R9, R223, R4, R2, 0x1, P0 ;  /* 0x00000004df097211 */ /* 0x000fe400000f0c02 */
[----:B------:R-:W-:Y:S02]  /*2ad0*/  SHF.R.S32.HI R17, RZ, 0x1f, R225 ;  /* 0x0000001fff117819 */ /* 0x000fe400000114e1 */
[C---:B------:R-:W-:Y:S01]  /*2ae0*/  LEA R2, P0, R225.reuse, R0, 0x1 ;  /* 0x00000000e1027211 */ /* 0x040fe200078008ff */
[----:B------:R2:W-:Y:S01]  /*2af0*/  LDGSTS.E.BYPASS.LTC128B.128 [R215+0x14100], [R8.64], !P5 ;  /* 0x1410000008d77fae */ /* 0x0005e2000e901d46 */
[-C--:B------:R-:W-:Y:S02]  /*2b00*/  LEA.HI.X R7, R224, R4.reuse, R18, 0x1, P1 ;  /* 0x00000004e0077211 */ /* 0x080fe400008f0c12 */
[----:B------:R-:W-:-:S03]  /*2b10*/  LEA.HI.X R3, R225, R4, R17, 0x1, P0 ;  /* 0x00000004e1037211 */ /* 0x000fc600000f0c11 */
[----:B------:R2:W-:Y:S04]  /*2b20*/  LDGSTS.E.BYPASS.LTC128B.128 [R215+0x18100], [R6.64], !P3 ;  /* 0x1810000006d77fae */ /* 0x0005e8000d901d46 */
[----:B------:R2:W-:Y:S02]  /*2b30*/  LDGSTS.E.BYPASS.LTC128B.128 [R215+0x1c100], [R2.64], !P2 ;  /* 0x1c10000002d77fae */ /* 0x0005e4000d101d46 */
.L_x_2780:
[----:B------:R-:W-:Y:S05]  /*2b40*/  BSYNC B0 ;  /* 0x0000000000007941 */ /* 0x000fea0003800000 */
.L_x_2779:
[----:B------:R-:W-:Y:S05]  /*2b50*/  BRA.DIV ~URZ, `(.L_x_2781) ;  /* 0x000121b27f007947 */ /* 0x000fea000b800000 */
[----:B--2---:R2:W1:Y:S04]  /*2b60*/  SHFL.IDX PT, R4, R5, 0x1, 0x181f ;  /* 0x00381f0005047f89 */ /* 0x00446800000e0000 */
[----:B----4-:R2:W4:Y:S02]  /*2b70*/  SHFL.IDX PT, R0, R14, 0x1, 0x181f ;  /* 0x00381f000e007f89 */ /* 0x01052400000e0000 */
.L_x_2884:
[----:B------:R-:W-:Y:S01]  /*2b80*/  IADD3 R2, R12, 0x20, RZ ;  /* 0x000000200c027810 */ /* 0x000fe20007ffe0ff */
[----:B------:R-:W-:Y:S03]  /*2b90*/  BSSY B0, `(.L_x_2782) ;  /* 0x0000016000007945 */ /* 0x000fe60003800000 */
[----:B------:R-:W-:-:S13]  /*2ba0*/  ISETP.GE.AND P0, PT, R2, R13, PT ;  /* 0x0000000d0200720c */ /* 0x000fda0003f06270 */
[----:B------:R-:W-:Y:S05]  /*2bb0*/  @P0 BRA `(.L_x_2783) ;  /* 0x0000013000000947 */ /* 0x000fea0003800000 */
[----:B------:R-:W-:Y:S02]  /*2bc0*/  SHF.R.S32.HI R3, RZ, 0x1f, R217 ;  /* 0x0000001fff037819 */ /* 0x000fe400000114d9 */
[-C--:B----4-:R-:W-:Y:S02]  /*2bd0*/  LEA R10, P1, R217, R0.reuse, 0x1 ;  /* 0x00000000d90a7211 */ /* 0x090fe400078208ff */
[----:B------:R-:W-:Y:S02]  /*2be0*/  LEA R8, P0, R223, R0, 0x1 ;  /* 0x00000000df087211 */ /* 0x000fe400078008ff */
[----:B-1----:R-:W-:Y:S02]  /*2bf0*/  LEA.HI.X R11, R217, R4, R3, 0x1, P1 ;  /* 0x00000004d90b7211 */ /* 0x002fe400008f0c03 */
        /* <DEDUP_REMOVED lines=15> */
.L_x_2783:
[----:B------:R-:W-:Y:S05]  /*2cf0*/  BSYNC B0 ;  /* 0x0000000000007941 */ /* 0x000fea0003800000 */
.L_x_2782:
[----:B------:R-:W-:Y:S05]  /*2d00*/  BRA.DIV ~URZ, `(.L_x_2784) ;  /* 0x000120d27f007947 */ /* 0x000fea000b800000 */
[----:B-1----:R1:W2:Y:S02]  /*2d10*/  SHFL.IDX PT, R4, R5, 0x2, 0x181f ;  /* 0x00581f0005047f89 */ /* 0x0022a400000e0000 */
.L_x_2885:
[----:B------:R-:W-:Y:S05]  /*2d20*/  BRA.DIV ~URZ, `(.L_x_2785) ;  /* 0x000121227f007947 */ /* 0x000fea000b800000 */
[----:B----4-:R4:W1:Y:S02]  /*2d30*/  SHFL.IDX PT, R0, R14, 0x2, 0x181f ;  /* 0x00581f000e007f89 */ /* 0x01086400000e0000 */
.L_x_2886:
[----:B------:R-:W-:Y:S01]  /*2d40*/  IADD3 R2, R12, 0x40, RZ ;  /* 0x000000400c027810 */ /* 0x000fe20007ffe0ff */
[----:B------:R-:W-:Y:S03]  /*2d50*/  BSSY B0, `(.L_x_2786) ;  /* 0x0000016000007945 */ /* 0x000fe60003800000 */
[----:B------:R-:W-:-:S13]  /*2d60*/  ISETP.GE.AND P0, PT, R2, R13, PT ;  /* 0x0000000d0200720c */ /* 0x000fda0003f06270 */
[----:B------:R-:W-:Y:S05]  /*2d70*/  @P0 BRA `(.L_x_2787) ;  /* 0x0000013000000947 */ /* 0x000fea0003800000 */
[----:B------:R-:W-:Y:S02]  /*2d80*/  SHF.R.S32.HI R3, RZ, 0x1f, R217 ;  /* 0x0000001fff037819 */ /* 0x000fe400000114d9 */
[-C--:B-1----:R-:W-:Y:S02]  /*2d90*/  LEA R10, P1, R217, R0.reuse, 0x1 ;  /* 0x00000000d90a7211 */ /* 0x082fe400078208ff */
        /* <DEDUP_REMOVED lines=17> */
.L_x_2787:
[----:B------:R-:W-:Y:S05]  /*2eb0*/  BSYNC B0 ;  /* 0x0000000000007941 */ /* 0x000fea0003800000 */
.L_x_2786:
[----:B------:R-:W-:Y:S05]  /*2ec0*/  BRA.DIV ~URZ, `(.L_x_2788) ;  /* 0x00011ff27f007947 */ /* 0x000fea000b800000 */
[----:B--2---:R2:W3:Y:S04]  /*2ed0*/  SHFL.IDX PT, R4, R5, 0x3, 0x181f ;  /* 0x00781f0005047f89 */ /* 0x0044e800000e0000 */
[----:B-1----:R2:W1:Y:S02]  /*2ee0*/  SHFL.IDX PT, R0, R14, 0x3, 0x181f ;  /* 0x00781f000e007f89 */ /* 0x00246400000e0000 */
.L_x_2887:
[----:B------:R-:W-:Y:S01]  /*2ef0*/  IADD3 R2, R12, 0x60, RZ ;  /* 0x000000600c027810 */ /* 0x000fe20007ffe0ff */
[----:B-----5:R-:W-:Y:S01]  /*2f00*/  IMAD.WIDE.U32 R232, R15, c[0x0][0x2b0], RZ ;  /* 0x0000ac000fe87a25 */ /* 0x020fe200078e00ff */
[----:B------:R-:W-:-:S02]  /*2f10*/  SHF.R.S32.HI R20, RZ, 0x1f, R217 ;  /* 0x0000001fff147819 */ /* 0x000fc400000114d9 */
[----:B------:R-:W-:Y:S02]  /*2f20*/  ISETP.GE.AND P1, PT, R2, R13, PT ;  /* 0x0000000d0200720c */ /* 0x000fe40003f26270 */
[----:B------:R-:W-:Y:S02]  /*2f30*/  SHF.R.S32.HI R19, RZ, 0x1f, R223 ;  /* 0x0000001fff137819 */ /* 0x000fe400000114df */
[----:B------:R-:W-:Y:S02]  /*2f40*/  SHF.R.S32.HI R18, RZ, 0x1f, R224 ;  /* 0x0000001fff127819 */ /* 0x000fe400000114e0 */
[----:B------:R-:W-:-:S07]  /*2f50*/  SHF.R.S32.HI R17, RZ, 0x1f, R225 ;  /* 0x0000001fff117819 */ /* 0x000fce00000114e1 */
        /* <DEDUP_REMOVED lines=23> */
[----:B-1----:R-:W-:-:S02]  /*30d0*/  IMAD R2, R100, 0x40, R227 ;  /* 0x0000004064027824 */ /* 0x002fc400078e02e3 */
        /* <DEDUP_REMOVED lines=12> */
[----:B------:R1:W2:Y:S01]  /*31a0*/  @!P1 LDG.E R214, [R4.64] ;  /* 0x0000000604d69981 */ /* 0x0002a2000c1e1900 */
        /* <DEDUP_REMOVED lines=16> */
[----:B------:R-:W-:Y:S01]  /*32b0*/  IMAD.SHL.U32 R106, R217, 0x2, RZ ;  /* 0x00000002d96a7824 */ /* 0x000fe200078e00ff */
[----:B------:R-:W-:Y:S01]  /*32c0*/  ISETP.GE.AND P5, PT, R13, 0x1, PT ;  /* 0x000000010d00780c */ /* 0x000fe20003fa6270 */
[----:B------:R-:W-:Y:S02]  /*32d0*/  IMAD.SHL.U32 R107, R223, 0x2, RZ ;  /* 0x00000002df6b7824 */ /* 0x000fe400078e00ff */
[C---:B------:R-:W-:Y:S02]  /*32e0*/  IMAD R0, R5.reuse, c[0x0][0x1e0], RZ ;  /* 0x0000780005007a24 */ /* 0x040fe400078e02ff */
[----:B------:R-:W-:-:S02]  /*32f0*/  IMAD R6, R5, c[0x0][0x208], RZ ;  /* 0x0000820005067a24 */ /* 0x000fc400078e02ff */
[C---:B------:R-:W-:Y:S02]  /*3300*/  IMAD R0, R218.reuse, c[0x0][0x1e4], R0 ;  /* 0x00007900da007a24 */ /* 0x040fe400078e0200 */
[----:B------:R-:W-:Y:S02]  /*3310*/  IMAD R7, R218, c[0x0][0x20c], R6 ;  /* 0x00008300da077a24 */ /* 0x000fe400078e0206 */
[----:B------:R-:W-:Y:S02]  /*3320*/  IMAD.IADD R3, R3, 0x1, R0 ;  /* 0x0000000103037824 */ /* 0x000fe400078e0200 */
[----:B------:R-:W-:Y:S01]  /*3330*/  @P5 ISETP.GE.AND P2, PT, R223, c[0x0][0x1d4], PT ;  /* 0x00007500df005a0c */ /* 0x000fe20003f46270 */
[C---:B------:R-:W-:Y:S01]  /*3340*/  IMAD.SHL.U32 R108, R224.reuse, 0x2, RZ ;  /* 0x00000002e06c7824 */ /* 0x040fe200078e00ff */
[----:B------:R-:W-:Y:S01]  /*3350*/  @P5 ISETP.GE.AND P1, PT, R224, c[0x0][0x1d4], PT ;  /* 0x00007500e0005a0c */ /* 0x000fe20003f26270 */
        /* <DEDUP_REMOVED lines=10> */
[----:B------:R-:W-:-:S03]  /*3400*/  @P5 ISETP.GE.AND P0, PT, R217, c[0x0][0x1d4], PT ;  /* 0x00007500d9005a0c */ /* 0x000fc60003f06270 */
[----:B------:R1:W2:Y:S04]  /*3410*/  SHFL.IDX PT, R0, R2, RZ, 0x181f ;  /* 0x00181fff02007589 */ /* 0x0002a800000e0000 */
[----:B------:R-:W3:Y:S04]  /*3420*/  SHFL.IDX PT, R8, R11, RZ, 0x181f ;  /* 0x00181fff0b087589 */ /* 0x000ee800000e0000 */
[----:B------:R-:W5:Y:S01]  /*3430*/  SHFL.IDX PT, R11, R11, 0x1, 0x181f ;  /* 0x00381f000b0b7f89 */ /* 0x000f6200000e0000 */
[----:B-1----:R-:W-:Y:S01]  /*3440*/  IMAD.WIDE.U32 R2, R218, c[0x0][0x208], RZ ;  /* 0x00008200da027a25 */ /* 0x002fe200078e00ff */
[----:B--2---:R-:W-:-:S03]  /*3450*/  @P5 LEA R4, P6, R217, R0, 0x1 ;  /* 0x00000000d9045211 */ /* 0x004fc600078c08ff */
[----:B------:R-:W-:Y:S01]  /*3460*/  IMAD.IADD R3, R3, 0x1, R7 ;  /* 0x0000000103037824 */ /* 0x000fe200078e0207 */
[----:B---3--:R-:W-:Y:S02]  /*3470*/  @P5 LEA.HI.X R5, R217, R8, R20, 0x1, P6 ;  /* 0x00000008d9055211 */ /* 0x008fe400030f0c14 */
[C---:B------:R-:W-:Y:S01]  /*3480*/  @P5 LEA R6, P6, R223.reuse, R0, 0x1 ;  /* 0x00000000df065211 */ /* 0x040fe200078c08ff */
[----:B------:R-:W-:Y:S02]  /*3490*/  IMAD.WIDE.U32 R2, R214, c[0x0][0x218], R2 ;  /* 0x00008600d6027a25 */ /* 0x000fe400078e0002 */
[----:B------:R1:W-:Y:S01]  /*34a0*/  @P5 LDGSTS.E.BYPASS.LTC128B.128 [R215+0x8100], [R4.64], !P0 ;  /* 0x0810000004d75fae */ /* 0x0003e2000c101d46 */
[----:B------:R-:W-:Y:S02]  /*34b0*/  @P5 LEA.HI.X R7, R223, R8, R19, 0x1, P6 ;  /* 0x00000008df075211 */ /* 0x000fe400030f0c13 */
[----:B------:R-:W-:-:S03]  /*34c0*/  ISETP.GE.AND P6, PT, R13, 0x21, PT ;  /* 0x000000210d00780c */ /* 0x000fc60003fc6270 */
[----:B------:R2:W-:Y:S01]  /*34d0*/  @P5 LDGSTS.E.BYPASS.LTC128B.128 [R215+0xa100], [R6.64], !P2 ;  /* 0x0a10000006d75fae */ /* 0x0005e2000d101d46 */
[----:B------:R-:W-:Y:S02]  /*34e0*/  @P5 ISETP.GE.AND P2, PT, R225, c[0x0][0x1d4], PT ;  /* 0x00007500e1005a0c */ /* 0x000fe40003f46270 */
[----:B-1----:R-:W-:-:S04]  /*34f0*/  @P5 LEA R4, P0, R224, R0, 0x1 ;  /* 0x00000000e0045211 */ /* 0x002fc800078008ff */
[----:B------:R-:W-:Y:S02]  /*3500*/  @P5 LEA.HI.X R5, R224, R8, R18, 0x1, P0 ;  /* 0x00000008e0055211 */ /* 0x000fe400000f0c12 */
[----:B--2---:R-:W-:Y:S01]  /*3510*/  @P5 LEA R6, P0, R225, R0, 0x1 ;  /* 0x00000000e1065211 */ /* 0x004fe200078008ff */
[----:B------:R-:W-:Y:S02]  /*3520*/  IMAD R0, R9, c[0x0][0x218], RZ ;  /* 0x0000860009007a24 */ /* 0x000fe400078e02ff */
[----:B------:R1:W-:Y:S01]  /*3530*/  @P5 LDGSTS.E.BYPASS.LTC128B.128 [R215+0xc100], [R4.64], !P1 ;  /* 0x0c10000004d75fae */ /* 0x0003e2000c901d46 */
[----:B------:R-:W-:Y:S01]  /*3540*/  @P5 LEA.HI.X R7, R225, R8, R17, 0x1, P0 ;  /* 0x00000008e1075211 */ /* 0x000fe200000f0c11 */
[----:B------:R-:W-:Y:S01]  /*3550*/  IMAD R8, R214, c[0x0][0x21c], R0 ;  /* 0x00008700d6087a24 */ /* 0x000fe200078e0200 */
[----:B------:R-:W-:-:S03]  /*3560*/  @P6 ISETP.GE.AND P0, PT, R217, c[0x0][0x1d4], PT ;  /* 0x00007500d9006a0c */ /* 0x000fc60003f06270 */
[----:B------:R2:W-:Y:S01]  /*3570*/  @P5 LDGSTS.E.BYPASS.LTC128B.128 [R215+0xe100], [R6.64], !P2 ;  /* 0x0e10000006d75fae */ /* 0x0005e2000d101d46 */
[----:B------:R-:W-:Y:S02]  /*3580*/  @P6 ISETP.GE.AND P2, PT, R223, c[0x0][0x1d4], PT ;  /* 0x00007500df006a0c */ /* 0x000fe40003f46270 */
[----:B-1----:R-:W-:-:S04]  /*3590*/  @P6 LEA R4, P1, R217, R10, 0x1 ;  /* 0x0000000ad9046211 */ /* 0x002fc800078208ff */
[----:B-----5:R-:W-:Y:S02]  /*35a0*/  @P6 LEA.HI.X R5, R217, R11, R20, 0x1, P1 ;  /* 0x0000000bd9056211 */ /* 0x020fe400008f0c14 */
[----:B------:R-:W-:-:S03]  /*35b0*/  IADD3 R0, P1, R2, R234, RZ ;  /* 0x000000ea02007210 */ /* 0x000fc60007f3e0ff */
[----:B------:R1:W-:Y:S01]  /*35c0*/  @P6 LDGSTS.E.BYPASS.LTC128B.128 [R215+0x9100], [R4.64], !P0 ;  /* 0x0910000004d76fae */ /* 0x0003e2000c101d46 */
[----:B------:R-:W-:Y:S02]  /*35d0*/  IADD3.X R2, R238, R3, R8, P1, !PT ;  /* 0x00000003ee027210 */ /* 0x000fe40000ffe408 */
[----:B------:R-:W-:Y:S02]  /*35e0*/  LEA R3, P1, R0, c[0x0][0x1f8], 0x1 ;  /* 0x00007e0000037a11 */ /* 0x000fe400078208ff */
[-C--:B--2---:R-:W-:Y:S02]  /*35f0*/  @P6 LEA R6, P0, R224, R10.reuse, 0x1 ;  /* 0x0000000ae0066211 */ /* 0x084fe400078008ff */
[----:B----4-:R-:W-:Y:S01]  /*3600*/  LEA.HI.X R14, R0, c[0x0][0x1fc], R2, 0x1, P1 ;  /* 0x00007f00000e7a11 */ /* 0x010fe200008f0c02 */
[----:B------:R-:W-:Y:S01]  /*3610*/  SHFL.IDX PT, R12, R3, 0x1, 0x181f ;  /* 0x00381f00030c7f89 */ /* 0x000fe200000e0000 */
[----:B------:R-:W-:Y:S02]  /*3620*/  @P6 LEA R8, P5, R223, R10, 0x1 ;  /* 0x0000000adf086211 */ /* 0x000fe400078a08ff */
[C---:B------:R-:W-:Y:S01]  /*3630*/  @P6 ISETP.GE.AND P1, PT, R224.reuse, c[0x0][0x1d4], PT ;  /* 0x00007500e0006a0c */ /* 0x040fe20003f26270 */
[----:B------:R-:W2:Y:S01]  /*3640*/  SHFL.IDX PT, R0, R3, RZ, 0x181f ;  /* 0x00181fff03007589 */ /* 0x000ea200000e0000 */
[----:B------:R-:W-:-:S02]  /*3650*/  @P6 LEA.HI.X R7, R224, R11, R18, 0x1, P0 ;  /* 0x0000000be0076211 */ /* 0x000fc400000f0c12 */
[----:B------:R-:W-:Y:S01]  /*3660*/  @P6 ISETP.GE.AND P0, PT, R225, c[0x0][0x1d4], PT ;  /* 0x00007500e1006a0c */ /* 0x000fe20003f06270 */
[----:B------:R-:W3:Y:S01]  /*3670*/  SHFL.IDX PT, R2, R14, RZ, 0x181f ;  /* 0x00181fff0e027589 */ /* 0x000ee200000e0000 */
[----:B------:R-:W-:-:S03]  /*3680*/  @P6 LEA.HI.X R9, R223, R11, R19, 0x1, P5 ;  /* 0x0000000bdf096211 */ /* 0x000fc600028f0c13 */
[----:B------:R4:W5:Y:S04]  /*3690*/  SHFL.IDX PT, R3, R14, 0x1, 0x181f ;  /* 0x00381f000e037f89 */ /* 0x00096800000e0000 */
[----:B------:R4:W-:Y:S01]  /*36a0*/  @P6 LDGSTS.E.BYPASS.LTC128B.128 [R215+0xb100], [R8.64], !P2 ;  /* 0x0b10000008d76fae */ /* 0x0009e2000d101d46 */
[----:B-1----:R-:W-:-:S03]  /*36b0*/  @P6 LEA R4, P5, R225, R10, 0x1 ;  /* 0x0000000ae1046211 */ /* 0x002fc600078a08ff */
[----:B------:R1:W-:Y:S01]  /*36c0*/  @P6 LDGSTS.E.BYPASS.LTC128B.128 [R215+0xd100], [R6.64], !P1 ;  /* 0x0d10000006d76fae */ /* 0x0003e2000c901d46 */
[----:B------:R-:W-:-:S05]  /*36d0*/  @P6 LEA.HI.X R5, R225, R11, R17, 0x1, P5 ;  /* 0x0000000be1056211 */ /* 0x000fca00028f0c11 */
[----:B------:R1:W-:Y:S04]  /*36e0*/  @P6 LDGSTS.E.BYPASS.LTC128B.128 [R215+0xf100], [R4.64], !P0 ;  /* 0x0f10000004d76fae */ /* 0x0003e8000c101d46 */
[----:B------:R-:W0:Y:S01]  /*36f0*/  LDGDEPBAR ;  /* 0x00000000000079af */ /* 0x000e220000000000 */
[----:B------:R-:W-:Y:S02]  /*3700*/  R2P PR, R228, 0x6 ;  /* 0x00000006e4007804 */ /* 0x000fe40000000000 */
[CC--:B--2---:R-:W-:Y:S02]  /*3710*/  IADD3 R22, P0, R0.reuse, R106.reuse, RZ ;  /* 0x0000006a00167210 */ /* 0x0c4fe40007f1e0ff */
[----:B------:R-:W-:Y:S02]  /*3720*/  IADD3 R20, P6, R0, R107, RZ ;  /* 0x0000006b00147210 */ /* 0x000fe40007fde0ff */
[----:B------:R-:W-:Y:S01]  /*3730*/  ISETP.GE.AND P5, PT, R217, c[0x0][0x1d4], PT ;  /* 0x00007500d9007a0c */ /* 0x000fe20003fa6270 */
[----:B---3--:R-:W-:Y:S01]  /*3740*/  IMAD.X R23, R2, 0x1, R101, P0 ;  /* 0x0000000102177824 */ /* 0x008fe200000e0665 */
[----:B------:R-:W-:Y:S01]  /*3750*/  IADD3 R16, P0, R0, R109, RZ ;  /* 0x0000006d00107210 */ /* 0x000fe20007f1e0ff */
[----:B------:R-:W-:Y:S01]  /*3760*/  IMAD.X R21, R2, 0x1, R102, P6 ;  /* 0x0000000102157824 */ /* 0x000fe200030e0666 */
[----:B----4-:R-:W-:-:S03]  /*3770*/  IADD3 R14, P6, R12, R106, RZ ;  /* 0x0000006a0c0e7210 */ /* 0x010fc60007fde0ff */
[----:B------:R-:W-:Y:S01]  /*3780*/  @P1 IADD3 R135, R200, -0x20, RZ ;  /* 0xffffffe0c8871810 */ /* 0x000fe20007ffe0ff */
[----:B------:R-:W-:Y:S01]  /*3790*/  IMAD.X R17, R2, 0x1, R104, P0 ;  /* 0x0000000102117824 */ /* 0x000fe200000e0668 */
[----:B------:R-:W-:Y:S01]  /*37a0*/  IADD3 R18, P1, R0, R108, RZ ;  /* 0x0000006c00127210 */ /* 0x000fe20007f3e0ff */
[----:B-----5:R-:W-:Y:S01]  /*37b0*/  IMAD.X R15, R3, 0x1, R101, P6 ;  /* 0x00000001030f7824 */ /* 0x020fe200030e0665 */
[----:B------:R-:W-:Y:S01]  /*37c0*/  ISETP.GE.AND P0, PT, R223, c[0x0][0x1d4], PT ;  /* 0x00007500df007a0c */ /* 0x000fe20003f06270 */
[----:B------:R-:W-:Y:S01]  /*37d0*/  IMAD.MOV.U32 R0, RZ, RZ, 0x40 ;  /* 0x00000040ff007424 */ /* 0x000fe200078e00ff */
[----:B------:R-:W-:Y:S01]  /*37e0*/  ISETP.LT.OR P6, PT, R13, 0x1, P5 ;  /* 0x000000010d00780c */ /* 0x000fe20002fc1670 */
[----:B------:R-:W-:Y:S01]  /*37f0*/  IMAD.X R19, R2, 0x1, R103, P1 ;  /* 0x0000000102137824 */ /* 0x000fe200008e0667 */
[----:B------:R-:W-:Y:S01]  /*3800*/  IADD3 R24, P1, R12, R107, RZ ;  /* 0x0000006b0c187210 */ /* 0x000fe20007f3e0ff */
[----:B------:R-:W-:-:S04]  /*3810*/  DEPBAR.LE SB0, 0x1 ;  /* 0x000080400000791a */ /* 0x000fc80000000000 */
[----:B------:R-:W-:-:S04]  /*3820*/  DEPBAR.LE SB0, 0x0 ;  /* 0x000080000000791a */ /* 0x000fc80000000000 */
[----:B------:R-:W-:Y:S01]  /*3830*/  BAR.SYNC.DEFER_BLOCKING 0x0 ;  /* 0x0000000000007b1d */ /* 0x000fe20000010000 */
[----:B------:R-:W-:Y:S01]  /*3840*/  IMAD.X R25, R3, 0x1, R102, P1 ;  /* 0x0000000103197824 */ /* 0x000fe200008e0666 */
[C---:B------:R-:W-:Y:S02]  /*3850*/  ISETP.LT.OR P1, PT, R13.reuse, 0x1, P0 ;  /* 0x000000010d00780c */ /* 0x040fe40000721670 */
[C---:B------:R-:W-:Y:S02]  /*3860*/  ISETP.LT.OR P5, PT, R13.reuse, 0x21, P5 ;  /* 0x000000210d00780c */ /* 0x040fe40002fa1670 */
[----:B------:R-:W-:Y:S02]  /*3870*/  ISETP.LT.OR P0, PT, R13, 0x21, P0 ;  /* 0x000000210d00780c */ /* 0x000fe40000701670 */
[----:B------:R-:W-:-:S05]  /*3880*/  SEL R0, R0, 0xffffffc0, !P2 ;  /* 0xffffffc000007807 */ /* 0x000fca0005000000 */
[----:B------:R-:W-:Y:S01]  /*3890*/  IMAD.IADD R202, R200, 0x1, R0 ;  /* 0x00000001c8ca7824 */ /* 0x000fe200078e0200 */
[----:B-1----:R-:W-:Y:S04]  /*38a0*/  LDSM.16.M88.4 R4, [R208] ;  /* 0x00000000d004783b */ /* 0x002fe80000000200 */
[----:B------:R-:W1:Y:S04]  /*38b0*/  LDSM.16.M88.4 R28, [R200] ;  /* 0x00000000c81c783b */ /* 0x000e680000000200 */
[----:B------:R-:W2:Y:S04]  /*38c0*/  LDSM.16.M88.4 R40, [R200+0x800] ;  /* 0x00080000c828783b */ /* 0x000ea80000000200 */
[----:B------:R-:W3:Y:S04]  /*38d0*/  LDSM.16.M88.4 R36, [R200+0x1000] ;  /* 0x00100000c824783b */ /* 0x000ee80000000200 */
[----:B------:R-:W4:Y:S04]  /*38e0*/  LDSM.16.M88.4 R32, [R200+0x1800] ;  /* 0x00180000c820783b */ /* 0x000f280000000200 */
[----:B------:R-:W-:Y:S04]  /*38f0*/  LDSM.16.M88.4 R8, [R209] ;  /* 0x00000000d108783b */ /* 0x000fe80000000200 */
[----:B------:R-:W5:Y:S04]  /*3900*/  LDSM.16.M88.4 R52, [R135] ;  /* 0x000000008734783b */ /* 0x000f680000000200 */
[----:B------:R-:W3:Y:S04]  /*3910*/  LDSM.16.M88.4 R72, [R135+0x800] ;  /* 0x000800008748783b */ /* 0x000ee80000000200 */
[----:B------:R-:W4:Y:S04]  /*3920*/  LDSM.16.M88.4 R88, [R135+0x1000] ;  /* 0x001000008758783b */ /* 0x000f280000000200 */
[----:B------:R-:W4:Y:S04]  /*3930*/  LDSM.16.M88.4 R96, [R135+0x1800] ;  /* 0x001800008760783b */ /* 0x000f280000000200 */
[----:B------:R-:W-:Y:S01]  /*3940*/  @!PT LDS RZ, [RZ] ;  /* 0x00000000fffff984 */ /* 0x000fe20000000800 */
[----:B------:R-:W-:Y:S01]  /*3950*/  @!PT LDS RZ, [RZ] ;  /* 0x00000000fffff984 */ /* 0x000fe20000000800 */
[----:B------:R-:W-:Y:S01]  /*3960*/  @!PT LDS RZ, [RZ] ;  /* 0x00000000fffff984 */ /* 0x000fe20000000800 */
[----:B------:R3:W-:Y:S01]  /*3970*/  LDGSTS.E.BYPASS.LTC128B.128 [R215+0x100], [R22.64], !P6 ;  /* 0x0010000016d77fae */ /* 0x0007e2000f101d46 */
[----:B------:R-:W-:-:S03]  /*3980*/  ISETP.GE.AND P6, PT, R224, c[0x0][0x1d4], PT ;  /* 0x00007500e0007a0c */ /* 0x000fc60003fc6270 */
[----:B------:R4:W-:Y:S01]  /*3990*/  LDGSTS.E.BYPASS.LTC128B.128 [R215+0x2100], [R20.64], !P1 ;  /* 0x0210000014d77fae */ /* 0x0009e2000c901d46 */
[----:B------:R-:W-:Y:S01]  /*39a0*/  ISETP.LT.OR P1, PT, R13, 0x1, P6 ;  /* 0x000000010d00780c */ /* 0x000fe20003721670 */
[----:B-1----:R-:W-:Y:S01]  /*39b0*/  HMMA.16816.F32 R44, R4, R30, RZ ;  /* 0x0000001e042c723c */ /* 0x002fe200000018ff */
[----:B------:R-:W-:-:S07]  /*39c0*/  ISETP.GE.AND P6, PT, R225, c[0x0][0x1d4], PT ;  /* 0x00007500e1007a0c */ /* 0x000fce0003fc6270 */
[C---:B--2---:R-:W-:Y:S04]  /*39d0*/  HMMA.16816.F32 R48, R4.reuse, R40, RZ ;  /* 0x000000280430723c */ /* 0x044fe800000018ff */
[----:B------:R1:W-:Y:S01]  /*39e0*/  LDGSTS.E.BYPASS.LTC128B.128 [R215+0x4100], [R18.64], !P1 ;  /* 0x0410000012d77fae */ /* 0x0003e2000c901d46 */
[C---:B------:R-:W-:Y:S02]  /*39f0*/  ISETP.LT.OR P1, PT, R13.reuse, 0x1, P6 ;  /* 0x000000010d00780c */ /* 0x040fe40003721670 */
[----:B------:R-:W-:Y:S01]  /*3a00*/  ISETP.LT.OR P6, PT, R13, 0x21, P6 ;  /* 0x000000210d00780c */ /* 0x000fe200037c1670 */
[C---:B------:R-:W-:Y:S08]  /*3a10*/  HMMA.16816.F32 R40, R4.reuse, R42, RZ ;  /* 0x0000002a0428723c */ /* 0x040ff000000018ff */
[C---:B---3--:R-:W-:Y:S02]  /*3a20*/  HMMA.16816.F32 R56, R4.reuse, R36, RZ ;  /* 0x000000240438723c */ /* 0x048fe400000018ff */
[----:B------:R2:W-:Y:S04]  /*3a30*/  LDGSTS.E.BYPASS.LTC128B.128 [R215+0x6100], [R16.64], !P1 ;  /* 0x0610000010d77fae */ /* 0x0005e8000c901d46 */
[----:B------:R3:W-:Y:S01]  /*3a40*/  LDGSTS.E.BYPASS.LTC128B.128 [R215+0x1100], [R14.64], !P5 ;  /* 0x011000000ed77fae */ /* 0x0007e2000e901d46 */
[----:B------:R-:W-:Y:S01]  /*3a50*/  IADD3 R2, P5, R12, R109, RZ ;  /* 0x0000006d0c027210 */ /* 0x000fe20007fbe0ff */
[----:B----4-:R-:W-:Y:S02]  /*3a60*/  HMMA.16816.F32 R20, R4, R28, RZ ;  /* 0x0000001c0414723c */ /* 0x010fe400000018ff */
[----:B------:R4:W-:Y:S01]  /*3a70*/  LDGSTS.E.BYPASS.LTC128B.128 [R215+0x3100], [R24.64], !P0 ;  /* 0x0310000018d77fae */ /* 0x0009e2000c101d46 */
[----:B------:R-:W-:-:S05]  /*3a80*/  ISETP.GT.AND P0, PT, R100, R226, PT ;  /* 0x000000e26400720c */ /* 0x000fca0003f04270 */
[C---:B------:R-:W-:Y:S08]  /*3a90*/  HMMA.16816.F32 R68, R4.reuse, R38, RZ ;  /* 0x000000260444723c */ /* 0x040ff000000018ff */
[----:B------:R-:W-:Y:S01]  /*3aa0*/  HMMA.16816.F32 R76, R4, R32, RZ ;  /* 0x00000020044c723c */ /* 0x000fe200000018ff */
[----:B--2---:R-:W-:-:S07]  /*3ab0*/  IADD3 R16, P1, R12, R108, RZ ;  /* 0x0000006c0c107210 */ /* 0x004fce0007f3e0ff */
[----:B------:R-:W-:Y:S01]  /*3ac0*/  HMMA.16816.F32 R64, R4, R34, RZ ;  /* 0x000000220440723c */ /* 0x000fe200000018ff */
[C---:B------:R-:W-:Y:S01]  /*3ad0*/  IMAD.X R17, R3.reuse, 0x1, R103, P1 ;  /* 0x0000000103117824 */ /* 0x040fe200008e0667 */
[----:B------:R-:W-:Y:S01]  /*3ae0*/  ISETP.GE.AND P1, PT, R224, c[0x0][0x1d4], PT ;  /* 0x00007500e0007a0c */ /* 0x000fe20003f26270 */
[----:B------:R-:W-:-:S03]  /*3af0*/  IMAD.X R3, R3, 0x1, R104, P5 ;  /* 0x0000000103037824 */ /* 0x000fc600028e0668 */
[----:B------:R-:W-:Y:S02]  /*3b00*/  ISETP.LT.OR P1, PT, R13, 0x21, P1 ;  /* 0x000000210d00780c */ /* 0x000fe40000f21670 */
[C---:B-----5:R-:W-:Y:S08]  /*3b10*/  HMMA.16816.F32 R28, R8.reuse, R52, R20 ;  /* 0x00000034081c723c */ /* 0x060ff00000001814 */
[----:B----4-:R-:W-:Y:S03]  /*3b20*/  HMMA.16816.F32 R24, R8, R54, R44 ;  /* 0x000000360818723c */ /* 0x010fe6000000182c */
[----:B------:R1:W-:Y:S01]  /*3b30*/  LDGSTS.E.BYPASS.LTC128B.128 [R215+0x5100], [R16.64], !P1 ;  /* 0x0510000010d77fae */ /* 0x0003e2000c901d46 */
[----:B------:R-:W-:-:S03]  /*3b40*/  ISETP.GT.AND P1, PT, R227, 0x3f, PT ;  /* 0x0000003fe300780c */ /* 0x000fc60003f24270 */
[----:B------:R2:W-:Y:S01]  /*3b50*/  LDGSTS.E.BYPASS.LTC128B.128 [R215+0x7100], [R2.64], !P6 ;  /* 0x0710000002d77fae */ /* 0x0005e2000f101d46 */
[C---:B------:R-:W-:Y:S03]  /*3b60*/  HMMA.16816.F32 R32, R8.reuse, R72, R48 ;  /* 0x000000480820723c */ /* 0x040fe60000001830 */
[----:B------:R-:W-:Y:S04]  /*3b70*/  LDSM.16.M88.4 R4, [R211] ;  /* 0x00000000d304783b */ /* 0x000fe80000000200 */
[----:B------:R-:W1:Y:S01]  /*3b80*/  LDSM.16.M88.4 R20, [R202] ;  /* 0x00000000ca14783b */ /* 0x000e620000000200 */
[C---:B------:R-:W-:Y:S03]  /*3b90*/  HMMA.16816.F32 R36, R8.reuse, R74, R40 ;  /* 0x0000004a0824723c */ /* 0x040fe60000001828 */
[----:B------:R-:W4:Y:S04]  /*3ba0*/  LDSM.16.M88.4 R60, [R202+0x800] ;  /* 0x00080000ca3c783b */ /* 0x000f280000000200 */
[----:B------:R-:W5:Y:S01]  /*3bb0*/  LDSM.16.M88.4 R80, [R202+0x1000] ;  /* 0x00100000ca50783b */ /* 0x000f620000000200 */
[C---:B------:R-:W-:Y:S03]  /*3bc0*/  HMMA.16816.F32 R40, R8.reuse, R88, R56 ;  /* 0x000000580828723c */ /* 0x040fe60000001838 */
[----:B------:R-:W4:Y:S04]  /*3bd0*/  LDSM.16.M88.4 R72, [R202+0x1800] ;  /* 0x00180000ca48783b */ /* 0x000f280000000200 */
[----:B---3--:R-:W-:Y:S01]  /*3be0*/  LDSM.16.M88.4 R12, [R210] ;  /* 0x00000000d20c783b */ /* 0x008fe20000000200 */
[----:B------:R-:W-:Y:S01]  /*3bf0*/  HMMA.16816.F32 R48, R8, R90, R68 ;  /* 0x0000005a0830723c */ /* 0x000fe20000001844 */
[----:B--2---:R-:W-:-:S02]  /*3c00*/  IADD3 R2, R135, 0x6000, RZ ;  /* 0x0000600087027810 */ /* 0x004fc40007ffe0ff */
[----:B------:R-:W-:Y:S03]  /*3c10*/  LDSM.16.M88.4 R68, [R200+0x2800] ;  /* 0x00280000c844783b */ /* 0x000fe60000000200 */
[----:B------:R-:W-:Y:S02]  /*3c20*/  IMAD.IADD R201, R2, 0x1, R0 ;  /* 0x0000000102c97824 */ /* 0x000fe400078e0200 */
[C---:B------:R-:W-:Y:S01]  /*3c30*/  HMMA.16816.F32 R52, R8.reuse, R96, R76 ;  /* 0x000000600834723c */ /* 0x040fe2000000184c */
[----:B------:R-:W-:Y:S04]  /*3c40*/  LDSM.16.M88.4 R76, [R200+0x3000] ;  /* 0x00300000c84c783b */ /* 0x000fe80000000200 */
[----:B------:R-:W2:Y:S03]  /*3c50*/  LDSM.16.M88.4 R84, [R201+-0x6000] ;  /* 0xffa00000c954783b */ /* 0x000ea60000000200 */
[----:B------:R-:W-:Y:S01]  /*3c60*/  HMMA.16816.F32 R44, R8, R98, R64 ;  /* 0x00000062082c723c */ /* 0x000fe20000001840 */
[----:B------:R-:W3:Y:S04]  /*3c70*/  LDSM.16.M88.4 R92, [R201+-0x5800] ;  /* 0xffa80000c95c783b */ /* 0x000ee80000000200 */
[----:B------:R-:W2:Y:S03]  /*3c80*/  LDSM.16.M88.4 R88, [R201+-0x5000] ;  /* 0xffb00000c958783b */ /* 0x000ea60000000200 */
[C---:B-1----:R-:W-:Y:S01]  /*3c90*/  HMMA.16816.F32 R16, R4.reuse, R20, R28 ;  /* 0x000000140410723c */ /* 0x042fe2000000181c */
[----:B------:R-:W1:Y:S04]  /*3ca0*/  LDSM.16.M88.4 R56, [R201+-0x4800] ;  /* 0xffb80000c938783b */ /* 0x000e680000000200 */
[----:B------:R-:W-:Y:S03]  /*3cb0*/  LDSM.16.M88.4 R8, [R208+0x4000] ;  /* 0x00400000d008783b */ /* 0x000fe60000000200 */
[C---:B------:R-:W-:Y:S01]  /*3cc0*/  HMMA.16816.F32 R20, R4.reuse, R22, R24 ;  /* 0x000000160414723c */ /* 0x040fe20000001818 */
[----:B------:R-:W-:Y:S04]  /*3cd0*/  LDSM.16.M88.4 R64, [R135+0x2000] ;  /* 0x002000008740783b */ /* 0x000fe80000000200 */
[----:B------:R-:W0:Y:S03]  /*3ce0*/  LDGDEPBAR ;  /* 0x00000000000079af */ /* 0x000e260000000000 */
[C---:B----4-:R-:W-:Y:S08]  /*3cf0*/  HMMA.16816.F32 R28, R4.reuse, R60, R32 ;  /* 0x0000003c041c723c */ /* 0x050ff00000001820 */
[C---:B------:R-:W-:Y:S01]  /*3d00*/  HMMA.16816.F32 R32, R4.reuse, R62, R36 ;  /* 0x0000003e0420723c */ /* 0x040fe20000001824 */
[----:B------:R-:W4:Y:S07]  /*3d10*/  LDSM.16.M88.4 R60, [R200+0x2000] ;  /* 0x00200000c83c783b */ /* 0x000f2e0000000200 */
[C---:B-----5:R-:W-:Y:S08]  /*3d20*/  HMMA.16816.F32 R36, R4.reuse, R80, R40 ;  /* 0x000000500424723c */ /* 0x060ff00000001828 */
[C---:B------:R-:W-:Y:S01]  /*3d30*/  HMMA.16816.F32 R24, R4.reuse, R82, R48 ;  /* 0x000000520418723c */ /* 0x040fe20000001830 */
[----:B------:R-:W5:Y:S04]  /*3d40*/  LDSM.16.M88.4 R48, [R200+0x3800] ;  /* 0x00380000c830783b */ /* 0x000f680000000200 */
[----:B------:R-:W-:Y:S03]  /*3d50*/  LDSM.16.M88.4 R80, [R135+0x3000] ;  /* 0x003000008750783b */ /* 0x000fe60000000200 */
[C---:B------:R-:W-:Y:S08]  /*3d60*/  HMMA.16816.F32 R52, R4.reuse, R72, R52 ;  /* 0x000000480434723c */ /* 0x040ff00000001834 */
[----:B------:R-:W-:Y:S01]  /*3d70*/  HMMA.16816.F32 R40, R4, R74, R44 ;  /* 0x0000004a0428723c */ /* 0x000fe2000000182c */
[----:B------:R-:W1:Y:S04]  /*3d80*/  LDSM.16.M88.4 R4, [R209+0x4000] ;  /* 0x00400000d104783b */ /* 0x000e680000000200 */
[----:B------:R-:W1:Y:S03]  /*3d90*/  LDSM.16.M88.4 R72, [R135+0x2800] ;  /* 0x002800008748783b */ /* 0x000e660000000200 */
[C---:B--2---:R-:W-:Y:S08]  /*3da0*/  HMMA.16816.F32 R16, R12.reuse, R84, R16 ;  /* 0x000000540c10723c */ /* 0x044ff00000001810 */
[C---:B------:R-:W-:Y:S01]  /*3db0*/  HMMA.16816.F32 R20, R12.reuse, R86, R20 ;  /* 0x000000560c14723c */ /* 0x040fe20000001814 */
[----:B------:R-:W-:Y:S07]  /*3dc0*/  LDSM.16.M88.4 R84, [R200+0x5000] ;  /* 0x00500000c854783b */ /* 0x000fee0000000200 */
[C---:B---3--:R-:W-:Y:S08]  /*3dd0*/  HMMA.16816.F32 R28, R12.reuse, R92, R28 ;  /* 0x0000005c0c1c723c */ /* 0x048ff0000000181c */
[C---:B------:R-:W-:Y:S08]  /*3de0*/  HMMA.16816.F32 R32, R12.reuse, R94, R32 ;  /* 0x0000005e0c20723c */ /* 0x040ff00000001820 */
[C---:B------:R-:W-:Y:S08]  /*3df0*/  HMMA.16816.F32 R36, R12.reuse, R88, R36 ;  /* 0x000000580c24723c */ /* 0x040ff00000001824 */
[C---:B------:R-:W-:Y:S01]  /*3e00*/  HMMA.16816.F32 R44, R12.reuse, R90, R24 ;  /* 0x0000005a0c2c723c */ /* 0x040fe20000001818 */
[----:B------:R-:W2:Y:S04]  /*3e10*/  LDSM.16.M88.4 R24, [R135+0x3800] ;  /* 0x003800008718783b */ /* 0x000ea80000000200 */
[----:B------:R-:W-:Y:S03]  /*3e20*/  LDSM.16.M88.4 R88, [R135+0x5000] ;  /* 0x005000008758783b */ /* 0x000fe60000000200 */
[C---:B-1----:R-:W-:Y:S08]  /*3e30*/  HMMA.16816.F32 R52, R12.reuse, R56, R52 ;  /* 0x000000380c34723c */ /* 0x042ff00000001834 */
[----:B------:R-:W-:Y:S01]  /*3e40*/  HMMA.16816.F32 R40, R12, R58, R40 ;  /* 0x0000003a0c28723c */ /* 0x000fe20000001828 */
[----:B------:R-:W-:Y:S07]  /*3e50*/  LDSM.16.M88.4 R56, [R202+0x3800] ;  /* 0x00380000ca38783b */ /* 0x000fee0000000200 */
[C---:B----4-:R-:W-:Y:S08]  /*3e60*/  HMMA.16816.F32 R12, R8.reuse, R60, R16 ;  /* 0x0000003c080c723c */ /* 0x050ff00000001810 */
[C---:B------:R-:W-:Y:S01]  /*3e70*/  HMMA.16816.F32 R16, R8.reuse, R62, R20 ;  /* 0x0000003e0810723c */ /* 0x040fe20000001814 */
[----:B------:R-:W-:Y:S04]  /*3e80*/  LDSM.16.M88.4 R20, [R211+0x4000] ;  /* 0x00400000d314783b */ /* 0x000fe80000000200 */
[----:B------:R-:W1:Y:S03]  /*3e90*/  LDSM.16.M88.4 R60, [R202+0x2000] ;  /* 0x00200000ca3c783b */ /* 0x000e660000000200 */
[C---:B------:R-:W-:Y:S08]  /*3ea0*/  HMMA.16816.F32 R28, R8.reuse, R68, R28 ;  /* 0x00000044081c723c */ /* 0x040ff0000000181c */
[C---:B------:R-:W-:Y:S01]  /*3eb0*/  HMMA.16816.F32 R32, R8.reuse, R70, R32 ;  /* 0x000000460820723c */ /* 0x040fe20000001820 */
[----:B------:R-:W3:Y:S07]  /*3ec0*/  LDSM.16.M88.4 R68, [R202+0x2800] ;  /* 0x00280000ca44783b */ /* 0x000eee0000000200 */
[C---:B------:R-:W-:Y:S08]  /*3ed0*/  HMMA.16816.F32 R36, R8.reuse, R76, R36 ;  /* 0x0000004c0824723c */ /* 0x040ff00000001824 */
[C---:B------:R-:W-:Y:S01]  /*3ee0*/  HMMA.16816.F32 R44, R8.reuse, R78, R44 ;  /* 0x0000004e082c723c */ /* 0x040fe2000000182c */
[----:B------:R-:W4:Y:S07]  /*3ef0*/  LDSM.16.M88.4 R76, [R202+0x3000] ;  /* 0x00300000ca4c783b */ /* 0x000f2e0000000200 */
[C---:B-----5:R-:W-:Y:S08]  /*3f00*/  HMMA.16816.F32 R52, R8.reuse, R48, R52 ;  /* 0x000000300834723c */ /* 0x060ff00000001834 */
[----:B------:R-:W-:Y:S01]  /*3f10*/  HMMA.16816.F32 R40, R8, R50, R40 ;  /* 0x000000320828723c */ /* 0x000fe20000001828 */
[----:B------:R-:W-:Y:S07]  /*3f20*/  LDSM.16.M88.4 R48, [R201+-0x2800] ;  /* 0xffd80000c930783b */ /* 0x000fee0000000200 */
[C---:B------:R-:W-:Y:S08]  /*3f30*/  HMMA.16816.F32 R8, R4.reuse, R64, R12 ;  /* 0x000000400408723c */ /* 0x040ff0000000180c */
[C---:B------:R-:W-:Y:S01]  /*3f40*/  HMMA.16816.F32 R12, R4.reuse, R66, R16 ;  /* 0x00000042040c723c */ /* 0x040fe20000001810 */
[----:B------:R-:W-:Y:S04]  /*3f50*/  LDSM.16.M88.4 R16, [R210+0x4000] ;  /* 0x00400000d210783b */ /* 0x000fe80000000200 */
[----:B------:R-:W5:Y:S03]  /*3f60*/  LDSM.16.M88.4 R64, [R201+-0x4000] ;  /* 0xffc00000c940783b */ /* 0x000f660000000200 */
[C---:B------:R-:W-:Y:S08]  /*3f70*/  HMMA.16816.F32 R28, R4.reuse, R72, R28 ;  /* 0x00000048041c723c */ /* 0x040ff0000000181c */
[C---:B------:R-:W-:Y:S01]  /*3f80*/  HMMA.16816.F32 R32, R4.reuse, R74, R32 ;  /* 0x0000004a0420723c */ /* 0x040fe20000001820 */
[----:B------:R-:W3:Y:S07]  /*3f90*/  LDSM.16.M88.4 R72, [R201+-0x3800] ;  /* 0xffc80000c948783b */ /* 0x000eee0000000200 */
[C---:B------:R-:W-:Y:S08]  /*3fa0*/  HMMA.16816.F32 R36, R4.reuse, R80, R36 ;  /* 0x000000500424723c */ /* 0x040ff00000001824 */
[C---:B------:R-:W-:Y:S01]  /*3fb0*/  HMMA.16816.F32 R44, R4.reuse, R82, R44 ;  /* 0x00000052042c723c */ /* 0x040fe2000000182c */
[----:B------:R-:W4:Y:S07]  /*3fc0*/  LDSM.16.M88.4 R80, [R201+-0x3000] ;  /* 0xffd00000c950783b */ /* 0x000f2e0000000200 */
[C---:B--2---:R-:W-:Y:S08]  /*3fd0*/  HMMA.16816.F32 R52, R4.reuse, R24, R52 ;  /* 0x000000180434723c */ /* 0x044ff00000001834 */
[----:B------:R-:W-:Y:S08]  /*3fe0*/  HMMA.16816.F32 R40, R4, R26, R40 ;  /* 0x0000001a0428723c */ /* 0x000ff00000001828 */
[C---:B-1----:R-:W-:Y:S08]  /*3ff0*/  HMMA.16816.F32 R8, R20.reuse, R60, R8 ;  /* 0x0000003c1408723c */ /* 0x042ff00000001808 */
[C---:B------:R-:W-:Y:S01]  /*4000*/  HMMA.16816.F32 R4, R20.reuse, R62, R12 ;  /* 0x0000003e1404723c */ /* 0x040fe2000000180c */
[----:B------:R-:W-:Y:S04]  /*4010*/  LDSM.16.M88.4 R12, [R208+0x8000] ;  /* 0x00800000d00c783b */ /* 0x000fe80000000200 */
[----:B------:R-:W1:Y:S03]  /*4020*/  LDSM.16.M88.4 R60, [R200+0x4000] ;  /* 0x00400000c83c783b */ /* 0x000e660000000200 */
[C---:B---3--:R-:W-:Y:S08]  /*4030*/  HMMA.16816.F32 R28, R20.reuse, R68, R28 ;  /* 0x00000044141c723c */ /* 0x048ff0000000181c */
[C---:B------:R-:W-:Y:S01]  /*4040*/  HMMA.16816.F32 R32, R20.reuse, R70, R32 ;  /* 0x000000461420723c */ /* 0x040fe20000001820 */
[----:B------:R-:W2:Y:S07]  /*4050*/  LDSM.16.M88.4 R68, [R200+0x4800] ;  /* 0x00480000c844783b */ /* 0x000eae0000000200 */
[C---:B----4-:R-:W-:Y:S08]  /*4060*/  HMMA.16816.F32 R36, R20.reuse, R76, R36 ;  /* 0x0000004c1424723c */ /* 0x050ff00000001824 */
[C---:B------:R-:W-:Y:S01]  /*4070*/  HMMA.16816.F32 R44, R20.reuse, R78, R44 ;  /* 0x0000004e142c723c */ /* 0x040fe2000000182c */
[----:B------:R-:W-:Y:S07]  /*4080*/  LDSM.16.M88.4 R76, [R135+0x4800] ;  /* 0x00480000874c783b */ /* 0x000fee0000000200 */
[C---:B------:R-:W-:Y:S08]  /*4090*/  HMMA.16816.F32 R52, R20.reuse, R56, R52 ;  /* 0x000000381434723c */ /* 0x040ff00000001834 */
[----:B------:R-:W-:Y:S01]  /*40a0*/  HMMA.16816.F32 R40, R20, R58, R40 ;  /* 0x0000003a1428723c */ /* 0x000fe20000001828 */
[----:B------:R-:W3:Y:S07]  /*40b0*/  LDSM.16.M88.4 R56, [R200+0x5800] ;  /* 0x00580000c838783b */ /* 0x000eee0000000200 */
[C---:B-----5:R-:W-:Y:S01]  /*40c0*/  HMMA.16816.F32 R24, R16.reuse, R64, R8 ;  /* 0x000000401018723c */ /* 0x060fe20000001808 */
[----:B------:R-:W-:Y:S07]  /*40d0*/  LDSM.16.M88.4 R8, [R209+0x8000] ;  /* 0x00800000d108783b */ /* 0x000fee0000000200 */
        /* <DEDUP_REMOVED lines=9> */
[----:B------:R-:W-:Y:S08]  /*4170*/  HMMA.16816.F32 R40, R16, R50, R40 ;  /* 0x000000321028723c */ /* 0x000ff00000001828 */
[C---:B-1----:R-:W-:Y:S08]  /*4180*/  HMMA.16816.F32 R28, R12.reuse, R60, R24 ;  /* 0x0000003c0c1c723c */ /* 0x042ff00000001818 */
[C---:B------:R-:W-:Y:S01]  /*4190*/  HMMA.16816.F32 R24, R12.reuse, R62, R20 ;  /* 0x0000003e0c18723c */ /* 0x040fe20000001814 */
[----:B------:R-:W1:Y:S07]  /*41a0*/  LDSM.16.M88.4 R60, [R135+0x5800] ;  /* 0x00580000873c783b */ /* 0x000e6e0000000200 */
[C---:B--2---:R-:W-:Y:S01]  /*41b0*/  HMMA.16816.F32 R20, R12.reuse, R68, R4 ;  /* 0x000000440c14723c */ /* 0x044fe20000001804 */
[----:B------:R-:W2:Y:S07]  /*41c0*/  LDSM.16.M88.4 R4, [R211+0x8000] ;  /* 0x00800000d304783b */ /* 0x000eae0000000200 */
[C---:B------:R-:W-:Y:S01]  /*41d0*/  HMMA.16816.F32 R16, R12.reuse, R70, R32 ;  /* 0x000000460c10723c */ /* 0x040fe20000001820 */
[----:B------:R-:W-:Y:S07]  /*41e0*/  LDSM.16.M88.4 R68, [R201+-0x2000] ;  /* 0xffe00000c944783b */ /* 0x000fee0000000200 */
[C---:B------:R-:W-:Y:S08]  /*41f0*/  HMMA.16816.F32 R36, R12.reuse, R84, R36 ;  /* 0x000000540c24723c */ /* 0x040ff00000001824 */
[C---:B------:R-:W-:Y:S01]  /*4200*/  HMMA.16816.F32 R48, R12.reuse, R86, R44 ;  /* 0x000000560c30723c */ /* 0x040fe2000000182c */
[----:B------:R-:W5:Y:S07]  /*4210*/  LDSM.16.M88.4 R84, [R202+0x5000] ;  /* 0x00500000ca54783b */ /* 0x000f6e0000000200 */
[C---:B---3--:R-:W-:Y:S08]  /*4220*/  HMMA.16816.F32 R44, R12.reuse, R56, R52 ;  /* 0x000000380c2c723c */ /* 0x048ff00000001834 */
[----:B------:R-:W-:Y:S08]  /*4230*/  HMMA.16816.F32 R40, R12, R58, R40 ;  /* 0x0000003a0c28723c */ /* 0x000ff00000001828 */
[C---:B----4-:R-:W-:Y:S08]  /*4240*/  HMMA.16816.F32 R32, R8.reuse, R64, R28 ;  /* 0x000000400820723c */ /* 0x050ff0000000181c */
[C---:B------:R-:W-:Y:S01]  /*4250*/  HMMA.16816.F32 R28, R8.reuse, R66, R24 ;  /* 0x00000042081c723c */ /* 0x040fe20000001818 */
[----:B------:R-:W3:Y:S07]  /*4260*/  LDSM.16.M88.4 R64, [R202+0x5800] ;  /* 0x00580000ca40783b */ /* 0x000eee0000000200 */
[C---:B------:R-:W-:Y:S01]  /*4270*/  HMMA.16816.F32 R24, R8.reuse, R76, R20 ;  /* 0x0000004c0818723c */ /* 0x040fe20000001814 */
[----:B------:R-:W4:Y:S07]  /*4280*/  LDSM.16.M88.4 R20, [R210+0x8000] ;  /* 0x00800000d214783b */ /* 0x000f2e0000000200 */
[C---:B------:R-:W-:Y:S01]  /*4290*/  HMMA.16816.F32 R16, R8.reuse, R78, R16 ;  /* 0x0000004e0810723c */ /* 0x040fe20000001810 */
[----:B------:R-:W3:Y:S07]  /*42a0*/  LDSM.16.M88.4 R76, [R201+-0x1800] ;  /* 0xffe80000c94c783b */ /* 0x000eee0000000200 */
[C---:B------:R-:W-:Y:S08]  /*42b0*/  HMMA.16816.F32 R12, R8.reuse, R88, R36 ;  /* 0x00000058080c723c */ /* 0x040ff00000001824 */
[C---:B------:R-:W-:Y:S08]  /*42c0*/  HMMA.16816.F32 R56, R8.reuse, R90, R48 ;  /* 0x0000005a0838723c */ /* 0x040ff00000001830 */
[C---:B-1----:R-:W-:Y:S08]  /*42d0*/  HMMA.16816.F32 R48, R8.reuse, R60, R44 ;  /* 0x0000003c0830723c */ /* 0x042ff0000000182c */
[----:B------:R-:W-:Y:S01]  /*42e0*/  HMMA.16816.F32 R44, R8, R62, R40 ;  /* 0x0000003e082c723c */ /* 0x000fe20000001828 */
[----:B------:R-:W-:Y:S04]  /*42f0*/  LDSM.16.M88.4 R60, [R200+0x6000] ;  /* 0x00600000c83c783b */ /* 0x000fe80000000200 */
[----:B------:R-:W-:Y:S03]  /*4300*/  LDSM.16.M88.4 R40, [R201+-0x1000] ;  /* 0xfff00000c928783b */ /* 0x000fe60000000200 */
[C---:B--2---:R-:W-:Y:S08]  /*4310*/  HMMA.16816.F32 R36, R4.reuse, R72, R32 ;  /* 0x000000480424723c */ /* 0x044ff00000001820 */
[C---:B------:R-:W-:Y:S01]  /*4320*/  HMMA.16816.F32 R52, R4.reuse, R82, R16 ;  /* 0x000000520434723c */ /* 0x040fe20000001810 */
[----:B------:R-:W1:Y:S07]  /*4330*/  LDSM.16.M88.4 R16, [R208+0xc000] ;  /* 0x00c00000d010783b */ /* 0x000e6e0000000200 */
[C---:B------:R-:W-:Y:S08]  /*4340*/  HMMA.16816.F32 R32, R4.reuse, R80, R24 ;  /* 0x000000500420723c */ /* 0x040ff00000001818 */
[C---:B-----5:R-:W-:Y:S01]  /*4350*/  HMMA.16816.F32 R24, R4.reuse, R84, R12 ;  /* 0x000000540418723c */ /* 0x060fe2000000180c */
[----:B------:R-:W-:Y:S07]  /*4360*/  LDSM.16.M88.4 R12, [R209+0xc000] ;  /* 0x00c00000d10c783b */ /* 0x000fee0000000200 */
[C---:B------:R-:W-:Y:S01]  /*4370*/  HMMA.16816.F32 R8, R4.reuse, R86, R56 ;  /* 0x000000560408723c */ /* 0x040fe20000001838 */
[----:B------:R-:W2:Y:S04]  /*4380*/  LDSM.16.M88.4 R84, [R201+-0x800] ;  /* 0xfff80000c954783b */ /* 0x000ea80000000200 */
[----:B------:R-:W-:Y:S03]  /*4390*/  LDSM.16.M88.4 R56, [R201] ;  /* 0x00000000c938783b */ /* 0x000fe60000000200 */
[C---:B------:R-:W-:Y:S01]  /*43a0*/  HMMA.16816.F32 R28, R4.reuse, R74, R28 ;  /* 0x0000004a041c723c */ /* 0x040fe2000000181c */
[----:B------:R-:W-:Y:S07]  /*43b0*/  LDSM.16.M88.4 R72, [R200+0x7800] ;  /* 0x00780000c848783b */ /* 0x000fee0000000200 */
[C---:B---3--:R-:W-:Y:S08]  /*43c0*/  HMMA.16816.F32 R48, R4.reuse, R64, R48 ;  /* 0x000000400430723c */ /* 0x048ff00000001830 */
[----:B------:R-:W-:Y:S01]  /*43d0*/  HMMA.16816.F32 R92, R4, R66, R44 ;  /* 0x00000042045c723c */ /* 0x000fe2000000182c */
[----:B------:R-:W-:Y:S04]  /*43e0*/  LDSM.16.M88.4 R64, [R135+0x6800] ;  /* 0x006800008740783b */ /* 0x000fe80000000200 */
[----:B------:R-:W-:Y:S03]  /*43f0*/  LDSM.16.M88.4 R44, [R200+0x7000] ;  /* 0x00700000c82c783b */ /* 0x000fe60000000200 */
[C---:B----4-:R-:W-:Y:S01]  /*4400*/  HMMA.16816.F32 R4, R20.reuse, R68, R36 ;  /* 0x000000441404723c */ /* 0x050fe20000001824 */
[----:B------:R-:W3:Y:S07]  /*4410*/  LDSM.16.M88.4 R36, [R135+0x6000] ;  /* 0x006000008724783b */ /* 0x000eee0000000200 */
[C---:B------:R-:W-:Y:S08]  /*4420*/  HMMA.16816.F32 R28, R20.reuse, R70, R28 ;  /* 0x00000046141c723c */ /* 0x040ff0000000181c */
[----:B------:R-:W-:Y:S01]  /*4430*/  HMMA.16816.F32 R68, R20, R78, R52 ;  /* 0x0000004e1444723c */ /* 0x000fe20000001834 */
[----:B------:R-:W4:Y:S07]  /*4440*/  LDSM.16.M88.4 R52, [R200+0x6800] ;  /* 0x00680000c834783b */ /* 0x000f2e0000000200 */
[----:B-1----:R-:W-:Y:S08]  /*4450*/  HMMA.16816.F32 R4, R16, R60, R4 ;  /* 0x0000003c1004723c */ /* 0x002ff00000001804 */
[C---:B------:R-:W-:Y:S08]  /*4460*/  HMMA.16816.F32 R32, R20.reuse, R76, R32 ;  /* 0x0000004c1420723c */ /* 0x040ff00000001820 */
[C---:B------:R-:W-:Y:S01]  /*4470*/  HMMA.16816.F32 R76, R20.reuse, R42, R8 ;  /* 0x0000002a144c723c */ /* 0x040fe20000001808 */
[----:B------:R-:W-:Y:S07]  /*4480*/  LDSM.16.M88.4 R8, [R211+0xc000] ;  /* 0x00c00000d308783b */ /* 0x000fee0000000200 */
[----:B--2---:R-:W-:Y:S01]  /*4490*/  HMMA.16816.F32 R88, R20, R84, R48 ;  /* 0x000000541458723c */ /* 0x004fe20000001830 */
[----:B------:R-:W1:Y:S07]  /*44a0*/  LDSM.16.M88.4 R48, [R202+0x6000] ;  /* 0x00600000ca30783b */ /* 0x000e6e0000000200 */
[----:B------:R-:W-:Y:S01]  /*44b0*/  HMMA.16816.F32 R28, R16, R62, R28 ;  /* 0x0000003e101c723c */ /* 0x000fe2000000181c */
[----:B------:R-:W-:Y:S07]  /*44c0*/  LDSM.16.M88.4 R60, [R202+0x6800] ;  /* 0x00680000ca3c783b */ /* 0x000fee0000000200 */
[----:B------:R-:W-:Y:S08]  /*44d0*/  HMMA.16816.F32 R80, R20, R40, R24 ;  /* 0x000000281450723c */ /* 0x000ff00000001818 */
[C---:B---3--:R-:W-:Y:S01]  /*44e0*/  HMMA.16816.F32 R24, R12.reuse, R36, R4 ;  /* 0x000000240c18723c */ /* 0x048fe20000001804 */
[----:B------:R-:W2:Y:S07]  /*44f0*/  LDSM.16.M88.4 R4, [R210+0xc000] ;  /* 0x00c00000d204783b */ /* 0x000eae0000000200 */
[----:B------:R-:W-:Y:S08]  /*4500*/  HMMA.16816.F32 R28, R12, R38, R28 ;  /* 0x000000260c1c723c */ /* 0x000ff0000000181c */
[----:B----4-:R-:W-:Y:S08]  /*4510*/  HMMA.16816.F32 R32, R16, R52, R32 ;  /* 0x000000341020723c */ /* 0x010ff00000001820 */
[----:B-1----:R-:W-:Y:S08]  /*4520*/  HMMA.16816.F32 R24, R8, R48, R24 ;  /* 0x000000300818723c */ /* 0x002ff00000001818 */
[----:B------:R-:W-:Y:S01]  /*4530*/  HMMA.16816.F32 R40, R16, R54, R68 ;  /* 0x000000361028723c */ /* 0x000fe20000001844 */
[----:B------:R-:W1:Y:S04]  /*4540*/  LDSM.16.M88.4 R68, [R135+0x7000] ;  /* 0x007000008744783b */ /* 0x000e680000000200 */
[----:B------:R-:W3:Y:S03]  /*4550*/  LDSM.16.M88.4 R52, [R201+0x800] ;  /* 0x00080000c934783b */ /* 0x000ee60000000200 */
[----:B------:R-:W-:Y:S08]  /*4560*/  HMMA.16816.F32 R28, R8, R50, R28 ;  /* 0x00000032081c723c */ /* 0x000ff0000000181c */
[----:B------:R-:W-:Y:S08]  /*4570*/  HMMA.16816.F32 R36, R12, R64, R32 ;  /* 0x000000400c24723c */ /* 0x000ff00000001820 */
[----:B--2---:R-:W-:Y:S08]  /*4580*/  HMMA.16816.F32 R48, R4, R56, R24 ;  /* 0x000000380430723c */ /* 0x004ff00000001818 */
[----:B------:R-:W-:Y:S08]  /*4590*/  HMMA.16816.F32 R84, R20, R86, R92 ;  /* 0x000000561454723c */ /* 0x000ff0000000185c */
[----:B------:R-:W-:Y:S08]  /*45a0*/  HMMA.16816.F32 R20, R16, R44, R80 ;  /* 0x0000002c1014723c */ /* 0x000ff00000001850 */
[----:B------:R-:W-:Y:S01]  /*45b0*/  HMMA.16816.F32 R32, R12, R66, R40 ;  /* 0x000000420c20723c */ /* 0x000fe20000001828 */
[----:B------:R-:W-:-:S07]  /*45c0*/  FMUL.FTZ R0, R48, c[0x0][0x320] ;  /* 0x0000c80030007a20 */ /* 0x000fce0000410000 */
[----:B------:R-:W-:Y:S01]  /*45d0*/  HMMA.16816.F32 R28, R4, R58, R28 ;  /* 0x0000003a041c723c */ /* 0x000fe2000000181c */
[----:B------:R-:W2:Y:S07]  /*45e0*/  LDSM.16.M88.4 R56, [R202+0x7000] ;  /* 0x00700000ca38783b */ /* 0x000eae0000000200 */
[----:B------:R-:W-:Y:S08]  /*45f0*/  HMMA.16816.F32 R36, R8, R60, R36 ;  /* 0x0000003c0824723c */ /* 0x000ff00000001824 */
[----:B------:R-:W-:Y:S01]  /*4600*/  HMMA.16816.F32 R44, R16, R46, R76 ;  /* 0x0000002e102c723c */ /* 0x000fe2000000184c */
[----:B------:R4:W2:Y:S07]  /*4610*/  MUFU.TANH R76, R0 ;  /* 0x00000000004c7308 */ /* 0x0008ae0000002400 */
[----:B-1----:R-:W-:Y:S08]  /*4620*/  HMMA.16816.F32 R24, R12, R68, R20 ;  /* 0x000000440c18723c */ /* 0x002ff00000001814 */
[----:B------:R-:W-:Y:S01]  /*4630*/  HMMA.16816.F32 R20, R8, R62, R32 ;  /* 0x0000003e0814723c */ /* 0x000fe20000001820 */
[----:B----4-:R-:W-:Y:S01]  /*4640*/  FMUL.FTZ R0, R49, c[0x0][0x320] ;  /* 0x0000c80031007a20 */ /* 0x010fe20000410000 */
[----:B------:R-:W1:Y:S06]  /*4650*/  LDSM.16.M88.4 R60, [R135+0x7800] ;  /* 0x00780000873c783b */ /* 0x000e6c0000000200 */
[----:B------:R-:W-:Y:S01]  /*4660*/  HMMA.16816.F32 R64, R16, R72, R88 ;  /* 0x000000481040723c */ /* 0x000fe20000001858 */
[----:B------:R4:W1:Y:S07]  /*4670*/  MUFU.TANH R72, R0 ;  /* 0x0000000000487308 */ /* 0x00086e0000002400 */
[----:B---3--:R-:W-:Y:S08]  /*4680*/  HMMA.16816.F32 R36, R4, R52, R36 ;  /* 0x000000340424723c */ /* 0x008ff00000001824 */
[----:B------:R-:W-:Y:S01]  /*4690*/  HMMA.16816.F32 R40, R12, R70, R44 ;  /* 0x000000460c28723c */ /* 0x000fe2000000182c */
[----:B----4-:R-:W-:Y:S01]  /*46a0*/  FMUL.FTZ R0, R50, c[0x0][0x320] ;  /* 0x0000c80032007a20 */ /* 0x010fe20000410000 */
[----:B------:R-:W3:Y:S03]  /*46b0*/  LDSM.16.M88.4 R44, [R202+0x7800] ;  /* 0x00780000ca2c783b */ /* 0x000ee60000000200 */
[----:B------:R4:W1:Y:S03]  /*46c0*/  MUFU.TANH R77, R0 ;  /* 0x00000000004d7308 */ /* 0x0008660000002400 */
[----:B--2---:R-:W-:Y:S08]  /*46d0*/  HMMA.16816.F32 R32, R8, R56, R24 ;  /* 0x000000380820723c */ /* 0x004ff00000001818 */
[----:B------:R-:W-:Y:S01]  /*46e0*/  HMMA.16816.F32 R24, R4, R54, R20 ;  /* 0x000000360418723c */ /* 0x000fe20000001814 */
[----:B----4-:R-:W-:-:S02]  /*46f0*/  FMUL.FTZ R0, R51, c[0x0][0x320] ;  /* 0x0000c80033007a20 */ /* 0x010fc40000410000 */
[----:B------:R-:W2:Y:S05]  /*4700*/  LDSM.16.M88.4 R48, [R201+0x1000] ;  /* 0x00100000c930783b */ /* 0x000eaa0000000200 */
[----:B------:R-:W-:Y:S01]  /*4710*/  HMMA.16816.F32 R16, R16, R74, R84 ;  /* 0x0000004a1010723c */ /* 0x000fe20000001854 */
[----:B------:R4:W2:Y:S07]  /*4720*/  MUFU.TANH R73, R0 ;  /* 0x0000000000497308 */ /* 0x0008ae0000002400 */
[----:B-1----:R-:W-:Y:S01]  /*4730*/  HMMA.16816.F32 R20, R12, R60, R64 ;  /* 0x0000003c0c14723c */ /* 0x002fe20000001840 */
[----:B----4-:R-:W-:-:S04]  /*4740*/  FMUL.FTZ R0, R28, c[0x0][0x320] ;  /* 0x0000c8001c007a20 */ /* 0x010fc80000410000 */
[----:B------:R1:W4:Y:S11]  /*4750*/  MUFU.TANH R69, R0 ;  /* 0x0000000000457308 */ /* 0x0003360000002400 */
[----:B------:R-:W-:Y:S08]  /*4760*/  HMMA.16816.F32 R12, R12, R62, R16 ;  /* 0x0000003e0c0c723c */ /* 0x000ff00000001810 */
[----:B---3--:R-:W-:Y:S01]  /*4770*/  HMMA.16816.F32 R16, R8, R44, R20 ;  /* 0x0000002c0810723c */ /* 0x008fe20000001814 */
[----:B-1----:R-:W-:-:S07]  /*4780*/  FMUL.FTZ R0, R29, c[0x0][0x320] ;  /* 0x0000c8001d007a20 */ /* 0x002fce0000410000 */
[----:B--2---:R-:W-:Y:S01]  /*4790*/  HMMA.16816.F32 R32, R4, R48, R32 ;  /* 0x000000300420723c */ /* 0x004fe20000001820 */
        /* <DEDUP_REMOVED lines=63> */
[----:B------:R-:W-:-:S04]  /*4b90*/  MOV R214, RZ ;  /* 0x000000ff00d67202 */ /* 0x000fc80000000f00 */
        /* <DEDUP_REMOVED lines=14> */
[----:B------:R-:W-:-:S05]  /*4c80*/  IMAD R0, R218, c[0x0][0x1e4], R0 ;  /* 0x00007900da007a24 */ /* 0x000fca00078e0200 */
[----:B------:R-:W-:Y:S02]  /*4c90*/  IADD3 R3, R3, R0, RZ ;  /* 0x0000000003037210 */ /* 0x000fe40007ffe0ff */
        /* <DEDUP_REMOVED lines=10> */
.L_x_2888:
[----:B------:R-:W-:Y:S05]  /*4d40*/  BRA.DIV ~URZ, `(.L_x_2792) ;  /* 0x000102b27f007947 */ /* 0x000fea000b800000 */
[----:B------:R-:W3:Y:S01]  /*4d50*/  SHFL.IDX PT, R0, R15, RZ, 0x181f ;  /* 0x00181fff0f007589 */ /* 0x000ee200000e0000 */
[----:B------:R-:W-:Y:S02]  /*4d60*/  ISETP.GE.AND P6, PT, R217, c[0x0][0x1d4], PT ;  /* 0x00007500d9007a0c */ /* 0x000fe40003fc6270 */
[C---:B---3--:R-:W-:Y:S02]  /*4d70*/  IADD3 R6, P0, R0.reuse, R107, RZ ;  /* 0x0000006b00067210 */ /* 0x048fe40007f1e0ff */
[C---:B------:R-:W-:Y:S02]  /*4d80*/  IADD3 R8, P5, R0.reuse, R106, RZ ;  /* 0x0000006a00087210 */ /* 0x040fe40007fbe0ff */
[----:B------:R-:W-:Y:S01]  /*4d90*/  IADD3 R2, P2, R0, R108, RZ ;  /* 0x0000006c00027210 */ /* 0x000fe20007f5e0ff */
[----:B--2---:R-:W-:Y:S01]  /*4da0*/  IMAD.X R7, R4, 0x1, R102, P0 ;  /* 0x0000000104077824 */ /* 0x004fe200000e0666 */
[----:B------:R-:W-:Y:S01]  /*4db0*/  IADD3 R10, P0, R0, R109, RZ ;  /* 0x0000006d000a7210 */ /* 0x000fe20007f1e0ff */
[C---:B------:R-:W-:Y:S01]  /*4dc0*/  IMAD.X R9, R4.reuse, 0x1, R101, P5 ;  /* 0x0000000104097824 */ /* 0x040fe200028e0665 */
[----:B------:R-:W-:Y:S01]  /*4dd0*/  ISETP.GE.AND P5, PT, R223, c[0x0][0x1d4], PT ;  /* 0x00007500df007a0c */ /* 0x000fe20003fa6270 */
[----:B------:R-:W-:Y:S01]  /*4de0*/  IMAD.X R3, R4, 0x1, R103, P2 ;  /* 0x0000000104037824 */ /* 0x000fe200010e0667 */
[----:B------:R-:W-:Y:S01]  /*4df0*/  ISETP.GE.AND P2, PT, R224, c[0x0][0x1d4], PT ;  /* 0x00007500e0007a0c */ /* 0x000fe20003f46270 */
[----:B------:R-:W-:Y:S01]  /*4e00*/  IMAD.X R11, R4, 0x1, R104, P0 ;  /* 0x00000001040b7824 */ /* 0x000fe200000e0668 */
[----:B------:R-:W-:Y:S01]  /*4e10*/  ISETP.GE.AND P0, PT, R225, c[0x0][0x1d4], PT ;  /* 0x00007500e1007a0c */ /* 0x000fe20003f06270 */
[----:B------:R-:W-:Y:S01]  /*4e20*/  @!PT LDS RZ, [RZ] ;  /* 0x00000000fffff984 */ /* 0x000fe20000000800 */
[----:B------:R-:W-:Y:S01]  /*4e30*/  @!PT LDS RZ, [RZ] ;  /* 0x00000000fffff984 */ /* 0x000fe20000000800 */
[----:B------:R2:W-:Y:S01]  /*4e40*/  LDGSTS.E.BYPASS.LTC128B.128 [R215+0x8100], [R8.64], !P6 ;  /* 0x0810000008d77fae */ /* 0x0005e2000f101d46 */
[----:B------:R-:W-:-:S02]  /*4e50*/  SEL R14, RZ, 0x10, P5 ;  /* 0x00000010ff0e7807 */ /* 0x000fc40002800000 */
[----:B------:R-:W-:Y:S01]  /*4e60*/  SEL R13, RZ, 0x10, P2 ;  /* 0x00000010ff0d7807 */ /* 0x000fe20001000000 */
[----:B------:R-:W3:Y:S01]  /*4e70*/  SHFL.IDX PT, R0, R15, 0x1, 0x181f ;  /* 0x00381f000f007f89 */ /* 0x000ee200000e0000 */
[----:B------:R-:W-:-:S03]  /*4e80*/  SEL R12, RZ, 0x10, P0 ;  /* 0x00000010ff0c7807 */ /* 0x000fc60000000000 */
[----:B------:R2:W-:Y:S04]  /*4e90*/  LDGSTS.E.BYPASS.LTC128B.128 [R215+0xa100], [R6.64], !P5 ;  /* 0x0a10000006d77fae */ /* 0x0005e8000e901d46 */
[----:B------:R2:W-:Y:S04]  /*4ea0*/  LDGSTS.E.BYPASS.LTC128B.128 [R215+0xc100], [R2.64], !P2 ;  /* 0x0c10000002d77fae */ /* 0x0005e8000d101d46 */
[----:B------:R2:W-:Y:S04]  /*4eb0*/  LDGSTS.E.BYPASS.LTC128B.128 [R215+0xe100], [R10.64], !P0 ;  /* 0x0e1000000ad77fae */ /* 0x0005e8000c101d46 */
[----:B------:R4:W1:Y:S02]  /*4ec0*/  SHFL.IDX PT, R4, R5, 0x1, 0x181f ;  /* 0x00381f0005047f89 */ /* 0x00086400000e0000 */
[----:B-1--4-:R-:W-:-:S04]  /*4ed0*/  SEL R5, RZ, 0x10, P6 ;  /* 0x00000010ff057807 */ /* 0x012fc80003000000 */
.L_x_2889:
[----:B--23--:R-:W-:Y:S02]  /*4ee0*/  IADD3 R2, -R5, 0x10, RZ ;  /* 0x0000001005027810 */ /* 0x00cfe40007ffe1ff */
[----:B------:R-:W-:-:S02]  /*4ef0*/  IADD3 R6, -R13, 0x10, RZ ;  /* 0x000000100d067810 */ /* 0x000fc40007ffe1ff */
[----:B------:R-:W-:Y:S02]  /*4f00*/  LOP3.LUT R2, R2, 0xf, RZ, 0xc0, !PT ;  /* 0x0000000f02027812 */ /* 0x000fe400078ec0ff */
[----:B------:R-:W-:Y:S02]  /*4f10*/  IADD3 R3, -R14, 0x10, RZ ;  /* 0x000000100e037810 */ /* 0x000fe40007ffe1ff */
[----:B------:R-:W-:Y:S02]  /*4f20*/  IADD3 R10, P2, P0, R2, R0, R106 ;  /* 0x00000000020a7210 */ /* 0x000fe4000785e06a */
[----:B------:R-:W-:Y:S02]  /*4f30*/  LOP3.LUT R2, R6, 0xf, RZ, 0xc0, !PT ;  /* 0x0000000f06027812 */ /* 0x000fe400078ec0ff */
[----:B------:R-:W-:Y:S02]  /*4f40*/  IADD3 R7, -R12, 0x10, RZ ;  /* 0x000000100c077810 */ /* 0x000fe40007ffe1ff */
[----:B------:R-:W-:-:S02]  /*4f50*/  LOP3.LUT R3, R3, 0xf, RZ, 0xc0, !PT ;  /* 0x0000000f03037812 */ /* 0x000fc400078ec0ff */
[----:B------:R-:W-:Y:S02]  /*4f60*/  IADD3.X R11, RZ, R4, R101, P2, P0 ;  /* 0x00000004ff0b7210 */ /* 0x000fe400017e0465 */
[-C--:B------:R-:W-:Y:S02]  /*4f70*/  IADD3 R6, P2, P0, R2, R0.reuse, R108 ;  /* 0x0000000002067210 */ /* 0x080fe4000785e06c */
[----:B------:R-:W-:Y:S02]  /*4f80*/  LOP3.LUT R2, R7, 0xf, RZ, 0xc0, !PT ;  /* 0x0000000f07027812 */ /* 0x000fe400078ec0ff */
[----:B------:R-:W-:Y:S02]  /*4f90*/  IADD3 R8, P6, P5, R3, R0, R107 ;  /* 0x0000000003087210 */ /* 0x000fe40007dde06b */
[----:B------:R-:W-:Y:S02]  /*4fa0*/  IADD3.X R7, RZ, R4, R103, P2, P0 ;  /* 0x00000004ff077210 */ /* 0x000fe400017e0467 */
[----:B------:R-:W-:-:S02]  /*4fb0*/  IADD3 R2, P2, P0, R2, R0, R109 ;  /* 0x0000000002027210 */ /* 0x000fc4000785e06d */
[-C--:B------:R-:W-:Y:S02]  /*4fc0*/  IADD3.X R9, RZ, R4.reuse, R102, P6, P5 ;  /* 0x00000004ff097210 */ /* 0x080fe400037ea466 */
[----:B------:R-:W-:Y:S02]  /*4fd0*/  ISETP.NE.U32.AND P5, PT, R5, RZ, PT ;  /* 0x000000ff0500720c */ /* 0x000fe40003fa5070 */
[----:B------:R-:W-:Y:S02]  /*4fe0*/  ISETP.NE.U32.AND P6, PT, R14, RZ, PT ;  /* 0x000000ff0e00720c */ /* 0x000fe40003fc5070 */
[----:B------:R-:W-:Y:S02]  /*4ff0*/  IADD3.X R3, RZ, R4, R104, P2, P0 ;  /* 0x00000004ff037210 */ /* 0x000fe400017e0468 */
[----:B------:R-:W-:Y:S02]  /*5000*/  ISETP.NE.U32.AND P2, PT, R13, RZ, PT ;  /* 0x000000ff0d00720c */ /* 0x000fe40003f45070 */
[----:B------:R-:W-:-:S05]  /*5010*/  ISETP.NE.U32.AND P0, PT, R12, RZ, PT ;  /* 0x000000ff0c00720c */ /* 0x000fca0003f05070 */
[----:B------:R-:W-:Y:S01]  /*5020*/  @!PT LDS RZ, [RZ] ;  /* 0x00000000fffff984 */ /* 0x000fe20000000800 */
[----:B------:R-:W-:Y:S01]  /*5030*/  @!PT LDS RZ, [RZ] ;  /* 0x00000000fffff984 */ /* 0x000fe20000000800 */
[----:B------:R-:W-:Y:S01]  /*5040*/  @!PT LDS RZ, [RZ] ;  /* 0x00000000fffff984 */ /* 0x000fe20000000800 */
[----:B------:R1:W-:Y:S04]  /*5050*/  LDGSTS.E.BYPASS.LTC128B.128.ZFILL [R215+0x9100], [R10.64], P5 ;  /* 0x091000000ad77fae */ /* 0x0003e8000a941d46 */
[----:B------:R1:W-:Y:S04]  /*5060*/  LDGSTS.E.BYPASS.LTC128B.128.ZFILL [R215+0xb100], [R8.64], P6 ;  /* 0x0b10000008d77fae */ /* 0x0003e8000b141d46 */
[----:B------:R1:W-:Y:S04]  /*5070*/  LDGSTS.E.BYPASS.LTC128B.128.ZFILL [R215+0xd100], [R6.64], P2 ;  /* 0x0d10000006d77fae */ /* 0x0003e80009141d46 */
[----:B------:R1:W-:Y:S02]  /*5080*/  LDGSTS.E.BYPASS.LTC128B.128.ZFILL [R215+0xf100], [R2.64], P0 ;  /* 0x0f10000002d77fae */ /* 0x0003e40008141d46 */
.L_x_2790:
[----:B--234-:R-:W-:Y:S05]  /*5090*/  BSYNC B0 ;  /* 0x0000000000007941 */ /* 0x01cfea0003800000 */
.L_x_2789:
[----:B-1----:R-:W-:Y:S01]  /*50a0*/  MOV R2, 0x1 ;  /* 0x0000000100027802 */ /* 0x002fe20000000f00 */
[----:B------:R-:W0:Y:S01]  /*50b0*/  LDGDEPBAR ;  /* 0x00000000000079af */ /* 0x000e220000000000 */
[----:B------:R-:W-:-:S02]  /*50c0*/  IADD3 R0, R250, R239, RZ ;  /* 0x000000effa007210 */ /* 0x000fc40007ffe0ff */
[----:B------:R-:W-:Y:S01]  /*50d0*/  IADD3 R6, -R248, R105, RZ ;  /* 0x00000069f8067210 */ /* 0x000fe20007ffe1ff */
[----:B------:R-:W-:Y:S02]  /*50e0*/  IMAD R2, R100, -0x40, R2 ;  /* 0xffffffc064027824 */ /* 0x000fe400078e0202 */
[----:B------:R-:W-:-:S04]  /*50f0*/  @P4 IMAD.HI.U32 R3, R0, c[0x0][0x2c8], RZ ;  /* 0x0000b20000034a27 */ /* 0x000fc800078e00ff */
[----:B------:R-:W-:Y:S01]  /*5100*/  IMAD.MOV.U32 R4, RZ, RZ, R0 ;  /* 0x000000ffff047224 */ /* 0x000fe200078e0000 */
[----:B------:R-:W-:Y:S02]  /*5110*/  IADD3 R0, -R248, R2, R212 ;  /* 0x00000002f8007210 */ /* 0x000fe40007ffe1d4 */
[----:B------:R-:W-:-:S03]  /*5120*/  @P4 SHF.R.U32.HI R4, RZ, c[0x0][0x2cc], R3 ;  /* 0x0000b300ff044a19 */ /* 0x000fc60000011603 */
[----:B------:R-:W-:Y:S01]  /*5130*/  IMAD.IADD R5, R0, 0x1, -R213 ;  /* 0x0000000100057824 */ /* 0x000fe200078e0ad5 */
[----:B------:R-:W-:Y:S05]  /*5140*/  BRA.DIV ~URZ, `(.L_x_2793) ;  /* 0x000101427f007947 */ /* 0x000fea000b800000 */
[----:B------:R1:W2:Y:S02]  /*5150*/  SHFL.IDX PT, R0, R4, RZ, 0x1c1f ;  /* 0x001c1fff04007589 */ /* 0x0002a400000e0000 */
.L_x_2890:
        /* <DEDUP_REMOVED lines=14> */
[----:B------:R-:W-:Y:S02]  /*5240*/  FSEL R16, R55, -INF , P6 ;  /* 0xff80000037107808 */ /* 0x000fe40003000000 */
[----:B------:R-:W-:Y:S02]  /*5250*/  FSEL R17, R52, -INF , P5 ;  /* 0xff80000034117808 */ /* 0x000fe40002800000 */
[----:B------:R-:W-:Y:S02]  /*5260*/  FSEL R19, R42, -INF , P2 ;  /* 0xff8000002a137808 */ /* 0x000fe40001000000 */
[----:B------:R-:W-:Y:S02]  /*5270*/  FSEL R20, R41, -INF , P0 ;  /* 0xff80000029147808 */ /* 0x000fe40000000000 */
[C---:B------:R-:W-:Y:S02]  /*5280*/  ISETP.GT.AND P6, PT, R0.reuse, 0x20, PT ;  /* 0x000000200000780c */ /* 0x040fe40003fc4270 */
[----:B------:R-:W-:-:S02]  /*5290*/  ISETP.GT.AND P5, PT, R0, 0x21, PT ;  /* 0x000000210000780c */ /* 0x000fc40003fa4270 */
        /* <DEDUP_REMOVED lines=13> */
[----:B------:R-:W-:Y:S01]  /*5370*/  FSEL R92, R18, -INF , P0 ;  /* 0xff800000125c7808 */ /* 0x000fe20000000000 */
[----:B------:R-:W-:Y:S05]  /*5380*/  BRA.DIV ~URZ, `(.L_x_2794) ;  /* 0x0000ff727f007947 */ /* 0x000fea000b800000 */
[----:B------:R-:W2:Y:S02]  /*5390*/  SHFL.IDX PT, R0, R4, 0x1, 0x1c1f ;  /* 0x003c1f0004007f89 */ /* 0x000ea400000e0000 */
[----:B--2---:R-:W-:-:S05]  /*53a0*/  IMAD.IADD R0, R5, 0x1, R0 ;  /* 0x0000000105007824 */ /* 0x004fca00078e0200 */
[----:B------:R-:W-:Y:S02]  /*53b0*/  IMNMX R3, R6, R0, PT ;  /* 0x0000000006037217 */ /* 0x000fe40003800200 */
[----:B------:R-:W-:Y:S02]  /*53c0*/  FMNMX.FTZ R0, R7, R8, !PT ;  /* 0x0000000807007209 */ /* 0x000fe40007810000 */
[C---:B------:R-:W-:Y:S02]  /*53d0*/  ISETP.GT.AND P5, PT, R3.reuse, RZ, PT ;  /* 0x000000ff0300720c */ /* 0x040fe40003fa4270 */
[C---:B------:R-:W-:Y:S02]  /*53e0*/  ISETP.GT.AND P2, PT, R3.reuse, 0x1, PT ;  /* 0x000000010300780c */ /* 0x040fe40003f44270 */
[----:B------:R-:W-:Y:S02]  /*53f0*/  ISETP.GT.AND P0, PT, R3, 0x8, PT ;  /* 0x000000080300780c */ /* 0x000fe40003f04270 */
[----:B------:R-:W-:-:S02]  /*5400*/  FSEL R6, R77, -INF , P5 ;  /* 0xff8000004d067808 */ /* 0x000fc40002800000 */
[----:B------:R-:W-:Y:S02]  /*5410*/  FSEL R9, R73, -INF , P2 ;  /* 0xff80000049097808 */ /* 0x000fe40001000000 */
        /* <DEDUP_REMOVED lines=54> */
[----:B------:R-:W-:Y:S01]  /*5780*/  FMNMX.FTZ R2, R85, R2, !PT ;  /* 0x0000000255027209 */ /* 0x000fe20007810000 */
[----:B------:R-:W2:Y:S03]  /*5790*/  SHFL.BFLY PT, R3, R0, 0x2, 0x1f ;  /* 0x0c401f0000037f89 */ /* 0x000ea600000e0000 */
[----:B------:R-:W-:-:S05]  /*57a0*/  FMNMX.FTZ R2, R84, R2, !PT ;  /* 0x0000000254027209 */ /* 0x000fca0007810000 */
[----:B-1----:R-:W1:Y:S01]  /*57b0*/  SHFL.BFLY PT, R4, R2, 0x2, 0x1f ;  /* 0x0c401f0002047f89 */ /* 0x002e6200000e0000 */
[----:B--2---:R-:W-:-:S05]  /*57c0*/  FMNMX.FTZ R0, R3, R0, !PT ;  /* 0x0000000003007209 */ /* 0x004fca0007810000 */
[----:B------:R-:W2:Y:S01]  /*57d0*/  SHFL.BFLY PT, R3, R0, 0x1, 0x1f ;  /* 0x0c201f0000037f89 */ /* 0x000ea200000e0000 */
[----:B-1----:R-:W-:-:S05]  /*57e0*/  FMNMX.FTZ R4, R2, R4, !PT ;  /* 0x0000000402047209 */ /* 0x002fca0007810000 */
[----:B------:R1:W3:Y:S01]  /*57f0*/  SHFL.BFLY PT, R5, R4, 0x1, 0x1f ;  /* 0x0c201f0004057f89 */ /* 0x0002e200000e0000 */
[----:B--2---:R-:W-:-:S05]  /*5800*/  FMNMX.FTZ R132, R0, R3, !PT ;  /* 0x0000000300847209 */ /* 0x004fca0007810000 */
.L_x_2891:
[C---:B------:R-:W-:Y:S01]  /*5810*/  FMUL.FTZ R2, R132.reuse, c[0x0][0x2d0] ;  /* 0x0000b40084027a20 */ /* 0x040fe20000410000 */
[----:B------:R-:W-:Y:S01]  /*5820*/  FSETP.NEU.FTZ.AND P0, PT, R132, -INF , PT ;  /* 0xff8000008400780b */ /* 0x000fe20003f1d000 */
[----:B------:R-:W-:Y:S01]  /*5830*/  WARPSYNC 0xffffffff ;  /* 0xffffffff00007948 */ /* 0x000fe20003800000 */
[----:B------:R-:W-:Y:S02]  /*5840*/  LDSM.16.MT88.4 R36, [R203+0x800] ;  /* 0x00080000cb24783b */ /* 0x000fe40000004200 */
[----:B------:R-:W-:Y:S02]  /*5850*/  FSEL R2, R2, RZ, P0 ;  /* 0x000000ff02027208 */ /* 0x000fe40000000000 */
[----:B------:R-:W-:Y:S03]  /*5860*/  LDSM.16.MT88.4 R44, [R206] ;  /* 0x00000000ce2c783b */ /* 0x000fe60000004200 */
[--C-:B------:R-:W-:Y:S01]  /*5870*/  FFMA.FTZ R0, R7, c[0x0][0x2d0], -R2.reuse ;  /* 0x0000b40007007a23 */ /* 0x100fe20000010802 */
[----:B------:R-:W-:Y:S01]  /*5880*/  LDSM.16.MT88.4 R40, [R204+0x800] ;  /* 0x00080000cc28783b */ /* 0x000fe20000004200 */
[----:B------:R-:W-:-:S02]  /*5890*/  FFMA.FTZ R3, R19, c[0x0][0x2d0], -R2 ;  /* 0x0000b40013037a23 */ /* 0x000fc40000010802 */
[----:B------:R2:W-:Y:S01]  /*58a0*/  MUFU.EX2 R113, R0 ;  /* 0x0000000000717308 */ /* 0x0005e20000000800 */
[----:B------:R-:W-:Y:S04]  /*58b0*/  LDSM.16.MT88.4 R28, [R205] ;  /* 0x00000000cd1c783b */ /* 0x000fe80000004200 */
[----:B------:R-:W-:Y:S03]  /*58c0*/  LDSM.16.MT88.4 R68, [R204+0x2000] ;  /* 0x00200000cc44783b */ /* 0x000fe60000004200 */
[----:B------:R4:W-:Y:S01]  /*58d0*/  MUFU.EX2 R131, R3 ;  /* 0x0000000300837308 */ /* 0x0009e20000000800 */
[----:B------:R-:W-:Y:S04]  /*58e0*/  LDSM.16.MT88.4 R60, [R206+0x800] ;  /* 0x00080000ce3c783b */ /* 0x000fe80000004200 */
[----:B------:R-:W-:Y:S01]  /*58f0*/  LDSM.16.MT88.4 R64, [R205+0x800] ;  /* 0x00080000cd40783b */ /* 0x000fe20000004200 */
[----:B--2---:R-:W-:-:S03]  /*5900*/  FFMA.FTZ R0, R8, c[0x0][0x2d0], -R2 ;  /* 0x0000b40008007a23 */ /* 0x004fc60000010802 */
[----:B------:R-:W-:Y:S01]  /*5910*/  LDSM.16.MT88.4 R72, [R206+0x2000] ;  /* 0x00200000ce48783b */ /* 0x000fe20000004200 */
[----:B------:R2:W-:Y:S03]  /*5920*/  MUFU.EX2 R112, R0 ;  /* 0x0000000000707308 */ /* 0x0005e60000000800 */
[----:B------:R-:W-:Y:S01]  /*5930*/  LDSM.16.MT88.4 R48, [R203+0x2800] ;  /* 0x00280000cb30783b */ /* 0x000fe20000004200 */
[----:B----4-:R-:W-:-:S03]  /*5940*/  FFMA.FTZ R3, R20, c[0x0][0x2d0], -R2 ;  /* 0x0000b40014037a23 */ /* 0x010fc60000010802 */
[----:B------:R-:W-:Y:S01]  /*5950*/  LDSM.16.MT88.4 R56, [R205+0x2000] ;  /* 0x00200000cd38783b */ /* 0x000fe20000004200 */
[----:B------:R-:W-:Y:S03]  /*5960*/  MUFU.EX2 R207, R3 ;  /* 0x0000000300cf7308 */ /* 0x000fe60000000800 */
[----:B------:R-:W-:Y:S04]  /*5970*/  LDSM.16.MT88.4 R20, [R204] ;  /* 0x00000000cc14783b */ /* 0x000fe80000004200 */
[----:B------:R-:W-:Y:S01]  /*5980*/  LDSM.16.MT88.4 R76, [R206+0x2800] ;  /* 0x00280000ce4c783b */ /* 0x000fe20000004200 */
[----:B--2---:R-:W-:-:S03]  /*5990*/  FFMA.FTZ R0, R10, c[0x0][0x2d0], -R2 ;  /* 0x0000b4000a007a23 */ /* 0x004fc60000010802 */
[----:B------:R-:W-:Y:S01]  /*59a0*/  LDSM.16.MT88.4 R80, [R203+0x4000] ;  /* 0x00400000cb50783b */ /* 0x000fe20000004200 */
[----:B------:R2:W-:Y:S02]  /*59b0*/  MUFU.EX2 R117, R0 ;  /* 0x0000000000757308 */ /* 0x0005e40000000800 */
[----:B--2---:R-:W-:-:S06]  /*59c0*/  FFMA.FTZ R0, R11, c[0x0][0x2d0], -R2 ;  /* 0x0000b4000b007a23 */ /* 0x004fcc0000010802 */
[----:B------:R2:W4:Y:S02]  /*59d0*/  MUFU.EX2 R119, R0 ;  /* 0x0000000000777308 */ /* 0x0005240000000800 */
[----:B--2---:R-:W-:Y:S01]  /*59e0*/  FFMA.FTZ R0, R16, c[0x0][0x2d0], -R2 ;  /* 0x0000b40010007a23 */ /* 0x004fe20000010802 */
[----:B---3--:R-:W-:-:S05]  /*59f0*/  FMNMX.FTZ R16, R5, R4, !PT ;  /* 0x0000000405107209 */ /* 0x008fca0007810000 */
[----:B------:R2:W-:Y:S01]  /*5a00*/  MUFU.EX2 R129, R0 ;  /* 0x0000000000817308 */ /* 0x0005e20000000800 */
[----:B------:R-:W-:Y:S01]  /*5a10*/  FSETP.NEU.FTZ.AND P0, PT, R16, -INF , PT ;  /* 0xff8000001000780b */ /* 0x000fe20003f1d000 */
[----:B--2---:R-:W-:-:S06]  /*5a20*/  FFMA.FTZ R0, R17, c[0x0][0x2d0], -R2 ;  /* 0x0000b40011007a23 */ /* 0x004fcc0000010802 */
[----:B------:R2:W-:Y:S02]  /*5a30*/  MUFU.EX2 R130, R0 ;  /* 0x0000000000827308 */ /* 0x0005e40000000800 */
[----:B--2---:R-:W-:-:S05]  /*5a40*/  FMUL.FTZ R0, R16, c[0x0][0x2d0] ;  /* 0x0000b40010007a20 */ /* 0x004fca0000410000 */
[----:B------:R-:W-:-:S05]  /*5a50*/  FSEL R0, R0, RZ, P0 ;  /* 0x000000ff00007208 */ /* 0x000fca0000000000 */
[----:B------:R-:W-:-:S04]  /*5a60*/  FFMA.FTZ R3, R6, c[0x0][0x2d0], -R0 ;  /* 0x0000b40006037a23 */ /* 0x000fc80000010800 */
[----:B------:R2:W-:Y:S02]  /*5a70*/  MUFU.EX2 R19, R3 ;  /* 0x0000000300137308 */ /* 0x0005e40000000800 */
[--C-:B--2---:R-:W-:Y:S02]  /*5a80*/  FFMA.FTZ R3, R9, c[0x0][0x2d0], -R0.reuse ;  /* 0x0000b40009037a23 */ /* 0x104fe40000010800 */
[----:B------:R-:W2:Y:S04]  /*5a90*/  LDSM.16.MT88.4 R8, [R203] ;  /* 0x00000000cb08783b */ /* 0x000ea80000004200 */
[----:B------:R3:W5:Y:S02]  /*5aa0*/  MUFU.EX2 R17, R3 ;  /* 0x0000000300117308 */ /* 0x0007640000000800 */
[----:B---3--:R-:W-:Y:S01]  /*5ab0*/  FFMA.FTZ R3, R14, c[0x0][0x2d0], -R0 ;  /* 0x0000b4000e037a23 */ /* 0x008fe20000010800 */
[----:B----4-:R-:W-:-:S05]  /*5ac0*/  F2FP.PACK_AB R14, R119, R117 ;  /* 0x00000075770e723e */ /* 0x010fca00000000ff */
[----:B------:R3:W4:Y:S02]  /*5ad0*/  MUFU.EX2 R116, R3 ;  /* 0x0000000300747308 */ /* 0x0007240000000800 */
[----:B---3--:R-:W-:Y:S01]  /*5ae0*/  FFMA.FTZ R3, R13, c[0x0][0x2d0], -R0 ;  /* 0x0000b4000d037a23 */ /* 0x008fe20000010800 */
[----:B-----5:R-:W-:Y:S01]  /*5af0*/  F2FP.PACK_AB R13, R17, R19 ;  /* 0x00000013110d723e */ /* 0x020fe200000000ff */
[----:B------:R-:W-:-:S04]  /*5b00*/  FADD.FTZ R17, R19, R17 ;  /* 0x0000001113117221 */ /* 0x000fc80000010000 */
[----:B------:R3:W5:Y:S01]  /*5b10*/  MUFU.EX2 R118, R3 ;  /* 0x0000000300767308 */ /* 0x0007620000000800 */
[----:B------:R-:W-:Y:S02]  /*5b20*/  FFMA.FTZ R19, R97, c[0x0][0x2d0], -R2 ;  /* 0x0000b40061137a23 */ /* 0x000fe40000010802 */
[----:B----4-:R-:W-:Y:S02]  /*5b30*/  FADD.FTZ R17, R116, R17 ;  /* 0x0000001174117221 */ /* 0x010fe40000010000 */
[----:B---3--:R-:W-:Y:S01]  /*5b40*/  FFMA.FTZ R3, R12, c[0x0][0x2d0], -R0 ;  /* 0x0000b4000c037a23 */ /* 0x008fe20000010800 */
[----:B------:R-:W-:-:S03]  /*5b50*/  F2FP.PACK_AB R12, R112, R113 ;  /* 0x00000071700c723e */ /* 0x000fc600000000ff */
[----:B------:R3:W-:Y:S02]  /*5b60*/  MUFU.EX2 R128, R3 ;  /* 0x0000000300807308 */ /* 0x0007e40000000800 */
[----:B---3--:R-:W-:Y:S01]  /*5b70*/  FFMA.FTZ R3, R15, c[0x0][0x2d0], -R0 ;  /* 0x0000b4000f037a23 */ /* 0x008fe20000010800 */
[----:B-----5:R-:W-:-:S05]  /*5b80*/  F2FP.PACK_AB R15, R118, R116 ;  /* 0x00000074760f723e */ /* 0x020fca00000000ff */
[----:B------:R3:W4:Y:S02]  /*5b90*/  MUFU.EX2 R133, R3 ;  /* 0x0000000300857308 */ /* 0x0007240000000800 */
[C---:B-12---:R-:W-:Y:S07]  /*5ba0*/  HMMA.16816.F32 R4, R12.reuse, R8, RZ ;  /* 0x000000080c04723c */ /* 0x046fee00000018ff */
[----:B------:R-:W-:Y:S01]  /*5bb0*/  F2FP.PACK_AB R8, R130, R129 ;  /* 0x000000818208723e */ /* 0x000fe200000000ff */
[----:B------:R-:W-:Y:S01]  /*5bc0*/  HMMA.16816.F32 R32, R12, R20, RZ ;  /* 0x000000140c20723c */ /* 0x000fe200000018ff */
[----:B---3--:R-:W-:Y:S01]  /*5bd0*/  FFMA.FTZ R3, R18, c[0x0][0x2d0], -R0 ;  /* 0x0000b40012037a23 */ /* 0x008fe20000010800 */
[----:B----4-:R-:W-:Y:S01]  /*5be0*/  F2FP.PACK_AB R9, R133, R128 ;  /* 0x000000808509723e */ /* 0x010fe200000000ff */
[----:B------:R-:W-:-:S02]  /*5bf0*/  FFMA.FTZ R18, R96, c[0x0][0x2d0], -R2 ;  /* 0x0000b40060127a23 */ /* 0x000fc40000010802 */
[----:B------:R1:W-:Y:S03]  /*5c00*/  MUFU.EX2 R134, R3 ;  /* 0x0000000300867308 */ /* 0x0003e60000000800 */
[C---:B------:R-:W-:Y:S08]  /*5c10*/  HMMA.16816.F32 R20, R12.reuse, R22, RZ ;  /* 0x000000160c14723c */ /* 0x040ff000000018ff */
        /* <DEDUP_REMOVED lines=112> */
[----:B------:R-:W-:Y:S01]  /*6320*/  FADD.FTZ R2, R216, R3 ;  /* 0x00000003d8027221 */ /* 0x000fe20000010000 */
[----:B------:R-:W-:Y:S01]  /*6330*/  IADD3 R216, R241, -0x2, RZ ;  /* 0xfffffffef1d87810 */ /* 0x000fe20007ffe0ff */
        /* <DEDUP_REMOVED lines=37> */
[----:B------:R-:W-:-:S04]  /*6590*/  @P4 SHF.R.U32.HI R0, RZ, c[0x0][0x2cc], R2 ;  /* 0x0000b300ff004a19 */ /* 0x000fc80000011602 */
[----:B------:R-:W-:Y:S01]  /*65a0*/  IADD3 R0, R0, R212, -R213 ;  /* 0x000000d400007210 */ /* 0x000fe20007ffe8d5 */
[----:B----4-:R-:W-:Y:S03]  /*65b0*/  HMMA.16816.F32 R24, R12, R20, RZ ;  /* 0x000000140c18723c */ /* 0x010fe600000018ff */
[----:B------:R-:W-:-:S04]  /*65c0*/  SHF.R.S32.HI R2, RZ, 0x1f, R0 ;  /* 0x0000001fff027819 */ /* 0x000fc80000011400 */
[----:B------:R-:W-:Y:S01]  /*65d0*/  LEA.HI R0, R2, R0, RZ, 0x6 ;  /* 0x0000000002007211 */ /* 0x000fe200078f30ff */
[----:B------:R-:W-:Y:S01]  /*65e0*/  HMMA.16816.F32 R12, R12, R22, RZ ;  /* 0x000000160c0c723c */ /* 0x000fe200000018ff */
[----:B------:R-:W1:Y:S02]  /*65f0*/  LDSM.16.MT88.4 R20, [R205+0x6800] ;  /* 0x00680000cd14783b */ /* 0x000e640000004200 */
[----:B------:R-:W-:-:S04]  /*6600*/  SHF.R.S32.HI R0, RZ, 0x6, R0 ;  /* 0x00000006ff007819 */ /* 0x000fc80000011400 */
[----:B------:R-:W-:-:S04]  /*6610*/  IMNMX R207, R226, R0, !PT ;  /* 0x00000000e2cf7217 */ /* 0x000fc80007800200 */
[----:B------:R-:W-:-:S05]  /*6620*/  ISETP.GE.AND P0, PT, R216, R207, PT ;  /* 0x000000cfd800720c */ /* 0x000fca0003f06270 */
        /* <DEDUP_REMOVED lines=98> */
[----:B------:R-:W-:Y:S03]  /*6c50*/  @!UPT UIADD3 URZ, URZ, URZ, URZ ;  /* 0x0000003f3f3ff290 */ /* 0x000fe6000fffe03f */
[----:B------:R-:W-:Y:S11]  /*6c60*/  @!P0 BRA `(.L_x_2795) ;  /* 0x000040a000008947 */ /* 0x000ff60003800000 */
[----:B------:R-:W-:Y:S02]  /*6c70*/  MOV R134, R16 ;  /* 0x0000001000867202 */ /* 0x000fe40000000f00 */
[----:B------:R-:W-:-:S07]  /*6c80*/  MOV R133, R132 ;  /* 0x0000008400857202 */ /* 0x000fce0000000f00 */
.L_x_2806:
        /* <DEDUP_REMOVED lines=26> */
[C---:B------:R-:W-:Y:S01]  /*6e30*/  IMAD R4, R214.reuse, c[0x0][0x21c], R4 ;  /* 0x00008700d6047a24 */ /* 0x040fe200078e0204 */
        /* <DEDUP_REMOVED lines=16> */
.L_x_2892:
[----:B------:R-:W-:-:S05]  /*6f40*/  BRA.DIV ~URZ, `(.L_x_2799) ;  /* 0x0000e9b27f007947 */ /* 0x000fca000b800000 */
[----:B------:R-:W5:Y:S01]  /*6f50*/  SHFL.IDX PT, R0, R21, RZ, 0x181f ;  /* 0x00181fff15007589 */ /* 0x000f6200000e0000 */
[----:B------:R-:W-:Y:S02]  /*6f60*/  ISETP.GE.AND P6, PT, R217, c[0x0][0x1d4], PT ;  /* 0x00007500d9007a0c */ /* 0x000fe40003fc6270 */
[----:B------:R-:W-:Y:S04]  /*6f70*/  ISETP.GE.AND P5, PT, R223, c[0x0][0x1d4], PT ;  /* 0x00007500df007a0c */ /* 0x000fe80003fa6270 */
[----:B------:R-:W-:Y:S02]  /*6f80*/  SEL R20, RZ, 0x10, P5 ;  /* 0x00000010ff147807 */ /* 0x000fe40002800000 */
[----:B-----5:R-:W-:Y:S05]  /*6f90*/  IADD3 R2, P0, R0, R30, RZ ;  /* 0x0000001e00027210 */ /* 0x020fea0007f1e0ff */
[----:B---3--:R-:W-:Y:S01]  /*6fa0*/  IMAD.X R3, R4, 0x1, R22, P0 ;  /* 0x0000000104037824 */ /* 0x008fe200000e0616 */
[----:B------:R-:W-:Y:S04]  /*6fb0*/  IADD3 R12, P0, R0, R31, RZ ;  /* 0x0000001f000c7210 */ /* 0x000fe80007f1e0ff */
[----:B------:R-:W-:Y:S01]  /*6fc0*/  @!PT LDS RZ, [RZ] ;  /* 0x00000000fffff984 */ /* 0x000fe20000000800 */
[----:B------:R-:W-:Y:S01]  /*6fd0*/  @!PT LDS RZ, [RZ] ;  /* 0x00000000fffff984 */ /* 0x000fe20000000800 */
[----:B------:R3:W-:Y:S01]  /*6fe0*/  LDGSTS.E.BYPASS.LTC128B.128 [R215+0x100], [R2.64], !P6 ;  /* 0x0010000002d77fae */ /* 0x0007e2000f101d46 */
[----:B------:R-:W-:Y:S01]  /*6ff0*/  IMAD.X R13, R4, 0x1, R23, P0 ;  /* 0x00000001040d7824 */ /* 0x000fe200000e0617 */
[----:B------:R-:W-:Y:S04]  /*7000*/  IADD3 R6, P0, R0, R192, RZ ;  /* 0x000000c000067210 */ /* 0x000fe80007f1e0ff */
[----:B------:R4:W-:Y:S01]  /*7010*/  LDGSTS.E.BYPASS.LTC128B.128 [R215+0x2100], [R12.64], !P5 ;  /* 0x021000000cd77fae */ /* 0x0009e2000e901d46 */
[----:B------:R-:W-:Y:S01]  /*7020*/  IMAD.X R7, R4, 0x1, R29, P0 ;  /* 0x0000000104077824 */ /* 0x000fe200000e061d */
[----:B------:R-:W-:Y:S04]  /*7030*/  ISETP.GE.AND P0, PT, R225, c[0x0][0x1d4], PT ;  /* 0x00007500e1007a0c */ /* 0x000fe80003f06270 */
[----:B------:R-:W-:Y:S02]  /*7040*/  SEL R14, RZ, 0x10, P0 ;  /* 0x00000010ff0e7807 */ /* 0x000fe40000000000 */
[----:B---3--:R-:W-:Y:S02]  /*7050*/  IADD3 R2, P2, R0, R132, RZ ;  /* 0x0000008400027210 */ /* 0x008fe40007f5e0ff */
[----:B------:R-:W3:Y:S03]  /*7060*/  SHFL.IDX PT, R0, R21, 0x1, 0x181f ;  /* 0x00381f0015007f89 */ /* 0x000ee600000e0000 */
[----:B------:R-:W-:Y:S01]  /*7070*/  IMAD.X R3, R4, 0x1, R28, P2 ;  /* 0x0000000104037824 */ /* 0x000fe200010e061c */
[----:B------:R-:W-:Y:S01]  /*7080*/  ISETP.GE.AND P2, PT, R224, c[0x0][0x1d4], PT ;  /* 0x00007500e0007a0c */ /* 0x000fe20003f46270 */
[----:B------:R5:W2:Y:S03]  /*7090*/  SHFL.IDX PT, R4, R5, 0x1, 0x181f ;  /* 0x00381f0005047f89 */ /* 0x000aa600000e0000 */
[----:B------:R-:W-:Y:S09]  /*70a0*/  SEL R15, RZ, 0x10, P2 ;  /* 0x00000010ff0f7807 */ /* 0x000ff20001000000 */
[----:B------:R4:W-:Y:S04]  /*70b0*/  LDGSTS.E.BYPASS.LTC128B.128 [R215+0x4100], [R2.64], !P2 ;  /* 0x0410000002d77fae */ /* 0x0009e8000d101d46 */
[----:B------:R4:W-:Y:S02]  /*70c0*/  LDGSTS.E.BYPASS.LTC128B.128 [R215+0x6100], [R6.64], !P0 ;  /* 0x0610000006d77fae */ /* 0x0009e4000c101d46 */
[----:B----45:R-:W-:Y:S04]  /*70d0*/  SEL R5, RZ, 0x10, P6 ;  /* 0x00000010ff057807 */ /* 0x030fe80003000000 */
.L_x_2893:
[C---:B---3--:R-:W-:Y:S02]  /*70e0*/  IADD3 R2, -R5.reuse, 0x10, RZ ;  /* 0x0000001005027810 */ /* 0x048fe40007ffe1ff */
[----:B------:R-:W-:Y:S02]  /*70f0*/  ISETP.NE.U32.AND P5, PT, R5, RZ, PT ;  /* 0x000000ff0500720c */ /* 0x000fe40003fa5070 */
[----:B------:R-:W-:Y:S04]  /*7100*/  LOP3.LUT R2, R2, 0xf, RZ, 0xc0, !PT ;  /* 0x0000000f02027812 */ /* 0x000fe800078ec0ff */
[----:B------:R-:W-:Y:S04]  /*7110*/  IADD3 R2, P2, P0, R2, R0, R30 ;  /* 0x0000000002027210 */ /* 0x000fe8000785e01e */
[----:B--2---:R-:W-:Y:S05]  /*7120*/  IADD3.X R3, RZ, R4, R22, P2, P0 ;  /* 0x00000004ff037210 */ /* 0x004fea00017e0416 */
[----:B------:R-:W-:Y:S01]  /*7130*/  @!PT LDS RZ, [RZ] ;  /* 0x00000000fffff984 */ /* 0x000fe20000000800 */
[----:B------:R-:W-:Y:S01]  /*7140*/  @!PT LDS RZ, [RZ] ;  /* 0x00000000fffff984 */ /* 0x000fe20000000800 */
[----:B------:R-:W-:Y:S01]  /*7150*/  @!PT LDS RZ, [RZ] ;  /* 0x00000000fffff984 */ /* 0x000fe20000000800 */
[----:B------:R2:W-:Y:S02]  /*7160*/  LDGSTS.E.BYPASS.LTC128B.128.ZFILL [R215+0x1100], [R2.64], P5 ;  /* 0x0110000002d77fae */ /* 0x0005e4000a941d46 */
[----:B--2---:R-:W-:Y:S04]  /*7170*/  IADD3 R2, -R20, 0x10, RZ ;  /* 0x0000001014027810 */ /* 0x004fe80007ffe1ff */
[----:B------:R-:W-:Y:S04]  /*7180*/  LOP3.LUT R2, R2, 0xf, RZ, 0xc0, !PT ;  /* 0x0000000f02027812 */ /* 0x000fe800078ec0ff */
[----:B------:R-:W-:Y:S02]  /*7190*/  IADD3 R12, P2, P0, R2, R0, R31 ;  /* 0x00000000020c7210 */ /* 0x000fe4000785e01f */
[C---:B------:R-:W-:Y:S02]  /*71a0*/  IADD3 R2, -R15.reuse, 0x10, RZ ;  /* 0x000000100f027810 */ /* 0x040fe40007ffe1ff */
[----:B------:R-:W-:Y:S02]  /*71b0*/  IADD3.X R13, RZ, R4, R23, P2, P0 ;  /* 0x00000004ff0d7210 */ /* 0x000fe400017e0417 */
[----:B------:R-:W-:Y:S04]  /*71c0*/  LOP3.LUT R2, R2, 0xf, RZ, 0xc0, !PT ;  /* 0x0000000f02027812 */ /* 0x000fe800078ec0ff */
[----:B------:R-:W-:Y:S02]  /*71d0*/  IADD3 R6, P6, P5, R2, R0, R132 ;  /* 0x0000000002067210 */ /* 0x000fe40007dde084 */
[----:B------:R-:W-:Y:S02]  /*71e0*/  IADD3 R2, -R14, 0x10, RZ ;  /* 0x000000100e027810 */ /* 0x000fe40007ffe1ff */
[----:B------:R-:W-:Y:S02]  /*71f0*/  IADD3.X R7, RZ, R4, R28, P6, P5 ;  /* 0x00000004ff077210 */ /* 0x000fe400037ea41c */
[----:B------:R-:W-:Y:S02]  /*7200*/  ISETP.NE.U32.AND P6, PT, R20, RZ, PT ;  /* 0x000000ff1400720c */ /* 0x000fe40003fc5070 */
[----:B------:R-:W-:Y:S02]  /*7210*/  LOP3.LUT R2, R2, 0xf, RZ, 0xc0, !PT ;  /* 0x0000000f02027812 */ /* 0x000fe400078ec0ff */
[----:B------:R-:W-:Y:S02]  /*7220*/  ISETP.NE.U32.AND P5, PT, R15, RZ, PT ;  /* 0x000000ff0f00720c */ /* 0x000fe40003fa5070 */
[----:B------:R-:W-:Y:S04]  /*7230*/  IADD3 R2, P2, P0, R2, R0, R192 ;  /* 0x0000000002027210 */ /* 0x000fe8000785e0c0 */
[----:B------:R-:W-:Y:S02]  /*7240*/  IADD3.X R3, RZ, R4, R29, P2, P0 ;  /* 0x00000004ff037210 */ /* 0x000fe400017e041d */
[----:B------:R-:W-:Y:S01]  /*7250*/  ISETP.NE.U32.AND P0, PT, R14, RZ, PT ;  /* 0x000000ff0e00720c */ /* 0x000fe20003f05070 */
[----:B------:R2:W-:Y:S04]  /*7260*/  LDGSTS.E.BYPASS.LTC128B.128.ZFILL [R215+0x3100], [R12.64], P6 ;  /* 0x031000000cd77fae */ /* 0x0005e8000b141d46 */
[----:B------:R2:W-:Y:S08]  /*7270*/  LDGSTS.E.BYPASS.LTC128B.128.ZFILL [R215+0x5100], [R6.64], P5 ;  /* 0x0510000006d77fae */ /* 0x0005f0000a941d46 */
[----:B------:R2:W-:Y:S02]  /*7280*/  LDGSTS.E.BYPASS.LTC128B.128.ZFILL [R215+0x7100], [R2.64], P0 ;  /* 0x0710000002d77fae */ /* 0x0005e40008141d46 */
.L_x_2797:
[----:B------:R-:W-:Y:S05]  /*7290*/  BSYNC B0 ;  /* 0x0000000000007941 */ /* 0x000fea0003800000 */
.L_x_2796:
        /* <DEDUP_REMOVED lines=270> */
[----:B------:R-:W-:Y:S01]  /*8380*/  IMAD R2, R216, 0x40, R229 ;  /* 0x00000040d8027824 */ /* 0x000fe200078e02e5 */
[----:B------:R-:W-:Y:S01]  /*8390*/  SHF.R.S32.HI R194, RZ, 0x1f, R223 ;  /* 0x0000001fffc27819 */ /* 0x000fe200000114df */
[----:B------:R-:W-:Y:S01]  /*83a0*/  IMAD.MOV.U32 R214, RZ, RZ, RZ ;  /* 0x000000ffffd67224 */ /* 0x000fe200078e00ff */
[C---:B------:R-:W-:Y:S01]  /*83b0*/  SHF.L.U64.HI R14, R225.reuse, 0x1, R193 ;  /* 0x00000001e10e7819 */ /* 0x040fe200000102c1 */
[----:B------:R-:W-:Y:S01]  /*83c0*/  IMAD.SHL.U32 R22, R225, 0x2, RZ ;  /* 0x00000002e1167824 */ /* 0x000fe200078e00ff */
[----:B------:R-:W-:Y:S01]  /*83d0*/  IADD3 R2, R2, -0x40, R227 ;  /* 0xffffffc002027810 */ /* 0x000fe20007ffe0e3 */
[----:B------:R-:W-:Y:S01]  /*83e0*/  IMAD.SHL.U32 R21, R224, 0x2, RZ ;  /* 0x00000002e0157824 */ /* 0x000fe200078e00ff */
[----:B------:R-:W-:Y:S01]  /*83f0*/  SHF.R.S32.HI R193, RZ, 0x1f, R224 ;  /* 0x0000001fffc17819 */ /* 0x000fe200000114e0 */
[C---:B------:R-:W-:Y:S01]  /*8400*/  IMAD.SHL.U32 R20, R223.reuse, 0x2, RZ ;  /* 0x00000002df147824 */ /* 0x040fe200078e00ff */
[----:B------:R-:W-:Y:S01]  /*8410*/  SHF.L.U64.HI R12, R223, 0x1, R194 ;  /* 0x00000001df0c7819 */ /* 0x000fe200000102c2 */
[----:B------:R-:W-:Y:S01]  /*8420*/  @P3 IMAD.HI.U32 R3, R2, c[0x0][0x2bc], RZ ;  /* 0x0000af0002033a27 */ /* 0x000fe200078e00ff */
[----:B------:R-:W-:Y:S02]  /*8430*/  SHF.L.U64.HI R13, R224, 0x1, R193 ;  /* 0x00000001e00d7819 */ /* 0x000fe400000102c1 */
[----:B------:R-:W-:Y:S01]  /*8440*/  SHF.R.S32.HI R193, RZ, 0x1f, R217 ;  /* 0x0000001fffc17819 */ /* 0x000fe200000114d9 */
[----:B---3--:R-:W-:Y:S01]  /*8450*/  IMAD.MOV.U32 R0, RZ, RZ, R2 ;  /* 0x000000ffff007224 */ /* 0x008fe200078e0002 */
[----:B------:R-:W-:Y:S01]  /*8460*/  @P3 SHF.R.U32.HI R0, RZ, c[0x0][0x2c0], R3 ;  /* 0x0000b000ff003a19 */ /* 0x000fe20000011603 */
[C---:B------:R-:W-:Y:S01]  /*8470*/  IMAD.SHL.U32 R19, R217.reuse, 0x2, RZ ;  /* 0x00000002d9137824 */ /* 0x040fe200078e00ff */
[----:B------:R-:W-:Y:S02]  /*8480*/  SHF.L.U64.HI R9, R217, 0x1, R193 ;  /* 0x00000001d9097819 */ /* 0x000fe400000102c1 */
        /* <DEDUP_REMOVED lines=22> */
.L_x_2894:
[----:B------:R-:W-:-:S05]  /*85f0*/  BRA.DIV ~URZ, `(.L_x_2803) ;  /* 0x0000d6027f007947 */ /* 0x000fca000b800000 */
[----:B------:R-:W4:Y:S01]  /*8600*/  SHFL.IDX PT, R0, R8, RZ, 0x181f ;  /* 0x00181fff08007589 */ /* 0x000f2200000e0000 */
[----:B------:R-:W-:Y:S02]  /*8610*/  ISETP.GE.AND P6, PT, R217, c[0x0][0x1d4], PT ;  /* 0x00007500d9007a0c */ /* 0x000fe40003fc6270 */
[----:B------:R-:W-:Y:S02]  /*8620*/  ISETP.GE.AND P5, PT, R223, c[0x0][0x1d4], PT ;  /* 0x00007500df007a0c */ /* 0x000fe40003fa6270 */
[----:B----4-:R-:W-:Y:S05]  /*8630*/  IADD3 R2, P0, R0, R19, RZ ;  /* 0x0000001300027210 */ /* 0x010fea0007f1e0ff */
[----:B---3--:R-:W-:Y:S05]  /*8640*/  IMAD.X R3, R4, 0x1, R9, P0 ;  /* 0x0000000104037824 */ /* 0x008fea00000e0609 */
[----:B------:R-:W-:Y:S01]  /*8650*/  @!PT LDS RZ, [RZ] ;  /* 0x00000000fffff984 */ /* 0x000fe20000000800 */
[----:B------:R-:W-:Y:S01]  /*8660*/  @!PT LDS RZ, [RZ] ;  /* 0x00000000fffff984 */ /* 0x000fe20000000800 */
[----:B------:R3:W-:Y:S02]  /*8670*/  LDGSTS.E.BYPASS.LTC128B.128 [R215+0x8100], [R2.64], !P6 ;  /* 0x0810000002d77fae */ /* 0x0007e4000f101d46 */
[----:B---3--:R-:W-:Y:S05]  /*8680*/  IADD3 R2, P0, R0, R20, RZ ;  /* 0x0000001400027210 */ /* 0x008fea0007f1e0ff */
        /* <DEDUP_REMOVED lines=13> */
[----:B------:R5:W-:Y:S01]  /*8760*/  LDGSTS.E.BYPASS.LTC128B.128 [R215+0xe100], [R6.64], !P0 ;  /* 0x0e10000006d77fae */ /* 0x000be2000c101d46 */
[----:B--2-4-:R-:W-:Y:S02]  /*8770*/  SEL R5, RZ, 0x10, P6 ;  /* 0x00000010ff057807 */ /* 0x014fe40003000000 */
[----:B-----5:R-:W-:Y:S02]  /*8780*/  SEL R6, RZ, 0x10, P5 ;  /* 0x00000010ff067807 */ /* 0x020fe40002800000 */
.L_x_2895:
[C---:B-1-3--:R-:W-:Y:S02]  /*8790*/  IADD3 R2, -R5.reuse, 0x10, RZ ;  /* 0x0000001005027810 */ /* 0x04afe40007ffe1ff */
[----:B------:R-:W-:Y:S02]  /*87a0*/  ISETP.NE.U32.AND P5, PT, R5, RZ, PT ;  /* 0x000000ff0500720c */ /* 0x000fe40003fa5070 */
[----:B------:R-:W-:Y:S02]  /*87b0*/  LOP3.LUT R2, R2, 0xf, RZ, 0xc0, !PT ;  /* 0x0000000f02027812 */ /* 0x000fe400078ec0ff */
[----:B------:R-:W-:Y:S02]  /*87c0*/  ISETP.NE.U32.AND P6, PT, R6, RZ, PT ;  /* 0x000000ff0600720c */ /* 0x000fe40003fc5070 */
        /* <DEDUP_REMOVED lines=10> */
[----:B------:R-:W-:Y:S02]  /*8870*/  IADD3 R2, -R11, 0x10, RZ ;  /* 0x000000100b027810 */ /* 0x000fe40007ffe1ff */
[----:B------:R-:W-:Y:S02]  /*8880*/  IADD3.X R9, RZ, R4, R12, P2, P0 ;  /* 0x00000004ff097210 */ /* 0x000fe400017e040c */
[----:B------:R-:W-:Y:S03]  /*8890*/  LOP3.LUT R2, R2, 0xf, RZ, 0xc0, !PT ;  /* 0x0000000f02027812 */ /* 0x000fe600078ec0ff */
[----:B------:R1:W-:Y:S01]  /*88a0*/  LDGSTS.E.BYPASS.LTC128B.128.ZFILL [R215+0xb100], [R8.64], P6 ;  /* 0x0b10000008d77fae */ /* 0x0003e2000b141d46 */
[----:B------:R-:W-:Y:S02]  /*88b0*/  IADD3 R6, P2, P0, R2, R0, R21 ;  /* 0x0000000002067210 */ /* 0x000fe4000785e015 */
[----:B------:R-:W-:Y:S02]  /*88c0*/  IADD3 R2, -R10, 0x10, RZ ;  /* 0x000000100a027810 */ /* 0x000fe40007ffe1ff */
[----:B------:R-:W-:Y:S02]  /*88d0*/  IADD3.X R7, RZ, R4, R13, P2, P0 ;  /* 0x00000004ff077210 */ /* 0x000fe400017e040d */
[----:B------:R-:W-:Y:S03]  /*88e0*/  LOP3.LUT R2, R2, 0xf, RZ, 0xc0, !PT ;  /* 0x0000000f02027812 */ /* 0x000fe600078ec0ff */
[----:B------:R1:W-:Y:S01]  /*88f0*/  LDGSTS.E.BYPASS.LTC128B.128.ZFILL [R215+0xd100], [R6.64], P5 ;  /* 0x0d10000006d77fae */ /* 0x0003e2000a941d46 */
[----:B------:R-:W-:Y:S04]  /*8900*/  IADD3 R2, P2, P0, R2, R0, R22 ;  /* 0x0000000002027210 */ /* 0x000fe8000785e016 */
[----:B------:R-:W-:Y:S02]  /*8910*/  IADD3.X R3, RZ, R4, R14, P2, P0 ;  /* 0x00000004ff037210 */ /* 0x000fe400017e040e */
[----:B------:R-:W-:Y:S11]  /*8920*/  ISETP.NE.U32.AND P0, PT, R10, RZ, PT ;  /* 0x000000ff0a00720c */ /* 0x000ff60003f05070 */
[----:B------:R-:W-:Y:S02]  /*8930*/  @!UPT UIADD3 URZ, URZ, URZ, URZ ;  /* 0x0000003f3f3ff290 */ /* 0x000fe4000fffe03f */
[----:B------:R1:W-:Y:S02]  /*8940*/  LDGSTS.E.BYPASS.LTC128B.128.ZFILL [R215+0xf100], [R2.64], P0 ;  /* 0x0f10000002d77fae */ /* 0x0003e40008141d46 */
.L_x_2801:
[----:B--2-4-:R-:W-:Y:S05]  /*8950*/  BSYNC B0 ;  /* 0x0000000000007941 */ /* 0x014fea0003800000 */
.L_x_2800:
[----:B------:R-:W-:Y:S01]  /*8960*/  IADD3 R4, R250, R239, RZ ;  /* 0x000000effa047210 */ /* 0x000fe20007ffe0ff */
[----:B------:R-:W0:Y:S04]  /*8970*/  LDGDEPBAR ;  /* 0x00000000000079af */ /* 0x000e280000000000 */
[----:B---3--:R-:W-:Y:S05]  /*8980*/  @P4 IMAD.HI.U32 R0, R4, c[0x0][0x2c8], RZ ;  /* 0x0000b20004004a27 */ /* 0x008fea00078e00ff */
[----:B------:R-:W-:Y:S02]  /*8990*/  @P4 SHF.R.U32.HI R4, RZ, c[0x0][0x2cc], R0 ;  /* 0x0000b300ff044a19 */ /* 0x000fe40000011600 */
[----:B------:R-:W-:Y:S05]  /*89a0*/  MOV R0, 0x1 ;  /* 0x0000000100007802 */ /* 0x000fea0000000f00 */
[----:B------:R-:W-:Y:S05]  /*89b0*/  IMAD R0, R216, -0x40, R0 ;  /* 0xffffffc0d8007824 */ /* 0x000fea00078e0200 */
[----:B------:R-:W-:Y:S04]  /*89c0*/  IADD3 R0, R212, R0, -R248 ;  /* 0x00000000d4007210 */ /* 0x000fe80007ffe8f8 */
[----:B------:R-:W-:Y:S01]  /*89d0*/  IADD3 R5, R0, -R213, RZ ;  /* 0x800000d500057210 */ /* 0x000fe20007ffe0ff */
[----:B------:R-:W-:-:S05]  /*89e0*/  BRA.DIV ~URZ, `(.L_x_2804) ;  /* 0x0000d4a27f007947 */ /* 0x000fca000b800000 */
[----:B------:R2:W3:Y:S02]  /*89f0*/  SHFL.IDX PT, R0, R4, RZ, 0x1c1f ;  /* 0x001c1fff04007589 */ /* 0x0004e400000e0000 */
.L_x_2896:
[----:B---3--:R-:W-:Y:S05]  /*8a00*/  IMAD.IADD R0, R5, 0x1, R0 ;  /* 0x0000000105007824 */ /* 0x008fea00078e0200 */
[C---:B------:R-:W-:Y:S02]  /*8a10*/  ISETP.GT.AND P6, PT, R0.reuse, RZ, PT ;  /* 0x000000ff0000720c */ /* 0x040fe40003fc4270 */
[C---:B------:R-:W-:Y:S02]  /*8a20*/  ISETP.GT.AND P5, PT, R0.reuse, 0x1, PT ;  /* 0x000000010000780c */ /* 0x040fe40003fa4270 */
[C---:B------:R-:W-:Y:S02]  /*8a30*/  ISETP.GT.AND P2, PT, R0.reuse, 0x8, PT ;  /* 0x000000080000780c */ /* 0x040fe40003f44270 */
[----:B------:R-:W-:Y:S02]  /*8a40*/  ISETP.GT.AND P0, PT, R0, 0x9, PT ;  /* 0x000000090000780c */ /* 0x000fe40003f04270 */
[----:B-1----:R-:W-:Y:S02]  /*8a50*/  FSEL R6, R188, -INF , P6 ;  /* 0xff800000bc067808 */ /* 0x002fe40003000000 */
        /* <DEDUP_REMOVED lines=25> */
[----:B------:R-:W-:Y:S02]  /*8bf0*/  FSEL R12, R27, -INF , P2 ;  /* 0xff8000001b0c7808 */ /* 0x000fe40001000000 */
[----:B------:R-:W-:Y:S01]  /*8c00*/  FSEL R11, R26, -INF , P0 ;  /* 0xff8000001a0b7808 */ /* 0x000fe20000000000 */
[----:B------:R-:W-:-:S05]  /*8c10*/  BRA.DIV ~URZ, `(.L_x_2805) ;  /* 0x0000d2e27f007947 */ /* 0x000fca000b800000 */
[----:B------:R-:W1:Y:S02]  /*8c20*/  SHFL.IDX PT, R0, R4, 0x1, 0x1c1f ;  /* 0x003c1f0004007f89 */ /* 0x000e6400000e0000 */
[----:B-1----:R-:W-:Y:S05]  /*8c30*/  IMAD.IADD R0, R5, 0x1, R0 ;  /* 0x0000000105007824 */ /* 0x002fea00078e0200 */
[C---:B------:R-:W-:Y:S02]  /*8c40*/  ISETP.GT.AND P6, PT, R0.reuse, RZ, PT ;  /* 0x000000ff0000720c */ /* 0x040fe40003fc4270 */
        /* <DEDUP_REMOVED lines=68> */
[----:B-12---:R-:W-:Y:S06]  /*9090*/  FMNMX.FTZ R4, R0, R2, !PT ;  /* 0x0000000200047209 */ /* 0x006fec0007810000 */
[----:B------:R1:W2:Y:S02]  /*90a0*/  SHFL.BFLY PT, R0, R4, 0x1, 0x1f ;  /* 0x0c201f0004007f89 */ /* 0x0002a400000e0000 */
.L_x_2897:
        /* <DEDUP_REMOVED lines=27> */
[----:B------:R-:W-:Y:S03]  /*9260*/  FFMA.FTZ R194, R11, c[0x0][0x2d0], -R2 ;  /* 0x0000b4000bc27a23 */ /* 0x000fe60000010802 */
[----:B------:R-:W-:Y:S10]  /*9270*/  MUFU.EX2 R13, R24 ;  /* 0x00000018000d7308 */ /* 0x000ff40000000800 */
[----:B------:R-:W1:Y:S02]  /*9280*/  MUFU.EX2 R12, R23 ;  /* 0x00000017000c7308 */ /* 0x000e640000000800 */
[----:B-1----:R-:W-:Y:S01]  /*9290*/  F2FP.PACK_AB R170, R12, R13 ;  /* 0x0000000d0caa723e */ /* 0x002fe200000000ff */
[----:B------:R-:W-:Y:S01]  /*92a0*/  FFMA.FTZ R2, R0, R222, R6 ;  /* 0x000000de00027223 */ /* 0x000fe20000010006 */
[----:B------:R-:W-:Y:S01]  /*92b0*/  F2FP.PACK_AB R168, R4, R6 ;  /* 0x0000000604a8723e */ /* 0x000fe200000000ff */
[----:B------:R-:W-:Y:S02]  /*92c0*/  FMUL.FTZ R16, R0, R152 ;  /* 0x0000009800107220 */ /* 0x000fe40000410000 */
[----:B------:R-:W-:Y:S01]  /*92d0*/  FADD.FTZ R11, R4, R2 ;  /* 0x00000002040b7221 */ /* 0x000fe20000010000 */
        /* <DEDUP_REMOVED lines=8> */
[----:B------:R-:W-:Y:S01]  /*9360*/  IADD3 R216, R216, -0x1, RZ ;  /* 0xffffffffd8d87810 */ /* 0x000fe20007ffe0ff */
[--C-:B------:R-:W-:Y:S02]  /*9370*/  FFMA.FTZ R133, R35, c[0x0][0x2d0], -R4.reuse ;  /* 0x0000b40023857a23 */ /* 0x100fe40000010804 */
[--C-:B------:R-:W-:Y:S02]  /*9380*/  FFMA.FTZ R134, R34, c[0x0][0x2d0], -R4.reuse ;  /* 0x0000b40022867a23 */ /* 0x100fe40000010804 */
[----:B------:R-:W1:Y:S01]  /*9390*/  MUFU.EX2 R2, R2 ;  /* 0x0000000200027308 */ /* 0x000e620000000800 */
[--C-:B------:R-:W-:Y:S02]  /*93a0*/  FFMA.FTZ R174, R33, c[0x0][0x2d0], -R4.reuse ;  /* 0x0000b40021ae7a23 */ /* 0x100fe40000010804 */
[----:B------:R-:W-:Y:S02]  /*93b0*/  FMUL.FTZ R33, R0, R137 ;  /* 0x0000008900217220 */ /* 0x000fe40000410000 */
[--C-:B------:R-:W-:Y:S02]  /*93c0*/  FFMA.FTZ R173, R32, c[0x0][0x2d0], -R4.reuse ;  /* 0x0000b40020ad7a23 */ /* 0x100fe40000010804 */
[----:B------:R-:W-:Y:S02]  /*93d0*/  FMUL.FTZ R32, R0, R136 ;  /* 0x0000008800207220 */ /* 0x000fe40000410000 */
        /* <DEDUP_REMOVED lines=11> */
[----:B------:R-:W-:Y:S02]  /*9490*/  FMUL.FTZ R35, R2, R139 ;  /* 0x0000008b02237220 */ /* 0x000fe40000410000 */
[----:B------:R-:W1:Y:S01]  /*94a0*/  LDSM.16.MT88.4 R136, [R203] ;  /* 0x00000000cb88783b */ /* 0x000e620000004200 */
[--C-:B------:R-:W-:Y:S01]  /*94b0*/  FFMA.FTZ R190, R9, c[0x0][0x2d0], -R4.reuse ;  /* 0x0000b40009be7a23 */ /* 0x100fe20000010804 */
[----:B------:R-:W-:Y:S01]  /*94c0*/  MUFU.EX2 R199, R174 ;  /* 0x000000ae00c77308 */ /* 0x000fe20000000800 */
[--C-:B------:R-:W-:Y:S02]  /*94d0*/  FFMA.FTZ R191, R8, c[0x0][0x2d0], -R4.reuse ;  /* 0x0000b40008bf7a23 */ /* 0x100fe40000010804 */
[--C-:B------:R-:W-:Y:S02]  /*94e0*/  FFMA.FTZ R6, R169, c[0x0][0x2d0], -R4.reuse ;  /* 0x0000b400a9067a23 */ /* 0x100fe40000010804 */
[----:B------:R-:W-:Y:S02]  /*94f0*/  FFMA.FTZ R195, R7, c[0x0][0x2d0], -R4 ;  /* 0x0000b40007c37a23 */ /* 0x000fe40000010804 */
[----:B------:R-:W-:Y:S02]  /*9500*/  FADD.FTZ R4, R13, R11 ;  /* 0x0000000b0d047221 */ /* 0x000fe40000010000 */
[----:B------:R-:W-:Y:S01]  /*9510*/  FMUL.FTZ R8, R0, R160 ;  /* 0x000000a000087220 */ /* 0x000fe20000410000 */
[----:B------:R-:W2:Y:S01]  /*9520*/  MUFU.EX2 R7, R5 ;  /* 0x0000000500077308 */ /* 0x000ea20000000800 */
[----:B------:R-:W-:Y:S02]  /*9530*/  FADD.FTZ R172, R12, R4 ;  /* 0x000000040cac7221 */ /* 0x000fe40000010000 */
[C---:B------:R-:W-:Y:S02]  /*9540*/  FMUL.FTZ R12, R0.reuse, R156 ;  /* 0x0000009c000c7220 */ /* 0x040fe40000410000 */
[C---:B------:R-:W-:Y:S02]  /*9550*/  FMUL.FTZ R4, R0.reuse, R164 ;  /* 0x000000a400047220 */ /* 0x040fe40000410000 */
[----:B------:R-:W-:Y:S02]  /*9560*/  FMUL.FTZ R9, R0, R161 ;  /* 0x000000a100097220 */ /* 0x000fe40000410000 */
[C---:B------:R-:W-:Y:S01]  /*9570*/  FMUL.FTZ R10, R2.reuse, R162 ;  /* 0x000000a2020a7220 */ /* 0x040fe20000410000 */
[----:B------:R-:W3:Y:S01]  /*9580*/  MUFU.EX2 R156, R134 ;  /* 0x00000086009c7308 */ /* 0x000ee20000000800 */
[----:B------:R-:W-:Y:S02]  /*9590*/  FMUL.FTZ R11, R2, R163 ;  /* 0x000000a3020b7220 */ /* 0x000fe40000410000 */
[----:B------:R-:W-:Y:S01]  /*95a0*/  FMUL.FTZ R13, R0, R157 ;  /* 0x0000009d000d7220 */ /* 0x000fe20000410000 */
[----:B------:R-:W-:Y:S01]  /*95b0*/  LDSM.16.MT88.4 R160, [R203+0x1800] ;  /* 0x00180000cba0783b */ /* 0x000fe20000004200 */
[C---:B------:R-:W-:Y:S02]  /*95c0*/  FMUL.FTZ R14, R2.reuse, R158 ;  /* 0x0000009e020e7220 */ /* 0x040fe40000410000 */
[C---:B------:R-:W-:Y:S02]  /*95d0*/  FMUL.FTZ R15, R2.reuse, R159 ;  /* 0x0000009f020f7220 */ /* 0x040fe40000410000 */
[C---:B------:R-:W-:Y:S01]  /*95e0*/  FMUL.FTZ R18, R2.reuse, R154 ;  /* 0x0000009a02127220 */ /* 0x040fe20000410000 */
[----:B------:R-:W4:Y:S01]  /*95f0*/  MUFU.EX2 R6, R6 ;  /* 0x0000000600067308 */ /* 0x000f220000000800 */
[C---:B------:R-:W-:Y:S02]  /*9600*/  FMUL.FTZ R19, R2.reuse, R155 ;  /* 0x0000009b02137220 */ /* 0x040fe40000410000 */
[C---:B------:R-:W-:Y:S02]  /*9610*/  FMUL.FTZ R22, R2.reuse, R150 ;  /* 0x0000009602167220 */ /* 0x040fe40000410000 */
[C---:B--2---:R-:W-:Y:S02]  /*9620*/  FFMA.FTZ R5, R2.reuse, R221, R7 ;  /* 0x000000dd02057223 */ /* 0x044fe40000010007 */
[----:B------:R-:W-:Y:S02]  /*9630*/  FMUL.FTZ R23, R2, R151 ;  /* 0x0000009702177220 */ /* 0x000fe40000410000 */
[C---:B------:R-:W-:Y:S01]  /*9640*/  FMUL.FTZ R20, R0.reuse, R148 ;  /* 0x0000009400147220 */ /* 0x040fe20000410000 */
[----:B------:R-:W-:Y:S01]  /*9650*/  MUFU.EX2 R134, R177 ;  /* 0x000000b100867308 */ /* 0x000fe20000000800 */
[----:B------:R-:W-:Y:S02]  /*9660*/  FMUL.FTZ R25, R0, R145 ;  /* 0x0000009100197220 */ /* 0x000fe40000410000 */
[----:B------:R-:W-:Y:S01]  /*9670*/  FMUL.FTZ R26, R2, R146 ;  /* 0x00000092021a7220 */ /* 0x000fe20000410000 */
[----:B---3--:R-:W-:Y:S01]  /*9680*/  F2FP.PACK_AB R171, R156, R152 ;  /* 0x000000989cab723e */ /* 0x008fe200000000ff */
[----:B------:R-:W-:Y:S02]  /*9690*/  FMUL.FTZ R27, R2, R147 ;  /* 0x00000093021b7220 */ /* 0x000fe40000410000 */
[C---:B------:R-:W-:Y:S02]  /*96a0*/  FMUL.FTZ R24, R0.reuse, R144 ;  /* 0x0000009000187220 */ /* 0x040fe40000410000 */
[C---:B------:R-:W-:Y:S01]  /*96b0*/  FMUL.FTZ R28, R0.reuse, R140 ;  /* 0x0000008c001c7220 */ /* 0x040fe20000410000 */
[----:B------:R-:W-:Y:S01]  /*96c0*/  MUFU.EX2 R144, R178 ;  /* 0x000000b200907308 */ /* 0x000fe20000000800 */
[----:B------:R-:W-:Y:S02]  /*96d0*/  FMUL.FTZ R29, R0, R141 ;  /* 0x0000008d001d7220 */ /* 0x000fe40000410000 */
[----:B------:R-:W-:Y:S01]  /*96e0*/  FMUL.FTZ R30, R2, R142 ;  /* 0x0000008e021e7220 */ /* 0x000fe20000410000 */
[C---:B----4-:R-:W-:Y:S01]  /*96f0*/  F2FP.PACK_AB R169, R6.reuse, R7 ;  /* 0x0000000706a9723e */ /* 0x050fe200000000ff */
[----:B------:R-:W-:Y:S02]  /*9700*/  FADD.FTZ R197, R6, R5 ;  /* 0x0000000506c57221 */ /* 0x000fe40000010000 */
[----:B------:R-:W-:Y:S02]  /*9710*/  FMUL.FTZ R5, R0, R165 ;  /* 0x000000a500057220 */ /* 0x000fe40000410000 */
[C---:B------:R-:W-:Y:S01]  /*9720*/  FMUL.FTZ R6, R2.reuse, R166 ;  /* 0x000000a602067220 */ /* 0x040fe20000410000 */
[----:B------:R-:W-:Y:S01]  /*9730*/  MUFU.EX2 R148, R186 ;  /* 0x000000ba00947308 */ /* 0x000fe20000000800 */
[C---:B------:R-:W-:Y:S02]  /*9740*/  FMUL.FTZ R7, R2.reuse, R167 ;  /* 0x000000a702077220 */ /* 0x040fe40000410000 */
[----:B------:R-:W-:Y:S02]  /*9750*/  FMUL.FTZ R31, R2, R143 ;  /* 0x0000008f021f7220 */ /* 0x000fe40000410000 */
[----:B------:R-:W-:Y:S01]  /*9760*/  LDSM.16.MT88.4 R140, [R203+0x800] ;  /* 0x00080000cb8c783b */ /* 0x000fe20000004200 */
[C---:B------:R-:W-:Y:S02]  /*9770*/  FMUL.FTZ R36, R0.reuse, R36 ;  /* 0x0000002400247220 */ /* 0x040fe40000410000 */
[C---:B-1----:R-:W-:Y:S02]  /*9780*/  HMMA.16816.F32 R4, R168.reuse, R136, R4 ;  /* 0x00000088a804723c */ /* 0x042fe40000001804 */
[----:B------:R-:W-:Y:S03]  /*9790*/  MUFU.EX2 R178, R182 ;  /* 0x000000b600b27308 */ /* 0x000fe60000000800 */
        /* <DEDUP_REMOVED lines=25> */
[C---:B------:R-:W-:Y:S01]  /*9930*/  FMUL.FTZ R56, R0.reuse, R56 ;  /* 0x0000003800387220 */ /* 0x040fe20000410000 */
[C---:B-1----:R-:W-:Y:S03]  /*9940*/  HMMA.16816.F32 R12, R168.reuse, R136, R12 ;  /* 0x00000088a80c723c */ /* 0x042fe6000000180c */
[----:B------:R-:W-:Y:S01]  /*9950*/  FMUL.FTZ R57, R0, R57 ;  /* 0x0000003900397220 */ /* 0x000fe20000410000 */
[----:B------:R-:W-:Y:S01]  /*9960*/  MUFU.EX2 R174, R189 ;  /* 0x000000bd00ae7308 */ /* 0x000fe20000000800 */
[C---:B------:R-:W-:Y:S02]  /*9970*/  FMUL.FTZ R58, R2.reuse, R58 ;  /* 0x0000003a023a7220 */ /* 0x040fe40000410000 */
[----:B------:R-:W-:Y:S01]  /*9980*/  FMUL.FTZ R59, R2, R59 ;  /* 0x0000003b023b7220 */ /* 0x000fe20000410000 */
[C---:B------:R-:W-:Y:S01]  /*9990*/  HMMA.16816.F32 R16, R168.reuse, R138, R16 ;  /* 0x0000008aa810723c */ /* 0x040fe20000001810 */
[----:B------:R-:W1:Y:S03]  /*99a0*/  LDSM.16.MT88.4 R136, [R206] ;  /* 0x00000000ce88783b */ /* 0x000e660000004200 */
[C---:B------:R-:W-:Y:S02]  /*99b0*/  FMUL.FTZ R60, R0.reuse, R60 ;  /* 0x0000003c003c7220 */ /* 0x040fe40000410000 */
[----:B------:R-:W-:Y:S01]  /*99c0*/  FMUL.FTZ R61, R0, R61 ;  /* 0x0000003d003d7220 */ /* 0x000fe20000410000 */
[----:B------:R-:W-:Y:S01]  /*99d0*/  MUFU.EX2 R173, R190 ;  /* 0x000000be00ad7308 */ /* 0x000fe20000000800 */
        /* <DEDUP_REMOVED lines=70> */
[C---:B------:R-:W-:Y:S02]  /*9e40*/  FMUL.FTZ R123, R2.reuse, R123 ;  /* 0x0000007b027b7220 */ /* 0x040fe40000410000 */
[C---:B------:R-:W-:Y:S02]  /*9e50*/  FMUL.FTZ R126, R2.reuse, R126 ;  /* 0x0000007e027e7220 */ /* 0x040fe40000410000 */
[C---:B------:R-:W-:Y:S04]  /*9e60*/  FMUL.FTZ R127, R2.reuse, R127 ;  /* 0x0000007f027f7220 */ /* 0x040fe80000410000 */
[C---:B------:R-:W-:Y:S02]  /*9e70*/  FMUL.FTZ R130, R2.reuse, R130 ;  /* 0x0000008202827220 */ /* 0x040fe40000410000 */
[----:B------:R-:W-:Y:S02]  /*9e80*/  FMUL.FTZ R131, R2, R131 ;  /* 0x0000008302837220 */ /* 0x000fe40000410000 */
[----:B------:R-:W2:Y:S01]  /*9e90*/  MUFU.EX2 R2, R179 ;  /* 0x000000b300027308 */ /* 0x000ea20000000800 */
[C---:B------:R-:W-:Y:S02]  /*9ea0*/  FMUL.FTZ R124, R0.reuse, R124 ;  /* 0x0000007c007c7220 */ /* 0x040fe40000410000 */
[C---:B------:R-:W-:Y:S02]  /*9eb0*/  FMUL.FTZ R125, R0.reuse, R125 ;  /* 0x0000007d007d7220 */ /* 0x040fe40000410000 */
[C---:B------:R-:W-:Y:S02]  /*9ec0*/  FMUL.FTZ R128, R0.reuse, R128 ;  /* 0x0000008000807220 */ /* 0x040fe40000410000 */
[----:B------:R-:W-:Y:S02]  /*9ed0*/  FMUL.FTZ R129, R0, R129 ;  /* 0x0000008100817220 */ /* 0x000fe40000410000 */
[----:B------:R-:W-:Y:S01]  /*9ee0*/  FADD.FTZ R0, R133, R172 ;  /* 0x000000ac85007221 */ /* 0x000fe20000010000 */
[----:B------:R-:W3:Y:S10]  /*9ef0*/  MUFU.EX2 R179, R176 ;  /* 0x000000b000b37308 */ /* 0x000ef40000000800 */
[----:B------:R-:W-:Y:S01]  /*9f00*/  MUFU.EX2 R176, R183 ;  /* 0x000000b700b07308 */ /* 0x000fe20000000800 */
[----:B--2---:R-:W-:Y:S01]  /*9f10*/  FADD.FTZ R0, R2, R0 ;  /* 0x0000000002007221 */ /* 0x004fe20000010000 */
[C---:B-1----:R-:W-:Y:S03]  /*9f20*/  HMMA.16816.F32 R44, R168.reuse, R136, R44 ;  /* 0x00000088a82c723c */ /* 0x042fe6000000182c */
[----:B------:R-:W-:Y:S05]  /*9f30*/  FADD.FTZ R0, R144, R0 ;  /* 0x0000000090007221 */ /* 0x000fea0000010000 */
[----:B------:R-:W-:Y:S01]  /*9f40*/  MUFU.EX2 R172, R191 ;  /* 0x000000bf00ac7308 */ /* 0x000fe20000000800 */
[----:B------:R-:W-:Y:S01]  /*9f50*/  FADD.FTZ R0, R134, R0 ;  /* 0x0000000086007221 */ /* 0x000fe20000010000 */
        /* <DEDUP_REMOVED lines=37> */
[----:B---3--:R-:W-:Y:S02]  /*a1b0*/  F2FP.PACK_AB R139, R179, R180 ;  /* 0x000000b4b38b723e */ /* 0x008fe400000000ff */
[----:B------:R-:W-:Y:S05]  /*a1c0*/  F2FP.PACK_AB R169, R173, R174 ;  /* 0x000000aeada9723e */ /* 0x000fea00000000ff */
[C---:B------:R-:W-:Y:S02]  /*a1d0*/  HMMA.16816.F32 R4, R136.reuse, R140, R4 ;  /* 0x0000008c8804723c */ /* 0x040fe40000001804 */
[----:B------:R-:W3:Y:S03]  /*a1e0*/  MUFU.EX2 R134, R185 ;  /* 0x000000b900867308 */ /* 0x000ee60000000800 */
[----:B-1----:R-:W-:Y:S03]  /*a1f0*/  FADD.FTZ R0, R133, R0 ;  /* 0x0000000085007221 */ /* 0x002fe60000010000 */
[C---:B------:R-:W-:Y:S01]  /*a200*/  HMMA.16816.F32 R8, R136.reuse, R142, R8 ;  /* 0x0000008e8808723c */ /* 0x040fe20000001808 */
[----:B------:R-:W1:Y:S03]  /*a210*/  LDSM.16.MT88.4 R140, [R206+0x800] ;  /* 0x00080000ce8c783b */ /* 0x000e660000004200 */
[----:B----4-:R-:W-:Y:S04]  /*a220*/  FADD.FTZ R0, R2, R0 ;  /* 0x0000000002007221 */ /* 0x010fe80000010000 */
[----:B------:R-:W-:Y:S04]  /*a230*/  FADD.FTZ R0, R148, R0 ;  /* 0x0000000094007221 */ /* 0x000fe80000010000 */
[C---:B---3--:R-:W-:Y:S01]  /*a240*/  FADD.FTZ R0, R134.reuse, R0 ;  /* 0x0000000086007221 */ /* 0x048fe20000010000 */
        /* <DEDUP_REMOVED lines=172> */
.L_x_2795:
[----:B------:R-:W-:-:S13]  /*ad10*/  ISETP.GE.AND P0, PT, R216, R226, PT ;  /* 0x000000e2d800720c */ /* 0x000fda0003f06270 */
[----:B------:R-:W-:Y:S05]  /*ad20*/  @!P0 BRA `(.L_x_2807) ;  /* 0x00003b0000008947 */ /* 0x000fea0003800000 */
[----:B------:R-:W-:Y:S02]  /*ad30*/  MOV R134, R16 ;  /* 0x0000001000867202 */ /* 0x000fe40000000f00 */
[----:B------:R-:W-:Y:S02]  /*ad40*/  MOV R133, R132 ;  /* 0x0000008400857202 */ /* 0x000fe40000000f00 */
.L_x_2814:
        /* <DEDUP_REMOVED lines=22> */
[----:B------:R-:W-:Y:S01]  /*aeb0*/  IADD3 R197, R135, 0x5800, RZ ;  /* 0x0000580087c57810 */ /* 0x000fe20007ffe0ff */
        /* <DEDUP_REMOVED lines=29> */
.L_x_2898:
[----:B------:R-:W5:Y:S01]  /*b090*/  SHFL.IDX PT, R5, R14, RZ, 0x181f ;  /* 0x00181fff0e057589 */ /* 0x000f6200000e0000 */
[----:B------:R-:W-:Y:S01]  /*b0a0*/  ISETP.GE.AND P0, PT, R217, c[0x0][0x1d4], PT ;  /* 0x00007500d9007a0c */ /* 0x000fe20003f06270 */
[----:B------:R-:W-:Y:S01]  /*b0b0*/  BSSY B0, `(.L_x_2809) ;  /* 0x000018c000007945 */ /* 0x000fe20003800000 */
[----:B------:R-:W-:Y:S02]  /*b0c0*/  ISETP.GE.AND P5, PT, R223, c[0x0][0x1d4], PT ;  /* 0x00007500df007a0c */ /* 0x000fe40003fa6270 */
[----:B------:R-:W-:Y:S02]  /*b0d0*/  ISETP.GE.AND P4, PT, R224, c[0x0][0x1d4], PT ;  /* 0x00007500e0007a0c */ /* 0x000fe40003f86270 */
[----:B------:R-:W4:Y:S01]  /*b0e0*/  SHFL.IDX PT, R3, R14, 0x1, 0x181f ;  /* 0x00381f000e037f89 */ /* 0x000f2200000e0000 */
[----:B------:R-:W-:Y:S06]  /*b0f0*/  SEL R213, RZ, 0x10, P0 ;  /* 0x00000010ffd57807 */ /* 0x000fec0000000000 */
[----:B----4-:R-:W4:Y:S01]  /*b100*/  SHFL.IDX PT, R4, R4, 0x1, 0x181f ;  /* 0x00381f0004047f89 */ /* 0x010f2200000e0000 */
[C---:B-----5:R-:W-:Y:S05]  /*b110*/  IADD3 R6, P2, R5.reuse, R23, RZ ;  /* 0x0000001705067210 */ /* 0x060fea0007f5e0ff */
[C---:B---3--:R-:W-:Y:S05]  /*b120*/  IMAD.X R7, R2.reuse, 0x1, R15, P2 ;  /* 0x0000000102077824 */ /* 0x048fea00010e060f */
[----:B------:R3:W-:Y:S02]  /*b130*/  LDGSTS.E.BYPASS.LTC128B.128 [R215+0x100], [R6.64], !P0 ;  /* 0x0010000006d77fae */ /* 0x0007e4000c101d46 */
[C---:B---3--:R-:W-:Y:S05]  /*b140*/  IADD3 R6, P2, R5.reuse, R28, RZ ;  /* 0x0000001c05067210 */ /* 0x048fea0007f5e0ff */
[C---:B------:R-:W-:Y:S01]  /*b150*/  IMAD.X R7, R2.reuse, 0x1, R20, P2 ;  /* 0x0000000102077824 */ /* 0x040fe200010e0614 */
[----:B------:R-:W-:Y:S04]  /*b160*/  IADD3 R12, P2, R5, R29, RZ ;  /* 0x0000001d050c7210 */ /* 0x000fe80007f5e0ff */
[----:B------:R3:W-:Y:S01]  /*b170*/  LDGSTS.E.BYPASS.LTC128B.128 [R215+0x2100], [R6.64], !P5 ;  /* 0x0210000006d77fae */ /* 0x0007e2000e901d46 */
[C---:B------:R-:W-:Y:S02]  /*b180*/  IADD3.X R13, R2.reuse, R21, RZ, P2, !PT ;  /* 0x00000015020d7210 */ /* 0x040fe400017fe4ff */
[----:B------:R-:W-:Y:S04]  /*b190*/  ISETP.GE.AND P2, PT, R225, c[0x0][0x1d4], PT ;  /* 0x00007500e1007a0c */ /* 0x000fe80003f46270 */
[----:B------:R5:W-:Y:S01]  /*b1a0*/  LDGSTS.E.BYPASS.LTC128B.128 [R215+0x4100], [R12.64], !P4 ;  /* 0x041000000cd77fae */ /* 0x000be2000e101d46 */
[----:B---3--:R-:W-:Y:S04]  /*b1b0*/  IADD3 R6, P6, R5, R30, RZ ;  /* 0x0000001e05067210 */ /* 0x008fe80007fde0ff */
[----:B------:R-:W-:Y:S02]  /*b1c0*/  IADD3.X R7, R2, R22, RZ, P6, !PT ;  /* 0x0000001602077210 */ /* 0x000fe400037fe4ff */
[C---:B------:R-:W-:Y:S02]  /*b1d0*/  IADD3 R2, -R213.reuse, 0x10, RZ ;  /* 0x00000010d5027810 */ /* 0x040fe40007ffe1ff */
[----:B-----5:R-:W-:Y:S01]  /*b1e0*/  SEL R12, RZ, 0x10, P4 ;  /* 0x00000010ff0c7807 */ /* 0x020fe20002000000 */
[----:B------:R3:W-:Y:S01]  /*b1f0*/  LDGSTS.E.BYPASS.LTC128B.128 [R215+0x6100], [R6.64], !P2 ;  /* 0x0610000006d77fae */ /* 0x0007e2000d101d46 */
[----:B------:R-:W-:Y:S02]  /*b200*/  LOP3.LUT R2, R2, 0xf, RZ, 0xc0, !PT ;  /* 0x0000000f02027812 */ /* 0x000fe400078ec0ff */
[----:B------:R-:W-:Y:S02]  /*b210*/  SEL R13, RZ, 0x10, P2 ;  /* 0x00000010ff0d7807 */ /* 0x000fe40001000000 */
[-C--:B---3--:R-:W-:Y:S02]  /*b220*/  IADD3 R6, P6, P0, R2, R3.reuse, R23 ;  /* 0x0000000302067210 */ /* 0x088fe400078de017 */
[----:B------:R-:W-:Y:S02]  /*b230*/  SEL R2, RZ, 0x10, P5 ;  /* 0x00000010ff027807 */ /* 0x000fe40002800000 */
[-C--:B----4-:R-:W-:Y:S02]  /*b240*/  IADD3.X R7, RZ, R4.reuse, R15, P6, P0 ;  /* 0x00000004ff077210 */ /* 0x090fe400037e040f */
[----:B------:R-:W-:Y:S02]  /*b250*/  ISETP.NE.U32.AND P0, PT, R213, RZ, PT ;  /* 0x000000ffd500720c */ /* 0x000fe40003f05070 */
[----:B------:R-:W-:Y:S04]  /*b260*/  IADD3 R5, -R2, 0x10, RZ ;  /* 0x0000001002057810 */ /* 0x000fe80007ffe1ff */
[----:B------:R-:W-:Y:S07]  /*b270*/  LOP3.LUT R5, R5, 0xf, RZ, 0xc0, !PT ;  /* 0x0000000f05057812 */ /* 0x000fee00078ec0ff */
[----:B------:R3:W-:Y:S01]  /*b280*/  LDGSTS.E.BYPASS.LTC128B.128.ZFILL [R215+0x1100], [R6.64], P0 ;  /* 0x0110000006d77fae */ /* 0x0007e20008141d46 */
[-C--:B------:R-:W-:Y:S04]  /*b290*/  IADD3 R14, P6, P0, R5, R3.reuse, R28 ;  /* 0x00000003050e7210 */ /* 0x080fe800078de01c */
[-C--:B------:R-:W-:Y:S02]  /*b2a0*/  IADD3.X R15, RZ, R4.reuse, R20, P6, P0 ;  /* 0x00000004ff0f7210 */ /* 0x080fe400037e0414 */
[----:B---3--:R-:W-:Y:S04]  /*b2b0*/  IADD3 R6, -R12, 0x10, RZ ;  /* 0x000000100c067810 */ /* 0x008fe80007ffe1ff */
[----:B------:R-:W-:Y:S04]  /*b2c0*/  LOP3.LUT R5, R6, 0xf, RZ, 0xc0, !PT ;  /* 0x0000000f06057812 */ /* 0x000fe800078ec0ff */
[-C--:B------:R-:W-:Y:S02]  /*b2d0*/  IADD3 R20, P6, P0, R5, R3.reuse, R29 ;  /* 0x0000000305147210 */ /* 0x080fe400078de01d */
[----:B------:R-:W-:Y:S02]  /*b2e0*/  IADD3 R5, -R13, 0x10, RZ ;  /* 0x000000100d057810 */ /* 0x000fe40007ffe1ff */
[-C--:B------:R-:W-:Y:S02]  /*b2f0*/  IADD3.X R21, RZ, R4.reuse, R21, P6, P0 ;  /* 0x00000004ff157210 */ /* 0x080fe400037e0415 */
[----:B------:R-:W-:Y:S04]  /*b300*/  LOP3.LUT R5, R5, 0xf, RZ, 0xc0, !PT ;  /* 0x0000000f05057812 */ /* 0x000fe800078ec0ff */
[----:B------:R-:W-:Y:S04]  /*b310*/  IADD3 R28, P6, P0, R5, R3, R30 ;  /* 0x00000003051c7210 */ /* 0x000fe800078de01e */
[----:B------:R-:W-:Y:S02]  /*b320*/  IADD3.X R29, RZ, R4, R22, P6, P0 ;  /* 0x00000004ff1d7210 */ /* 0x000fe400037e0416 */
[C---:B--2---:R-:W-:Y:S03]  /*b330*/  HMMA.16816.F32 R4, R32.reuse, R8, RZ ;  /* 0x000000082004723c */ /* 0x044fe600000018ff */
[----:B------:R-:W-:Y:S02]  /*b340*/  ISETP.NE.U32.AND P0, PT, R2, RZ, PT ;  /* 0x000000ff0200720c */ /* 0x000fe40003f05070 */
[----:B------:R-:W-:Y:S03]  /*b350*/  ISETP.NE.U32.AND P6, PT, R12, RZ, PT ;  /* 0x000000ff0c00720c */ /* 0x000fe60003fc5070 */
[C---:B------:R-:W-:Y:S08]  /*b360*/  HMMA.16816.F32 R8, R32.reuse, R10, RZ ;  /* 0x0000000a2008723c */ /* 0x040ff000000018ff */
[----:B------:R2:W-:Y:S01]  /*b370*/  LDGSTS.E.BYPASS.LTC128B.128.ZFILL [R215+0x3100], [R14.64], P0 ;  /* 0x031000000ed77fae */ /* 0x0005e20008141d46 */
[----:B------:R-:W-:Y:S06]  /*b380*/  ISETP.NE.U32.AND P0, PT, R13, RZ, PT ;  /* 0x000000ff0d00720c */ /* 0x000fec0003f05070 */
[----:B------:R3:W-:Y:S07]  /*b390*/  LDGSTS.E.BYPASS.LTC128B.128.ZFILL [R215+0x5100], [R20.64], P6 ;  /* 0x0510000014d77fae */ /* 0x0007ee000b141d46 */
[----:B------:R4:W-:Y:S01]  /*b3a0*/  LDGSTS.E.BYPASS.LTC128B.128.ZFILL [R215+0x7100], [R28.64], P0 ;  /* 0x071000001cd77fae */ /* 0x0009e20008141d46 */
[----:B------:R-:W-:Y:S06]  /*b3b0*/  ISETP.GT.AND P0, PT, R216, R226, PT ;  /* 0x000000e2d800720c */ /* 0x000fec0003f04270 */
[----:B------:R-:W0:Y:S01]  /*b3c0*/  LDGDEPBAR ;  /* 0x00000000000079af */ /* 0x000e220000000000 */
[C---:B--2---:R-:W-:Y:S08]  /*b3d0*/  HMMA.16816.F32 R12, R32.reuse, R16, RZ ;  /* 0x00000010200c723c */ /* 0x044ff000000018ff */
[C---:B------:R-:W-:Y:S08]  /*b3e0*/  HMMA.16816.F32 R16, R32.reuse, R18, RZ ;  /* 0x000000122010723c */ /* 0x040ff000000018ff */
[C---:B-1-3--:R-:W-:Y:S08]  /*b3f0*/  HMMA.16816.F32 R20, R32.reuse, R24, RZ ;  /* 0x000000182014723c */ /* 0x04aff000000018ff */
[C---:B------:R-:W-:Y:S08]  /*b400*/  HMMA.16816.F32 R24, R32.reuse, R26, RZ ;  /* 0x0000001a2018723c */ /* 0x040ff000000018ff */
[C---:B----4-:R-:W-:Y:S08]  /*b410*/  HMMA.16816.F32 R28, R32.reuse, R168, RZ ;  /* 0x000000a8201c723c */ /* 0x050ff000000018ff */
        /* <DEDUP_REMOVED lines=187> */
[C---:B-1----:R-:W-:Y:S03]  /*bfd0*/  HMMA.16816.F32 R12, R188.reuse, R168, R12 ;  /* 0x000000a8bc0c723c */ /* 0x042fe6000000180c */
[----:B------:R-:W-:Y:S02]  /*bfe0*/  FMUL.FTZ R3, R11, c[0x0][0x320] ;  /* 0x0000c8000b037a20 */ /* 0x000fe40000410000 */
[----:B------:R-:W1:Y:S03]  /*bff0*/  MUFU.TANH R185, R10 ;  /* 0x0000000a00b97308 */ /* 0x000e660000002400 */
[C---:B------:R-:W-:Y:S07]  /*c000*/  HMMA.16816.F32 R16, R188.reuse, R170, R16 ;  /* 0x000000aabc10723c */ /* 0x040fee0000001810 */
[----:B------:R4:W1:Y:S01]  /*c010*/  MUFU.TANH R183, R3 ;  /* 0x0000000300b77308 */ /* 0x0008620000002400 */
[----:B--2---:R-:W-:Y:S08]  /*c020*/  FMUL.FTZ R0, R5, c[0x0][0x320] ;  /* 0x0000c80005007a20 */ /* 0x004ff00000410000 */
[----:B------:R-:W-:Y:S01]  /*c030*/  FMUL.FTZ R2, R12, c[0x0][0x320] ;  /* 0x0000c8000c027a20 */ /* 0x000fe20000410000 */
[----:B------:R2:W1:Y:S10]  /*c040*/  MUFU.TANH R184, R0 ;  /* 0x0000000000b87308 */ /* 0x0004740000002400 */
[----:B------:R-:W1:Y:S01]  /*c050*/  MUFU.TANH R177, R2 ;  /* 0x0000000200b17308 */ /* 0x000e620000002400 */
[----:B----4-:R-:W-:Y:S09]  /*c060*/  FMUL.FTZ R3, R19, c[0x0][0x320] ;  /* 0x0000c80013037a20 */ /* 0x010ff20000410000 */
[----:B------:R-:W4:Y:S01]  /*c070*/  MUFU.TANH R173, R3 ;  /* 0x0000000300ad7308 */ /* 0x000f220000002400 */
[----:B--2---:R-:W-:Y:S09]  /*c080*/  FMUL.FTZ R0, R6, c[0x0][0x320] ;  /* 0x0000c80006007a20 */ /* 0x004ff20000410000 */
[----:B------:R2:W1:Y:S02]  /*c090*/  MUFU.TANH R186, R0 ;  /* 0x0000000000ba7308 */ /* 0x0004640000002400 */
[----:B--2---:R-:W-:Y:S02]  /*c0a0*/  FMUL.FTZ R0, R7, c[0x0][0x320] ;  /* 0x0000c80007007a20 */ /* 0x004fe40000410000 */
[----:B------:R-:W2:Y:S06]  /*c0b0*/  LDSM.16.M88.4 R4, [R201+0x1000] ;  /* 0x00100000c904783b */ /* 0x000eac0000000200 */
[----:B------:R5:W1:Y:S02]  /*c0c0*/  MUFU.TANH R187, R0 ;  /* 0x0000000000bb7308 */ /* 0x000a640000002400 */
[----:B-----5:R-:W-:Y:S08]  /*c0d0*/  FMUL.FTZ R0, R8, c[0x0][0x320] ;  /* 0x0000c80008007a20 */ /* 0x020ff00000410000 */
[----:B------:R5:W1:Y:S01]  /*c0e0*/  MUFU.TANH R182, R0 ;  /* 0x0000000000b67308 */ /* 0x000a620000002400 */
[C---:B--2---:R-:W-:Y:S07]  /*c0f0*/  HMMA.16816.F32 R20, R188.reuse, R4, R20 ;  /* 0x00000004bc14723c */ /* 0x044fee0000001814 */
[----:B------:R-:W-:Y:S01]  /*c100*/  FMUL.FTZ R4, R18, c[0x0][0x320] ;  /* 0x0000c80012047a20 */ /* 0x000fe20000410000 */
[C---:B------:R-:W-:Y:S03]  /*c110*/  HMMA.16816.F32 R24, R188.reuse, R6, R24 ;  /* 0x00000006bc18723c */ /* 0x040fe60000001818 */
[----:B------:R-:W2:Y:S01]  /*c120*/  MUFU.TANH R174, R4 ;  /* 0x0000000400ae7308 */ /* 0x000ea20000002400 */
        /* <DEDUP_REMOVED lines=64> */
[----:B-1----:R-:W-:Y:S01]  /*c530*/  IMAD.MOV.U32 R0, RZ, RZ, R2 ;  /* 0x000000ffff007224 */ /* 0x002fe200078e0002 */
        /* <DEDUP_REMOVED lines=25> */
.L_x_2899:
        /* <DEDUP_REMOVED lines=22> */
.L_x_2900:
[C---:B---3--:R-:W-:Y:S02]  /*c830*/  IADD3 R2, -R213.reuse, 0x10, RZ ;  /* 0x00000010d5027810 */ /* 0x048fe40007ffe1ff */
[----:B------:R-:W-:Y:S02]  /*c840*/  ISETP.NE.U32.AND P0, PT, R213, RZ, PT ;  /* 0x000000ffd500720c */ /* 0x000fe40003f05070 */
[----:B------:R-:W-:Y:S02]  /*c850*/  LOP3.LUT R2, R2, 0xf, RZ, 0xc0, !PT ;  /* 0x0000000f02027812 */ /* 0x000fe400078ec0ff */
[----:B-1----:R-:W-:Y:S02]  /*c860*/  P2R R5, PR, RZ, 0x2 ;  /* 0x00000002ff057803 */ /* 0x002fe40000000000 */
[----:B--2---:R-:W-:Y:S04]  /*c870*/  IADD3 R2, P1, P6, R2, R0, R25 ;  /* 0x0000000002027210 */ /* 0x004fe80007e3e019 */
[----:B----4-:R-:W-:Y:S02]  /*c880*/  IADD3.X R3, RZ, R4, R9, P1, P6 ;  /* 0x00000004ff037210 */ /* 0x010fe40000fec409 */
[C---:B------:R-:W-:Y:S02]  /*c890*/  IADD3 R6, P6, R0.reuse, R27, RZ ;  /* 0x0000001b00067210 */ /* 0x040fe40007fde0ff */
[----:B------:R-:W-:Y:S01]  /*c8a0*/  ISETP.NE.AND P1, PT, R5, RZ, PT ;  /* 0x000000ff0500720c */ /* 0x000fe20003f25270 */
        /* <DEDUP_REMOVED lines=9> */
[----:B-1----:R-:W-:Y:S05]  /*c940*/  IADD3 R2, P0, R0, R28, RZ ;  /* 0x0000001c00027210 */ /* 0x002fea0007f1e0ff */
[----:B------:R-:W-:Y:S05]  /*c950*/  IMAD.X R3, R4, 0x1, R12, P0 ;  /* 0x0000000104037824 */ /* 0x000fea00000e060c */
[----:B------:R2:W-:Y:S03]  /*c960*/  LDGSTS.E.BYPASS.LTC128B.128 [R215+0xf100], [R2.64], !P2 ;  /* 0x0f10000002d77fae */ /* 0x0005e6000d101d46 */
.L_x_2810:
[----:B--234-:R-:W-:Y:S05]  /*c970*/  BSYNC B0 ;  /* 0x0000000000007941 */ /* 0x01cfea0003800000 */
.L_x_2809:
        /* <DEDUP_REMOVED lines=41> */
.L_x_2901:
        /* <DEDUP_REMOVED lines=450> */
.L_x_2807:
[----:B------:R-:W-:Y:S05]  /*e830*/  BRA.DIV ~URZ, `(.L_x_2815) ;  /* 0x000080727f007947 */ /* 0x000fea000b800000 */
[----:B------:R1:W2:Y:S02]  /*e840*/  SHFL.BFLY PT, R0, R222, 0x2, 0x1f ;  /* 0x0c401f00de007f89 */ /* 0x0002a400000e0000 */
.L_x_2902:
[----:B--2---:R-:W-:Y:S01]  /*e850*/  FADD.FTZ R5, R0, R222 ;  /* 0x000000de00057221 */ /* 0x004fe20000010000 */
[----:B------:R-:W-:Y:S05]  /*e860*/  BRA.DIV ~URZ, `(.L_x_2816) ;  /* 0x000080927f007947 */ /* 0x000fea000b800000 */
[----:B------:R-:W2:Y:S02]  /*e870*/  SHFL.BFLY PT, R0, R221, 0x2, 0x1f ;  /* 0x0c401f00dd007f89 */ /* 0x000ea400000e0000 */
[----:B--2---:R-:W-:-:S02]  /*e880*/  FADD.FTZ R4, R0, R221 ;  /* 0x000000dd00047221 */ /* 0x004fc40000010000 */
[----:B------:R-:W2:Y:S04]  /*e890*/  SHFL.BFLY PT, R0, R5, 0x1, 0x1f ;  /* 0x0c201f0005007f89 */ /* 0x000ea800000e0000 */
[----:B------:R3:W4:Y:S01]  /*e8a0*/  SHFL.BFLY PT, R3, R4, 0x1, 0x1f ;  /* 0x0c201f0004037f89 */ /* 0x00072200000e0000 */
[----:B--2---:R-:W-:-:S05]  /*e8b0*/  FADD.FTZ R5, R5, R0 ;  /* 0x0000000005057221 */ /* 0x004fca0000010000 */
.L_x_2903:
        /* <DEDUP_REMOVED lines=33> */
[C---:B--2---:R-:W-:Y:S02]  /*ead0*/  FMUL.FTZ R120, R0.reuse, R154 ;  /* 0x0000009a00787220 */ /* 0x044fe40000410000 */
        /* <DEDUP_REMOVED lines=114> */
.L_x_2776:
        /* <DEDUP_REMOVED lines=8> */
[----:B-1----:R-:W-:Y:S01]  /*f280*/  IMAD.MOV.U32 R5, RZ, RZ, c[0x0][0x564] ;  /* 0x00015900ff057624 */ /* 0x002fe200078e00ff */
[----:B--2---:R-:W-:-:S06]  /*f290*/  ISETP.EQ.U32.AND P0, PT, R3, R2, PT ;  /* 0x000000020300720c */ /* 0x004fcc0003f02070 */
[----:B------:R-:W1:Y:S07]  /*f2a0*/  POPC R2, UR4 ;  /* 0x0000000400027d09 */ /* 0x000e6e0008000000 */
[----:B-1----:R1:W2:Y:S04]  /*f2b0*/  @P0 ATOMG.E.ADD.STRONG.GPU PT, R2, [R4.64], R2 ;  /* 0x00000002040209a8 */ /* 0x0022a800081ee1c6 */
[----:B-1----:R-:W1:Y:S04]  /*f2c0*/  S2R R4, SR_LTMASK ;  /* 0x0000000000047919 */ /* 0x002e680000003900 */
[----:B--2---:R1:W2:Y:S02]  /*f2d0*/  SHFL.IDX PT, R3, R2, R3, 0x1f ;  /* 0x00001f0302037589 */ /* 0x0042a400000e0000 */
[----:B-1----:R-:W-:-:S06]  /*f2e0*/  LOP3.LUT R2, R4, UR4, RZ, 0xc0, !PT ;  /* 0x0000000404027c12 */ /* 0x002fcc000f8ec0ff */
[----:B------:R-:W2:Y:S02]  /*f2f0*/  POPC R2, R2 ;  /* 0x0000000200027309 */ /* 0x000ea40000000000 */
[----:B--2---:R-:W-:-:S06]  /*f300*/  IADD3 R240, R3, c[0x0][0xc], R2 ;  /* 0x0000030003f07a10 */ /* 0x004fcc0007ffe002 */
.L_x_2818:
[----:B------:R-:W-:Y:S05]  /*f310*/  BSYNC B0 ;  /* 0x0000000000007941 */ /* 0x000fea0003800000 */
.L_x_2817:
[----:B------:R-:W-:Y:S01]  /*f320*/  PRMT R0, R0, 0x9910, RZ ;  /* 0x0000991000007816 */ /* 0x000fe200000000ff */
[----:B------:R-:W-:Y:S01]  /*f330*/  BSSY B1, `(.L_x_2819) ;  /* 0x0000452000017945 */ /* 0x000fe20003800000 */
[----:B------:R-:W-:Y:S02]  /*f340*/  IMAD.MOV.U32 R106, RZ, RZ, R240 ;  /* 0x000000ffff6a7224 */ /* 0x000fe400078e00f0 */
[----:B------:R-:W-:-:S13]  /*f350*/  ISETP.NE.AND P0, PT, R0, RZ, PT ;  /* 0x000000ff0000720c */ /* 0x000fda0003f05270 */
[----:B------:R-:W-:Y:S05]  /*f360*/  @!P0 BRA `(.L_x_2820) ;  /* 0x000036e000008947 */ /* 0x000fea0003800000 */
[----:B-1----:R-:W2:Y:S04]  /*f370*/  LDL R5, [R1+0x4] ;  /* 0x0000040001057983 */ /* 0x002ea80000100800 */
        /* <DEDUP_REMOVED lines=109> */
[----:B-1----:R-:W2:Y:S01]  /*fa50*/  LDL.LU R5, [R1] ;  /* 0x0000000001057983 */ /* 0x002ea20000300800 */
        /* <DEDUP_REMOVED lines=20> */
[----:B------:R-:W-:Y:S02]  /*fba0*/  ISETP.NE.AND.EX P2, PT, RZ, c[0x0][0x50c], PT, P2 ;  /* 0x00014300ff007a0c */ /* 0x000fe40003f45320 */
[----:B-1----:R-:W-:-:S02]  /*fbb0*/  F2FP.PACK_AB R2, R137, R136 ;  /* 0x000000888902723e */ /* 0x002fc400000000ff */
        /* <DEDUP_REMOVED lines=27> */
.L_x_2821:
[----:B-1----:R-:W2:Y:S04]  /*fd70*/  LDL.LU R2, [R1+0x2c] ;  /* 0x00002c0001027983 */ /* 0x002ea80000300800 */
[----:B------:R-:W3:Y:S01]  /*fd80*/  LDL R9, [R1+0x28] ;  /* 0x0000280001097983 */ /* 0x000ee20000100800 */
[----:B------:R-:W-:Y:S01]  /*fd90*/  IMAD.MOV.U32 R15, RZ, RZ, 0x368 ;  /* 0x00000368ff0f7424 */ /* 0x000fe200078e00ff */
[----:B------:R-:W-:-:S02]  /*fda0*/  ISETP.GT.AND P3, PT, R5, 0x1, PT ;  /* 0x000000010500780c */ /* 0x000fc40003f64270 */
[----:B------:R-:W4:Y:S01]  /*fdb0*/  LDL R110, [R1+0x34] ;  /* 0x00003400016e7983 */ /* 0x000f220000100800 */
[----:B------:R-:W-:Y:S02]  /*fdc0*/  ISETP.NE.U32.AND P0, PT, RZ, c[0x0][0x500], PT ;  /* 0x00014000ff007a0c */ /* 0x000fe40003f05070 */
[----:B------:R-:W-:Y:S02]  /*fdd0*/  SEL R15, R15, 0x328, P3 ;  /* 0x000003280f0f7807 */ /* 0x000fe40001800000 */
[----:B------:R-:W-:Y:S02]  /*fde0*/  ISETP.NE.AND.EX P0, PT, RZ, c[0x0][0x504], PT, P0 ;  /* 0x00014100ff007a0c */ /* 0x000fe40003f05300 */
[----:B------:R-:W1:Y:S01]  /*fdf0*/  LDC.64 R4, c[0x0][R15+0x170] ;  /* 0x00005c000f047b82 */ /* 0x000e620000000a00 */
[----:B------:R-:W-:Y:S02]  /*fe00*/  LOP3.LUT R11, R242, 0xffff, RZ, 0xc0, !PT ;  /* 0x0000fffff20b7812 */ /* 0x000fe400078ec0ff */
[----:B------:R-:W-:-:S05]  /*fe10*/  SEL R8, R251, RZ, !P0 ;  /* 0x000000fffb087207 */ /* 0x000fca0004000000 */
[----:B------:R-:W1:Y:S08]  /*fe20*/  LDC.64 R12, c[0x0][R15+0x168] ;  /* 0x00005a000f0c7b82 */ /* 0x000e700000000a00 */
[----:B------:R-:W2:Y:S01]  /*fe30*/  LDC.64 R16, c[0x0][R15+0x178] ;  /* 0x00005e000f107b82 */ /* 0x000ea20000000a00 */
[----:B-----5:R-:W-:Y:S01]  /*fe40*/  SHF.R.S32.HI R10, RZ, 0x1f, R0 ;  /* 0x0000001fff0a7819 */ /* 0x020fe20000011400 */
[----:B-1----:R-:W-:-:S02]  /*fe50*/  IMAD R6, R13, R11, RZ ;  /* 0x0000000b0d067224 */ /* 0x002fc400078e02ff */
[----:B------:R-:W1:Y:S02]  /*fe60*/  S2R R13, SR_TID.X ;  /* 0x00000000000d7919 */ /* 0x000e640000002100 */
[----:B-1----:R-:W-:-:S04]  /*fe70*/  SHF.R.S32.HI R107, RZ, 0x1f, R13 ;  /* 0x0000001fff6b7819 */ /* 0x002fc8000001140d */
[----:B------:R-:W-:-:S04]  /*fe80*/  LEA.HI R107, R107, R13, RZ, 0x5 ;  /* 0x0000000d6b6b7211 */ /* 0x000fc800078f28ff */
[----:B------:R-:W-:-:S05]  /*fe90*/  LOP3.LUT R107, R107, 0xffffffe0, RZ, 0xc0, !PT ;  /* 0xffffffe06b6b7812 */ /* 0x000fca00078ec0ff */
[----:B------:R-:W-:Y:S02]  /*fea0*/  IMAD.IADD R107, R13, 0x1, -R107 ;  /* 0x000000010d6b7824 */ /* 0x000fe400078e0a6b */
[----:B------:R-:W-:Y:S01]  /*feb0*/  IMAD R13, R14, c[0x0][0x4e8], RZ ;  /* 0x00013a000e0d7a24 */ /* 0x000fe200078e02ff */
[----:B--2---:R-:W-:Y:S01]  /*fec0*/  SEL R3, R2, RZ, !P0 ;  /* 0x000000ff02037207 */ /* 0x004fe20004000000 */
[----:B------:R-:W-:-:S04]  /*fed0*/  IMAD R2, R5, R8, RZ ;  /* 0x0000000805027224 */ /* 0x000fc800078e02ff */
[C---:B------:R-:W-:Y:S02]  /*fee0*/  IMAD R7, R4.reuse, R3, R2 ;  /* 0x0000000304077224 */ /* 0x040fe400078e0202 */
[----:B------:R-:W-:-:S04]  /*fef0*/  IMAD.WIDE.U32 R2, R4, R8, RZ ;  /* 0x0000000804027225 */ /* 0x000fc800078e00ff */
[----:B------:R-:W-:-:S04]  /*ff00*/  IMAD.WIDE.U32 R4, R12, R11, RZ ;  /* 0x0000000b0c047225 */ /* 0x000fc800078e00ff */
[----:B------:R-:W-:Y:S01]  /*ff10*/  IMAD.IADD R3, R3, 0x1, R7 ;  /* 0x0000000103037824 */ /* 0x000fe200078e0207 */
[----:B------:R-:W-:Y:S01]  /*ff20*/  IADD3 R12, P1, P0, R2, R4, R0 ;  /* 0x00000004020c7210 */ /* 0x000fe2000783e000 */
[----:B------:R-:W-:Y:S02]  /*ff30*/  IMAD.MOV.U32 R2, RZ, RZ, c[0x0][0x4e8] ;  /* 0x00013a00ff027624 */ /* 0x000fe400078e00ff */
[----:B------:R-:W-:-:S03]  /*ff40*/  IMAD.IADD R6, R5, 0x1, R6 ;  /* 0x0000000105067824 */ /* 0x000fc600078e0206 */
[----:B------:R-:W-:Y:S02]  /*ff50*/  ISETP.NE.AND P2, PT, R2, 0x1, PT ;  /* 0x000000010200780c */ /* 0x000fe40003f45270 */
[----:B---3--:R-:W-:-:S05]  /*ff60*/  SEL R2, R9, RZ, P3 ;  /* 0x000000ff09027207 */ /* 0x008fca0001800000 */
[-C--:B------:R-:W-:Y:S02]  /*ff70*/  IMAD R7, R17, R2.reuse, RZ ;  /* 0x0000000211077224 */ /* 0x080fe400078e02ff */
[----:B------:R-:W-:Y:S02]  /*ff80*/  IMAD.WIDE.U32 R4, R16, R2, RZ ;  /* 0x0000000210047225 */ /* 0x000fe400078e00ff */
[----:B------:R-:W1:Y:S02]  /*ff90*/  LDC.64 R16, c[0x0][R15+0x160] ;  /* 0x000058000f107b82 */ /* 0x000e640000000a00 */
[----:B------:R-:W-:Y:S01]  /*ffa0*/  IMAD.IADD R9, R250, 0x1, R239 ;  /* 0x00000001fa097824 */ /* 0x000fe200078e02ef */
[----:B------:R-:W-:-:S03]  /*ffb0*/  IADD3.X R6, R3, R6, R10, P1, P0 ;  /* 0x0000000603067210 */ /* 0x000fc60000fe040a */
[----:B------:R-:W-:-:S04]  /*ffc0*/  @P2 IMAD.HI.U32 R3, R9, c[0x0][0x4ec], RZ ;  /* 0x00013b0009032a27 */ /* 0x000fc800078e00ff */
[----:B------:R-:W-:Y:S01]  /*ffd0*/  IMAD.MOV.U32 R2, RZ, RZ, R9 ;  /* 0x000000ffff027224 */ /* 0x000fe200078e0009 */
[----:B------:R-:W-:-:S04]  /*ffe0*/  @P2 SHF.R.U32.HI R2, RZ, c[0x0][0x4f0], R3 ;  /* 0x00013c00ff022a19 */ /* 0x000fc80000011603 */
[----:B------:R-:W-:Y:S02]  /*fff0*/  IADD3 R4, P1, P0, R2, R12, R4 ;  /* 0x0000000c02047210 */ /* 0x000fe4000783e004 */
        /* <DEDUP_REMOVED lines=17> */
[----:B------:R-:W1:Y:S04]  /*10110*/  SHFL.IDX PT, R7, R2, RZ, 0x1c1f ;  /* 0x001c1fff02077589 */ /* 0x000e6800000e0000 */
[----:B------:R-:W-:Y:S04]  /*10120*/  SHFL.IDX PT, R4, R4, 0x1, 0x1c1f ;  /* 0x003c1f0004047f89 */ /* 0x000fe800000e0000 */
[----:B------:R4:W2:Y:S01]  /*10130*/  SHFL.IDX PT, R5, R2, 0x1, 0x1c1f ;  /* 0x003c1f0002057f89 */ /* 0x0008a200000e0000 */
[----:B------:R-:W-:Y:S01]  /*10140*/  LOP3.LUT P0, RZ, R107, 0x3, RZ, 0xc0, !PT ;  /* 0x000000036bff7812 */ /* 0x000fe2000780c0ff */
[----:B----4-:R-:W-:-:S05]  /*10150*/  IMAD.IADD R2, R110, 0x1, R239 ;  /* 0x000000016e027824 */ /* 0x010fca00078e02ef */
[C---:B------:R-:W-:Y:S02]  /*10160*/  IADD3 R3, R2.reuse, 0x8, RZ ;  /* 0x0000000802037810 */ /* 0x040fe40007ffe0ff */
[-C--:B------:R-:W-:Y:S02]  /*10170*/  ISETP.GE.OR P1, PT, R2, R13.reuse, P0 ;  /* 0x0000000d0200720c */ /* 0x080fe40000726670 */
[----:B------:R-:W-:-:S11]  /*10180*/  ISETP.GE.OR P0, PT, R3, R13, P0 ;  /* 0x0000000d0300720c */ /* 0x000fd60000706670 */
[----:B-1----:R1:W-:Y:S01]  /*10190*/  @!P1 ST.E [R6.64], R18 ;  /* 0x0000001206009985 */ /* 0x0023e2000c101906 */
[----:B------:R-:W-:-:S03]  /*101a0*/  ISETP.GE.AND P1, PT, R2, R13, PT ;  /* 0x0000000d0200720c */ /* 0x000fc60003f26270 */
[----:B--2---:R1:W-:Y:S01]  /*101b0*/  @!P0 ST.E [R4.64], R19 ;  /* 0x0000001304008985 */ /* 0x0043e2000c101906 */
[----:B------:R-:W-:Y:S01]  /*101c0*/  ISETP.GE.AND P0, PT, R3, R13, PT ;  /* 0x0000000d0300720c */ /* 0x000fe20003f06270 */
        /* <DEDUP_REMOVED lines=48> */
.L_x_2904:
[----:B------:R-:W-:Y:S05]  /*104d0*/  BRA.DIV ~URZ, `(.L_x_2824) ;  /* 0x000065827f007947 */ /* 0x000fea000b800000 */
[----:B------:R4:W2:Y:S02]  /*104e0*/  SHFL.IDX PT, R0, R14, RZ, 0x181f ;  /* 0x00181fff0e007589 */ /* 0x0008a400000e0000 */
.L_x_2905:
        /* <DEDUP_REMOVED lines=24> */
.L_x_2826:
[----:B------:R-:W-:Y:S05]  /*10670*/  BSYNC B0 ;  /* 0x0000000000007941 */ /* 0x000fea0003800000 */
.L_x_2825:
[----:B------:R-:W-:Y:S05]  /*10680*/  BRA.DIV ~URZ, `(.L_x_2827) ;  /* 0x000064427f007947 */ /* 0x000fea000b800000 */
[----:B---3--:R3:W4:Y:S04]  /*10690*/  SHFL.IDX PT, R4, R5, 0x1, 0x181f ;  /* 0x00381f0005047f89 */ /* 0x00872800000e0000 */
[----:B--2---:R3:W2:Y:S02]  /*106a0*/  SHFL.IDX PT, R0, R14, 0x1, 0x181f ;  /* 0x00381f000e007f89 */ /* 0x0046a400000e0000 */
.L_x_2906:
        /* <DEDUP_REMOVED lines=24> */
.L_x_2829:
[----:B------:R-:W-:Y:S05]  /*10830*/  BSYNC B0 ;  /* 0x0000000000007941 */ /* 0x000fea0003800000 */
.L_x_2828:
[----:B------:R-:W-:Y:S05]  /*10840*/  BRA.DIV ~URZ, `(.L_x_2830) ;  /* 0x000063527f007947 */ /* 0x000fea000b800000 */
[----:B----4-:R4:W3:Y:S02]  /*10850*/  SHFL.IDX PT, R4, R5, 0x2, 0x181f ;  /* 0x00581f0005047f89 */ /* 0x0108e400000e0000 */
.L_x_2907:
[----:B------:R-:W-:Y:S05]  /*10860*/  BRA.DIV ~URZ, `(.L_x_2831) ;  /* 0x000063a27f007947 */ /* 0x000fea000b800000 */
[----:B--2---:R2:W4:Y:S02]  /*10870*/  SHFL.IDX PT, R0, R14, 0x2, 0x181f ;  /* 0x00581f000e007f89 */ /* 0x00452400000e0000 */
.L_x_2908:
        /* <DEDUP_REMOVED lines=24> */
.L_x_2833:
[----:B------:R-:W-:Y:S05]  /*10a00*/  BSYNC B0 ;  /* 0x0000000000007941 */ /* 0x000fea0003800000 */
.L_x_2832:
[----:B------:R-:W-:Y:S05]  /*10a10*/  BRA.DIV ~URZ, `(.L_x_2834) ;  /* 0x000062627f007947 */ /* 0x000fea000b800000 */
[----:B---3--:R3:W1:Y:S04]  /*10a20*/  SHFL.IDX PT, R4, R5, 0x3, 0x181f ;  /* 0x00781f0005047f89 */ /* 0x00866800000e0000 */
[----:B----4-:R3:W4:Y:S02]  /*10a30*/  SHFL.IDX PT, R0, R14, 0x3, 0x181f ;  /* 0x00781f000e007f89 */ /* 0x01072400000e0000 */
.L_x_2909:
        /* <DEDUP_REMOVED lines=25> */
.L_x_2822:
        /* <DEDUP_REMOVED lines=33> */
.L_x_2910:
[----:B------:R-:W-:Y:S05]  /*10de0*/  BRA.DIV ~URZ, `(.L_x_2837) ;  /* 0x00005fd27f007947 */ /* 0x000fea000b800000 */
[----:B------:R3:W4:Y:S02]  /*10df0*/  SHFL.IDX PT, R0, R12, RZ, 0x1c1f ;  /* 0x001c1fff0c007589 */ /* 0x00072400000e0000 */
.L_x_2911:
[----:B------:R-:W-:Y:S01]  /*10e00*/  BSSY B0, `(.L_x_2838) ;  /* 0x00000e0000007945 */ /* 0x000fe20003800000 */
[----:B------:R-:W-:Y:S05]  /*10e10*/  @P1 BRA `(.L_x_2839) ;  /* 0x00000de000001947 */ /* 0x000fea0003800000 */
[C---:B------:R-:W-:Y:S02]  /*10e20*/  ISETP.GE.AND P1, PT, R248.reuse, c[0x0][0x3c8], PT ;  /* 0x0000f200f8007a0c */ /* 0x040fe40003f26270 */
[C---:B------:R-:W-:Y:S02]  /*10e30*/  IADD3 R7, R248.reuse, 0x8, RZ ;  /* 0x00000008f8077810 */ /* 0x040fe40007ffe0ff */
[C---:B------:R-:W-:Y:S02]  /*10e40*/  IADD3 R6, R248.reuse, 0x10, RZ ;  /* 0x00000010f8067810 */ /* 0x040fe40007ffe0ff */
[----:B------:R-:W-:Y:S02]  /*10e50*/  ISETP.GE.AND P3, PT, R7, c[0x0][0x3c8], PT ;  /* 0x0000f20007007a0c */ /* 0x000fe40003f66270 */
[----:B------:R-:W-:-:S02]  /*10e60*/  IADD3 R9, R248, 0x8, RZ ;  /* 0x00000008f8097810 */ /* 0x000fc40007ffe0ff */
[----:B------:R-:W-:Y:S02]  /*10e70*/  ISETP.GE.AND P4, PT, R6, c[0x0][0x3c8], PT ;  /* 0x0000f20006007a0c */ /* 0x000fe40003f86270 */
[C---:B------:R-:W-:Y:S01]  /*10e80*/  IADD3 R8, R248.reuse, 0x18, RZ ;  /* 0x00000018f8087810 */ /* 0x040fe20007ffe0ff */
[----:B----4-:R-:W-:Y:S01]  /*10e90*/  @!P1 IMAD.MOV.U32 R2, RZ, RZ, R0 ;  /* 0x000000ffff029224 */ /* 0x010fe200078e0000 */
[----:B------:R-:W-:Y:S01]  /*10ea0*/  SHF.R.S32.HI R9, RZ, 0x1f, R9 ;  /* 0x0000001fff097819 */ /* 0x000fe20000011409 */
[----:B--2---:R-:W-:Y:S01]  /*10eb0*/  @!P1 IMAD.MOV.U32 R3, RZ, RZ, R4 ;  /* 0x000000ffff039224 */ /* 0x004fe200078e0004 */
[C---:B------:R-:W-:Y:S02]  /*10ec0*/  IADD3 R13, R248.reuse, 0x20, RZ ;  /* 0x00000020f80d7810 */ /* 0x040fe40007ffe0ff */
[C---:B------:R-:W-:Y:S01]  /*10ed0*/  IADD3 R11, R248.reuse, 0x18, RZ ;  /* 0x00000018f80b7810 */ /* 0x040fe20007ffe0ff */
[----:B------:R-:W-:Y:S01]  /*10ee0*/  @!P1 IMAD.WIDE R2, R248, 0x4, R2 ;  /* 0x00000004f8029825 */ /* 0x000fe200078e0202 */
[----:B------:R-:W-:-:S02]  /*10ef0*/  ISETP.GE.AND P6, PT, R13, c[0x0][0x3c8], PT ;  /* 0x0000f2000d007a0c */ /* 0x000fc40003fc6270 */
[----:B------:R-:W-:Y:S02]  /*10f00*/  SHF.R.S32.HI R11, RZ, 0x1f, R11 ;  /* 0x0000001fff0b7819 */ /* 0x000fe4000001140b */
[----:B------:R2:W-:Y:S01]  /*10f10*/  @!P1 ST.E.64 [R2.64], R22 ;  /* 0x0000001602009985 */ /* 0x0005e2000c101b06 */
[----:B------:R-:W-:Y:S02]  /*10f20*/  ISETP.GE.AND P1, PT, R8, c[0x0][0x3c8], PT ;  /* 0x0000f20008007a0c */ /* 0x000fe40003f26270 */
[C---:B------:R-:W-:Y:S02]  /*10f30*/  IADD3 R10, R248.reuse, 0x30, RZ ;  /* 0x00000030f80a7810 */ /* 0x040fe40007ffe0ff */
[----:B------:R-:W-:Y:S02]  /*10f40*/  IADD3 R14, R248, 0x20, RZ ;  /* 0x00000020f80e7810 */ /* 0x000fe40007ffe0ff */
[----:B------:R-:W-:Y:S02]  /*10f50*/  ISETP.GE.AND P5, PT, R10, c[0x0][0x3c8], PT ;  /* 0x0000f2000a007a0c */ /* 0x000fe40003fa6270 */
[----:B------:R-:W-:-:S02]  /*10f60*/  SHF.R.S32.HI R14, RZ, 0x1f, R14 ;  /* 0x0000001fff0e7819 */ /* 0x000fc4000001140e */
[C---:B------:R-:W-:Y:S02]  /*10f70*/  IADD3 R15, R248.reuse, 0xa0, RZ ;  /* 0x000000a0f80f7810 */ /* 0x040fe40007ffe0ff */
[C---:B------:R-:W-:Y:S02]  /*10f80*/  IADD3 R16, R248.reuse, 0xb0, RZ ;  /* 0x000000b0f8107810 */ /* 0x040fe40007ffe0ff */
[C---:B------:R-:W-:Y:S02]  /*10f90*/  IADD3 R17, R248.reuse, 0xa0, RZ ;  /* 0x000000a0f8117810 */ /* 0x040fe40007ffe0ff */
[----:B------:R-:W-:Y:S02]  /*10fa0*/  IADD3 R18, R248, 0xe8, RZ ;  /* 0x000000e8f8127810 */ /* 0x000fe40007ffe0ff */
[----:B------:R-:W-:Y:S02]  /*10fb0*/  SHF.R.S32.HI R17, RZ, 0x1f, R17 ;  /* 0x0000001fff117819 */ /* 0x000fe40000011411 */
[----:B------:R-:W-:-:S02]  /*10fc0*/  SHF.R.S32.HI R18, RZ, 0x1f, R18 ;  /* 0x0000001fff127819 */ /* 0x000fc40000011412 */
[----:B--2---:R-:W-:-:S04]  /*10fd0*/  @!P3 LEA R2, P2, R7, R0, 0x2 ;  /* 0x000000000702b211 */ /* 0x004fc800078410ff */
[----:B------:R-:W-:Y:S02]  /*10fe0*/  @!P3 LEA.HI.X R3, R7, R4, R9, 0x2, P2 ;  /* 0x000000040703b211 */ /* 0x000fe400010f1409 */
[C---:B------:R-:W-:Y:S02]  /*10ff0*/  IADD3 R7, R248.reuse, 0x10, RZ ;  /* 0x00000010f8077810 */ /* 0x040fe40007ffe0ff */
[----:B------:R-:W-:Y:S01]  /*11000*/  IADD3 R9, R248, 0x28, RZ ;  /* 0x00000028f8097810 */ /* 0x000fe20007ffe0ff */
[----:B------:R2:W-:Y:S01]  /*11010*/  @!P3 ST.E.64 [R2.64], R24 ;  /* 0x000000180200b985 */ /* 0x0005e2000c101b06 */
[----:B------:R-:W-:Y:S02]  /*11020*/  SHF.R.S32.HI R7, RZ, 0x1f, R7 ;  /* 0x0000001fff077819 */ /* 0x000fe40000011407 */
[----:B--2---:R-:W-:-:S04]  /*11030*/  @!P4 LEA R2, P2, R6, R0, 0x2 ;  /* 0x000000000602c211 */ /* 0x004fc800078410ff */
[----:B------:R-:W-:Y:S02]  /*11040*/  @!P4 LEA.HI.X R3, R6, R4, R7, 0x2, P2 ;  /* 0x000000040603c211 */ /* 0x000fe400010f1407 */
[----:B------:R-:W-:Y:S02]  /*11050*/  ISETP.GE.AND P2, PT, R9, c[0x0][0x3c8], PT ;  /* 0x0000f20009007a0c */ /* 0x000fe40003f46270 */
[C---:B------:R-:W-:Y:S01]  /*11060*/  @!P1 LEA R6, P3, R8.reuse, R0, 0x2 ;  /* 0x0000000008069211 */ /* 0x040fe200078610ff */
[----:B------:R2:W-:Y:S03]  /*11070*/  @!P4 ST.E.64 [R2.64], R26 ;  /* 0x0000001a0200c985 */ /* 0x0005e6000c101b06 */
        /* <DEDUP_REMOVED lines=9> */
[C---:B----4-:R-:W-:Y:S01]  /*11110*/  @!P2 LEA R6, P3, R9.reuse, R0, 0x2 ;  /* 0x000000000906a211 */ /* 0x050fe200078610ff */
[----:B------:R2:W-:Y:S01]  /*11120*/  @!P6 ST.E.64 [R2.64], R30 ;  /* 0x0000001e0200e985 */ /* 0x0005e2000c101b06 */
[C---:B------:R-:W-:Y:S02]  /*11130*/  IADD3 R14, R248.reuse, 0x30, RZ ;  /* 0x00000030f80e7810 */ /* 0x040fe40007ffe0ff */
[----:B------:R-:W-:Y:S02]  /*11140*/  @!P2 LEA.HI.X R7, R9, R4, R11, 0x2, P3 ;  /* 0x000000040907a211 */ /* 0x000fe400018f140b */
[----:B------:R-:W-:-:S02]  /*11150*/  IADD3 R9, R248, 0x48, RZ ;  /* 0x00000048f8097810 */ /* 0x000fc40007ffe0ff */
[----:B------:R-:W-:Y:S01]  /*11160*/  IADD3 R11, R248, 0x38, RZ ;  /* 0x00000038f80b7810 */ /* 0x000fe20007ffe0ff */
[----:B------:R4:W-:Y:S01]  /*11170*/  @!P2 ST.E.64 [R6.64], R32 ;  /* 0x000000200600a985 */ /* 0x0009e2000c101b06 */
[----:B------:R-:W-:Y:S02]  /*11180*/  ISETP.GE.AND P6, PT, R13, c[0x0][0x3c8], PT ;  /* 0x0000f2000d007a0c */ /* 0x000fe40003fc6270 */
[----:B------:R-:W-:Y:S02]  /*11190*/  ISETP.GE.AND P2, PT, R9, c[0x0][0x3c8], PT ;  /* 0x0000f20009007a0c */ /* 0x000fe40003f46270 */
[----:B------:R-:W-:Y:S02]  /*111a0*/  SHF.R.S32.HI R14, RZ, 0x1f, R14 ;  /* 0x0000001fff0e7819 */ /* 0x000fe4000001140e */
        /* <DEDUP_REMOVED lines=74> */
[----:B----4-:R-:W-:Y:S01]  /*11650*/  @!P2 LEA R6, P3, R9, R0, 0x2 ;  /* 0x000000000906a211 */ /* 0x010fe200078610ff */
[----:B------:R2:W-:Y:S01]  /*11660*/  @!P6 ST.E.64 [R2.64], R68 ;  /* 0x000000440200e985 */ /* 0x0005e2000c101b06 */
[----:B------:R-:W-:Y:S02]  /*11670*/  ISETP.GE.AND P6, PT, R15, c[0x0][0x3c8], PT ;  /* 0x0000f2000f007a0c */ /* 0x000fe40003fc6270 */
[----:B------:R-:W-:Y:S02]  /*11680*/  @!P2 LEA.HI.X R7, R9, R4, R11, 0x2, P3 ;  /* 0x000000040907a211 */ /* 0x000fe400018f140b */
[----:B------:R-:W-:-:S02]  /*11690*/  IADD3 R11, R248, 0xa8, RZ ;  /* 0x000000a8f80b7810 */ /* 0x000fc40007ffe0ff */
[C---:B------:R-:W-:Y:S01]  /*116a0*/  IADD3 R9, R248.reuse, 0x98, RZ ;  /* 0x00000098f8097810 */ /* 0x040fe20007ffe0ff */
[----:B------:R4:W-:Y:S01]  /*116b0*/  @!P2 ST.E.64 [R6.64], R72 ;  /* 0x000000480600a985 */ /* 0x0009e2000c101b06 */
[----:B------:R-:W-:Y:S02]  /*116c0*/  ISETP.GE.AND P2, PT, R11, c[0x0][0x3c8], PT ;  /* 0x0000f2000b007a0c */ /* 0x000fe40003f46270 */
[----:B------:R-:W-:Y:S02]  /*116d0*/  SHF.R.S32.HI R13, RZ, 0x1f, R13 ;  /* 0x0000001fff0d7819 */ /* 0x000fe4000001140d */
[----:B------:R-:W-:Y:S02]  /*116e0*/  SHF.R.S32.HI R9, RZ, 0x1f, R9 ;  /* 0x0000001fff097819 */ /* 0x000fe40000011409 */
[----:B------:R-:W-:Y:S02]  /*116f0*/  IADD3 R14, R248, 0xc0, RZ ;  /* 0x000000c0f80e7810 */ /* 0x000fe40007ffe0ff */
        /* <DEDUP_REMOVED lines=10> */
[----:B------:R-:W-:Y:S02]  /*117a0*/  ISETP.GE.AND P1, PT, R10, c[0x0][0x3c8], PT ;  /* 0x0000f2000a007a0c */ /* 0x000fe40003f26270 */
[----:B------:R-:W-:-:S04]  /*117b0*/  @!P2 LEA R8, P3, R11, R0, 0x2 ;  /* 0x000000000b08a211 */ /* 0x000fc800078610ff */
[----:B------:R-:W-:Y:S02]  /*117c0*/  @!P2 LEA.HI.X R9, R11, R4, R13, 0x2, P3 ;  /* 0x000000040b09a211 */ /* 0x000fe400018f140d */
[C---:B------:R-:W-:Y:S02]  /*117d0*/  IADD3 R13, R248.reuse, 0xc8, RZ ;  /* 0x000000c8f80d7810 */ /* 0x040fe40007ffe0ff */
[----:B------:R-:W-:Y:S02]  /*117e0*/  IADD3 R11, R248, 0xd0, RZ ;  /* 0x000000d0f80b7810 */ /* 0x000fe40007ffe0ff */
[----:B--2---:R-:W-:-:S04]  /*117f0*/  @!P6 LEA R2, P4, R15, R0, 0x2 ;  /* 0x000000000f02e211 */ /* 0x004fc800078810ff */
[----:B------:R-:W-:Y:S02]  /*11800*/  @!P6 LEA.HI.X R3, R15, R4, R17, 0x2, P4 ;  /* 0x000000040f03e211 */ /* 0x000fe400020f1411 */
[C---:B------:R-:W-:Y:S02]  /*11810*/  IADD3 R17, R248.reuse, 0xb0, RZ ;  /* 0x000000b0f8117810 */ /* 0x040fe40007ffe0ff */
[----:B------:R-:W-:Y:S01]  /*11820*/  IADD3 R15, R248, 0xb8, RZ ;  /* 0x000000b8f80f7810 */ /* 0x000fe20007ffe0ff */
[----:B------:R2:W-:Y:S01]  /*11830*/  @!P6 ST.E.64 [R2.64], R84 ;  /* 0x000000540200e985 */ /* 0x0005e2000c101b06 */
[----:B------:R-:W-:Y:S02]  /*11840*/  ISETP.GE.AND P6, PT, R14, c[0x0][0x3c8], PT ;  /* 0x0000f2000e007a0c */ /* 0x000fe40003fc6270 */
[----:B------:R-:W-:Y:S01]  /*11850*/  ISETP.GE.AND P4, PT, R13, c[0x0][0x3c8], PT ;  /* 0x0000f2000d007a0c */ /* 0x000fe20003f86270 */
[----:B------:R5:W-:Y:S01]  /*11860*/  @!P2 ST.E.64 [R8.64], R88 ;  /* 0x000000580800a985 */ /* 0x000be2000c101b06 */
[----:B----4-:R-:W-:-:S02]  /*11870*/  @!P5 LEA R6, P3, R16, R0, 0x2 ;  /* 0x000000001006d211 */ /* 0x010fc400078610ff */
[----:B------:R-:W-:Y:S02]  /*11880*/  SHF.R.S32.HI R17, RZ, 0x1f, R17 ;  /* 0x0000001fff117819 */ /* 0x000fe40000011411 */
[----:B------:R-:W-:Y:S02]  /*11890*/  SHF.R.S32.HI R15, RZ, 0x1f, R15 ;  /* 0x0000001fff0f7819 */ /* 0x000fe4000001140f */
[----:B------:R-:W-:Y:S02]  /*118a0*/  @!P5 LEA.HI.X R7, R16, R4, R17, 0x2, P3 ;  /* 0x000000041007d211 */ /* 0x000fe400018f1411 */
[----:B------:R-:W-:Y:S02]  /*118b0*/  ISETP.GE.AND P3, PT, R11, c[0x0][0x3c8], PT ;  /* 0x0000f2000b007a0c */ /* 0x000fe40003f66270 */
[C---:B------:R-:W-:Y:S01]  /*118c0*/  IADD3 R16, R248.reuse, 0xc0, RZ ;  /* 0x000000c0f8107810 */ /* 0x040fe20007ffe0ff */
[----:B------:R4:W-:Y:S01]  /*118d0*/  @!P5 ST.E.64 [R6.64], R92 ;  /* 0x0000005c0600d985 */ /* 0x0009e2000c101b06 */
[----:B------:R-:W-:-:S02]  /*118e0*/  IADD3 R17, R248, 0xe8, RZ ;  /* 0x000000e8f8117810 */ /* 0x000fc40007ffe0ff */
[----:B------:R-:W-:Y:S02]  /*118f0*/  SHF.R.S32.HI R16, RZ, 0x1f, R16 ;  /* 0x0000001fff107819 */ /* 0x000fe40000011410 */
[----:B--2---:R-:W-:-:S04]  /*11900*/  @!P1 LEA R2, P2, R10, R0, 0x2 ;  /* 0x000000000a029211 */ /* 0x004fc800078410ff */
[----:B------:R-:W-:Y:S02]  /*11910*/  @!P1 LEA.HI.X R3, R10, R4, R15, 0x2, P2 ;  /* 0x000000040a039211 */ /* 0x000fe400010f140f */
[----:B------:R-:W-:Y:S02]  /*11920*/  IADD3 R15, R248, 0xc8, RZ ;  /* 0x000000c8f80f7810 */ /* 0x000fe40007ffe0ff */
[----:B-----5:R-:W-:Y:S01]  /*11930*/  @!P6 LEA R8, P2, R14, R0, 0x2 ;  /* 0x000000000e08e211 */ /* 0x020fe200078410ff */
[----:B------:R2:W-:Y:S01]  /*11940*/  @!P1 ST.E.64 [R2.64], R96 ;  /* 0x0000006002009985 */ /* 0x0005e2000c101b06 */
[----:B------:R-:W-:Y:S02]  /*11950*/  SHF.R.S32.HI R15, RZ, 0x1f, R15 ;  /* 0x0000001fff0f7819 */ /* 0x000fe4000001140f */
[----:B------:R-:W-:Y:S02]  /*11960*/  IADD3 R10, R248, 0xd8, RZ ;  /* 0x000000d8f80a7810 */ /* 0x000fe40007ffe0ff */
[----:B------:R-:W-:-:S02]  /*11970*/  @!P6 LEA.HI.X R9, R14, R4, R16, 0x2, P2 ;  /* 0x000000040e09e211 */ /* 0x000fc400010f1410 */
[----:B------:R-:W-:Y:S02]  /*11980*/  ISETP.GE.AND P1, PT, R10, c[0x0][0x3c8], PT ;  /* 0x0000f2000a007a0c */ /* 0x000fe40003f26270 */
[----:B------:R-:W-:Y:S01]  /*11990*/  IADD3 R14, R248, 0xe0, RZ ;  /* 0x000000e0f80e7810 */ /* 0x000fe20007ffe0ff */
[----:B------:R-:W-:Y:S01]  /*119a0*/  @!P6 ST.E.64 [R8.64], R134 ;  /* 0x000000860800e985 */ /* 0x000fe2000c101b06 */
[----:B----4-:R-:W-:Y:S02]  /*119b0*/  @!P3 LEA R6, P2, R11, R0, 0x2 ;  /* 0x000000000b06b211 */ /* 0x010fe400078410ff */
        /* <DEDUP_REMOVED lines=19> */
[----:B------:R-:W-:-:S03]  /*11af0*/  @!P6 LEA R10, P2, R14, R0, 0x2 ;  /* 0x000000000e0ae211 */ /* 0x000fc600078410ff */
[----:B------:R2:W-:Y:S01]  /*11b00*/  @!P1 ST.E.64 [R2.64], R108 ;  /* 0x0000006c02009985 */ /* 0x0005e2000c101b06 */
[----:B------:R-:W-:Y:S02]  /*11b10*/  @!P6 LEA.HI.X R11, R14, R4, R16, 0x2, P2 ;  /* 0x000000040e0be211 */ /* 0x000fe400010f1410 */
[-C--:B------:R-:W-:Y:S02]  /*11b20*/  @!P5 LEA R8, P1, R17, R0.reuse, 0x2 ;  /* 0x000000001108d211 */ /* 0x080fe400078210ff */
[C---:B------:R-:W-:Y:S01]  /*11b30*/  IADD3 R16, R248.reuse, 0xf0, RZ ;  /* 0x000000f0f8107810 */ /* 0x040fe20007ffe0ff */
[----:B------:R1:W-:Y:S01]  /*11b40*/  @!P6 ST.E.64 [R10.64], R148 ;  /* 0x000000940a00e985 */ /* 0x0003e2000c101b06 */
[----:B------:R-:W-:Y:S02]  /*11b50*/  IADD3 R14, R248, 0xf8, RZ ;  /* 0x000000f8f80e7810 */ /* 0x000fe40007ffe0ff */
[----:B----4-:R-:W-:Y:S02]  /*11b60*/  @!P4 LEA R6, P2, R15, R0, 0x2 ;  /* 0x000000000f06c211 */ /* 0x010fe400078410ff */
[----:B------:R-:W-:-:S02]  /*11b70*/  SHF.R.S32.HI R16, RZ, 0x1f, R16 ;  /* 0x0000001fff107819 */ /* 0x000fc40000011410 */
        /* <DEDUP_REMOVED lines=8> */
.L_x_2839:
[----:B------:R-:W-:Y:S05]  /*11c00*/  BSYNC B0 ;  /* 0x0000000000007941 */ /* 0x000fea0003800000 */
.L_x_2838:
[----:B------:R-:W-:Y:S05]  /*11c10*/  BRA.DIV ~URZ, `(.L_x_2840) ;  /* 0x000052127f007947 */ /* 0x000fea000b800000 */
[----:B--2---:R2:W1:Y:S04]  /*11c20*/  SHFL.IDX PT, R4, R5, 0x1, 0x1c1f ;  /* 0x003c1f0005047f89 */ /* 0x00446800000e0000 */
[----:B----4-:R2:W4:Y:S02]  /*11c30*/  SHFL.IDX PT, R0, R12, 0x1, 0x1c1f ;  /* 0x003c1f000c007f89 */ /* 0x01052400000e0000 */
.L_x_2912:
[----:B------:R-:W-:Y:S05]  /*11c40*/  @P0 BRA `(.L_x_2835) ;  /* 0x00001c0000000947 */ /* 0x000fea0003800000 */
[C---:B-1----:R-:W-:Y:S02]  /*11c50*/  IADD3 R11, R248.reuse, 0x8, RZ ;  /* 0x00000008f80b7810 */ /* 0x042fe40007ffe0ff */
[C---:B------:R-:W-:Y:S02]  /*11c60*/  ISETP.GE.AND P0, PT, R248.reuse, c[0x0][0x3c8], PT ;  /* 0x0000f200f8007a0c */ /* 0x040fe40003f06270 */
[----:B------:R-:W-:Y:S02]  /*11c70*/  ISETP.GE.AND P5, PT, R11, c[0x0][0x3c8], PT ;  /* 0x0000f2000b007a0c */ /* 0x000fe40003fa6270 */
[----:B------:R-:W-:-:S02]  /*11c80*/  IADD3 R13, R248, 0x10, RZ ;  /* 0x00000010f80d7810 */ /* 0x000fc40007ffe0ff */
[C---:B------:R-:W-:Y:S02]  /*11c90*/  IADD3 R15, R248.reuse, 0x8, RZ ;  /* 0x00000008f80f7810 */ /* 0x040fe40007ffe0ff */
[----:B------:R-:W-:Y:S02]  /*11ca0*/  ISETP.GE.AND P4, PT, R13, c[0x0][0x3c8], PT ;  /* 0x0000f2000d007a0c */ /* 0x000fe40003f86270 */
[----:B------:R-:W-:Y:S02]  /*11cb0*/  IADD3 R10, R248, 0x18, RZ ;  /* 0x00000018f80a7810 */ /* 0x000fe40007ffe0ff */
[----:B------:R-:W-:Y:S01]  /*11cc0*/  SHF.R.S32.HI R15, RZ, 0x1f, R15 ;  /* 0x0000001fff0f7819 */ /* 0x000fe2000001140f */
[----:B----4-:R-:W-:Y:S01]  /*11cd0*/  @!P0 IMAD.MOV.U32 R2, RZ, RZ, R0 ;  /* 0x000000ffff028224 */ /* 0x010fe200078e0000 */
[----:B------:R-:W-:Y:S01]  /*11ce0*/  ISETP.GE.AND P3, PT, R10, c[0x0][0x3c8], PT ;  /* 0x0000f2000a007a0c */ /* 0x000fe20003f66270 */
[----:B------:R-:W-:Y:S01]  /*11cf0*/  @!P0 IMAD.MOV.U32 R3, RZ, RZ, R4 ;  /* 0x000000ffff038224 */ /* 0x000fe200078e0004 */
[----:B------:R-:W-:-:S02]  /*11d00*/  @!P5 LEA R8, P6, R11, R0, 0x2 ;  /* 0x000000000b08d211 */ /* 0x000fc400078c10ff */
[C---:B--23--:R-:W-:Y:S01]  /*11d10*/  IADD3 R12, R248.reuse, 0x20, RZ ;  /* 0x00000020f80c7810 */ /* 0x04cfe20007ffe0ff */
[C---:B------:R-:W-:Y:S01]  /*11d20*/  @!P0 IMAD.WIDE R2, R248.reuse, 0x4, R2 ;  /* 0x00000004f8028825 */ /* 0x040fe200078e0202 */
[----:B------:R-:W-:Y:S02]  /*11d30*/  @!P5 LEA.HI.X R9, R11, R4, R15, 0x2, P6 ;  /* 0x000000040b09d211 */ /* 0x000fe400030f140f */
[----:B------:R-:W-:Y:S02]  /*11d40*/  IADD3 R15, R248, 0x10, RZ ;  /* 0x00000010f80f7810 */ /* 0x000fe40007ffe0ff */
[----:B------:R-:W-:Y:S01]  /*11d50*/  ISETP.GE.AND P2, PT, R12, c[0x0][0x3c8], PT ;  /* 0x0000f2000c007a0c */ /* 0x000fe20003f46270 */
[----:B------:R1:W-:Y:S01]  /*11d60*/  @!P0 ST.E.64 [R2.64], R116 ;  /* 0x0000007402008985 */ /* 0x0003e2000c101b06 */
[----:B------:R-:W-:Y:S02]  /*11d70*/  @!P4 LEA R6, P0, R13, R0, 0x2 ;  /* 0x000000000d06c211 */ /* 0x000fe400078010ff */
[----:B------:R-:W-:Y:S01]  /*11d80*/  SHF.R.S32.HI R15, RZ, 0x1f, R15 ;  /* 0x0000001fff0f7819 */ /* 0x000fe2000001140f */
[----:B------:R2:W-:Y:S01]  /*11d90*/  @!P5 ST.E.64 [R8.64], R152 ;  /* 0x000000980800d985 */ /* 0x0005e2000c101b06 */
[----:B------:R-:W-:-:S02]  /*11da0*/  IADD3 R14, R248, 0x28, RZ ;  /* 0x00000028f80e7810 */ /* 0x000fc40007ffe0ff */
[----:B------:R-:W-:Y:S02]  /*11db0*/  IADD3 R11, R248, 0x18, RZ ;  /* 0x00000018f80b7810 */ /* 0x000fe40007ffe0ff */
[----:B------:R-:W-:Y:S02]  /*11dc0*/  @!P4 LEA.HI.X R7, R13, R4, R15, 0x2, P0 ;  /* 0x000000040d07c211 */ /* 0x000fe400000f140f */
[----:B------:R-:W-:Y:S02]  /*11dd0*/  ISETP.GE.AND P1, PT, R14, c[0x0][0x3c8], PT ;  /* 0x0000f2000e007a0c */ /* 0x000fe40003f26270 */
[C---:B------:R-:W-:Y:S01]  /*11de0*/  IADD3 R5, R248.reuse, 0x30, RZ ;  /* 0x00000030f8057810 */ /* 0x040fe20007ffe0ff */
[----:B------:R3:W-:Y:S01]  /*11df0*/  @!P4 ST.E.64 [R6.64], R128 ;  /* 0x000000800600c985 */ /* 0x0007e2000c101b06 */
[----:B------:R-:W-:Y:S02]  /*11e00*/  SHF.R.S32.HI R11, RZ, 0x1f, R11 ;  /* 0x0000001fff0b7819 */ /* 0x000fe4000001140b */
[----:B------:R-:W-:-:S02]  /*11e10*/  IADD3 R15, R248, 0x20, RZ ;  /* 0x00000020f80f7810 */ /* 0x000fc40007ffe0ff */
[----:B------:R-:W-:Y:S02]  /*11e20*/  ISETP.GE.AND P0, PT, R5, c[0x0][0x3c8], PT ;  /* 0x0000f20005007a0c */ /* 0x000fe40003f06270 */
[----:B------:R-:W-:Y:S02]  /*11e30*/  SHF.R.S32.HI R15, RZ, 0x1f, R15 ;  /* 0x0000001fff0f7819 */ /* 0x000fe4000001140f */
[C---:B------:R-:W-:Y:S02]  /*11e40*/  IADD3 R13, R248.reuse, 0x40, RZ ;  /* 0x00000040f80d7810 */ /* 0x040fe40007ffe0ff */
[----:B------:R-:W-:Y:S02]  /*11e50*/  IADD3 R16, R248, 0xb0, RZ ;  /* 0x000000b0f8107810 */ /* 0x000fe40007ffe0ff */
[----:B-1----:R-:W-:Y:S02]  /*11e60*/  @!P3 LEA R2, P6, R10, R0, 0x2 ;  /* 0x000000000a02b211 */ /* 0x002fe400078c10ff */
[----:B------:R-:W-:-:S02]  /*11e70*/  SHF.R.S32.HI R16, RZ, 0x1f, R16 ;  /* 0x0000001fff107819 */ /* 0x000fc40000011410 */
[----:B------:R-:W-:Y:S02]  /*11e80*/  @!P3 LEA.HI.X R3, R10, R4, R11, 0x2, P6 ;  /* 0x000000040a03b211 */ /* 0x000fe400030f140b */
[----:B--2---:R-:W-:Y:S02]  /*11e90*/  @!P2 LEA R8, P4, R12, R0, 0x2 ;  /* 0x000000000c08a211 */ /* 0x004fe400078810ff */
[----:B------:R-:W-:Y:S01]  /*11ea0*/  IADD3 R11, R248, 0x38, RZ ;  /* 0x00000038f80b7810 */ /* 0x000fe20007ffe0ff */
[----:B------:R1:W-:Y:S01]  /*11eb0*/  @!P3 ST.E.64 [R2.64], R120 ;  /* 0x000000780200b985 */ /* 0x0003e2000c101b06 */
[----:B------:R-:W-:Y:S02]  /*11ec0*/  @!P2 LEA.HI.X R9, R12, R4, R15, 0x2, P4 ;  /* 0x000000040c09a211 */ /* 0x000fe400020f140f */
[----:B------:R-:W-:Y:S02]  /*11ed0*/  ISETP.GE.AND P5, PT, R11, c[0x0][0x3c8], PT ;  /* 0x0000f2000b007a0c */ /* 0x000fe40003fa6270 */
[----:B------:R-:W-:Y:S01]  /*11ee0*/  IADD3 R15, R248, 0x28, RZ ;  /* 0x00000028f80f7810 */ /* 0x000fe20007ffe0ff */
[----:B------:R2:W-:Y:S01]  /*11ef0*/  @!P2 ST.E.64 [R8.64], R150 ;  /* 0x000000960800a985 */ /* 0x0005e2000c101b06 */
[----:B---3--:R-:W-:-:S02]  /*11f00*/  @!P1 LEA R6, P3, R14, R0, 0x2 ;  /* 0x000000000e069211 */ /* 0x008fc400078610ff */
[----:B------:R-:W-:Y:S02]  /*11f10*/  SHF.R.S32.HI R15, RZ, 0x1f, R15 ;  /* 0x0000001fff0f7819 */ /* 0x000fe4000001140f */
[----:B------:R-:W-:Y:S02]  /*11f20*/  IADD3 R12, R248, 0x30, RZ ;  /* 0x00000030f80c7810 */ /* 0x000fe40007ffe0ff */
[----:B------:R-:W-:Y:S02]  /*11f30*/  @!P1 LEA.HI.X R7, R14, R4, R15, 0x2, P3 ;  /* 0x000000040e079211 */ /* 0x000fe400018f140f */
[----:B------:R-:W-:Y:S02]  /*11f40*/  SHF.R.S32.HI R12, RZ, 0x1f, R12 ;  /* 0x0000001fff0c7819 */ /* 0x000fe4000001140c */
[----:B------:R-:W-:Y:S01]  /*11f50*/  IADD3 R10, R248, 0x48, RZ ;  /* 0x00000048f80a7810 */ /* 0x000fe20007ffe0ff */
[----:B------:R3:W-:Y:S01]  /*11f60*/  @!P1 ST.E.64 [R6.64], R140 ;  /* 0x0000008c06009985 */ /* 0x0007e2000c101b06 */
[----:B------:R-:W-:-:S02]  /*11f70*/  ISETP.GE.AND P4, PT, R13, c[0x0][0x3c8], PT ;  /* 0x0000f2000d007a0c */ /* 0x000fc40003f86270 */
[----:B------:R-:W-:Y:S02]  /*11f80*/  IADD3 R15, R248, 0x38, RZ ;  /* 0x00000038f80f7810 */ /* 0x000fe40007ffe0ff */
[----:B------:R-:W-:Y:S02]  /*11f90*/  ISETP.GE.AND P3, PT, R10, c[0x0][0x3c8], PT ;  /* 0x0000f2000a007a0c */ /* 0x000fe40003f66270 */
[----:B------:R-:W-:Y:S02]  /*11fa0*/  SHF.R.S32.HI R15, RZ, 0x1f, R15 ;  /* 0x0000001fff0f7819 */ /* 0x000fe4000001140f */
[----:B------:R-:W-:Y:S02]  /*11fb0*/  IADD3 R14, R248, 0x58, RZ ;  /* 0x00000058f80e7810 */ /* 0x000fe40007ffe0ff */
[----:B-1----:R-:W-:Y:S02]  /*11fc0*/  @!P0 LEA R2, P6, R5, R0, 0x2 ;  /* 0x0000000005028211 */ /* 0x002fe400078c10ff */
[----:B------:R-:W-:-:S02]  /*11fd0*/  ISETP.GE.AND P1, PT, R14, c[0x0][0x3c8], PT ;  /* 0x0000f2000e007a0c */ /* 0x000fc40003f26270 */
[----:B------:R-:W-:Y:S02]  /*11fe0*/  @!P0 LEA.HI.X R3, R5, R4, R12, 0x2, P6 ;  /* 0x0000000405038211 */ /* 0x000fe400030f140c */
[C---:B--2---:R-:W-:Y:S02]  /*11ff0*/  @!P5 LEA R8, P6, R11.reuse, R0, 0x2 ;  /* 0x000000000b08d211 */ /* 0x044fe400078c10ff */
[----:B------:R-:W-:Y:S01]  /*12000*/  IADD3 R12, R248, 0x50, RZ ;  /* 0x00000050f80c7810 */ /* 0x000fe20007ffe0ff */
[----:B------:R1:W-:Y:S01]  /*12010*/  @!P0 ST.E.64 [R2.64], R124 ;  /* 0x0000007c02008985 */ /* 0x0003e2000c101b06 */
[----:B------:R-:W-:Y:S02]  /*12020*/  @!P5 LEA.HI.X R9, R11, R4, R15, 0x2, P6 ;  /* 0x000000040b09d211 */ /* 0x000fe400030f140f */
[----:B------:R-:W-:Y:S02]  /*12030*/  ISETP.GE.AND P2, PT, R12, c[0x0][0x3c8], PT ;  /* 0x0000f2000c007a0c */ /* 0x000fe40003f46270 */
[C---:B------:R-:W-:Y:S01]  /*12040*/  IADD3 R15, R248.reuse, 0x40, RZ ;  /* 0x00000040f80f7810 */ /* 0x040fe20007ffe0ff */
[----:B------:R2:W-:Y:S01]  /*12050*/  @!P5 ST.E.64 [R8.64], R146 ;  /* 0x000000920800d985 */ /* 0x0005e2000c101b06 */
[----:B------:R-:W-:-:S02]  /*12060*/  IADD3 R11, R248, 0x48, RZ ;  /* 0x00000048f80b7810 */ /* 0x000fc40007ffe0ff */
[C---:B---3--:R-:W-:Y:S02]  /*12070*/  @!P4 LEA R6, P0, R13.reuse, R0, 0x2 ;  /* 0x000000000d06c211 */ /* 0x048fe400078010ff */
[----:B------:R-:W-:Y:S02]  /*12080*/  SHF.R.S32.HI R15, RZ, 0x1f, R15 ;  /* 0x0000001fff0f7819 */ /* 0x000fe4000001140f */
[----:B------:R-:W-:Y:S02]  /*12090*/  SHF.R.S32.HI R11, RZ, 0x1f, R11 ;  /* 0x0000001fff0b7819 */ /* 0x000fe4000001140b */
[----:B------:R-:W-:Y:S02]  /*120a0*/  @!P4 LEA.HI.X R7, R13, R4, R15, 0x2, P0 ;  /* 0x000000040d07c211 */ /* 0x000fe400000f140f */
[C---:B------:R-:W-:Y:S02]  /*120b0*/  IADD3 R15, R248.reuse, 0x50, RZ ;  /* 0x00000050f80f7810 */ /* 0x040fe40007ffe0ff */
[----:B------:R-:W-:Y:S01]  /*120c0*/  IADD3 R5, R248, 0x60, RZ ;  /* 0x00000060f8057810 */ /* 0x000fe20007ffe0ff */
[----:B------:R3:W-:Y:S01]  /*120d0*/  @!P4 ST.E.64 [R6.64], R138 ;  /* 0x0000008a0600c985 */ /* 0x0007e2000c101b06 */
[----:B------:R-:W-:-:S02]  /*120e0*/  SHF.R.S32.HI R15, RZ, 0x1f, R15 ;  /* 0x0000001fff0f7819 */ /* 0x000fc4000001140f */
[----:B------:R-:W-:Y:S02]  /*120f0*/  ISETP.GE.AND P0, PT, R5, c[0x0][0x3c8], PT ;  /* 0x0000f20005007a0c */ /* 0x000fe40003f06270 */
[----:B------:R-:W-:Y:S02]  /*12100*/  IADD3 R13, R248, 0x70, RZ ;  /* 0x00000070f80d7810 */ /* 0x000fe40007ffe0ff */
[C---:B-1----:R-:W-:Y:S02]  /*12110*/  @!P3 LEA R2, P6, R10.reuse, R0, 0x2 ;  /* 0x000000000a02b211 */ /* 0x042fe400078c10ff */
[----:B------:R-:W-:Y:S02]  /*12120*/  ISETP.GE.AND P4, PT, R13, c[0x0][0x3c8], PT ;  /* 0x0000f2000d007a0c */ /* 0x000fe40003f86270 */
[----:B------:R-:W-:Y:S02]  /*12130*/  @!P3 LEA.HI.X R3, R10, R4, R11, 0x2, P6 ;  /* 0x000000040a03b211 */ /* 0x000fe400030f140b */
[----:B--2---:R-:W-:-:S02]  /*12140*/  @!P2 LEA R8, P6, R12, R0, 0x2 ;  /* 0x000000000c08a211 */ /* 0x004fc400078c10ff */
[----:B------:R-:W-:Y:S01]  /*12150*/  IADD3 R11, R248, 0x68, RZ ;  /* 0x00000068f80b7810 */ /* 0x000fe20007ffe0ff */
[----:B------:R1:W-:Y:S01]  /*12160*/  @!P3 ST.E.64 [R2.64], R42 ;  /* 0x0000002a0200b985 */ /* 0x0003e2000c101b06 */
[----:B------:R-:W-:Y:S02]  /*12170*/  @!P2 LEA.HI.X R9, R12, R4, R15, 0x2, P6 ;  /* 0x000000040c09a211 */ /* 0x000fe400030f140f */
[C---:B------:R-:W-:Y:S02]  /*12180*/  IADD3 R15, R248.reuse, 0x58, RZ ;  /* 0x00000058f80f7810 */ /* 0x040fe40007ffe0ff */
[----:B------:R-:W-:Y:S01]  /*12190*/  ISETP.GE.AND P5, PT, R11, c[0x0][0x3c8], PT ;  /* 0x0000f2000b007a0c */ /* 0x000fe20003fa6270 */
[----:B------:R2:W-:Y:S01]  /*121a0*/  @!P2 ST.E.64 [R8.64], R154 ;  /* 0x0000009a0800a985 */ /* 0x0005e2000c101b06 */
[----:B------:R-:W-:Y:S02]  /*121b0*/  SHF.R.S32.HI R15, RZ, 0x1f, R15 ;  /* 0x0000001fff0f7819 */ /* 0x000fe4000001140f */
[----:B------:R-:W-:-:S02]  /*121c0*/  IADD3 R12, R248, 0x60, RZ ;  /* 0x00000060f80c7810 */ /* 0x000fc40007ffe0ff */
[----:B---3--:R-:W-:Y:S02]  /*121d0*/  @!P1 LEA R6, P3, R14, R0, 0x2 ;  /* 0x000000000e069211 */ /* 0x008fe400078610ff */
[----:B------:R-:W-:Y:S02]  /*121e0*/  IADD3 R10, R248, 0x78, RZ ;  /* 0x00000078f80a7810 */ /* 0x000fe40007ffe0ff */
[----:B------:R-:W-:Y:S02]  /*121f0*/  @!P1 LEA.HI.X R7, R14, R4, R15, 0x2, P3 ;  /* 0x000000040e079211 */ /* 0x000fe400018f140f */
[----:B------:R-:W-:Y:S02]  /*12200*/  SHF.R.S32.HI R12, RZ, 0x1f, R12 ;  /* 0x0000001fff0c7819 */ /* 0x000fe4000001140c */
[----:B------:R-:W-:Y:S01]  /*12210*/  IADD3 R15, R248, 0x68, RZ ;  /* 0x00000068f80f7810 */ /* 0x000fe20007ffe0ff */
[----:B------:R3:W-:Y:S01]  /*12220*/  @!P1 ST.E.64 [R6.64], R142 ;  /* 0x0000008e06009985 */ /* 0x0007e2000c101b06 */
[----:B------:R-:W-:-:S02]  /*12230*/  ISETP.GE.AND P3, PT, R10, c[0x0][0x3c8], PT ;  /* 0x0000f2000a007a0c */ /* 0x000fc40003f66270 */
[----:B------:R-:W-:Y:S02]  /*12240*/  SHF.R.S32.HI R15, RZ, 0x1f, R15 ;  /* 0x0000001fff0f7819 */ /* 0x000fe4000001140f */
[----:B------:R-:W-:Y:S02]  /*12250*/  IADD3 R14, R248, 0x88, RZ ;  /* 0x00000088f80e7810 */ /* 0x000fe40007ffe0ff */
[----:B-1----:R-:W-:-:S04]  /*12260*/  @!P0 LEA R2, P6, R5, R0, 0x2 ;  /* 0x0000000005028211 */ /* 0x002fc800078c10ff */
        /* <DEDUP_REMOVED lines=10> */
[C---:B---3--:R-:W-:Y:S02]  /*12310*/  @!P4 LEA R6, P0, R13.reuse, R0, 0x2 ;  /* 0x000000000d06c211 */ /* 0x048fe400078010ff */
[----:B------:R-:W-:Y:S02]  /*12320*/  SHF.R.S32.HI R11, RZ, 0x1f, R11 ;  /* 0x0000001fff0b7819 */ /* 0x000fe4000001140b */
[----:B------:R-:W-:Y:S02]  /*12330*/  @!P4 LEA.HI.X R7, R13, R4, R15, 0x2, P0 ;  /* 0x000000040d07c211 */ /* 0x000fe400000f140f */
[----:B------:R-:W-:Y:S02]  /*12340*/  IADD3 R5, R248, 0x90, RZ ;  /* 0x00000090f8057810 */ /* 0x000fe40007ffe0ff */
[----:B------:R-:W-:Y:S01]  /*12350*/  ISETP.GE.AND P1, PT, R14, c[0x0][0x3c8], PT ;  /* 0x0000f2000e007a0c */ /* 0x000fe20003f26270 */
[----:B------:R3:W-:Y:S01]  /*12360*/  @!P4 ST.E.64 [R6.64], R144 ;  /* 0x000000900600c985 */ /* 0x0007e2000c101b06 */
[----:B------:R-:W-:-:S02]  /*12370*/  IADD3 R15, R248, 0x80, RZ ;  /* 0x00000080f80f7810 */ /* 0x000fc40007ffe0ff */
[----:B------:R-:W-:Y:S02]  /*12380*/  ISETP.GE.AND P0, PT, R5, c[0x0][0x3c8], PT ;  /* 0x0000f20005007a0c */ /* 0x000fe40003f06270 */
[----:B------:R-:W-:Y:S02]  /*12390*/  SHF.R.S32.HI R15, RZ, 0x1f, R15 ;  /* 0x0000001fff0f7819 */ /* 0x000fe4000001140f */
[----:B------:R-:W-:Y:S02]  /*123a0*/  IADD3 R13, R248, 0xa0, RZ ;  /* 0x000000a0f80d7810 */ /* 0x000fe40007ffe0ff */
[C---:B-1----:R-:W-:Y:S02]  /*123b0*/  @!P3 LEA R2, P6, R10.reuse, R0, 0x2 ;  /* 0x000000000a02b211 */ /* 0x042fe400078c10ff */
[----:B------:R-:W-:Y:S02]  /*123c0*/  ISETP.GE.AND P4, PT, R13, c[0x0][0x3c8], PT ;  /* 0x0000f2000d007a0c */ /* 0x000fe40003f86270 */
[----:B------:R-:W-:-:S02]  /*123d0*/  @!P3 LEA.HI.X R3, R10, R4, R11, 0x2, P6 ;  /* 0x000000040a03b211 */ /* 0x000fc400030f140b */
[----:B--2---:R-:W-:Y:S02]  /*123e0*/  @!P2 LEA R8, P6, R12, R0, 0x2 ;  /* 0x000000000c08a211 */ /* 0x004fe400078c10ff */
        /* <DEDUP_REMOVED lines=17> */
[----:B-1----:R-:W-:Y:S02]  /*12500*/  @!P0 LEA R2, P6, R5, R0, 0x2 ;  /* 0x0000000005028211 */ /* 0x002fe400078c10ff */
[----:B------:R-:W-:Y:S02]  /*12510*/  ISETP.GE.AND P2, PT, R15, c[0x0][0x3c8], PT ;  /* 0x0000f2000f007a0c */ /* 0x000fe40003f46270 */
[----:B------:R-:W-:Y:S02]  /*12520*/  @!P0 LEA.HI.X R3, R5, R4, R12, 0x2, P6 ;  /* 0x0000000405038211 */ /* 0x000fe400030f140c */
[----:B--2---:R-:W-:-:S02]  /*12530*/  @!P5 LEA R8, P6, R11, R0, 0x2 ;  /* 0x000000000b08d211 */ /* 0x004fc400078c10ff */
[C---:B------:R-:W-:Y:S01]  /*12540*/  IADD3 R12, R248.reuse, 0xb8, RZ ;  /* 0x000000b8f80c7810 */ /* 0x040fe20007ffe0ff */
[----:B------:R1:W-:Y:S01]  /*12550*/  @!P0 ST.E.64 [R2.64], R54 ;  /* 0x0000003602008985 */ /* 0x0003e2000c101b06 */
[----:B------:R-:W-:Y:S02]  /*12560*/  @!P5 LEA.HI.X R9, R11, R4, R14, 0x2, P6 ;  /* 0x000000040b09d211 */ /* 0x000fe400030f140e */
[C---:B------:R-:W-:Y:S02]  /*12570*/  IADD3 R14, R248.reuse, 0xa0, RZ ;  /* 0x000000a0f80e7810 */ /* 0x040fe40007ffe0ff */
[----:B------:R-:W-:Y:S01]  /*12580*/  IADD3 R5, R248, 0xc0, RZ ;  /* 0x000000c0f8057810 */ /* 0x000fe20007ffe0ff */
[----:B------:R2:W-:Y:S01]  /*12590*/  @!P5 ST.E.64 [R8.64], R160 ;  /* 0x000000a00800d985 */ /* 0x0005e2000c101b06 */
[----:B------:R-:W-:Y:S02]  /*125a0*/  SHF.R.S32.HI R14, RZ, 0x1f, R14 ;  /* 0x0000001fff0e7819 */ /* 0x000fe4000001140e */
[----:B------:R-:W-:-:S02]  /*125b0*/  ISETP.GE.AND P1, PT, R12, c[0x0][0x3c8], PT ;  /* 0x0000f2000c007a0c */ /* 0x000fc40003f26270 */
[C---:B---3--:R-:W-:Y:S02]  /*125c0*/  @!P4 LEA R6, P0, R13.reuse, R0, 0x2 ;  /* 0x000000000d06c211 */ /* 0x048fe400078010ff */
[C---:B------:R-:W-:Y:S02]  /*125d0*/  IADD3 R11, R248.reuse, 0xa8, RZ ;  /* 0x000000a8f80b7810 */ /* 0x040fe40007ffe0ff */
[----:B------:R-:W-:Y:S02]  /*125e0*/  @!P4 LEA.HI.X R7, R13, R4, R14, 0x2, P0 ;  /* 0x000000040d07c211 */ /* 0x000fe400000f140e */
[----:B------:R-:W-:Y:S02]  /*125f0*/  ISETP.GE.AND P0, PT, R5, c[0x0][0x3c8], PT ;  /* 0x0000f20005007a0c */ /* 0x000fe40003f06270 */
[----:B------:R-:W-:Y:S01]  /*12600*/  SHF.R.S32.HI R11, RZ, 0x1f, R11 ;  /* 0x0000001fff0b7819 */ /* 0x000fe2000001140b */
[----:B------:R3:W-:Y:S01]  /*12610*/  @!P4 ST.E.64 [R6.64], R74 ;  /* 0x0000004a0600c985 */ /* 0x0007e2000c101b06 */
[----:B------:R-:W-:-:S02]  /*12620*/  IADD3 R14, R248, 0xc8, RZ ;  /* 0x000000c8f80e7810 */ /* 0x000fc40007ffe0ff */
[----:B------:R-:W-:Y:S02]  /*12630*/  IADD3 R13, R248, 0xb8, RZ ;  /* 0x000000b8f80d7810 */ /* 0x000fe40007ffe0ff */
[----:B------:R-:W-:Y:S02]  /*12640*/  ISETP.GE.AND P4, PT, R14, c[0x0][0x3c8], PT ;  /* 0x0000f2000e007a0c */ /* 0x000fe40003f86270 */
[----:B------:R-:W-:Y:S02]  /*12650*/  SHF.R.S32.HI R13, RZ, 0x1f, R13 ;  /* 0x0000001fff0d7819 */ /* 0x000fe4000001140d */
[----:B-1----:R-:W-:-:S04]  /*12660*/  @!P3 LEA R2, P6, R10, R0, 0x2 ;  /* 0x000000000a02b211 */ /* 0x002fc800078c10ff */
[----:B------:R-:W-:Y:S02]  /*12670*/  @!P3 LEA.HI.X R3, R10, R4, R11, 0x2, P6 ;  /* 0x000000040a03b211 */ /* 0x000fe400030f140b */
[C---:B------:R-:W-:Y:S02]  /*12680*/  IADD3 R11, R248.reuse, 0xc0, RZ ;  /* 0x000000c0f80b7810 */ /* 0x040fe40007ffe0ff */
[C---:B--2---:R-:W-:Y:S01]  /*12690*/  @!P2 LEA R8, P5, R15.reuse, R0, 0x2 ;  /* 0x000000000f08a211 */ /* 0x044fe200078a10ff */
[----:B------:R1:W-:Y:S01]  /*126a0*/  @!P3 ST.E.64 [R2.64], R58 ;  /* 0x0000003a0200b985 */ /* 0x0003e2000c101b06 */
[----:B------:R-:W-:Y:S02]  /*126b0*/  IADD3 R10, R248, 0xd0, RZ ;  /* 0x000000d0f80a7810 */ /* 0x000fe40007ffe0ff */
[----:B------:R-:W-:Y:S02]  /*126c0*/  SHF.R.S32.HI R11, RZ, 0x1f, R11 ;  /* 0x0000001fff0b7819 */ /* 0x000fe4000001140b */
[----:B------:R-:W-:-:S02]  /*126d0*/  @!P2 LEA.HI.X R9, R15, R4, R16, 0x2, P5 ;  /* 0x000000040f09a211 */ /* 0x000fc400028f1410 */
[----:B------:R-:W-:Y:S02]  /*126e0*/  ISETP.GE.AND P5, PT, R10, c[0x0][0x3c8], PT ;  /* 0x0000f2000a007a0c */ /* 0x000fe40003fa6270 */
[----:B------:R-:W-:Y:S01]  /*126f0*/  IADD3 R16, R248, 0xc8, RZ ;  /* 0x000000c8f8107810 */ /* 0x000fe20007ffe0ff */
[----:B------:R-:W-:Y:S01]  /*12700*/  @!P2 ST.E.64 [R8.64], R94 ;  /* 0x0000005e0800a985 */ /* 0x000fe2000c101b06 */
[C---:B---3--:R-:W-:Y:S02]  /*12710*/  @!P1 LEA R6, P6, R12.reuse, R0, 0x2 ;  /* 0x000000000c069211 */ /* 0x048fe400078c10ff */
[----:B------:R-:W-:Y:S02]  /*12720*/  SHF.R.S32.HI R16, RZ, 0x1f, R16 ;  /* 0x0000001fff107819 */ /* 0x000fe40000011410 */
[----:B------:R-:W-:Y:S02]  /*12730*/  @!P1 LEA.HI.X R7, R12, R4, R13, 0x2, P6 ;  /* 0x000000040c079211 */ /* 0x000fe400030f140d */
[----:B------:R-:W-:-:S02]  /*12740*/  IADD3 R12, R248, 0xd8, RZ ;  /* 0x000000d8f80c7810 */ /* 0x000fc40007ffe0ff */
[C---:B------:R-:W-:Y:S01]  /*12750*/  IADD3 R15, R248.reuse, 0xe0, RZ ;  /* 0x000000e0f80f7810 */ /* 0x040fe20007ffe0ff */
[----:B------:R2:W-:Y:S01]  /*12760*/  @!P1 ST.E.64 [R6.64], R78 ;  /* 0x0000004e06009985 */ /* 0x0005e2000c101b06 */
[----:B------:R-:W-:Y:S02]  /*12770*/  IADD3 R13, R248, 0xe8, RZ ;  /* 0x000000e8f80d7810 */ /* 0x000fe40007ffe0ff */
[----:B------:R-:W-:Y:S02]  /*12780*/  ISETP.GE.AND P2, PT, R15, c[0x0][0x3c8], PT ;  /* 0x0000f2000f007a0c */ /* 0x000fe40003f46270 */
[----:B------:R-:W-:Y:S02]  /*12790*/  ISETP.GE.AND P1, PT, R13, c[0x0][0x3c8], PT ;  /* 0x0000f2000d007a0c */ /* 0x000fe40003f26270 */
[----:B-1----:R-:W-:-:S04]  /*127a0*/  @!P0 LEA R2, P3, R5, R0, 0x2 ;  /* 0x0000000005028211 */ /* 0x002fc800078610ff */
[----:B------:R-:W-:Y:S02]  /*127b0*/  @!P0 LEA.HI.X R3, R5, R4, R11, 0x2, P3 ;  /* 0x0000000405038211 */ /* 0x000fe400018f140b */
[----:B------:R-:W-:Y:S02]  /*127c0*/  ISETP.GE.AND P3, PT, R12, c[0x0][0x3c8], PT ;  /* 0x0000f2000c007a0c */ /* 0x000fe40003f66270 */
[C---:B------:R-:W-:Y:S01]  /*127d0*/  IADD3 R11, R248.reuse, 0xd0, RZ ;  /* 0x000000d0f80b7810 */ /* 0x040fe20007ffe0ff */
[----:B------:R1:W-:Y:S01]  /*127e0*/  @!P0 ST.E.64 [R2.64], R62 ;  /* 0x0000003e02008985 */ /* 0x0003e2000c101b06 */
[----:B------:R-:W-:Y:S02]  /*127f0*/  IADD3 R5, R248, 0xf0, RZ ;  /* 0x000000f0f8057810 */ /* 0x000fe40007ffe0ff */
[----:B------:R-:W-:Y:S02]  /*12800*/  SHF.R.S32.HI R11, RZ, 0x1f, R11 ;  /* 0x0000001fff0b7819 */ /* 0x000fe4000001140b */
[----:B--2---:R-:W-:-:S04]  /*12810*/  @!P4 LEA R6, P0, R14, R0, 0x2 ;  /* 0x000000000e06c211 */ /* 0x004fc800078010ff */
[----:B------:R-:W-:Y:S02]  /*12820*/  @!P4 LEA.HI.X R7, R14, R4, R16, 0x2, P0 ;  /* 0x000000040e07c211 */ /* 0x000fe400000f1410 */
[C---:B------:R-:W-:Y:S02]  /*12830*/  IADD3 R14, R248.reuse, 0xd8, RZ ;  /* 0x000000d8f80e7810 */ /* 0x040fe40007ffe0ff */
[----:B------:R-:W-:Y:S01]  /*12840*/  ISETP.GE.AND P0, PT, R5, c[0x0][0x3c8], PT ;  /* 0x0000f20005007a0c */ /* 0x000fe20003f06270 */
[----:B------:R2:W-:Y:S01]  /*12850*/  @!P4 ST.E.64 [R6.64], R82 ;  /* 0x000000520600c985 */ /* 0x0005e2000c101b06 */
[----:B------:R-:W-:Y:S02]  /*12860*/  SHF.R.S32.HI R14, RZ, 0x1f, R14 ;  /* 0x0000001fff0e7819 */ /* 0x000fe4000001140e */
[----:B------:R-:W-:-:S04]  /*12870*/  IADD3 R16, R248, 0xe0, RZ ;  /* 0x000000e0f8107810 */ /* 0x000fc80007ffe0ff */
[----:B------:R-:W-:Y:S02]  /*12880*/  SHF.R.S32.HI R16, RZ, 0x1f, R16 ;  /* 0x0000001fff107819 */ /* 0x000fe40000011410 */
[----:B-1----:R-:W-:-:S04]  /*12890*/  @!P5 LEA R2, P6, R10, R0, 0x2 ;  /* 0x000000000a02d211 */ /* 0x002fc800078c10ff */
        /* <DEDUP_REMOVED lines=8> */
[----:B------:R-:W-:-:S02]  /*12920*/  SHF.R.S32.HI R14, RZ, 0x1f, R14 ;  /* 0x0000001fff0e7819 */ /* 0x000fc4000001140e */
[----:B------:R-:W-:Y:S02]  /*12930*/  SHF.R.S32.HI R12, RZ, 0x1f, R12 ;  /* 0x0000001fff0c7819 */ /* 0x000fe4000001140c */
[----:B--2---:R-:W-:Y:S02]  /*12940*/  @!P1 LEA R6, P5, R13, R0, 0x2 ;  /* 0x000000000d069211 */ /* 0x004fe400078a10ff */
[-C--:B------:R-:W-:Y:S02]  /*12950*/  @!P2 LEA.HI.X R9, R15, R4.reuse, R16, 0x2, P6 ;  /* 0x000000040f09a211 */ /* 0x080fe400030f1410 */
[----:B------:R-:W-:-:S03]  /*12960*/  @!P1 LEA.HI.X R7, R13, R4, R14, 0x2, P5 ;  /* 0x000000040d079211 */ /* 0x000fc600028f140e */
[----:B------:R3:W-:Y:S04]  /*12970*/  @!P2 ST.E.64 [R8.64], R98 ;  /* 0x000000620800a985 */ /* 0x0007e8000c101b06 */
[----:B------:R3:W-:Y:S01]  /*12980*/  @!P1 ST.E.64 [R6.64], R90 ;  /* 0x0000005a06009985 */ /* 0x0007e2000c101b06 */
[----:B-1----:R-:W-:-:S04]  /*12990*/  @!P0 LEA R2, P4, R5, R0, 0x2 ;  /* 0x0000000005028211 */ /* 0x002fc800078810ff */
[----:B------:R-:W-:Y:S02]  /*129a0*/  @!P0 LEA.HI.X R3, R5, R4, R12, 0x2, P4 ;  /* 0x0000000405038211 */ /* 0x000fe400020f140c */
[----:B------:R-:W-:-:S03]  /*129b0*/  IADD3 R5, R248, 0xf8, RZ ;  /* 0x000000f8f8057810 */ /* 0x000fc60007ffe0ff */
[----:B------:R3:W-:Y:S01]  /*129c0*/  @!P0 ST.E.64 [R2.64], R66 ;  /* 0x0000004202008985 */ /* 0x0007e2000c101b06 */
[----:B------:R-:W-:-:S13]  /*129d0*/  ISETP.GE.AND P0, PT, R5, c[0x0][0x3c8], PT ;  /* 0x0000f20005007a0c */ /* 0x000fda0003f06270 */
[----:B------:R-:W-:Y:S05]  /*129e0*/  @P0 BRA `(.L_x_2835) ;  /* 0x00000e6000000947 */ /* 0x000fea0003800000 */
[----:B------:R-:W-:Y:S02]  /*129f0*/  IADD3 R12, R248, 0xf8, RZ ;  /* 0x000000f8f80c7810 */ /* 0x000fe40007ffe0ff */
[----:B---3--:R-:W-:Y:S02]  /*12a00*/  LEA R2, P0, R5, R0, 0x2 ;  /* 0x0000000005027211 */ /* 0x008fe400078010ff */
[----:B------:R-:W-:-:S04]  /*12a10*/  SHF.R.S32.HI R12, RZ, 0x1f, R12 ;  /* 0x0000001fff0c7819 */ /* 0x000fc8000001140c */
[----:B------:R-:W-:-:S05]  /*12a20*/  LEA.HI.X R3, R5, R4, R12, 0x2, P0 ;  /* 0x0000000405037211 */ /* 0x000fca00000f140c */
[----:B------:R1:W-:Y:S01]  /*12a30*/  ST.E.64 [R2.64], R38 ;  /* 0x0000002602007985 */ /* 0x0003e2000c101b06 */
[----:B------:R-:W-:Y:S05]  /*12a40*/  BRA `(.L_x_2835) ;  /* 0x00000e0000007947 */ /* 0x000fea0003800000 */
.L_x_2820:
[----:B------:R-:W2:Y:S01]  /*12a50*/  LDL.LU R6, [R1] ;  /* 0x0000000001067983 */ /* 0x000ea20000300800 */
[----:B------:R-:W-:Y:S02]  /*12a60*/  ISETP.NE.U32.AND P1, PT, RZ, c[0x0][0x508], PT ;  /* 0x00014200ff007a0c */ /* 0x000fe40003f25070 */
[----:B------:R-:W-:Y:S01]  /*12a70*/  ISETP.NE.U32.AND P3, PT, RZ, c[0x0][0x500], PT ;  /* 0x00014000ff007a0c */ /* 0x000fe20003f65070 */
[----:B------:R-:W3:Y:S01]  /*12a80*/  LDL.LU R0, [R1+0x24] ;  /* 0x0000240001007983 */ /* 0x000ee20000300800 */
[----:B------:R-:W-:Y:S01]  /*12a90*/  ISETP.NE.AND.EX P1, PT, RZ, c[0x0][0x50c], PT, P1 ;  /* 0x00014300ff007a0c */ /* 0x000fe20003f25310 */
[----:B------:R-:W-:Y:S01]  /*12aa0*/  IMAD.MOV.U32 R8, RZ, RZ, RZ ;  /* 0x000000ffff087224 */ /* 0x000fe200078e00ff */
[----:B------:R-:W-:Y:S01]  /*12ab0*/  ISETP.NE.AND.EX P3, PT, RZ, c[0x0][0x504], PT, P3 ;  /* 0x00014100ff007a0c */ /* 0x000fe20003f65330 */
[----:B------:R-:W-:Y:S01]  /*12ac0*/  IMAD.MOV.U32 R20, RZ, RZ, c[0x0][0x388] ;  /* 0x0000e200ff147624 */ /* 0x000fe200078e00ff */
[----:B------:R-:W-:-:S09]  /*12ad0*/  IADD3 R2, P2, R252, c[0x0][0x500], RZ ;  /* 0x00014000fc027a10 */ /* 0x000fd20007f5e0ff */
[----:B------:R-:W-:Y:S02]  /*12ae0*/  @P1 IADD3 R4, P0, R252, c[0x0][0x508], RZ ;  /* 0x00014200fc041a10 */ /* 0x000fe40007f1e0ff */
[C---:B--2---:R-:W-:Y:S02]  /*12af0*/  IADD3.X R3, R6.reuse, c[0x0][0x504], RZ, P2, !PT ;  /* 0x0001410006037a10 */ /* 0x044fe400017fe4ff */
[----:B-1----:R-:W-:-:S03]  /*12b00*/  @P1 IADD3.X R5, R6, c[0x0][0x50c], RZ, P0, !PT ;  /* 0x0001430006051a10 */ /* 0x002fc600007fe4ff */
        /* <DEDUP_REMOVED lines=9> */
.L_x_2841:
[----:B------:R-:W2:Y:S01]  /*12ba0*/  LDL.LU R0, [R1+0x2c] ;  /* 0x00002c0001007983 */ /* 0x000ea20000300800 */
[----:B------:R-:W-:Y:S01]  /*12bb0*/  BSSY B0, `(.L_x_2842) ;  /* 0x0000038000007945 */ /* 0x000fe20003800000 */
[----:B------:R-:W-:Y:S02]  /*12bc0*/  LOP3.LUT R14, R242, 0xffff, RZ, 0xc0, !PT ;  /* 0x0000fffff20e7812 */ /* 0x000fe400078ec0ff */
[----:B-1----:R-:W1:Y:S01]  /*12bd0*/  S2R R2, SR_TID.X ;  /* 0x0000000000027919 */ /* 0x002e620000002100 */
[----:B------:R-:W-:-:S02]  /*12be0*/  SEL R15, R251, RZ, !P3 ;  /* 0x000000fffb0f7207 */ /* 0x000fc40005800000 */
[----:B-----5:R-:W-:Y:S02]  /*12bf0*/  SHF.R.S32.HI R18, RZ, 0x1f, R8 ;  /* 0x0000001fff127819 */ /* 0x020fe40000011408 */
[----:B-1----:R-:W-:Y:S02]  /*12c00*/  ISETP.GT.AND P0, PT, R2, 0x7f, PT ;  /* 0x0000007f0200780c */ /* 0x002fe40003f04270 */
[----:B--2---:R-:W-:-:S11]  /*12c10*/  SEL R21, R0, RZ, !P3 ;  /* 0x000000ff00157207 */ /* 0x004fd60005800000 */
        /* <DEDUP_REMOVED lines=49> */
.L_x_2843:
[----:B------:R-:W-:Y:S05]  /*12f30*/  BSYNC B0 ;  /* 0x0000000000007941 */ /* 0x000fea0003800000 */
.L_x_2842:
        /* <DEDUP_REMOVED lines=34> */
.L_x_2913:
[----:B------:R-:W-:Y:S05]  /*13160*/  BRA.DIV ~URZ, `(.L_x_2845) ;  /* 0x00003e027f007947 */ /* 0x000fea000b800000 */
[----:B------:R3:W4:Y:S02]  /*13170*/  SHFL.IDX PT, R0, R14, RZ, 0x181f ;  /* 0x00181fff0e007589 */ /* 0x00072400000e0000 */
.L_x_2914:
        /* <DEDUP_REMOVED lines=25> */
.L_x_2847:
[----:B------:R-:W-:Y:S05]  /*13310*/  BSYNC B0 ;  /* 0x0000000000007941 */ /* 0x000fea0003800000 */
.L_x_2846:
[----:B------:R-:W-:Y:S05]  /*13320*/  BRA.DIV ~URZ, `(.L_x_2848) ;  /* 0x00003cb27f007947 */ /* 0x000fea000b800000 */
[----:B--2---:R2:W1:Y:S04]  /*13330*/  SHFL.IDX PT, R4, R5, 0x1, 0x181f ;  /* 0x00381f0005047f89 */ /* 0x00446800000e0000 */
[----:B----4-:R2:W4:Y:S02]  /*13340*/  SHFL.IDX PT, R0, R14, 0x1, 0x181f ;  /* 0x00381f000e007f89 */ /* 0x01052400000e0000 */
.L_x_2915:
        /* <DEDUP_REMOVED lines=24> */
.L_x_2850:
[----:B------:R-:W-:Y:S05]  /*134d0*/  BSYNC B0 ;  /* 0x0000000000007941 */ /* 0x000fea0003800000 */
.L_x_2849:
[----:B------:R-:W-:Y:S05]  /*134e0*/  BRA.DIV ~URZ, `(.L_x_2851) ;  /* 0x00003bc27f007947 */ /* 0x000fea000b800000 */
[----:B-1----:R1:W2:Y:S02]  /*134f0*/  SHFL.IDX PT, R4, R5, 0x2, 0x181f ;  /* 0x00581f0005047f89 */ /* 0x0022a400000e0000 */
.L_x_2916:
[----:B------:R-:W-:Y:S05]  /*13500*/  BRA.DIV ~URZ, `(.L_x_2852) ;  /* 0x00003c127f007947 */ /* 0x000fea000b800000 */
[----:B----4-:R4:W1:Y:S02]  /*13510*/  SHFL.IDX PT, R0, R14, 0x2, 0x181f ;  /* 0x00581f000e007f89 */ /* 0x01086400000e0000 */
.L_x_2917:
        /* <DEDUP_REMOVED lines=24> */
.L_x_2854:
[----:B------:R-:W-:Y:S05]  /*136a0*/  BSYNC B0 ;  /* 0x0000000000007941 */ /* 0x000fea0003800000 */
.L_x_2853:
[----:B------:R-:W-:Y:S05]  /*136b0*/  BRA.DIV ~URZ, `(.L_x_2855) ;  /* 0x00003ad27f007947 */ /* 0x000fea000b800000 */
[----:B--2---:R2:W3:Y:S04]  /*136c0*/  SHFL.IDX PT, R4, R5, 0x3, 0x181f ;  /* 0x00781f0005047f89 */ /* 0x0044e800000e0000 */
[----:B-1----:R2:W1:Y:S02]  /*136d0*/  SHFL.IDX PT, R0, R14, 0x3, 0x181f ;  /* 0x00781f000e007f89 */ /* 0x00246400000e0000 */
.L_x_2918:
        /* <DEDUP_REMOVED lines=23> */
.L_x_2835:
[----:B------:R-:W-:Y:S05]  /*13850*/  BSYNC B1 ;  /* 0x0000000000017941 */ /* 0x000fea0003800000 */
.L_x_2819:
        /* <DEDUP_REMOVED lines=8> */
[----:B---3--:R-:W-:Y:S01]  /*138e0*/  IMAD.MOV.U32 R7, RZ, RZ, RZ ;  /* 0x000000ffff077224 */ /* 0x008fe200078e00ff */
[----:B--2-4-:R-:W-:-:S04]  /*138f0*/  LOP3.LUT R12, R0, 0x1f, RZ, 0xc0, !PT ;  /* 0x0000001f000c7812 */ /* 0x014fc800078ec0ff */
[----:B------:R-:W-:Y:S01]  /*13900*/  ISETP.NE.AND P5, PT, R12, 0x1f, PT ;  /* 0x0000001f0c00780c */ /* 0x000fe20003fa5270 */
[----:B------:R-:W-:Y:S10]  /*13910*/  BRA.DIV ~URZ, `(.L_x_2857) ;  /* 0x000039427f007947 */ /* 0x000ff4000b800000 */
[----:B------:R2:W3:Y:S02]  /*13920*/  SHFL.IDX PT, R9, R106, RZ, 0x1f ;  /* 0x00001fff6a097589 */ /* 0x0004e400000e0000 */
.L_x_2919:
[----:B------:R-:W-:Y:S05]  /*13930*/  BRA.DIV ~URZ, `(.L_x_2858) ;  /* 0x000039927f007947 */ /* 0x000fea000b800000 */
[----:B------:R4:W2:Y:S02]  /*13940*/  SHFL.IDX PT, R8, R106, 0x1, 0x1f ;  /* 0x00201f006a087f89 */ /* 0x0008a400000e0000 */
.L_x_2920:
        /* <DEDUP_REMOVED lines=18> */
.L_x_2921:
        /* <DEDUP_REMOVED lines=16> */
.L_x_2922:
[----:B----4-:R-:W-:Y:S01]  /*13b70*/  IMAD R0, R0, c[0x0][0x538], RZ ;  /* 0x00014e0000007a24 */ /* 0x010fe200078e02ff */
[----:B------:R-:W-:Y:S04]  /*13b80*/  BSSY B1, `(.L_x_2861) ;  /* 0x00000c5000017945 */ /* 0x000fe80003800000 */
[----:B--2---:R-:W-:-:S04]  /*13b90*/  IADD3 R8, R0, R8, RZ ;  /* 0x0000000800087210 */ /* 0x004fc80007ffe0ff */
[----:B---3--:R-:W-:-:S13]  /*13ba0*/  ISETP.GT.AND P6, PT, R8, R9, PT ;  /* 0x000000090800720c */ /* 0x008fda0003fc4270 */
[----:B------:R-:W-:Y:S05]  /*13bb0*/  @P6 BRA `(.L_x_2862) ;  /* 0x0000024000006947 */ /* 0x000fea0003800000 */
.L_x_2866:
        /* <DEDUP_REMOVED lines=16> */
.L_x_2923:
        /* <DEDUP_REMOVED lines=16> */
.L_x_2924:
[----:B--2---:R-:W-:-:S05]  /*13dc0*/  IMAD R0, R0, c[0x0][0x538], RZ ;  /* 0x00014e0000007a24 */ /* 0x004fca00078e02ff */
[----:B------:R-:W-:-:S04]  /*13dd0*/  IADD3 R8, R0, R8, RZ ;  /* 0x0000000800087210 */ /* 0x000fc80007ffe0ff */
[----:B------:R-:W-:-:S13]  /*13de0*/  ISETP.GT.AND P6, PT, R8, R9, PT ;  /* 0x000000090800720c */ /* 0x000fda0003fc4270 */
[----:B-1----:R-:W-:Y:S05]  /*13df0*/  @!P6 BRA `(.L_x_2866) ;  /* 0xfffffdc00000e947 */ /* 0x002fea000383ffff */
.L_x_2862:
[----:B------:R-:W-:-:S05]  /*13e00*/  IADD3 R8, -R0, R8, RZ ;  /* 0x0000000800087210 */ /* 0x000fca0007ffe1ff */
[----:B------:R-:W-:-:S05]  /*13e10*/  IMAD R0, R4, c[0x0][0x538], R8 ;  /* 0x00014e0004007a24 */ /* 0x000fca00078e0208 */
[----:B------:R-:W-:Y:S01]  /*13e20*/  ISETP.GT.AND P0, PT, R0, R9, PT ;  /* 0x000000090000720c */ /* 0x000fe20003f04270 */
[----:B------:R-:W-:-:S12]  /*13e30*/  BRA.DIV ~URZ, `(.L_x_2867) ;  /* 0x000038f27f007947 */ /* 0x000fd8000b800000 */
[----:B------:R-:W-:-:S04]  /*13e40*/  VOTE.ANY R5, PT, !P0 ;  /* 0x0000000000057806 */ /* 0x000fc800040e0100 */
.L_x_2925:
[----:B------:R-:W2:Y:S02]  /*13e50*/  POPC R0, R5 ;  /* 0x0000000500007309 */ /* 0x000ea40000000000 */
[----:B--2---:R-:W-:Y:S01]  /*13e60*/  IADD3 R243, R0, R243, RZ ;  /* 0x000000f300f37210 */ /* 0x004fe20007ffe0ff */
[----:B------:R-:W-:Y:S05]  /*13e70*/  BRA.DIV ~URZ, `(.L_x_2868) ;  /* 0x000039027f007947 */ /* 0x000fea000b800000 */
[----:B------:R2:W3:Y:S04]  /*13e80*/  SHFL.IDX PT, R10, R6, R0, 0x1f ;  /* 0x00001f00060a7589 */ /* 0x0004e800000e0000 */
[----:B------:R2:W4:Y:S02]  /*13e90*/  SHFL.IDX PT, R7, R7, R0, 0x1f ;  /* 0x00001f0007077589 */ /* 0x00052400000e0000 */
.L_x_2926:
[----:B------:R-:W-:Y:S01]  /*13ea0*/  ISETP.NE.AND P0, PT, R5, RZ, PT ;  /* 0x000000ff0500720c */ /* 0x000fe20003f05270 */
[----:B------:R-:W-:-:S12]  /*13eb0*/  BSSY B0, `(.L_x_2869) ;  /* 0x0000005000007945 */ /* 0x000fd80003800000 */
[----:B------:R-:W-:Y:S05]  /*13ec0*/  @!P0 BRA `(.L_x_2870) ;  /* 0x0000003000008947 */ /* 0x000fea0003800000 */
[----:B--2---:R-:W-:Y:S01]  /*13ed0*/  IADD3 R0, R0, -0x1, RZ ;  /* 0xffffffff00007810 */ /* 0x004fe20007ffe0ff */
[----:B------:R-:W-:Y:S05]  /*13ee0*/  BRA.DIV ~URZ, `(.L_x_2871) ;  /* 0x000039627f007947 */ /* 0x000fea000b800000 */
[----:B------:R2:W1:Y:S02]  /*13ef0*/  SHFL.IDX PT, R11, R4, R0, 0x1f ;  /* 0x00001f00040b7589 */ /* 0x00046400000e0000 */
.L_x_2870:
[----:B------:R-:W-:Y:S05]  /*13f00*/  BSYNC B0 ;  /* 0x0000000000007941 */ /* 0x000fea0003800000 */
.L_x_2869:
        /* <DEDUP_REMOVED lines=66> */
.L_x_2873:
        /* <DEDUP_REMOVED lines=66> */
.L_x_2874:
[----:B------:R-:W-:Y:S05]  /*14750*/  BSYNC B0 ;  /* 0x0000000000007941 */ /* 0x000fea0003800000 */
.L_x_2872:
[----:B------:R-:W-:-:S04]  /*14760*/  LOP3.LUT R0, RZ, R0, RZ, 0x33, !PT ;  /* 0x00000000ff007212 */ /* 0x000fc800078e33ff */
[----:B------:R-:W-:Y:S01]  /*14770*/  IADD3 R241, R0, R10, RZ ;  /* 0x0000000a00f17210 */ /* 0x000fe20007ffe0ff */
[----:B------:R-:W-:Y:S05]  /*14780*/  BRA `(.L_x_2875) ;  /* 0x0000004000007947 */ /* 0x000fea0003800000 */
.L_x_2863:
[----:B------:R-:W-:Y:S01]  /*14790*/  IMAD.MOV.U32 R240, RZ, RZ, R9 ;  /* 0x000000fffff07224 */ /* 0x000fe200078e0009 */
[----:B------:R-:W-:Y:S01]  /*147a0*/  MOV R242, RZ ;  /* 0x000000ff00f27202 */ /* 0x000fe20000000f00 */
[----:B------:R-:W-:Y:S01]  /*147b0*/  IMAD.MOV.U32 R241, RZ, RZ, RZ ;  /* 0x000000fffff17224 */ /* 0x000fe200078e00ff */
[----:B------:R-:W-:Y:S02]  /*147c0*/  MOV R243, c[0x0][0x53c] ;  /* 0x00014f0000f37a02 */ /* 0x000fe40000000f00 */
.L_x_2875:
[----:B------:R-:W-:Y:S05]  /*147d0*/  BSYNC B1 ;  /* 0x0000000000017941 */ /* 0x000fea0003800000 */
.L_x_2861:
[----:B------:R-:W-:Y:S01]  /*147e0*/  WARPSYNC 0xffffffff ;  /* 0xffffffff00007948 */ /* 0x000fe20003800000 */
[----:B------:R-:W-:Y:S01]  /*147f0*/  BAR.SYNC.DEFER_BLOCKING 0x4, 0x100 ;  /* 0x0104000000007b1d */ /* 0x000fe20000010000 */
[----:B------:R-:W-:-:S13]  /*14800*/  ISETP.NE.AND P0, PT, R12, RZ, PT ;  /* 0x000000ff0c00720c */ /* 0x000fda0003f05270 */
[----:B------:R2:W-:Y:S04]  /*14810*/  @!P0 STS.128 [0x20100], R240 ;  /* 0x020100f0ff008388 */ /* 0x0005e80000000c00 */
[----:B------:R-:W-:Y:S06]  /*14820*/  BAR.ARV 0x5, 0x100 ;  /* 0x0144000000007b1d */ /* 0x000fec0000002000 */
.L_x_2856:
[----:B-1----:R-:W-:-:S13]  /*14830*/  ISETP.GE.AND P0, PT, R243, c[0x0][0x53c], PT ;  /* 0x00014f00f3007a0c */ /* 0x002fda0003f06270 */
[----:B--23--:R-:W-:Y:S01]  /*14840*/  @P0 CALL.REL.NOINC `(.L_x_2876) ;  /* 0x0000001000000944 */ /* 0x00cfe20003c00000 */
[----:B------:R-:W-:Y:S05]  /*14850*/  BRA `(.L_x_2877) ;  /* 0xfffed34000007947 */ /* 0x000fea000383ffff */
.L_x_2876:
[----:B------:R-:W-:Y:S05]  /*14860*/  EXIT ;  /* 0x000000000000794d */ /* 0x000fea0003800000 */
.L_x_2759:
[----:B------:R-:W-:Y:S01]  /*14870*/  IMAD.MOV.U32 R0, RZ, RZ, R5 ;  /* 0x000000ffff007224 */ /* 0x000fe200078e0005 */
[----:B------:R-:W-:Y:S02]  /*14880*/  MOV R3, 0x1 ;  /* 0x0000000100037802 */ /* 0x000fe40000000f00 */
[----:B------:R-:W-:Y:S02]  /*14890*/  MOV R2, 0x148b0 ;  /* 0x000148b000027802 */ /* 0x000fe40000000f00 */
[----:B--2---:R-:W-:Y:S05]  /*148a0*/  CALL.REL.NOINC `($__internal_47_$__cuda_sm70_shflsync_up_p) ;  /* 0x000030d000007944 */ /* 0x004fea0003c00000 */
[----:B------:R-:W-:Y:S01]  /*148b0*/  MOV R0, R4 ;  /* 0x0000000400007202 */ /* 0x000fe20000000f00 */
[----:B------:R-:W-:Y:S05]  /*148c0*/  BRA `(.L_x_2878) ;  /* 0xfffebb7000007947 */ /* 0x000fea000383ffff */
.L_x_2760:
[----:B------:R-:W-:Y:S01]  /*148d0*/  IMAD.MOV.U32 R0, RZ, RZ, R5 ;  /* 0x000000ffff007224 */ /* 0x000fe200078e0005 */
[----:B------:R-:W-:Y:S02]  /*148e0*/  MOV R3, 0x2 ;  /* 0x0000000200037802 */ /* 0x000fe40000000f00 */
[----:B------:R-:W-:Y:S02]  /*148f0*/  MOV R2, 0x14910 ;  /* 0x0001491000027802 */ /* 0x000fe40000000f00 */
[----:B--2---:R-:W-:Y:S05]  /*14900*/  CALL.REL.NOINC `($__internal_47_$__cuda_sm70_shflsync_up_p) ;  /* 0x0000307000007944 */ /* 0x004fea0003c00000 */
[----:B------:R-:W-:Y:S01]  /*14910*/  SEL R4, R4, RZ, P4 ;  /* 0x000000ff04047207 */ /* 0x000fe20002000000 */
[----:B------:R-:W-:Y:S01]  /*14920*/  IMAD.MOV.U32 R3, RZ, RZ, 0x4 ;  /* 0x00000004ff037424 */ /* 0x000fe200078e00ff */
[----:B------:R-:W-:-:S03]  /*14930*/  MOV R2, 0x14960 ;  /* 0x0001496000027802 */ /* 0x000fc60000000f00 */
[----:B------:R-:W-:Y:S02]  /*14940*/  IMAD.IADD R0, R5, 0x1, R4 ;  /* 0x0000000105007824 */ /* 0x000fe400078e0204 */
[----:B------:R-:W-:Y:S05]  /*14950*/  CALL.REL.NOINC `($__internal_47_$__cuda_sm70_shflsync_up_p) ;  /* 0x0000302000007944 */ /* 0x000fea0003c00000 */
        /* <DEDUP_REMOVED lines=12> */
[----:B------:R-:W-:Y:S02]  /*14a20*/  MOV R220, 0x1f ;  /* 0x0000001f00dc7802 */ /* 0x000fe40000000f00 */
[----:B------:R-:W-:Y:S01]  /*14a30*/  MOV R3, 0x14a70 ;  /* 0x00014a7000037802 */ /* 0x000fe20000000f00 */
[----:B------:R-:W-:-:S04]  /*14a40*/  IMAD.IADD R4, R0, 0x1, R4 ;  /* 0x0000000100047824 */ /* 0x000fc800078e0204 */
[----:B------:R-:W-:Y:S02]  /*14a50*/  IMAD.MOV.U32 R219, RZ, RZ, R4 ;  /* 0x000000ffffdb7224 */ /* 0x000fe400078e0004 */
[----:B------:R-:W-:Y:S05]  /*14a60*/  CALL.REL.NOINC `($__internal_46_$__cuda_sm70_shflsync_idx_p) ;  /* 0x00002eb000007944 */ /* 0x000fea0003c00000 */
[----:B------:R-:W-:Y:S01]  /*14a70*/  MOV R0, R219 ;  /* 0x000000db00007202 */ /* 0x000fe20000000f00 */
[----:B------:R-:W-:Y:S05]  /*14a80*/  BRA `(.L_x_2879) ;  /* 0xfffebab000007947 */ /* 0x000fea000383ffff */
.L_x_2762:
[----:B------:R-:W-:Y:S02]  /*14a90*/  SEL R0, RZ, 0x1, P0 ;  /* 0x00000001ff007807 */ /* 0x000fe40000000000 */
[----:B------:R-:W-:Y:S02]  /*14aa0*/  MOV R2, 0x14ac0 ;  /* 0x00014ac000027802 */ /* 0x000fe40000000f00 */
[----:B--2---:R-:W-:Y:S05]  /*14ab0*/  CALL.REL.NOINC `($__internal_48_$__cuda_sm70_votesync_ballot) ;  /* 0x00002f2000007944 */ /* 0x004fea0003c00000 */
[----:B------:R-:W-:Y:S01]  /*14ac0*/  MOV R6, R0 ;  /* 0x0000000000067202 */ /* 0x000fe20000000f00 */
[----:B------:R-:W-:Y:S05]  /*14ad0*/  BRA `(.L_x_2880) ;  /* 0xfffebaf000007947 */ /* 0x000fea000383ffff */
.L_x_2763:
[----:B------:R-:W-:Y:S01]  /*14ae0*/  IMAD.MOV.U32 R219, RZ, RZ, R9 ;  /* 0x000000ffffdb7224 */ /* 0x000fe200078e0009 */
[----:B------:R-:W-:Y:S01]  /*14af0*/  MOV R2, R0 ;  /* 0x0000000000027202 */ /* 0x000fe20000000f00 */
[----:B------:R-:W-:Y:S01]  /*14b00*/  IMAD.MOV.U32 R220, RZ, RZ, 0x1f ;  /* 0x0000001fffdc7424 */ /* 0x000fe200078e00ff */
[----:B------:R-:W-:Y:S02]  /*14b10*/  MOV R3, 0x14b30 ;  /* 0x00014b3000037802 */ /* 0x000fe40000000f00 */
[----:B------:R-:W-:Y:S05]  /*14b20*/  CALL.REL.NOINC `($__internal_46_$__cuda_sm70_shflsync_idx_p) ;  /* 0x00002df000007944 */ /* 0x000fea0003c00000 */
[----:B------:R-:W-:Y:S01]  /*14b30*/  IMAD.MOV.U32 R12, RZ, RZ, R219 ;  /* 0x000000ffff0c7224 */ /* 0x000fe200078e00db */
[----:B------:R-:W-:Y:S01]  /*14b40*/  MOV R219, R8 ;  /* 0x0000000800db7202 */ /* 0x000fe20000000f00 */
[----:B------:R-:W-:Y:S01]  /*14b50*/  IMAD.MOV.U32 R5, RZ, RZ, RZ ;  /* 0x000000ffff057224 */ /* 0x000fe200078e00ff */
[----:B------:R-:W-:Y:S01]  /*14b60*/  MOV R2, R0 ;  /* 0x0000000000027202 */ /* 0x000fe20000000f00 */
[----:B------:R-:W-:Y:S01]  /*14b70*/  IMAD.MOV.U32 R220, RZ, RZ, 0x1f ;  /* 0x0000001fffdc7424 */ /* 0x000fe200078e00ff */
[----:B------:R-:W-:-:S02]  /*14b80*/  MOV R3, 0x14ba0 ;  /* 0x00014ba000037802 */ /* 0x000fc40000000f00 */
[----:B------:R-:W-:Y:S05]  /*14b90*/  CALL.REL.NOINC `($__internal_46_$__cuda_sm70_shflsync_idx_p) ;  /* 0x00002d8000007944 */ /* 0x000fea0003c00000 */
[----:B------:R-:W-:Y:S01]  /*14ba0*/  MOV R9, R219 ;  /* 0x000000db00097202 */ /* 0x000fe20000000f00 */
[----:B------:R-:W-:Y:S05]  /*14bb0*/  BRA `(.L_x_2881) ;  /* 0xfffeba7000007947 */ /* 0x000fea000383ffff */
.L_x_2766:
[----:B------:R-:W-:Y:S01]  /*14bc0*/  IMAD.MOV.U32 R219, RZ, RZ, R4 ;  /* 0x000000ffffdb7224 */ /* 0x000fe200078e0004 */
[----:B------:R-:W-:Y:S01]  /*14bd0*/  MOV R2, R0 ;  /* 0x0000000000027202 */ /* 0x000fe20000000f00 */
[----:B------:R-:W-:Y:S01]  /*14be0*/  IMAD.MOV.U32 R220, RZ, RZ, 0x1f ;  /* 0x0000001fffdc7424 */ /* 0x000fe200078e00ff */
[----:B------:R-:W-:-:S02]  /*14bf0*/  MOV R3, 0x14c10 ;  /* 0x00014c1000037802 */ /* 0x000fc40000000f00 */
[----:B--23--:R-:W-:Y:S05]  /*14c00*/  CALL.REL.NOINC `($__internal_46_$__cuda_sm70_shflsync_idx_p) ;  /* 0x00002d1000007944 */ /* 0x00cfea0003c00000 */
[----:B------:R-:W-:Y:S01]  /*14c10*/  MOV R5, R219 ;  /* 0x000000db00057202 */ /* 0x000fe20000000f00 */
[----:B------:R-:W-:Y:S05]  /*14c20*/  BRA `(.L_x_2765) ;  /* 0xfffeba6000007947 */ /* 0x000fea000383ffff */
.L_x_2777:
[----:B------:R-:W-:Y:S01]  /*14c30*/  IMAD.MOV.U32 R219, RZ, RZ, R5 ;  /* 0x000000ffffdb7224 */ /* 0x000fe200078e0005 */
[----:B------:R-:W-:Y:S01]  /*14c40*/  MOV R2, RZ ;  /* 0x000000ff00027202 */ /* 0x000fe20000000f00 */
[----:B------:R-:W-:Y:S01]  /*14c50*/  IMAD.MOV.U32 R220, RZ, RZ, 0x181f ;  /* 0x0000181fffdc7424 */ /* 0x000fe200078e00ff */
[----:B------:R-:W-:-:S02]  /*14c60*/  MOV R3, 0x14c80 ;  /* 0x00014c8000037802 */ /* 0x000fc40000000f00 */
[----:B-----5:R-:W-:Y:S05]  /*14c70*/  CALL.REL.NOINC `($__internal_46_$__cuda_sm70_shflsync_idx_p) ;  /* 0x00002ca000007944 */ /* 0x020fea0003c00000 */
[----:B------:R-:W-:Y:S01]  /*14c80*/  MOV R4, R219 ;  /* 0x000000db00047202 */ /* 0x000fe20000000f00 */
[----:B------:R-:W-:Y:S05]  /*14c90*/  BRA `(.L_x_2882) ;  /* 0xfffedd0000007947 */ /* 0x000fea000383ffff */
.L_x_2778:
[----:B------:R-:W-:Y:S01]  /*14ca0*/  IMAD.MOV.U32 R219, RZ, RZ, R14 ;  /* 0x000000ffffdb7224 */ /* 0x000fe200078e000e */
[----:B------:R-:W-:Y:S01]  /*14cb0*/  MOV R2, RZ ;  /* 0x000000ff00027202 */ /* 0x000fe20000000f00 */
[----:B------:R-:W-:Y:S01]  /*14cc0*/  IMAD.MOV.U32 R220, RZ, RZ, 0x181f ;  /* 0x0000181fffdc7424 */ /* 0x000fe200078e00ff */
[----:B------:R-:W-:-:S02]  /*14cd0*/  MOV R3, 0x14cf0 ;  /* 0x00014cf000037802 */ /* 0x000fc40000000f00 */
[----:B-12--5:R-:W-:Y:S05]  /*14ce0*/  CALL.REL.NOINC `($__internal_46_$__cuda_sm70_shflsync_idx_p) ;  /* 0x00002c3000007944 */ /* 0x026fea0003c00000 */
[----:B------:R-:W-:Y:S01]  /*14cf0*/  MOV R0, R219 ;  /* 0x000000db00007202 */ /* 0x000fe20000000f00 */
[----:B------:R-:W-:Y:S05]  /*14d00*/  BRA `(.L_x_2883) ;  /* 0xfffedcb000007947 */ /* 0x000fea000383ffff */
.L_x_2781:
[----:B------:R-:W-:Y:S01]  /*14d10*/  IMAD.MOV.U32 R219, RZ, RZ, R5 ;  /* 0x000000ffffdb7224 */ /* 0x000fe200078e0005 */
[----:B--2---:R-:W-:Y:S01]  /*14d20*/  MOV R2, 0x1 ;  /* 0x0000000100027802 */ /* 0x004fe20000000f00 */
[----:B------:R-:W-:Y:S01]  /*14d30*/  IMAD.MOV.U32 R220, RZ, RZ, 0x181f ;  /* 0x0000181fffdc7424 */ /* 0x000fe200078e00ff */
[----:B------:R-:W-:-:S02]  /*14d40*/  MOV R3, 0x14d60 ;  /* 0x00014d6000037802 */ /* 0x000fc40000000f00 */
[----:B-1-345:R-:W-:Y:S05]  /*14d50*/  CALL.REL.NOINC `($__internal_46_$__cuda_sm70_shflsync_idx_p) ;  /* 0x00002bc000007944 */ /* 0x03afea0003c00000 */
[----:B------:R-:W-:Y:S01]  /*14d60*/  IMAD.MOV.U32 R4, RZ, RZ, R219 ;  /* 0x000000ffff047224 */ /* 0x000fe200078e00db */
[----:B------:R-:W-:Y:S01]  /*14d70*/  MOV R2, 0x1 ;  /* 0x0000000100027802 */ /* 0x000fe20000000f00 */
[----:B------:R-:W-:Y:S01]  /*14d80*/  IMAD.MOV.U32 R219, RZ, RZ, R14 ;  /* 0x000000ffffdb7224 */ /* 0x000fe200078e000e */
[----:B------:R-:W-:-:S02]  /*14d90*/  MOV R220, 0x181f ;  /* 0x0000181f00dc7802 */ /* 0x000fc40000000f00 */
[----:B------:R-:W-:Y:S02]  /*14da0*/  MOV R3, 0x14dc0 ;  /* 0x00014dc000037802 */ /* 0x000fe40000000f00 */
[----:B------:R-:W-:Y:S05]  /*14db0*/  CALL.REL.NOINC `($__internal_46_$__cuda_sm70_shflsync_idx_p) ;  /* 0x00002b6000007944 */ /* 0x000fea0003c00000 */
[----:B------:R-:W-:Y:S01]  /*14dc0*/  MOV R0, R219 ;  /* 0x000000db00007202 */ /* 0x000fe20000000f00 */
[----:B------:R-:W-:Y:S05]  /*14dd0*/  BRA `(.L_x_2884) ;  /* 0xfffedda000007947 */ /* 0x000fea000383ffff */
.L_x_2784:
[----:B------:R-:W-:Y:S01]  /*14de0*/  IMAD.MOV.U32 R219, RZ, RZ, R5 ;  /* 0x000000ffffdb7224 */ /* 0x000fe200078e0005 */
[----:B-1----:R-:W-:Y:S01]  /*14df0*/  MOV R2, 0x2 ;  /* 0x0000000200027802 */ /* 0x002fe20000000f00 */
[----:B------:R-:W-:Y:S01]  /*14e00*/  IMAD.MOV.U32 R220, RZ, RZ, 0x181f ;  /* 0x0000181fffdc7424 */ /* 0x000fe200078e00ff */
[----:B------:R-:W-:Y:S02]  /*14e10*/  MOV R3, 0x14e30 ;  /* 0x00014e3000037802 */ /* 0x000fe40000000f00 */
[----:B--2345:R-:W-:Y:S05]  /*14e20*/  CALL.REL.NOINC `($__internal_46_$__cuda_sm70_shflsync_idx_p) ;  /* 0x00002af000007944 */ /* 0x03cfea0003c00000 */
[----:B------:R-:W-:Y:S01]  /*14e30*/  MOV R4, R219 ;  /* 0x000000db00047202 */ /* 0x000fe20000000f00 */
[----:B------:R-:W-:Y:S05]  /*14e40*/  BRA `(.L_x_2885) ;  /* 0xfffeded000007947 */ /* 0x000fea000383ffff */
.L_x_2785:
[----:B------:R-:W-:Y:S01]  /*14e50*/  IMAD.MOV.U32 R219, RZ, RZ, R14 ;  /* 0x000000ffffdb7224 */ /* 0x000fe200078e000e */
[----:B------:R-:W-:Y:S01]  /*14e60*/  MOV R2, 0x2 ;  /* 0x0000000200027802 */ /* 0x000fe20000000f00 */
[----:B------:R-:W-:Y:S01]  /*14e70*/  IMAD.MOV.U32 R220, RZ, RZ, 0x181f ;  /* 0x0000181fffdc7424 */ /* 0x000fe200078e00ff */
[----:B------:R-:W-:Y:S02]  /*14e80*/  MOV R3, 0x14ea0 ;  /* 0x00014ea000037802 */ /* 0x000fe40000000f00 */
[----:B-12345:R-:W-:Y:S05]  /*14e90*/  CALL.REL.NOINC `($__internal_46_$__cuda_sm70_shflsync_idx_p) ;  /* 0x00002a8000007944 */ /* 0x03efea0003c00000 */
[----:B------:R-:W-:Y:S01]  /*14ea0*/  MOV R0, R219 ;  /* 0x000000db00007202 */ /* 0x000fe20000000f00 */
[----:B------:R-:W-:Y:S05]  /*14eb0*/  BRA `(.L_x_2886) ;  /* 0xfffede8000007947 */ /* 0x000fea000383ffff */
.L_x_2788:
[----:B------:R-:W-:Y:S01]  /*14ec0*/  IMAD.MOV.U32 R219, RZ, RZ, R5 ;  /* 0x000000ffffdb7224 */ /* 0x000fe200078e0005 */
[----:B-1----:R-:W-:Y:S01]  /*14ed0*/  MOV R2, 0x3 ;  /* 0x0000000300027802 */ /* 0x002fe20000000f00 */
[----:B------:R-:W-:Y:S01]  /*14ee0*/  IMAD.MOV.U32 R220, RZ, RZ, 0x181f ;  /* 0x0000181fffdc7424 */ /* 0x000fe200078e00ff */
[----:B------:R-:W-:-:S02]  /*14ef0*/  MOV R3, 0x14f10 ;  /* 0x00014f1000037802 */ /* 0x000fc40000000f00 */
[----:B--2345:R-:W-:Y:S05]  /*14f00*/  CALL.REL.NOINC `($__internal_46_$__cuda_sm70_shflsync_idx_p) ;  /* 0x00002a1000007944 */ /* 0x03cfea0003c00000 */
        /* <DEDUP_REMOVED lines=8> */
.L_x_2791:
[----:B------:R-:W-:Y:S01]  /*14f90*/  IMAD.MOV.U32 R219, RZ, RZ, R5 ;  /* 0x000000ffffdb7224 */ /* 0x000fe200078e0005 */
[----:B------:R-:W-:Y:S01]  /*14fa0*/  MOV R2, RZ ;  /* 0x000000ff00027202 */ /* 0x000fe20000000f00 */
[----:B------:R-:W-:Y:S01]  /*14fb0*/  IMAD.MOV.U32 R220, RZ, RZ, 0x181f ;  /* 0x0000181fffdc7424 */ /* 0x000fe200078e00ff */
[----:B------:R-:W-:Y:S02]  /*14fc0*/  MOV R3, 0x14fe0 ;  /* 0x00014fe000037802 */ /* 0x000fe40000000f00 */
[----:B------:R-:W-:Y:S05]  /*14fd0*/  CALL.REL.NOINC `($__internal_46_$__cuda_sm70_shflsync_idx_p) ;  /* 0x0000294000007944 */ /* 0x000fea0003c00000 */
[----:B------:R-:W-:Y:S01]  /*14fe0*/  MOV R4, R219 ;  /* 0x000000db00047202 */ /* 0x000fe20000000f00 */
[----:B------:R-:W-:Y:S05]  /*14ff0*/  BRA `(.L_x_2888) ;  /* 0xfffefd4000007947 */ /* 0x000fea000383ffff */
.L_x_2792:
[----:B------:R-:W-:Y:S01]  /*15000*/  IMAD.MOV.U32 R219, RZ, RZ, R15 ;  /* 0x000000ffffdb7224 */ /* 0x000fe200078e000f */
[----:B------:R-:W-:Y:S01]  /*15010*/  MOV R2, RZ ;  /* 0x000000ff00027202 */ /* 0x000fe20000000f00 */
[----:B------:R-:W-:Y:S01]  /*15020*/  IMAD.MOV.U32 R220, RZ, RZ, 0x181f ;  /* 0x0000181fffdc7424 */ /* 0x000fe200078e00ff */
[----:B------:R-:W-:Y:S02]  /*15030*/  MOV R3, 0x15050 ;  /* 0x0001505000037802 */ /* 0x000fe40000000f00 */
[----:B-12---:R-:W-:Y:S05]  /*15040*/  CALL.REL.NOINC `($__internal_46_$__cuda_sm70_shflsync_idx_p) ;  /* 0x000028d000007944 */ /* 0x006fea0003c00000 */
[C---:B------:R-:W-:Y:S01]  /*15050*/  IADD3 R10, P0, R219.reuse, R106, RZ ;  /* 0x0000006adb0a7210 */ /* 0x040fe20007f1e0ff */
[----:B------:R-:W-:Y:S01]  /*15060*/  IMAD.MOV.U32 R220, RZ, RZ, 0x181f ;  /* 0x0000181fffdc7424 */ /* 0x000fe200078e00ff */
[----:B------:R-:W-:-:S02]  /*15070*/  IADD3 R8, P5, R219, R107, RZ ;  /* 0x0000006bdb087210 */ /* 0x000fc40007fbe0ff */
[C---:B------:R-:W-:Y:S01]  /*15080*/  IADD3 R6, P2, R219.reuse, R108, RZ ;  /* 0x0000006cdb067210 */ /* 0x040fe20007f5e0ff */
[C---:B------:R-:W-:Y:S01]  /*15090*/  IMAD.X R11, R4.reuse, 0x1, R101, P0 ;  /* 0x00000001040b7824 */ /* 0x040fe200000e0665 */
[----:B------:R-:W-:Y:S01]  /*150a0*/  IADD3 R2, P0, R219, R109, RZ ;  /* 0x0000006ddb027210 */ /* 0x000fe20007f1e0ff */
[C---:B------:R-:W-:Y:S01]  /*150b0*/  IMAD.X R9, R4.reuse, 0x1, R102, P5 ;  /* 0x0000000104097824 */ /* 0x040fe200028e0666 */
[----:B------:R-:W-:Y:S01]  /*150c0*/  ISETP.GE.AND P6, PT, R217, c[0x0][0x1d4], PT ;  /* 0x00007500d9007a0c */ /* 0x000fe20003fc6270 */
[C---:B------:R-:W-:Y:S01]  /*150d0*/  IMAD.X R7, R4.reuse, 0x1, R103, P2 ;  /* 0x0000000104077824 */ /* 0x040fe200010e0667 */
[----:B------:R-:W-:Y:S01]  /*150e0*/  ISETP.GE.AND P5, PT, R223, c[0x0][0x1d4], PT ;  /* 0x00007500df007a0c */ /* 0x000fe20003fa6270 */
[----:B------:R-:W-:Y:S01]  /*150f0*/  IMAD.X R3, R4, 0x1, R104, P0 ;  /* 0x0000000104037824 */ /* 0x000fe200000e0668 */
[----:B------:R-:W-:Y:S01]  /*15100*/  ISETP.GE.AND P2, PT, R224, c[0x0][0x1d4], PT ;  /* 0x00007500e0007a0c */ /* 0x000fe20003f46270 */
[----:B------:R-:W-:Y:S01]  /*15110*/  IMAD.MOV.U32 R219, RZ, RZ, R5 ;  /* 0x000000ffffdb7224 */ /* 0x000fe200078e0005 */
[----:B------:R-:W-:-:S02]  /*15120*/  ISETP.GE.AND P0, PT, R225, c[0x0][0x1d4], PT ;  /* 0x00007500e1007a0c */ /* 0x000fc40003f06270 */
[----:B------:R-:W-:Y:S02]  /*15130*/  SEL R5, RZ, 0x10, P6 ;  /* 0x00000010ff057807 */ /* 0x000fe40003000000 */
[----:B------:R-:W-:Y:S02]  /*15140*/  SEL R14, RZ, 0x10, P5 ;  /* 0x00000010ff0e7807 */ /* 0x000fe40002800000 */
[----:B------:R-:W-:Y:S01]  /*15150*/  SEL R13, RZ, 0x10, P2 ;  /* 0x00000010ff0d7807 */ /* 0x000fe20001000000 */
[----:B------:R-:W-:Y:S01]  /*15160*/  @!PT LDS RZ, [RZ] ;  /* 0x00000000fffff984 */ /* 0x000fe20000000800 */
[----:B------:R-:W-:Y:S01]  /*15170*/  @!PT LDS RZ, [RZ] ;  /* 0x00000000fffff984 */ /* 0x000fe20000000800 */
[----:B------:R-:W-:Y:S01]  /*15180*/  @!PT LDS RZ, [RZ] ;  /* 0x00000000fffff984 */ /* 0x000fe20000000800 */
[----:B------:R1:W-:Y:S01]  /*15190*/  LDGSTS.E.BYPASS.LTC128B.128 [R215+0x8100], [R10.64], !P6 ;  /* 0x081000000ad77fae */ /* 0x0003e2000f101d46 */
[----:B------:R-:W-:-:S03]  /*151a0*/  SEL R12, RZ, 0x10, P0 ;  /* 0x00000010ff0c7807 */ /* 0x000fc60000000000 */
[----:B------:R1:W-:Y:S04]  /*151b0*/  LDGSTS.E.BYPASS.LTC128B.128 [R215+0xa100], [R8.64], !P5 ;  /* 0x0a10000008d77fae */ /* 0x0003e8000e901d46 */
[----:B------:R1:W-:Y:S04]  /*151c0*/  LDGSTS.E.BYPASS.LTC128B.128 [R215+0xc100], [R6.64], !P2 ;  /* 0x0c10000006d77fae */ /* 0x0003e8000d101d46 */
[----:B------:R2:W-:Y:S02]  /*151d0*/  LDGSTS.E.BYPASS.LTC128B.128 [R215+0xe100], [R2.64], !P0 ;  /* 0x0e10000002d77fae */ /* 0x0005e4000c101d46 */
[----:B--2---:R-:W-:Y:S01]  /*151e0*/  IMAD.MOV.U32 R2, RZ, RZ, 0x1 ;  /* 0x00000001ff027424 */ /* 0x004fe200078e00ff */
[----:B------:R-:W-:-:S02]  /*151f0*/  MOV R3, 0x15210 ;  /* 0x0001521000037802 */ /* 0x000fc40000000f00 */
[----:B-1----:R-:W-:Y:S05]  /*15200*/  CALL.REL.NOINC `($__internal_46_$__cuda_sm70_shflsync_idx_p) ;  /* 0x0000271000007944 */ /* 0x002fea0003c00000 */
        /* <DEDUP_REMOVED lines=8> */
.L_x_2793:
[----:B------:R-:W-:Y:S01]  /*15290*/  IMAD.MOV.U32 R219, RZ, RZ, R4 ;  /* 0x000000ffffdb7224 */ /* 0x000fe200078e0004 */
[----:B------:R-:W-:Y:S01]  /*152a0*/  MOV R2, RZ ;  /* 0x000000ff00027202 */ /* 0x000fe20000000f00 */
[----:B------:R-:W-:Y:S01]  /*152b0*/  IMAD.MOV.U32 R220, RZ, RZ, 0x1c1f ;  /* 0x00001c1fffdc7424 */ /* 0x000fe200078e00ff */
[----:B------:R-:W-:Y:S02]  /*152c0*/  MOV R3, 0x152e0 ;  /* 0x000152e000037802 */ /* 0x000fe40000000f00 */
[----:B------:R-:W-:Y:S05]  /*152d0*/  CALL.REL.NOINC `($__internal_46_$__cuda_sm70_shflsync_idx_p) ;  /* 0x0000264000007944 */ /* 0x000fea0003c00000 */
[----:B------:R-:W-:Y:S01]  /*152e0*/  MOV R0, R219 ;  /* 0x000000db00007202 */ /* 0x000fe20000000f00 */
[----:B------:R-:W-:Y:S05]  /*152f0*/  BRA `(.L_x_2890) ;  /* 0xfffefe6000007947 */ /* 0x000fea000383ffff */
.L_x_2794:
[----:B------:R-:W-:Y:S01]  /*15300*/  IMAD.MOV.U32 R219, RZ, RZ, R4 ;  /* 0x000000ffffdb7224 */ /* 0x000fe200078e0004 */
[----:B------:R-:W-:Y:S01]  /*15310*/  MOV R2, 0x1 ;  /* 0x0000000100027802 */ /* 0x000fe20000000f00 */
[----:B------:R-:W-:Y:S01]  /*15320*/  IMAD.MOV.U32 R220, RZ, RZ, 0x1c1f ;  /* 0x00001c1fffdc7424 */ /* 0x000fe200078e00ff */
[----:B------:R-:W-:Y:S02]  /*15330*/  MOV R3, 0x15350 ;  /* 0x0001535000037802 */ /* 0x000fe40000000f00 */
[----:B-1----:R-:W-:Y:S05]  /*15340*/  CALL.REL.NOINC `($__internal_46_$__cuda_sm70_shflsync_idx_p) ;  /* 0x000025d000007944 */ /* 0x002fea0003c00000 */
        /* <DEDUP_REMOVED lines=57> */
[----:B------:R-:W-:Y:S01]  /*156e0*/  ISETP.GT.AND P2, PT, R0, 0x39, PT ;  /* 0x000000390000780c */ /* 0x000fe20003f44270 */
[----:B------:R-:W-:Y:S01]  /*156f0*/  IMAD.MOV.U32 R0, RZ, RZ, 0x2 ;  /* 0x00000002ff007424 */ /* 0x000fe200078e00ff */
[----:B------:R-:W-:Y:S02]  /*15700*/  FSEL R85, R27, -INF , P0 ;  /* 0xff8000001b557808 */ /* 0x000fe40000000000 */
[----:B------:R-:W-:Y:S02]  /*15710*/  FMNMX.FTZ R5, R86, R5, !PT ;  /* 0x0000000556057209 */ /* 0x000fe40007810000 */
[----:B------:R-:W-:Y:S02]  /*15720*/  FMNMX.FTZ R132, R92, R132, !PT ;  /* 0x000000845c847209 */ /* 0x000fe40007810000 */
[----:B------:R-:W-:-:S02]  /*15730*/  FSEL R84, R26, -INF , P2 ;  /* 0xff8000001a547808 */ /* 0x000fc40001000000 */
[----:B------:R-:W-:Y:S01]  /*15740*/  FMNMX.FTZ R5, R85, R5, !PT ;  /* 0x0000000555057209 */ /* 0x000fe20007810000 */
[----:B------:R-:W-:Y:S01]  /*15750*/  IMAD.MOV.U32 R4, RZ, RZ, R132 ;  /* 0x000000ffff047224 */ /* 0x000fe200078e0084 */
[----:B------:R-:W-:Y:S02]  /*15760*/  MOV R2, 0x15790 ;  /* 0x0001579000027802 */ /* 0x000fe40000000f00 */
[----:B------:R-:W-:Y:S02]  /*15770*/  FMNMX.FTZ R5, R84, R5, !PT ;  /* 0x0000000554057209 */ /* 0x000fe40007810000 */
[----:B------:R-:W-:Y:S05]  /*15780*/  CALL.REL.NOINC `($__internal_45_$__cuda_sm70_shflsync_bfly_p) ;  /* 0x0000213000007944 */ /* 0x000fea0003c00000 */
[----:B------:R-:W-:Y:S01]  /*15790*/  FMNMX.FTZ R132, R132, R0, !PT ;  /* 0x0000000084847209 */ /* 0x000fe20007810000 */
[----:B------:R-:W-:Y:S01]  /*157a0*/  IMAD.MOV.U32 R0, RZ, RZ, 0x1 ;  /* 0x00000001ff007424 */ /* 0x000fe200078e00ff */
[----:B------:R-:W-:-:S03]  /*157b0*/  MOV R2, 0x157e0 ;  /* 0x000157e000027802 */ /* 0x000fc60000000f00 */
[----:B------:R-:W-:Y:S02]  /*157c0*/  IMAD.MOV.U32 R4, RZ, RZ, R132 ;  /* 0x000000ffff047224 */ /* 0x000fe400078e0084 */
[----:B------:R-:W-:Y:S05]  /*157d0*/  CALL.REL.NOINC `($__internal_45_$__cuda_sm70_shflsync_bfly_p) ;  /* 0x000020e000007944 */ /* 0x000fea0003c00000 */
[----:B------:R-:W-:Y:S01]  /*157e0*/  FMNMX.FTZ R132, R132, R0, !PT ;  /* 0x0000000084847209 */ /* 0x000fe20007810000 */
[----:B------:R-:W-:Y:S01]  /*157f0*/  IMAD.MOV.U32 R4, RZ, RZ, R5 ;  /* 0x000000ffff047224 */ /* 0x000fe200078e0005 */
[----:B------:R-:W-:Y:S01]  /*15800*/  MOV R2, 0x15830 ;  /* 0x0001583000027802 */ /* 0x000fe20000000f00 */
[----:B------:R-:W-:Y:S02]  /*15810*/  IMAD.MOV.U32 R0, RZ, RZ, 0x2 ;  /* 0x00000002ff007424 */ /* 0x000fe400078e00ff */
[----:B------:R-:W-:Y:S05]  /*15820*/  CALL.REL.NOINC `($__internal_45_$__cuda_sm70_shflsync_bfly_p) ;  /* 0x0000209000007944 */ /* 0x000fea0003c00000 */
[----:B------:R-:W-:Y:S01]  /*15830*/  FMNMX.FTZ R4, R5, R0, !PT ;  /* 0x0000000005047209 */ /* 0x000fe20007810000 */
[----:B------:R-:W-:Y:S01]  /*15840*/  IMAD.MOV.U32 R0, RZ, RZ, 0x1 ;  /* 0x00000001ff007424 */ /* 0x000fe200078e00ff */
[----:B------:R-:W-:Y:S02]  /*15850*/  MOV R2, 0x15870 ;  /* 0x0001587000027802 */ /* 0x000fe40000000f00 */
[----:B------:R-:W-:Y:S05]  /*15860*/  CALL.REL.NOINC `($__internal_45_$__cuda_sm70_shflsync_bfly_p) ;  /* 0x0000205000007944 */ /* 0x000fea0003c00000 */
[----:B------:R-:W-:Y:S01]  /*15870*/  MOV R5, R0 ;  /* 0x0000000000057202 */ /* 0x000fe20000000f00 */
[----:B------:R-:W-:Y:S05]  /*15880*/  BRA `(.L_x_2891) ;  /* 0xfffeff8000007947 */ /* 0x000fea000383ffff */
.L_x_2798:
[----:B------:R-:W-:Y:S01]  /*15890*/  MOV R2, RZ ;  /* 0x000000ff00027202 */ /* 0x000fe20000000f00 */
[----:B------:R-:W-:Y:S01]  /*158a0*/  IMAD.MOV.U32 R219, RZ, RZ, R5 ;  /* 0x000000ffffdb7224 */ /* 0x000fe200078e0005 */
[----:B------:R-:W-:Y:S01]  /*158b0*/  MOV R3, 0x158e0 ;  /* 0x000158e000037802 */ /* 0x000fe20000000f00 */
[----:B------:R-:W-:Y:S02]  /*158c0*/  IMAD.MOV.U32 R220, RZ, RZ, 0x181f ;  /* 0x0000181fffdc7424 */ /* 0x000fe400078e00ff */
[----:B-1234-:R-:W-:Y:S05]  /*158d0*/  CALL.REL.NOINC `($__internal_46_$__cuda_sm70_shflsync_idx_p) ;  /* 0x0000204000007944 */ /* 0x01efea0003c00000 */
[----:B------:R-:W-:Y:S01]  /*158e0*/  MOV R4, R219 ;  /* 0x000000db00047202 */ /* 0x000fe20000000f00 */
[----:B------:R-:W-:-:S05]  /*158f0*/  BRA `(.L_x_2892) ;  /* 0xffff164000007947 */ /* 0x000fca000383ffff */
.L_x_2799:
[----:B------:R-:W-:Y:S01]  /*15900*/  MOV R2, RZ ;  /* 0x000000ff00027202 */ /* 0x000fe20000000f00 */
[----:B------:R-:W-:Y:S01]  /*15910*/  IMAD.MOV.U32 R219, RZ, RZ, R21 ;  /* 0x000000ffffdb7224 */ /* 0x000fe200078e0015 */
[----:B------:R-:W-:Y:S01]  /*15920*/  MOV R3, 0x15950 ;  /* 0x0001595000037802 */ /* 0x000fe20000000f00 */
[----:B------:R-:W-:Y:S02]  /*15930*/  IMAD.MOV.U32 R220, RZ, RZ, 0x181f ;  /* 0x0000181fffdc7424 */ /* 0x000fe400078e00ff */
[----:B-1234-:R-:W-:Y:S05]  /*15940*/  CALL.REL.NOINC `($__internal_46_$__cuda_sm70_shflsync_idx_p) ;  /* 0x00001fd000007944 */ /* 0x01efea0003c00000 */
        /* <DEDUP_REMOVED lines=13> */
[C---:B------:R-:W-:Y:S05]  /*15a20*/  IMAD.X R7, R4.reuse, 0x1, R23, P0 ;  /* 0x0000000104077824 */ /* 0x040fea00000e0617 */
[----:B------:R2:W-:Y:S01]  /*15a30*/  LDGSTS.E.BYPASS.LTC128B.128 [R215+0x2100], [R6.64], !P5 ;  /* 0x0210000006d77fae */ /* 0x0005e2000e901d46 */
[C---:B-1----:R-:W-:Y:S05]  /*15a40*/  IADD3 R2, P0, R219.reuse, R132, RZ ;  /* 0x00000084db027210 */ /* 0x042fea0007f1e0ff */
        /* <DEDUP_REMOVED lines=11> */
[----:B--2---:R-:W-:Y:S05]  /*15b00*/  CALL.REL.NOINC `($__internal_46_$__cuda_sm70_shflsync_idx_p) ;  /* 0x00001e1000007944 */ /* 0x004fea0003c00000 */
[----:B------:R-:W-:Y:S01]  /*15b10*/  MOV R2, 0x1 ;  /* 0x0000000100027802 */ /* 0x000fe20000000f00 */
[----:B------:R-:W-:Y:S01]  /*15b20*/  IMAD.MOV.U32 R4, RZ, RZ, R219 ;  /* 0x000000ffff047224 */ /* 0x000fe200078e00db */
[----:B------:R-:W-:Y:S01]  /*15b30*/  MOV R220, 0x181f ;  /* 0x0000181f00dc7802 */ /* 0x000fe20000000f00 */
[----:B------:R-:W-:Y:S01]  /*15b40*/  IMAD.MOV.U32 R219, RZ, RZ, R21 ;  /* 0x000000ffffdb7224 */ /* 0x000fe200078e0015 */
[----:B------:R-:W-:Y:S02]  /*15b50*/  MOV R3, 0x15b70 ;  /* 0x00015b7000037802 */ /* 0x000fe40000000f00 */
[----:B------:R-:W-:Y:S05]  /*15b60*/  CALL.REL.NOINC `($__internal_46_$__cuda_sm70_shflsync_idx_p) ;  /* 0x00001db000007944 */ /* 0x000fea0003c00000 */
[----:B------:R-:W-:Y:S01]  /*15b70*/  MOV R0, R219 ;  /* 0x000000db00007202 */ /* 0x000fe20000000f00 */
[----:B------:R-:W-:-:S05]  /*15b80*/  BRA `(.L_x_2893) ;  /* 0xffff155000007947 */ /* 0x000fca000383ffff */
.L_x_2802:
[----:B------:R-:W-:Y:S01]  /*15b90*/  MOV R2, RZ ;  /* 0x000000ff00027202 */ /* 0x000fe20000000f00 */
[----:B------:R-:W-:Y:S01]  /*15ba0*/  IMAD.MOV.U32 R219, RZ, RZ, R5 ;  /* 0x000000ffffdb7224 */ /* 0x000fe200078e0005 */
[----:B------:R-:W-:Y:S01]  /*15bb0*/  MOV R3, 0x15be0 ;  /* 0x00015be000037802 */ /* 0x000fe20000000f00 */
[----:B------:R-:W-:Y:S02]  /*15bc0*/  IMAD.MOV.U32 R220, RZ, RZ, 0x181f ;  /* 0x0000181fffdc7424 */ /* 0x000fe400078e00ff */
[----:B-1----:R-:W-:Y:S05]  /*15bd0*/  CALL.REL.NOINC `($__internal_46_$__cuda_sm70_shflsync_idx_p) ;  /* 0x00001d4000007944 */ /* 0x002fea0003c00000 */
[----:B------:R-:W-:Y:S01]  /*15be0*/  MOV R4, R219 ;  /* 0x000000db00047202 */ /* 0x000fe20000000f00 */
[----:B------:R-:W-:-:S05]  /*15bf0*/  BRA `(.L_x_2894) ;  /* 0xffff29f000007947 */ /* 0x000fca000383ffff */
.L_x_2803:
[----:B------:R-:W-:Y:S01]  /*15c00*/  MOV R2, RZ ;  /* 0x000000ff00027202 */ /* 0x000fe20000000f00 */
[----:B------:R-:W-:Y:S01]  /*15c10*/  IMAD.MOV.U32 R219, RZ, RZ, R8 ;  /* 0x000000ffffdb7224 */ /* 0x000fe200078e0008 */
[----:B------:R-:W-:Y:S01]  /*15c20*/  MOV R3, 0x15c50 ;  /* 0x00015c5000037802 */ /* 0x000fe20000000f00 */
[----:B------:R-:W-:Y:S02]  /*15c30*/  IMAD.MOV.U32 R220, RZ, RZ, 0x181f ;  /* 0x0000181fffdc7424 */ /* 0x000fe400078e00ff */
[----:B-123--:R-:W-:Y:S05]  /*15c40*/  CALL.REL.NOINC `($__internal_46_$__cuda_sm70_shflsync_idx_p) ;  /* 0x00001cd000007944 */ /* 0x00efea0003c00000 */
        /* <DEDUP_REMOVED lines=14> */
[C---:B-1----:R-:W-:Y:S05]  /*15d30*/  IADD3 R2, P0, R219.reuse, R21, RZ ;  /* 0x00000015db027210 */ /* 0x042fea0007f1e0ff */
[C---:B------:R-:W-:Y:S01]  /*15d40*/  IMAD.X R3, R4.reuse, 0x1, R13, P0 ;  /* 0x0000000104037824 */ /* 0x040fe200000e060d */
[----:B--2---:R-:W-:Y:S04]  /*15d50*/  SEL R6, RZ, 0x10, P5 ;  /* 0x00000010ff067807 */ /* 0x004fe80002800000 */
        /* <DEDUP_REMOVED lines=10> */
[----:B------:R-:W-:Y:S05]  /*15e00*/  CALL.REL.NOINC `($__internal_46_$__cuda_sm70_shflsync_idx_p) ;  /* 0x00001b1000007944 */ /* 0x000fea0003c00000 */
        /* <DEDUP_REMOVED lines=8> */
.L_x_2804:
[----:B-1----:R-:W-:Y:S01]  /*15e90*/  MOV R2, RZ ;  /* 0x000000ff00027202 */ /* 0x002fe20000000f00 */
[----:B------:R-:W-:Y:S01]  /*15ea0*/  IMAD.MOV.U32 R219, RZ, RZ, R4 ;  /* 0x000000ffffdb7224 */ /* 0x000fe200078e0004 */
[----:B------:R-:W-:Y:S01]  /*15eb0*/  MOV R3, 0x15ee0 ;  /* 0x00015ee000037802 */ /* 0x000fe20000000f00 */
[----:B------:R-:W-:Y:S02]  /*15ec0*/  IMAD.MOV.U32 R220, RZ, RZ, 0x1c1f ;  /* 0x00001c1fffdc7424 */ /* 0x000fe400078e00ff */
[----:B------:R-:W-:Y:S05]  /*15ed0*/  CALL.REL.NOINC `($__internal_46_$__cuda_sm70_shflsync_idx_p) ;  /* 0x00001a4000007944 */ /* 0x000fea0003c00000 */
[----:B------:R-:W-:Y:S01]  /*15ee0*/  MOV R0, R219 ;  /* 0x000000db00007202 */ /* 0x000fe20000000f00 */
[----:B------:R-:W-:-:S05]  /*15ef0*/  BRA `(.L_x_2896) ;  /* 0xffff2b0000007947 */ /* 0x000fca000383ffff */
.L_x_2805:
[----:B------:R-:W-:Y:S01]  /*15f00*/  MOV R2, 0x1 ;  /* 0x0000000100027802 */ /* 0x000fe20000000f00 */
[----:B------:R-:W-:Y:S01]  /*15f10*/  IMAD.MOV.U32 R219, RZ, RZ, R4 ;  /* 0x000000ffffdb7224 */ /* 0x000fe200078e0004 */
[----:B------:R-:W-:Y:S01]  /*15f20*/  MOV R3, 0x15f50 ;  /* 0x00015f5000037802 */ /* 0x000fe20000000f00 */
[----:B------:R-:W-:Y:S02]  /*15f30*/  IMAD.MOV.U32 R220, RZ, RZ, 0x1c1f ;  /* 0x00001c1fffdc7424 */ /* 0x000fe400078e00ff */
[----:B--2---:R-:W-:Y:S05]  /*15f40*/  CALL.REL.NOINC `($__internal_46_$__cuda_sm70_shflsync_idx_p) ;  /* 0x000019d000007944 */ /* 0x004fea0003c00000 */
[----:B------:R-:W-:Y:S01]  /*15f50*/  FMNMX.FTZ R0, R6, R133, !PT ;  /* 0x0000008506007209 */ /* 0x000fe20007810000 */
[----:B------:R-:W-:Y:S03]  /*15f60*/  IMAD.IADD R219, R5, 0x1, R219 ;  /* 0x0000000105db7824 */ /* 0x000fe600078e02db */
[----:B------:R-:W-:Y:S02]  /*15f70*/  FMNMX.FTZ R0, R25, R0, !PT ;  /* 0x0000000019007209 */ /* 0x000fe40007810000 */
[C---:B------:R-:W-:Y:S02]  /*15f80*/  ISETP.GT.AND P6, PT, R219.reuse, RZ, PT ;  /* 0x000000ffdb00720c */ /* 0x040fe40003fc4270 */
[C---:B------:R-:W-:Y:S02]  /*15f90*/  ISETP.GT.AND P5, PT, R219.reuse, 0x1, PT ;  /* 0x00000001db00780c */ /* 0x040fe40003fa4270 */
[----:B------:R-:W-:Y:S02]  /*15fa0*/  FSEL R5, R192, -INF , P6 ;  /* 0xff800000c0057808 */ /* 0x000fe40003000000 */
[----:B------:R-:W-:Y:S02]  /*15fb0*/  ISETP.GT.AND P2, PT, R219, 0x8, PT ;  /* 0x00000008db00780c */ /* 0x000fe40003f44270 */
[----:B------:R-:W-:Y:S02]  /*15fc0*/  FSEL R169, R191, -INF , P5 ;  /* 0xff800000bfa97808 */ /* 0x000fe40002800000 */
[----:B------:R-:W-:Y:S02]  /*15fd0*/  FMNMX.FTZ R2, R5, R134, !PT ;  /* 0x0000008605027209 */ /* 0x000fe40007810000 */
[----:B------:R-:W-:Y:S02]  /*15fe0*/  ISETP.GT.AND P0, PT, R219, 0x9, PT ;  /* 0x00000009db00780c */ /* 0x000fe40003f04270 */
[----:B------:R-:W-:Y:S02]  /*15ff0*/  FSEL R35, R190, -INF , P2 ;  /* 0xff800000be237808 */ /* 0x000fe40001000000 */
[----:B------:R-:W-:Y:S02]  /*16000*/  FMNMX.FTZ R0, R24, R0, !PT ;  /* 0x0000000018007209 */ /* 0x000fe40007810000 */
        /* <DEDUP_REMOVED lines=13> */
[C---:B------:R-:W-:Y:S02]  /*160e0*/  ISETP.GT.AND P0, PT, R219.reuse, 0x19, PT ;  /* 0x00000019db00780c */ /* 0x040fe40003f04270 */
        /* <DEDUP_REMOVED lines=30> */
[----:B------:R-:W-:Y:S02]  /*162d0*/  ISETP.GT.AND P0, PT, R219, 0x39, PT ;  /* 0x00000039db00780c */ /* 0x000fe40003f04270 */
[----:B------:R-:W-:Y:S02]  /*162e0*/  FMNMX.FTZ R4, R13, R4, !PT ;  /* 0x000000040d047209 */ /* 0x000fe40007810000 */
[----:B------:R-:W-:Y:S02]  /*162f0*/  FSEL R8, R170, -INF , P2 ;  /* 0xff800000aa087808 */ /* 0x000fe40001000000 */
[----:B------:R-:W-:Y:S02]  /*16300*/  FMNMX.FTZ R0, R9, R0, !PT ;  /* 0x0000000009007209 */ /* 0x000fe40007810000 */
[----:B------:R-:W-:Y:S02]  /*16310*/  FMNMX.FTZ R4, R12, R4, !PT ;  /* 0x000000040c047209 */ /* 0x000fe40007810000 */
[----:B------:R-:W-:Y:S02]  /*16320*/  FSEL R7, R168, -INF , P0 ;  /* 0xff800000a8077808 */ /* 0x000fe40000000000 */
[----:B------:R-:W-:Y:S01]  /*16330*/  FMNMX.FTZ R168, R8, R0, !PT ;  /* 0x0000000008a87209 */ /* 0x000fe20007810000 */
[----:B------:R-:W-:Y:S01]  /*16340*/  IMAD.MOV.U32 R0, RZ, RZ, 0x2 ;  /* 0x00000002ff007424 */ /* 0x000fe200078e00ff */
[----:B------:R-:W-:Y:S02]  /*16350*/  FMNMX.FTZ R4, R11, R4, !PT ;  /* 0x000000040b047209 */ /* 0x000fe40007810000 */
[----:B------:R-:W-:Y:S02]  /*16360*/  FMNMX.FTZ R168, R7, R168, !PT ;  /* 0x000000a807a87209 */ /* 0x000fe40007810000 */
[----:B------:R-:W-:Y:S02]  /*16370*/  MOV R2, 0x16390 ;  /* 0x0001639000027802 */ /* 0x000fe40000000f00 */
[----:B------:R-:W-:Y:S05]  /*16380*/  CALL.REL.NOINC `($__internal_45_$__cuda_sm70_shflsync_bfly_p) ;  /* 0x0000153000007944 */ /* 0x000fea0003c00000 */
[----:B------:R-:W-:Y:S01]  /*16390*/  FMNMX.FTZ R4, R4, R0, !PT ;  /* 0x0000000004047209 */ /* 0x000fe20007810000 */
[----:B------:R-:W-:Y:S01]  /*163a0*/  IMAD.MOV.U32 R0, RZ, RZ, 0x1 ;  /* 0x00000001ff007424 */ /* 0x000fe200078e00ff */
[----:B------:R-:W-:Y:S02]  /*163b0*/  MOV R2, 0x163d0 ;  /* 0x000163d000027802 */ /* 0x000fe40000000f00 */
        /* <DEDUP_REMOVED lines=10> */
[----:B------:R-:W-:-:S05]  /*16460*/  BRA `(.L_x_2897) ;  /* 0xffff2c4000007947 */ /* 0x000fca000383ffff */
.L_x_2808:
[----:B------:R-:W-:Y:S01]  /*16470*/  MOV R2, RZ ;  /* 0x000000ff00027202 */ /* 0x000fe20000000f00 */
[----:B------:R-:W-:Y:S01]  /*16480*/  IMAD.MOV.U32 R219, RZ, RZ, R4 ;  /* 0x000000ffffdb7224 */ /* 0x000fe200078e0004 */
[----:B------:R-:W-:Y:S01]  /*16490*/  MOV R3, 0x164c0 ;  /* 0x000164c000037802 */ /* 0x000fe20000000f00 */
[----:B------:R-:W-:Y:S02]  /*164a0*/  IMAD.MOV.U32 R220, RZ, RZ, 0x181f ;  /* 0x0000181fffdc7424 */ /* 0x000fe400078e00ff */
[----:B-1234-:R-:W-:Y:S05]  /*164b0*/  CALL.REL.NOINC `($__internal_46_$__cuda_sm70_shflsync_idx_p) ;  /* 0x0000146000007944 */ /* 0x01efea0003c00000 */
[----:B------:R-:W-:Y:S01]  /*164c0*/  MOV R2, R219 ;  /* 0x000000db00027202 */ /* 0x000fe20000000f00 */
[----:B------:R-:W-:-:S05]  /*164d0*/  BRA `(.L_x_2898) ;  /* 0xffff4bb000007947 */ /* 0x000fca000383ffff */
.L_x_2811:
[----:B------:R-:W-:Y:S01]  /*164e0*/  MOV R2, RZ ;  /* 0x000000ff00027202 */ /* 0x000fe20000000f00 */
[----:B------:R-:W-:Y:S01]  /*164f0*/  IMAD.MOV.U32 R219, RZ, RZ, R5 ;  /* 0x000000ffffdb7224 */ /* 0x000fe200078e0005 */
[----:B------:R-:W-:Y:S01]  /*16500*/  MOV R3, 0x16530 ;  /* 0x0001653000037802 */ /* 0x000fe20000000f00 */
[----:B------:R-:W-:Y:S02]  /*16510*/  IMAD.MOV.U32 R220, RZ, RZ, 0x181f ;  /* 0x0000181fffdc7424 */ /* 0x000fe400078e00ff */
[----:B------:R-:W-:Y:S05]  /*16520*/  CALL.REL.NOINC `($__internal_46_$__cuda_sm70_shflsync_idx_p) ;  /* 0x000013f000007944 */ /* 0x000fea0003c00000 */
[----:B------:R-:W-:Y:S01]  /*16530*/  MOV R4, R219 ;  /* 0x000000db00047202 */ /* 0x000fe20000000f00 */
[----:B------:R-:W-:-:S05]  /*16540*/  BRA `(.L_x_2899) ;  /* 0xffff618000007947 */ /* 0x000fca000383ffff */
.L_x_2812:
[----:B------:R-:W-:Y:S01]  /*16550*/  MOV R2, RZ ;  /* 0x000000ff00027202 */ /* 0x000fe20000000f00 */
[----:B------:R-:W-:Y:S01]  /*16560*/  IMAD.MOV.U32 R219, RZ, RZ, R8 ;  /* 0x000000ffffdb7224 */ /* 0x000fe200078e0008 */
[----:B------:R-:W-:Y:S01]  /*16570*/  MOV R3, 0x165a0 ;  /* 0x000165a000037802 */ /* 0x000fe20000000f00 */
[----:B------:R-:W-:Y:S02]  /*16580*/  IMAD.MOV.U32 R220, RZ, RZ, 0x181f ;  /* 0x0000181fffdc7424 */ /* 0x000fe400078e00ff */
[----:B-12---:R-:W-:Y:S05]  /*16590*/  CALL.REL.NOINC `($__internal_46_$__cuda_sm70_shflsync_idx_p) ;  /* 0x0000138000007944 */ /* 0x006fea0003c00000 */
        /* <DEDUP_REMOVED lines=11> */
[C---:B-1----:R-:W-:Y:S05]  /*16650*/  IADD3 R2, P0, R219.reuse, R26, RZ ;  /* 0x0000001adb027210 */ /* 0x042fea0007f1e0ff */
[C---:B------:R-:W-:Y:S01]  /*16660*/  IMAD.X R3, R4.reuse, 0x1, R10, P0 ;  /* 0x0000000104037824 */ /* 0x040fe200000e060a */
[C---:B------:R-:W-:Y:S04]  /*16670*/  IADD3 R6, P0, R219.reuse, R27, RZ ;  /* 0x0000001bdb067210 */ /* 0x040fe80007f1e0ff */
[----:B------:R1:W-:Y:S01]  /*16680*/  LDGSTS.E.BYPASS.LTC128B.128 [R215+0xa100], [R2.64], !P5 ;  /* 0x0a10000002d77fae */ /* 0x0003e2000e901d46 */
[C---:B------:R-:W-:Y:S05]  /*16690*/  IMAD.X R7, R4.reuse, 0x1, R11, P0 ;  /* 0x0000000104077824 */ /* 0x040fea00000e060b */
[----:B------:R2:W-:Y:S01]  /*166a0*/  LDGSTS.E.BYPASS.LTC128B.128 [R215+0xc100], [R6.64], !P4 ;  /* 0x0c10000006d77fae */ /* 0x0005e2000e101d46 */
[----:B-1----:R-:W-:Y:S01]  /*166b0*/  IADD3 R2, P0, R219, R28, RZ ;  /* 0x0000001cdb027210 */ /* 0x002fe20007f1e0ff */
[----:B------:R-:W-:Y:S04]  /*166c0*/  IMAD.MOV.U32 R219, RZ, RZ, R5 ;  /* 0x000000ffffdb7224 */ /* 0x000fe800078e0005 */
[----:B------:R-:W-:Y:S05]  /*166d0*/  IMAD.X R3, R4, 0x1, R12, P0 ;  /* 0x0000000104037824 */ /* 0x000fea00000e060c */
        /* <DEDUP_REMOVED lines=12> */
.L_x_2813:
[----:B------:R-:W-:Y:S02]  /*167a0*/  MOV R0, 0x2 ;  /* 0x0000000200007802 */ /* 0x000fe40000000f00 */
        /* <DEDUP_REMOVED lines=16> */
.L_x_2815:
[----:B------:R-:W-:Y:S01]  /*168b0*/  IMAD.MOV.U32 R4, RZ, RZ, R222 ;  /* 0x000000ffff047224 */ /* 0x000fe200078e00de */
[----:B------:R-:W-:-:S02]  /*168c0*/  MOV R0, 0x2 ;  /* 0x0000000200007802 */ /* 0x000fc40000000f00 */
[----:B------:R-:W-:Y:S02]  /*168d0*/  MOV R2, 0x168f0 ;  /* 0x000168f000027802 */ /* 0x000fe40000000f00 */
[----:B------:R-:W-:Y:S05]  /*168e0*/  CALL.REL.NOINC `($__internal_45_$__cuda_sm70_shflsync_bfly_p) ;  /* 0x00000fd000007944 */ /* 0x000fea0003c00000 */
[----:B------:R-:W-:Y:S05]  /*168f0*/  BRA `(.L_x_2902) ;  /* 0xffff7f5000007947 */ /* 0x000fea000383ffff */
.L_x_2816:
[----:B------:R-:W-:Y:S01]  /*16900*/  IMAD.MOV.U32 R4, RZ, RZ, R5 ;  /* 0x000000ffff047224 */ /* 0x000fe200078e0005 */
[----:B------:R-:W-:Y:S02]  /*16910*/  MOV R0, 0x1 ;  /* 0x0000000100007802 */ /* 0x000fe40000000f00 */
[----:B------:R-:W-:Y:S02]  /*16920*/  MOV R2, 0x16940 ;  /* 0x0001694000027802 */ /* 0x000fe40000000f00 */
[----:B-1----:R-:W-:Y:S05]  /*16930*/  CALL.REL.NOINC `($__internal_45_$__cuda_sm70_shflsync_bfly_p) ;  /* 0x00000f8000007944 */ /* 0x002fea0003c00000 */
[----:B------:R-:W-:Y:S01]  /*16940*/  FADD.FTZ R5, R5, R0 ;  /* 0x0000000005057221 */ /* 0x000fe20000010000 */
[----:B------:R-:W-:Y:S02]  /*16950*/  MOV R4, R221 ;  /* 0x000000dd00047202 */ /* 0x000fe40000000f00 */
[----:B------:R-:W-:Y:S02]  /*16960*/  MOV R0, 0x2 ;  /* 0x0000000200007802 */ /* 0x000fe40000000f00 */
[----:B------:R-:W-:Y:S02]  /*16970*/  MOV R2, 0x16990 ;  /* 0x0001699000027802 */ /* 0x000fe40000000f00 */
[----:B------:R-:W-:Y:S05]  /*16980*/  CALL.REL.NOINC `($__internal_45_$__cuda_sm70_shflsync_bfly_p) ;  /* 0x00000f3000007944 */ /* 0x000fea0003c00000 */
[----:B------:R-:W-:Y:S01]  /*16990*/  FADD.FTZ R4, R221, R0 ;  /* 0x00000000dd047221 */ /* 0x000fe20000010000 */
[----:B------:R-:W-:Y:S02]  /*169a0*/  MOV R0, 0x1 ;  /* 0x0000000100007802 */ /* 0x000fe40000000f00 */
[----:B------:R-:W-:-:S02]  /*169b0*/  MOV R2, 0x169d0 ;  /* 0x000169d000027802 */ /* 0x000fc40000000f00 */
[----:B------:R-:W-:Y:S05]  /*169c0*/  CALL.REL.NOINC `($__internal_45_$__cuda_sm70_shflsync_bfly_p) ;  /* 0x00000ef000007944 */ /* 0x000fea0003c00000 */
[----:B------:R-:W-:Y:S01]  /*169d0*/  MOV R3, R0 ;  /* 0x0000000000037202 */ /* 0x000fe20000000f00 */
[----:B------:R-:W-:Y:S05]  /*169e0*/  BRA `(.L_x_2903) ;  /* 0xffff7ed000007947 */ /* 0x000fea000383ffff */
.L_x_2823:
[----:B--234-:R-:W-:Y:S01]  /*169f0*/  IMAD.MOV.U32 R219, RZ, RZ, R5 ;  /* 0x000000ffffdb7224 */ /* 0x01cfe200078e0005 */
[----:B------:R-:W-:Y:S01]  /*16a00*/  MOV R2, RZ ;  /* 0x000000ff00027202 */ /* 0x000fe20000000f00 */
[----:B------:R-:W-:Y:S01]  /*16a10*/  IMAD.MOV.U32 R220, RZ, RZ, 0x181f ;  /* 0x0000181fffdc7424 */ /* 0x000fe200078e00ff */
[----:B------:R-:W-:-:S02]  /*16a20*/  MOV R3, 0x16a40 ;  /* 0x00016a4000037802 */ /* 0x000fc40000000f00 */
[----:B-1----:R-:W-:Y:S05]  /*16a30*/  CALL.REL.NOINC `($__internal_46_$__cuda_sm70_shflsync_idx_p) ;  /* 0x00000ee000007944 */ /* 0x002fea0003c00000 */
[----:B------:R-:W-:Y:S01]  /*16a40*/  MOV R4, R219 ;  /* 0x000000db00047202 */ /* 0x000fe20000000f00 */
[----:B------:R-:W-:Y:S05]  /*16a50*/  BRA `(.L_x_2904) ;  /* 0xffff9a7000007947 */ /* 0x000fea000383ffff */
.L_x_2824:
[----:B------:R-:W-:Y:S01]  /*16a60*/  IMAD.MOV.U32 R219, RZ, RZ, R14 ;  /* 0x000000ffffdb7224 */ /* 0x000fe200078e000e */
[----:B------:R-:W-:Y:S01]  /*16a70*/  MOV R2, RZ ;  /* 0x000000ff00027202 */ /* 0x000fe20000000f00 */
[----:B------:R-:W-:Y:S01]  /*16a80*/  IMAD.MOV.U32 R220, RZ, RZ, 0x181f ;  /* 0x0000181fffdc7424 */ /* 0x000fe200078e00ff */
[----:B------:R-:W-:-:S02]  /*16a90*/  MOV R3, 0x16ab0 ;  /* 0x00016ab000037802 */ /* 0x000fc40000000f00 */
[----:B-123--:R-:W-:Y:S05]  /*16aa0*/  CALL.REL.NOINC `($__internal_46_$__cuda_sm70_shflsync_idx_p) ;  /* 0x00000e7000007944 */ /* 0x00efea0003c00000 */
[----:B------:R-:W-:Y:S01]  /*16ab0*/  MOV R0, R219 ;  /* 0x000000db00007202 */ /* 0x000fe20000000f00 */
[----:B------:R-:W-:Y:S05]  /*16ac0*/  BRA `(.L_x_2905) ;  /* 0xffff9a2000007947 */ /* 0x000fea000383ffff */
.L_x_2827:
[----:B------:R-:W-:Y:S01]  /*16ad0*/  IMAD.MOV.U32 R219, RZ, RZ, R5 ;  /* 0x000000ffffdb7224 */ /* 0x000fe200078e0005 */
[----:B--2---:R-:W-:Y:S01]  /*16ae0*/  MOV R2, 0x1 ;  /* 0x0000000100027802 */ /* 0x004fe20000000f00 */
[----:B------:R-:W-:Y:S01]  /*16af0*/  IMAD.MOV.U32 R220, RZ, RZ, 0x181f ;  /* 0x0000181fffdc7424 */ /* 0x000fe200078e00ff */
[----:B------:R-:W-:-:S02]  /*16b00*/  MOV R3, 0x16b20 ;  /* 0x00016b2000037802 */ /* 0x000fc40000000f00 */
[----:B-1-34-:R-:W-:Y:S05]  /*16b10*/  CALL.REL.NOINC `($__internal_46_$__cuda_sm70_shflsync_idx_p) ;  /* 0x00000e0000007944 */ /* 0x01afea0003c00000 */
        /* <DEDUP_REMOVED lines=8> */
.L_x_2830:
[----:B------:R-:W-:Y:S01]  /*16ba0*/  IMAD.MOV.U32 R219, RZ, RZ, R5 ;  /* 0x000000ffffdb7224 */ /* 0x000fe200078e0005 */
[----:B-1----:R-:W-:Y:S01]  /*16bb0*/  MOV R2, 0x2 ;  /* 0x0000000200027802 */ /* 0x002fe20000000f00 */
[----:B------:R-:W-:Y:S01]  /*16bc0*/  IMAD.MOV.U32 R220, RZ, RZ, 0x181f ;  /* 0x0000181fffdc7424 */ /* 0x000fe200078e00ff */
[----:B------:R-:W-:Y:S02]  /*16bd0*/  MOV R3, 0x16bf0 ;  /* 0x00016bf000037802 */ /* 0x000fe40000000f00 */
[----:B--234-:R-:W-:Y:S05]  /*16be0*/  CALL.REL.NOINC `($__internal_46_$__cuda_sm70_shflsync_idx_p) ;  /* 0x00000d3000007944 */ /* 0x01cfea0003c00000 */
[----:B------:R-:W-:Y:S01]  /*16bf0*/  MOV R4, R219 ;  /* 0x000000db00047202 */ /* 0x000fe20000000f00 */
[----:B------:R-:W-:Y:S05]  /*16c00*/  BRA `(.L_x_2907) ;  /* 0xffff9c5000007947 */ /* 0x000fea000383ffff */
.L_x_2831:
[----:B------:R-:W-:Y:S01]  /*16c10*/  IMAD.MOV.U32 R219, RZ, RZ, R14 ;  /* 0x000000ffffdb7224 */ /* 0x000fe200078e000e */
[----:B-1----:R-:W-:Y:S01]  /*16c20*/  MOV R2, 0x2 ;  /* 0x0000000200027802 */ /* 0x002fe20000000f00 */
[----:B------:R-:W-:Y:S01]  /*16c30*/  IMAD.MOV.U32 R220, RZ, RZ, 0x181f ;  /* 0x0000181fffdc7424 */ /* 0x000fe200078e00ff */
[----:B------:R-:W-:Y:S02]  /*16c40*/  MOV R3, 0x16c60 ;  /* 0x00016c6000037802 */ /* 0x000fe40000000f00 */
[----:B--234-:R-:W-:Y:S05]  /*16c50*/  CALL.REL.NOINC `($__internal_46_$__cuda_sm70_shflsync_idx_p) ;  /* 0x00000cc000007944 */ /* 0x01cfea0003c00000 */
[----:B------:R-:W-:Y:S01]  /*16c60*/  MOV R0, R219 ;  /* 0x000000db00007202 */ /* 0x000fe20000000f00 */
[----:B------:R-:W-:Y:S05]  /*16c70*/  BRA `(.L_x_2908) ;  /* 0xffff9c0000007947 */ /* 0x000fea000383ffff */
.L_x_2834:
[----:B------:R-:W-:Y:S01]  /*16c80*/  IMAD.MOV.U32 R219, RZ, RZ, R5 ;  /* 0x000000ffffdb7224 */ /* 0x000fe200078e0005 */
[----:B-1----:R-:W-:Y:S01]  /*16c90*/  MOV R2, 0x3 ;  /* 0x0000000300027802 */ /* 0x002fe20000000f00 */
[----:B------:R-:W-:Y:S01]  /*16ca0*/  IMAD.MOV.U32 R220, RZ, RZ, 0x181f ;  /* 0x0000181fffdc7424 */ /* 0x000fe200078e00ff */
[----:B------:R-:W-:-:S02]  /*16cb0*/  MOV R3, 0x16cd0 ;  /* 0x00016cd000037802 */ /* 0x000fc40000000f00 */
[----:B--234-:R-:W-:Y:S05]  /*16cc0*/  CALL.REL.NOINC `($__internal_46_$__cuda_sm70_shflsync_idx_p) ;  /* 0x00000c5000007944 */ /* 0x01cfea0003c00000 */
        /* <DEDUP_REMOVED lines=8> */
.L_x_2836:
[----:B------:R-:W-:Y:S01]  /*16d50*/  IMAD.MOV.U32 R219, RZ, RZ, R5 ;  /* 0x000000ffffdb7224 */ /* 0x000fe200078e0005 */
[----:B------:R-:W-:Y:S01]  /*16d60*/  MOV R2, RZ ;  /* 0x000000ff00027202 */ /* 0x000fe20000000f00 */
[----:B------:R-:W-:Y:S01]  /*16d70*/  IMAD.MOV.U32 R220, RZ, RZ, 0x1c1f ;  /* 0x00001c1fffdc7424 */ /* 0x000fe200078e00ff */
[----:B------:R-:W-:Y:S02]  /*16d80*/  MOV R3, 0x16da0 ;  /* 0x00016da000037802 */ /* 0x000fe40000000f00 */
[----:B------:R-:W-:Y:S05]  /*16d90*/  CALL.REL.NOINC `($__internal_46_$__cuda_sm70_shflsync_idx_p) ;  /* 0x00000b8000007944 */ /* 0x000fea0003c00000 */
[----:B------:R-:W-:Y:S01]  /*16da0*/  MOV R4, R219 ;  /* 0x000000db00047202 */ /* 0x000fe20000000f00 */
[----:B------:R-:W-:Y:S05]  /*16db0*/  BRA `(.L_x_2910) ;  /* 0xffffa02000007947 */ /* 0x000fea000383ffff */
.L_x_2837:
[----:B------:R-:W-:Y:S01]  /*16dc0*/  IMAD.MOV.U32 R219, RZ, RZ, R12 ;  /* 0x000000ffffdb7224 */ /* 0x000fe200078e000c */
[----:B------:R-:W-:Y:S01]  /*16dd0*/  MOV R2, RZ ;  /* 0x000000ff00027202 */ /* 0x000fe20000000f00 */
[----:B------:R-:W-:Y:S01]  /*16de0*/  IMAD.MOV.U32 R220, RZ, RZ, 0x1c1f ;  /* 0x00001c1fffdc7424 */ /* 0x000fe200078e00ff */
[----:B------:R-:W-:Y:S02]  /*16df0*/  MOV R3, 0x16e10 ;  /* 0x00016e1000037802 */ /* 0x000fe40000000f00 */
[----:B-12---:R-:W-:Y:S05]  /*16e00*/  CALL.REL.NOINC `($__internal_46_$__cuda_sm70_shflsync_idx_p) ;  /* 0x00000b1000007944 */ /* 0x006fea0003c00000 */
[----:B------:R-:W-:Y:S01]  /*16e10*/  MOV R0, R219 ;  /* 0x000000db00007202 */ /* 0x000fe20000000f00 */
[----:B------:R-:W-:Y:S05]  /*16e20*/  BRA `(.L_x_2911) ;  /* 0xffff9fd000007947 */ /* 0x000fea000383ffff */
.L_x_2840:
        /* <DEDUP_REMOVED lines=13> */
.L_x_2844:
[----:B------:R-:W-:Y:S01]  /*16f00*/  IMAD.MOV.U32 R219, RZ, RZ, R5 ;  /* 0x000000ffffdb7224 */ /* 0x000fe200078e0005 */
[----:B------:R-:W-:Y:S01]  /*16f10*/  MOV R2, RZ ;  /* 0x000000ff00027202 */ /* 0x000fe20000000f00 */
[----:B------:R-:W-:Y:S01]  /*16f20*/  IMAD.MOV.U32 R220, RZ, RZ, 0x181f ;  /* 0x0000181fffdc7424 */ /* 0x000fe200078e00ff */
[----:B------:R-:W-:Y:S02]  /*16f30*/  MOV R3, 0x16f50 ;  /* 0x00016f5000037802 */ /* 0x000fe40000000f00 */
[----:B------:R-:W-:Y:S05]  /*16f40*/  CALL.REL.NOINC `($__internal_46_$__cuda_sm70_shflsync_idx_p) ;  /* 0x000009d000007944 */ /* 0x000fea0003c00000 */
[----:B------:R-:W-:Y:S01]  /*16f50*/  MOV R4, R219 ;  /* 0x000000db00047202 */ /* 0x000fe20000000f00 */
[----:B------:R-:W-:Y:S05]  /*16f60*/  BRA `(.L_x_2913) ;  /* 0xffffc1f000007947 */ /* 0x000fea000383ffff */
.L_x_2845:
[----:B------:R-:W-:Y:S01]  /*16f70*/  IMAD.MOV.U32 R219, RZ, RZ, R14 ;  /* 0x000000ffffdb7224 */ /* 0x000fe200078e000e */
[----:B------:R-:W-:Y:S01]  /*16f80*/  MOV R2, RZ ;  /* 0x000000ff00027202 */ /* 0x000fe20000000f00 */
[----:B------:R-:W-:Y:S01]  /*16f90*/  IMAD.MOV.U32 R220, RZ, RZ, 0x181f ;  /* 0x0000181fffdc7424 */ /* 0x000fe200078e00ff */
[----:B------:R-:W-:Y:S02]  /*16fa0*/  MOV R3, 0x16fc0 ;  /* 0x00016fc000037802 */ /* 0x000fe40000000f00 */
[----:B-12---:R-:W-:Y:S05]  /*16fb0*/  CALL.REL.NOINC `($__internal_46_$__cuda_sm70_shflsync_idx_p) ;  /* 0x0000096000007944 */ /* 0x006fea0003c00000 */
[----:B------:R-:W-:Y:S01]  /*16fc0*/  MOV R0, R219 ;  /* 0x000000db00007202 */ /* 0x000fe20000000f00 */
[----:B------:R-:W-:Y:S05]  /*16fd0*/  BRA `(.L_x_2914) ;  /* 0xffffc1a000007947 */ /* 0x000fea000383ffff */
.L_x_2848:
        /* <DEDUP_REMOVED lines=13> */
.L_x_2851:
[----:B------:R-:W-:Y:S01]  /*170b0*/  IMAD.MOV.U32 R219, RZ, RZ, R5 ;  /* 0x000000ffffdb7224 */ /* 0x000fe200078e0005 */
[----:B-1----:R-:W-:Y:S01]  /*170c0*/  MOV R2, 0x2 ;  /* 0x0000000200027802 */ /* 0x002fe20000000f00 */
[----:B------:R-:W-:Y:S01]  /*170d0*/  IMAD.MOV.U32 R220, RZ, RZ, 0x181f ;  /* 0x0000181fffdc7424 */ /* 0x000fe200078e00ff */
[----:B------:R-:W-:Y:S02]  /*170e0*/  MOV R3, 0x17100 ;  /* 0x0001710000037802 */ /* 0x000fe40000000f00 */
[----:B--234-:R-:W-:Y:S05]  /*170f0*/  CALL.REL.NOINC `($__internal_46_$__cuda_sm70_shflsync_idx_p) ;  /* 0x0000082000007944 */ /* 0x01cfea0003c00000 */
[----:B------:R-:W-:Y:S01]  /*17100*/  MOV R4, R219 ;  /* 0x000000db00047202 */ /* 0x000fe20000000f00 */
[----:B------:R-:W-:Y:S05]  /*17110*/  BRA `(.L_x_2916) ;  /* 0xffffc3e000007947 */ /* 0x000fea000383ffff */
.L_x_2852:
[----:B------:R-:W-:Y:S01]  /*17120*/  IMAD.MOV.U32 R219, RZ, RZ, R14 ;  /* 0x000000ffffdb7224 */ /* 0x000fe200078e000e */
[----:B------:R-:W-:Y:S01]  /*17130*/  MOV R2, 0x2 ;  /* 0x0000000200027802 */ /* 0x000fe20000000f00 */
[----:B------:R-:W-:Y:S01]  /*17140*/  IMAD.MOV.U32 R220, RZ, RZ, 0x181f ;  /* 0x0000181fffdc7424 */ /* 0x000fe200078e00ff */
[----:B------:R-:W-:Y:S02]  /*17150*/  MOV R3, 0x17170 ;  /* 0x0001717000037802 */ /* 0x000fe40000000f00 */
[----:B-1234-:R-:W-:Y:S05]  /*17160*/  CALL.REL.NOINC `($__internal_46_$__cuda_sm70_shflsync_idx_p) ;  /* 0x000007b000007944 */ /* 0x01efea0003c00000 */
[----:B------:R-:W-:Y:S01]  /*17170*/  MOV R0, R219 ;  /* 0x000000db00007202 */ /* 0x000fe20000000f00 */
[----:B------:R-:W-:Y:S05]  /*17180*/  BRA `(.L_x_2917) ;  /* 0xffffc39000007947 */ /* 0x000fea000383ffff */
.L_x_2855:
        /* <DEDUP_REMOVED lines=13> */
.L_x_2857:
[----:B------:R-:W-:Y:S01]  /*17260*/  IMAD.MOV.U32 R219, RZ, RZ, R106 ;  /* 0x000000ffffdb7224 */ /* 0x000fe200078e006a */
[----:B------:R-:W-:Y:S01]  /*17270*/  MOV R2, RZ ;  /* 0x000000ff00027202 */ /* 0x000fe20000000f00 */
[----:B------:R-:W-:Y:S01]  /*17280*/  IMAD.MOV.U32 R220, RZ, RZ, 0x1f ;  /* 0x0000001fffdc7424 */ /* 0x000fe200078e00ff */
[----:B------:R-:W-:Y:S02]  /*17290*/  MOV R3, 0x172b0 ;  /* 0x000172b000037802 */ /* 0x000fe40000000f00 */
[----:B-1----:R-:W-:Y:S05]  /*172a0*/  CALL.REL.NOINC `($__internal_46_$__cuda_sm70_shflsync_idx_p) ;  /* 0x0000067000007944 */ /* 0x002fea0003c00000 */
[----:B------:R-:W-:Y:S01]  /*172b0*/  MOV R9, R219 ;  /* 0x000000db00097202 */ /* 0x000fe20000000f00 */
[----:B------:R-:W-:Y:S05]  /*172c0*/  BRA `(.L_x_2919) ;  /* 0xffffc66000007947 */ /* 0x000fea000383ffff */
.L_x_2858:
[----:B------:R-:W-:Y:S01]  /*172d0*/  IMAD.MOV.U32 R219, RZ, RZ, R106 ;  /* 0x000000ffffdb7224 */ /* 0x000fe200078e006a */
[----:B------:R-:W-:Y:S01]  /*172e0*/  MOV R2, 0x1 ;  /* 0x0000000100027802 */ /* 0x000fe20000000f00 */
[----:B------:R-:W-:Y:S01]  /*172f0*/  IMAD.MOV.U32 R220, RZ, RZ, 0x1f ;  /* 0x0000001fffdc7424 */ /* 0x000fe200078e00ff */
[----:B------:R-:W-:Y:S02]  /*17300*/  MOV R3, 0x17320 ;  /* 0x0001732000037802 */ /* 0x000fe40000000f00 */
[----:B-123--:R-:W-:Y:S05]  /*17310*/  CALL.REL.NOINC `($__internal_46_$__cuda_sm70_shflsync_idx_p) ;  /* 0x0000060000007944 */ /* 0x00efea0003c00000 */
[----:B------:R-:W-:Y:S01]  /*17320*/  MOV R8, R219 ;  /* 0x000000db00087202 */ /* 0x000fe20000000f00 */
[----:B------:R-:W-:Y:S05]  /*17330*/  BRA `(.L_x_2920) ;  /* 0xffffc61000007947 */ /* 0x000fea000383ffff */
.L_x_2859:
[----:B------:R-:W-:Y:S02]  /*17340*/  MOV R3, 0x1 ;  /* 0x0000000100037802 */ /* 0x000fe40000000f00 */
[----:B------:R-:W-:-:S02]  /*17350*/  MOV R2, 0x17370 ;  /* 0x0001737000027802 */ /* 0x000fc40000000f00 */
[----:B--234-:R-:W-:Y:S05]  /*17360*/  CALL.REL.NOINC `($__internal_47_$__cuda_sm70_shflsync_up_p) ;  /* 0x0000061000007944 */ /* 0x01cfea0003c00000 */
[----:B------:R-:W-:Y:S05]  /*17370*/  BRA `(.L_x_2921) ;  /* 0xffffc6f000007947 */ /* 0x000fea000383ffff */
.L_x_2860:
[----:B------:R-:W-:Y:S02]  /*17380*/  MOV R3, 0x2 ;  /* 0x0000000200037802 */ /* 0x000fe40000000f00 */
[----:B------:R-:W-:-:S02]  /*17390*/  MOV R2, 0x173b0 ;  /* 0x000173b000027802 */ /* 0x000fc40000000f00 */
[----:B--23--:R-:W-:Y:S05]  /*173a0*/  CALL.REL.NOINC `($__internal_47_$__cuda_sm70_shflsync_up_p) ;  /* 0x000005d000007944 */ /* 0x00cfea0003c00000 */
        /* <DEDUP_REMOVED lines=24> */
.L_x_2864:
[----:B------:R-:W-:Y:S02]  /*17530*/  MOV R3, 0x1 ;  /* 0x0000000100037802 */ /* 0x000fe40000000f00 */
[----:B------:R-:W-:Y:S02]  /*17540*/  MOV R2, 0x17560 ;  /* 0x0001756000027802 */ /* 0x000fe40000000f00 */
[----:B------:R-:W-:Y:S05]  /*17550*/  CALL.REL.NOINC `($__internal_47_$__cuda_sm70_shflsync_up_p) ;  /* 0x0000042000007944 */ /* 0x000fea0003c00000 */
[----:B------:R-:W-:Y:S01]  /*17560*/  MOV R2, R4 ;  /* 0x0000000400027202 */ /* 0x000fe20000000f00 */
[----:B------:R-:W-:Y:S05]  /*17570*/  BRA `(.L_x_2923) ;  /* 0xffffc74000007947 */ /* 0x000fea000383ffff */
.L_x_2865:
[----:B------:R-:W-:Y:S02]  /*17580*/  MOV R3, 0x2 ;  /* 0x0000000200037802 */ /* 0x000fe40000000f00 */
[----:B------:R-:W-:Y:S02]  /*17590*/  MOV R2, 0x175b0 ;  /* 0x000175b000027802 */ /* 0x000fe40000000f00 */
        /* <DEDUP_REMOVED lines=25> */
.L_x_2867:
[----:B------:R-:W-:Y:S02]  /*17730*/  SEL R0, RZ, 0x1, P0 ;  /* 0x00000001ff007807 */ /* 0x000fe40000000000 */
[----:B------:R-:W-:Y:S02]  /*17740*/  MOV R2, 0x17760 ;  /* 0x0001776000027802 */ /* 0x000fe40000000f00 */
[----:B-1----:R-:W-:Y:S05]  /*17750*/  CALL.REL.NOINC `($__internal_48_$__cuda_sm70_votesync_ballot) ;  /* 0x0000028000007944 */ /* 0x002fea0003c00000 */
[----:B------:R-:W-:Y:S01]  /*17760*/  MOV R5, R0 ;  /* 0x0000000000057202 */ /* 0x000fe20000000f00 */
[----:B------:R-:W-:Y:S05]  /*17770*/  BRA `(.L_x_2925) ;  /* 0xffffc6d000007947 */ /* 0x000fea000383ffff */
.L_x_2868:
[----:B------:R-:W-:Y:S01]  /*17780*/  IMAD.MOV.U32 R219, RZ, RZ, R6 ;  /* 0x000000ffffdb7224 */ /* 0x000fe200078e0006 */
[----:B------:R-:W-:Y:S01]  /*17790*/  MOV R2, R0 ;  /* 0x0000000000027202 */ /* 0x000fe20000000f00 */
[----:B------:R-:W-:Y:S01]  /*177a0*/  IMAD.MOV.U32 R220, RZ, RZ, 0x1f ;  /* 0x0000001fffdc7424 */ /* 0x000fe200078e00ff */
[----:B------:R-:W-:Y:S02]  /*177b0*/  MOV R3, 0x177d0 ;  /* 0x000177d000037802 */ /* 0x000fe40000000f00 */
[----:B-1----:R-:W-:Y:S05]  /*177c0*/  CALL.REL.NOINC `($__internal_46_$__cuda_sm70_shflsync_idx_p) ;  /* 0x0000015000007944 */ /* 0x002fea0003c00000 */
[----:B------:R-:W-:Y:S01]  /*177d0*/  IMAD.MOV.U32 R10, RZ, RZ, R219 ;  /* 0x000000ffff0a7224 */ /* 0x000fe200078e00db */
[----:B------:R-:W-:Y:S01]  /*177e0*/  MOV R2, R0 ;  /* 0x0000000000027202 */ /* 0x000fe20000000f00 */
[----:B------:R-:W-:Y:S01]  /*177f0*/  IMAD.MOV.U32 R219, RZ, RZ, R7 ;  /* 0x000000ffffdb7224 */ /* 0x000fe200078e0007 */
[----:B------:R-:W-:-:S02]  /*17800*/  MOV R220, 0x1f ;  /* 0x0000001f00dc7802 */ /* 0x000fc40000000f00 */
[----:B------:R-:W-:Y:S02]  /*17810*/  MOV R3, 0x17830 ;  /* 0x0001783000037802 */ /* 0x000fe40000000f00 */
[----:B------:R-:W-:Y:S05]  /*17820*/  CALL.REL.NOINC `($__internal_46_$__cuda_sm70_shflsync_idx_p) ;  /* 0x000000f000007944 */ /* 0x000fea0003c00000 */
[----:B------:R-:W-:Y:S01]  /*17830*/  MOV R7, R219 ;  /* 0x000000db00077202 */ /* 0x000fe20000000f00 */
[----:B------:R-:W-:Y:S05]  /*17840*/  BRA `(.L_x_2926) ;  /* 0xffffc65000007947 */ /* 0x000fea000383ffff */
.L_x_2871:
[----:B------:R-:W-:Y:S01]  /*17850*/  IMAD.MOV.U32 R219, RZ, RZ, R4 ;  /* 0x000000ffffdb7224 */ /* 0x000fe200078e0004 */
[----:B------:R-:W-:Y:S01]  /*17860*/  MOV R2, R0 ;  /* 0x0000000000027202 */ /* 0x000fe20000000f00 */
[----:B------:R-:W-:Y:S01]  /*17870*/  IMAD.MOV.U32 R220, RZ, RZ, 0x1f ;  /* 0x0000001fffdc7424 */ /* 0x000fe200078e00ff */
[----:B------:R-:W-:Y:S02]  /*17880*/  MOV R3, 0x178a0 ;  /* 0x000178a000037802 */ /* 0x000fe40000000f00 */
[----:B-1-34-:R-:W-:Y:S05]  /*17890*/  CALL.REL.NOINC `($__internal_46_$__cuda_sm70_shflsync_idx_p) ;  /* 0x0000008000007944 */ /* 0x01afea0003c00000 */
[----:B------:R-:W-:Y:S01]  /*178a0*/  MOV R11, R219 ;  /* 0x000000db000b7202 */ /* 0x000fe20000000f00 */
[----:B------:R-:W-:Y:S05]  /*178b0*/  BRA `(.L_x_2870) ;  /* 0xffffc64000007947 */ /* 0x000fea000383ffff */
        .weak           $__internal_45_$__cuda_sm70_shflsync_bfly_p
        .type           $__internal_45_$__cuda_sm70_shflsync_bfly_p,@function
        .size           $__internal_45_$__cuda_sm70_shflsync_bfly_p,($__internal_46_$__cuda_sm70_shflsync_idx_p - $__internal_45_$__cuda_sm70_shflsync_bfly_p)
$__internal_45_$__cuda_sm70_shflsync_bfly_p:
[----:B------:R-:W-:Y:S02]  /*178c0*/  MOV R188, 0xffffffff ;  /* 0xffffffff00bc7802 */ /* 0x000fe40000000f00 */
[----:B------:R-:W-:Y:S02]  /*178d0*/  MOV R3, 0x1f ;  /* 0x0000001f00037802 */ /* 0x000fe40000000f00 */
[----:B------:R-:W-:Y:S04]  /*178e0*/  WARPSYNC R188 ;  /* 0x000000bc00007348 */ /* 0x000fe80003800000 */
[----:B------:R1:W2:Y:S02]  /*178f0*/  SHFL.BFLY PT, R0, R4, R0, R3 ;  /* 0x0c00000004007389 */ /* 0x0002a400000e0003 */
[----:B-1----:R-:W-:-:S04]  /*17900*/  MOV R3, 0x0 ;  /* 0x0000000000037802 */ /* 0x002fc80000000f00 */
[----:B--2---:R-:W-:Y:S05]  /*17910*/  RET.REL.NODEC R2 `(_ZN7cutlass13device_kernelIN5flash19enable_sm80_to_sm89INS1_16FlashAttnFwdSm80INS1_25CollectiveMainloopFwdSm80ILi8ELi1ELb0EN4cute5tupleIJNS5_1CILi128EEENS7_ILi64EEENS7_ILi256EEEEEELi256ENS_6half_tEfNS_4arch4Sm80ELb1ELb0ELb1ELb1ELb1ELb0ELb1ELb1EEENS1_21CollectiveEpilogueFwdINS6_IJS8_SA_S9_EEENS6_IJNS7_ILi1EEESI_SI_EEESC_SE_Li256ELb1ELb1ELb1ELb0EEENS1_36VarlenDynamicPersistentTileSchedulerILi128ELi64ELi256ELi256ELb1ELb1ELb0ELb1ELb1ELb1EEEEEEEEEvNT_6ParamsE) ;  /* 0xfffe86e002007950 */ /* 0x004fea0003c3ffff */
        .weak           $__internal_46_$__cuda_sm70_shflsync_idx_p
        .type           $__internal_46_$__cuda_sm70_shflsync_idx_p,@function
        .size           $__internal_46_$__cuda_sm70_shflsync_idx_p,($__internal_47_$__cuda_sm70_shflsync_up_p - $__internal_46_$__cuda_sm70_shflsync_idx_p)
$__internal_46_$__cuda_sm70_shflsync_idx_p:
[----:B------:R-:W-:-:S04]  /*17920*/  MOV R244, 0xffffffff ;  /* 0xffffffff00f47802 */ /* 0x000fc80000000f00 */
[----:B------:R-:W-:Y:S04]  /*17930*/  WARPSYNC R244 ;  /* 0x000000f400007348 */ /* 0x000fe80003800000 */
[----:B------:R1:W2:Y:S02]  /*17940*/  SHFL.IDX PT, R219, R219, R2, R220 ;  /* 0x00000002dbdb7389 */ /* 0x0002a400000e00dc */
[----:B-1----:R-:W-:Y:S02]  /*17950*/  MOV R2, R3 ;  /* 0x0000000300027202 */ /* 0x002fe40000000f00 */
[----:B------:R-:W-:-:S04]  /*17960*/  MOV R3, 0x0 ;  /* 0x0000000000037802 */ /* 0x000fc80000000f00 */
[----:B--2---:R-:W-:Y:S05]  /*17970*/  RET.REL.NODEC R2 `(_ZN7cutlass13device_kernelIN5flash19enable_sm80_to_sm89INS1_16FlashAttnFwdSm80INS1_25CollectiveMainloopFwdSm80ILi8ELi1ELb0EN4cute5tupleIJNS5_1CILi128EEENS7_ILi64EEENS7_ILi256EEEEEELi256ENS_6half_tEfNS_4arch4Sm80ELb1ELb0ELb1ELb1ELb1ELb0ELb1ELb1EEENS1_21CollectiveEpilogueFwdINS6_IJS8_SA_S9_EEENS6_IJNS7_ILi1EEESI_SI_EEESC_SE_Li256ELb1ELb1ELb1ELb0EEENS1_36VarlenDynamicPersistentTileSchedulerILi128ELi64ELi256ELi256ELb1ELb1ELb0ELb1ELb1ELb1EEEEEEEEEvNT_6ParamsE) ;  /* 0xfffe868002007950 */ /* 0x004fea0003c3ffff */
        .weak           $__internal_47_$__cuda_sm70_shflsync_up_p
        .type           $__internal_47_$__cuda_sm70_shflsync_up_p,@function
        .size           $__internal_47_$__cuda_sm70_shflsync_up_p,($__internal_48_$__cuda_sm70_votesync_ballot - $__internal_47_$__cuda_sm70_shflsync_up_p)
$__internal_47_$__cuda_sm70_shflsync_up_p:
[----:B------:R-:W-:Y:S02]  /*17980*/  MOV R4, RZ ;  /* 0x000000ff00047202 */ /* 0x000fe40000000f00 */
[----:B------:R-:W-:-:S04]  /*17990*/  MOV R10, 0xffffffff ;  /* 0xffffffff000a7802 */ /* 0x000fc80000000f00 */
[----:B------:R-:W-:Y:S04]  /*179a0*/  WARPSYNC R10 ;  /* 0x0000000a00007348 */ /* 0x000fe80003800000 */
[----:B------:R1:W2:Y:S02]  /*179b0*/  SHFL.UP PT, R4, R0, R3, R4 ;  /* 0x0400000300047389 */ /* 0x0002a400000e0004 */
[----:B-1----:R-:W-:-:S04]  /*179c0*/  MOV R3, 0x0 ;  /* 0x0000000000037802 */ /* 0x002fc80000000f00 */
[----:B--2---:R-:W-:Y:S05]  /*179d0*/  RET.REL.NODEC R2 `(_ZN7cutlass13device_kernelIN5flash19enable_sm80_to_sm89INS1_16FlashAttnFwdSm80INS1_25CollectiveMainloopFwdSm80ILi8ELi1ELb0EN4cute5tupleIJNS5_1CILi128EEENS7_ILi64EEENS7_ILi256EEEEEELi256ENS_6half_tEfNS_4arch4Sm80ELb1ELb0ELb1ELb1ELb1ELb0ELb1ELb1EEENS1_21CollectiveEpilogueFwdINS6_IJS8_SA_S9_EEENS6_IJNS7_ILi1EEESI_SI_EEESC_SE_Li256ELb1ELb1ELb1ELb0EEENS1_36VarlenDynamicPersistentTileSchedulerILi128ELi64ELi256ELi256ELb1ELb1ELb0ELb1ELb1ELb1EEEEEEEEEvNT_6ParamsE) ;  /* 0xfffe862002007950 */ /* 0x004fea0003c3ffff */
        .weak           $__internal_48_$__cuda_sm70_votesync_ballot
        .type           $__internal_48_$__cuda_sm70_votesync_ballot,@function
        .size           $__internal_48_$__cuda_sm70_votesync_ballot,(.L_x_3290 - $__internal_48_$__cuda_sm70_votesync_ballot)
$__internal_48_$__cuda_sm70_votesync_ballot:
[----:B------:R-:W-:Y:S01]  /*179e0*/  ISETP.NE.U32.AND P0, PT, R0, 0x1, PT ;  /* 0x000000010000780c */ /* 0x000fe20003f05070 */
[----:B------:R-:W-:-:S04]  /*179f0*/  IMAD.MOV.U32 R3, RZ, RZ, -0x1 ;  /* 0xffffffffff037424 */ /* 0x000fc800078e00ff */
[----:B------:R-:W-:Y:S08]  /*17a00*/  WARPSYNC R3 ;  /* 0x0000000300007348 */ /* 0x000ff00003800000 */
[----:B------:R-:W-:-:S04]  /*17a10*/  VOTE.ANY R0, PT, !P0 ;  /* 0x0000000000007806 */ /* 0x000fc800040e0100 */
[----:B------:R-:W-:Y:S01]  /*17a20*/  LOP3.LUT R0, R0, R3, RZ, 0xc0, !PT ;  /* 0x0000000300007212 */ /* 0x000fe200078ec0ff */
[----:B------:R-:W-:-:S04]  /*17a30*/  IMAD.MOV.U32 R3, RZ, RZ, 0x0 ;  /* 0x00000000ff037424 */ /* 0x000fc800078e00ff */
[----:B------:R-:W-:Y:S05]  /*17a40*/  RET.REL.NODEC R2 `(_ZN7cutlass13device_kernelIN5flash19enable_sm80_to_sm89INS1_16FlashAttnFwdSm80INS1_25CollectiveMainloopFwdSm80ILi8ELi1ELb0EN4cute5tupleIJNS5_1CILi128EEENS7_ILi64EEENS7_ILi256EEEEEELi256ENS_6half_tEfNS_4arch4Sm80ELb1ELb0ELb1ELb1ELb1ELb0ELb1ELb1EEENS1_21CollectiveEpilogueFwdINS6_IJS8_SA_S9_EEENS6_IJNS7_ILi1EEESI_SI_EEESC_SE_Li256ELb1ELb1ELb1ELb0EEENS1_36VarlenDynamicPersistentTileSchedulerILi128ELi64ELi256ELi256ELb1ELb1ELb0ELb1ELb1ELb1EEEEEEEEEvNT_6ParamsE) ;  /* 0xfffe85b002007950 */ /* 0x000fea0003c3ffff */
.L_x_2927:
        /* <DEDUP_REMOVED lines=11> */
.L_x_3290:


//--------------------- .text._ZN7cutlass13device_kernelIN5flash19enable_sm80_to_sm89INS1_16FlashAttnFwdSm80INS1_25CollectiveMainloopFwdSm80ILi8ELi1ELb0EN4cute5tupleIJNS5_1CILi128EEENS7_ILi48EEENS7_ILi256EEEEEELi256ENS_6half_tEfNS_4arch4Sm80ELb1ELb0ELb1ELb1ELb1ELb1ELb1ELb1EEENS1_21CollectiveEpilogueFwdINS6_IJS8_SA_S9_EEENS6_IJNS7_ILi1EEESI_SI_EEESC_SE_Li256ELb1ELb1ELb1ELb0EEENS1_36VarlenDynamicPersistentTileSchedulerILi128ELi48ELi256ELi256ELb1ELb1ELb0ELb1ELb1ELb1EEEEEEEEEvNT_6ParamsE --------------------------
	.section	.text._ZN7cutlass13device_kernelIN5flash19enable_sm80_to_sm89INS1_16FlashAttnFwdSm80INS1_25CollectiveMainloopFwdSm80ILi8ELi1ELb0EN4cute5tupleIJNS5_1CILi128EEENS7_ILi48EEENS7_ILi256EEEEEELi256ENS_6half_tEfNS_4arch4Sm80ELb1ELb0ELb1ELb1ELb1ELb1ELb1ELb1EEENS1_21CollectiveEpilogueFwdINS6_IJS8_SA_S9_EEENS6_IJNS7_ILi1EEESI_SI_EEESC_SE_Li256ELb1ELb1ELb1ELb0EEENS1_36VarlenDynamicPersistentTileSchedulerILi128ELi48ELi256ELi256ELb1ELb1ELb0ELb1ELb1ELb1EEEEEEEEEvNT_6ParamsE,"ax",@progbits
	.sectioninfo	@"SHI_REGISTERS=255"
	.align	128
.text._ZN7cutlass13device_kernelIN5flash19enable_sm80_to_sm89INS1_16FlashAttnFwdSm80INS1_25CollectiveMainloopFwdSm80ILi8ELi1ELb0EN4cute5tupleIJNS5_1CILi128EEENS7_ILi48EEENS7_ILi256EEEEEELi256ENS_6half_tEfNS_4arch4Sm80ELb1ELb0ELb1ELb1ELb1ELb1ELb1ELb1EEENS1_21CollectiveEpilogueFwdINS6_IJS8_SA_S9_EEENS6_IJNS7_ILi1EEESI_SI_EEESC_SE_Li256ELb1ELb1ELb1ELb0EEENS1_36VarlenDynamicPersistentTileSchedulerILi128ELi48ELi256ELi256ELb1ELb1ELb0ELb1ELb1ELb1EEEEEEEEEvNT_6ParamsE:
        .type           _ZN7cutlass13device_kernelIN5flash19enable_sm80_to_sm89INS1_16FlashAttnFwdSm80INS1_25CollectiveMainloopFwdSm80ILi8ELi1ELb0EN4cute5tupleIJNS5_1CILi128EEENS7_ILi48EEENS7_ILi256EEEEEELi256ENS_6half_tEfNS_4arch4Sm80ELb1ELb0ELb1ELb1ELb1ELb1ELb1ELb1EEENS1_21CollectiveEpilogueFwdINS6_IJS8_SA_S9_EEENS6_IJNS7_ILi1EEESI_SI_EEESC_SE_Li256ELb1ELb1ELb1ELb0EEENS1_36VarlenDynamicPersistentTileSchedulerILi128ELi48ELi256ELi256ELb1ELb1ELb0ELb1ELb1ELb1EEEEEEEEEvNT_6ParamsE,@function
        .size           _ZN7cutlass13device_kernelIN5flash19enable_sm80_to_sm89INS1_16FlashAttnFwdSm80INS1_25CollectiveMainloopFwdSm80ILi8ELi1ELb0EN4cute5tupleIJNS5_1CILi128EEENS7_ILi48EEENS7_ILi256EEEEEELi256ENS_6half_tEfNS_4arch4Sm80ELb1ELb0ELb1ELb1ELb1ELb1ELb1ELb1EEENS1_21CollectiveEpilogueFwdINS6_IJS8_SA_S9_EEENS6_IJNS7_ILi1EEESI_SI_EEESC_SE_Li256ELb1ELb1ELb1ELb0EEENS1_36VarlenDynamicPersistentTileSchedulerILi128ELi48ELi256ELi256ELb1ELb1ELb0ELb1ELb1ELb1EEEEEEEEEvNT_6ParamsE,(.L_x_3295 - _ZN7cutlass13device_kernelIN5flash19enable_sm80_to_sm89INS1_16FlashAttnFwdSm80INS1_25CollectiveMainloopFwdSm80ILi8ELi1ELb0EN4cute5tupleIJNS5_1CILi128EEENS7_ILi48EEENS7_ILi256EEEEEELi256ENS_6half_tEfNS_4arch4Sm80ELb1ELb0ELb1ELb1ELb1ELb1ELb1ELb1EEENS1_21CollectiveEpilogueFwdINS6_IJS8_SA_S9_EEENS6_IJNS7_ILi1EEESI_SI_EEESC_SE_Li256ELb1ELb1ELb1ELb0EEENS1_36VarlenDynamicPersistentTileSchedulerILi128ELi48ELi256ELi256ELb1ELb1ELb0ELb1ELb1ELb1EEEEEEEEEvNT_6ParamsE)
        .other          _ZN7cutlass13device_kernelIN5flash19enable_sm80_to_sm89INS1_16FlashAttnFwdSm80INS1_25CollectiveMainloopFwdSm80ILi8ELi1ELb0EN4cute5tupleIJNS5_1CILi128EEENS7_ILi48EEENS7_ILi256EEEEEELi256ENS_6half_tEfNS_4arch4Sm80ELb1ELb0ELb1ELb1ELb1ELb1ELb1ELb1EEENS1_21CollectiveEpilogueFwdINS6_IJS8_SA_S9_EEENS6_IJNS7_ILi1EEESI_SI_EEESC_SE_Li256ELb1ELb1ELb1ELb0EEENS1_36VarlenDynamicPersistentTileSchedulerILi128ELi48ELi256ELi256ELb1ELb1ELb0ELb1ELb1ELb1EEEEEEEEEvNT_6ParamsE,@"STO_CUDA_ENTRY STV_DEFAULT"
_ZN7cutlass13device_kernelIN5flash19enable_sm80_to_sm89INS1_16FlashAttnFwdSm80INS1_25CollectiveMainloopFwdSm80ILi8ELi1ELb0EN4cute5tupleIJNS5_1CILi128EEENS7_ILi48EEENS7_ILi256EEEEEELi256ENS_6half_tEfNS_4arch4Sm80ELb1ELb0ELb1ELb1ELb1ELb1ELb1ELb1EEENS1_21CollectiveEpilogueFwdINS6_IJS8_SA_S9_EEENS6_IJNS7_ILi1EEESI_SI_EEESC_SE_Li256ELb1ELb1ELb1ELb0EEENS1_36VarlenDynamicPersistentTileSchedulerILi128ELi48ELi256ELi256ELb1ELb1ELb0ELb1ELb1ELb1EEEEEEEEEvNT_6ParamsE:
        /* <DEDUP_REMOVED lines=54> */
.L_x_2933:
        /* <DEDUP_REMOVED lines=16> */
.L_x_3171:
        /* <DEDUP_REMOVED lines=16> */
.L_x_3172:
[----:B--2---:R-:W-:-:S05]  /*0560*/  IMAD R0, R0, c[0x0][0x538], RZ ;  /* 0x00014e0000007a24 */ /* 0x004fca00078e02ff */
[----:B------:R-:W-:-:S04]  /*0570*/  IADD3 R6, R0, R6, RZ ;  /* 0x0000000600067210 */ /* 0x000fc80007ffe0ff */
[----:B------:R-:W-:-:S13]  /*0580*/  ISETP.GT.AND P0, PT, R6, UR4, PT ;  /* 0x0000000406007c0c */ /* 0x000fda000bf04270 */
[----:B-1----:R-:W-:Y:S05]  /*0590*/  @!P0 BRA `(.L_x_2933) ;  /* 0xfffffdc000008947 */ /* 0x002fea000383ffff */
.L_x_2929:
[----:B------:R-:W-:-:S05]  /*05a0*/  IADD3 R6, -R0, R6, RZ ;  /* 0x0000000600067210 */ /* 0x000fca0007ffe1ff */
[----:B------:R-:W-:-:S05]  /*05b0*/  IMAD R0, R4, c[0x0][0x538], R6 ;  /* 0x00014e0004007a24 */ /* 0x000fca00078e0206 */
[----:B------:R-:W-:Y:S01]  /*05c0*/  ISETP.GT.AND P0, PT, R0, UR4, PT ;  /* 0x0000000400007c0c */ /* 0x000fe2000bf04270 */
[----:B------:R-:W-:-:S12]  /*05d0*/  BRA.DIV ~URZ, `(.L_x_2934) ;  /* 0x00022db27f007947 */ /* 0x000fd8000b800000 */
[----:B------:R-:W-:-:S04]  /*05e0*/  VOTE.ANY R13, PT, !P0 ;  /* 0x00000000000d7806 */ /* 0x000fc800040e0100 */
.L_x_3173:
[----:B------:R-:W1:Y:S02]  /*05f0*/  POPC R0, R13 ;  /* 0x0000000d00007309 */ /* 0x000e640000000000 */
[----:B-1----:R-:W-:-:S05]  /*0600*/  IADD3 R2, R0, R7, RZ ;  /* 0x0000000700027210 */ /* 0x002fca0007ffe0ff */
[----:B------:R1:W-:Y:S01]  /*0610*/  STL [R1+0x1c], R2 ;  /* 0x00001c0201007387 */ /* 0x0003e20000100800 */
[----:B------:R-:W-:Y:S05]  /*0620*/  BRA.DIV ~URZ, `(.L_x_2935) ;  /* 0x00022da27f007947 */ /* 0x000fea000b800000 */
[----:B------:R2:W3:Y:S01]  /*0630*/  SHFL.IDX PT, R12, R9, R0, 0x1f ;  /* 0x00001f00090c7589 */ /* 0x0004e200000e0000 */
[----:B------:R-:W-:-:S03]  /*0640*/  MOV R5, RZ ;  /* 0x000000ff00057202 */ /* 0x000fc60000000f00 */
[----:B------:R2:W4:Y:S04]  /*0650*/  SHFL.IDX PT, R9, R8, R0, 0x1f ;  /* 0x00001f0008097589 */ /* 0x00052800000e0000 */
.L_x_3174:
[----:B------:R-:W-:Y:S01]  /*0660*/  ISETP.NE.AND P0, PT, R13, RZ, PT ;  /* 0x000000ff0d00720c */ /* 0x000fe20003f05270 */
[----:B------:R-:W-:-:S12]  /*0670*/  BSSY B0, `(.L_x_2936) ;  /* 0x0000005000007945 */ /* 0x000fd80003800000 */
[----:B------:R-:W-:Y:S05]  /*0680*/  @!P0 BRA `(.L_x_2937) ;  /* 0x0000003000008947 */ /* 0x000fea0003800000 */
[----:B-1----:R-:W-:Y:S01]  /*0690*/  IADD3 R2, R0, -0x1, RZ ;  /* 0xffffffff00027810 */ /* 0x002fe20007ffe0ff */
[----:B------:R-:W-:Y:S05]  /*06a0*/  BRA.DIV ~URZ, `(.L_x_2938) ;  /* 0x00022e027f007947 */ /* 0x000fea000b800000 */
[----:B------:R1:W2:Y:S02]  /*06b0*/  SHFL.IDX PT, R5, R4, R2, 0x1f ;  /* 0x00001f0204057589 */ /* 0x0002a400000e0000 */
.L_x_2937:
[----:B------:R-:W-:Y:S05]  /*06c0*/  BSYNC B0 ;  /* 0x0000000000007941 */ /* 0x000fea0003800000 */
.L_x_2936:
[----:B--2---:R-:W-:Y:S01]  /*06d0*/  IMAD R0, R5, c[0x0][0x538], R6 ;  /* 0x00014e0005007a24 */ /* 0x004fe200078e0206 */
[----:B----4-:R-:W-:Y:S01]  /*06e0*/  ISETP.NE.AND P0, PT, R9, 0x1, PT ;  /* 0x000000010900780c */ /* 0x010fe20003f05270 */
[----:B------:R-:W-:Y:S03]  /*06f0*/  BSSY B0, `(.L_x_2939) ;  /* 0x0000089000007945 */ /* 0x000fe60003800000 */
[----:B------:R2:W-:Y:S01]  /*0700*/  STL [R1+0x10], R0 ;  /* 0x0000100001007387 */ /* 0x0005e20000100800 */
[----:B------:R-:W-:-:S08]  /*0710*/  IADD3 R11, -R0, UR4, RZ ;  /* 0x00000004000b7c10 */ /* 0x000fd0000fffe1ff */
[----:B------:R-:W-:Y:S05]  /*0720*/  @!P0 BRA `(.L_x_2940) ;  /* 0x000003f000008947 */ /* 0x000fea0003800000 */
[-C--:B--23--:R-:W-:Y:S02]  /*0730*/  IABS R0, R12.reuse ;  /* 0x0000000c00007213 */ /* 0x08cfe40000000000 */
[----:B------:R-:W-:-:S03]  /*0740*/  IABS R6, R12 ;  /* 0x0000000c00067213 */ /* 0x000fc60000000000 */
[----:B------:R-:W-:Y:S01]  /*0750*/  IMAD.MOV.U32 R5, RZ, RZ, R0 ;  /* 0x000000ffff057224 */ /* 0x000fe200078e0000 */
[----:B------:R-:W-:-:S03]  /*0760*/  IABS R0, R9 ;  /* 0x0000000900007213 */ /* 0x000fc60000000000 */
[----:B-1----:R-:W1:Y:S02]  /*0770*/  I2F.RP R2, R5 ;  /* 0x0000000500027306 */ /* 0x002e640000209400 */
        /* <DEDUP_REMOVED lines=58> */
.L_x_2940:
[----:B------:R-:W4:Y:S01]  /*0b20*/  LDL R3, [R1+0x1c] ;  /* 0x00001c0001037983 */ /* 0x000f220000100800 */
[----:B-1----:R-:W-:-:S04]  /*0b30*/  IMAD.MOV.U32 R2, RZ, RZ, 0x4 ;  /* 0x00000004ff027424 */ /* 0x002fc800078e00ff */
[----:B----4-:R-:W-:-:S05]  /*0b40*/  IMAD.WIDE R2, R3, R2, c[0x0][0x590] ;  /* 0x0001640003027625 */ /* 0x010fca00078e0202 */
[----:B------:R-:W4:Y:S02]  /*0b50*/  LDG.E R7, [R2.64] ;  /* 0x0000000602077981 */ /* 0x000f24000c1e1900 */
[----:B---34-:R-:W-:-:S05]  /*0b60*/  IMAD R9, R7, R12, RZ ;  /* 0x0000000c07097224 */ /* 0x018fca00078e02ff */
[-C--:B--2---:R-:W-:Y:S02]  /*0b70*/  IABS R0, R9.reuse ;  /* 0x0000000900007213 */ /* 0x084fe40000000000 */
        /* <DEDUP_REMOVED lines=64> */
.L_x_2941:
[----:B------:R-:W-:Y:S05]  /*0f80*/  BSYNC B0 ;  /* 0x0000000000007941 */ /* 0x000fea0003800000 */
.L_x_2939:
[----:B------:R-:W-:-:S04]  /*0f90*/  LOP3.LUT R0, RZ, R0, RZ, 0x33, !PT ;  /* 0x00000000ff007212 */ /* 0x000fc800078e33ff */
[----:B------:R-:W-:-:S05]  /*0fa0*/  IADD3 R0, R0, R12, RZ ;  /* 0x0000000c00007210 */ /* 0x000fca0007ffe0ff */
[----:B------:R2:W-:Y:S01]  /*0fb0*/  STL [R1+0x14], R0 ;  /* 0x0000140001007387 */ /* 0x0005e20000100800 */
[----:B------:R-:W-:Y:S05]  /*0fc0*/  BRA `(.L_x_2942) ;  /* 0x0000006000007947 */ /* 0x000fea0003800000 */
.L_x_2930:
[----:B------:R-:W-:Y:S01]  /*0fd0*/  MOV R0, UR4 ;  /* 0x0000000400007c02 */ /* 0x000fe20008000f00 */
[----:B------:R-:W-:Y:S04]  /*0fe0*/  STL [R1+0x14], RZ ;  /* 0x000014ff01007387 */ /* 0x000fe80000100800 */
[----:B------:R-:W-:Y:S04]  /*0ff0*/  STL [R1+0x18], RZ ;  /* 0x000018ff01007387 */ /* 0x000fe80000100800 */
[----:B------:R1:W-:Y:S02]  /*1000*/  STL [R1+0x10], R0 ;  /* 0x0000100001007387 */ /* 0x0003e40000100800 */
[----:B-1----:R-:W-:-:S05]  /*1010*/  MOV R0, c[0x0][0x53c] ;  /* 0x00014f0000007a02 */ /* 0x002fca0000000f00 */
[----:B------:R1:W-:Y:S02]  /*1020*/  STL [R1+0x1c], R0 ;  /* 0x00001c0001007387 */ /* 0x0003e40000100800 */
.L_x_2942:
        /* <DEDUP_REMOVED lines=8> */
.L_x_2928:
[----:B-12---:R-:W2:Y:S02]  /*10b0*/  LDL R0, [R1+0x1c] ;  /* 0x00001c0001007983 */ /* 0x006ea40000100800 */
[----:B--2---:R-:W-:-:S13]  /*10c0*/  ISETP.GE.AND P0, PT, R0, c[0x0][0x53c], PT ;  /* 0x00014f0000007a0c */ /* 0x004fda0003f06270 */
[----:B------:R-:W-:Y:S05]  /*10d0*/  @P0 EXIT ;  /* 0x000000000000094d */ /* 0x000fea0003800000 */
[----:B------:R-:W1:Y:S01]  /*10e0*/  S2R R13, SR_TID.X ;  /* 0x00000000000d7919 */ /* 0x000e620000002100 */
[----:B------:R-:W-:Y:S01]  /*10f0*/  IMAD.MOV.U32 R22, RZ, RZ, 0x40 ;  /* 0x00000040ff167424 */ /* 0x000fe200078e00ff */
[----:B------:R-:W-:Y:S01]  /*1100*/  ULDC UR4, c[0x0][0x2ac] ;  /* 0x0000ab0000047ab9 */ /* 0x000fe20000000800 */
[----:B------:R-:W-:Y:S01]  /*1110*/  IMAD.MOV.U32 R21, RZ, RZ, 0x20 ;  /* 0x00000020ff157424 */ /* 0x000fe200078e00ff */
[----:B------:R-:W-:Y:S02]  /*1120*/  ULDC UR5, c[0x0][0x1d0] ;  /* 0x0000740000057ab9 */ /* 0x000fe40000000800 */
[----:B------:R-:W-:Y:S01]  /*1130*/  UIMAD UR5, UR4, UR5, URZ ;  /* 0x00000005040572a4 */ /* 0x000fe2000f8e023f */
[----:B-1----:R-:W-:-:S04]  /*1140*/  SHF.R.S32.HI R12, RZ, 0x1f, R13 ;  /* 0x0000001fff0c7819 */ /* 0x002fc8000001140d */
[CC--:B------:R-:W-:Y:S02]  /*1150*/  LEA.HI R3, R12.reuse, R13.reuse, RZ, 0x4 ;  /* 0x0000000d0c037211 */ /* 0x0c0fe400078f20ff */
[----:B------:R-:W-:Y:S02]  /*1160*/  LEA.HI R8, R12, R13, RZ, 0x2 ;  /* 0x0000000d0c087211 */ /* 0x000fe400078f10ff */
[----:B------:R-:W-:Y:S02]  /*1170*/  LOP3.LUT R0, R3, 0xfffffff0, RZ, 0xc0, !PT ;  /* 0xfffffff003007812 */ /* 0x000fe400078ec0ff */
[----:B---3--:R-:W-:Y:S02]  /*1180*/  SHF.R.S32.HI R4, RZ, 0x4, R3 ;  /* 0x00000004ff047819 */ /* 0x008fe40000011403 */
        /* <DEDUP_REMOVED lines=64> */
[----:B------:R-:W-:Y:S01]  /*1590*/  IADD3 R17, R143, 0x20, RZ ;  /* 0x000000208f117810 */ /* 0x000fe20007ffe0ff */
        /* <DEDUP_REMOVED lines=30> */
[----:B------:R-:W-:Y:S02]  /*1780*/  LOP3.LUT R10, R8, 0xfffffe00, RZ, 0xc0, !PT ;  /* 0xfffffe00080a7812 */ /* 0x000fe400078ec0ff */
[--C-:B------:R-:W-:Y:S02]  /*1790*/  LOP3.LUT R5, R251, 0x38, R3.reuse, 0xf8, !PT ;  /* 0x00000038fb057812 */ /* 0x100fe400078ef803 */
[----:B------:R-:W-:Y:S02]  /*17a0*/  LOP3.LUT R4, R250, 0x38, R3, 0xf8, !PT ;  /* 0x00000038fa047812 */ /* 0x000fe400078ef803 */
[----:B------:R-:W-:Y:S02]  /*17b0*/  SHF.R.U32.HI R28, RZ, 0x3, R33 ;  /* 0x00000003ff1c7819 */ /* 0x000fe40000011621 */
[----:B------:R-:W-:Y:S02]  /*17c0*/  SHF.R.U32.HI R26, RZ, 0x3, R32 ;  /* 0x00000003ff1a7819 */ /* 0x000fe40000011620 */
[----:B------:R-:W-:-:S02]  /*17d0*/  LOP3.LUT R8, R33, 0x38, R3, 0xf8, !PT ;  /* 0x0000003821087812 */ /* 0x000fc400078ef803 */
[----:B------:R-:W-:Y:S02]  /*17e0*/  LOP3.LUT R11, R32, 0x38, R3, 0xf8, !PT ;  /* 0x00000038200b7812 */ /* 0x000fe400078ef803 */
        /* <DEDUP_REMOVED lines=17> */
[CC--:B------:R-:W-:Y:S02]  /*1900*/  IADD3 R4, R13.reuse, R10.reuse, R14 ;  /* 0x0000000a0d047210 */ /* 0x0c0fe40007ffe00e */
[----:B------:R-:W-:Y:S02]  /*1910*/  LOP3.LUT R5, R13, R10, RZ, 0xfc, !PT ;  /* 0x0000000a0d057212 */ /* 0x000fe400078efcff */
[----:B------:R-:W-:Y:S01]  /*1920*/  @P0 IADD3 R23, R0, 0x10, RZ ;  /* 0x0000001000170810 */ /* 0x000fe20007ffe0ff */
[--C-:B------:R-:W-:Y:S01]  /*1930*/  IMAD R0, R149, 0x20, R143.reuse ;  /* 0x0000002095007824 */ /* 0x100fe200078e028f */
[----:B------:R-:W-:-:S02]  /*1940*/  SHF.R.S32.HI R8, RZ, 0x1f, R143 ;  /* 0x0000001fff087819 */ /* 0x000fc4000001148f */
[----:B------:R-:W-:Y:S01]  /*1950*/  LOP3.LUT R8, R19, 0x7ffffffc, RZ, 0xc0, !PT ;  /* 0x7ffffffc13087812 */ /* 0x000fe200078ec0ff */
[----:B------:R-:W-:Y:S01]  /*1960*/  STL [R1+0x38], R23 ;  /* 0x0000381701007387 */ /* 0x000fe20000100800 */
[----:B------:R-:W-:Y:S02]  /*1970*/  LOP3.LUT R10, R6, R34, RZ, 0x3c, !PT ;  /* 0x00000022060a7212 */ /* 0x000fe400078e3cff */
[----:B------:R-:W-:Y:S02]  /*1980*/  SHF.R.S32.HI R19, RZ, 0x1f, R148 ;  /* 0x0000001fff137819 */ /* 0x000fe40000011494 */
[----:B------:R-:W-:Y:S01]  /*1990*/  SHF.R.S32.HI R9, RZ, 0x1f, R146 ;  /* 0x0000001fff097819 */ /* 0x000fe20000011492 */
[----:B------:R1:W-:Y:S01]  /*19a0*/  STL [R1+0x188], R10 ;  /* 0x0001880a01007387 */ /* 0x0003e20000100800 */
[----:B------:R-:W-:Y:S02]  /*19b0*/  IADD3 R147, R144, 0x60, RZ ;  /* 0x0000006090937810 */ /* 0x000fe40007ffe0ff */
[--C-:B------:R-:W-:Y:S01]  /*19c0*/  LOP3.LUT R14, R250, 0x38, R140.reuse, 0xf8, !PT ;  /* 0x00000038fa0e7812 */ /* 0x100fe200078ef88c */
[----:B------:R2:W-:Y:S01]  /*19d0*/  STL [R1+0xdc], R19 ;  /* 0x0000dc1301007387 */ /* 0x0005e20000100800 */
[----:B------:R-:W-:-:S02]  /*19e0*/  LOP3.LUT R13, R33, 0x38, R140, 0xf8, !PT ;  /* 0x00000038210d7812 */ /* 0x000fc400078ef88c */
[----:B------:R-:W-:Y:S01]  /*19f0*/  LOP3.LUT R11, R32, 0x38, R140, 0xf8, !PT ;  /* 0x00000038200b7812 */ /* 0x000fe200078ef88c */
[----:B------:R3:W-:Y:S01]  /*1a00*/  STL [R1+0xd8], R9 ;  /* 0x0000d80901007387 */ /* 0x0007e20000100800 */
[----:B------:R-:W-:Y:S02]  /*1a10*/  SHF.R.S32.HI R6, RZ, 0x1f, R147 ;  /* 0x0000001fff067819 */ /* 0x000fe40000011493 */
[----:B------:R-:W-:Y:S02]  /*1a20*/  LOP3.LUT R14, R12, R14, R29, 0xf6, !PT ;  /* 0x0000000e0c0e7212 */ /* 0x000fe400078ef61d */
[----:B------:R-:W-:Y:S01]  /*1a30*/  LOP3.LUT R11, R25, R11, R26, 0xf6, !PT ;  /* 0x0000000b190b7212 */ /* 0x000fe200078ef61a */
[----:B------:R4:W-:Y:S01]  /*1a40*/  STL [R1+0xd4], R6 ;  /* 0x0000d40601007387 */ /* 0x0009e20000100800 */
[----:B------:R-:W-:Y:S02]  /*1a50*/  LEA R151, R2, 0xa080, 0x1 ;  /* 0x0000a08002977811 */ /* 0x000fe400078e08ff */
[----:B------:R-:W-:-:S02]  /*1a60*/  SHF.R.S32.HI R2, RZ, 0x3, R3 ;  /* 0x00000003ff027819 */ /* 0x000fc40000011403 */
[----:B------:R-:W-:Y:S02]  /*1a70*/  LOP3.LUT R232, R3, 0xfffffff8, RZ, 0xc0, !PT ;  /* 0xfffffff803e87812 */ /* 0x000fe400078ec0ff */
[----:B------:R-:W-:Y:S02]  /*1a80*/  SEL R3, R21, 0xffffffe0, !P4 ;  /* 0xffffffe015037807 */ /* 0x000fe40006000000 */
[----:B------:R-:W-:Y:S02]  /*1a90*/  LEA R200, R4, 0x10080, 0x1 ;  /* 0x0001008004c87811 */ /* 0x000fe400078e08ff */
[----:B-1----:R-:W-:Y:S02]  /*1aa0*/  LOP3.LUT R10, R10, R7, RZ, 0xfc, !PT ;  /* 0x000000070a0a7212 */ /* 0x002fe400078efcff */
[----:B------:R-:W-:Y:S01]  /*1ab0*/  LEA R196, R5, 0x4080, 0x1 ;  /* 0x0000408005c47811 */ /* 0x000fe200078e08ff */
[----:B------:R-:W-:Y:S01]  /*1ac0*/  IMAD.IADD R201, R200, 0x1, R3 ;  /* 0x00000001c8c97824 */ /* 0x000fe200078e0203 */
[----:B------:R-:W-:Y:S01]  /*1ad0*/  IADD3 R220, R140, 0x80, RZ ;  /* 0x000000808cdc7810 */ /* 0x000fe20007ffe0ff */
[----:B--2---:R-:W-:Y:S01]  /*1ae0*/  IMAD R19, R20, 0x8, R30 ;  /* 0x0000000814137824 */ /* 0x004fe200078e021e */
[----:B------:R-:W-:Y:S01]  /*1af0*/  IADD3 R221, R140, 0xc0, RZ ;  /* 0x000000c08cdd7810 */ /* 0x000fe20007ffe0ff */
[----:B------:R-:W-:Y:S01]  /*1b00*/  IMAD.SHL.U32 R219, R10, 0x2, RZ ;  /* 0x000000020adb7824 */ /* 0x000fe200078e00ff */
[----:B------:R-:W-:Y:S01]  /*1b10*/  SHF.R.S32.HI R141, RZ, 0x1f, R140 ;  /* 0x0000001fff8d7819 */ /* 0x000fe2000001148c */
[----:B---3--:R-:W-:Y:S01]  /*1b20*/  IMAD.IADD R9, R31, 0x1, -R8 ;  /* 0x000000011f097824 */ /* 0x008fe200078e0a08 */
[----:B------:R-:W-:Y:S01]  /*1b30*/  STL [R1+0x20], R19 ;  /* 0x0000201301007387 */ /* 0x000fe20000100800 */
[----:B------:R-:W-:Y:S01]  /*1b40*/  SEL R8, R21, 0xffffffe0, !P1 ;  /* 0xffffffe015087807 */ /* 0x000fe20004800000 */
[----:B------:R-:W-:Y:S01]  /*1b50*/  IMAD.IADD R197, R3, 0x1, R196 ;  /* 0x0000000103c57824 */ /* 0x000fe200078e02c4 */
[----:B------:R-:W-:Y:S01]  /*1b60*/  SHF.R.S32.HI R145, RZ, 0x1f, R144 ;  /* 0x0000001fff917819 */ /* 0x000fe20000011490 */
[----:B------:R-:W-:Y:S01]  /*1b70*/  IMAD.SHL.U32 R48, R9, 0x2, RZ ;  /* 0x0000000209307824 */ /* 0x000fe200078e00ff */
[----:B------:R-:W-:-:S02]  /*1b80*/  LOP3.LUT R9, R27, R13, R28, 0xf6, !PT ;  /* 0x0000000d1b097212 */ /* 0x000fc400078ef61c */
[----:B------:R-:W-:Y:S02]  /*1b90*/  LEA R13, R14, 0x10080, 0x1 ;  /* 0x000100800e0d7811 */ /* 0x000fe400078e08ff */
[----:B------:R-:W-:Y:S01]  /*1ba0*/  LEA R10, R9, 0x10080, 0x1 ;  /* 0x00010080090a7811 */ /* 0x000fe200078e08ff */
[----:B------:R-:W-:Y:S01]  /*1bb0*/  STL [R1+0xc], R48 ;  /* 0x00000c3001007387 */ /* 0x000fe20000100800 */
[----:B------:R-:W-:Y:S02]  /*1bc0*/  LEA R9, R11, 0x10080, 0x1 ;  /* 0x000100800b097811 */ /* 0x000fe400078e08ff */
        /* <DEDUP_REMOVED lines=33> */
[C---:B----4-:R-:W-:Y:S01]  /*1de0*/  SEL R6, R22.reuse, 0xffffffc0, !P2 ;  /* 0xffffffc016067807 */ /* 0x050fe20005000000 */
[----:B------:R4:W-:Y:S01]  /*1df0*/  STL [R1+0xbc], R40 ;  /* 0x0000bc2801007387 */ /* 0x0009e20000100800 */
[----:B-1----:R-:W-:Y:S02]  /*1e00*/  SEL R2, R22, 0xffffffc0, !P3 ;  /* 0xffffffc016027807 */ /* 0x002fe40005800000 */
[C---:B------:R-:W-:Y:S01]  /*1e10*/  IADD3 R25, R48.reuse, 0xb8, RZ ;  /* 0x000000b830197810 */ /* 0x040fe20007ffe0ff */
[----:B------:R-:W-:Y:S01]  /*1e20*/  STL [R1+0xb8], R39 ;  /* 0x0000b82701007387 */ /* 0x000fe20000100800 */
[----:B------:R-:W-:Y:S01]  /*1e30*/  IADD3 R22, R48, 0xc0, RZ ;  /* 0x000000c030167810 */ /* 0x000fe20007ffe0ff */
[----:B------:R-:W-:Y:S01]  /*1e40*/  IMAD.IADD R4, R6, 0x1, R23 ;  /* 0x0000000106047824 */ /* 0x000fe200078e0217 */
[C---:B------:R-:W-:Y:S01]  /*1e50*/  IADD3 R21, R48.reuse, 0xc8, RZ ;  /* 0x000000c830157810 */ /* 0x040fe20007ffe0ff */
[----:B------:R1:W-:Y:S01]  /*1e60*/  STL [R1+0xb4], R38 ;  /* 0x0000b42601007387 */ /* 0x0003e20000100800 */
[----:B------:R-:W-:Y:S01]  /*1e70*/  IADD3 R20, R48, 0xd0, RZ ;  /* 0x000000d030147810 */ /* 0x000fe20007ffe0ff */
[----:B------:R-:W-:Y:S01]  /*1e80*/  IMAD.IADD R203, R200, 0x1, R2 ;  /* 0x00000001c8cb7824 */ /* 0x000fe200078e0202 */
[C---:B------:R-:W-:Y:S01]  /*1e90*/  IADD3 R19, R48.reuse, 0xd8, RZ ;  /* 0x000000d830137810 */ /* 0x040fe20007ffe0ff */
[----:B------:R1:W-:Y:S01]  /*1ea0*/  STL [R1+0xb0], R37 ;  /* 0x0000b02501007387 */ /* 0x0003e20000100800 */
[----:B------:R-:W-:Y:S01]  /*1eb0*/  IADD3 R14, R48, 0xe0, RZ ;  /* 0x000000e0300e7810 */ /* 0x000fe20007ffe0ff */
[----:B------:R-:W-:Y:S01]  /*1ec0*/  IMAD.IADD R199, R2, 0x1, R196 ;  /* 0x0000000102c77824 */ /* 0x000fe200078e02c4 */
[C---:B--2---:R-:W-:Y:S01]  /*1ed0*/  IADD3 R13, R48.reuse, 0xe8, RZ ;  /* 0x000000e8300d7810 */ /* 0x044fe20007ffe0ff */
[----:B------:R-:W-:Y:S01]  /*1ee0*/  STL [R1+0xac], R36 ;  /* 0x0000ac2401007387 */ /* 0x000fe20000100800 */
[C---:B---3--:R-:W-:Y:S01]  /*1ef0*/  IADD3 R10, R48.reuse, 0xf0, RZ ;  /* 0x000000f0300a7810 */ /* 0x048fe20007ffe0ff */
[----:B------:R-:W-:Y:S01]  /*1f00*/  IMAD.IADD R202, R201, 0x1, R2 ;  /* 0x00000001c9ca7824 */ /* 0x000fe200078e0202 */
[----:B------:R-:W-:Y:S01]  /*1f10*/  SHF.R.S32.HI R11, RZ, 0x1f, R47 ;  /* 0x0000001fff0b7819 */ /* 0x000fe2000001142f */
[----:B------:R2:W-:Y:S01]  /*1f20*/  STL [R1+0xa8], R35 ;  /* 0x0000a82301007387 */ /* 0x0005e20000100800 */
[----:B-----5:R-:W-:Y:S01]  /*1f30*/  IADD3 R9, R48, 0xf8, RZ ;  /* 0x000000f830097810 */ /* 0x020fe20007ffe0ff */
[----:B------:R-:W-:Y:S01]  /*1f40*/  IMAD.IADD R198, R2, 0x1, R197 ;  /* 0x0000000102c67824 */ /* 0x000fe200078e02c5 */
[----:B------:R-:W-:Y:S01]  /*1f50*/  SHF.R.S32.HI R46, RZ, 0x1f, R46 ;  /* 0x0000001fff2e7819 */ /* 0x000fe2000001142e */
[----:B------:R3:W-:Y:S01]  /*1f60*/  STL [R1+0xa4], R34 ;  /* 0x0000a42201007387 */ /* 0x0007e20000100800 */
[----:B------:R-:W-:-:S02]  /*1f70*/  SHF.R.S32.HI R44, RZ, 0x1f, R44 ;  /* 0x0000001fff2c7819 */ /* 0x000fc4000001142c */
[----:B------:R-:W-:Y:S01]  /*1f80*/  SHF.R.S32.HI R43, RZ, 0x1f, R43 ;  /* 0x0000001fff2b7819 */ /* 0x000fe2000001142b */
[----:B------:R-:W-:Y:S01]  /*1f90*/  STL [R1+0xa0], R33 ;  /* 0x0000a02101007387 */ /* 0x000fe20000100800 */
[----:B------:R-:W-:Y:S02]  /*1fa0*/  SHF.R.S32.HI R41, RZ, 0x1f, R41 ;  /* 0x0000001fff297819 */ /* 0x000fe40000011429 */
[----:B----4-:R-:W-:Y:S01]  /*1fb0*/  SHF.R.S32.HI R40, RZ, 0x1f, R40 ;  /* 0x0000001fff287819 */ /* 0x010fe20000011428 */
[----:B------:R4:W-:Y:S01]  /*1fc0*/  STL [R1+0x9c], R32 ;  /* 0x00009c2001007387 */ /* 0x0009e20000100800 */
[----:B-1----:R-:W-:Y:S02]  /*1fd0*/  SHF.R.S32.HI R38, RZ, 0x1f, R38 ;  /* 0x0000001fff267819 */ /* 0x002fe40000011426 */
[----:B------:R-:W-:Y:S01]  /*1fe0*/  SHF.R.S32.HI R238, RZ, 0x1f, R220 ;  /* 0x0000001fffee7819 */ /* 0x000fe200000114dc */
[----:B------:R1:W-:Y:S01]  /*1ff0*/  STL [R1+0x98], R31 ;  /* 0x0000981f01007387 */ /* 0x0003e20000100800 */
[----:B------:R-:W-:-:S02]  /*2000*/  SHF.R.S32.HI R37, RZ, 0x1f, R37 ;  /* 0x0000001fff257819 */ /* 0x000fc40000011425 */
[----:B------:R-:W-:Y:S01]  /*2010*/  SHF.R.S32.HI R237, RZ, 0x1f, R221 ;  /* 0x0000001fffed7819 */ /* 0x000fe200000114dd */
[----:B------:R-:W-:Y:S01]  /*2020*/  STL [R1+0x94], R30 ;  /* 0x0000941e01007387 */ /* 0x000fe20000100800 */
[----:B------:R-:W-:-:S03]  /*2030*/  SHF.R.S32.HI R236, RZ, 0x1f, R232 ;  /* 0x0000001fffec7819 */ /* 0x000fc600000114e8 */
        /* <DEDUP_REMOVED lines=8> */
[----:B-1----:R-:W-:-:S03]  /*20c0*/  SHF.R.S32.HI R31, RZ, 0x1f, R31 ;  /* 0x0000001fff1f7819 */ /* 0x002fc6000001141f */
[----:B------:R-:W-:Y:S04]  /*20d0*/  STL [R1+0x7c], R22 ;  /* 0x00007c1601007387 */ /* 0x000fe80000100800 */
[----:B------:R1:W-:Y:S01]  /*20e0*/  STL [R1+0x78], R21 ;  /* 0x0000781501007387 */ /* 0x0003e20000100800 */
[----:B-----5:R-:W-:-:S03]  /*20f0*/  SHF.R.S32.HI R29, RZ, 0x1f, R29 ;  /* 0x0000001fff1d7819 */ /* 0x020fc6000001141d */
        /* <DEDUP_REMOVED lines=9> */
[----:B-1----:R-:W-:-:S03]  /*2190*/  SHF.R.S32.HI R21, RZ, 0x1f, R21 ;  /* 0x0000001fff157819 */ /* 0x002fc60000011415 */
[----:B------:R-:W-:Y:S01]  /*21a0*/  STL [R1+0x60], R9 ;  /* 0x0000600901007387 */ /* 0x000fe20000100800 */
[----:B-----5:R-:W-:-:S03]  /*21b0*/  SHF.R.S32.HI R20, RZ, 0x1f, R20 ;  /* 0x0000001fff147819 */ /* 0x020fc60000011414 */
[----:B------:R-:W-:Y:S01]  /*21c0*/  STL [R1+0x170], R46 ;  /* 0x0001702e01007387 */ /* 0x000fe20000100800 */
[----:B--2---:R-:W-:Y:S02]  /*21d0*/  SHF.R.S32.HI R14, RZ, 0x1f, R14 ;  /* 0x0000001fff0e7819 */ /* 0x004fe4000001140e */
[----:B---3--:R-:W-:Y:S02]  /*21e0*/  SHF.R.S32.HI R13, RZ, 0x1f, R13 ;  /* 0x0000001fff0d7819 */ /* 0x008fe4000001140d */
[----:B----4-:R-:W-:-:S05]  /*21f0*/  SHF.R.S32.HI R11, RZ, 0x1f, R45 ;  /* 0x0000001fff0b7819 */ /* 0x010fca000001142d */
        /* <DEDUP_REMOVED lines=34> */
[----:B------:R2:W-:Y:S01]  /*2420*/  STL [R1+0x104], R13 ;  /* 0x0001040d01007387 */ /* 0x0005e20000100800 */
[----:B-1----:R-:W-:Y:S02]  /*2430*/  SHF.R.S32.HI R11, RZ, 0x1f, R10 ;  /* 0x0000001fff0b7819 */ /* 0x002fe4000001140a */
[----:B------:R-:W-:Y:S01]  /*2440*/  SHF.R.S32.HI R10, RZ, 0x1f, R9 ;  /* 0x0000001fff0a7819 */ /* 0x000fe20000011409 */
[----:B------:R-:W-:-:S02]  /*2450*/  IMAD.IADD R9, R24, 0x1, R8 ;  /* 0x0000000118097824 */ /* 0x000fc400078e0208 */
[----:B------:R1:W-:Y:S01]  /*2460*/  STL [R1+0x100], R11 ;  /* 0x0001000b01007387 */ /* 0x0003e20000100800 */
[----:B------:R-:W-:Y:S02]  /*2470*/  IMAD.IADD R8, R8, 0x1, R23 ;  /* 0x0000000108087824 */ /* 0x000fe400078e0217 */
[--C-:B--2---:R-:W-:Y:S01]  /*2480*/  IMAD.IADD R13, R24, 0x1, R6.reuse ;  /* 0x00000001180d7824 */ /* 0x104fe200078e0206 */
[----:B------:R2:W-:Y:S01]  /*2490*/  STL [R1+0xfc], R10 ;  /* 0x0000fc0a01007387 */ /* 0x0005e20000100800 */
[----:B------:R-:W-:-:S03]  /*24a0*/  IMAD.IADD R3, R8, 0x1, R6 ;  /* 0x0000000108037824 */ /* 0x000fc600078e0206 */
[----:B------:R-:W-:Y:S04]  /*24b0*/  STL [R1+0x50], R13 ;  /* 0x0000500d01007387 */ /* 0x000fe80000100800 */
[----:B------:R3:W-:Y:S01]  /*24c0*/  STL [R1+0x40], R9 ;  /* 0x0000400901007387 */ /* 0x0007e20000100800 */
[----:B-1----:R-:W-:Y:S02]  /*24d0*/  LEA R11, R18, 0x10080, 0x1 ;  /* 0x00010080120b7811 */ /* 0x002fe400078e08ff */
[----:B--2---:R-:W-:-:S03]  /*24e0*/  LEA R10, R17, 0x10080, 0x1 ;  /* 0x00010080110a7811 */ /* 0x004fc600078e08ff */
[----:B------:R1:W-:Y:S04]  /*24f0*/  STL [R1+0xf8], R11 ;  /* 0x0000f80b01007387 */ /* 0x0003e80000100800 */
[----:B------:R2:W-:Y:S01]  /*2500*/  STL [R1+0xf4], R10 ;  /* 0x0000f40a01007387 */ /* 0x0005e20000100800 */
[----:B---3--:R-:W-:Y:S01]  /*2510*/  IMAD.IADD R9, R6, 0x1, R9 ;  /* 0x0000000106097824 */ /* 0x008fe200078e0209 */
[----:B-1----:R-:W-:Y:S02]  /*2520*/  LEA R11, R16, 0x10080, 0x1 ;  /* 0x00010080100b7811 */ /* 0x002fe400078e08ff */
[----:B--2---:R-:W-:-:S03]  /*2530*/  LEA R10, R15, 0x10080, 0x1 ;  /* 0x000100800f0a7811 */ /* 0x004fc600078e08ff */
[----:B------:R1:W-:Y:S04]  /*2540*/  STL [R1+0xf0], R11 ;  /* 0x0000f00b01007387 */ /* 0x0003e80000100800 */
[----:B------:R1:W-:Y:S04]  /*2550*/  STL [R1+0xec], R10 ;  /* 0x0000ec0a01007387 */ /* 0x0003e80000100800 */
[----:B------:R1:W-:Y:S04]  /*2560*/  STL [R1+0x4c], R9 ;  /* 0x00004c0901007387 */ /* 0x0003e80000100800 */
[----:B------:R1:W-:Y:S04]  /*2570*/  STL [R1+0x48], R4 ;  /* 0x0000480401007387 */ /* 0x0003e80000100800 */
[----:B------:R1:W-:Y:S04]  /*2580*/  STL [R1+0x3c], R8 ;  /* 0x00003c0801007387 */ /* 0x0003e80000100800 */
[----:B------:R1:W-:Y:S02]  /*2590*/  STL [R1+0x44], R3 ;  /* 0x0000440301007387 */ /* 0x0003e40000100800 */
.L_x_3170:
[----:B-1----:R-:W2:Y:S01]  /*25a0*/  LDL R3, [R1+0x1c] ;  /* 0x00001c0001037983 */ /* 0x002ea20000100800 */
        /* <DEDUP_REMOVED lines=29> */
[----:B------:R3:W4:Y:S01]  /*2780*/  @P4 LDG.E R6, [R2.64] ;  /* 0x0000000602064981 */ /* 0x000722000c1e1900 */
[----:B------:R-:W-:-:S03]  /*2790*/  IADD3.X R9, R17, c[0x0][0x34c], RZ, P2, !PT ;  /* 0x0000d30011097a10 */ /* 0x000fc600017fe4ff */
[----:B------:R1:W-:Y:S04]  /*27a0*/  STL [R1+0x28], R17 ;  /* 0x0000281101007387 */ /* 0x0003e80000100800 */
[----:B------:R1:W5:Y:S01]  /*27b0*/  @P3 LDG.E R138, [R8.64] ;  /* 0x00000006088a3981 */ /* 0x000362000c1e1900 */
[----:B--2---:R-:W-:-:S04]  /*27c0*/  IADD3 R4, P1, R24, c[0x0][0x350], RZ ;  /* 0x0000d40018047a10 */ /* 0x004fc80007f3e0ff */
[----:B------:R-:W-:Y:S02]  /*27d0*/  IADD3.X R5, R17, c[0x0][0x354], RZ, P1, !PT ;  /* 0x0000d50011057a10 */ /* 0x000fe40000ffe4ff */
[----:B---3--:R-:W-:-:S03]  /*27e0*/  IADD3 R2, P0, R24, c[0x0][0x358], RZ ;  /* 0x0000d60018027a10 */ /* 0x008fc60007f1e0ff */
[----:B------:R1:W5:Y:S01]  /*27f0*/  @P5 LDG.E R18, [R4.64] ;  /* 0x0000000604125981 */ /* 0x000362000c1e1900 */
[----:B------:R-:W-:-:S05]  /*2800*/  IADD3.X R3, R17, c[0x0][0x35c], RZ, P0, !PT ;  /* 0x0000d70011037a10 */ /* 0x000fca00007fe4ff */
[----:B------:R1:W5:Y:S01]  /*2810*/  @P6 LDG.E R15, [R2.64] ;  /* 0x00000006020f6981 */ /* 0x000362000c1e1900 */
[----:B------:R-:W-:Y:S03]  /*2820*/  YIELD ;  /* 0x0000000000007946 */ /* 0x000fe60003800000 */
[----:B----4-:R1:W-:Y:S01]  /*2830*/  @P4 STL [R1+0x4], R6 ;  /* 0x0000040601004387 */ /* 0x0103e20000100800 */
[----:B------:R-:W-:Y:S05]  /*2840*/  @P4 BRA `(.L_x_2943) ;  /* 0x0000007000004947 */ /* 0x000fea0003800000 */
[----:B-1----:R-:W-:-:S05]  /*2850*/  MOV R6, c[0x0][0x168] ;  /* 0x00005a0000067a02 */ /* 0x002fca0000000f00 */
[----:B------:R1:W-:Y:S01]  /*2860*/  STL [R1+0x4], R6 ;  /* 0x0000040601007387 */ /* 0x0003e20000100800 */
[----:B------:R-:W-:Y:S05]  /*2870*/  @!P3 BRA `(.L_x_2943) ;  /* 0x000000400000b947 */ /* 0x000fea0003800000 */
[----:B------:R-:W2:Y:S04]  /*2880*/  LDG.E R10, [R8.64] ;  /* 0x00000006080a7981 */ /* 0x000ea8000c1e1900 */
[----:B-1----:R-:W2:Y:S02]  /*2890*/  LDG.E R6, [R8.64+0x4] ;  /* 0x0000040608067981 */ /* 0x002ea4000c1e1900 */
[----:B--2---:R-:W-:-:S05]  /*28a0*/  IADD3 R6, -R10, R6, RZ ;  /* 0x000000060a067210 */ /* 0x004fca0007ffe1ff */
[----:B------:R1:W-:Y:S02]  /*28b0*/  STL [R1+0x4], R6 ;  /* 0x0000040601007387 */ /* 0x0003e40000100800 */
.L_x_2943:
[----:B------:R-:W-:-:S04]  /*28c0*/  ISETP.NE.U32.AND P0, PT, RZ, c[0x0][0x368], PT ;  /* 0x0000da00ff007a0c */ /* 0x000fc80003f05070 */
[----:B------:R-:W-:-:S13]  /*28d0*/  ISETP.NE.AND.EX P0, PT, RZ, c[0x0][0x36c], PT, P0 ;  /* 0x0000db00ff007a0c */ /* 0x000fda0003f05300 */
[----:B------:R-:W-:Y:S05]  /*28e0*/  @!P0 BRA `(.L_x_2944) ;  /* 0x0000004000008947 */ /* 0x000fea0003800000 */
[----:B-1----:R-:W-:-:S04]  /*28f0*/  IADD3 R4, P0, R24, c[0x0][0x368], RZ ;  /* 0x0000da0018047a10 */ /* 0x002fc80007f1e0ff */
[----:B------:R-:W-:-:S05]  /*2900*/  IADD3.X R5, R17, c[0x0][0x36c], RZ, P0, !PT ;  /* 0x0000db0011057a10 */ /* 0x000fca00007fe4ff */
[----:B------:R1:W5:Y:S01]  /*2910*/  LDG.E R16, [R4.64] ;  /* 0x0000000604107981 */ /* 0x000362000c1e1900 */
[----:B------:R-:W-:Y:S05]  /*2920*/  BRA `(.L_x_2945) ;  /* 0x0000005000007947 */ /* 0x000fea0003800000 */
.L_x_2944:
[----:B------:R-:W-:Y:S01]  /*2930*/  MOV R16, UR5 ;  /* 0x0000000500107c02 */ /* 0x000fe20008000f00 */
[----:B------:R-:W-:Y:S05]  /*2940*/  @!P5 BRA `(.L_x_2945) ;  /* 0x000000300000d947 */ /* 0x000fea0003800000 */
[----:B-1----:R1:W2:Y:S04]  /*2950*/  LDG.E R6, [R4.64] ;  /* 0x0000000604067981 */ /* 0x0022a8000c1e1900 */
[----:B-1----:R-:W2:Y:S02]  /*2960*/  LDG.E R4, [R4.64+0x4] ;  /* 0x0000040604047981 */ /* 0x002ea4000c1e1900 */
[----:B--2---:R-:W-:Y:S02]  /*2970*/  IADD3 R16, -R6, R4, RZ ;  /* 0x0000000406107210 */ /* 0x004fe40007ffe1ff */
.L_x_2945:
[----:B-1----:R-:W2:Y:S04]  /*2980*/  LDL R4, [R1+0x4] ;  /* 0x0000040001047983 */ /* 0x002ea80000100800 */
[----:B------:R-:W3:Y:S04]  /*2990*/  LDL.LU R6, [R1+0x14] ;  /* 0x0000140001067983 */ /* 0x000ee80000300800 */
[----:B------:R1:W4:Y:S04]  /*29a0*/  @P6 LDG.E R5, [R2.64] ;  /* 0x0000000602056981 */ /* 0x000328000c1e1900 */
[----:B------:R-:W3:Y:S01]  /*29b0*/  LDL R19, [R1+0x18] ;  /* 0x0000180001137983 */ /* 0x000ee20000100800 */
[----:B------:R-:W-:-:S04]  /*29c0*/  ISETP.NE.U32.AND P0, PT, RZ, c[0x0][0x378], PT ;  /* 0x0000de00ff007a0c */ /* 0x000fc80003f05070 */
[----:B------:R-:W-:Y:S01]  /*29d0*/  ISETP.NE.AND.EX P1, PT, RZ, c[0x0][0x37c], PT, P0 ;  /* 0x0000df00ff007a0c */ /* 0x000fe20003f25300 */
[----:B--2---:R-:W-:Y:S02]  /*29e0*/  IMAD.MOV.U32 R8, RZ, RZ, R4 ;  /* 0x000000ffff087224 */ /* 0x004fe400078e0004 */
[----:B------:R1:W4:Y:S01]  /*29f0*/  @P6 LDG.E R4, [R2.64+0x4] ;  /* 0x0000040602046981 */ /* 0x000322000c1e1900 */
[----:B-----5:R-:W-:Y:S02]  /*2a00*/  IMAD.MOV.U32 R130, RZ, RZ, R16 ;  /* 0x000000ffff827224 */ /* 0x020fe400078e0010 */
[----:B------:R-:W-:-:S05]  /*2a10*/  IMAD.MOV.U32 R9, RZ, RZ, c[0x0][0x2c4] ;  /* 0x0000b100ff097624 */ /* 0x000fca00078e00ff */
[----:B------:R-:W-:Y:S02]  /*2a20*/  ISETP.NE.AND P2, PT, R9, 0x1, PT ;  /* 0x000000010900780c */ /* 0x000fe40003f45270 */
[----:B-1----:R-:W-:-:S04]  /*2a30*/  @P1 IADD3 R2, P0, R24, c[0x0][0x378], RZ ;  /* 0x0000de0018021a10 */ /* 0x002fc80007f1e0ff */
[----:B------:R-:W-:-:S05]  /*2a40*/  @P1 IADD3.X R3, R17, c[0x0][0x37c], RZ, P0, !PT ;  /* 0x0000df0011031a10 */ /* 0x000fca00007fe4ff */
[----:B------:R3:W5:Y:S01]  /*2a50*/  @P1 LDG.E R130, [R2.64] ;  /* 0x0000000602821981 */ /* 0x000762000c1e1900 */
[----:B------:R-:W-:Y:S02]  /*2a60*/  IMAD.IADD R10, R16, 0x1, -R252 ;  /* 0x00000001100a7824 */ /* 0x000fe400078e0afc */
[----:B---3--:R-:W-:Y:S02]  /*2a70*/  IMAD.SHL.U32 R3, R6, 0x80, RZ ;  /* 0x0000008006037824 */ /* 0x008fe400078e00ff */
[----:B------:R-:W-:-:S03]  /*2a80*/  IMAD.MOV.U32 R2, RZ, RZ, c[0x0][0x228] ;  /* 0x00008a00ff027624 */ /* 0x000fc600078e00ff */
[----:B------:R1:W-:Y:S02]  /*2a90*/  STL [R1], R3 ;  /* 0x0000000301007387 */ /* 0x0003e40000100800 */
[----:B-1----:R-:W-:Y:S01]  /*2aa0*/  IADD3 R3, R3, 0x7f, RZ ;  /* 0x0000007f03037810 */ /* 0x002fe20007ffe0ff */
[----:B------:R-:W-:Y:S01]  /*2ab0*/  BSSY B0, `(.L_x_2946) ;  /* 0x000003c000007945 */ /* 0x000fe20003800000 */
[----:B------:R-:W-:-:S04]  /*2ac0*/  LOP3.LUT R235, R235, 0xffffffdf, RZ, 0xc0, !PT ;  /* 0xffffffdfebeb7812 */ /* 0x000fc800078ec0ff */
[----:B------:R-:W-:Y:S01]  /*2ad0*/  @P2 LOP3.LUT R235, R235, 0x20, RZ, 0xfc, !PT ;  /* 0x00000020ebeb2812 */ /* 0x000fe200078efcff */
[----:B----4-:R-:W-:Y:S02]  /*2ae0*/  @P6 IMAD.IADD R2, R4, 0x1, -R5 ;  /* 0x0000000104026824 */ /* 0x010fe400078e0a05 */
[----:B------:R-:W-:-:S04]  /*2af0*/  @P2 IMAD.HI.U32 R4, R3, c[0x0][0x2c8], RZ ;  /* 0x0000b20003042a27 */ /* 0x000fc800078e00ff */
[----:B------:R-:W-:Y:S01]  /*2b00*/  IMAD.IADD R6, R10, 0x1, R2 ;  /* 0x000000010a067824 */ /* 0x000fe200078e0202 */
[----:B------:R-:W-:-:S04]  /*2b10*/  @P2 SHF.R.U32.HI R3, RZ, c[0x0][0x2cc], R4 ;  /* 0x0000b300ff032a19 */ /* 0x000fc80000011604 */
[C---:B------:R-:W-:Y:S01]  /*2b20*/  IADD3 R139, R6.reuse, 0x30, -R8 ;  /* 0x00000030068b7810 */ /* 0x040fe20007ffe808 */
[----:B------:R1:W-:Y:S01]  /*2b30*/  STL [R1+0x8], R6 ;  /* 0x0000080601007387 */ /* 0x0003e20000100800 */
[----:B------:R-:W-:-:S03]  /*2b40*/  IADD3 R5, R6, 0x2f, RZ ;  /* 0x0000002f06057810 */ /* 0x000fc60007ffe0ff */
[----:B------:R-:W-:Y:S02]  /*2b50*/  IMAD.IADD R4, R139, 0x1, R3 ;  /* 0x000000018b047824 */ /* 0x000fe400078e0203 */
[----:B------:R-:W-:-:S04]  /*2b60*/  IMAD.HI R3, R5, 0x2aaaaaab, RZ ;  /* 0x2aaaaaab05037827 */ /* 0x000fc800078e02ff */
[----:B------:R-:W-:Y:S01]  /*2b70*/  IMAD.HI R8, R4, 0x2aaaaaab, RZ ;  /* 0x2aaaaaab04087827 */ /* 0x000fe200078e02ff */
[C---:B------:R-:W-:Y:S02]  /*2b80*/  LOP3.LUT R4, R19.reuse, 0xff0000, RZ, 0xc0, !PT ;  /* 0x00ff000013047812 */ /* 0x040fe400078ec0ff */
[----:B-1----:R-:W-:-:S04]  /*2b90*/  LOP3.LUT R6, R19, 0xff000000, RZ, 0xc0, !PT ;  /* 0xff00000013067812 */ /* 0x002fc800078ec0ff */
[----:B------:R-:W-:Y:S02]  /*2ba0*/  SHF.R.U32.HI R5, RZ, 0x8, R6 ;  /* 0x00000008ff057819 */ /* 0x000fe40000011606 */
[----:B------:R-:W-:Y:S02]  /*2bb0*/  SHF.R.U32.HI R6, RZ, 0x1f, R3 ;  /* 0x0000001fff067819 */ /* 0x000fe40000011603 */
[----:B------:R-:W-:Y:S02]  /*2bc0*/  LEA.HI R4, R4, R5, RZ, 0x10 ;  /* 0x0000000504047211 */ /* 0x000fe400078f80ff */
[----:B------:R-:W-:Y:S02]  /*2bd0*/  SHF.R.U32.HI R9, RZ, 0x1f, R8 ;  /* 0x0000001fff097819 */ /* 0x000fe40000011608 */
[----:B------:R-:W-:Y:S02]  /*2be0*/  SHF.R.U32.HI R11, RZ, 0x10, R4 ;  /* 0x00000010ff0b7819 */ /* 0x000fe40000011604 */
[----:B------:R-:W-:-:S02]  /*2bf0*/  LOP3.LUT R21, R4, 0xff, RZ, 0xc0, !PT ;  /* 0x000000ff04157812 */ /* 0x000fc400078ec0ff */
[----:B------:R-:W-:Y:S02]  /*2c00*/  LEA.HI.SX32 R137, R3, R6, 0x1d ;  /* 0x0000000603897211 */ /* 0x000fe400078feaff */
[----:B------:R-:W-:Y:S01]  /*2c10*/  LEA.HI.SX32 R3, R8, R9, 0x1d ;  /* 0x0000000908037211 */ /* 0x000fe200078feaff */
[----:B------:R1:W-:Y:S03]  /*2c20*/  STL [R1+0x14], R11 ;  /* 0x0000140b01007387 */ /* 0x0003e60000100800 */
[----:B------:R-:W-:Y:S01]  /*2c30*/  IMNMX R6, R137, R3, PT ;  /* 0x0000000389067217 */ /* 0x000fe20003800200 */
[----:B------:R1:W-:Y:S03]  /*2c40*/  STL [R1+0x54], R21 ;  /* 0x0000541501007387 */ /* 0x0003e60000100800 */
[----:B------:R-:W-:-:S02]  /*2c50*/  ISETP.GE.AND P0, PT, R6, 0x1, PT ;  /* 0x000000010600780c */ /* 0x000fc40003f06270 */
[----:B------:R-:W-:Y:S01]  /*2c60*/  ISETP.NE.AND P1, PT, R11, RZ, PT ;  /* 0x000000ff0b00720c */ /* 0x000fe20003f25270 */
[----:B------:R-:W-:-:S03]  /*2c70*/  IMAD.MOV.U32 R3, RZ, RZ, RZ ;  /* 0x000000ffff037224 */ /* 0x000fc600078e00ff */
[----:B------:R-:W-:-:S07]  /*2c80*/  SEL R127, R11, c[0x0][0x338], P1 ;  /* 0x0000ce000b7f7a07 */ /* 0x000fce0000800000 */
[----:B------:R-:W-:Y:S05]  /*2c90*/  @!P0 BRA `(.L_x_2947) ;  /* 0x000001d000008947 */ /* 0x000fea0003800000 */
[----:B------:R-:W-:Y:S01]  /*2ca0*/  IABS R3, R127 ;  /* 0x0000007f00037213 */ /* 0x000fe20000000000 */
[----:B------:R-:W-:Y:S01]  /*2cb0*/  IMAD.MOV.U32 R8, RZ, RZ, RZ ;  /* 0x000000ffff087224 */ /* 0x000fe200078e00ff */
        /* <DEDUP_REMOVED lines=27> */
.L_x_2947:
[----:B------:R-:W-:Y:S05]  /*2e70*/  BSYNC B0 ;  /* 0x0000000000007941 */ /* 0x000fea0003800000 */
.L_x_2946:
        /* <DEDUP_REMOVED lines=20> */
[----:B------:R-:W-:Y:S01]  /*2fc0*/  SHF.R.S32.HI R23, RZ, 0x1f, R143 ;  /* 0x0000001fff177819 */ /* 0x000fe2000001148f */
[----:B------:R-:W-:Y:S01]  /*2fd0*/  IMAD.MOV.U32 R132, RZ, RZ, 0x30 ;  /* 0x00000030ff847424 */ /* 0x000fe200078e00ff */
[----:B------:R-:W-:Y:S01]  /*2fe0*/  IADD3 R106, P0, R143, R15, RZ ;  /* 0x0000000f8f6a7210 */ /* 0x000fe20007f1e0ff */
[----:B------:R-:W-:Y:S01]  /*2ff0*/  IMAD.MOV.U32 R154, RZ, RZ, c[0x0][0x238] ;  /* 0x00008e00ff9a7624 */ /* 0x000fe200078e00ff */
[----:B------:R-:W-:Y:S01]  /*3000*/  IADD3 R39, R3, -0x1, RZ ;  /* 0xffffffff03277810 */ /* 0x000fe20007ffe0ff */
[----:B------:R-:W-:Y:S01]  /*3010*/  IMAD R153, R132, c[0x0][0x23c], RZ ;  /* 0x00008f0084997a24 */ /* 0x000fe200078e02ff */
[----:B------:R-:W-:Y:S01]  /*3020*/  LEA.HI.X.SX32 R107, R15, R23, 0x1, P0 ;  /* 0x000000170f6b7211 */ /* 0x000fe200000f0eff */
[----:B------:R-:W-:Y:S01]  /*3030*/  IMAD.WIDE.U32 R4, R106, c[0x0][0x238], R140 ;  /* 0x00008e006a047a25 */ /* 0x000fe200078e008c */
[----:B------:R-:W-:Y:S02]  /*3040*/  LOP3.LUT R28, R19, 0xffff, RZ, 0xc0, !PT ;  /* 0x0000ffff131c7812 */ /* 0x000fe400078ec0ff */
[----:B------:R-:W-:Y:S01]  /*3050*/  SEL R19, R20, RZ, !P6 ;  /* 0x000000ff14137207 */ /* 0x000fe20007000000 */
[----:B------:R-:W-:Y:S01]  /*3060*/  IMAD R6, R107, c[0x0][0x238], RZ ;  /* 0x00008e006b067a24 */ /* 0x000fe200078e02ff */
[----:B-1----:R-:W-:Y:S01]  /*3070*/  SEL R21, R22, RZ, !P6 ;  /* 0x000000ff16157207 */ /* 0x002fe20007000000 */
[----:B------:R-:W-:Y:S01]  /*3080*/  IMAD.WIDE.U32 R128, R132, c[0x0][0x238], RZ ;  /* 0x00008e0084807a25 */ /* 0x000fe200078e00ff */
[----:B------:R-:W-:-:S02]  /*3090*/  ISETP.NE.U32.AND P4, PT, RZ, c[0x0][0x340], PT ;  /* 0x0000d000ff007a0c */ /* 0x000fc40003f85070 */
[----:B------:R-:W-:Y:S01]  /*30a0*/  SHF.R.S32.HI R9, RZ, 0x1f, R39 ;  /* 0x0000001fff097819 */ /* 0x000fe20000011427 */
[----:B------:R-:W-:Y:S01]  /*30b0*/  IMAD R6, R106, c[0x0][0x23c], R6 ;  /* 0x00008f006a067a24 */ /* 0x000fe200078e0206 */
[----:B------:R-:W-:Y:S01]  /*30c0*/  IADD3 R153, R129, R153, RZ ;  /* 0x0000009981997210 */ /* 0x000fe20007ffe0ff */
[----:B------:R-:W-:Y:S01]  /*30d0*/  IMAD R3, R19, c[0x0][0x248], RZ ;  /* 0x0000920013037a24 */ /* 0x000fe200078e02ff */
[----:B------:R-:W-:Y:S01]  /*30e0*/  ISETP.NE.AND.EX P4, PT, RZ, c[0x0][0x344], PT, P4 ;  /* 0x0000d100ff007a0c */ /* 0x000fe20003f85340 */
[----:B------:R-:W-:Y:S01]  /*30f0*/  IMAD.IADD R5, R5, 0x1, R6 ;  /* 0x0000000105057824 */ /* 0x000fe200078e0206 */
[----:B------:R-:W-:Y:S01]  /*3100*/  SHF.L.U32 R157, R154, 0x5, RZ ;  /* 0x000000059a9d7819 */ /* 0x000fe200000006ff */
[----:B------:R-:W-:Y:S01]  /*3110*/  IMAD R6, R39, -0x30, R2 ;  /* 0xffffffd027067824 */ /* 0x000fe200078e0202 */
[----:B------:R-:W-:Y:S01]  /*3120*/  ISETP.GE.AND P5, PT, R140, c[0x0][0x1d4], PT ;  /* 0x000075008c007a0c */ /* 0x000fe20003fa6270 */
[----:B------:R-:W-:Y:S01]  /*3130*/  IMAD.WIDE.U32 R4, R28, c[0x0][0x240], R4 ;  /* 0x000090001c047a25 */ /* 0x000fe200078e0004 */
[----:B------:R-:W-:-:S02]  /*3140*/  MOV R136, 0x5 ;  /* 0x0000000500887802 */ /* 0x000fc40000000f00 */
[----:B------:R-:W-:Y:S01]  /*3150*/  IMNMX R6, R6, 0x30, PT ;  /* 0x0000003006067817 */ /* 0x000fe20003800200 */
[----:B------:R-:W-:Y:S01]  /*3160*/  IMAD R8, R21, c[0x0][0x24c], R3 ;  /* 0x0000930015087a24 */ /* 0x000fe200078e0203 */
[----:B------:R-:W-:Y:S01]  /*3170*/  SHF.L.U64.HI R154, R154, R136, c[0x0][0x23c] ;  /* 0x00008f009a9a7619 */ /* 0x000fe20000010288 */
[----:B------:R-:W-:Y:S01]  /*3180*/  IMAD R5, R28, c[0x0][0x244], R5 ;  /* 0x000091001c057a24 */ /* 0x000fe200078e0205 */
[----:B------:R-:W-:Y:S01]  /*3190*/  LOP3.LUT R235, R235, 0xfffffff7, RZ, 0xc0, !PT ;  /* 0xfffffff7ebeb7812 */ /* 0x000fe200078ec0ff */
[----:B------:R-:W-:Y:S01]  /*31a0*/  IMAD.IADD R3, R6, 0x1, -R143 ;  /* 0x0000000106037824 */ /* 0x000fe200078e0a8f */
[----:B------:R-:W-:Y:S01]  /*31b0*/  ISETP.GE.AND P6, PT, R220, c[0x0][0x1d4], PT ;  /* 0x00007500dc007a0c */ /* 0x000fe20003fc6270 */
[----:B------:R-:W-:Y:S02]  /*31c0*/  IMAD.WIDE.U32 R110, R21, c[0x0][0x248], R4 ;  /* 0x00009200156e7a25 */ /* 0x000fe400078e0004 */
[----:B------:R-:W-:Y:S02]  /*31d0*/  @P5 LOP3.LUT R235, R235, 0x8, RZ, 0xfc, !PT ;  /* 0x00000008ebeb5812 */ /* 0x000fe400078efcff */
[----:B------:R-:W-:Y:S01]  /*31e0*/  ISETP.GE.AND P1, PT, R3, 0x1, PT ;  /* 0x000000010300780c */ /* 0x000fe20003f26270 */
[----:B------:R-:W-:Y:S01]  /*31f0*/  IMAD R6, R153, R39, RZ ;  /* 0x0000002799067224 */ /* 0x000fe200078e02ff */
[----:B------:R-:W-:Y:S01]  /*3200*/  ISETP.GT.AND P0, PT, R3, 0x20, PT ;  /* 0x000000200300780c */ /* 0x000fe20003f04270 */
[----:B------:R-:W-:Y:S01]  /*3210*/  IMAD.IADD R109, R111, 0x1, R8 ;  /* 0x000000016f6d7824 */ /* 0x000fe200078e0208 */
[----:B------:R-:W-:Y:S01]  /*3220*/  ISETP.GE.AND P5, PT, R221, c[0x0][0x1d4], PT ;  /* 0x00007500dd007a0c */ /* 0x000fe20003fa6270 */
[----:B------:R-:W-:-:S02]  /*3230*/  IMAD.MOV.U32 R108, RZ, RZ, R110 ;  /* 0x000000ffff6c7224 */ /* 0x000fc400078e006e */
[-C--:B------:R-:W-:Y:S02]  /*3240*/  IMAD R4, R9, R128.reuse, R6 ;  /* 0x0000008009047224 */ /* 0x080fe400078e0206 */
[----:B------:R-:W-:-:S04]  /*3250*/  IMAD.WIDE.U32 R10, R39, R128, R108 ;  /* 0x00000080270a7225 */ /* 0x000fc800078e006c */
[----:B------:R-:W-:Y:S01]  /*3260*/  IMAD.IADD R3, R11, 0x1, R4 ;  /* 0x000000010b037824 */ /* 0x000fe200078e0204 */
[C---:B------:R-:W-:Y:S02]  /*3270*/  @P1 LEA R8, P3, R10.reuse, c[0x0][0x220], 0x1 ;  /* 0x000088000a081a11 */ /* 0x040fe400078608ff */
[----:B------:R-:W-:Y:S02]  /*3280*/  @P0 IADD3 R5, P2, R157, R10, RZ ;  /* 0x0000000a9d050210 */ /* 0x000fe40007f5e0ff */
[----:B------:R-:W-:Y:S02]  /*3290*/  @P1 LEA.HI.X R9, R10, c[0x0][0x224], R3, 0x1, P3 ;  /* 0x000089000a091a11 */ /* 0x000fe400018f0c03 */
[----:B------:R-:W-:Y:S01]  /*32a0*/  @P4 IADD3 R10, P3, R24, c[0x0][0x340], RZ ;  /* 0x0000d000180a4a10 */ /* 0x000fe20007f7e0ff */
[----:B------:R-:W-:Y:S01]  /*32b0*/  @P0 IMAD.X R6, R3, 0x1, R154, P2 ;  /* 0x0000000103060824 */ /* 0x000fe200010e069a */
[----:B------:R-:W-:Y:S02]  /*32c0*/  @P0 LEA R4, P2, R5, c[0x0][0x220], 0x1 ;  /* 0x0000880005040a11 */ /* 0x000fe400078408ff */
[----:B------:R-:W-:-:S02]  /*32d0*/  @P4 IADD3.X R11, R17, c[0x0][0x344], RZ, P3, !PT ;  /* 0x0000d100110b4a10 */ /* 0x000fc40001ffe4ff */
[----:B------:R-:W-:Y:S02]  /*32e0*/  @P0 LEA.HI.X R5, R5, c[0x0][0x224], R6, 0x1, P2 ;  /* 0x0000890005050a11 */ /* 0x000fe400010f0c06 */
[----:B------:R-:W-:Y:S01]  /*32f0*/  ISETP.GE.AND P2, PT, R142, c[0x0][0x1d4], PT ;  /* 0x000075008e007a0c */ /* 0x000fe20003f46270 */
[----:B------:R1:W2:Y:S01]  /*3300*/  @P4 LDG.E R13, [R10.64] ;  /* 0x000000060a0d4981 */ /* 0x0002a2000c1e1900 */
[----:B------:R-:W-:Y:S01]  /*3310*/  LOP3.LUT P3, RZ, R235, 0x8, RZ, 0xc0, !PT ;  /* 0x00000008ebff7812 */ /* 0x000fe2000786c0ff */
[----:B------:R-:W-:Y:S01]  /*3320*/  IMAD R3, R23, c[0x0][0x280], RZ ;  /* 0x0000a00017037a24 */ /* 0x000fe200078e02ff */
[----:B------:R-:W-:-:S03]  /*3330*/  LOP3.LUT R235, R235, 0xfffffffb, RZ, 0xc0, !PT ;  /* 0xfffffffbebeb7812 */ /* 0x000fc600078ec0ff */
[----:B------:R-:W-:Y:S02]  /*3340*/  IMAD R3, R143, c[0x0][0x284], R3 ;  /* 0x0000a1008f037a24 */ /* 0x000fe400078e0203 */
[----:B------:R-:W-:-:S04]  /*3350*/  IMAD.IADD R126, R16, 0x1, R18 ;  /* 0x00000001107e7824 */ /* 0x000fc800078e0212 */
[----:B------:R-:W-:Y:S02]  /*3360*/  @P2 LOP3.LUT R235, R235, 0x4, RZ, 0xfc, !PT ;  /* 0x00000004ebeb2812 */ /* 0x000fe400078efcff */
[----:B------:R-:W-:Y:S01]  /*3370*/  @!PT LDS RZ, [RZ] ;  /* 0x00000000fffff984 */ /* 0x000fe20000000800 */
[----:B------:R-:W-:Y:S01]  /*3380*/  @!PT LDS RZ, [RZ] ;  /* 0x00000000fffff984 */ /* 0x000fe20000000800 */
[----:B------:R-:W-:Y:S01]  /*3390*/  @!PT LDS RZ, [RZ] ;  /* 0x00000000fffff984 */ /* 0x000fe20000000800 */
[----:B------:R3:W-:Y:S01]  /*33a0*/  @P1 LDGSTS.E.BYPASS.LTC128B.128 [R216+0xa080], [R8.64], !P3 ;  /* 0x0a08000008d81fae */ /* 0x0007e2000d901d46 */
[----:B------:R-:W-:Y:S02]  /*33b0*/  SHF.R.U32.HI R30, RZ, 0x3, R251 ;  /* 0x00000003ff1e7819 */ /* 0x000fe400000116fb */
[----:B------:R-:W-:Y:S01]  /*33c0*/  SHF.R.U32.HI R29, RZ, 0x3, R250 ;  /* 0x00000003ff1d7819 */ /* 0x000fe200000116fa */
[----:B------:R3:W-:Y:S01]  /*33d0*/  @P1 LDGSTS.E.BYPASS.LTC128B.128 [R216+0xb880], [R8.64+0x80], !P2 ;  /* 0x0b88008008d81fae */ /* 0x0007e2000d101d46 */
[----:B------:R-:W-:-:S03]  /*33e0*/  LOP3.LUT R235, R235, 0xfffffffd, RZ, 0xc0, !PT ;  /* 0xfffffffdebeb7812 */ /* 0x000fc600078ec0ff */
[----:B------:R3:W-:Y:S01]  /*33f0*/  @P1 LDGSTS.E.BYPASS.LTC128B.128 [R216+0xd080], [R8.64+0x100], !P6 ;  /* 0x0d08010008d81fae */ /* 0x0007e2000f101d46 */
[----:B------:R-:W-:-:S03]  /*3400*/  @P6 LOP3.LUT R235, R235, 0x2, RZ, 0xfc, !PT ;  /* 0x00000002ebeb6812 */ /* 0x000fc600078efcff */
[----:B------:R3:W-:Y:S01]  /*3410*/  @P1 LDGSTS.E.BYPASS.LTC128B.128 [R216+0xe880], [R8.64+0x180], !P5 ;  /* 0x0e88018008d81fae */ /* 0x0007e2000e901d46 */
[----:B-1----:R-:W-:Y:S01]  /*3420*/  IMAD.WIDE.U32 R10, R143, c[0x0][0x280], R140 ;  /* 0x0000a0008f0a7a25 */ /* 0x002fe200078e008c */
[----:B------:R-:W-:Y:S02]  /*3430*/  ISETP.GE.AND P1, PT, R140, c[0x0][0x27c], PT ;  /* 0x00009f008c007a0c */ /* 0x000fe40003f26270 */
[----:B------:R1:W-:Y:S01]  /*3440*/  @P0 LDGSTS.E.BYPASS.LTC128B.128 [R219+0xb080], [R4.64], !P3 ;  /* 0x0b08000004db0fae */ /* 0x0003e2000d901d46 */
[----:B------:R-:W-:Y:S01]  /*3450*/  IMAD.IADD R15, R3, 0x1, R11 ;  /* 0x00000001030f7824 */ /* 0x000fe200078e020b */
[----:B------:R-:W-:Y:S02]  /*3460*/  MOV R131, c[0x0][0x280] ;  /* 0x0000a00000837a02 */ /* 0x000fe40000000f00 */
[----:B------:R1:W-:Y:S01]  /*3470*/  @P0 LDGSTS.E.BYPASS.LTC128B.128 [R219+0xc880], [R4.64+0x80], !P2 ;  /* 0x0c88008004db0fae */ /* 0x0003e2000d101d46 */
[----:B------:R-:W-:Y:S01]  /*3480*/  ISETP.GE.AND P2, PT, R142, c[0x0][0x27c], PT ;  /* 0x00009f008e007a0c */ /* 0x000fe20003f46270 */
[----:B------:R-:W-:Y:S01]  /*3490*/  IMAD.MOV.U32 R14, RZ, RZ, R10 ;  /* 0x000000ffff0e7224 */ /* 0x000fe200078e000a */
[----:B------:R-:W-:Y:S01]  /*34a0*/  SEL R6, RZ, c[0x0][0x27c], !P1 ;  /* 0x00009f00ff067a07 */ /* 0x000fe20004800000 */
[----:B------:R-:W-:Y:S01]  /*34b0*/  IMAD.WIDE.U32 R10, R143, c[0x0][0x290], R144 ;  /* 0x0000a4008f0a7a25 */ /* 0x000fe200078e0090 */
[----:B------:R-:W-:Y:S01]  /*34c0*/  SEL R18, RZ, c[0x0][0x27c], !P2 ;  /* 0x00009f00ff127a07 */ /* 0x000fe20005000000 */
[----:B------:R1:W-:Y:S01]  /*34d0*/  @P0 LDGSTS.E.BYPASS.LTC128B.128 [R219+0xe080], [R4.64+0x100], !P6 ;  /* 0x0e08010004db0fae */ /* 0x0003e2000f101d46 */
[----:B------:R-:W-:-:S03]  /*34e0*/  LOP3.LUT R235, R235, 0xfffffffe, RZ, 0xc0, !PT ;  /* 0xfffffffeebeb7812 */ /* 0x000fc600078ec0ff */
[----:B------:R1:W-:Y:S01]  /*34f0*/  @P0 LDGSTS.E.BYPASS.LTC128B.128 [R219+0xf880], [R4.64+0x180], !P5 ;  /* 0x0f88018004db0fae */ /* 0x0003e2000e901d46 */
[----:B---3--:R-:W-:-:S03]  /*3500*/  IMAD.WIDE.U32 R8, R143, c[0x0][0x280], R144 ;  /* 0x0000a0008f087a25 */ /* 0x008fc600078e0090 */
[----:B------:R-:W0:Y:S01]  /*3510*/  LDGDEPBAR ;  /* 0x00000000000079af */ /* 0x000e220000000000 */
[----:B------:R-:W-:Y:S01]  /*3520*/  IMAD.MOV.U32 R156, RZ, RZ, c[0x0][0x290] ;  /* 0x0000a400ff9c7624 */ /* 0x000fe200078e00ff */
[----:B------:R-:W-:Y:S01]  /*3530*/  IADD3 R17, R9, R3, RZ ;  /* 0x0000000309117210 */ /* 0x000fe20007ffe0ff */
[----:B------:R-:W-:Y:S01]  /*3540*/  IMAD R3, R23, c[0x0][0x290], RZ ;  /* 0x0000a40017037a24 */ /* 0x000fe200078e02ff */
[----:B------:R-:W-:Y:S01]  /*3550*/  MOV R16, R8 ;  /* 0x0000000800107202 */ /* 0x000fe20000000f00 */
[----:B------:R-:W-:Y:S01]  /*3560*/  IMAD.WIDE.U32 R8, R143, c[0x0][0x290], R140 ;  /* 0x0000a4008f087a25 */ /* 0x000fe200078e008c */
[----:B------:R-:W-:Y:S02]  /*3570*/  SHF.L.U32 R155, R131, 0x5, RZ ;  /* 0x00000005839b7819 */ /* 0x000fe400000006ff */
[----:B------:R-:W-:Y:S01]  /*3580*/  @P5 LOP3.LUT R235, R235, 0x1, RZ, 0xfc, !PT ;  /* 0x00000001ebeb5812 */ /* 0x000fe200078efcff */
[----:B------:R-:W-:-:S04]  /*3590*/  IMAD R3, R143, c[0x0][0x294], R3 ;  /* 0x0000a5008f037a24 */ /* 0x000fc800078e0203 */
[----:B------:R-:W-:Y:S02]  /*35a0*/  IMAD.IADD R11, R11, 0x1, R3 ;  /* 0x000000010b0b7824 */ /* 0x000fe400078e0203 */
[----:B------:R-:W-:Y:S01]  /*35b0*/  IMAD.IADD R9, R3, 0x1, R9 ;  /* 0x0000000103097824 */ /* 0x000fe200078e0209 */
[----:B------:R-:W-:Y:S01]  /*35c0*/  IADD3 R3, R140, R6, RZ ;  /* 0x000000068c037210 */ /* 0x000fe20007ffe0ff */
[----:B-1----:R-:W-:-:S04]  /*35d0*/  IMAD.WIDE.U32 R4, R28, c[0x0][0x260], R140 ;  /* 0x000098001c047a25 */ /* 0x002fc800078e008c */
[----:B------:R-:W-:Y:S01]  /*35e0*/  IMAD.IADD R6, R142, 0x1, R18 ;  /* 0x000000018e067824 */ /* 0x000fe200078e0212 */
[----:B------:R-:W-:Y:S01]  /*35f0*/  SHF.R.S32.HI R18, RZ, 0x1f, R3 ;  /* 0x0000001fff127819 */ /* 0x000fe20000011403 */
[----:B------:R-:W-:-:S04]  /*3600*/  IMAD R5, R28, c[0x0][0x264], R5 ;  /* 0x000099001c057a24 */ /* 0x000fc800078e0205 */
[----:B------:R-:W-:Y:S01]  /*3610*/  IMAD.WIDE.U32 R90, R21, c[0x0][0x268], R4 ;  /* 0x00009a00155a7a25 */ /* 0x000fe200078e0004 */
[CC--:B------:R-:W-:Y:S02]  /*3620*/  LEA.HI R5, R18.reuse, R3.reuse, RZ, 0x6 ;  /* 0x0000000312057211 */ /* 0x0c0fe400078f30ff */
[----:B------:R-:W-:-:S04]  /*3630*/  LEA.HI R4, R18, R3, RZ, 0x3 ;  /* 0x0000000312047211 */ /* 0x000fc800078f18ff */
[----:B------:R-:W-:Y:S01]  /*3640*/  LOP3.LUT R18, R250, 0x38, R4, 0xf8, !PT ;  /* 0x00000038fa127812 */ /* 0x000fe200078ef804 */
[----:B------:R-:W-:Y:S01]  /*3650*/  WARPSYNC 0xffffffff ;  /* 0xffffffff00007948 */ /* 0x000fe20003800000 */
[----:B------:R-:W-:Y:S01]  /*3660*/  IMAD R150, R132, c[0x0][0x284], RZ ;  /* 0x0000a10084967a24 */ /* 0x000fe200078e02ff */
[----:B------:R-:W-:Y:S01]  /*3670*/  LOP3.LUT R86, R4, 0xfffffff8, RZ, 0xc0, !PT ;  /* 0xfffffff804567812 */ /* 0x000fe200078ec0ff */
[C---:B------:R-:W-:Y:S02]  /*3680*/  IMAD R152, R132.reuse, c[0x0][0x294], RZ ;  /* 0x0000a50084987a24 */ /* 0x040fe400078e02ff */
[----:B------:R-:W-:Y:S01]  /*3690*/  IMAD.WIDE.U32 R134, R132, c[0x0][0x280], RZ ;  /* 0x0000a00084867a25 */ /* 0x000fe200078e00ff */
[----:B------:R-:W-:-:S03]  /*36a0*/  SHF.L.U64.HI R131, R131, R136, c[0x0][0x284] ;  /* 0x0000a10083837619 */ /* 0x000fc60000010288 */
[----:B-----5:R-:W-:-:S04]  /*36b0*/  IMAD.WIDE.U32 R98, R130, c[0x0][0x280], R16 ;  /* 0x0000a00082627a25 */ /* 0x020fc800078e0010 */
[----:B------:R-:W-:Y:S01]  /*36c0*/  IMAD.WIDE.U32 R92, R130, c[0x0][0x290], R8 ;  /* 0x0000a400825c7a25 */ /* 0x000fe200078e0008 */
[----:B------:R-:W-:-:S03]  /*36d0*/  SHF.L.U64.HI R136, R156, R136, c[0x0][0x294] ;  /* 0x0000a5009c887619 */ /* 0x000fc60000010288 */
[----:B------:R-:W-:-:S04]  /*36e0*/  IMAD.WIDE.U32 R132, R132, c[0x0][0x290], RZ ;  /* 0x0000a40084847a25 */ /* 0x000fc800078e00ff */
[----:B------:R-:W-:-:S04]  /*36f0*/  IMAD.WIDE.U32 R116, R28, c[0x0][0x1e8], RZ ;  /* 0x00007a001c747a25 */ /* 0x000fc800078e00ff */
[----:B------:R-:W-:-:S04]  /*3700*/  IMAD.WIDE.U32 R114, R28, c[0x0][0x210], RZ ;  /* 0x000084001c727a25 */ /* 0x000fc800078e00ff */
[----:B------:R-:W-:-:S04]  /*3710*/  IMAD.WIDE.U32 R96, R130, c[0x0][0x280], R14 ;  /* 0x0000a00082607a25 */ /* 0x000fc800078e000e */
[----:B------:R-:W-:Y:S01]  /*3720*/  IMAD.WIDE.U32 R94, R130, c[0x0][0x290], R10 ;  /* 0x0000a400825e7a25 */ /* 0x000fe200078e000a */
[----:B------:R-:W-:Y:S02]  /*3730*/  IADD3 R150, R135, R150, RZ ;  /* 0x0000009687967210 */ /* 0x000fe40007ffe0ff */
[----:B------:R-:W-:Y:S01]  /*3740*/  SHF.R.S32.HI R73, RZ, 0x3, R4 ;  /* 0x00000003ff497819 */ /* 0x000fe20000011404 */
[----:B------:R-:W-:Y:S01]  /*3750*/  IMAD.SHL.U32 R156, R156, 0x20, RZ ;  /* 0x000000209c9c7824 */ /* 0x000fe200078e00ff */
[----:B------:R-:W-:Y:S01]  /*3760*/  SHF.R.S32.HI R102, RZ, 0x1f, R86 ;  /* 0x0000001fff667819 */ /* 0x000fe20000011456 */
[----:B------:R-:W-:Y:S02]  /*3770*/  IMAD.IADD R152, R133, 0x1, R152 ;  /* 0x0000000185987824 */ /* 0x000fe400078e0298 */
[C---:B------:R-:W-:Y:S02]  /*3780*/  IMAD R125, R28.reuse, c[0x0][0x1ec], R117 ;  /* 0x00007b001c7d7a24 */ /* 0x040fe400078e0275 */
[----:B------:R-:W-:Y:S01]  /*3790*/  IMAD R124, R28, c[0x0][0x214], R115 ;  /* 0x000085001c7c7a24 */ /* 0x000fe200078e0273 */
[----:B--2---:R-:W-:-:S02]  /*37a0*/  @P4 SHF.R.S32.HI R26, RZ, 0x1f, R13 ;  /* 0x0000001fff1a4819 */ /* 0x004fc4000001140d */
[----:B------:R-:W-:Y:S01]  /*37b0*/  @!P4 MOV R26, R20 ;  /* 0x00000014001ac202 */ /* 0x000fe20000000f00 */
[----:B------:R-:W-:Y:S01]  /*37c0*/  IMAD R20, R19, c[0x0][0x268], RZ ;  /* 0x00009a0013147a24 */ /* 0x000fe200078e02ff */
[----:B------:R-:W-:-:S03]  /*37d0*/  SHF.R.S32.HI R19, RZ, 0x1f, R6 ;  /* 0x0000001fff137819 */ /* 0x000fc60000011406 */
[----:B------:R-:W-:Y:S01]  /*37e0*/  IMAD R27, R21, c[0x0][0x26c], R20 ;  /* 0x00009b00151b7a24 */ /* 0x000fe200078e0214 */
[CC--:B------:R-:W-:Y:S02]  /*37f0*/  LEA.HI R20, R19.reuse, R6.reuse, RZ, 0x6 ;  /* 0x0000000613147211 */ /* 0x0c0fe400078f30ff */
[----:B------:R-:W-:Y:S02]  /*3800*/  LEA.HI R3, R19, R6, RZ, 0x3 ;  /* 0x0000000613037211 */ /* 0x000fe400078f18ff */
[----:B------:R-:W-:Y:S02]  /*3810*/  SHF.R.S32.HI R6, RZ, 0x6, R5 ;  /* 0x00000006ff067819 */ /* 0x000fe40000011405 */
[C---:B------:R-:W-:Y:S02]  /*3820*/  LOP3.LUT R19, R251.reuse, 0x38, R4, 0xf8, !PT ;  /* 0x00000038fb137812 */ /* 0x040fe400078ef804 */
[----:B------:R-:W-:Y:S01]  /*3830*/  SHF.R.S32.HI R5, RZ, 0x6, R20 ;  /* 0x00000006ff057819 */ /* 0x000fe20000011414 */
[----:B------:R-:W-:Y:S01]  /*3840*/  @!P4 IMAD.MOV.U32 R13, RZ, RZ, R22 ;  /* 0x000000ffff0dc224 */ /* 0x000fe200078e0016 */
[----:B------:R-:W-:-:S02]  /*3850*/  LOP3.LUT R21, R251, 0x38, R3, 0xf8, !PT ;  /* 0x00000038fb157812 */ /* 0x000fc400078ef803 */
[----:B------:R-:W-:Y:S01]  /*3860*/  LOP3.LUT R23, R250, 0x38, R3, 0xf8, !PT ;  /* 0x00000038fa177812 */ /* 0x000fe200078ef803 */
[C-C-:B------:R-:W-:Y:S01]  /*3870*/  IMAD R25, R6.reuse, 0xc00, R7.reuse ;  /* 0x00000c0006197824 */ /* 0x140fe200078e0207 */
[-C--:B------:R-:W-:Y:S01]  /*3880*/  LOP3.LUT R22, R19, R30.reuse, RZ, 0x3c, !PT ;  /* 0x0000001e13167212 */ /* 0x080fe200078e3cff */
[--C-:B------:R-:W-:Y:S01]  /*3890*/  IMAD R24, R6, 0xc00, R12.reuse ;  /* 0x00000c0006187824 */ /* 0x100fe200078e020c */
[-C--:B------:R-:W-:Y:S01]  /*38a0*/  LOP3.LUT R19, R18, R29.reuse, RZ, 0x3c, !PT ;  /* 0x0000001d12137212 */ /* 0x080fe200078e3cff */
[----:B------:R-:W-:Y:S01]  /*38b0*/  IMAD R20, R5, 0xc00, R7 ;  /* 0x00000c0005147824 */ /* 0x000fe200078e0207 */
[----:B------:R-:W-:Y:S01]  /*38c0*/  LOP3.LUT R18, R21, R30, RZ, 0x3c, !PT ;  /* 0x0000001e15127212 */ /* 0x000fe200078e3cff */
[----:B------:R-:W-:Y:S01]  /*38d0*/  IMAD R6, R5, 0xc00, R12 ;  /* 0x00000c0005067824 */ /* 0x000fe200078e020c */
[----:B------:R-:W-:-:S03]  /*38e0*/  LOP3.LUT R5, R23, R29, RZ, 0x3c, !PT ;  /* 0x0000001d17057212 */ /* 0x000fc600078e3cff */
[----:B------:R-:W-:Y:S02]  /*38f0*/  IMAD.IADD R21, R20, 0x1, R18 ;  /* 0x0000000114157824 */ /* 0x000fe400078e0212 */
[----:B------:R-:W-:Y:S01]  /*3900*/  IMAD.IADD R20, R6, 0x1, R5 ;  /* 0x0000000106147824 */ /* 0x000fe200078e0205 */
[----:B------:R-:W-:Y:S01]  /*3910*/  SHF.R.S32.HI R6, RZ, 0x1f, R130 ;  /* 0x0000001fff067819 */ /* 0x000fe20000011482 */
[----:B------:R-:W-:Y:S01]  /*3920*/  IMAD.IADD R23, R25, 0x1, R22 ;  /* 0x0000000119177824 */ /* 0x000fe200078e0216 */
[----:B------:R-:W-:Y:S01]  /*3930*/  IADD3 R22, R24, R19, RZ ;  /* 0x0000001318167210 */ /* 0x000fe20007ffe0ff */
[----:B------:R-:W-:Y:S01]  /*3940*/  IMAD.MOV.U32 R5, RZ, RZ, c[0x0][0x27c] ;  /* 0x00009f00ff057624 */ /* 0x000fe200078e00ff */
[----:B------:R-:W-:Y:S01]  /*3950*/  SHF.R.S32.HI R72, RZ, 0x3, R3 ;  /* 0x00000003ff487819 */ /* 0x000fe20000011403 */
[C---:B------:R-:W-:Y:S01]  /*3960*/  IMAD R19, R6.reuse, c[0x0][0x280], RZ ;  /* 0x0000a00006137a24 */ /* 0x040fe200078e02ff */
[----:B------:R-:W-:Y:S01]  /*3970*/  LOP3.LUT R85, R3, 0xfffffff8, RZ, 0xc0, !PT ;  /* 0xfffffff803557812 */ /* 0x000fe200078ec0ff */
[----:B------:R-:W-:-:S02]  /*3980*/  IMAD R18, R6, c[0x0][0x290], RZ ;  /* 0x0000a40006127a24 */ /* 0x000fc400078e02ff */
[----:B------:R-:W-:Y:S02]  /*3990*/  IMAD R3, R26, c[0x0][0x2b0], RZ ;  /* 0x0000ac001a037a24 */ /* 0x000fe400078e02ff */
[----:B------:R-:W-:Y:S02]  /*39a0*/  IMAD.SHL.U32 R75, R5, 0x2, RZ ;  /* 0x00000002054b7824 */ /* 0x000fe400078e00ff */
[C---:B------:R-:W-:Y:S02]  /*39b0*/  IMAD R6, R130.reuse, c[0x0][0x284], R19 ;  /* 0x0000a10082067a24 */ /* 0x040fe400078e0213 */
[----:B------:R-:W-:Y:S02]  /*39c0*/  IMAD R5, R130, c[0x0][0x294], R18 ;  /* 0x0000a50082057a24 */ /* 0x000fe400078e0212 */
[C---:B------:R-:W-:Y:S02]  /*39d0*/  IMAD R3, R13.reuse, c[0x0][0x2b4], R3 ;  /* 0x0000ad000d037a24 */ /* 0x040fe400078e0203 */
[----:B------:R-:W-:Y:S01]  /*39e0*/  IMAD.WIDE.U32 R112, R13, c[0x0][0x2b0], RZ ;  /* 0x0000ac000d707a25 */ /* 0x000fe200078e00ff */
[----:B------:R-:W-:-:S02]  /*39f0*/  IADD3 R105, R99, R6, RZ ;  /* 0x0000000663697210 */ /* 0x000fc40007ffe0ff */
[----:B------:R-:W-:Y:S01]  /*3a00*/  IADD3 R100, R5, R93, RZ ;  /* 0x0000005d05647210 */ /* 0x000fe20007ffe0ff */
[----:B------:R-:W-:Y:S01]  /*3a10*/  IMAD.IADD R89, R91, 0x1, R27 ;  /* 0x000000015b597824 */ /* 0x000fe200078e021b */
[----:B------:R-:W-:Y:S01]  /*3a20*/  SHF.R.S32.HI R101, RZ, 0x1f, R85 ;  /* 0x0000001fff657819 */ /* 0x000fe20000011455 */
[----:B------:R-:W-:Y:S01]  /*3a30*/  IMAD.IADD R103, R6, 0x1, R97 ;  /* 0x0000000106677824 */ /* 0x000fe200078e0261 */
[----:B------:R-:W-:Y:S01]  /*3a40*/  SHF.L.U32 R121, R21, 0x1, RZ ;  /* 0x0000000115797819 */ /* 0x000fe200000006ff */
[----:B------:R-:W-:Y:S01]  /*3a50*/  IMAD.IADD R104, R95, 0x1, R5 ;  /* 0x000000015f687824 */ /* 0x000fe200078e0205 */
[----:B------:R-:W-:Y:S01]  /*3a60*/  IADD3 R119, R113, R3, RZ ;  /* 0x0000000371777210 */ /* 0x000fe20007ffe0ff */
[----:B------:R-:W-:Y:S02]  /*3a70*/  IMAD.SHL.U32 R123, R23, 0x2, RZ ;  /* 0x00000002177b7824 */ /* 0x000fe400078e00ff */
[----:B------:R-:W-:Y:S02]  /*3a80*/  IMAD.SHL.U32 R122, R22, 0x2, RZ ;  /* 0x00000002167a7824 */ /* 0x000fe400078e00ff */
[----:B------:R-:W-:Y:S01]  /*3a90*/  IMAD.SHL.U32 R120, R20, 0x2, RZ ;  /* 0x0000000214787824 */ /* 0x000fe200078e00ff */
[----:B------:R-:W-:Y:S06]  /*3aa0*/  BAR.SYNC.DEFER_BLOCKING 0x0 ;  /* 0x0000000000007b1d */ /* 0x000fec0000010000 */
.L_x_2989:
[----:B------:R-:W-:Y:S01]  /*3ab0*/  MOV R83, RZ ;  /* 0x000000ff00537202 */ /* 0x000fe20000000f00 */
[----:B-1--4-:R-:W-:Y:S01]  /*3ac0*/  IMAD.MOV.U32 R4, RZ, RZ, c[0x0][0x2b8] ;  /* 0x0000ae00ff047624 */ /* 0x012fe200078e00ff */
[----:B------:R-:W-:Y:S04]  /*3ad0*/  DEPBAR.LE SB0, 0x0 ;  /* 0x000080000000791a */ /* 0x000fe80000000000 */
[----:B------:R-:W-:Y:S01]  /*3ae0*/  ISETP.NE.AND P0, PT, R4, 0x1, PT ;  /* 0x000000010400780c */ /* 0x000fe20003f05270 */
[----:B------:R-:W-:Y:S01]  /*3af0*/  IMAD R3, R39, 0x30, R0 ;  /* 0x0000003027037824 */ /* 0x000fe200078e0200 */
[----:B------:R-:W-:Y:S01]  /*3b00*/  WARPSYNC 0xffffffff ;  /* 0xffffffff00007948 */ /* 0x000fe20003800000 */
[----:B------:R-:W-:Y:S02]  /*3b10*/  BSSY B2, `(.L_x_2949) ;  /* 0x0000545000027945 */ /* 0x000fe40003800000 */
[----:B------:R-:W-:Y:S04]  /*3b20*/  IMAD.IADD R5, R126, 0x1, R3 ;  /* 0x000000017e057824 */ /* 0x000fe800078e0203 */
[--C-:B------:R-:W-:Y:S04]  /*3b30*/  IMAD.MOV.U32 R4, RZ, RZ, R5.reuse ;  /* 0x000000ffff047224 */ /* 0x100fe800078e0005 */
        /* <DEDUP_REMOVED lines=25> */
[----:B------:R-:W-:Y:S02]  /*3cd0*/  LEA.HI.X R80, R3, c[0x0][0x1cc], R4, 0x1, P0 ;  /* 0x0000730003507a11 */ /* 0x000fe400000f0c04 */
[----:B------:R-:W-:Y:S04]  /*3ce0*/  MOV R3, c[0x0][0x27c] ;  /* 0x00009f0000037a02 */ /* 0x000fe80000000f00 */
[----:B------:R-:W-:Y:S11]  /*3cf0*/  ISETP.GE.AND P0, PT, R3, 0x1, PT ;  /* 0x000000010300780c */ /* 0x000ff60003f06270 */
[----:B------:R-:W-:Y:S02]  /*3d00*/  @!UPT UIADD3 URZ, URZ, URZ, URZ ;  /* 0x0000003f3f3ff290 */ /* 0x000fe4000fffe03f */
[----:B------:R-:W-:-:S05]  /*3d10*/  @!P0 BRA `(.L_x_2950) ;  /* 0x00004ec000008947 */ /* 0x000fca0003800000 */
[-C--:B------:R-:W-:Y:S01]  /*3d20*/  IMAD R6, R150, R39.reuse, RZ ;  /* 0x0000002796067224 */ /* 0x080fe200078e02ff */
[----:B------:R-:W-:Y:S01]  /*3d30*/  ULDC.U8 UR4, c[0x0][0x298] ;  /* 0x0000a60000047ab9 */ /* 0x000fe20000000000 */
[-C--:B------:R-:W-:Y:S01]  /*3d40*/  IMAD R5, R152, R39.reuse, RZ ;  /* 0x0000002798057224 */ /* 0x080fe200078e02ff */
[----:B------:R-:W-:Y:S01]  /*3d50*/  ISETP.NE.AND P0, PT, RZ, UR4, PT ;  /* 0x00000004ff007c0c */ /* 0x000fe2000bf05270 */
[----:B------:R-:W-:Y:S01]  /*3d60*/  IMAD R3, R39, -0x30, R2 ;  /* 0xffffffd027037824 */ /* 0x000fe200078e0202 */
[----:B------:R-:W-:Y:S01]  /*3d70*/  SHF.R.S32.HI R4, RZ, 0x1f, R39 ;  /* 0x0000001fff047819 */ /* 0x000fe20000011427 */
[-C--:B------:R-:W-:Y:S03]  /*3d80*/  IMAD.WIDE.U32 R68, R134, R39.reuse, RZ ;  /* 0x0000002786447225 */ /* 0x080fe600078e00ff */
[----:B------:R-:W-:Y:S01]  /*3d90*/  IMNMX R82, R3, 0x30, PT ;  /* 0x0000003003527817 */ /* 0x000fe20003800200 */
[C---:B------:R-:W-:Y:S02]  /*3da0*/  IMAD R6, R4.reuse, R134, R6 ;  /* 0x0000008604067224 */ /* 0x040fe400078e0206 */
        /* <DEDUP_REMOVED lines=49> */
.L_x_2953:
[----:B------:R-:W-:Y:S05]  /*40c0*/  BSYNC B0 ;  /* 0x0000000000007941 */ /* 0x000fea0003800000 */
.L_x_2952:
        /* <DEDUP_REMOVED lines=70> */
.L_x_2955:
[----:B------:R-:W-:Y:S05]  /*4530*/  BSYNC B0 ;  /* 0x0000000000007941 */ /* 0x000fea0003800000 */
.L_x_2954:
        /* <DEDUP_REMOVED lines=91> */
.L_x_2959:
[----:B------:R-:W-:Y:S05]  /*4af0*/  BSYNC B0 ;  /* 0x0000000000007941 */ /* 0x000fea0003800000 */
.L_x_2958:
        /* <DEDUP_REMOVED lines=58> */
.L_x_2961:
[----:B------:R-:W-:Y:S05]  /*4ea0*/  BSYNC B0 ;  /* 0x0000000000007941 */ /* 0x000fea0003800000 */
.L_x_2960:
        /* <DEDUP_REMOVED lines=58> */
.L_x_2963:
[----:B------:R-:W-:Y:S05]  /*5250*/  BSYNC B0 ;  /* 0x0000000000007941 */ /* 0x000fea0003800000 */
.L_x_2962:
        /* <DEDUP_REMOVED lines=56> */
.L_x_2957:
[----:B-123--:R-:W-:Y:S05]  /*55e0*/  BSYNC B1 ;  /* 0x0000000000017941 */ /* 0x00efea0003800000 */
.L_x_2956:
        /* <DEDUP_REMOVED lines=61> */
.L_x_2966:
[----:B------:R-:W-:Y:S05]  /*59c0*/  BSYNC B0 ;  /* 0x0000000000007941 */ /* 0x000fea0003800000 */
.L_x_2965:
        /* <DEDUP_REMOVED lines=10> */
[----:B------:R-:W-:Y:S01]  /*5a70*/  @!P0 SHF.R.U32.HI R9, RZ, 0x10, R23 ;  /* 0x00000010ff098819 */ /* 0x000fe20000011617 */
[----:B------:R-:W-:Y:S01]  /*5a80*/  @!P0 HADD2.F32 R8, -RZ, R58.H1_H1 ;  /* 0x3000003aff088230 */ /* 0x000fe20000004100 */
[----:B------:R-:W-:Y:S03]  /*5a90*/  @!P0 SHF.R.U32.HI R11, RZ, 0x10, R51 ;  /* 0x00000010ff0b8819 */ /* 0x000fe60000011633 */
[----:B------:R-:W-:Y:S02]  /*5aa0*/  @!P0 HADD2.F32 R9, -RZ, R9.H0_H0 ;  /* 0x20000009ff098230 */ /* 0x000fe40000004100 */
[----:B------:R-:W-:Y:S01]  /*5ab0*/  @!P0 HADD2.F32 R11, -RZ, R11.H0_H0 ;  /* 0x2000000bff0b8230 */ /* 0x000fe20000004100 */
[----:B--2---:R-:W-:Y:S05]  /*5ac0*/  @!P0 MOV R4, R16 ;  /* 0x0000001000048202 */ /* 0x004fea0000000f00 */
[--C-:B------:R-:W-:Y:S02]  /*5ad0*/  @!P0 HADD2.F32 R6, -RZ, R4.reuse.H1_H1 ;  /* 0x30000004ff068230 */ /* 0x100fe40000004100 */
[----:B------:R-:W-:Y:S03]  /*5ae0*/  @!P0 HADD2.F32 R4, -RZ, R4.H0_H0 ;  /* 0x20000004ff048230 */ /* 0x000fe60000004100 */
[-C--:B------:R-:W-:Y:S02]  /*5af0*/  @!P0 FMUL.FTZ R5, R6, R3.reuse ;  /* 0x0000000306058220 */ /* 0x080fe40000410000 */
[C---:B------:R-:W-:Y:S02]  /*5b00*/  @!P0 FMUL.FTZ R3, R4.reuse, R3 ;  /* 0x0000000304038220 */ /* 0x040fe40000410000 */
[-C--:B------:R-:W-:Y:S01]  /*5b10*/  @!P0 FFMA.FTZ R28, R4, R8.reuse, -R5 ;  /* 0x00000008041c8223 */ /* 0x080fe20000010805 */
[----:B------:R-:W-:Y:S01]  /*5b20*/  @!P0 SHF.R.U64 R4, R22, 0x10, R23 ;  /* 0x0000001016048819 */ /* 0x000fe20000001217 */
[----:B------:R-:W-:Y:S01]  /*5b30*/  @!P0 FFMA.FTZ R3, R6, R8, R3 ;  /* 0x0000000806038223 */ /* 0x000fe20000010003 */
[----:B------:R-:W-:Y:S02]  /*5b40*/  @!P0 MOV R5, R17 ;  /* 0x0000001100058202 */ /* 0x000fe40000000f00 */
[----:B------:R-:W-:Y:S01]  /*5b50*/  @!P0 SHF.R.U64 R6, R50, 0x10, R51 ;  /* 0x0000001032068819 */ /* 0x000fe20000001233 */
[----:B------:R-:W-:Y:S02]  /*5b60*/  @!P0 HADD2.F32 R4, -RZ, R4.H0_H0 ;  /* 0x20000004ff048230 */ /* 0x000fe40000004100 */
[--C-:B------:R-:W-:Y:S02]  /*5b70*/  @!P0 HADD2.F32 R8, -RZ, R5.reuse.H1_H1 ;  /* 0x30000005ff088230 */ /* 0x100fe40000004100 */
[----:B------:R-:W-:Y:S02]  /*5b80*/  @!P0 HADD2.F32 R5, -RZ, R5.H0_H0 ;  /* 0x20000005ff058230 */ /* 0x000fe40000004100 */
[----:B------:R-:W-:Y:S01]  /*5b90*/  @!P0 HADD2.F32 R10, -RZ, R6.H0_H0 ;  /* 0x20000006ff0a8230 */ /* 0x000fe20000004100 */
[CC--:B------:R-:W-:Y:S02]  /*5ba0*/  @!P0 FMUL.FTZ R6, R8.reuse, R4.reuse ;  /* 0x0000000408068220 */ /* 0x0c0fe40000410000 */
[C---:B------:R-:W-:Y:S02]  /*5bb0*/  @!P0 FMUL.FTZ R4, R5.reuse, R4 ;  /* 0x0000000405048220 */ /* 0x040fe40000410000 */
[----:B------:R-:W-:Y:S01]  /*5bc0*/  @!P0 FFMA.FTZ R21, R5, R10, -R6 ;  /* 0x0000000a05158223 */ /* 0x000fe20000010806 */
        /* <DEDUP_REMOVED lines=10> */
[-C--:B------:R-:W-:Y:S01]  /*5c70*/  @!P0 FFMA.FTZ R20, R6, R10.reuse, -R13 ;  /* 0x0000000a06148223 */ /* 0x080fe2000001080d */
[----:B------:R-:W-:Y:S01]  /*5c80*/  @!P0 MOV R6, R19 ;  /* 0x0000001300068202 */ /* 0x000fe20000000f00 */
[----:B------:R-:W-:Y:S04]  /*5c90*/  @!P0 FFMA.FTZ R5, R8, R10, R5 ;  /* 0x0000000a08058223 */ /* 0x000fe80000010005 */
[--C-:B------:R-:W-:Y:S01]  /*5ca0*/  @!P0 HADD2.F32 R8, -RZ, R6.reuse.H0_H0 ;  /* 0x20000006ff088230 */ /* 0x100fe20000004100 */
[----:B------:R-:W-:Y:S01]  /*5cb0*/  @!P0 F2FP.PACK_AB R5, R5, R20 ;  /* 0x000000140505823e */ /* 0x000fe200000000ff */
[----:B------:R-:W-:Y:S03]  /*5cc0*/  @!P0 HADD2.F32 R10, -RZ, R6.H1_H1 ;  /* 0x30000006ff0a8230 */ /* 0x000fe60000004100 */
[----:B------:R-:W-:Y:S01]  /*5cd0*/  @!P0 MOV R18, R5 ;  /* 0x0000000500128202 */ /* 0x000fe20000000f00 */
        /* <DEDUP_REMOVED lines=9> */
.L_x_2968:
[----:B------:R-:W-:Y:S05]  /*5d70*/  BSYNC B0 ;  /* 0x0000000000007941 */ /* 0x000fea0003800000 */
.L_x_2967:
        /* <DEDUP_REMOVED lines=58> */
.L_x_2970:
[----:B------:R-:W-:Y:S05]  /*6120*/  BSYNC B0 ;  /* 0x0000000000007941 */ /* 0x000fea0003800000 */
.L_x_2969:
        /* <DEDUP_REMOVED lines=58> */
.L_x_2951:
        /* <DEDUP_REMOVED lines=36> */
.L_x_2972:
[----:B------:R-:W-:Y:S05]  /*6710*/  BSYNC B0 ;  /* 0x0000000000007941 */ /* 0x000fea0003800000 */
.L_x_2971:
        /* <DEDUP_REMOVED lines=61> */
.L_x_2974:
[----:B------:R-:W-:Y:S05]  /*6af0*/  BSYNC B0 ;  /* 0x0000000000007941 */ /* 0x000fea0003800000 */
.L_x_2973:
        /* <DEDUP_REMOVED lines=152> */
.L_x_2978:
[----:B------:R-:W-:Y:S05]  /*7480*/  BSYNC B0 ;  /* 0x0000000000007941 */ /* 0x000fea0003800000 */
.L_x_2977:
        /* <DEDUP_REMOVED lines=121> */
.L_x_2976:
[----:B-123--:R-:W-:Y:S05]  /*7c20*/  BSYNC B1 ;  /* 0x0000000000017941 */ /* 0x00efea0003800000 */
.L_x_2975:
        /* <DEDUP_REMOVED lines=125> */
.L_x_2980:
[----:B------:R-:W-:Y:S05]  /*8400*/  BSYNC B0 ;  /* 0x0000000000007941 */ /* 0x000fea0003800000 */
.L_x_2979:
        /* <DEDUP_REMOVED lines=20> */
[--C-:B------:R-:W-:Y:S01]  /*8550*/  @!P0 SHF.R.U64 R22, R64, 0x10, R65.reuse ;  /* 0x0000001040168819 */ /* 0x100fe20000001241 */
[----:B------:R-:W-:Y:S01]  /*8560*/  IMAD R3, R3, 0xc00, R12 ;  /* 0x00000c0003037824 */ /* 0x000fe200078e020c */
[----:B------:R-:W-:Y:S02]  /*8570*/  LOP3.LUT R4, R4, R30, RZ, 0x3c, !PT ;  /* 0x0000001e04047212 */ /* 0x000fe400078e3cff */
[----:B------:R-:W-:Y:S03]  /*8580*/  @!P0 SHF.R.U32.HI R20, RZ, 0x10, R65 ;  /* 0x00000010ff148819 */ /* 0x000fe60000011641 */
[----:B------:R-:W-:Y:S01]  /*8590*/  IMAD.IADD R3, R3, 0x1, R4 ;  /* 0x0000000103037824 */ /* 0x000fe200078e0204 */
[----:B------:R-:W-:Y:S02]  /*85a0*/  @!P0 HADD2.F32 R4, -RZ, R37.H0_H0 ;  /* 0x20000025ff048230 */ /* 0x000fe40000004100 */
[----:B------:R-:W-:Y:S01]  /*85b0*/  @!P0 HADD2.F32 R20, -RZ, R20.H0_H0 ;  /* 0x20000014ff148230 */ /* 0x000fe20000004100 */
[----:B--2---:R-:W-:Y:S01]  /*85c0*/  @!P0 IMAD.MOV.U32 R8, RZ, RZ, R16 ;  /* 0x000000ffff088224 */ /* 0x004fe200078e0010 */
[----:B------:R-:W-:Y:S04]  /*85d0*/  SHF.L.U32 R3, R3, 0x1, RZ ;  /* 0x0000000103037819 */ /* 0x000fe800000006ff */
[----:B------:R-:W-:Y:S01]  /*85e0*/  @!P0 HADD2.F32 R5, -RZ, R8.H0_H0 ;  /* 0x20000008ff058230 */ /* 0x000fe20000004100 */
[----:B------:R2:W4:Y:S04]  /*85f0*/  LDS.128 R28, [R3+0xa080] ;  /* 0x00a08000031c7984 */ /* 0x0005280000000c00 */
[C---:B--2---:R-:W-:Y:S02]  /*8600*/  @!P0 FMUL.FTZ R3, R5.reuse, R4 ;  /* 0x0000000405038220 */ /* 0x044fe40000410000 */
[----:B----4-:R-:W-:Y:S01]  /*8610*/  @!P0 IMAD.MOV.U32 R15, RZ, RZ, R29 ;  /* 0x000000ffff0f8224 */ /* 0x010fe200078e001d */
        /* <DEDUP_REMOVED lines=23> */
[----:B------:R-:W-:Y:S01]  /*8790*/  @!P0 HADD2.F32 R22, -RZ, R71.H1_H1 ;  /* 0x30000047ff168230 */ /* 0x000fe20000004100 */
[----:B------:R-:W-:Y:S02]  /*87a0*/  @!P0 MOV R17, R24 ;  /* 0x0000001800118202 */ /* 0x000fe40000000f00 */
[C---:B------:R-:W-:Y:S01]  /*87b0*/  @!P0 FFMA.FTZ R8, R4.reuse, R9, -R8 ;  /* 0x0000000904088223 */ /* 0x040fe20000010808 */
[----:B------:R-:W-:Y:S01]  /*87c0*/  @!P0 MOV R23, R31 ;  /* 0x0000001f00178202 */ /* 0x000fe20000000f00 */
[----:B------:R-:W-:Y:S01]  /*87d0*/  @!P0 FMUL.FTZ R4, R4, R10 ;  /* 0x0000000a04048220 */ /* 0x000fe20000410000 */
[----:B------:R-:W-:Y:S01]  /*87e0*/  @!P0 HADD2.F32 R10, -RZ, R25.H0_H0 ;  /* 0x20000019ff0a8230 */ /* 0x000fe20000004100 */
[----:B------:R-:W-:Y:S02]  /*87f0*/  @!P0 SHF.R.U32.HI R24, RZ, 0x10, R67 ;  /* 0x00000010ff188819 */ /* 0x000fe40000011643 */
        /* <DEDUP_REMOVED lines=8> */
[----:B------:R-:W-:Y:S01]  /*8880*/  @!P0 SHF.R.U64 R26, R66, 0x10, R67 ;  /* 0x00000010421a8819 */ /* 0x000fe20000001243 */
[----:B------:R-:W-:Y:S01]  /*8890*/  @!P0 HADD2.F32 R9, -RZ, R13.H0_H0 ;  /* 0x2000000dff098230 */ /* 0x000fe20000004100 */
[-C--:B------:R-:W-:Y:S01]  /*88a0*/  @!P0 FMUL.FTZ R20, R10, R8.reuse ;  /* 0x000000080a148220 */ /* 0x080fe20000410000 */
[--C-:B------:R-:W-:Y:S01]  /*88b0*/  @!P0 HADD2.F32 R21, -RZ, R23.reuse.H0_H0 ;  /* 0x20000017ff158230 */ /* 0x100fe20000004100 */
[--C-:B------:R-:W-:Y:S01]  /*88c0*/  @!P0 SHF.R.U32.HI R14, RZ, 0x10, R35.reuse ;  /* 0x00000010ff0e8819 */ /* 0x100fe20000011623 */
[----:B------:R-:W-:Y:S01]  /*88d0*/  @!P0 HADD2.F32 R23, -RZ, R23.H1_H1 ;  /* 0x30000017ff178230 */ /* 0x000fe20000004100 */
[C---:B------:R-:W-:Y:S01]  /*88e0*/  @!P0 FMUL.FTZ R8, R9.reuse, R8 ;  /* 0x0000000809088220 */ /* 0x040fe20000410000 */
[----:B------:R-:W-:Y:S01]  /*88f0*/  @!P0 SHF.R.U64 R15, R34, 0x10, R35 ;  /* 0x00000010220f8819 */ /* 0x000fe20000001223 */
        /* <DEDUP_REMOVED lines=9> */
[----:B------:R-:W-:Y:S01]  /*8990*/  @!P0 HADD2.F32 R24, -RZ, R24.H0_H0 ;  /* 0x20000018ff188230 */ /* 0x000fe20000004100 */
[----:B------:R-:W-:Y:S01]  /*89a0*/  @!P0 IMAD.MOV.U32 R29, RZ, RZ, R5 ;  /* 0x000000ffff1d8224 */ /* 0x000fe200078e0005 */
[----:B------:R-:W-:Y:S01]  /*89b0*/  @!P0 HADD2.F32 R11, -RZ, R11.H1_H1 ;  /* 0x3000000bff0b8230 */ /* 0x000fe20000004100 */
[C---:B------:R-:W-:Y:S01]  /*89c0*/  @!P0 FFMA.FTZ R32, R9.reuse, R22, -R27 ;  /* 0x0000001609208223 */ /* 0x040fe2000001081b */
[----:B------:R-:W-:Y:S01]  /*89d0*/  @!P0 HADD2.F32 R15, -RZ, R25.H1_H1 ;  /* 0x30000019ff0f8230 */ /* 0x000fe20000004100 */
[----:B------:R-:W-:Y:S02]  /*89e0*/  @!P0 FMUL.FTZ R10, R9, R10 ;  /* 0x0000000a090a8220 */ /* 0x000fe40000410000 */
[----:B------:R-:W-:Y:S04]  /*89f0*/  @!P0 FMUL.FTZ R9, R23, R20 ;  /* 0x0000001417098220 */ /* 0x000fe80000410000 */
[C---:B------:R-:W-:Y:S01]  /*8a00*/  @!P0 FFMA.FTZ R25, R11.reuse, R24, -R9 ;  /* 0x000000180b198223 */ /* 0x040fe20000010809 */
[----:B------:R-:W-:Y:S01]  /*8a10*/  @!P0 HADD2.F32 R9, -RZ, R13.H1_H1 ;  /* 0x3000000dff098230 */ /* 0x000fe20000004100 */
[----:B------:R-:W-:Y:S01]  /*8a20*/  @!P0 FMUL.FTZ R11, R11, R20 ;  /* 0x000000140b0b8220 */ /* 0x000fe20000410000 */
[----:B------:R-:W-:Y:S01]  /*8a30*/  @!P0 HADD2.F32 R20, -RZ, R26.H0_H0 ;  /* 0x2000001aff148230 */ /* 0x000fe20000004100 */
[----:B---3--:R-:W-:Y:S01]  /*8a40*/  LEA R26, P3, R85, R44, 0x1 ;  /* 0x0000002c551a7211 */ /* 0x008fe200078608ff */
[----:B------:R-:W-:Y:S01]  /*8a50*/  @!P0 FMUL.FTZ R13, R15, R14 ;  /* 0x0000000e0f0d8220 */ /* 0x000fe20000410000 */
[----:B------:R-:W-:Y:S02]  /*8a60*/  @!P0 F2FP.PACK_AB R25, R25, R32 ;  /* 0x000000201919823e */ /* 0x000fe400000000ff */
[----:B------:R-:W-:Y:S01]  /*8a70*/  LEA.HI.X R27, R85, R45, R101, 0x1, P3 ;  /* 0x0000002d551b7211 */ /* 0x000fe200018f0c65 */
[C---:B------:R-:W-:Y:S01]  /*8a80*/  @!P0 FFMA.FTZ R13, R9.reuse, R20, -R13 ;  /* 0x00000014090d8223 */ /* 0x040fe2000001080d */
[----:B------:R-:W-:Y:S01]  /*8a90*/  @!P0 MOV R19, R25 ;  /* 0x0000001900138202 */ /* 0x000fe20000000f00 */
[----:B------:R-:W-:Y:S03]  /*8aa0*/  @!P0 FMUL.FTZ R9, R9, R14 ;  /* 0x0000000e09098220 */ /* 0x000fe60000410000 */
[----:B------:R-:W-:Y:S01]  /*8ab0*/  @!P0 F2FP.PACK_AB R14, R13, R33 ;  /* 0x000000210d0e823e */ /* 0x000fe200000000ff */
[----:B------:R-:W-:Y:S01]  /*8ac0*/  @!P0 FFMA.FTZ R9, R15, R20, R9 ;  /* 0x000000140f098223 */ /* 0x000fe20000010009 */
[----:B------:R-:W-:Y:S01]  /*8ad0*/  @!P0 F2FP.PACK_AB R13, R4, R3 ;  /* 0x00000003040d823e */ /* 0x000fe200000000ff */
[----:B------:R-:W-:Y:S02]  /*8ae0*/  @!P0 FFMA.FTZ R10, R21, R22, R10 ;  /* 0x00000016150a8223 */ /* 0x000fe4000001000a */
[----:B------:R-:W-:Y:S01]  /*8af0*/  @!P0 IMAD.MOV.U32 R18, RZ, RZ, R14 ;  /* 0x000000ffff128224 */ /* 0x000fe200078e000e */
[----:B------:R-:W-:Y:S01]  /*8b00*/  @!P0 F2FP.PACK_AB R4, R9, R8 ;  /* 0x000000080904823e */ /* 0x000fe200000000ff */
[----:B------:R-:W-:Y:S01]  /*8b10*/  @!P0 FFMA.FTZ R11, R23, R24, R11 ;  /* 0x00000018170b8223 */ /* 0x000fe2000001000b */
[----:B------:R-:W-:Y:S02]  /*8b20*/  @!P0 MOV R28, R13 ;  /* 0x0000000d001c8202 */ /* 0x000fe40000000f00 */
[----:B------:R2:W-:Y:S01]  /*8b30*/  ST.E.128 [R26.64], R16 ;  /* 0x000000101a007985 */ /* 0x0005e2000c101d06 */
[----:B------:R-:W-:Y:S02]  /*8b40*/  @!P0 MOV R30, R4 ;  /* 0x00000004001e8202 */ /* 0x000fe40000000f00 */
[----:B------:R-:W-:Y:S04]  /*8b50*/  @!P0 F2FP.PACK_AB R3, R11, R10 ;  /* 0x0000000a0b03823e */ /* 0x000fe800000000ff */
        /* <DEDUP_REMOVED lines=8> */
.L_x_2950:
        /* <DEDUP_REMOVED lines=30> */
.L_x_2982:
[----:B-12---:R-:W-:Y:S05]  /*8dc0*/  BSYNC B0 ;  /* 0x0000000000007941 */ /* 0x006fea0003800000 */
.L_x_2981:
        /* <DEDUP_REMOVED lines=25> */
.L_x_2964:
[----:B------:R-:W-:Y:S05]  /*8f60*/  BSYNC B2 ;  /* 0x0000000000027941 */ /* 0x000fea0003800000 */
.L_x_2949:
        /* <DEDUP_REMOVED lines=10> */
[C---:B------:R-:W-:Y:S05]  /*9010*/  @P3 IADD3 R13, P0, R8.reuse, 0x20, RZ ;  /* 0x00000020080d3810 */ /* 0x040fea0007f1e0ff */
[----:B------:R-:W-:Y:S01]  /*9020*/  @P3 IMAD.X R14, RZ, RZ, R9, P0 ;  /* 0x000000ffff0e3224 */ /* 0x000fe200000e0609 */
[----:B------:R-:W-:Y:S11]  /*9030*/  ISETP.GE.AND P0, PT, R3, 0x1, PT ;  /* 0x000000010300780c */ /* 0x000ff60003f06270 */
[----:B------:R-:W-:Y:S02]  /*9040*/  @!UPT UIADD3 URZ, URZ, URZ, URZ ;  /* 0x0000003f3f3ff290 */ /* 0x000fe4000fffe03f */
[-C--:B------:R-:W-:Y:S01]  /*9050*/  @P0 MOV R4, R90.reuse ;  /* 0x0000005a00040202 */ /* 0x080fe20000000f00 */
[----:B------:R-:W-:Y:S02]  /*9060*/  @P0 IMAD.MOV.U32 R5, RZ, RZ, R89 ;  /* 0x000000ffff050224 */ /* 0x000fe400078e0059 */
[----:B------:R-:W-:Y:S02]  /*9070*/  @P0 IMAD R3, R9, c[0x0][0x258], RZ ;  /* 0x0000960009030a24 */ /* 0x000fe400078e02ff */
[C---:B------:R-:W-:Y:S04]  /*9080*/  @P0 IMAD.WIDE.U32 R4, R8.reuse, c[0x0][0x258], R4 ;  /* 0x0000960008040a25 */ /* 0x040fe800078e0004 */
[----:B------:R-:W-:Y:S01]  /*9090*/  @P0 IMAD R3, R8, c[0x0][0x25c], R3 ;  /* 0x0000970008030a24 */ /* 0x000fe200078e0203 */
[C---:B------:R-:W-:Y:S01]  /*90a0*/  @P0 LEA R10, P4, R4.reuse, c[0x0][0x250], 0x1 ;  /* 0x00009400040a0a11 */ /* 0x040fe200078808ff */
[----:B------:R-:W-:Y:S01]  /*90b0*/  @P3 IMAD.MOV.U32 R9, RZ, RZ, R89 ;  /* 0x000000ffff093224 */ /* 0x000fe200078e0059 */
[----:B------:R-:W-:Y:S02]  /*90c0*/  @P3 MOV R8, R90 ;  /* 0x0000005a00083202 */ /* 0x000fe40000000f00 */
[----:B------:R-:W-:Y:S03]  /*90d0*/  @P0 IADD3 R3, R5, R3, RZ ;  /* 0x0000000305030210 */ /* 0x000fe60007ffe0ff */
[----:B------:R-:W-:Y:S01]  /*90e0*/  @P3 IMAD.WIDE.U32 R8, R13, c[0x0][0x258], R8 ;  /* 0x000096000d083a25 */ /* 0x000fe200078e0008 */
[----:B------:R-:W-:Y:S03]  /*90f0*/  @P0 LEA.HI.X R11, R4, c[0x0][0x254], R3, 0x1, P4 ;  /* 0x00009500040b0a11 */ /* 0x000fe600020f0c03 */
[----:B------:R-:W-:Y:S02]  /*9100*/  IMAD R3, R87, c[0x0][0x208], RZ ;  /* 0x0000820057037a24 */ /* 0x000fe400078e02ff */
[----:B------:R-:W-:Y:S01]  /*9110*/  @!PT LDS RZ, [RZ] ;  /* 0x00000000fffff984 */ /* 0x000fe20000000800 */
[----:B------:R-:W-:Y:S01]  /*9120*/  @!PT LDS RZ, [RZ] ;  /* 0x00000000fffff984 */ /* 0x000fe20000000800 */
[----:B------:R-:W-:Y:S01]  /*9130*/  @!PT LDS RZ, [RZ] ;  /* 0x00000000fffff984 */ /* 0x000fe20000000800 */
[----:B------:R2:W-:Y:S01]  /*9140*/  @P0 LDGSTS.E.BYPASS.LTC128B.128 [R216+0x4080], [R10.64], !P1 ;  /* 0x040800000ad80fae */ /* 0x0005e2000c901d46 */
[C---:B------:R-:W-:Y:S04]  /*9150*/  IMAD.WIDE.U32 R4, R84.reuse, c[0x0][0x208], RZ ;  /* 0x0000820054047a25 */ /* 0x040fe800078e00ff */
[----:B------:R-:W-:Y:S04]  /*9160*/  IMAD R3, R84, c[0x0][0x20c], R3 ;  /* 0x0000830054037a24 */ /* 0x000fe800078e0203 */
[----:B------:R-:W-:Y:S04]  /*9170*/  IMAD.IADD R5, R5, 0x1, R3 ;  /* 0x0000000105057824 */ /* 0x000fe800078e0203 */
        /* <DEDUP_REMOVED lines=29> */
[CC--:B------:R-:W-:Y:S04]  /*9350*/  @!P0 LEA R8, P4, R140.reuse, R3.reuse, 0x1 ;  /* 0x000000038c088211 */ /* 0x0c0fe800078808ff */
[-C--:B----4-:R-:W-:Y:S02]  /*9360*/  @!P0 LEA.HI.X R9, R140, R4.reuse, R141, 0x1, P4 ;  /* 0x000000048c098211 */ /* 0x090fe400020f0c8d */
[CC--:B------:R-:W-:Y:S04]  /*9370*/  @!P5 LEA R14, P4, R232.reuse, R3.reuse, 0x1 ;  /* 0x00000003e80ed211 */ /* 0x0c0fe800078808ff */
[-C--:B------:R-:W-:Y:S02]  /*9380*/  @!P5 LEA.HI.X R15, R232, R4.reuse, R236, 0x1, P4 ;  /* 0x00000004e80fd211 */ /* 0x080fe400020f0cec */
[C---:B------:R-:W-:Y:S11]  /*9390*/  ISETP.GE.AND P4, PT, R220.reuse, c[0x0][0x1d4], PT ;  /* 0x00007500dc007a0c */ /* 0x040ff60003f86270 */
[----:B------:R-:W-:Y:S02]  /*93a0*/  @!UPT UIADD3 URZ, URZ, URZ, URZ ;  /* 0x0000003f3f3ff290 */ /* 0x000fe4000fffe03f */
[CC--:B--2---:R-:W-:Y:S04]  /*93b0*/  @!P4 LEA R10, P6, R220.reuse, R3.reuse, 0x1 ;  /* 0x00000003dc0ac211 */ /* 0x0c4fe800078c08ff */
        /* <DEDUP_REMOVED lines=11> */
.L_x_2984:
[----:B---3--:R-:W-:Y:S05]  /*9470*/  BSYNC B0 ;  /* 0x0000000000007941 */ /* 0x008fea0003800000 */
.L_x_2983:
        /* <DEDUP_REMOVED lines=25> */
.L_x_2986:
[----:B------:R-:W-:Y:S05]  /*9610*/  BSYNC B0 ;  /* 0x0000000000007941 */ /* 0x000fea0003800000 */
.L_x_2985:
[----:B------:R-:W-:Y:S01]  /*9620*/  ISETP.GT.AND P5, PT, R39, R118, PT ;  /* 0x000000762700720c */ /* 0x000fe20003fa4270 */
[----:B------:R-:W-:Y:S01]  /*9630*/  @!UPT UIADD3 URZ, URZ, URZ, URZ ;  /* 0x0000003f3f3ff290 */ /* 0x000fe2000fffe03f */
[----:B------:R-:W-:Y:S11]  /*9640*/  BSSY B0, `(.L_x_2987) ;  /* 0x000002a000007945 */ /* 0x000ff60003800000 */
[----:B------:R-:W-:-:S05]  /*9650*/  @!P5 BRA `(.L_x_2988) ;  /* 0x000002800000d947 */ /* 0x000fca0003800000 */
[----:B-1----:R-:W-:Y:S01]  /*9660*/  IADD3 R3, R39, -0x1, RZ ;  /* 0xffffffff27037810 */ /* 0x002fe20007ffe0ff */
[----:B----4-:R-:W-:Y:S01]  /*9670*/  IMAD.MOV.U32 R4, RZ, RZ, R110 ;  /* 0x000000ffff047224 */ /* 0x010fe200078e006e */
[----:B--2---:R-:W-:Y:S01]  /*9680*/  P2R R11, PR, RZ, 0x4 ;  /* 0x00000004ff0b7803 */ /* 0x004fe20000000000 */
[----:B------:R-:W-:Y:S01]  /*9690*/  IMAD.MOV.U32 R5, RZ, RZ, R109 ;  /* 0x000000ffff057224 */ /* 0x000fe200078e006d */
[----:B------:R-:W-:Y:S01]  /*96a0*/  SHF.R.S32.HI R8, RZ, 0x1f, R3 ;  /* 0x0000001fff087819 */ /* 0x000fe20000011403 */
[----:B---3--:R-:W-:Y:S01]  /*96b0*/  IMAD R6, R153, R3, RZ ;  /* 0x0000000399067224 */ /* 0x008fe200078e02ff */
        /* <DEDUP_REMOVED lines=34> */
.L_x_2988:
[----:B------:R-:W-:Y:S05]  /*98e0*/  BSYNC B0 ;  /* 0x0000000000007941 */ /* 0x000fea0003800000 */
.L_x_2987:
[----:B------:R-:W0:Y:S01]  /*98f0*/  LDGDEPBAR ;  /* 0x00000000000079af */ /* 0x000e220000000000 */
[----:B------:R-:W-:Y:S01]  /*9900*/  IADD3 R39, R39, -0x1, RZ ;  /* 0xffffffff27277810 */ /* 0x000fe20007ffe0ff */
[----:B------:R-:W-:-:S05]  /*9910*/  @P5 BRA `(.L_x_2989) ;  /* 0xffffa19000005947 */ /* 0x000fca000383ffff */
[----:B------:R-:W-:Y:S01]  /*9920*/  WARPSYNC 0xffffffff ;  /* 0xffffffff00007948 */ /* 0x000fe20003800000 */
[----:B------:R-:W-:Y:S06]  /*9930*/  BAR.SYNC.DEFER_BLOCKING 0x0 ;  /* 0x0000000000007b1d */ /* 0x000fec0000010000 */
.L_x_2948:
[----:B--2---:R-:W2:Y:S01]  /*9940*/  LDL R14, [R1] ;  /* 0x00000000010e7983 */ /* 0x004ea20000100800 */
[----:B------:R-:W-:-:S05]  /*9950*/  IMAD.MOV.U32 R2, RZ, RZ, c[0x0][0x2c4] ;  /* 0x0000b100ff027624 */ /* 0x000fca00078e00ff */
[----:B------:R-:W-:Y:S01]  /*9960*/  ISETP.NE.AND P3, PT, R2, 0x1, PT ;  /* 0x000000010200780c */ /* 0x000fe20003f65270 */
[----:B------:R-:W-:Y:S01]  /*9970*/  BSSY B0, `(.L_x_2990) ;  /* 0x0000028000007945 */ /* 0x000fe20003800000 */
[----:B--2---:R-:W-:-:S11]  /*9980*/  IADD3 R2, R14, 0x7f, RZ ;  /* 0x0000007f0e027810 */ /* 0x004fd60007ffe0ff */
[----:B-1----:R-:W-:-:S05]  /*9990*/  @P3 IMAD.HI.U32 R3, R2, c[0x0][0x2c8], RZ ;  /* 0x0000b20002033a27 */ /* 0x002fca00078e00ff */
[----:B------:R-:W-:-:S05]  /*99a0*/  @P3 SHF.R.U32.HI R2, RZ, c[0x0][0x2cc], R3 ;  /* 0x0000b300ff023a19 */ /* 0x000fca0000011603 */
[----:B------:R-:W-:-:S04]  /*99b0*/  IMAD.IADD R2, R139, 0x1, R2 ;  /* 0x000000018b027824 */ /* 0x000fc800078e0202 */
[----:B------:R-:W-:-:S05]  /*99c0*/  IMAD.HI R2, R2, 0x2aaaaaab, RZ ;  /* 0x2aaaaaab02027827 */ /* 0x000fca00078e02ff */
[----:B------:R-:W-:-:S04]  /*99d0*/  SHF.R.U32.HI R3, RZ, 0x1f, R2 ;  /* 0x0000001fff037819 */ /* 0x000fc80000011602 */
[----:B------:R-:W-:-:S04]  /*99e0*/  LEA.HI.SX32 R2, R2, R3, 0x1d ;  /* 0x0000000302027211 */ /* 0x000fc800078feaff */
[----:B---3--:R-:W-:-:S04]  /*99f0*/  IMNMX R6, R137, R2, PT ;  /* 0x0000000289067217 */ /* 0x008fc80003800200 */
[----:B------:R-:W-:Y:S01]  /*9a00*/  ISETP.GE.AND P0, PT, R6, 0x1, PT ;  /* 0x000000010600780c */ /* 0x000fe20003f06270 */
[----:B------:R-:W-:-:S12]  /*9a10*/  IMAD.MOV.U32 R2, RZ, RZ, RZ ;  /* 0x000000ffff027224 */ /* 0x000fd800078e00ff */
[----:B------:R-:W-:Y:S05]  /*9a20*/  @!P0 BRA `(.L_x_2991) ;  /* 0x000001c000008947 */ /* 0x000fea0003800000 */
[----:B------:R-:W-:Y:S02]  /*9a30*/  IABS R3, R127 ;  /* 0x0000007f00037213 */ /* 0x000fe40000000000 */
[----:B------:R-:W-:Y:S02]  /*9a40*/  IADD3 R8, R127, -0x1, R6 ;  /* 0xffffffff7f087810 */ /* 0x000fe40007ffe006 */
        /* <DEDUP_REMOVED lines=26> */
.L_x_2991:
[----:B------:R-:W-:Y:S05]  /*9bf0*/  BSYNC B0 ;  /* 0x0000000000007941 */ /* 0x000fea0003800000 */
.L_x_2990:
[----:B------:R-:W2:Y:S01]  /*9c00*/  LDL R3, [R1+0x54] ;  /* 0x0000540001037983 */ /* 0x000ea20000100800 */
        /* <DEDUP_REMOVED lines=68> */
[----:B------:R-:W-:-:S04]  /*a050*/  IMNMX R217, R6, R3, PT ;  /* 0x0000000306d97217 */ /* 0x000fc80003800200 */
[----:B------:R-:W-:-:S13]  /*a060*/  ISETP.GT.AND P0, PT, R217, R239, PT ;  /* 0x000000efd900720c */ /* 0x000fda0003f04270 */
[----:B------:R-:W-:Y:S05]  /*a070*/  @!P0 BRA `(.L_x_2992) ;  /* 0x00013d0000008947 */ /* 0x000fea0003800000 */
[----:B------:R-:W2:Y:S04]  /*a080*/  LDL R9, [R1+0x24] ;  /* 0x0000240001097983 */ /* 0x000ea80000100800 */
[----:B----4-:R-:W3:Y:S04]  /*a090*/  LDL R4, [R1+0x28] ;  /* 0x0000280001047983 */ /* 0x010ee80000100800 */
[----:B------:R-:W4:Y:S04]  /*a0a0*/  LDL R5, [R1+0x18] ;  /* 0x0000180001057983 */ /* 0x000f280000100800 */
[----:B------:R-:W4:Y:S04]  /*a0b0*/  LDL R8, [R1+0x30] ;  /* 0x0000300001087983 */ /* 0x000f280000100800 */
[----:B------:R-:W4:Y:S01]  /*a0c0*/  LDL R10, [R1+0x2c] ;  /* 0x00002c00010a7983 */ /* 0x000f220000100800 */
[----:B------:R-:W-:-:S04]  /*a0d0*/  ISETP.NE.U32.AND P0, PT, RZ, c[0x0][0x340], PT ;  /* 0x0000d000ff007a0c */ /* 0x000fc80003f05070 */
[----:B------:R-:W-:Y:S01]  /*a0e0*/  ISETP.NE.AND.EX P1, PT, RZ, c[0x0][0x344], PT, P0 ;  /* 0x0000d100ff007a0c */ /* 0x000fe20003f25300 */
[----:B------:R-:W-:-:S12]  /*a0f0*/  IMAD.IADD R6, R0, 0x1, R14 ;  /* 0x0000000100067824 */ /* 0x000fd800078e020e */
[----:B--2---:R-:W-:-:S04]  /*a100*/  @P1 IADD3 R2, P0, R9, c[0x0][0x340], RZ ;  /* 0x0000d00009021a10 */ /* 0x004fc80007f1e0ff */
[----:B---3--:R-:W-:-:S05]  /*a110*/  @P1 IADD3.X R3, R4, c[0x0][0x344], RZ, P0, !PT ;  /* 0x0000d10004031a10 */ /* 0x008fca00007fe4ff */
[----:B------:R1:W5:Y:S01]  /*a120*/  @P1 LDG.E R13, [R2.64] ;  /* 0x00000006020d1981 */ /* 0x000362000c1e1900 */
[----:B------:R-:W-:Y:S01]  /*a130*/  ISETP.NE.U32.AND P0, PT, RZ, c[0x0][0x348], PT ;  /* 0x0000d200ff007a0c */ /* 0x000fe20003f05070 */
[----:B------:R-:W-:Y:S01]  /*a140*/  @P3 IMAD.HI.U32 R9, R6, c[0x0][0x2c8], RZ ;  /* 0x0000b20006093a27 */ /* 0x000fe200078e00ff */
[----:B----4-:R-:W-:Y:S02]  /*a150*/  LOP3.LUT R241, R5, 0xffff, RZ, 0xc0, !PT ;  /* 0x0000ffff05f17812 */ /* 0x010fe400078ec0ff */
[----:B------:R-:W-:Y:S01]  /*a160*/  ISETP.NE.AND.EX P0, PT, RZ, c[0x0][0x34c], PT, P0 ;  /* 0x0000d300ff007a0c */ /* 0x000fe20003f05300 */
[----:B------:R-:W-:Y:S01]  /*a170*/  IMAD.IADD R16, R143, 0x1, R14 ;  /* 0x000000018f107824 */ /* 0x000fe200078e020e */
[----:B------:R-:W-:Y:S02]  /*a180*/  ISETP.GE.AND P5, PT, R140, c[0x0][0x198], PT ;  /* 0x000066008c007a0c */ /* 0x000fe40003fa6270 */
[----:B------:R-:W-:Y:S02]  /*a190*/  SEL R8, R8, RZ, !P0 ;  /* 0x000000ff08087207 */ /* 0x000fe40004000000 */
[----:B------:R-:W-:-:S02]  /*a1a0*/  ISETP.GE.AND P4, PT, R142, c[0x0][0x198], PT ;  /* 0x000066008e007a0c */ /* 0x000fc40003f86270 */
[----:B------:R-:W-:Y:S01]  /*a1b0*/  ISETP.GE.AND P2, PT, R221, c[0x0][0x198], PT ;  /* 0x00006600dd007a0c */ /* 0x000fe20003f46270 */
[----:B------:R-:W-:Y:S01]  /*a1c0*/  IMAD R8, R8, c[0x0][0x1c0], RZ ;  /* 0x0000700008087a24 */ /* 0x000fe200078e02ff */
[----:B------:R-:W-:Y:S02]  /*a1d0*/  IADD3 R125, R217, -0x1, RZ ;  /* 0xffffffffd97d7810 */ /* 0x000fe40007ffe0ff */
[----:B-1----:R-:W-:-:S05]  /*a1e0*/  SHF.R.S32.HI R2, RZ, 0x1f, R138 ;  /* 0x0000001fff027819 */ /* 0x002fca000001148a */
[----:B------:R-:W-:Y:S02]  /*a1f0*/  IMAD R4, R2, c[0x0][0x178], RZ ;  /* 0x00005e0002047a24 */ /* 0x000fe400078e02ff */
[----:B------:R-:W-:-:S04]  /*a200*/  IMAD.WIDE.U32 R2, R138, c[0x0][0x178], RZ ;  /* 0x00005e008a027a25 */ /* 0x000fc800078e00ff */
[----:B------:R-:W-:-:S04]  /*a210*/  IMAD R4, R138, c[0x0][0x17c], R4 ;  /* 0x00005f008a047a24 */ /* 0x000fc800078e0204 */
[----:B------:R-:W-:-:S04]  /*a220*/  IMAD.IADD R3, R3, 0x1, R4 ;  /* 0x0000000103037824 */ /* 0x000fc800078e0204 */
[C---:B------:R-:W-:Y:S01]  /*a230*/  IMAD.WIDE.U32 R4, R241.reuse, c[0x0][0x1b8], R2 ;  /* 0x00006e00f1047a25 */ /* 0x040fe200078e0002 */
[----:B------:R-:W-:Y:S02]  /*a240*/  MOV R2, R6 ;  /* 0x0000000600027202 */ /* 0x000fe40000000f00 */
[----:B------:R-:W-:Y:S01]  /*a250*/  SEL R3, R10, RZ, !P0 ;  /* 0x000000ff0a037207 */ /* 0x000fe20004000000 */
[----:B------:R-:W-:Y:S01]  /*a260*/  IMAD R5, R241, c[0x0][0x1bc], R5 ;  /* 0x00006f00f1057a24 */ /* 0x000fe200078e0205 */
[----:B------:R-:W-:Y:S02]  /*a270*/  @P3 SHF.R.U32.HI R2, RZ, c[0x0][0x2cc], R9 ;  /* 0x0000b300ff023a19 */ /* 0x000fe40000011609 */
[----:B------:R-:W-:Y:S01]  /*a280*/  ISETP.GE.AND P3, PT, R220, c[0x0][0x198], PT ;  /* 0x00006600dc007a0c */ /* 0x000fe20003f66270 */
[C---:B------:R-:W-:Y:S01]  /*a290*/  IMAD R8, R3.reuse, c[0x0][0x1c4], R8 ;  /* 0x0000710003087a24 */ /* 0x040fe200078e0208 */
[----:B------:R-:W-:Y:S01]  /*a2a0*/  SHF.R.S32.HI R9, RZ, 0x1f, R2 ;  /* 0x0000001fff097819 */ /* 0x000fe20000011402 */
[----:B------:R-:W-:-:S04]  /*a2b0*/  IMAD.WIDE.U32 R4, R3, c[0x0][0x1c0], R4 ;  /* 0x0000700003047a25 */ /* 0x000fc800078e0004 */
[----:B------:R-:W-:Y:S01]  /*a2c0*/  IMAD.MOV R3, RZ, RZ, -R2 ;  /* 0x000000ffff037224 */ /* 0x000fe200078e0a02 */
[----:B------:R-:W-:-:S03]  /*a2d0*/  IADD3 R5, R5, R8, RZ ;  /* 0x0000000805057210 */ /* 0x000fc60007ffe0ff */
[----:B------:R-:W-:Y:S02]  /*a2e0*/  IMAD R6, R3, c[0x0][0x2c4], R6 ;  /* 0x0000b10003067a24 */ /* 0x000fe400078e0206 */
[----:B------:R-:W-:-:S03]  /*a2f0*/  IMAD R3, R9, c[0x0][0x1b0], RZ ;  /* 0x00006c0009037a24 */ /* 0x000fc600078e02ff */
[----:B------:R-:W-:Y:S01]  /*a300*/  SHF.R.S32.HI R8, RZ, 0x1f, R6 ;  /* 0x0000001fff087819 */ /* 0x000fe20000011406 */
[C---:B------:R-:W-:Y:S02]  /*a310*/  IMAD R9, R2.reuse, c[0x0][0x1b4], R3 ;  /* 0x00006d0002097a24 */ /* 0x040fe400078e0203 */
[----:B------:R-:W-:-:S04]  /*a320*/  IMAD.WIDE.U32 R2, R2, c[0x0][0x1b0], R4 ;  /* 0x00006c0002027a25 */ /* 0x000fc800078e0004 */
[----:B------:R-:W-:Y:S02]  /*a330*/  IMAD R4, R8, c[0x0][0x1a8], RZ ;  /* 0x00006a0008047a24 */ /* 0x000fe400078e02ff */
[----:B------:R-:W-:Y:S02]  /*a340*/  IMAD.IADD R3, R3, 0x1, R9 ;  /* 0x0000000103037824 */ /* 0x000fe400078e0209 */
[C---:B------:R-:W-:Y:S02]  /*a350*/  IMAD R4, R6.reuse, c[0x0][0x1ac], R4 ;  /* 0x00006b0006047a24 */ /* 0x040fe400078e0204 */
[----:B------:R-:W-:-:S05]  /*a360*/  IMAD.WIDE.U32 R2, R6, c[0x0][0x1a8], R2 ;  /* 0x00006a0006027a25 */ /* 0x000fca00078e0002 */
[----:B------:R-:W-:Y:S02]  /*a370*/  IADD3 R3, R3, R4, RZ ;  /* 0x0000000403037210 */ /* 0x000fe40007ffe0ff */
[----:B------:R-:W-:-:S04]  /*a380*/  LEA R6, P0, R2, c[0x0][0x160], 0x1 ;  /* 0x0000580002067a11 */ /* 0x000fc800078008ff */
[----:B------:R-:W-:Y:S02]  /*a390*/  LEA.HI.X R5, R2, c[0x0][0x164], R3, 0x1, P0 ;  /* 0x0000590002057a11 */ /* 0x000fe400000f0c03 */
[----:B------:R-:W-:Y:S01]  /*a3a0*/  @!P1 MOV R13, R10 ;  /* 0x0000000a000d9202 */ /* 0x000fe20000000f00 */
[----:B------:R-:W-:Y:S05]  /*a3b0*/  BRA.DIV ~URZ, `(.L_x_2993) ;  /* 0x000191527f007947 */ /* 0x000fea000b800000 */
[----:B------:R1:W2:Y:S02]  /*a3c0*/  SHFL.IDX PT, R4, R5, RZ, 0x181f ;  /* 0x00181fff05047589 */ /* 0x0002a400000e0000 */
.L_x_3175:
[----:B------:R-:W-:Y:S05]  /*a3d0*/  BRA.DIV ~URZ, `(.L_x_2994) ;  /* 0x000191a27f007947 */ /* 0x000fea000b800000 */
[----:B------:R3:W4:Y:S02]  /*a3e0*/  SHFL.IDX PT, R2, R6, RZ, 0x181f ;  /* 0x00181fff06027589 */ /* 0x00072400000e0000 */
.L_x_3176:
[----:B---3--:R-:W3:Y:S01]  /*a3f0*/  LDL R3, [R1+0x4] ;  /* 0x0000040001037983 */ /* 0x008ee20000100800 */
[----:B------:R-:W-:Y:S01]  /*a400*/  LOP3.LUT R235, R235, 0xfffffffb, RZ, 0xc0, !PT ;  /* 0xfffffffbebeb7812 */ /* 0x000fe200078ec0ff */
[----:B------:R-:W-:Y:S01]  /*a410*/  BSSY B0, `(.L_x_2995) ;  /* 0x0000014000007945 */ /* 0x000fe20003800000 */
[----:B---3--:R-:W-:-:S05]  /*a420*/  IMAD R68, R3, c[0x0][0x2c4], RZ ;  /* 0x0000b10003447a24 */ /* 0x008fca00078e02ff */
        /* <DEDUP_REMOVED lines=18> */
.L_x_2996:
[----:B------:R-:W-:Y:S05]  /*a550*/  BSYNC B0 ;  /* 0x0000000000007941 */ /* 0x000fea0003800000 */
.L_x_2995:
[----:B------:R-:W-:Y:S05]  /*a560*/  BRA.DIV ~URZ, `(.L_x_2997) ;  /* 0x000190827f007947 */ /* 0x000fea000b800000 */
[----:B--2---:R2:W3:Y:S04]  /*a570*/  SHFL.IDX PT, R4, R5, 0x1, 0x181f ;  /* 0x00381f0005047f89 */ /* 0x0044e800000e0000 */
[----:B----4-:R2:W4:Y:S02]  /*a580*/  SHFL.IDX PT, R2, R6, 0x1, 0x181f ;  /* 0x00381f0006027f89 */ /* 0x01052400000e0000 */
.L_x_3177:
[----:B------:R-:W-:Y:S01]  /*a590*/  IADD3 R3, R16, 0x20, RZ ;  /* 0x0000002010037810 */ /* 0x000fe20007ffe0ff */
[----:B------:R-:W-:Y:S01]  /*a5a0*/  BSSY B0, `(.L_x_2998) ;  /* 0x0000014000007945 */ /* 0x000fe20003800000 */
[----:B------:R-:W-:Y:S02]  /*a5b0*/  LOP3.LUT R235, R235, 0xfffffff7, RZ, 0xc0, !PT ;  /* 0xfffffff7ebeb7812 */ /* 0x000fe400078ec0ff */
[----:B------:R-:W-:-:S13]  /*a5c0*/  ISETP.GE.AND P0, PT, R3, R68, PT ;  /* 0x000000440300720c */ /* 0x000fda0003f06270 */
[----:B------:R-:W-:Y:S01]  /*a5d0*/  @P0 LOP3.LUT R235, R235, 0x8, RZ, 0xfc, !PT ;  /* 0x00000008ebeb0812 */ /* 0x000fe200078efcff */
[----:B------:R-:W-:Y:S05]  /*a5e0*/  @P0 BRA `(.L_x_2999) ;  /* 0x000000f000000947 */ /* 0x000fea0003800000 */
[----:B----4-:R-:W-:-:S04]  /*a5f0*/  LEA R14, P0, R140, R2, 0x1 ;  /* 0x000000028c0e7211 */ /* 0x010fc800078008ff */
[----:B---3--:R-:W-:Y:S02]  /*a600*/  LEA.HI.X R15, R140, R4, R141, 0x1, P0 ;  /* 0x000000048c0f7211 */ /* 0x008fe400000f0c8d */
        /* <DEDUP_REMOVED lines=13> */
.L_x_2999:
[----:B------:R-:W-:Y:S05]  /*a6e0*/  BSYNC B0 ;  /* 0x0000000000007941 */ /* 0x000fea0003800000 */
.L_x_2998:
[----:B------:R-:W-:Y:S05]  /*a6f0*/  BRA.DIV ~URZ, `(.L_x_3000) ;  /* 0x00018fc27f007947 */ /* 0x000fea000b800000 */
[----:B---3--:R3:W1:Y:S02]  /*a700*/  SHFL.IDX PT, R4, R5, 0x2, 0x181f ;  /* 0x00581f0005047f89 */ /* 0x00866400000e0000 */
.L_x_3178:
[----:B------:R-:W-:Y:S05]  /*a710*/  BRA.DIV ~URZ, `(.L_x_3001) ;  /* 0x000190127f007947 */ /* 0x000fea000b800000 */
[----:B----4-:R4:W2:Y:S02]  /*a720*/  SHFL.IDX PT, R2, R6, 0x2, 0x181f ;  /* 0x00581f0006027f89 */ /* 0x0108a400000e0000 */
.L_x_3179:
[----:B------:R-:W-:Y:S01]  /*a730*/  IADD3 R3, R16, 0x40, RZ ;  /* 0x0000004010037810 */ /* 0x000fe20007ffe0ff */
[----:B------:R-:W-:Y:S01]  /*a740*/  BSSY B0, `(.L_x_3002) ;  /* 0x0000014000007945 */ /* 0x000fe20003800000 */
[----:B------:R-:W-:Y:S02]  /*a750*/  LOP3.LUT R235, R235, 0xffffffef, RZ, 0xc0, !PT ;  /* 0xffffffefebeb7812 */ /* 0x000fe400078ec0ff */
[----:B------:R-:W-:-:S13]  /*a760*/  ISETP.GE.AND P0, PT, R3, R68, PT ;  /* 0x000000440300720c */ /* 0x000fda0003f06270 */
[----:B------:R-:W-:Y:S01]  /*a770*/  @P0 LOP3.LUT R235, R235, 0x10, RZ, 0xfc, !PT ;  /* 0x00000010ebeb0812 */ /* 0x000fe200078efcff */
[----:B------:R-:W-:Y:S05]  /*a780*/  @P0 BRA `(.L_x_3003) ;  /* 0x000000f000000947 */ /* 0x000fea0003800000 */
[----:B--2---:R-:W-:-:S04]  /*a790*/  LEA R14, P0, R140, R2, 0x1 ;  /* 0x000000028c0e7211 */ /* 0x004fc800078008ff */
        /* <DEDUP_REMOVED lines=14> */
.L_x_3003:
[----:B------:R-:W-:Y:S05]  /*a880*/  BSYNC B0 ;  /* 0x0000000000007941 */ /* 0x000fea0003800000 */
.L_x_3002:
[----:B------:R-:W-:Y:S05]  /*a890*/  BRA.DIV ~URZ, `(.L_x_3004) ;  /* 0x00018f027f007947 */ /* 0x000fea000b800000 */
[----:B-1----:R1:W3:Y:S04]  /*a8a0*/  SHFL.IDX PT, R4, R5, 0x3, 0x181f ;  /* 0x00781f0005047f89 */ /* 0x0022e800000e0000 */
[----:B--2---:R1:W2:Y:S02]  /*a8b0*/  SHFL.IDX PT, R2, R6, 0x3, 0x181f ;  /* 0x00781f0006027f89 */ /* 0x0042a400000e0000 */
.L_x_3180:
[----:B------:R-:W-:Y:S01]  /*a8c0*/  IADD3 R3, R16, 0x60, RZ ;  /* 0x0000006010037810 */ /* 0x000fe20007ffe0ff */
[----:B-----5:R-:W-:Y:S01]  /*a8d0*/  IMAD.WIDE.U32 R246, R13, c[0x0][0x2b0], RZ ;  /* 0x0000ac000df67a25 */ /* 0x020fe200078e00ff */
[----:B------:R-:W-:Y:S02]  /*a8e0*/  LOP3.LUT R235, R235, 0xfffffffe, RZ, 0xc0, !PT ;  /* 0xfffffffeebeb7812 */ /* 0x000fe400078ec0ff */
[----:B------:R-:W-:-:S13]  /*a8f0*/  ISETP.GE.AND P1, PT, R3, R68, PT ;  /* 0x000000440300720c */ /* 0x000fda0003f26270 */
[C---:B--2---:R-:W-:Y:S02]  /*a900*/  @!P1 LEA R14, P0, R140.reuse, R2, 0x1 ;  /* 0x000000028c0e9211 */ /* 0x044fe400078008ff */
        /* <DEDUP_REMOVED lines=13> */
[----:B------:R-:W-:-:S05]  /*a9e0*/  @!P1 LEA.HI.X R3, R221, R4, R237, 0x1, P0 ;  /* 0x00000004dd039211 */ /* 0x000fca00000f0ced */
[----:B------:R3:W-:Y:S04]  /*a9f0*/  @!P1 LDGSTS.E.BYPASS.LTC128B.128 [R219+0x1f080], [R2.64], !P2 ;  /* 0x1f08000002db9fae */ /* 0x0007e8000d101d46 */
[----:B------:R-:W0:Y:S01]  /*aa00*/  LDGDEPBAR ;  /* 0x00000000000079af */ /* 0x000e220000000000 */
[----:B------:R-:W-:Y:S01]  /*aa10*/  WARPSYNC 0xffffffff ;  /* 0xffffffff00007948 */ /* 0x000fe20003800000 */
[----:B---3--:R-:W-:-:S05]  /*aa20*/  SHF.R.S32.HI R2, RZ, 0x1f, R13 ;  /* 0x0000001fff027819 */ /* 0x008fca000001140d */
[----:B------:R-:W-:-:S04]  /*aa30*/  IMAD R2, R2, c[0x0][0x2b0], RZ ;  /* 0x0000ac0002027a24 */ /* 0x000fc800078e02ff */
[----:B------:R-:W-:-:S04]  /*aa40*/  IMAD R2, R13, c[0x0][0x2b4], R2 ;  /* 0x0000ad000d027a24 */ /* 0x000fc800078e0202 */
[----:B------:R-:W-:Y:S02]  /*aa50*/  IMAD.IADD R249, R247, 0x1, R2 ;  /* 0x00000001f7f97824 */ /* 0x000fe400078e0202 */
[----:B--2---:R-:W2:Y:S01]  /*aa60*/  LDL R17, [R1+0x8] ;  /* 0x0000080001117983 */ /* 0x004ea20000100800 */
[----:B------:R-:W-:Y:S01]  /*aa70*/  IMAD.MOV.U32 R124, RZ, RZ, 0x30 ;  /* 0x00000030ff7c7424 */ /* 0x000fe200078e00ff */
[----:B------:R-:W-:Y:S01]  /*aa80*/  LOP3.LUT R235, R235, 0xfffffffd, RZ, 0xc0, !PT ;  /* 0xfffffffdebeb7812 */ /* 0x000fe200078ec0ff */
[----:B------:R-:W-:Y:S02]  /*aa90*/  IMAD.MOV.U32 R2, RZ, RZ, c[0x0][0x2b8] ;  /* 0x0000ae00ff027624 */ /* 0x000fe400078e00ff */
[----:B------:R-:W-:Y:S02]  /*aaa0*/  IMAD R124, R217, R124, -0x30 ;  /* 0xffffffd0d97c7424 */ /* 0x000fe400078e027c */
[----:B------:R-:W-:Y:S01]  /*aab0*/  IMAD.MOV.U32 R222, RZ, RZ, RZ ;  /* 0x000000ffffde7224 */ /* 0x000fe200078e00ff */
[----:B------:R-:W-:Y:S01]  /*aac0*/  BAR.SYNC.DEFER_BLOCKING 0x0 ;  /* 0x0000000000007b1d */ /* 0x000fe20000010000 */
[----:B------:R-:W-:Y:S01]  /*aad0*/  ISETP.NE.AND P1, PT, R2, 0x1, PT ;  /* 0x000000010200780c */ /* 0x000fe20003f25270 */
[----:B------:R-:W-:-:S12]  /*aae0*/  IMAD.IADD R3, R0, 0x1, R124 ;  /* 0x0000000100037824 */ /* 0x000fd800078e027c */
[----:B------:R-:W-:Y:S02]  /*aaf0*/  @P1 LOP3.LUT R235, R235, 0x2, RZ, 0xfc, !PT ;  /* 0x00000002ebeb1812 */ /* 0x000fe400078efcff */
[C---:B--2---:R-:W-:Y:S01]  /*ab00*/  ISETP.GE.AND P0, PT, R3.reuse, R17, PT ;  /* 0x000000110300720c */ /* 0x044fe20003f06270 */
[----:B------:R-:W-:-:S03]  /*ab10*/  IMAD.IADD R3, R3, 0x1, R252 ;  /* 0x0000000103037824 */ /* 0x000fc600078e02fc */
[----:B------:R-:W-:Y:S01]  /*ab20*/  ISETP.GT.OR P0, PT, R0, 0x2f, P0 ;  /* 0x0000002f0000780c */ /* 0x000fe20000704670 */
[----:B------:R-:W-:-:S04]  /*ab30*/  @P1 IMAD.HI.U32 R4, R3, c[0x0][0x2bc], RZ ;  /* 0x0000af0003041a27 */ /* 0x000fc800078e00ff */
[----:B------:R-:W-:Y:S01]  /*ab40*/  IMAD.MOV.U32 R2, RZ, RZ, R3 ;  /* 0x000000ffff027224 */ /* 0x000fe200078e0003 */
[----:B------:R-:W-:-:S07]  /*ab50*/  @P1 SHF.R.U32.HI R2, RZ, c[0x0][0x2c0], R4 ;  /* 0x0000b000ff021a19 */ /* 0x000fce0000011604 */
[----:B-1----:R-:W-:-:S04]  /*ab60*/  @!P0 IADD3 R5, P1, R2, R246, RZ ;  /* 0x000000f602058210 */ /* 0x002fc80007f3e0ff */
[----:B----4-:R-:W-:Y:S02]  /*ab70*/  @!P0 LEA.HI.X.SX32 R6, R2, R249, 0x1, P1 ;  /* 0x000000f902068211 */ /* 0x010fe400008f0eff */
[----:B------:R-:W-:-:S04]  /*ab80*/  @!P0 LEA R4, P1, R5, c[0x0][0x2a0], 0x2 ;  /* 0x0000a80005048a11 */ /* 0x000fc800078210ff */
[----:B------:R-:W-:-:S05]  /*ab90*/  @!P0 LEA.HI.X R5, R5, c[0x0][0x2a4], R6, 0x2, P1 ;  /* 0x0000a90005058a11 */ /* 0x000fca00008f1406 */
[----:B------:R1:W2:Y:S01]  /*aba0*/  @!P0 LDG.E R222, [R4.64] ;  /* 0x0000000604de8981 */ /* 0x0002a2000c1e1900 */
        /* <DEDUP_REMOVED lines=8> */
[----:B-1----:R-:W-:-:S04]  /*ac30*/  IMAD R4, R122, c[0x0][0x1e0], RZ ;  /* 0x000078007a047a24 */ /* 0x002fc800078e02ff */
[----:B------:R-:W-:-:S04]  /*ac40*/  IMAD R4, R223, c[0x0][0x1e4], R4 ;  /* 0x00007900df047a24 */ /* 0x000fc800078e0204 */
[----:B------:R-:W-:Y:S01]  /*ac50*/  IMAD.IADD R3, R3, 0x1, R4 ;  /* 0x0000000103037824 */ /* 0x000fe200078e0204 */
[----:B--2---:R-:W-:-:S03]  /*ac60*/  SHF.R.S32.HI R123, RZ, 0x1f, R222 ;  /* 0x0000001fff7b7819 */ /* 0x004fc600000114de */
[----:B------:R-:W-:-:S04]  /*ac70*/  IMAD.WIDE.U32 R2, R222, c[0x0][0x1f0], R2 ;  /* 0x00007c00de027a25 */ /* 0x000fc800078e0002 */
[----:B------:R-:W-:Y:S01]  /*ac80*/  IMAD R4, R123, c[0x0][0x1f0], RZ ;  /* 0x00007c007b047a24 */ /* 0x000fe200078e02ff */
[----:B------:R-:W-:-:S03]  /*ac90*/  IADD3 R2, P0, R2, R244, RZ ;  /* 0x000000f402027210 */ /* 0x000fc60007f1e0ff */
[----:B------:R-:W-:-:S05]  /*aca0*/  IMAD R4, R222, c[0x0][0x1f4], R4 ;  /* 0x00007d00de047a24 */ /* 0x000fca00078e0204 */
[----:B------:R-:W-:Y:S02]  /*acb0*/  IADD3.X R3, R248, R3, R4, P0, !PT ;  /* 0x00000003f8037210 */ /* 0x000fe400007fe404 */
[C---:B------:R-:W-:Y:S02]  /*acc0*/  LEA R6, P0, R2.reuse, c[0x0][0x1c8], 0x1 ;  /* 0x0000720002067a11 */ /* 0x040fe400078008ff */
[----:B------:R-:W-:Y:S02]  /*acd0*/  IMNMX R4, R121, 0x30, PT ;  /* 0x0000003079047817 */ /* 0x000fe40003800200 */
[----:B------:R-:W-:Y:S02]  /*ace0*/  LEA.HI.X R14, R2, c[0x0][0x1cc], R3, 0x1, P0 ;  /* 0x00007300020e7a11 */ /* 0x000fe400000f0c03 */
[----:B------:R-:W1:Y:S01]  /*acf0*/  SHFL.IDX PT, R2, R6, RZ, 0x181f ;  /* 0x00181fff06027589 */ /* 0x000e6200000e0000 */
[----:B------:R-:W-:-:S03]  /*ad00*/  IMAD.IADD R13, R4, 0x1, -R143 ;  /* 0x00000001040d7824 */ /* 0x000fc600078e0a8f */
[----:B------:R-:W2:Y:S02]  /*ad10*/  SHFL.IDX PT, R3, R14, RZ, 0x181f ;  /* 0x00181fff0e037589 */ /* 0x000ea400000e0000 */
[----:B------:R-:W-:-:S13]  /*ad20*/  ISETP.GE.AND P0, PT, R13, 0x1, PT ;  /* 0x000000010d00780c */ /* 0x000fda0003f06270 */
[----:B-1----:R-:W-:-:S04]  /*ad30*/  @P0 LEA R4, P1, R140, R2, 0x1 ;  /* 0x000000028c040211 */ /* 0x002fc800078208ff */
[----:B--2---:R-:W-:Y:S02]  /*ad40*/  @P0 LEA.HI.X R5, R140, R3, R141, 0x1, P1 ;  /* 0x000000038c050211 */ /* 0x004fe400008f0c8d */
[----:B------:R-:W-:-:S04]  /*ad50*/  @P0 LEA R10, P1, R232, R2, 0x1 ;  /* 0x00000002e80a0211 */ /* 0x000fc800078208ff */
[----:B------:R-:W-:Y:S02]  /*ad60*/  @P0 LEA.HI.X R11, R232, R3, R236, 0x1, P1 ;  /* 0x00000003e80b0211 */ /* 0x000fe400008f0cec */
[----:B------:R-:W-:-:S04]  /*ad70*/  @P0 LEA R8, P1, R220, R2, 0x1 ;  /* 0x00000002dc080211 */ /* 0x000fc800078208ff */
[----:B------:R-:W-:Y:S02]  /*ad80*/  @P0 LEA.HI.X R9, R220, R3, R238, 0x1, P1 ;  /* 0x00000003dc090211 */ /* 0x000fe400008f0cee */
[----:B------:R-:W-:-:S13]  /*ad90*/  @P0 ISETP.GE.AND P1, PT, R140, c[0x0][0x1d4], PT ;  /* 0x000075008c000a0c */ /* 0x000fda0003f26270 */
[----:B------:R-:W-:Y:S01]  /*ada0*/  @!PT LDS RZ, [RZ] ;  /* 0x00000000fffff984 */ /* 0x000fe20000000800 */
[----:B------:R1:W-:Y:S01]  /*adb0*/  @P0 LDGSTS.E.BYPASS.LTC128B.128 [R216+0xa080], [R4.64], !P1 ;  /* 0x0a08000004d80fae */ /* 0x0003e2000c901d46 */
[----:B------:R-:W-:-:S04]  /*adc0*/  @P0 LEA R2, P1, R221, R2, 0x1 ;  /* 0x00000002dd020211 */ /* 0x000fc800078208ff */
[----:B------:R-:W-:Y:S02]  /*add0*/  @P0 LEA.HI.X R3, R221, R3, R237, 0x1, P1 ;  /* 0x00000003dd030211 */ /* 0x000fe400008f0ced */
[----:B------:R-:W-:-:S13]  /*ade0*/  @P0 ISETP.GE.AND P1, PT, R142, c[0x0][0x1d4], PT ;  /* 0x000075008e000a0c */ /* 0x000fda0003f26270 */
[----:B------:R2:W-:Y:S01]  /*adf0*/  @P0 LDGSTS.E.BYPASS.LTC128B.128 [R216+0xb880], [R10.64], !P1 ;  /* 0x0b8800000ad80fae */ /* 0x0005e2000c901d46 */
[----:B------:R-:W-:-:S13]  /*ae00*/  @P0 ISETP.GE.AND P1, PT, R220, c[0x0][0x1d4], PT ;  /* 0x00007500dc000a0c */ /* 0x000fda0003f26270 */
[----:B------:R3:W-:Y:S01]  /*ae10*/  @P0 LDGSTS.E.BYPASS.LTC128B.128 [R216+0xd080], [R8.64], !P1 ;  /* 0x0d08000008d80fae */ /* 0x0007e2000c901d46 */
[----:B------:R-:W-:-:S13]  /*ae20*/  @P0 ISETP.GE.AND P1, PT, R221, c[0x0][0x1d4], PT ;  /* 0x00007500dd000a0c */ /* 0x000fda0003f26270 */
[----:B------:R4:W-:Y:S01]  /*ae30*/  @P0 LDGSTS.E.BYPASS.LTC128B.128 [R216+0xe880], [R2.64], !P1 ;  /* 0x0e88000002d80fae */ /* 0x0009e2000c901d46 */
[----:B------:R-:W-:-:S03]  /*ae40*/  ISETP.GE.AND P0, PT, R13, 0x21, PT ;  /* 0x000000210d00780c */ /* 0x000fc60003f06270 */
[----:B----4-:R-:W1:Y:S04]  /*ae50*/  SHFL.IDX PT, R2, R6, 0x1, 0x181f ;  /* 0x00381f0006027f89 */ /* 0x010e6800000e0000 */
[----:B------:R-:W4:Y:S06]  /*ae60*/  SHFL.IDX PT, R3, R14, 0x1, 0x181f ;  /* 0x00381f000e037f89 */ /* 0x000f2c00000e0000 */
[----:B-1----:R-:W-:-:S04]  /*ae70*/  @P0 LEA R4, P1, R140, R2, 0x1 ;  /* 0x000000028c040211 */ /* 0x002fc800078208ff */
[----:B----4-:R-:W-:Y:S02]  /*ae80*/  @P0 LEA.HI.X R5, R140, R3, R141, 0x1, P1 ;  /* 0x000000038c050211 */ /* 0x010fe400008f0c8d */
[----:B--2---:R-:W-:-:S04]  /*ae90*/  @P0 LEA R10, P1, R232, R2, 0x1 ;  /* 0x00000002e80a0211 */ /* 0x004fc800078208ff */
[----:B------:R-:W-:Y:S02]  /*aea0*/  @P0 LEA.HI.X R11, R232, R3, R236, 0x1, P1 ;  /* 0x00000003e80b0211 */ /* 0x000fe400008f0cec */
[----:B---3--:R-:W-:-:S04]  /*aeb0*/  @P0 LEA R8, P1, R220, R2, 0x1 ;  /* 0x00000002dc080211 */ /* 0x008fc800078208ff */
[----:B------:R-:W-:Y:S02]  /*aec0*/  @P0 LEA.HI.X R9, R220, R3, R238, 0x1, P1 ;  /* 0x00000003dc090211 */ /* 0x000fe400008f0cee */
[----:B------:R-:W-:-:S13]  /*aed0*/  @P0 ISETP.GE.AND P1, PT, R140, c[0x0][0x1d4], PT ;  /* 0x000075008c000a0c */ /* 0x000fda0003f26270 */
        /* <DEDUP_REMOVED lines=14> */
.L_x_3005:
[----:B------:R-:W-:Y:S01]  /*afc0*/  ULDC.U8 UR4, c[0x0][0x298] ;  /* 0x0000a60000047ab9 */ /* 0x000fe20000000000 */
[----:B-1----:R-:W-:Y:S01]  /*afd0*/  SHF.R.S32.HI R2, RZ, 0x1f, R130 ;  /* 0x0000001fff027819 */ /* 0x002fe20000011482 */
[----:B------:R-:W-:Y:S01]  /*afe0*/  IMAD.WIDE.U32 R8, R130, c[0x0][0x280], RZ ;  /* 0x0000a00082087a25 */ /* 0x000fe200078e00ff */
        /* <DEDUP_REMOVED lines=15> */
[----:B------:R1:W5:Y:S11]  /*b0e0*/  LDL R103, [R1+0xd4] ;  /* 0x0000d40001677983 */ /* 0x0003760000100800 */
        /* <DEDUP_REMOVED lines=39> */
[----:B------:R-:W-:-:S03]  /*b360*/  @!P3 SHF.L.U64.HI R6, R144, 0x1, R145 ;  /* 0x000000019006b819 */ /* 0x000fc60000010291 */
[----:B-----5:R-:W-:Y:S02]  /*b370*/  @!P1 SHF.L.U64.HI R9, R146, 0x1, R107 ;  /* 0x0000000192099819 */ /* 0x020fe4000001026b */
[----:B---3--:R-:W-:-:S05]  /*b380*/  @!P3 IADD3 R20, P0, R4, R8, RZ ;  /* 0x000000080414b210 */ /* 0x008fca0007f1e0ff */
[----:B--2---:R-:W-:Y:S01]  /*b390*/  @!P3 IMAD.X R21, R5, 0x1, R6, P0 ;  /* 0x000000010515b824 */ /* 0x004fe200000e0606 */
[----:B----4-:R-:W-:Y:S02]  /*b3a0*/  @!P3 IADD3 R18, P0, R2, R8, RZ ;  /* 0x000000080212b210 */ /* 0x010fe40007f1e0ff */
[C---:B------:R-:W-:Y:S01]  /*b3b0*/  @!P2 SHF.L.U64.HI R8, R148.reuse, 0x1, R108 ;  /* 0x000000019408a819 */ /* 0x040fe2000001026c */
[----:B------:R-:W-:Y:S01]  /*b3c0*/  CS2R R28, SRZ ;  /* 0x00000000001c7805 */ /* 0x000fe2000001ff00 */
[----:B------:R2:W5:Y:S01]  /*b3d0*/  @!P3 LD.E.64 R22, [R20.64] ;  /* 0x000000061416b980 */ /* 0x000562000c101b00 */
        /* <DEDUP_REMOVED lines=30> */
.L_x_3009:
[----:B------:R-:W-:Y:S05]  /*b5c0*/  BSYNC B0 ;  /* 0x0000000000007941 */ /* 0x000fea0003800000 */
.L_x_3008:
[----:B-1--45:R-:W-:Y:S01]  /*b5d0*/  IMAD.MOV.U32 R2, RZ, RZ, R33 ;  /* 0x000000ffff027224 */ /* 0x032fe200078e0021 */
[----:B------:R-:W-:Y:S01]  /*b5e0*/  LOP3.LUT P0, RZ, R235, 0x8, RZ, 0xc0, !PT ;  /* 0x00000008ebff7812 */ /* 0x000fe2000780c0ff */
[----:B------:R-:W-:Y:S01]  /*b5f0*/  IMAD.MOV.U32 R3, RZ, RZ, R32 ;  /* 0x000000ffff037224 */ /* 0x000fe200078e0020 */
[----:B------:R-:W-:Y:S01]  /*b600*/  MOV R6, R29 ;  /* 0x0000001d00067202 */ /* 0x000fe20000000f00 */
[----:B--2---:R-:W-:Y:S01]  /*b610*/  IMAD.MOV.U32 R5, RZ, RZ, R16 ;  /* 0x000000ffff057224 */ /* 0x004fe200078e0010 */
[----:B------:R-:W-:Y:S01]  /*b620*/  PRMT R90, R90, 0x5410, R2 ;  /* 0x000054105a5a7816 */ /* 0x000fe20000000002 */
[----:B---3--:R-:W-:Y:S01]  /*b630*/  IMAD.MOV.U32 R4, RZ, RZ, R17 ;  /* 0x000000ffff047224 */ /* 0x008fe200078e0011 */
        /* <DEDUP_REMOVED lines=57> */
[----:B-1----:R-:W-:Y:S02]  /*b9d0*/  @!P1 IADD3 R10, P0, R4, R6, RZ ;  /* 0x00000006040a9210 */ /* 0x002fe40007f1e0ff */
[----:B--2---:R-:W-:-:S05]  /*b9e0*/  @!P1 SHF.L.U64.HI R9, R146, 0x1, R107 ;  /* 0x0000000192099819 */ /* 0x004fca000001026b */
[----:B------:R-:W-:Y:S01]  /*b9f0*/  @!P1 IMAD.X R11, R5, 0x1, R9, P0 ;  /* 0x00000001050b9824 */ /* 0x000fe200000e0609 */
[----:B------:R-:W-:-:S05]  /*ba00*/  @!P1 IADD3 R8, P0, R2, R6, RZ ;  /* 0x0000000602089210 */ /* 0x000fca0007f1e0ff */
[----:B------:R-:W-:Y:S01]  /*ba10*/  @!P1 IMAD.X R9, R3, 0x1, R9, P0 ;  /* 0x0000000103099824 */ /* 0x000fe200000e0609 */
[----:B------:R-:W-:Y:S01]  /*ba20*/  ISETP.GE.AND P0, PT, R147, c[0x0][0x27c], PT ;  /* 0x00009f0093007a0c */ /* 0x000fe20003f06270 */
[----:B------:R-:W-:Y:S01]  /*ba30*/  CS2R R44, SRZ ;  /* 0x00000000002c7805 */ /* 0x000fe2000001ff00 */
[----:B------:R-:W-:-:S05]  /*ba40*/  CS2R R46, SRZ ;  /* 0x00000000002e7805 */ /* 0x000fca000001ff00 */
[----:B------:R1:W5:Y:S04]  /*ba50*/  @!P1 LD.E.64 R44, [R10.64] ;  /* 0x000000060a2c9980 */ /* 0x000368000c101b00 */
[----:B------:R2:W5:Y:S02]  /*ba60*/  @!P1 LD.E.64 R46, [R8.64] ;  /* 0x00000006082e9980 */ /* 0x000564000c101b00 */
[----:B------:R-:W-:-:S05]  /*ba70*/  @!P0 IMAD.SHL.U32 R6, R147, 0x2, RZ ;  /* 0x0000000293068824 */ /* 0x000fca00078e00ff */
[----:B------:R-:W-:Y:S01]  /*ba80*/  @!P0 IADD3 R4, P1, R4, R6, RZ ;  /* 0x0000000604048210 */ /* 0x000fe20007f3e0ff */
[----:B------:R-:W-:Y:S01]  /*ba90*/  CS2R R54, SRZ ;  /* 0x0000000000367805 */ /* 0x000fe2000001ff00 */
[----:B------:R-:W-:Y:S01]  /*baa0*/  CS2R R48, SRZ ;  /* 0x0000000000307805 */ /* 0x000fe2000001ff00 */
[----:B--2---:R-:W-:-:S05]  /*bab0*/  @!P0 SHF.L.U64.HI R8, R147, 0x1, R103 ;  /* 0x0000000193088819 */ /* 0x004fca0000010267 */
[----:B------:R-:W-:Y:S01]  /*bac0*/  @!P0 IMAD.X R5, R5, 0x1, R8, P1 ;  /* 0x0000000105058824 */ /* 0x000fe200008e0608 */
[----:B------:R-:W-:-:S04]  /*bad0*/  @!P0 IADD3 R2, P1, R2, R6, RZ ;  /* 0x0000000602028210 */ /* 0x000fc80007f3e0ff */
[----:B------:R1:W5:Y:S01]  /*bae0*/  @!P0 LD.E.64 R54, [R4.64] ;  /* 0x0000000604368980 */ /* 0x000362000c101b00 */
[----:B------:R-:W-:-:S05]  /*baf0*/  @!P0 IMAD.X R3, R3, 0x1, R8, P1 ;  /* 0x0000000103038824 */ /* 0x000fca00008e0608 */
[----:B------:R1:W5:Y:S03]  /*bb00*/  @!P0 LD.E.64 R48, [R2.64] ;  /* 0x0000000602308980 */ /* 0x000366000c101b00 */
.L_x_3011:
[----:B------:R-:W-:Y:S05]  /*bb10*/  BSYNC B0 ;  /* 0x0000000000007941 */ /* 0x000fea0003800000 */
.L_x_3010:
[----:B-12--5:R-:W-:Y:S01]  /*bb20*/  IMAD.MOV.U32 R5, RZ, RZ, R54 ;  /* 0x000000ffff057224 */ /* 0x026fe200078e0036 */
[----:B------:R-:W-:Y:S01]  /*bb30*/  LOP3.LUT P0, RZ, R235, 0x10, RZ, 0xc0, !PT ;  /* 0x00000010ebff7812 */ /* 0x000fe2000780c0ff */
[----:B----4-:R-:W-:Y:S01]  /*bb40*/  IMAD.MOV.U32 R3, RZ, RZ, R44 ;  /* 0x000000ffff037224 */ /* 0x010fe200078e002c */
[----:B------:R-:W-:Y:S01]  /*bb50*/  MOV R9, R41 ;  /* 0x0000002900097202 */ /* 0x000fe20000000f00 */
[----:B------:R-:W-:Y:S01]  /*bb60*/  IMAD.MOV.U32 R2, RZ, RZ, R45 ;  /* 0x000000ffff027224 */ /* 0x000fe200078e002d */
[----:B------:R-:W-:Y:S01]  /*bb70*/  PRMT R97, R97, 0x5410, R5 ;  /* 0x0000541061617816 */ /* 0x000fe20000000005 */
[----:B---3--:R-:W-:Y:S01]  /*bb80*/  IMAD.MOV.U32 R4, RZ, RZ, R55 ;  /* 0x000000ffff047224 */ /* 0x008fe200078e0037 */
        /* <DEDUP_REMOVED lines=19> */
[----:B------:R1:W2:Y:S01]  /*bcc0*/  SHFL.IDX PT, R5, R30, 0x2, 0x181f ;  /* 0x00581f001e057f89 */ /* 0x0002a200000e0000 */
[----:B------:R-:W-:Y:S01]  /*bcd0*/  PRMT R93, R3, 0x5410, R2 ;  /* 0x00005410035d7816 */ /* 0x000fe20000000002 */
[----:B------:R-:W-:Y:S01]  /*bce0*/  CS2R R80, SRZ ;  /* 0x0000000000507805 */ /* 0x000fe2000001ff00 */
[----:B------:R-:W-:Y:S01]  /*bcf0*/  PRMT R91, R10, 0x5410, R9 ;  /* 0x000054100a5b7816 */ /* 0x000fe20000000009 */
        /* <DEDUP_REMOVED lines=21> */
[----:B---3--:R-:W-:-:S05]  /*be50*/  @!P0 IADD3 R8, P1, R4, R6, RZ ;  /* 0x0000000604088210 */ /* 0x008fca0007f3e0ff */
[----:B--2---:R-:W-:Y:S01]  /*be60*/  @!P0 IMAD.X R9, R5, 0x1, R10, P1 ;  /* 0x0000000105098824 */ /* 0x004fe200008e060a */
[----:B-1----:R-:W-:-:S04]  /*be70*/  @!P0 IADD3 R14, P1, R2, R6, RZ ;  /* 0x00000006020e8210 */ /* 0x002fc80007f3e0ff */
[----:B------:R1:W5:Y:S01]  /*be80*/  @!P0 LD.E.64 R50, [R8.64] ;  /* 0x0000000608328980 */ /* 0x000362000c101b00 */
[----:B----4-:R-:W-:Y:S01]  /*be90*/  @!P0 IMAD.X R15, R3, 0x1, R10, P1 ;  /* 0x00000001030f8824 */ /* 0x010fe200008e060a */
        /* <DEDUP_REMOVED lines=21> */
[----:B-1----:R-:W-:-:S06]  /*bff0*/  @!P1 IADD3 R8, P2, R2, R6, RZ ;  /* 0x0000000602089210 */ /* 0x002fcc0007f5e0ff */
[----:B------:R-:W-:Y:S02]  /*c000*/  @!P0 IMAD.SHL.U32 R6, R147, 0x2, RZ ;  /* 0x0000000293068824 */ /* 0x000fe400078e00ff */
[----:B------:R-:W-:-:S03]  /*c010*/  @!P1 IMAD.X R9, R3, 0x1, R10, P2 ;  /* 0x0000000103099824 */ /* 0x000fc600010e060a */
[-C--:B------:R-:W-:Y:S02]  /*c020*/  @!P0 IADD3 R4, P2, R4, R6.reuse, RZ ;  /* 0x0000000604048210 */ /* 0x080fe40007f5e0ff */
[----:B------:R2:W5:Y:S01]  /*c030*/  @!P1 LD.E.64 R60, [R8.64] ;  /* 0x00000006083c9980 */ /* 0x000562000c101b00 */
[----:B------:R-:W-:Y:S02]  /*c040*/  @!P0 IADD3 R2, P1, R2, R6, RZ ;  /* 0x0000000602028210 */ /* 0x000fe40007f3e0ff */
[----:B------:R-:W-:-:S05]  /*c050*/  @!P0 SHF.L.U64.HI R6, R147, 0x1, R103 ;  /* 0x0000000193068819 */ /* 0x000fca0000010267 */
[--C-:B------:R-:W-:Y:S02]  /*c060*/  @!P0 IMAD.X R5, R5, 0x1, R6.reuse, P2 ;  /* 0x0000000105058824 */ /* 0x100fe400010e0606 */
[----:B------:R-:W-:-:S03]  /*c070*/  @!P0 IMAD.X R3, R3, 0x1, R6, P1 ;  /* 0x0000000103038824 */ /* 0x000fc600008e0606 */
[----:B------:R2:W5:Y:S04]  /*c080*/  @!P0 LD.E.64 R66, [R4.64] ;  /* 0x0000000604428980 */ /* 0x000568000c101b00 */
[----:B------:R2:W5:Y:S02]  /*c090*/  @!P0 LD.E.64 R64, [R2.64] ;  /* 0x0000000602408980 */ /* 0x000564000c101b00 */
.L_x_3013:
[----:B------:R-:W-:Y:S05]  /*c0a0*/  BSYNC B0 ;  /* 0x0000000000007941 */ /* 0x000fea0003800000 */
.L_x_3012:
[----:B--2-45:R-:W-:Y:S01]  /*c0b0*/  IMAD.MOV.U32 R3, RZ, RZ, R66 ;  /* 0x000000ffff037224 */ /* 0x034fe200078e0042 */
[----:B------:R-:W-:Y:S01]  /*c0c0*/  LOP3.LUT P0, RZ, R235, 0x1, RZ, 0xc0, !PT ;  /* 0x00000001ebff7812 */ /* 0x000fe2000780c0ff */
[----:B-1----:R-:W-:Y:S01]  /*c0d0*/  IMAD.MOV.U32 R2, RZ, RZ, R67 ;  /* 0x000000ffff027224 */ /* 0x002fe200078e0043 */
[----:B------:R-:W1:Y:S01]  /*c0e0*/  SHFL.IDX PT, R5, R30, 0x3, 0x181f ;  /* 0x00781f001e057f89 */ /* 0x000e6200000e0000 */
[----:B------:R-:W-:Y:S01]  /*c0f0*/  IMAD.MOV.U32 R8, RZ, RZ, R56 ;  /* 0x000000ffff087224 */ /* 0x000fe200078e0038 */
[----:B------:R-:W-:Y:S01]  /*c100*/  BSSY B0, `(.L_x_3014) ;  /* 0x000004f000007945 */ /* 0x000fe20003800000 */
[----:B------:R-:W-:Y:S01]  /*c110*/  IMAD.MOV.U32 R6, RZ, RZ, R57 ;  /* 0x000000ffff067224 */ /* 0x000fe200078e0039 */
[----:B------:R-:W-:Y:S01]  /*c120*/  PRMT R106, R3, 0x5410, R2 ;  /* 0x00005410036a7816 */ /* 0x000fe20000000002 */
[----:B------:R-:W-:Y:S01]  /*c130*/  IMAD.MOV.U32 R3, RZ, RZ, R62 ;  /* 0x000000ffff037224 */ /* 0x000fe200078e003e */
[----:B---3--:R2:W3:Y:S01]  /*c140*/  SHFL.IDX PT, R4, R31, 0x3, 0x181f ;  /* 0x00781f001f047f89 */ /* 0x0084e200000e0000 */
[----:B------:R-:W-:Y:S01]  /*c150*/  IMAD.MOV.U32 R2, RZ, RZ, R63 ;  /* 0x000000ffff027224 */ /* 0x000fe200078e003f */
[----:B------:R-:W-:Y:S01]  /*c160*/  PRMT R99, R8, 0x5410, R6 ;  /* 0x0000541008637816 */ /* 0x000fe20000000006 */
[----:B------:R-:W-:Y:S01]  /*c170*/  IMAD.MOV.U32 R6, RZ, RZ, R53 ;  /* 0x000000ffff067224 */ /* 0x000fe200078e0035 */
[----:B------:R-:W-:Y:S01]  /*c180*/  MOV R8, R52 ;  /* 0x0000003400087202 */ /* 0x000fe20000000f00 */
[----:B------:R-:W-:Y:S01]  /*c190*/  CS2R R76, SRZ ;  /* 0x00000000004c7805 */ /* 0x000fe2000001ff00 */
[----:B------:R-:W-:Y:S01]  /*c1a0*/  PRMT R102, R3, 0x5410, R2 ;  /* 0x0000541003667816 */ /* 0x000fe20000000002 */
[----:B------:R-:W-:Y:S01]  /*c1b0*/  IMAD.MOV.U32 R2, RZ, RZ, R59 ;  /* 0x000000ffff027224 */ /* 0x000fe200078e003b */
[----:B------:R-:W-:Y:S01]  /*c1c0*/  MOV R3, R58 ;  /* 0x0000003a00037202 */ /* 0x000fe20000000f00 */
[----:B------:R-:W-:Y:S01]  /*c1d0*/  CS2R R72, SRZ ;  /* 0x0000000000487805 */ /* 0x000fe2000001ff00 */
[----:B------:R-:W-:Y:S01]  /*c1e0*/  PRMT R95, R8, 0x5410, R6 ;  /* 0x00005410085f7816 */ /* 0x000fe20000000006 */
[----:B------:R-:W-:Y:S01]  /*c1f0*/  CS2R R78, SRZ ;  /* 0x00000000004e7805 */ /* 0x000fe2000001ff00 */
[----:B------:R-:W-:Y:S01]  /*c200*/  PRMT R100, R3, 0x5410, R2 ;  /* 0x0000541003647816 */ /* 0x000fe20000000002 */
[----:B------:R-:W-:Y:S01]  /*c210*/  IMAD.MOV.U32 R2, RZ, RZ, R51 ;  /* 0x000000ffff027224 */ /* 0x000fe200078e0033 */
[----:B------:R-:W-:Y:S01]  /*c220*/  CS2R R74, SRZ ;  /* 0x00000000004a7805 */ /* 0x000fe2000001ff00 */
[----:B------:R-:W-:Y:S01]  /*c230*/  IMAD.MOV.U32 R3, RZ, RZ, R50 ;  /* 0x000000ffff037224 */ /* 0x000fe200078e0032 */
[----:B------:R-:W-:-:S02]  /*c240*/  CS2R R70, SRZ ;  /* 0x0000000000467805 */ /* 0x000fc4000001ff00 */
[----:B------:R-:W-:Y:S01]  /*c250*/  PRMT R98, R2, 0x7610, R98 ;  /* 0x0000761002627816 */ /* 0x000fe20000000062 */
[----:B------:R-:W-:Y:S01]  /*c260*/  IMAD.MOV.U32 R2, RZ, RZ, R65 ;  /* 0x000000ffff027224 */ /* 0x000fe200078e0041 */
[----:B------:R-:W-:Y:S02]  /*c270*/  PRMT R96, R96, 0x5410, R3 ;  /* 0x0000541060607816 */ /* 0x000fe40000000003 */
[----:B------:R-:W-:Y:S01]  /*c280*/  MOV R3, R64 ;  /* 0x0000004000037202 */ /* 0x000fe20000000f00 */
[----:B--2---:R-:W-:Y:S01]  /*c290*/  CS2R R30, SRZ ;  /* 0x00000000001e7805 */ /* 0x004fe2000001ff00 */
[----:B------:R-:W-:Y:S02]  /*c2a0*/  PRMT R105, R2, 0x7610, R105 ;  /* 0x0000761002697816 */ /* 0x000fe40000000069 */
[----:B------:R-:W-:Y:S01]  /*c2b0*/  PRMT R104, R3, 0x7610, R104 ;  /* 0x0000761003687816 */ /* 0x000fe20000000068 */
[----:B------:R-:W-:Y:S01]  /*c2c0*/  IMAD.MOV.U32 R3, RZ, RZ, R60 ;  /* 0x000000ffff037224 */ /* 0x000fe200078e003c */
[----:B------:R-:W-:-:S04]  /*c2d0*/  MOV R2, R61 ;  /* 0x0000003d00027202 */ /* 0x000fc80000000f00 */
[----:B------:R-:W-:Y:S02]  /*c2e0*/  PRMT R101, R3, 0x5410, R2 ;  /* 0x0000541003657816 */ /* 0x000fe40000000002 */
[----:B------:R-:W2:Y:S04]  /*c2f0*/  SHFL.IDX PT, R3, R26, 0x3, 0x181f ;  /* 0x00781f001a037f89 */ /* 0x000ea800000e0000 */
[----:B------:R4:W1:Y:S02]  /*c300*/  SHFL.IDX PT, R2, R27, 0x3, 0x181f ;  /* 0x00781f001b027f89 */ /* 0x00086400000e0000 */
        /* <DEDUP_REMOVED lines=46> */
.L_x_3015:
[----:B-123--:R-:W-:Y:S05]  /*c5f0*/  BSYNC B0 ;  /* 0x0000000000007941 */ /* 0x00efea0003800000 */
.L_x_3014:
[----:B------:R-:W2:Y:S01]  /*c600*/  LDL R4, [R1] ;  /* 0x0000000001047983 */ /* 0x000ea20000100800 */
        /* <DEDUP_REMOVED lines=17> */
[----:B------:R-:W-:Y:S02]  /*c720*/  PRMT R111, R3, 0x5410, R2 ;  /* 0x00005410036f7816 */ /* 0x000fe40000000002 */
[----:B------:R-:W-:-:S04]  /*c730*/  MOV R2, R74 ;  /* 0x0000004a00027202 */ /* 0x000fc80000000f00 */
[----:B------:R-:W-:Y:S01]  /*c740*/  PRMT R109, R2, 0x7610, R109 ;  /* 0x00007610026d7816 */ /* 0x000fe2000000006d */
[----:B------:R-:W-:-:S05]  /*c750*/  IMAD.MOV.U32 R2, RZ, RZ, R75 ;  /* 0x000000ffff027224 */ /* 0x000fca00078e004b */
        /* <DEDUP_REMOVED lines=8> */
[----:B------:R-:W-:Y:S01]  /*c7e0*/  PRMT R103, R103, 0x5410, R2 ;  /* 0x0000541067677816 */ /* 0x000fe20000000002 */
[----:B------:R-:W-:Y:S01]  /*c7f0*/  BAR.SYNC.DEFER_BLOCKING 0x0 ;  /* 0x0000000000007b1d */ /* 0x000fe20000010000 */
[----:B--2---:R-:W-:-:S05]  /*c800*/  IMAD.IADD R3, R68, 0x1, -R4 ;  /* 0x0000000144037824 */ /* 0x004fca00078e0a04 */
[----:B------:R-:W-:-:S04]  /*c810*/  IMNMX R68, R3, 0x80, PT ;  /* 0x0000008003447817 */ /* 0x000fc80003800200 */
[----:B------:R-:W-:-:S13]  /*c820*/  ISETP.GE.AND P0, PT, R143, R68, PT ;  /* 0x000000448f00720c */ /* 0x000fda0003f06270 */
        /* <DEDUP_REMOVED lines=10> */
[----:B------:R-:W-:Y:S02]  /*c8d0*/  HADD2.F32 R5, -RZ, R4.H0_H0 ;  /* 0x20000004ff057230 */ /* 0x000fe40000004100 */
[----:B-1----:R-:W-:-:S02]  /*c8e0*/  HADD2.F32 R2, -RZ, R11.H1_H1 ;  /* 0x3000000bff027230 */ /* 0x002fc40000004100 */
[----:B------:R-:W-:-:S03]  /*c8f0*/  HADD2.F32 R3, -RZ, R11.H0_H0 ;  /* 0x2000000bff037230 */ /* 0x000fc60000004100 */
[----:B------:R-:W-:-:S04]  /*c900*/  FMUL.FTZ R4, R2, R6 ;  /* 0x0000000602047220 */ /* 0x000fc80000410000 */
[C---:B------:R-:W-:Y:S02]  /*c910*/  FFMA.FTZ R4, R3.reuse, R5, -R4 ;  /* 0x0000000503047223 */ /* 0x040fe40000010804 */
[----:B------:R-:W-:-:S04]  /*c920*/  FMUL.FTZ R3, R3, R6 ;  /* 0x0000000603037220 */ /* 0x000fc80000410000 */
[----:B------:R-:W-:Y:S01]  /*c930*/  FFMA.FTZ R2, R2, R5, R3 ;  /* 0x0000000502027223 */ /* 0x000fe20000010003 */
[----:B------:R-:W-:Y:S02]  /*c940*/  HADD2.F32 R5, -RZ, R8.H0_H0 ;  /* 0x20000008ff057230 */ /* 0x000fe40000004100 */
[----:B------:R-:W-:Y:S02]  /*c950*/  HADD2.F32 R3, -RZ, R82.H0_H0 ;  /* 0x20000052ff037230 */ /* 0x000fe40000004100 */
[----:B------:R-:W-:Y:S01]  /*c960*/  F2FP.PACK_AB R11, R2, R4 ;  /* 0x00000004020b723e */ /* 0x000fe200000000ff */
[----:B------:R-:W-:Y:S02]  /*c970*/  HADD2.F32 R2, -RZ, R69.H0_H0 ;  /* 0x20000045ff027230 */ /* 0x000fe40000004100 */
[----:B------:R-:W-:-:S05]  /*c980*/  HADD2.F32 R4, -RZ, R8.H1_H1 ;  /* 0x30000008ff047230 */ /* 0x000fca0000004100 */
[CC--:B------:R-:W-:Y:S02]  /*c990*/  FMUL.FTZ R6, R4.reuse, R2.reuse ;  /* 0x0000000204067220 */ /* 0x0c0fe40000410000 */
[C---:B------:R-:W-:Y:S02]  /*c9a0*/  FMUL.FTZ R2, R5.reuse, R2 ;  /* 0x0000000205027220 */ /* 0x040fe40000410000 */
[-C--:B------:R-:W-:Y:S01]  /*c9b0*/  FFMA.FTZ R13, R5, R3.reuse, -R6 ;  /* 0x00000003050d7223 */ /* 0x080fe20000010806 */
[--C-:B------:R-:W-:Y:S01]  /*c9c0*/  HADD2.F32 R5, -RZ, R10.reuse.H0_H0 ;  /* 0x2000000aff057230 */ /* 0x100fe20000004100 */
[----:B------:R-:W-:Y:S01]  /*c9d0*/  FFMA.FTZ R8, R4, R3, R2 ;  /* 0x0000000304087223 */ /* 0x000fe20000010002 */
[----:B------:R-:W-:Y:S02]  /*c9e0*/  HADD2.F32 R2, -RZ, R69.H1_H1 ;  /* 0x30000045ff027230 */ /* 0x000fe40000004100 */
[----:B------:R-:W-:Y:S02]  /*c9f0*/  HADD2.F32 R4, -RZ, R10.H1_H1 ;  /* 0x3000000aff047230 */ /* 0x000fe40000004100 */
[----:B------:R-:W-:Y:S01]  /*ca00*/  HADD2.F32 R3, -RZ, R82.H1_H1 ;  /* 0x30000052ff037230 */ /* 0x000fe20000004100 */
[----:B------:R-:W-:Y:S01]  /*ca10*/  F2FP.PACK_AB R8, R8, R13 ;  /* 0x0000000d0808723e */ /* 0x000fe200000000ff */
[----:B------:R-:W-:Y:S01]  /*ca20*/  HADD2.F32 R10, -RZ, R14.H0_H0 ;  /* 0x2000000eff0a7230 */ /* 0x000fe20000004100 */
[----:B------:R-:W-:-:S02]  /*ca30*/  FMUL.FTZ R6, R4, R2 ;  /* 0x0000000204067220 */ /* 0x000fc40000410000 */
[C---:B------:R-:W-:Y:S02]  /*ca40*/  FMUL.FTZ R2, R5.reuse, R2 ;  /* 0x0000000205027220 */ /* 0x040fe40000410000 */
[-C--:B------:R-:W-:Y:S02]  /*ca50*/  FFMA.FTZ R6, R5, R3.reuse, -R6 ;  /* 0x0000000305067223 */ /* 0x080fe40000010806 */
[----:B------:R-:W-:Y:S01]  /*ca60*/  FFMA.FTZ R5, R4, R3, R2 ;  /* 0x0000000304057223 */ /* 0x000fe20000010002 */
[--C-:B------:R-:W-:Y:S02]  /*ca70*/  HADD2.F32 R2, -RZ, R9.reuse.H1_H1 ;  /* 0x30000009ff027230 */ /* 0x100fe40000004100 */
[----:B------:R-:W-:Y:S02]  /*ca80*/  HADD2.F32 R3, -RZ, R9.H0_H0 ;  /* 0x20000009ff037230 */ /* 0x000fe40000004100 */
[----:B------:R-:W-:Y:S01]  /*ca90*/  HADD2.F32 R9, -RZ, R15.H0_H0 ;  /* 0x2000000fff097230 */ /* 0x000fe20000004100 */
[----:B------:R-:W-:-:S04]  /*caa0*/  FMUL.FTZ R4, R2, R10 ;  /* 0x0000000a02047220 */ /* 0x000fc80000410000 */
[C---:B------:R-:W-:Y:S02]  /*cab0*/  FFMA.FTZ R4, R3.reuse, R9, -R4 ;  /* 0x0000000903047223 */ /* 0x040fe40000010804 */
[----:B------:R-:W-:Y:S01]  /*cac0*/  FMUL.FTZ R3, R3, R10 ;  /* 0x0000000a03037220 */ /* 0x000fe20000410000 */
[----:B------:R-:W-:-:S03]  /*cad0*/  F2FP.PACK_AB R10, R5, R6 ;  /* 0x00000006050a723e */ /* 0x000fc600000000ff */
[----:B------:R-:W-:-:S05]  /*cae0*/  FFMA.FTZ R3, R2, R9, R3 ;  /* 0x0000000902037223 */ /* 0x000fca0000010003 */
[----:B------:R-:W-:-:S05]  /*caf0*/  F2FP.PACK_AB R9, R3, R4 ;  /* 0x000000040309723e */ /* 0x000fca00000000ff */
[----:B------:R1:W-:Y:S02]  /*cb00*/  STS.128 [R216+0x10080], R8 ;  /* 0x01008008d8007388 */ /* 0x0003e40000000c00 */
.L_x_3019:
[----:B------:R-:W-:Y:S05]  /*cb10*/  BSYNC B0 ;  /* 0x0000000000007941 */ /* 0x000fea0003800000 */
.L_x_3018:
        /* <DEDUP_REMOVED lines=45> */
.L_x_3021:
[----:B------:R-:W-:Y:S05]  /*cdf0*/  BSYNC B0 ;  /* 0x0000000000007941 */ /* 0x000fea0003800000 */
.L_x_3020:
        /* <DEDUP_REMOVED lines=45> */
.L_x_3023:
[----:B------:R-:W-:Y:S05]  /*d0d0*/  BSYNC B0 ;  /* 0x0000000000007941 */ /* 0x000fea0003800000 */
.L_x_3022:
        /* <DEDUP_REMOVED lines=12> */
[C---:B------:R-:W-:Y:S01]  /*d1a0*/  FFMA.FTZ R16, R3.reuse, R5, -R4 ;  /* 0x0000000503107223 */ /* 0x040fe20000010804 */
[----:B------:R-:W-:Y:S01]  /*d1b0*/  HADD2.F32 R4, -RZ, R8.H1_H1 ;  /* 0x30000008ff047230 */ /* 0x000fe20000004100 */
[----:B------:R-:W-:-:S04]  /*d1c0*/  FMUL.FTZ R3, R3, R6 ;  /* 0x0000000603037220 */ /* 0x000fc80000410000 */
[----:B------:R-:W-:Y:S01]  /*d1d0*/  FFMA.FTZ R11, R2, R5, R3 ;  /* 0x00000005020b7223 */ /* 0x000fe20000010003 */
[----:B------:R-:W-:Y:S02]  /*d1e0*/  HADD2.F32 R2, -RZ, R87.H1_H1 ;  /* 0x30000057ff027230 */ /* 0x000fe40000004100 */
[----:B------:R-:W-:Y:S02]  /*d1f0*/  HADD2.F32 R5, -RZ, R8.H0_H0 ;  /* 0x20000008ff057230 */ /* 0x000fe40000004100 */
[--C-:B------:R-:W-:Y:S01]  /*d200*/  HADD2.F32 R3, -RZ, R89.reuse.H1_H1 ;  /* 0x30000059ff037230 */ /* 0x100fe20000004100 */
[C---:B------:R-:W-:Y:S01]  /*d210*/  FMUL.FTZ R6, R4.reuse, R2 ;  /* 0x0000000204067220 */ /* 0x040fe20000410000 */
[----:B------:R-:W-:Y:S01]  /*d220*/  F2FP.PACK_AB R11, R11, R16 ;  /* 0x000000100b0b723e */ /* 0x000fe200000000ff */
[C---:B------:R-:W-:Y:S02]  /*d230*/  FMUL.FTZ R2, R5.reuse, R2 ;  /* 0x0000000205027220 */ /* 0x040fe40000410000 */
[-C--:B------:R-:W-:Y:S01]  /*d240*/  FFMA.FTZ R13, R5, R3.reuse, -R6 ;  /* 0x00000003050d7223 */ /* 0x080fe20000010806 */
[----:B------:R-:W-:Y:S01]  /*d250*/  HADD2.F32 R5, -RZ, R10.H0_H0 ;  /* 0x2000000aff057230 */ /* 0x000fe20000004100 */
[----:B------:R-:W-:Y:S01]  /*d260*/  FFMA.FTZ R8, R4, R3, R2 ;  /* 0x0000000304087223 */ /* 0x000fe20000010002 */
[----:B------:R-:W-:-:S02]  /*d270*/  HADD2.F32 R2, -RZ, R89.H0_H0 ;  /* 0x20000059ff027230 */ /* 0x000fc40000004100 */
[----:B------:R-:W-:Y:S02]  /*d280*/  HADD2.F32 R4, -RZ, R10.H1_H1 ;  /* 0x3000000aff047230 */ /* 0x000fe40000004100 */
[----:B------:R-:W-:Y:S01]  /*d290*/  HADD2.F32 R3, -RZ, R90.H1_H1 ;  /* 0x3000005aff037230 */ /* 0x000fe20000004100 */
[----:B------:R-:W-:Y:S02]  /*d2a0*/  F2FP.PACK_AB R8, R8, R13 ;  /* 0x0000000d0808723e */ /* 0x000fe400000000ff */
[CC--:B------:R-:W-:Y:S02]  /*d2b0*/  FMUL.FTZ R6, R4.reuse, R2.reuse ;  /* 0x0000000204067220 */ /* 0x0c0fe40000410000 */
[C---:B------:R-:W-:Y:S02]  /*d2c0*/  FMUL.FTZ R2, R5.reuse, R2 ;  /* 0x0000000205027220 */ /* 0x040fe40000410000 */
[-C--:B------:R-:W-:Y:S02]  /*d2d0*/  FFMA.FTZ R10, R5, R3.reuse, -R6 ;  /* 0x00000003050a7223 */ /* 0x080fe40000010806 */
[----:B------:R-:W-:Y:S01]  /*d2e0*/  FFMA.FTZ R6, R4, R3, R2 ;  /* 0x0000000304067223 */ /* 0x000fe20000010002 */
[----:B------:R-:W-:-:S02]  /*d2f0*/  HADD2.F32 R4, -RZ, R14.H0_H0 ;  /* 0x2000000eff047230 */ /* 0x000fc40000004100 */
[--C-:B------:R-:W-:Y:S02]  /*d300*/  HADD2.F32 R2, -RZ, R9.reuse.H1_H1 ;  /* 0x30000009ff027230 */ /* 0x100fe40000004100 */
[----:B------:R-:W-:Y:S01]  /*d310*/  HADD2.F32 R3, -RZ, R9.H0_H0 ;  /* 0x20000009ff037230 */ /* 0x000fe20000004100 */
[----:B------:R-:W-:Y:S01]  /*d320*/  F2FP.PACK_AB R10, R6, R10 ;  /* 0x0000000a060a723e */ /* 0x000fe200000000ff */
[----:B------:R-:W-:Y:S01]  /*d330*/  HADD2.F32 R9, -RZ, R15.H0_H0 ;  /* 0x2000000fff097230 */ /* 0x000fe20000004100 */
[CC--:B------:R-:W-:Y:S02]  /*d340*/  FMUL.FTZ R5, R2.reuse, R4.reuse ;  /* 0x0000000402057220 */ /* 0x0c0fe40000410000 */
[C---:B------:R-:W-:Y:S02]  /*d350*/  FMUL.FTZ R4, R3.reuse, R4 ;  /* 0x0000000403047220 */ /* 0x040fe40000410000 */
[-C--:B------:R-:W-:Y:S02]  /*d360*/  FFMA.FTZ R3, R3, R9.reuse, -R5 ;  /* 0x0000000903037223 */ /* 0x080fe40000010805 */
[----:B------:R-:W-:-:S05]  /*d370*/  FFMA.FTZ R2, R2, R9, R4 ;  /* 0x0000000902027223 */ /* 0x000fca0000010004 */
[----:B------:R-:W-:-:S05]  /*d380*/  F2FP.PACK_AB R9, R2, R3 ;  /* 0x000000030209723e */ /* 0x000fca00000000ff */
[----:B------:R1:W-:Y:S02]  /*d390*/  STS.128 [R216+0x1c080], R8 ;  /* 0x01c08008d8007388 */ /* 0x0003e40000000c00 */
.L_x_3017:
[----:B------:R-:W-:Y:S05]  /*d3a0*/  BSYNC B1 ;  /* 0x0000000000017941 */ /* 0x000fea0003800000 */
.L_x_3016:
        /* <DEDUP_REMOVED lines=9> */
[----:B------:R-:W-:-:S03]  /*d440*/  SHF.R.U32.HI R3, RZ, 0x10, R39 ;  /* 0x00000010ff037819 */ /* 0x000fc60000011627 */
[----:B------:R-:W-:Y:S02]  /*d450*/  HADD2.F32 R2, -RZ, R2.H0_H0 ;  /* 0x20000002ff027230 */ /* 0x000fe40000004100 */
[----:B------:R-:W-:Y:S02]  /*d460*/  HADD2.F32 R3, -RZ, R3.H0_H0 ;  /* 0x20000003ff037230 */ /* 0x000fe40000004100 */
[--C-:B-1----:R-:W-:Y:S02]  /*d470*/  HADD2.F32 R4, -RZ, R11.reuse.H1_H1 ;  /* 0x3000000bff047230 */ /* 0x102fe40000004100 */
[----:B------:R-:W-:-:S03]  /*d480*/  HADD2.F32 R5, -RZ, R11.H0_H0 ;  /* 0x2000000bff057230 */ /* 0x000fc60000004100 */
[CC--:B------:R-:W-:Y:S02]  /*d490*/  FMUL.FTZ R6, R4.reuse, R2.reuse ;  /* 0x0000000204067220 */ /* 0x0c0fe40000410000 */
[C---:B------:R-:W-:Y:S02]  /*d4a0*/  FMUL.FTZ R2, R5.reuse, R2 ;  /* 0x0000000205027220 */ /* 0x040fe40000410000 */
[-C--:B------:R-:W-:Y:S01]  /*d4b0*/  FFMA.FTZ R15, R5, R3.reuse, -R6 ;  /* 0x00000003050f7223 */ /* 0x080fe20000010806 */
[--C-:B------:R-:W-:Y:S01]  /*d4c0*/  HADD2.F32 R5, -RZ, R8.reuse.H0_H0 ;  /* 0x20000008ff057230 */ /* 0x100fe20000004100 */
[----:B------:R-:W-:Y:S01]  /*d4d0*/  FFMA.FTZ R11, R4, R3, R2 ;  /* 0x00000003040b7223 */ /* 0x000fe20000010002 */
[----:B------:R-:W-:Y:S01]  /*d4e0*/  HADD2.F32 R4, -RZ, R8.H1_H1 ;  /* 0x30000008ff047230 */ /* 0x000fe20000004100 */
[----:B------:R-:W-:Y:S01]  /*d4f0*/  SHF.R.U64 R8, R36, 0x10, R37 ;  /* 0x0000001024087819 */ /* 0x000fe20000001225 */
[----:B------:R-:W-:Y:S02]  /*d500*/  HADD2.F32 R2, -RZ, R87.H0_H0 ;  /* 0x20000057ff027230 */ /* 0x000fe40000004100 */
[----:B------:R-:W-:Y:S01]  /*d510*/  HADD2.F32 R3, -RZ, R88.H1_H1 ;  /* 0x30000058ff037230 */ /* 0x000fe20000004100 */
[----:B------:R-:W-:Y:S01]  /*d520*/  F2FP.PACK_AB R11, R11, R15 ;  /* 0x0000000f0b0b723e */ /* 0x000fe200000000ff */
[----:B------:R-:W-:Y:S01]  /*d530*/  HADD2.F32 R8, -RZ, R8.H0_H0 ;  /* 0x20000008ff087230 */ /* 0x000fe20000004100 */
[----:B------:R-:W-:-:S02]  /*d540*/  FMUL.FTZ R6, R4, R2 ;  /* 0x0000000204067220 */ /* 0x000fc40000410000 */
        /* <DEDUP_REMOVED lines=17> */
[----:B------:R-:W-:Y:S01]  /*d660*/  FMUL.FTZ R4, R3, R8 ;  /* 0x0000000803047220 */ /* 0x000fe20000410000 */
[----:B------:R-:W-:Y:S01]  /*d670*/  F2FP.PACK_AB R8, R13, R14 ;  /* 0x0000000e0d08723e */ /* 0x000fe200000000ff */
[-C--:B------:R-:W-:Y:S02]  /*d680*/  FFMA.FTZ R3, R3, R9.reuse, -R5 ;  /* 0x0000000903037223 */ /* 0x080fe40000010805 */
[----:B------:R-:W-:-:S05]  /*d690*/  FFMA.FTZ R2, R2, R9, R4 ;  /* 0x0000000902027223 */ /* 0x000fca0000010004 */
[----:B------:R-:W-:-:S05]  /*d6a0*/  F2FP.PACK_AB R9, R2, R3 ;  /* 0x000000030209723e */ /* 0x000fca00000000ff */
[----:B------:R1:W-:Y:S02]  /*d6b0*/  STS.128 [R216+0x11080], R8 ;  /* 0x01108008d8007388 */ /* 0x0003e40000000c00 */
.L_x_3027:
[----:B------:R-:W-:Y:S05]  /*d6c0*/  BSYNC B0 ;  /* 0x0000000000007941 */ /* 0x000fea0003800000 */
.L_x_3026:
        /* <DEDUP_REMOVED lines=18> */
[----:B------:R-:W-:Y:S01]  /*d7f0*/  HADD2.F32 R3, -RZ, R92.H0_H0 ;  /* 0x2000005cff037230 */ /* 0x000fe20000004100 */
        /* <DEDUP_REMOVED lines=26> */
.L_x_3029:
[----:B------:R-:W-:Y:S05]  /*d9a0*/  BSYNC B0 ;  /* 0x0000000000007941 */ /* 0x000fea0003800000 */
.L_x_3028:
[----:B------:R-:W-:Y:S01]  /*d9b0*/  ISETP.GE.AND P0, PT, R146, c[0x0][0x27c], PT ;  /* 0x00009f0092007a0c */ /* 0x000fe20003f06270 */
[----:B------:R-:W-:-:S12]  /*d9c0*/  BSSY B0, `(.L_x_3030) ;  /* 0x000002c000007945 */ /* 0x000fd80003800000 */
[----:B------:R-:W-:Y:S05]  /*d9d0*/  @P0 BRA `(.L_x_3031) ;  /* 0x000002a000000947 */ /* 0x000fea0003800000 */
[----:B-1----:R-:W1:Y:S01]  /*d9e0*/  LDS.128 R8, [R216+0x19080] ;  /* 0x01908000d8087984 */ /* 0x002e620000000c00 */
[----:B------:R-:W-:Y:S02]  /*d9f0*/  SHF.R.U32.HI R2, RZ, 0x10, R47 ;  /* 0x00000010ff027819 */ /* 0x000fe4000001162f */
[--C-:B------:R-:W-:Y:S02]  /*da00*/  SHF.R.U32.HI R3, RZ, 0x10, R45.reuse ;  /* 0x00000010ff037819 */ /* 0x100fe4000001162d */
[----:B------:R-:W-:Y:S01]  /*da10*/  SHF.R.U64 R13, R44, 0x10, R45 ;  /* 0x000000102c0d7819 */ /* 0x000fe2000000122d */
[----:B------:R-:W-:Y:S02]  /*da20*/  HADD2.F32 R2, -RZ, R2.H0_H0 ;  /* 0x20000002ff027230 */ /* 0x000fe40000004100 */
[----:B------:R-:W-:Y:S02]  /*da30*/  HADD2.F32 R3, -RZ, R3.H0_H0 ;  /* 0x20000003ff037230 */ /* 0x000fe40000004100 */
[----:B-1----:R-:W-:-:S02]  /*da40*/  HADD2.F32 R4, -RZ, R11.H1_H1 ;  /* 0x3000000bff047230 */ /* 0x002fc40000004100 */
[----:B------:R-:W-:Y:S01]  /*da50*/  HADD2.F32 R5, -RZ, R11.H0_H0 ;  /* 0x2000000bff057230 */ /* 0x000fe20000004100 */
[----:B------:R-:W-:Y:S02]  /*da60*/  SHF.R.U64 R11, R46, 0x10, R47 ;  /* 0x000000102e0b7819 */ /* 0x000fe4000000122f */
[CC--:B------:R-:W-:Y:S02]  /*da70*/  FMUL.FTZ R6, R4.reuse, R2.reuse ;  /* 0x0000000204067220 */ /* 0x0c0fe40000410000 */
[C---:B------:R-:W-:Y:S01]  /*da80*/  FMUL.FTZ R2, R5.reuse, R2 ;  /* 0x0000000205027220 */ /* 0x040fe20000410000 */
[----:B------:R-:W-:Y:S01]  /*da90*/  HADD2.F32 R18, -RZ, R11.H0_H0 ;  /* 0x2000000bff127230 */ /* 0x000fe20000004100 */
[-C--:B------:R-:W-:Y:S01]  /*daa0*/  FFMA.FTZ R17, R5, R3.reuse, -R6 ;  /* 0x0000000305117223 */ /* 0x080fe20000010806 */
[----:B------:R-:W-:Y:S01]  /*dab0*/  HADD2.F32 R5, -RZ, R8.H0_H0 ;  /* 0x20000008ff057230 */ /* 0x000fe20000004100 */
[----:B------:R-:W-:Y:S01]  /*dac0*/  FFMA.FTZ R16, R4, R3, R2 ;  /* 0x0000000304107223 */ /* 0x000fe20000010002 */
[----:B------:R-:W-:-:S02]  /*dad0*/  HADD2.F32 R2, -RZ, R93.H0_H0 ;  /* 0x2000005dff027230 */ /* 0x000fc40000004100 */
[----:B------:R-:W-:Y:S02]  /*dae0*/  HADD2.F32 R4, -RZ, R8.H1_H1 ;  /* 0x30000008ff047230 */ /* 0x000fe40000004100 */
[----:B------:R-:W-:Y:S02]  /*daf0*/  HADD2.F32 R3, -RZ, R94.H0_H0 ;  /* 0x2000005eff037230 */ /* 0x000fe40000004100 */
[----:B------:R-:W-:Y:S01]  /*db00*/  HADD2.F32 R8, -RZ, R10.H1_H1 ;  /* 0x3000000aff087230 */ /* 0x000fe20000004100 */
[CC--:B------:R-:W-:Y:S01]  /*db10*/  FMUL.FTZ R6, R4.reuse, R2.reuse ;  /* 0x0000000204067220 */ /* 0x0c0fe20000410000 */
[----:B------:R-:W-:Y:S01]  /*db20*/  HADD2.F32 R11, -RZ, R13.H0_H0 ;  /* 0x2000000dff0b7230 */ /* 0x000fe20000004100 */
[C---:B------:R-:W-:Y:S02]  /*db30*/  FMUL.FTZ R2, R5.reuse, R2 ;  /* 0x0000000205027220 */ /* 0x040fe40000410000 */
[-C--:B------:R-:W-:Y:S01]  /*db40*/  FFMA.FTZ R15, R5, R3.reuse, -R6 ;  /* 0x00000003050f7223 */ /* 0x080fe20000010806 */
[----:B------:R-:W-:Y:S01]  /*db50*/  HADD2.F32 R6, -RZ, R93.H1_H1 ;  /* 0x3000005dff067230 */ /* 0x000fe20000004100 */
[----:B------:R-:W-:Y:S01]  /*db60*/  FFMA.FTZ R14, R4, R3, R2 ;  /* 0x00000003040e7223 */ /* 0x000fe20000010002 */
[----:B------:R-:W-:-:S02]  /*db70*/  HADD2.F32 R2, -RZ, R94.H1_H1 ;  /* 0x3000005eff027230 */ /* 0x000fc40000004100 */
[----:B------:R-:W-:Y:S01]  /*db80*/  HADD2.F32 R3, -RZ, R10.H0_H0 ;  /* 0x2000000aff037230 */ /* 0x000fe20000004100 */
[-C--:B------:R-:W-:Y:S01]  /*db90*/  FMUL.FTZ R10, R8, R6.reuse ;  /* 0x00000006080a7220 */ /* 0x080fe20000410000 */
[--C-:B------:R-:W-:Y:S02]  /*dba0*/  HADD2.F32 R4, -RZ, R9.reuse.H1_H1 ;  /* 0x30000009ff047230 */ /* 0x100fe40000004100 */
[----:B------:R-:W-:Y:S01]  /*dbb0*/  HADD2.F32 R5, -RZ, R9.H0_H0 ;  /* 0x20000009ff057230 */ /* 0x000fe20000004100 */
[C---:B------:R-:W-:Y:S02]  /*dbc0*/  FMUL.FTZ R6, R3.reuse, R6 ;  /* 0x0000000603067220 */ /* 0x040fe40000410000 */
[----:B------:R-:W-:Y:S02]  /*dbd0*/  FFMA.FTZ R10, R3, R2, -R10 ;  /* 0x00000002030a7223 */ /* 0x000fe4000001080a */
[-C--:B------:R-:W-:Y:S02]  /*dbe0*/  FMUL.FTZ R3, R4, R18.reuse ;  /* 0x0000001204037220 */ /* 0x080fe40000410000 */
[----:B------:R-:W-:-:S02]  /*dbf0*/  FMUL.FTZ R9, R5, R18 ;  /* 0x0000001205097220 */ /* 0x000fc40000410000 */
[----:B------:R-:W-:Y:S02]  /*dc00*/  FFMA.FTZ R5, R5, R11, -R3 ;  /* 0x0000000b05057223 */ /* 0x000fe40000010803 */
[----:B------:R-:W-:Y:S01]  /*dc10*/  FFMA.FTZ R2, R8, R2, R6 ;  /* 0x0000000208027223 */ /* 0x000fe20000010006 */
[----:B------:R-:W-:Y:S01]  /*dc20*/  F2FP.PACK_AB R8, R14, R15 ;  /* 0x0000000f0e08723e */ /* 0x000fe200000000ff */
[----:B------:R-:W-:Y:S01]  /*dc30*/  FFMA.FTZ R3, R4, R11, R9 ;  /* 0x0000000b04037223 */ /* 0x000fe20000010009 */
[----:B------:R-:W-:Y:S02]  /*dc40*/  F2FP.PACK_AB R11, R16, R17 ;  /* 0x00000011100b723e */ /* 0x000fe400000000ff */
[----:B------:R-:W-:Y:S02]  /*dc50*/  F2FP.PACK_AB R10, R2, R10 ;  /* 0x0000000a020a723e */ /* 0x000fe400000000ff */
[----:B------:R-:W-:-:S05]  /*dc60*/  F2FP.PACK_AB R9, R3, R5 ;  /* 0x000000050309723e */ /* 0x000fca00000000ff */
[----:B------:R1:W-:Y:S02]  /*dc70*/  STS.128 [R216+0x19080], R8 ;  /* 0x01908008d8007388 */ /* 0x0003e40000000c00 */
.L_x_3031:
[----:B------:R-:W-:Y:S05]  /*dc80*/  BSYNC B0 ;  /* 0x0000000000007941 */ /* 0x000fea0003800000 */
.L_x_3030:
[----:B------:R-:W-:-:S13]  /*dc90*/  ISETP.GE.AND P0, PT, R147, c[0x0][0x27c], PT ;  /* 0x00009f0093007a0c */ /* 0x000fda0003f06270 */
[----:B------:R-:W-:Y:S05]  /*dca0*/  @P0 BRA `(.L_x_3025) ;  /* 0x000002a000000947 */ /* 0x000fea0003800000 */
[----:B-1----:R-:W1:Y:S01]  /*dcb0*/  LDS.128 R8, [R216+0x1d080] ;  /* 0x01d08000d8087984 */ /* 0x002e620000000c00 */
[----:B------:R-:W-:Y:S02]  /*dcc0*/  SHF.R.U32.HI R2, RZ, 0x10, R49 ;  /* 0x00000010ff027819 */ /* 0x000fe40000011631 */
[----:B------:R-:W-:Y:S02]  /*dcd0*/  SHF.R.U32.HI R3, RZ, 0x10, R55 ;  /* 0x00000010ff037819 */ /* 0x000fe40000011637 */
[----:B------:R-:W-:Y:S02]  /*dce0*/  SHF.R.U64 R17, R48, 0x10, R49 ;  /* 0x0000001030117819 */ /* 0x000fe40000001231 */
[----:B------:R-:W-:Y:S01]  /*dcf0*/  SHF.R.U64 R18, R54, 0x10, R55 ;  /* 0x0000001036127819 */ /* 0x000fe20000001237 */
[----:B------:R-:W-:Y:S02]  /*dd00*/  HADD2.F32 R20, -RZ, R3.H0_H0 ;  /* 0x20000003ff147230 */ /* 0x000fe40000004100 */
[----:B------:R-:W-:-:S02]  /*dd10*/  HADD2.F32 R3, -RZ, R97.H1_H1 ;  /* 0x30000061ff037230 */ /* 0x000fc40000004100 */
[----:B------:R-:W-:Y:S02]  /*dd20*/  HADD2.F32 R18, -RZ, R18.H0_H0 ;  /* 0x20000012ff127230 */ /* 0x000fe40000004100 */
[--C-:B-1----:R-:W-:Y:S02]  /*dd30*/  HADD2.F32 R15, -RZ, R10.reuse.H0_H0 ;  /* 0x2000000aff0f7230 */ /* 0x102fe40000004100 */
[----:B------:R-:W-:Y:S02]  /*dd40*/  HADD2.F32 R6, -RZ, R10.H1_H1 ;  /* 0x3000000aff067230 */ /* 0x000fe40000004100 */
[--C-:B------:R-:W-:Y:S02]  /*dd50*/  HADD2.F32 R5, -RZ, R11.reuse.H1_H1 ;  /* 0x3000000bff057230 */ /* 0x100fe40000004100 */
[----:B------:R-:W-:Y:S02]  /*dd60*/  HADD2.F32 R10, -RZ, R2.H0_H0 ;  /* 0x20000002ff0a7230 */ /* 0x000fe40000004100 */
[----:B------:R-:W-:-:S02]  /*dd70*/  HADD2.F32 R14, -RZ, R11.H0_H0 ;  /* 0x2000000bff0e7230 */ /* 0x000fc40000004100 */
[--C-:B------:R-:W-:Y:S02]  /*dd80*/  HADD2.F32 R13, -RZ, R8.reuse.H0_H0 ;  /* 0x20000008ff0d7230 */ /* 0x100fe40000004100 */
[----:B------:R-:W-:Y:S02]  /*dd90*/  HADD2.F32 R11, -RZ, R8.H1_H1 ;  /* 0x30000008ff0b7230 */ /* 0x000fe40000004100 */
[--C-:B------:R-:W-:Y:S02]  /*dda0*/  HADD2.F32 R8, -RZ, R9.reuse.H0_H0 ;  /* 0x20000009ff087230 */ /* 0x100fe40000004100 */
[----:B------:R-:W-:Y:S01]  /*ddb0*/  HADD2.F32 R4, -RZ, R9.H1_H1 ;  /* 0x30000009ff047230 */ /* 0x000fe20000004100 */
[-C--:B------:R-:W-:Y:S01]  /*ddc0*/  FMUL.FTZ R9, R5, R10.reuse ;  /* 0x0000000a05097220 */ /* 0x080fe20000410000 */
[----:B------:R-:W-:Y:S01]  /*ddd0*/  HADD2.F32 R2, -RZ, R96.H0_H0 ;  /* 0x20000060ff027230 */ /* 0x000fe20000004100 */
[C---:B------:R-:W-:Y:S02]  /*dde0*/  FMUL.FTZ R10, R14.reuse, R10 ;  /* 0x0000000a0e0a7220 */ /* 0x040fe40000410000 */
[----:B------:R-:W-:-:S02]  /*ddf0*/  FFMA.FTZ R19, R14, R20, -R9 ;  /* 0x000000140e137223 */ /* 0x000fc40000010809 */
[-C--:B------:R-:W-:Y:S02]  /*de00*/  FMUL.FTZ R16, R11, R2.reuse ;  /* 0x000000020b107220 */ /* 0x080fe40000410000 */
[C---:B------:R-:W-:Y:S01]  /*de10*/  FMUL.FTZ R9, R13.reuse, R2 ;  /* 0x000000020d097220 */ /* 0x040fe20000410000 */
[----:B------:R-:W-:Y:S01]  /*de20*/  HADD2.F32 R2, -RZ, R97.H0_H0 ;  /* 0x20000061ff027230 */ /* 0x000fe20000004100 */
[-C--:B------:R-:W-:Y:S02]  /*de30*/  FFMA.FTZ R16, R13, R3.reuse, -R16 ;  /* 0x000000030d107223 */ /* 0x080fe40000010810 */
[----:B------:R-:W-:Y:S01]  /*de40*/  FFMA.FTZ R13, R11, R3, R9 ;  /* 0x000000030b0d7223 */ /* 0x000fe20000010009 */
[----:B------:R-:W-:Y:S01]  /*de50*/  HADD2.F32 R11, -RZ, R17.H0_H0 ;  /* 0x20000011ff0b7230 */ /* 0x000fe20000004100 */
[----:B------:R-:W-:Y:S01]  /*de60*/  FFMA.FTZ R14, R5, R20, R10 ;  /* 0x00000014050e7223 */ /* 0x000fe2000001000a */
[----:B------:R-:W-:Y:S01]  /*de70*/  HADD2.F32 R3, -RZ, R98.H1_H1 ;  /* 0x30000062ff037230 */ /* 0x000fe20000004100 */
[----:B------:R-:W-:-:S02]  /*de80*/  FMUL.FTZ R5, R6, R2 ;  /* 0x0000000206057220 */ /* 0x000fc40000410000 */
[C---:B------:R-:W-:Y:S02]  /*de90*/  FMUL.FTZ R2, R15.reuse, R2 ;  /* 0x000000020f027220 */ /* 0x040fe40000410000 */
[-C--:B------:R-:W-:Y:S02]  /*dea0*/  FMUL.FTZ R9, R4, R11.reuse ;  /* 0x0000000b04097220 */ /* 0x080fe40000410000 */
[----:B------:R-:W-:Y:S02]  /*deb0*/  FMUL.FTZ R11, R8, R11 ;  /* 0x0000000b080b7220 */ /* 0x000fe40000410000 */
[-C--:B------:R-:W-:Y:S02]  /*dec0*/  FFMA.FTZ R10, R15, R3.reuse, -R5 ;  /* 0x000000030f0a7223 */ /* 0x080fe40000010805 */
[----:B------:R-:W-:Y:S02]  /*ded0*/  FFMA.FTZ R3, R6, R3, R2 ;  /* 0x0000000306037223 */ /* 0x000fe40000010002 */
[----:B------:R-:W-:Y:S01]  /*dee0*/  FFMA.FTZ R5, R8, R18, -R9 ;  /* 0x0000001208057223 */ /* 0x000fe20000010809 */
[----:B------:R-:W-:Y:S01]  /*def0*/  F2FP.PACK_AB R8, R13, R16 ;  /* 0x000000100d08723e */ /* 0x000fe200000000ff */
[----:B------:R-:W-:Y:S01]  /*df00*/  FFMA.FTZ R2, R4, R18, R11 ;  /* 0x0000001204027223 */ /* 0x000fe2000001000b */
[----:B------:R-:W-:-:S02]  /*df10*/  F2FP.PACK_AB R11, R14, R19 ;  /* 0x000000130e0b723e */ /* 0x000fc400000000ff */
[----:B------:R-:W-:Y:S02]  /*df20*/  F2FP.PACK_AB R10, R3, R10 ;  /* 0x0000000a030a723e */ /* 0x000fe400000000ff */
[----:B------:R-:W-:-:S05]  /*df30*/  F2FP.PACK_AB R9, R2, R5 ;  /* 0x000000050209723e */ /* 0x000fca00000000ff */
[----:B------:R1:W-:Y:S02]  /*df40*/  STS.128 [R216+0x1d080], R8 ;  /* 0x01d08008d8007388 */ /* 0x0003e40000000c00 */
.L_x_3025:
[----:B------:R-:W-:Y:S05]  /*df50*/  BSYNC B1 ;  /* 0x0000000000017941 */ /* 0x000fea0003800000 */
.L_x_3024:
        /* <DEDUP_REMOVED lines=30> */
[----:B------:R-:W-:Y:S01]  /*e140*/  HADD2.F32 R2, -RZ, R95.H1_H1 ;  /* 0x3000005fff027230 */ /* 0x000fe20000004100 */
[-C--:B------:R-:W-:Y:S02]  /*e150*/  FFMA.FTZ R16, R13, R3.reuse, -R16 ;  /* 0x000000030d107223 */ /* 0x080fe40000010810 */
[----:B------:R-:W-:Y:S01]  /*e160*/  FFMA.FTZ R13, R11, R3, R9 ;  /* 0x000000030b0d7223 */ /* 0x000fe20000010009 */
[----:B------:R-:W-:Y:S01]  /*e170*/  HADD2.F32 R11, -RZ, R17.H0_H0 ;  /* 0x20000011ff0b7230 */ /* 0x000fe20000004100 */
[----:B------:R-:W-:Y:S01]  /*e180*/  FFMA.FTZ R14, R5, R20, R10 ;  /* 0x00000014050e7223 */ /* 0x000fe2000001000a */
[----:B------:R-:W-:Y:S01]  /*e190*/  HADD2.F32 R3, -RZ, R98.H0_H0 ;  /* 0x20000062ff037230 */ /* 0x000fe20000004100 */
        /* <DEDUP_REMOVED lines=13> */
.L_x_3035:
[----:B------:R-:W-:Y:S05]  /*e270*/  BSYNC B0 ;  /* 0x0000000000007941 */ /* 0x000fea0003800000 */
.L_x_3034:
        /* <DEDUP_REMOVED lines=9> */
[----:B------:R-:W-:-:S02]  /*e310*/  HADD2.F32 R3, -RZ, R100.H0_H0 ;  /* 0x20000064ff037230 */ /* 0x000fc40000004100 */
        /* <DEDUP_REMOVED lines=35> */
.L_x_3037:
[----:B------:R-:W-:Y:S05]  /*e550*/  BSYNC B0 ;  /* 0x0000000000007941 */ /* 0x000fea0003800000 */
.L_x_3036:
        /* <DEDUP_REMOVED lines=45> */
.L_x_3039:
[----:B------:R-:W-:Y:S05]  /*e830*/  BSYNC B0 ;  /* 0x0000000000007941 */ /* 0x000fea0003800000 */
.L_x_3038:
        /* <DEDUP_REMOVED lines=44> */
.L_x_3033:
[----:B------:R-:W-:Y:S05]  /*eb00*/  BSYNC B1 ;  /* 0x0000000000017941 */ /* 0x000fea0003800000 */
.L_x_3032:
        /* <DEDUP_REMOVED lines=48> */
.L_x_3042:
[----:B------:R-:W-:Y:S05]  /*ee10*/  BSYNC B0 ;  /* 0x0000000000007941 */ /* 0x000fea0003800000 */
.L_x_3041:
        /* <DEDUP_REMOVED lines=45> */
.L_x_3044:
[----:B------:R-:W-:Y:S05]  /*f0f0*/  BSYNC B0 ;  /* 0x0000000000007941 */ /* 0x000fea0003800000 */
.L_x_3043:
        /* <DEDUP_REMOVED lines=45> */
.L_x_3046:
[----:B------:R-:W-:Y:S05]  /*f3d0*/  BSYNC B0 ;  /* 0x0000000000007941 */ /* 0x000fea0003800000 */
.L_x_3045:
        /* <DEDUP_REMOVED lines=43> */
[----:B------:R1:W-:Y:S01]  /*f690*/  STS.128 [R216+0x1f080], R8 ;  /* 0x01f08008d8007388 */ /* 0x0003e20000000c00 */
[----:B------:R-:W-:Y:S05]  /*f6a0*/  BRA `(.L_x_3040) ;  /* 0x000047a000007947 */ /* 0x000fea0003800000 */
.L_x_3007:
        /* <DEDUP_REMOVED lines=24> */
[----:B------:R-:W-:-:S05]  /*f830*/  MOV R5, R6 ;  /* 0x0000000600057202 */ /* 0x000fca0000000f00 */
[----:B------:R-:W-:-:S04]  /*f840*/  IMAD.WIDE.U32 R4, R2, c[0x0][0x290], R4 ;  /* 0x0000a40002047a25 */ /* 0x000fc800078e0004 */
[----:B------:R-:W-:Y:S01]  /*f850*/  IMAD R2, R2, c[0x0][0x294], R3 ;  /* 0x0000a50002027a24 */ /* 0x000fe200078e0203 */
[C---:B------:R-:W-:Y:S01]  /*f860*/  LEA R16, P0, R4.reuse, c[0x0][0x288], 0x1 ;  /* 0x0000a20004107a11 */ /* 0x040fe200078008ff */
[----:B------:R1:W2:Y:S02]  /*f870*/  SHFL.IDX PT, R3, R18, RZ, 0x181f ;  /* 0x00181fff12037589 */ /* 0x0002a400000e0000 */
[----:B------:R-:W-:Y:S02]  /*f880*/  IMAD.IADD R2, R5, 0x1, R2 ;  /* 0x0000000105027824 */ /* 0x000fe400078e0202 */
[----:B------:R1:W3:Y:S03]  /*f890*/  SHFL.IDX PT, R6, R16, RZ, 0x181f ;  /* 0x00181fff10067589 */ /* 0x0002e600000e0000 */
[----:B------:R-:W-:Y:S01]  /*f8a0*/  LEA.HI.X R15, R4, c[0x0][0x28c], R2, 0x1, P0 ;  /* 0x0000a300040f7a11 */ /* 0x000fe200000f0c02 */
        /* <DEDUP_REMOVED lines=10> */
[----:B--2---:R-:W-:-:S05]  /*f950*/  @!P1 IADD3 R10, P0, R3, R2, RZ ;  /* 0x00000002030a9210 */ /* 0x004fca0007f1e0ff */
[--C-:B----4-:R-:W-:Y:S01]  /*f960*/  @!P1 IMAD.X R11, R5, 0x1, R4.reuse, P0 ;  /* 0x00000001050b9824 */ /* 0x110fe200000e0604 */
        /* <DEDUP_REMOVED lines=17> */
.L_x_3048:
[----:B------:R-:W-:Y:S05]  /*fa80*/  BSYNC B0 ;  /* 0x0000000000007941 */ /* 0x000fea0003800000 */
.L_x_3047:
[----:B-12--5:R-:W-:Y:S01]  /*fa90*/  IMAD.MOV.U32 R3, RZ, RZ, R30 ;  /* 0x000000ffff037224 */ /* 0x026fe200078e001e */
[----:B------:R-:W-:Y:S01]  /*faa0*/  LOP3.LUT P0, RZ, R235, 0x8, RZ, 0xc0, !PT ;  /* 0x00000008ebff7812 */ /* 0x000fe2000780c0ff */
[----:B------:R-:W-:Y:S01]  /*fab0*/  IMAD.MOV.U32 R2, RZ, RZ, R31 ;  /* 0x000000ffff027224 */ /* 0x000fe200078e001f */
[----:B------:R1:W2:Y:S01]  /*fac0*/  SHFL.IDX PT, R10, R17, 0x1, 0x181f ;  /* 0x00381f00110a7f89 */ /* 0x0002a200000e0000 */
[----:B----4-:R-:W-:Y:S01]  /*fad0*/  IMAD.MOV.U32 R5, RZ, RZ, R28 ;  /* 0x000000ffff057224 */ /* 0x010fe200078e001c */
        /* <DEDUP_REMOVED lines=26> */
[----:B------:R-:W-:Y:S01]  /*fc80*/  BSSY B0, `(.L_x_3049) ;  /* 0x0000028000007945 */ /* 0x000fe20003800000 */
[----:B------:R-:W-:Y:S01]  /*fc90*/  PRMT R50, R4, 0x7610, R50 ;  /* 0x0000761004327816 */ /* 0x000fe20000000032 */
[----:B------:R1:W3:Y:S01]  /*fca0*/  SHFL.IDX PT, R11, R15, 0x1, 0x181f ;  /* 0x00381f000f0b7f89 */ /* 0x0002e200000e0000 */
[----:B------:R-:W-:Y:S01]  /*fcb0*/  PRMT R14, R3, 0x5410, R5 ;  /* 0x00005410030e7816 */ /* 0x000fe20000000005 */
[----:B------:R-:W-:Y:S01]  /*fcc0*/  CS2R R56, SRZ ;  /* 0x0000000000387805 */ /* 0x000fe2000001ff00 */
[----:B------:R-:W-:Y:S01]  /*fcd0*/  PRMT R13, R2, 0x7610, R13 ;  /* 0x00007610020d7816 */ /* 0x000fe2000000000d */
[----:B------:R1:W1:Y:S01]  /*fce0*/  SHFL.IDX PT, R9, R16, 0x1, 0x181f ;  /* 0x00381f0010097f89 */ /* 0x00026200000e0000 */
[----:B------:R-:W-:Y:S01]  /*fcf0*/  CS2R R42, SRZ ;  /* 0x00000000002a7805 */ /* 0x000fe2000001ff00 */
[----:B------:R-:W-:Y:S01]  /*fd00*/  CS2R R40, SRZ ;  /* 0x0000000000287805 */ /* 0x000fe2000001ff00 */
[----:B------:R-:W-:Y:S01]  /*fd10*/  CS2R R54, SRZ ;  /* 0x0000000000367805 */ /* 0x000fe2000001ff00 */
[----:B------:R-:W-:Y:S01]  /*fd20*/  CS2R R52, SRZ ;  /* 0x0000000000347805 */ /* 0x000fe2000001ff00 */
[----:B------:R-:W-:Y:S01]  /*fd30*/  CS2R R46, SRZ ;  /* 0x00000000002e7805 */ /* 0x000fe2000001ff00 */
[----:B------:R-:W-:Y:S01]  /*fd40*/  CS2R R44, SRZ ;  /* 0x00000000002c7805 */ /* 0x000fe2000001ff00 */
[----:B------:R-:W-:Y:S05]  /*fd50*/  @P0 BRA `(.L_x_3050) ;  /* 0x000001a000000947 */ /* 0x000fea0003800000 */
[----:B--2---:R-:W-:Y:S01]  /*fd60*/  ISETP.GE.AND P1, PT, R140, c[0x0][0x27c], PT ;  /* 0x00009f008c007a0c */ /* 0x004fe20003f26270 */
[----:B------:R-:W-:Y:S01]  /*fd70*/  CS2R R42, SRZ ;  /* 0x00000000002a7805 */ /* 0x000fe2000001ff00 */
[----:B------:R-:W-:Y:S01]  /*fd80*/  CS2R R40, SRZ ;  /* 0x0000000000287805 */ /* 0x000fe2000001ff00 */
[----:B------:R-:W-:Y:S01]  /*fd90*/  CS2R R46, SRZ ;  /* 0x00000000002e7805 */ /* 0x000fe2000001ff00 */
[----:B------:R-:W-:-:S09]  /*fda0*/  CS2R R44, SRZ ;  /* 0x00000000002c7805 */ /* 0x000fd2000001ff00 */
[C---:B------:R-:W-:Y:S01]  /*fdb0*/  @!P1 IMAD.SHL.U32 R2, R140.reuse, 0x2, RZ ;  /* 0x000000028c029824 */ /* 0x040fe200078e00ff */
[----:B------:R-:W-:-:S04]  /*fdc0*/  @!P1 SHF.L.U64.HI R3, R140, 0x1, R141 ;  /* 0x000000018c039819 */ /* 0x000fc8000001028d */
[----:B----4-:R-:W-:-:S05]  /*fdd0*/  @!P1 IADD3 R4, P0, R8, R2, RZ ;  /* 0x0000000208049210 */ /* 0x010fca0007f1e0ff */
        /* <DEDUP_REMOVED lines=18> */
.L_x_3050:
[----:B--2---:R-:W-:Y:S05]  /*ff00*/  BSYNC B0 ;  /* 0x0000000000007941 */ /* 0x004fea0003800000 */
.L_x_3049:
[----:B-1---5:R-:W-:Y:S01]  /*ff10*/  IMAD.MOV.U32 R5, RZ, RZ, R58 ;  /* 0x000000ffff057224 */ /* 0x022fe200078e003a */
[----:B------:R-:W-:Y:S01]  /*ff20*/  LOP3.LUT P0, RZ, R235, 0x10, RZ, 0xc0, !PT ;  /* 0x00000010ebff7812 */ /* 0x000fe2000780c0ff */
[----:B------:R-:W-:Y:S01]  /*ff30*/  IMAD.MOV.U32 R4, RZ, RZ, R59 ;  /* 0x000000ffff047224 */ /* 0x000fe200078e003b */
[----:B------:R1:W2:Y:S01]  /*ff40*/  SHFL.IDX PT, R10, R17, 0x2, 0x181f ;  /* 0x00581f00110a7f89 */ /* 0x0002a200000e0000 */
        /* <DEDUP_REMOVED lines=25> */
[----:B---3--:R1:W3:Y:S01]  /*100e0*/  SHFL.IDX PT, R6, R18, 0x2, 0x181f ;  /* 0x00581f0012067f89 */ /* 0x0082e200000e0000 */
[----:B------:R-:W-:Y:S01]  /*100f0*/  IMAD.MOV.U32 R2, RZ, RZ, R45 ;  /* 0x000000ffff027224 */ /* 0x000fe200078e002d */
[----:B------:R-:W-:Y:S01]  /*10100*/  BSSY B0, `(.L_x_3051) ;  /* 0x000002b000007945 */ /* 0x000fe20003800000 */
[----:B------:R-:W-:Y:S01]  /*10110*/  PRMT R99, R5, 0x7610, R99 ;  /* 0x0000761005637816 */ /* 0x000fe20000000063 */
[----:B------:R1:W4:Y:S01]  /*10120*/  SHFL.IDX PT, R9, R15, 0x2, 0x181f ;  /* 0x00581f000f097f89 */ /* 0x00032200000e0000 */
[----:B------:R-:W-:Y:S01]  /*10130*/  PRMT R100, R4, 0x7610, R100 ;  /* 0x0000761004647816 */ /* 0x000fe20000000064 */
[----:B------:R-:W-:Y:S01]  /*10140*/  CS2R R94, SRZ ;  /* 0x00000000005e7805 */ /* 0x000fe2000001ff00 */
[----:B------:R-:W-:Y:S01]  /*10150*/  PRMT R98, R98, 0x5410, R3 ;  /* 0x0000541062627816 */ /* 0x000fe20000000003 */
[----:B----4-:R1:W4:Y:S01]  /*10160*/  SHFL.IDX PT, R8, R16, 0x2, 0x181f ;  /* 0x00581f0010087f89 */ /* 0x01032200000e0000 */
        /* <DEDUP_REMOVED lines=12> */
[----:B------:R-:W-:-:S11]  /*10230*/  CS2R R60, SRZ ;  /* 0x00000000003c7805 */ /* 0x000fd6000001ff00 */
[C---:B------:R-:W-:Y:S01]  /*10240*/  @!P1 IMAD.SHL.U32 R2, R140.reuse, 0x2, RZ ;  /* 0x000000028c029824 */ /* 0x040fe200078e00ff */
[----:B------:R-:W-:-:S04]  /*10250*/  @!P1 SHF.L.U64.HI R3, R140, 0x1, R141 ;  /* 0x000000018c039819 */ /* 0x000fc8000001028d */
[-C--:B---3--:R-:W-:Y:S02]  /*10260*/  @!P1 IADD3 R4, P0, R6, R2.reuse, RZ ;  /* 0x0000000206049210 */ /* 0x088fe40007f1e0ff */
[----:B----4-:R-:W-:-:S03]  /*10270*/  @!P1 IADD3 R2, P2, R8, R2, RZ ;  /* 0x0000000208029210 */ /* 0x010fc60007f5e0ff */
[--C-:B------:R-:W-:Y:S01]  /*10280*/  @!P1 IMAD.X R5, R10, 0x1, R3.reuse, P0 ;  /* 0x000000010a059824 */ /* 0x100fe200000e0603 */
[----:B------:R-:W-:Y:S01]  /*10290*/  ISETP.GE.AND P0, PT, R142, c[0x0][0x27c], PT ;  /* 0x00009f008e007a0c */ /* 0x000fe20003f06270 */
[----:B------:R-:W-:Y:S01]  /*102a0*/  CS2R R66, SRZ ;  /* 0x0000000000427805 */ /* 0x000fe2000001ff00 */
[----:B------:R-:W-:Y:S01]  /*102b0*/  CS2R R64, SRZ ;  /* 0x0000000000407805 */ /* 0x000fe2000001ff00 */
[----:B------:R-:W-:Y:S01]  /*102c0*/  @!P1 IMAD.X R3, R9, 0x1, R3, P2 ;  /* 0x0000000109039824 */ /* 0x000fe200010e0603 */
[----:B------:R2:W5:Y:S04]  /*102d0*/  @!P1 LD.E.128 R60, [R4.64] ;  /* 0x00000006043c9980 */ /* 0x000568000c101d00 */
[----:B------:R3:W5:Y:S01]  /*102e0*/  @!P1 LD.E.128 R64, [R2.64] ;  /* 0x0000000602409980 */ /* 0x000762000c101d00 */
[----:B------:R-:W-:Y:S01]  /*102f0*/  CS2R R78, SRZ ;  /* 0x00000000004e7805 */ /* 0x000fe2000001ff00 */
[----:B------:R-:W-:Y:S01]  /*10300*/  CS2R R76, SRZ ;  /* 0x00000000004c7805 */ /* 0x000fe2000001ff00 */
[----:B------:R-:W-:Y:S01]  /*10310*/  CS2R R74, SRZ ;  /* 0x00000000004a7805 */ /* 0x000fe2000001ff00 */
[----:B------:R-:W-:Y:S01]  /*10320*/  CS2R R72, SRZ ;  /* 0x0000000000487805 */ /* 0x000fe2000001ff00 */
[C---:B---3--:R-:W-:Y:S01]  /*10330*/  @!P0 IMAD.SHL.U32 R2, R232.reuse, 0x2, RZ ;  /* 0x00000002e8028824 */ /* 0x048fe200078e00ff */
[----:B------:R-:W-:-:S04]  /*10340*/  @!P0 SHF.L.U64.HI R3, R232, 0x1, R236 ;  /* 0x00000001e8038819 */ /* 0x000fc800000102ec */
[-C--:B--2---:R-:W-:Y:S02]  /*10350*/  @!P0 IADD3 R4, P2, R6, R2.reuse, RZ ;  /* 0x0000000206048210 */ /* 0x084fe40007f5e0ff */
[----:B------:R-:W-:-:S03]  /*10360*/  @!P0 IADD3 R2, P1, R8, R2, RZ ;  /* 0x0000000208028210 */ /* 0x000fc60007f3e0ff */
[--C-:B------:R-:W-:Y:S02]  /*10370*/  @!P0 IMAD.X R5, R10, 0x1, R3.reuse, P2 ;  /* 0x000000010a058824 */ /* 0x100fe400010e0603 */
[----:B------:R-:W-:-:S03]  /*10380*/  @!P0 IMAD.X R3, R9, 0x1, R3, P1 ;  /* 0x0000000109038824 */ /* 0x000fc600008e0603 */
[----:B------:R2:W5:Y:S04]  /*10390*/  @!P0 LD.E.128 R76, [R4.64] ;  /* 0x00000006044c8980 */ /* 0x000568000c101d00 */
[----:B------:R2:W5:Y:S02]  /*103a0*/  @!P0 LD.E.128 R72, [R2.64] ;  /* 0x0000000602488980 */ /* 0x000564000c101d00 */
.L_x_3052:
[----:B--2---:R-:W-:Y:S05]  /*103b0*/  BSYNC B0 ;  /* 0x0000000000007941 */ /* 0x004fea0003800000 */
.L_x_3051:
[----:B-----5:R-:W-:Y:S01]  /*103c0*/  IMAD.MOV.U32 R2, RZ, RZ, R79 ;  /* 0x000000ffff027224 */ /* 0x020fe200078e004f */
[----:B------:R-:W-:Y:S01]  /*103d0*/  LOP3.LUT P0, RZ, R235, 0x1, RZ, 0xc0, !PT ;  /* 0x00000001ebff7812 */ /* 0x000fe2000780c0ff */
[----:B------:R-:W-:Y:S01]  /*103e0*/  IMAD.MOV.U32 R3, RZ, RZ, R78 ;  /* 0x000000ffff037224 */ /* 0x000fe200078e004e */
[----:B------:R2:W1:Y:S01]  /*103f0*/  SHFL.IDX PT, R10, R17, 0x3, 0x181f ;  /* 0x00781f00110a7f89 */ /* 0x00046200000e0000 */
[----:B------:R-:W-:Y:S01]  /*10400*/  BSSY B0, `(.L_x_3053) ;  /* 0x0000042000007945 */ /* 0x000fe20003800000 */
[----:B------:R-:W-:Y:S01]  /*10410*/  PRMT R112, R112, 0x5410, R2 ;  /* 0x0000541070707816 */ /* 0x000fe20000000002 */
[----:B------:R-:W-:Y:S01]  /*10420*/  IMAD.MOV.U32 R2, RZ, RZ, R77 ;  /* 0x000000ffff027224 */ /* 0x000fe200078e004d */
[----:B------:R-:W-:Y:S01]  /*10430*/  PRMT R113, R3, 0x7610, R113 ;  /* 0x0000761003717816 */ /* 0x000fe20000000071 */
[----:B------:R-:W-:Y:S01]  /*10440*/  IMAD.MOV.U32 R3, RZ, RZ, R76 ;  /* 0x000000ffff037224 */ /* 0x000fe200078e004c */
[----:B---3--:R2:W3:Y:S01]  /*10450*/  SHFL.IDX PT, R6, R18, 0x3, 0x181f ;  /* 0x00781f0012067f89 */ /* 0x0084e200000e0000 */
[----:B------:R-:W-:Y:S01]  /*10460*/  CS2R R92, SRZ ;  /* 0x00000000005c7805 */ /* 0x000fe2000001ff00 */
[----:B------:R-:W-:Y:S01]  /*10470*/  PRMT R110, R110, 0x5410, R2 ;  /* 0x000054106e6e7816 */ /* 0x000fe20000000002 */
[----:B------:R-:W-:Y:S01]  /*10480*/  IMAD.MOV.U32 R2, RZ, RZ, R63 ;  /* 0x000000ffff027224 */ /* 0x000fe200078e003f */
[----:B------:R-:W-:Y:S01]  /*10490*/  PRMT R112, R3, 0x7610, R112 ;  /* 0x0000761003707816 */ /* 0x000fe20000000070 */
[----:B------:R-:W-:Y:S01]  /*104a0*/  IMAD.MOV.U32 R3, RZ, RZ, R62 ;  /* 0x000000ffff037224 */ /* 0x000fe200078e003e */
[----:B------:R2:W4:Y:S01]  /*104b0*/  SHFL.IDX PT, R9, R15, 0x3, 0x181f ;  /* 0x00781f000f097f89 */ /* 0x00052200000e0000 */
[----:B------:R-:W-:Y:S01]  /*104c0*/  CS2R R86, SRZ ;  /* 0x0000000000567805 */ /* 0x000fe2000001ff00 */
[----:B------:R-:W-:Y:S01]  /*104d0*/  PRMT R109, R2, 0x7610, R109 ;  /* 0x00007610026d7816 */ /* 0x000fe2000000006d */
[----:B------:R-:W-:Y:S01]  /*104e0*/  IMAD.MOV.U32 R2, RZ, RZ, R61 ;  /* 0x000000ffff027224 */ /* 0x000fe200078e003d */
[----:B------:R-:W-:Y:S01]  /*104f0*/  PRMT R108, R108, 0x5410, R3 ;  /* 0x000054106c6c7816 */ /* 0x000fe20000000003 */
[----:B------:R-:W-:Y:S01]  /*10500*/  IMAD.MOV.U32 R3, RZ, RZ, R60 ;  /* 0x000000ffff037224 */ /* 0x000fe200078e003c */
[----:B----4-:R2:W4:Y:S01]  /*10510*/  SHFL.IDX PT, R8, R16, 0x3, 0x181f ;  /* 0x00781f0010087f89 */ /* 0x01052200000e0000 */
[----:B------:R-:W-:Y:S01]  /*10520*/  CS2R R84, SRZ ;  /* 0x0000000000547805 */ /* 0x000fe2000001ff00 */
[----:B------:R-:W-:Y:S01]  /*10530*/  PRMT R106, R106, 0x5410, R2 ;  /* 0x000054106a6a7816 */ /* 0x000fe20000000002 */
[----:B------:R-:W-:Y:S01]  /*10540*/  IMAD.MOV.U32 R2, RZ, RZ, R75 ;  /* 0x000000ffff027224 */ /* 0x000fe200078e004b */
[----:B------:R-:W-:Y:S01]  /*10550*/  PRMT R108, R3, 0x7610, R108 ;  /* 0x00007610036c7816 */ /* 0x000fe2000000006c */
[----:B------:R-:W-:Y:S01]  /*10560*/  CS2R R90, SRZ ;  /* 0x00000000005a7805 */ /* 0x000fe2000001ff00 */
        /* <DEDUP_REMOVED lines=10> */
[----:B------:R-:W-:-:S04]  /*10610*/  MOV R2, R67 ;  /* 0x0000004300027202 */ /* 0x000fc80000000f00 */
[----:B------:R-:W-:Y:S01]  /*10620*/  PRMT R107, R3, 0x5410, R2 ;  /* 0x00005410036b7816 */ /* 0x000fe20000000002 */
[----:B------:R-:W-:Y:S02]  /*10630*/  IMAD.MOV.U32 R3, RZ, RZ, R64 ;  /* 0x000000ffff037224 */ /* 0x000fe400078e0040 */
[----:B------:R-:W-:-:S03]  /*10640*/  IMAD.MOV.U32 R2, RZ, RZ, R65 ;  /* 0x000000ffff027224 */ /* 0x000fc600078e0041 */
[----:B------:R-:W-:Y:S02]  /*10650*/  PRMT R106, R3, 0x7610, R106 ;  /* 0x00007610036a7816 */ /* 0x000fe4000000006a */
        /* <DEDUP_REMOVED lines=18> */
[----:B------:R-:W-:Y:S01]  /*10780*/  CS2R R90, SRZ ;  /* 0x00000000005a7805 */ /* 0x000fe2000001ff00 */
[----:B------:R-:W-:Y:S01]  /*10790*/  CS2R R88, SRZ ;  /* 0x0000000000587805 */ /* 0x000fe2000001ff00 */
[C---:B-1----:R-:W-:Y:S01]  /*107a0*/  @!P0 IMAD.SHL.U32 R2, R232.reuse, 0x2, RZ ;  /* 0x00000002e8028824 */ /* 0x042fe200078e00ff */
[----:B------:R-:W-:-:S04]  /*107b0*/  @!P0 SHF.L.U64.HI R3, R232, 0x1, R236 ;  /* 0x00000001e8038819 */ /* 0x000fc800000102ec */
[-C--:B------:R-:W-:Y:S02]  /*107c0*/  @!P0 IADD3 R4, P2, R6, R2.reuse, RZ ;  /* 0x0000000206048210 */ /* 0x080fe40007f5e0ff */
[----:B------:R-:W-:-:S03]  /*107d0*/  @!P0 IADD3 R2, P1, R8, R2, RZ ;  /* 0x0000000208028210 */ /* 0x000fc60007f3e0ff */
[--C-:B------:R-:W-:Y:S02]  /*107e0*/  @!P0 IMAD.X R5, R10, 0x1, R3.reuse, P2 ;  /* 0x000000010a058824 */ /* 0x100fe400010e0603 */
[----:B------:R-:W-:-:S03]  /*107f0*/  @!P0 IMAD.X R3, R9, 0x1, R3, P1 ;  /* 0x0000000109038824 */ /* 0x000fc600008e0603 */
[----:B------:R1:W5:Y:S04]  /*10800*/  @!P0 LD.E.128 R92, [R4.64] ;  /* 0x00000006045c8980 */ /* 0x000368000c101d00 */
[----:B------:R1:W5:Y:S02]  /*10810*/  @!P0 LD.E.128 R88, [R2.64] ;  /* 0x0000000602588980 */ /* 0x000364000c101d00 */
.L_x_3054:
[----:B-1234-:R-:W-:Y:S05]  /*10820*/  BSYNC B0 ;  /* 0x0000000000007941 */ /* 0x01efea0003800000 */
.L_x_3053:
[----:B------:R-:W2:Y:S01]  /*10830*/  LDL R4, [R1] ;  /* 0x0000000001047983 */ /* 0x000ea20000100800 */
[----:B-----5:R-:W-:Y:S01]  /*10840*/  IMAD.MOV.U32 R3, RZ, RZ, R94 ;  /* 0x000000ffff037224 */ /* 0x020fe200078e005e */
[----:B------:R-:W-:-:S04]  /*10850*/  DEPBAR.LE SB0, 0x1 ;  /* 0x000080400000791a */ /* 0x000fc80000000000 */
[----:B------:R-:W-:Y:S01]  /*10860*/  IMAD.MOV.U32 R2, RZ, RZ, R95 ;  /* 0x000000ffff027224 */ /* 0x000fe200078e005f */
[----:B------:R-:W-:Y:S01]  /*10870*/  PRMT R120, R3, 0x7610, R120 ;  /* 0x0000761003787816 */ /* 0x000fe20000000078 */
[----:B------:R-:W-:Y:S01]  /*10880*/  IMAD.MOV.U32 R3, RZ, RZ, R92 ;  /* 0x000000ffff037224 */ /* 0x000fe200078e005c */
[----:B------:R-:W-:Y:S02]  /*10890*/  BSSY B1, `(.L_x_3055) ;  /* 0x00000e8000017945 */ /* 0x000fe40003800000 */
        /* <DEDUP_REMOVED lines=23> */
[----:B------:R-:W-:Y:S01]  /*10a10*/  IMAD.MOV.U32 R2, RZ, RZ, R80 ;  /* 0x000000ffff027224 */ /* 0x000fe200078e0050 */
[----:B------:R-:W-:Y:S01]  /*10a20*/  BAR.SYNC.DEFER_BLOCKING 0x0 ;  /* 0x0000000000007b1d */ /* 0x000fe20000010000 */
[----:B--2---:R-:W-:-:S03]  /*10a30*/  IMAD.IADD R3, R68, 0x1, -R4 ;  /* 0x0000000144037824 */ /* 0x004fc600078e0a04 */
[----:B------:R-:W-:Y:S01]  /*10a40*/  PRMT R68, R68, 0x5410, R2 ;  /* 0x0000541044447816 */ /* 0x000fe20000000002 */
[----:B------:R-:W-:Y:S01]  /*10a50*/  IMAD.MOV.U32 R2, RZ, RZ, R81 ;  /* 0x000000ffff027224 */ /* 0x000fe200078e0051 */
[----:B------:R-:W-:-:S04]  /*10a60*/  IMNMX R51, R3, 0x80, PT ;  /* 0x0000008003337817 */ /* 0x000fc80003800200 */
[----:B------:R-:W-:Y:S02]  /*10a70*/  PRMT R68, R2, 0x7610, R68 ;  /* 0x0000761002447816 */ /* 0x000fe40000000044 */
        /* <DEDUP_REMOVED lines=22> */
[----:B------:R-:W2:Y:S02]  /*10be0*/  LDS.128 R8, [R36+0x10080] ;  /* 0x0100800024087984 */ /* 0x000ea40000000c00 */
[----:B------:R-:W-:Y:S02]  /*10bf0*/  HADD2.F32 R13, -RZ, R13.H0_H0 ;  /* 0x2000000dff0d7230 */ /* 0x000fe40000004100 */
        /* <DEDUP_REMOVED lines=11> */
[----:B------:R-:W-:Y:S01]  /*10cb0*/  HADD2.F32 R2, -RZ, R9.H1_H1 ;  /* 0x30000009ff027230 */ /* 0x000fe20000004100 */
[----:B------:R-:W-:Y:S01]  /*10cc0*/  SHF.R.U64 R9, R26, 0x10, R27 ;  /* 0x000000101a097819 */ /* 0x000fe2000000121b */
[----:B------:R-:W-:Y:S01]  /*10cd0*/  HADD2.F32 R6, -RZ, R4.H0_H0 ;  /* 0x20000004ff067230 */ /* 0x000fe20000004100 */
[CC--:B------:R-:W-:Y:S01]  /*10ce0*/  FMUL.FTZ R4, R3.reuse, R5.reuse ;  /* 0x0000000503047220 */ /* 0x0c0fe20000410000 */
        /* <DEDUP_REMOVED lines=8> */
[CC--:B------:R-:W-:Y:S01]  /*10d70*/  FMUL.FTZ R6, R4.reuse, R2.reuse ;  /* 0x0000000204067220 */ /* 0x0c0fe20000410000 */
[----:B------:R-:W-:Y:S01]  /*10d80*/  F2FP.PACK_AB R17, R15, R39 ;  /* 0x000000270f11723e */ /* 0x000fe200000000ff */
[C---:B------:R-:W-:Y:S01]  /*10d90*/  FMUL.FTZ R2, R5.reuse, R2 ;  /* 0x0000000205027220 */ /* 0x040fe20000410000 */
[----:B------:R-:W-:Y:S01]  /*10da0*/  HADD2.F32 R15, -RZ, R38.H0_H0 ;  /* 0x20000026ff0f7230 */ /* 0x000fe20000004100 */
        /* <DEDUP_REMOVED lines=9> */
[----:B------:R-:W-:Y:S01]  /*10e40*/  HADD2.F32 R5, -RZ, R19.H0_H0 ;  /* 0x20000013ff057230 */ /* 0x000fe20000004100 */
[----:B------:R-:W-:Y:S01]  /*10e50*/  FFMA.FTZ R24, R4, R3, R2 ;  /* 0x0000000304187223 */ /* 0x000fe20000010002 */
[----:B------:R-:W-:Y:S02]  /*10e60*/  HADD2.F32 R2, -RZ, R50.H0_H0 ;  /* 0x20000032ff027230 */ /* 0x000fe40000004100 */
[----:B------:R-:W-:Y:S02]  /*10e70*/  HADD2.F32 R4, -RZ, R11.H0_H0 ;  /* 0x2000000bff047230 */ /* 0x000fe40000004100 */
[----:B------:R-:W-:-:S03]  /*10e80*/  HADD2.F32 R3, -RZ, R69.H0_H0 ;  /* 0x20000045ff037230 */ /* 0x000fc60000004100 */
        /* <DEDUP_REMOVED lines=8> */
[----:B------:R-:W-:-:S02]  /*10f10*/  HADD2.F32 R8, -RZ, R16.H1_H1 ;  /* 0x30000010ff087230 */ /* 0x000fc40000004100 */
        /* <DEDUP_REMOVED lines=10> */
[C---:B------:R-:W-:Y:S02]  /*10fc0*/  FFMA.FTZ R3, R8.reuse, R15, -R3 ;  /* 0x0000000f08037223 */ /* 0x040fe40000010803 */
[----:B------:R-:W-:Y:S01]  /*10fd0*/  FMUL.FTZ R5, R8, R22 ;  /* 0x0000001608057220 */ /* 0x000fe20000410000 */
[----:B------:R-:W-:Y:S02]  /*10fe0*/  F2FP.PACK_AB R11, R11, R14 ;  /* 0x0000000e0b0b723e */ /* 0x000fe400000000ff */
[----:B------:R-:W-:Y:S01]  /*10ff0*/  F2FP.PACK_AB R16, R3, R21 ;  /* 0x000000150310723e */ /* 0x000fe200000000ff */
[----:B------:R-:W-:Y:S01]  /*11000*/  HADD2.F32 R3, -RZ, R10.H1_H1 ;  /* 0x3000000aff037230 */ /* 0x000fe20000004100 */
[----:B------:R-:W-:Y:S01]  /*11010*/  FFMA.FTZ R5, R4, R15, R5 ;  /* 0x0000000f04057223 */ /* 0x000fe20000010005 */
[----:B------:R-:W-:-:S04]  /*11020*/  HADD2.F32 R10, -RZ, R9.H0_H0 ;  /* 0x20000009ff0a7230 */ /* 0x000fc80000004100 */
[----:B------:R-:W-:Y:S01]  /*11030*/  F2FP.PACK_AB R8, R5, R37 ;  /* 0x000000250508723e */ /* 0x000fe200000000ff */
[CC--:B------:R-:W-:Y:S02]  /*11040*/  FMUL.FTZ R9, R3.reuse, R10.reuse ;  /* 0x0000000a03097220 */ /* 0x0c0fe40000410000 */
[C---:B------:R-:W-:Y:S02]  /*11050*/  FMUL.FTZ R2, R6.reuse, R10 ;  /* 0x0000000a06027220 */ /* 0x040fe40000410000 */
[-C--:B------:R-:W-:Y:S02]  /*11060*/  FFMA.FTZ R9, R6, R13.reuse, -R9 ;  /* 0x0000000d06097223 */ /* 0x080fe40000010809 */
[----:B------:R-:W-:-:S03]  /*11070*/  FFMA.FTZ R2, R3, R13, R2 ;  /* 0x0000000d03027223 */ /* 0x000fc60000010002 */
[----:B------:R-:W-:Y:S02]  /*11080*/  F2FP.PACK_AB R18, R9, R20 ;  /* 0x000000140912723e */ /* 0x000fe400000000ff */
[----:B------:R-:W-:Y:S02]  /*11090*/  F2FP.PACK_AB R9, R48, R49 ;  /* 0x000000313009723e */ /* 0x000fe400000000ff */
[----:B------:R-:W-:Y:S01]  /*110a0*/  F2FP.PACK_AB R10, R2, R24 ;  /* 0x00000018020a723e */ /* 0x000fe200000000ff */
[----:B------:R1:W-:Y:S04]  /*110b0*/  STS.128 [R216+0x10080], R16 ;  /* 0x01008010d8007388 */ /* 0x0003e80000000c00 */
[----:B------:R1:W-:Y:S02]  /*110c0*/  STS.128 [R36+0x10080], R8 ;  /* 0x0100800824007388 */ /* 0x0003e40000000c00 */
.L_x_3058:
[----:B------:R-:W-:Y:S05]  /*110d0*/  BSYNC B0 ;  /* 0x0000000000007941 */ /* 0x000fea0003800000 */
.L_x_3057:
[----:B------:R-:W-:-:S13]  /*110e0*/  ISETP.GE.AND P0, PT, R142, c[0x0][0x27c], PT ;  /* 0x00009f008e007a0c */ /* 0x000fda0003f06270 */
[----:B------:R-:W-:Y:S05]  /*110f0*/  @P0 BRA `(.L_x_3056) ;  /* 0x0000061000000947 */ /* 0x000fea0003800000 */
[----:B------:R-:W2:Y:S04]  /*11100*/  LDL R3, [R1+0xe0] ;  /* 0x0000e00001037983 */ /* 0x000ea80000100800 */
[----:B------:R-:W3:Y:S01]  /*11110*/  LDL R37, [R1+0xf8] ;  /* 0x0000f80001257983 */ /* 0x000ee20000100800 */
[----:B------:R-:W-:Y:S02]  /*11120*/  MOV R2, c[0x0][0x27c] ;  /* 0x00009f0000027a02 */ /* 0x000fe40000000f00 */
[----:B------:R-:W-:Y:S02]  /*11130*/  SHF.R.U64 R26, R28, 0x10, R29 ;  /* 0x000000101c1a7819 */ /* 0x000fe4000000121d */
[----:B------:R-:W-:Y:S02]  /*11140*/  SHF.R.U64 R24, R32, 0x10, R33 ;  /* 0x0000001020187819 */ /* 0x000fe40000001221 */
[----:B------:R-:W-:-:S03]  /*11150*/  SHF.R.U64 R13, R30, 0x10, R31 ;  /* 0x000000101e0d7819 */ /* 0x000fc6000000121f */
[----:B------:R-:W-:Y:S02]  /*11160*/  HADD2.F32 R24, -RZ, R24.H0_H0 ;  /* 0x20000018ff187230 */ /* 0x000fe40000004100 */
[----:B------:R-:W-:Y:S01]  /*11170*/  HADD2.F32 R13, -RZ, R13.H0_H0 ;  /* 0x2000000dff0d7230 */ /* 0x000fe20000004100 */
[----:B--2---:R-:W-:-:S04]  /*11180*/  LEA.HI R2, R2, R3, RZ, 0x1d ;  /* 0x0000000302027211 */ /* 0x004fc800078fe8ff */
[----:B------:R-:W-:Y:S01]  /*11190*/  SHF.R.S32.HI R3, RZ, 0x1f, R2 ;  /* 0x0000001fff037819 */ /* 0x000fe20000011402 */
[----:B-1-3--:R-:W1:Y:S03]  /*111a0*/  LDS.128 R16, [R37] ;  /* 0x0000000025107984 */ /* 0x00ae660000000c00 */
[----:B------:R-:W-:Y:S02]  /*111b0*/  LEA.HI R3, R3, R2, RZ, 0x3 ;  /* 0x0000000203037211 */ /* 0x000fe400078f18ff */
[----:B------:R-:W-:-:S04]  /*111c0*/  SHF.L.U32 R2, R2, 0x3, RZ ;  /* 0x0000000302027819 */ /* 0x000fc800000006ff */
        /* <DEDUP_REMOVED lines=17> */
[----:B------:R-:W-:-:S03]  /*112e0*/  SHF.R.U32.HI R4, RZ, 0x10, R29 ;  /* 0x00000010ff047819 */ /* 0x000fc6000001161d */
[----:B------:R-:W-:Y:S02]  /*112f0*/  HADD2.F32 R5, -RZ, R2.H0_H0 ;  /* 0x20000002ff057230 */ /* 0x000fe40000004100 */
[----:B------:R-:W-:Y:S01]  /*11300*/  HADD2.F32 R2, -RZ, R9.H1_H1 ;  /* 0x30000009ff027230 */ /* 0x000fe20000004100 */
[----:B------:R-:W-:Y:S01]  /*11310*/  SHF.R.U64 R9, R34, 0x10, R35 ;  /* 0x0000001022097819 */ /* 0x000fe20000001223 */
[----:B------:R-:W-:Y:S01]  /*11320*/  HADD2.F32 R6, -RZ, R4.H0_H0 ;  /* 0x20000004ff067230 */ /* 0x000fe20000004100 */
[CC--:B------:R-:W-:Y:S02]  /*11330*/  FMUL.FTZ R4, R3.reuse, R5.reuse ;  /* 0x0000000503047220 */ /* 0x0c0fe40000410000 */
[C---:B------:R-:W-:Y:S02]  /*11340*/  FMUL.FTZ R5, R2.reuse, R5 ;  /* 0x0000000502057220 */ /* 0x040fe40000410000 */
[-C--:B------:R-:W-:Y:S01]  /*11350*/  FFMA.FTZ R28, R2, R6.reuse, R4 ;  /* 0x00000006021c7223 */ /* 0x080fe20000010004 */
[----:B------:R-:W-:Y:S01]  /*11360*/  HADD2.F32 R2, -RZ, R70.H1_H1 ;  /* 0x30000046ff027230 */ /* 0x000fe20000004100 */
[----:B------:R-:W-:Y:S01]  /*11370*/  FFMA.FTZ R15, R3, R6, -R5 ;  /* 0x00000006030f7223 */ /* 0x000fe20000010805 */
[----:B------:R-:W-:-:S02]  /*11380*/  HADD2.F32 R4, -RZ, R8.H0_H0 ;  /* 0x20000008ff047230 */ /* 0x000fc40000004100 */
[----:B------:R-:W-:Y:S02]  /*11390*/  HADD2.F32 R5, -RZ, R16.H0_H0 ;  /* 0x20000010ff057230 */ /* 0x000fe40000004100 */
[--C-:B------:R-:W-:Y:S01]  /*113a0*/  HADD2.F32 R3, -RZ, R71.reuse.H1_H1 ;  /* 0x30000047ff037230 */ /* 0x100fe20000004100 */
[CC--:B------:R-:W-:Y:S01]  /*113b0*/  FMUL.FTZ R6, R4.reuse, R2.reuse ;  /* 0x0000000204067220 */ /* 0x0c0fe20000410000 */
[----:B------:R-:W-:Y:S01]  /*113c0*/  F2FP.PACK_AB R17, R15, R27 ;  /* 0x0000001b0f11723e */ /* 0x000fe200000000ff */
[C---:B------:R-:W-:Y:S01]  /*113d0*/  FMUL.FTZ R2, R5.reuse, R2 ;  /* 0x0000000205027220 */ /* 0x040fe20000410000 */
[----:B------:R-:W-:Y:S01]  /*113e0*/  HADD2.F32 R15, -RZ, R26.H0_H0 ;  /* 0x2000001aff0f7230 */ /* 0x000fe20000004100 */
[-C--:B------:R-:W-:Y:S01]  /*113f0*/  FFMA.FTZ R22, R5, R3.reuse, -R6 ;  /* 0x0000000305167223 */ /* 0x080fe20000010806 */
[----:B------:R-:W-:Y:S01]  /*11400*/  HADD2.F32 R5, -RZ, R18.H0_H0 ;  /* 0x20000012ff057230 */ /* 0x000fe20000004100 */
[----:B------:R-:W-:Y:S01]  /*11410*/  FFMA.FTZ R25, R4, R3, R2 ;  /* 0x0000000304197223 */ /* 0x000fe20000010002 */
[----:B------:R-:W-:-:S02]  /*11420*/  HADD2.F32 R2, -RZ, R71.H0_H0 ;  /* 0x20000047ff027230 */ /* 0x000fc40000004100 */
        /* <DEDUP_REMOVED lines=44> */
[----:B------:R1:W-:Y:S04]  /*116f0*/  STS.128 [R37], R16 ;  /* 0x0000001025007388 */ /* 0x0003e80000000c00 */
[----:B------:R1:W-:Y:S02]  /*11700*/  STS.128 [R21+0x10080], R8 ;  /* 0x0100800815007388 */ /* 0x0003e40000000c00 */
.L_x_3056:
[----:B------:R-:W-:Y:S05]  /*11710*/  BSYNC B1 ;  /* 0x0000000000017941 */ /* 0x000fea0003800000 */
.L_x_3055:
        /* <DEDUP_REMOVED lines=8> */
[----:B------:R-:W2:Y:S01]  /*117a0*/  LDL R32, [R1+0x180] ;  /* 0x0001800001207983 */ /* 0x000ea20000100800 */
[----:B------:R-:W-:Y:S02]  /*117b0*/  MOV R3, c[0x0][0x27c] ;  /* 0x00009f0000037a02 */ /* 0x000fe40000000f00 */
[----:B------:R-:W-:Y:S02]  /*117c0*/  SHF.R.U64 R13, R44, 0x10, R45 ;  /* 0x000000102c0d7819 */ /* 0x000fe4000000122d */
[----:B------:R-:W-:Y:S02]  /*117d0*/  LEA.HI R3, R3, R149, RZ, 0x1d ;  /* 0x0000009503037211 */ /* 0x000fe400078fe8ff */
[----:B------:R-:W-:Y:S02]  /*117e0*/  SHF.R.U64 R24, R40, 0x10, R41 ;  /* 0x0000001028187819 */ /* 0x000fe40000001229 */
[----:B------:R-:W-:Y:S02]  /*117f0*/  SHF.R.S32.HI R2, RZ, 0x1f, R3 ;  /* 0x0000001fff027819 */ /* 0x000fe40000011403 */
[----:B------:R-:W-:-:S02]  /*11800*/  SHF.R.U64 R14, R42, 0x10, R43 ;  /* 0x000000102a0e7819 */ /* 0x000fc4000000122b */
[----:B------:R-:W-:Y:S02]  /*11810*/  LEA.HI R2, R2, R3, RZ, 0x3 ;  /* 0x0000000302027211 */ /* 0x000fe400078f18ff */
[----:B------:R-:W-:Y:S02]  /*11820*/  SHF.L.U32 R3, R3, 0x3, RZ ;  /* 0x0000000303037819 */ /* 0x000fe400000006ff */
[----:B------:R-:W-:Y:S02]  /*11830*/  SHF.L.U32 R2, R2, 0xa, RZ ;  /* 0x0000000a02027819 */ /* 0x000fe400000006ff */
[----:B------:R-:W-:Y:S02]  /*11840*/  LOP3.LUT R3, R250, 0x38, R3, 0xf8, !PT ;  /* 0x00000038fa037812 */ /* 0x000fe400078ef803 */
[----:B------:R-:W-:Y:S02]  /*11850*/  LOP3.LUT R2, R2, 0x7fffe000, RZ, 0xc0, !PT ;  /* 0x7fffe00002027812 */ /* 0x000fe400078ec0ff */
[----:B------:R-:W-:-:S04]  /*11860*/  LOP3.LUT R3, R3, R31, RZ, 0x3c, !PT ;  /* 0x0000001f03037212 */ /* 0x000fc800078e3cff */
[----:B------:R-:W-:Y:S01]  /*11870*/  IADD3 R2, R3, R2, R12 ;  /* 0x0000000203027210 */ /* 0x000fe20007ffe00c */
[----:B------:R-:W-:-:S03]  /*11880*/  HADD2.F32 R3, -RZ, R98.H0_H0 ;  /* 0x20000062ff037230 */ /* 0x000fc60000004100 */
[----:B------:R-:W-:Y:S01]  /*11890*/  SHF.L.U32 R20, R2, 0x1, RZ ;  /* 0x0000000102147819 */ /* 0x000fe200000006ff */
[----:B------:R-:W-:-:S04]  /*118a0*/  HADD2.F32 R2, -RZ, R97.H1_H1 ;  /* 0x30000061ff027230 */ /* 0x000fc80000004100 */
[----:B-1----:R-:W1:Y:S02]  /*118b0*/  LDS.128 R16, [R20+0x10080] ;  /* 0x0100800014107984 */ /* 0x002e640000000c00 */
[----:B-1----:R-:W-:-:S05]  /*118c0*/  HADD2.F32 R4, -RZ, R17.H0_H0 ;  /* 0x20000011ff047230 */ /* 0x002fca0000004100 */
[----:B------:R-:W-:Y:S01]  /*118d0*/  FMUL.FTZ R6, R4, R2 ;  /* 0x0000000204067220 */ /* 0x000fe20000410000 */
[----:B--2---:R-:W1:Y:S02]  /*118e0*/  LDS.128 R8, [R32] ;  /* 0x0000000020087984 */ /* 0x004e640000000c00 */
[----:B-1----:R-:W-:-:S05]  /*118f0*/  HADD2.F32 R5, -RZ, R9.H0_H0 ;  /* 0x20000009ff057230 */ /* 0x002fca0000004100 */
        /* <DEDUP_REMOVED lines=18> */
[CC--:B------:R-:W-:Y:S02]  /*11a20*/  FMUL.FTZ R6, R4.reuse, R2.reuse ;  /* 0x0000000204067220 */ /* 0x0c0fe40000410000 */
[C---:B------:R-:W-:Y:S02]  /*11a30*/  FMUL.FTZ R2, R5.reuse, R2 ;  /* 0x0000000205027220 */ /* 0x040fe40000410000 */
        /* <DEDUP_REMOVED lines=22> */
[----:B------:R-:W-:Y:S02]  /*11ba0*/  HADD2.F32 R2, -RZ, R19.H1_H1 ;  /* 0x30000013ff027230 */ /* 0x000fe40000004100 */
[----:B------:R-:W-:-:S03]  /*11bb0*/  HADD2.F32 R5, -RZ, R4.H0_H0 ;  /* 0x20000004ff057230 */ /* 0x000fc60000004100 */
[----:B------:R-:W-:-:S04]  /*11bc0*/  FMUL.FTZ R4, R2, R6 ;  /* 0x0000000602047220 */ /* 0x000fc80000410000 */
[C---:B------:R-:W-:Y:S02]  /*11bd0*/  FFMA.FTZ R15, R3.reuse, R5, -R4 ;  /* 0x00000005030f7223 */ /* 0x040fe40000010804 */
[----:B------:R-:W-:-:S03]  /*11be0*/  FMUL.FTZ R3, R3, R6 ;  /* 0x0000000603037220 */ /* 0x000fc60000410000 */
[----:B------:R-:W-:Y:S01]  /*11bf0*/  F2FP.PACK_AB R19, R15, R21 ;  /* 0x000000150f13723e */ /* 0x000fe200000000ff */
[----:B------:R-:W-:Y:S01]  /*11c00*/  FFMA.FTZ R11, R2, R5, R3 ;  /* 0x00000005020b7223 */ /* 0x000fe20000010003 */
[----:B------:R-:W-:Y:S02]  /*11c10*/  HADD2.F32 R3, -RZ, R8.H1_H1 ;  /* 0x30000008ff037230 */ /* 0x000fe40000004100 */
[----:B------:R-:W-:Y:S02]  /*11c20*/  HADD2.F32 R5, -RZ, R13.H0_H0 ;  /* 0x2000000dff057230 */ /* 0x000fe40000004100 */
[----:B------:R-:W-:Y:S01]  /*11c30*/  HADD2.F32 R2, -RZ, R16.H1_H1 ;  /* 0x30000010ff027230 */ /* 0x000fe20000004100 */
[----:B------:R-:W-:Y:S01]  /*11c40*/  F2FP.PACK_AB R11, R11, R17 ;  /* 0x000000110b0b723e */ /* 0x000fe200000000ff */
[----:B------:R-:W-:Y:S01]  /*11c50*/  HADD2.F32 R8, -RZ, R24.H0_H0 ;  /* 0x20000018ff087230 */ /* 0x000fe20000004100 */
[-C--:B------:R-:W-:Y:S01]  /*11c60*/  FMUL.FTZ R4, R3, R5.reuse ;  /* 0x0000000503047220 */ /* 0x080fe20000410000 */
[----:B------:R-:W-:Y:S01]  /*11c70*/  F2FP.PACK_AB R17, R27, R30 ;  /* 0x0000001e1b11723e */ /* 0x000fe200000000ff */
[----:B------:R-:W-:-:S02]  /*11c80*/  FMUL.FTZ R5, R2, R5 ;  /* 0x0000000502057220 */ /* 0x000fc40000410000 */
[-C--:B------:R-:W-:Y:S01]  /*11c90*/  FFMA.FTZ R6, R2, R8.reuse, R4 ;  /* 0x0000000802067223 */ /* 0x080fe20000010004 */
[----:B------:R-:W-:Y:S01]  /*11ca0*/  HADD2.F32 R2, -RZ, R18.H1_H1 ;  /* 0x30000012ff027230 */ /* 0x000fe20000004100 */
[----:B------:R-:W-:Y:S01]  /*11cb0*/  FFMA.FTZ R13, R3, R8, -R5 ;  /* 0x00000008030d7223 */ /* 0x000fe20000010805 */
[----:B------:R-:W-:Y:S02]  /*11cc0*/  HADD2.F32 R3, -RZ, R10.H1_H1 ;  /* 0x3000000aff037230 */ /* 0x000fe40000004100 */
[----:B------:R-:W-:Y:S01]  /*11cd0*/  HADD2.F32 R5, -RZ, R9.H0_H0 ;  /* 0x20000009ff057230 */ /* 0x000fe20000004100 */
[----:B------:R-:W-:Y:S01]  /*11ce0*/  F2FP.PACK_AB R9, R26, R29 ;  /* 0x0000001d1a09723e */ /* 0x000fe200000000ff */
[----:B------:R-:W-:Y:S01]  /*11cf0*/  HADD2.F32 R8, -RZ, R14.H0_H0 ;  /* 0x2000000eff087230 */ /* 0x000fe20000004100 */
[----:B------:R-:W-:Y:S02]  /*11d00*/  F2FP.PACK_AB R16, R13, R28 ;  /* 0x0000001c0d10723e */ /* 0x000fe400000000ff */
[----:B------:R-:W-:-:S02]  /*11d10*/  FMUL.FTZ R4, R3, R5 ;  /* 0x0000000503047220 */ /* 0x000fc40000410000 */
[C---:B------:R-:W-:Y:S02]  /*11d20*/  FMUL.FTZ R5, R2.reuse, R5 ;  /* 0x0000000502057220 */ /* 0x040fe40000410000 */
[-C--:B------:R-:W-:Y:S02]  /*11d30*/  FFMA.FTZ R2, R2, R8.reuse, R4 ;  /* 0x0000000802027223 */ /* 0x080fe40000010004 */
[----:B------:R-:W-:Y:S01]  /*11d40*/  FFMA.FTZ R3, R3, R8, -R5 ;  /* 0x0000000803037223 */ /* 0x000fe20000010805 */
[----:B------:R-:W-:Y:S02]  /*11d50*/  F2FP.PACK_AB R8, R6, R23 ;  /* 0x000000170608723e */ /* 0x000fe400000000ff */
[----:B------:R-:W-:Y:S02]  /*11d60*/  F2FP.PACK_AB R10, R2, R22 ;  /* 0x00000016020a723e */ /* 0x000fe400000000ff */
[----:B------:R-:W-:-:S05]  /*11d70*/  F2FP.PACK_AB R18, R3, R25 ;  /* 0x000000190312723e */ /* 0x000fca00000000ff */
[----:B------:R1:W-:Y:S04]  /*11d80*/  STS.128 [R32], R16 ;  /* 0x0000001020007388 */ /* 0x0003e80000000c00 */
[----:B------:R1:W-:Y:S02]  /*11d90*/  STS.128 [R20+0x10080], R8 ;  /* 0x0100800814007388 */ /* 0x0003e40000000c00 */
.L_x_3062:
[----:B------:R-:W-:Y:S05]  /*11da0*/  BSYNC B0 ;  /* 0x0000000000007941 */ /* 0x000fea0003800000 */
.L_x_3061:
[----:B------:R-:W-:-:S13]  /*11db0*/  ISETP.GE.AND P0, PT, R142, c[0x0][0x27c], PT ;  /* 0x00009f008e007a0c */ /* 0x000fda0003f06270 */
[----:B------:R-:W-:Y:S05]  /*11dc0*/  @P0 BRA `(.L_x_3060) ;  /* 0x0000061000000947 */ /* 0x000fea0003800000 */
[----:B------:R-:W2:Y:S04]  /*11dd0*/  LDL R3, [R1+0xe0] ;  /* 0x0000e00001037983 */ /* 0x000ea80000100800 */
[----:B------:R-:W3:Y:S01]  /*11de0*/  LDL R29, [R1+0xf4] ;  /* 0x0000f400011d7983 */ /* 0x000ee20000100800 */
[----:B------:R-:W-:-:S04]  /*11df0*/  MOV R2, c[0x0][0x27c] ;  /* 0x00009f0000027a02 */ /* 0x000fc80000000f00 */
        /* <DEDUP_REMOVED lines=14> */
[----:B-1----:R-:W-:-:S05]  /*11ee0*/  HADD2.F32 R5, -RZ, R9.H0_H0 ;  /* 0x20000009ff057230 */ /* 0x002fca0000004100 */
[----:B------:R-:W-:Y:S01]  /*11ef0*/  FMUL.FTZ R6, R5, R2 ;  /* 0x0000000205067220 */ /* 0x000fe20000410000 */
[----:B--2---:R-:W-:-:S05]  /*11f00*/  HADD2.F32 R4, -RZ, R17.H0_H0 ;  /* 0x20000011ff047230 */ /* 0x004fca0000004100 */
        /* <DEDUP_REMOVED lines=20> */
[----:B------:R-:W-:Y:S01]  /*12050*/  HADD2.F32 R4, -RZ, R18.H0_H0 ;  /* 0x20000012ff047230 */ /* 0x000fe20000004100 */
[----:B------:R-:W-:Y:S01]  /*12060*/  FFMA.FTZ R24, R5, R3, -R2 ;  /* 0x0000000305187223 */ /* 0x000fe20000010802 */
[----:B------:R-:W-:Y:S02]  /*12070*/  HADD2.F32 R2, -RZ, R103.H0_H0 ;  /* 0x20000067ff027230 */ /* 0x000fe40000004100 */
        /* <DEDUP_REMOVED lines=23> */
[----:B------:R-:W-:Y:S01]  /*121f0*/  SHF.R.U64 R4, R56, 0x10, R57 ;  /* 0x0000001038047819 */ /* 0x000fe20000001239 */
[----:B------:R-:W-:Y:S01]  /*12200*/  FFMA.FTZ R14, R5, R3, -R2 ;  /* 0x00000003050e7223 */ /* 0x000fe20000010802 */
[----:B------:R-:W-:Y:S01]  /*12210*/  SHF.R.U64 R2, R52, 0x10, R53 ;  /* 0x0000001034027819 */ /* 0x000fe20000001235 */
[----:B------:R-:W-:Y:S01]  /*12220*/  HADD2.F32 R3, -RZ, R8.H1_H1 ;  /* 0x30000008ff037230 */ /* 0x000fe20000004100 */
[----:B------:R-:W-:Y:S01]  /*12230*/  SHF.R.U64 R6, R54, 0x10, R55 ;  /* 0x0000001036067819 */ /* 0x000fe20000001237 */
[----:B------:R-:W-:Y:S01]  /*12240*/  HADD2.F32 R9, -RZ, R4.H0_H0 ;  /* 0x20000004ff097230 */ /* 0x000fe20000004100 */
[----:B------:R-:W-:Y:S01]  /*12250*/  F2FP.PACK_AB R19, R14, R17 ;  /* 0x000000110e13723e */ /* 0x000fe200000000ff */
[----:B------:R-:W-:Y:S01]  /*12260*/  HADD2.F32 R5, -RZ, R2.H0_H0 ;  /* 0x20000002ff057230 */ /* 0x000fe20000004100 */
[----:B------:R-:W-:Y:S01]  /*12270*/  F2FP.PACK_AB R17, R26, R28 ;  /* 0x0000001c1a11723e */ /* 0x000fe200000000ff */
[----:B------:R-:W-:Y:S01]  /*12280*/  HADD2.F32 R2, -RZ, R16.H1_H1 ;  /* 0x30000010ff027230 */ /* 0x000fe20000004100 */
[----:B------:R-:W-:Y:S01]  /*12290*/  F2FP.PACK_AB R11, R11, R15 ;  /* 0x0000000f0b0b723e */ /* 0x000fe200000000ff */
[----:B------:R-:W-:Y:S01]  /*122a0*/  HADD2.F32 R6, -RZ, R6.H0_H0 ;  /* 0x20000006ff067230 */ /* 0x000fe20000004100 */
[----:B------:R-:W-:-:S02]  /*122b0*/  FMUL.FTZ R4, R3, R5 ;  /* 0x0000000503047220 */ /* 0x000fc40000410000 */
[C---:B------:R-:W-:Y:S02]  /*122c0*/  FMUL.FTZ R5, R2.reuse, R5 ;  /* 0x0000000502057220 */ /* 0x040fe40000410000 */
[-C--:B------:R-:W-:Y:S01]  /*122d0*/  FFMA.FTZ R8, R2, R9.reuse, R4 ;  /* 0x0000000902087223 */ /* 0x080fe20000010004 */
[----:B------:R-:W-:Y:S01]  /*122e0*/  SHF.R.U64 R4, R58, 0x10, R59 ;  /* 0x000000103a047819 */ /* 0x000fe2000000123b */
[----:B------:R-:W-:Y:S01]  /*122f0*/  FFMA.FTZ R13, R3, R9, -R5 ;  /* 0x00000009030d7223 */ /* 0x000fe20000010805 */
[----:B------:R-:W-:Y:S02]  /*12300*/  HADD2.F32 R2, -RZ, R18.H1_H1 ;  /* 0x30000012ff027230 */ /* 0x000fe40000004100 */
[----:B------:R-:W-:Y:S01]  /*12310*/  HADD2.F32 R3, -RZ, R10.H1_H1 ;  /* 0x3000000aff037230 */ /* 0x000fe20000004100 */
[----:B------:R-:W-:Y:S01]  /*12320*/  F2FP.PACK_AB R8, R8, R23 ;  /* 0x000000170808723e */ /* 0x000fe200000000ff */
[----:B------:R-:W-:Y:S01]  /*12330*/  HADD2.F32 R9, -RZ, R4.H0_H0 ;  /* 0x20000004ff097230 */ /* 0x000fe20000004100 */
[----:B------:R-:W-:Y:S01]  /*12340*/  FMUL.FTZ R5, R2, R6 ;  /* 0x0000000602057220 */ /* 0x000fe20000410000 */
[----:B------:R-:W-:Y:S01]  /*12350*/  F2FP.PACK_AB R16, R13, R24 ;  /* 0x000000180d10723e */ /* 0x000fe200000000ff */
[----:B------:R-:W-:-:S02]  /*12360*/  FMUL.FTZ R4, R3, R6 ;  /* 0x0000000603047220 */ /* 0x000fc40000410000 */
[-C--:B------:R-:W-:Y:S02]  /*12370*/  FFMA.FTZ R3, R3, R9.reuse, -R5 ;  /* 0x0000000903037223 */ /* 0x080fe40000010805 */
[----:B------:R-:W-:Y:S01]  /*12380*/  FFMA.FTZ R2, R2, R9, R4 ;  /* 0x0000000902027223 */ /* 0x000fe20000010004 */
[----:B------:R-:W-:Y:S02]  /*12390*/  F2FP.PACK_AB R9, R25, R27 ;  /* 0x0000001b1909723e */ /* 0x000fe400000000ff */
[----:B------:R-:W-:Y:S02]  /*123a0*/  F2FP.PACK_AB R18, R3, R21 ;  /* 0x000000150312723e */ /* 0x000fe400000000ff */
[----:B------:R-:W-:-:S03]  /*123b0*/  F2FP.PACK_AB R10, R2, R22 ;  /* 0x00000016020a723e */ /* 0x000fc600000000ff */
[----:B------:R1:W-:Y:S04]  /*123c0*/  STS.128 [R29], R16 ;  /* 0x000000101d007388 */ /* 0x0003e80000000c00 */
[----:B------:R1:W-:Y:S02]  /*123d0*/  STS.128 [R20+0x10080], R8 ;  /* 0x0100800814007388 */ /* 0x0003e40000000c00 */
.L_x_3060:
[----:B------:R-:W-:Y:S05]  /*123e0*/  BSYNC B1 ;  /* 0x0000000000017941 */ /* 0x000fea0003800000 */
.L_x_3059:
        /* <DEDUP_REMOVED lines=17> */
[----:B------:R-:W-:Y:S01]  /*12500*/  HADD2.F32 R5, -RZ, R106.H1_H1 ;  /* 0x3000006aff057230 */ /* 0x000fe20000004100 */
[----:B-1----:R-:W-:Y:S02]  /*12510*/  SHF.R.U32.HI R9, RZ, 0x10, R61 ;  /* 0x00000010ff097819 */ /* 0x002fe4000001163d */
[----:B------:R-:W-:-:S02]  /*12520*/  LEA.HI R2, R2, R149, RZ, 0x1d ;  /* 0x0000009502027211 */ /* 0x000fc400078fe8ff */
[----:B------:R-:W-:Y:S01]  /*12530*/  SHF.R.U32.HI R15, RZ, 0x10, R67 ;  /* 0x00000010ff0f7819 */ /* 0x000fe20000011643 */
[----:B------:R-:W-:Y:S01]  /*12540*/  HADD2.F32 R40, -RZ, R9.H0_H0 ;  /* 0x20000009ff287230 */ /* 0x000fe20000004100 */
        /* <DEDUP_REMOVED lines=13> */
[----:B------:R-:W-:Y:S01]  /*12620*/  HADD2.F32 R2, -RZ, R105.H1_H1 ;  /* 0x30000069ff027230 */ /* 0x000fe20000004100 */
[----:B------:R-:W-:Y:S01]  /*12630*/  SHF.R.U64 R28, R64, 0x10, R65 ;  /* 0x00000010401c7819 */ /* 0x000fe20000001241 */
[----:B------:R-:W-:Y:S01]  /*12640*/  HADD2.F32 R39, -RZ, R27.H0_H0 ;  /* 0x2000001bff277230 */ /* 0x000fe20000004100 */
[----:B------:R-:W-:Y:S01]  /*12650*/  SHF.R.U64 R30, R60, 0x10, R61 ;  /* 0x000000103c1e7819 */ /* 0x000fe2000000123d */
[----:B------:R-:W1:Y:S01]  /*12660*/  LDS.128 R16, [R24+0x10080] ;  /* 0x0100800018107984 */ /* 0x000e620000000c00 */
[----:B------:R-:W-:-:S02]  /*12670*/  SHF.R.U64 R32, R66, 0x10, R67 ;  /* 0x0000001042207819 */ /* 0x000fc40000001243 */
[----:B------:R-:W-:Y:S01]  /*12680*/  SHF.R.U64 R36, R62, 0x10, R63 ;  /* 0x000000103e247819 */ /* 0x000fe2000000123f */
[----:B------:R-:W-:Y:S02]  /*12690*/  HADD2.F32 R27, -RZ, R30.H0_H0 ;  /* 0x2000001eff1b7230 */ /* 0x000fe40000004100 */
[----:B-1----:R-:W-:-:S05]  /*126a0*/  HADD2.F32 R3, -RZ, R17.H0_H0 ;  /* 0x20000011ff037230 */ /* 0x002fca0000004100 */
[-C--:B------:R-:W-:Y:S01]  /*126b0*/  FMUL.FTZ R14, R3, R2.reuse ;  /* 0x00000002030e7220 */ /* 0x080fe20000410000 */
[----:B---3--:R-:W1:Y:S02]  /*126c0*/  LDS.128 R20, [R44] ;  /* 0x000000002c147984 */ /* 0x008e640000000c00 */
[--C-:B-1----:R-:W-:Y:S02]  /*126d0*/  HADD2.F32 R6, -RZ, R21.reuse.H0_H0 ;  /* 0x20000015ff067230 */ /* 0x102fe40000004100 */
[----:B------:R-:W-:Y:S02]  /*126e0*/  HADD2.F32 R21, -RZ, R21.H1_H1 ;  /* 0x30000015ff157230 */ /* 0x000fe40000004100 */
[----:B------:R-:W-:Y:S01]  /*126f0*/  HADD2.F32 R13, -RZ, R20.H0_H0 ;  /* 0x20000014ff0d7230 */ /* 0x000fe20000004100 */
[----:B------:R-:W-:Y:S01]  /*12700*/  FMUL.FTZ R8, R6, R2 ;  /* 0x0000000206087220 */ /* 0x000fe20000410000 */
[----:B------:R-:W-:Y:S01]  /*12710*/  HADD2.F32 R2, -RZ, R17.H1_H1 ;  /* 0x30000011ff027230 */ /* 0x000fe20000004100 */
[-C--:B------:R-:W-:Y:S01]  /*12720*/  FMUL.FTZ R4, R21, R10.reuse ;  /* 0x0000000a15047220 */ /* 0x080fe20000410000 */
[----:B------:R-:W-:Y:S01]  /*12730*/  HADD2.F32 R11, -RZ, R22.H0_H0 ;  /* 0x20000016ff0b7230 */ /* 0x000fe20000004100 */
        /* <DEDUP_REMOVED lines=8> */
[----:B------:R-:W-:Y:S01]  /*127c0*/  FFMA.FTZ R34, R6, R5, -R14 ;  /* 0x0000000506227223 */ /* 0x000fe2000001080e */
[----:B------:R-:W-:Y:S01]  /*127d0*/  HADD2.F32 R9, -RZ, R23.H0_H0 ;  /* 0x20000017ff097230 */ /* 0x000fe20000004100 */
[C---:B------:R-:W-:Y:S01]  /*127e0*/  FMUL.FTZ R29, R2.reuse, R3 ;  /* 0x00000003021d7220 */ /* 0x040fe20000410000 */
[----:B------:R-:W-:Y:S01]  /*127f0*/  HADD2.F32 R3, -RZ, R107.H1_H1 ;  /* 0x3000006bff037230 */ /* 0x000fe20000004100 */
[----:B------:R-:W-:Y:S01]  /*12800*/  FFMA.FTZ R35, R2, R10, R8 ;  /* 0x0000000a02237223 */ /* 0x000fe20000010008 */
[----:B------:R-:W-:Y:S01]  /*12810*/  HADD2.F32 R2, -RZ, R18.H0_H0 ;  /* 0x20000012ff027230 */ /* 0x000fe20000004100 */
[----:B------:R-:W-:Y:S01]  /*12820*/  FMUL.FTZ R5, R11, R4 ;  /* 0x000000040b057220 */ /* 0x000fe20000410000 */
[----:B------:R-:W-:Y:S01]  /*12830*/  HADD2.F32 R8, -RZ, R108.H1_H1 ;  /* 0x3000006cff087230 */ /* 0x000fe20000004100 */
[----:B------:R-:W-:Y:S01]  /*12840*/  FFMA.FTZ R13, R13, R10, -R29 ;  /* 0x0000000a0d0d7223 */ /* 0x000fe2000001081d */
[----:B------:R-:W-:Y:S01]  /*12850*/  HADD2.F32 R6, -RZ, R23.H1_H1 ;  /* 0x30000017ff067230 */ /* 0x000fe20000004100 */
[C---:B------:R-:W-:Y:S01]  /*12860*/  FMUL.FTZ R26, R2.reuse, R4 ;  /* 0x00000004021a7220 */ /* 0x040fe20000410000 */
[----:B------:R-:W-:Y:S01]  /*12870*/  HADD2.F32 R17, -RZ, R28.H0_H0 ;  /* 0x2000001cff117230 */ /* 0x000fe20000004100 */
[-C--:B------:R-:W-:Y:S01]  /*12880*/  FFMA.FTZ R33, R2, R8.reuse, R5 ;  /* 0x0000000802217223 */ /* 0x080fe20000010005 */
[----:B------:R-:W-:Y:S01]  /*12890*/  HADD2.F32 R2, -RZ, R19.H0_H0 ;  /* 0x20000013ff027230 */ /* 0x000fe20000004100 */
[----:B------:R-:W-:Y:S01]  /*128a0*/  FMUL.FTZ R4, R9, R3 ;  /* 0x0000000309047220 */ /* 0x000fe20000410000 */
[----:B------:R-:W-:Y:S01]  /*128b0*/  HADD2.F32 R5, -RZ, R109.H0_H0 ;  /* 0x2000006dff057230 */ /* 0x000fe20000004100 */
[----:B------:R-:W-:-:S02]  /*128c0*/  FFMA.FTZ R10, R11, R8, -R26 ;  /* 0x000000080b0a7223 */ /* 0x000fc4000001081a */
[C---:B------:R-:W-:Y:S02]  /*128d0*/  FMUL.FTZ R23, R2.reuse, R3 ;  /* 0x0000000302177220 */ /* 0x040fe40000410000 */
[----:B------:R-:W-:Y:S01]  /*128e0*/  FFMA.FTZ R25, R2, R5, R4 ;  /* 0x0000000502197223 */ /* 0x000fe20000010004 */
[----:B------:R-:W-:Y:S01]  /*128f0*/  HADD2.F32 R2, -RZ, R19.H1_H1 ;  /* 0x30000013ff027230 */ /* 0x000fe20000004100 */
[----:B------:R-:W-:Y:S01]  /*12900*/  FMUL.FTZ R3, R6, R15 ;  /* 0x0000000f06037220 */ /* 0x000fe20000410000 */
[----:B------:R-:W-:Y:S01]  /*12910*/  HADD2.F32 R4, -RZ, R20.H1_H1 ;  /* 0x30000014ff047230 */ /* 0x000fe20000004100 */
[----:B------:R-:W-:Y:S01]  /*12920*/  FFMA.FTZ R5, R9, R5, -R23 ;  /* 0x0000000509057223 */ /* 0x000fe20000010817 */
[----:B------:R-:W-:Y:S01]  /*12930*/  F2FP.PACK_AB R9, R37, R38 ;  /* 0x000000262509723e */ /* 0x000fe200000000ff */
[C---:B------:R-:W-:Y:S01]  /*12940*/  FMUL.FTZ R19, R2.reuse, R15 ;  /* 0x0000000f02137220 */ /* 0x040fe20000410000 */
[----:B------:R-:W-:Y:S01]  /*12950*/  HADD2.F32 R15, -RZ, R32.H0_H0 ;  /* 0x20000020ff0f7230 */ /* 0x000fe20000004100 */
[----:B------:R-:W-:Y:S01]  /*12960*/  FFMA.FTZ R20, R2, R39, R3 ;  /* 0x0000002702147223 */ /* 0x000fe20000010003 */
[----:B------:R-:W-:Y:S01]  /*12970*/  HADD2.F32 R2, -RZ, R16.H1_H1 ;  /* 0x30000010ff027230 */ /* 0x000fe20000004100 */
[----:B------:R-:W-:Y:S01]  /*12980*/  FMUL.FTZ R14, R4, R17 ;  /* 0x00000011040e7220 */ /* 0x000fe20000410000 */
[----:B------:R-:W-:-:S02]  /*12990*/  HADD2.F32 R3, -RZ, R22.H1_H1 ;  /* 0x30000016ff037230 */ /* 0x000fc40000004100 */
[----:B------:R-:W-:Y:S01]  /*129a0*/  F2FP.PACK_AB R11, R20, R25 ;  /* 0x00000019140b723e */ /* 0x000fe200000000ff */
[C---:B------:R-:W-:Y:S02]  /*129b0*/  FMUL.FTZ R16, R2.reuse, R17 ;  /* 0x0000001102107220 */ /* 0x040fe40000410000 */
[----:B------:R-:W-:Y:S01]  /*129c0*/  FFMA.FTZ R17, R2, R27, R14 ;  /* 0x0000001b02117223 */ /* 0x000fe2000001000e */
[----:B------:R-:W-:Y:S01]  /*129d0*/  HADD2.F32 R2, -RZ, R18.H1_H1 ;  /* 0x30000012ff027230 */ /* 0x000fe20000004100 */
[----:B------:R-:W-:Y:S01]  /*129e0*/  FMUL.FTZ R14, R3, R15 ;  /* 0x0000000f030e7220 */ /* 0x000fe20000410000 */
[----:B------:R-:W-:Y:S01]  /*129f0*/  HADD2.F32 R18, -RZ, R36.H0_H0 ;  /* 0x20000024ff127230 */ /* 0x000fe20000004100 */
[----:B------:R-:W-:Y:S01]  /*12a00*/  FFMA.FTZ R4, R4, R27, -R16 ;  /* 0x0000001b04047223 */ /* 0x000fe20000010810 */
[----:B------:R-:W-:Y:S01]  /*12a10*/  F2FP.PACK_AB R8, R17, R35 ;  /* 0x000000231108723e */ /* 0x000fe200000000ff */
[C---:B------:R-:W-:Y:S02]  /*12a20*/  FMUL.FTZ R15, R2.reuse, R15 ;  /* 0x0000000f020f7220 */ /* 0x040fe40000410000 */
[----:B------:R-:W-:Y:S01]  /*12a30*/  FFMA.FTZ R22, R2, R18, R14 ;  /* 0x0000001202167223 */ /* 0x000fe2000001000e */
[----:B------:R-:W-:Y:S01]  /*12a40*/  F2FP.PACK_AB R16, R4, R13 ;  /* 0x0000000d0410723e */ /* 0x000fe200000000ff */
[----:B------:R-:W-:-:S02]  /*12a50*/  FFMA.FTZ R14, R21, R40, -R31 ;  /* 0x00000028150e7223 */ /* 0x000fc4000001081f */
[----:B------:R-:W-:Y:S02]  /*12a60*/  FFMA.FTZ R2, R6, R39, -R19 ;  /* 0x0000002706027223 */ /* 0x000fe40000010813 */
[----:B------:R-:W-:Y:S01]  /*12a70*/  FFMA.FTZ R3, R3, R18, -R15 ;  /* 0x0000001203037223 */ /* 0x000fe2000001080f */
[----:B------:R-:W-:Y:S02]  /*12a80*/  F2FP.PACK_AB R17, R14, R34 ;  /* 0x000000220e11723e */ /* 0x000fe400000000ff */
[----:B------:R-:W-:Y:S02]  /*12a90*/  F2FP.PACK_AB R19, R2, R5 ;  /* 0x000000050213723e */ /* 0x000fe400000000ff */
[----:B------:R-:W-:Y:S02]  /*12aa0*/  F2FP.PACK_AB R18, R3, R10 ;  /* 0x0000000a0312723e */ /* 0x000fe400000000ff */
[----:B------:R-:W-:-:S03]  /*12ab0*/  F2FP.PACK_AB R10, R22, R33 ;  /* 0x00000021160a723e */ /* 0x000fc600000000ff */
[----:B------:R1:W-:Y:S04]  /*12ac0*/  STS.128 [R44], R16 ;  /* 0x000000102c007388 */ /* 0x0003e80000000c00 */
[----:B------:R1:W-:Y:S02]  /*12ad0*/  STS.128 [R24+0x10080], R8 ;  /* 0x0100800818007388 */ /* 0x0003e40000000c00 */
.L_x_3066:
[----:B------:R-:W-:Y:S05]  /*12ae0*/  BSYNC B0 ;  /* 0x0000000000007941 */ /* 0x000fea0003800000 */
.L_x_3065:
[----:B------:R-:W-:-:S13]  /*12af0*/  ISETP.GE.AND P0, PT, R142, c[0x0][0x27c], PT ;  /* 0x00009f008e007a0c */ /* 0x000fda0003f06270 */
[----:B------:R-:W-:Y:S05]  /*12b00*/  @P0 BRA `(.L_x_3064) ;  /* 0x0000061000000947 */ /* 0x000fea0003800000 */
[----:B------:R-:W3:Y:S04]  /*12b10*/  LDL R3, [R1+0xe0] ;  /* 0x0000e00001037983 */ /* 0x000ee80000100800 */
[----:B------:R-:W4:Y:S01]  /*12b20*/  LDL R45, [R1+0xf0] ;  /* 0x0000f000012d7983 */ /* 0x000f220000100800 */
[----:B------:R-:W-:Y:S02]  /*12b30*/  MOV R2, c[0x0][0x27c] ;  /* 0x00009f0000027a02 */ /* 0x000fe40000000f00 */
[----:B------:R-:W-:Y:S02]  /*12b40*/  SHF.R.U32.HI R5, RZ, 0x10, R73 ;  /* 0x00000010ff057819 */ /* 0x000fe40000011649 */
[----:B------:R-:W-:Y:S02]  /*12b50*/  SHF.R.U32.HI R28, RZ, 0x10, R77 ;  /* 0x00000010ff1c7819 */ /* 0x000fe4000001164d */
[----:B------:R-:W-:-:S02]  /*12b60*/  SHF.R.U32.HI R30, RZ, 0x10, R75 ;  /* 0x00000010ff1e7819 */ /* 0x000fc4000001164b */
[----:B------:R-:W-:Y:S01]  /*12b70*/  SHF.R.U64 R35, R72, 0x10, R73 ;  /* 0x0000001048237819 */ /* 0x000fe20000001249 */
[----:B-1----:R-:W-:Y:S01]  /*12b80*/  HADD2.F32 R44, -RZ, R28.H0_H0 ;  /* 0x2000001cff2c7230 */ /* 0x002fe20000004100 */
[----:B------:R-:W-:Y:S02]  /*12b90*/  SHF.R.U32.HI R34, RZ, 0x10, R79 ;  /* 0x00000010ff227819 */ /* 0x000fe4000001164f */
[----:B------:R-:W-:Y:S02]  /*12ba0*/  SHF.R.U64 R36, R74, 0x10, R75 ;  /* 0x000000104a247819 */ /* 0x000fe4000000124b */
[----:B------:R-:W-:Y:S02]  /*12bb0*/  SHF.R.U64 R39, R76, 0x10, R77 ;  /* 0x000000104c277819 */ /* 0x000fe4000000124d */
[----:B---3--:R-:W-:-:S04]  /*12bc0*/  LEA.HI R2, R2, R3, RZ, 0x1d ;  /* 0x0000000302027211 */ /* 0x008fc800078fe8ff */
[----:B------:R-:W-:Y:S01]  /*12bd0*/  SHF.R.S32.HI R3, RZ, 0x1f, R2 ;  /* 0x0000001fff037819 */ /* 0x000fe20000011402 */
[----:B----4-:R-:W1:Y:S01]  /*12be0*/  LDS.128 R8, [R45] ;  /* 0x000000002d087984 */ /* 0x010e620000000c00 */
[----:B------:R-:W-:Y:S02]  /*12bf0*/  SHF.L.U32 R4, R2, 0x3, RZ ;  /* 0x0000000302047819 */ /* 0x000fe400000006ff */
[----:B------:R-:W-:Y:S02]  /*12c00*/  LEA.HI R2, R3, R2, RZ, 0x3 ;  /* 0x0000000203027211 */ /* 0x000fe400078f18ff */
[----:B------:R-:W-:Y:S01]  /*12c10*/  LOP3.LUT R3, R43, 0x38, R4, 0xf8, !PT ;  /* 0x000000382b037812 */ /* 0x000fe200078ef804 */
[----:B------:R-:W-:Y:S01]  /*12c20*/  HADD2.F32 R43, -RZ, R34.H0_H0 ;  /* 0x20000022ff2b7230 */ /* 0x000fe20000004100 */
[----:B------:R-:W-:Y:S02]  /*12c30*/  SHF.L.U32 R2, R2, 0xa, RZ ;  /* 0x0000000a02027819 */ /* 0x000fe400000006ff */
[----:B------:R-:W-:-:S02]  /*12c40*/  LOP3.LUT R3, R3, R42, RZ, 0x3c, !PT ;  /* 0x0000002a03037212 */ /* 0x000fc400078e3cff */
[----:B------:R-:W-:-:S04]  /*12c50*/  LOP3.LUT R2, R2, 0x7fffe000, RZ, 0xc0, !PT ;  /* 0x7fffe00002027812 */ /* 0x000fc800078ec0ff */
[----:B-----5:R-:W-:Y:S02]  /*12c60*/  IADD3 R2, R3, R2, R41 ;  /* 0x0000000203027210 */ /* 0x020fe40007ffe029 */
[----:B------:R-:W-:Y:S02]  /*12c70*/  SHF.R.U64 R41, R78, 0x10, R79 ;  /* 0x000000104e297819 */ /* 0x000fe4000000124f */
[----:B------:R-:W-:Y:S01]  /*12c80*/  SHF.L.U32 R29, R2, 0x1, RZ ;  /* 0x00000001021d7819 */ /* 0x000fe200000006ff */
[----:B------:R-:W-:Y:S02]  /*12c90*/  HADD2.F32 R2, -RZ, R109.H1_H1 ;  /* 0x3000006dff027230 */ /* 0x000fe40000004100 */
[----:B------:R-:W-:Y:S02]  /*12ca0*/  HADD2.F32 R34, -RZ, R41.H0_H0 ;  /* 0x20000029ff227230 */ /* 0x000fe40000004100 */
[----:B------:R-:W3:Y:S01]  /*12cb0*/  LDS.128 R16, [R29+0x10080] ;  /* 0x010080001d107984 */ /* 0x000ee20000000c00 */
[----:B-1----:R-:W-:-:S02]  /*12cc0*/  HADD2.F32 R26, -RZ, R9.H0_H0 ;  /* 0x20000009ff1a7230 */ /* 0x002fc40000004100 */
[--C-:B------:R-:W-:Y:S02]  /*12cd0*/  HADD2.F32 R22, -RZ, R10.reuse.H0_H0 ;  /* 0x2000000aff167230 */ /* 0x100fe40000004100 */
[----:B------:R-:W-:Y:S01]  /*12ce0*/  HADD2.F32 R25, -RZ, R10.H1_H1 ;  /* 0x3000000aff197230 */ /* 0x000fe20000004100 */
[----:B------:R-:W-:Y:S01]  /*12cf0*/  FMUL.FTZ R6, R26, R2 ;  /* 0x000000021a067220 */ /* 0x000fe20000410000 */
[----:B------:R-:W-:Y:S02]  /*12d00*/  HADD2.F32 R23, -RZ, R9.H1_H1 ;  /* 0x30000009ff177230 */ /* 0x000fe40000004100 */
[--C-:B------:R-:W-:Y:S02]  /*12d10*/  HADD2.F32 R24, -RZ, R8.reuse.H0_H0 ;  /* 0x20000008ff187230 */ /* 0x100fe40000004100 */
[----:B------:R-:W-:Y:S02]  /*12d20*/  HADD2.F32 R27, -RZ, R8.H1_H1 ;  /* 0x30000008ff1b7230 */ /* 0x000fe40000004100 */
[----:B------:R-:W-:-:S02]  /*12d30*/  HADD2.F32 R8, -RZ, R110.H1_H1 ;  /* 0x3000006eff087230 */ /* 0x000fc40000004100 */
[--C-:B------:R-:W-:Y:S02]  /*12d40*/  HADD2.F32 R21, -RZ, R11.reuse.H0_H0 ;  /* 0x2000000bff157230 */ /* 0x100fe40000004100 */
[----:B------:R-:W-:Y:S02]  /*12d50*/  HADD2.F32 R20, -RZ, R11.H1_H1 ;  /* 0x3000000bff147230 */ /* 0x000fe40000004100 */
[----:B---3--:R-:W-:Y:S02]  /*12d60*/  HADD2.F32 R4, -RZ, R17.H0_H0 ;  /* 0x20000011ff047230 */ /* 0x008fe40000004100 */
[--C-:B------:R-:W-:Y:S02]  /*12d70*/  HADD2.F32 R10, -RZ, R16.reuse.H0_H0 ;  /* 0x20000010ff0a7230 */ /* 0x100fe40000004100 */
[----:B------:R-:W-:Y:S01]  /*12d80*/  HADD2.F32 R15, -RZ, R16.H1_H1 ;  /* 0x30000010ff0f7230 */ /* 0x000fe20000004100 */
[C---:B------:R-:W-:Y:S01]  /*12d90*/  FMUL.FTZ R33, R4.reuse, R2 ;  /* 0x0000000204217220 */ /* 0x040fe20000410000 */
[----:B------:R-:W-:Y:S01]  /*12da0*/  HADD2.F32 R16, -RZ, R5.H0_H0 ;  /* 0x20000005ff107230 */ /* 0x000fe20000004100 */
[----:B------:R-:W-:Y:S01]  /*12db0*/  FFMA.FTZ R42, R4, R8, R6 ;  /* 0x00000008042a7223 */ /* 0x000fe20000010006 */
[----:B------:R-:W-:-:S02]  /*12dc0*/  HADD2.F32 R3, -RZ, R17.H1_H1 ;  /* 0x30000011ff037230 */ /* 0x000fc40000004100 */
[----:B------:R-:W-:Y:S01]  /*12dd0*/  HADD2.F32 R5, -RZ, R110.H0_H0 ;  /* 0x2000006eff057230 */ /* 0x000fe20000004100 */
[-C--:B------:R-:W-:Y:S01]  /*12de0*/  FMUL.FTZ R2, R23, R16.reuse ;  /* 0x0000001017027220 */ /* 0x080fe20000410000 */
[----:B------:R-:W-:Y:S01]  /*12df0*/  HADD2.F32 R6, -RZ, R112.H0_H0 ;  /* 0x20000070ff067230 */ /* 0x000fe20000004100 */
[C---:B------:R-:W-:Y:S01]  /*12e00*/  FMUL.FTZ R32, R3.reuse, R16 ;  /* 0x0000001003207220 */ /* 0x040fe20000410000 */
[----:B------:R-:W-:Y:S01]  /*12e10*/  HADD2.F32 R11, -RZ, R19.H0_H0 ;  /* 0x20000013ff0b7230 */ /* 0x000fe20000004100 */
[-C--:B------:R-:W-:Y:S01]  /*12e20*/  FMUL.FTZ R4, R24, R5.reuse ;  /* 0x0000000518047220 */ /* 0x080fe20000410000 */
[----:B------:R-:W-:Y:S01]  /*12e30*/  HADD2.F32 R17, -RZ, R30.H0_H0 ;  /* 0x2000001eff117230 */ /* 0x000fe20000004100 */
[----:B------:R-:W-:Y:S01]  /*12e40*/  FFMA.FTZ R40, R3, R44, R2 ;  /* 0x0000002c03287223 */ /* 0x000fe20000010002 */
[--C-:B------:R-:W-:Y:S01]  /*12e50*/  HADD2.F32 R2, -RZ, R111.reuse.H1_H1 ;  /* 0x3000006fff027230 */ /* 0x100fe20000004100 */
[C---:B------:R-:W-:Y:S01]  /*12e60*/  FFMA.FTZ R37, R10.reuse, R6, R4 ;  /* 0x000000060a257223 */ /* 0x040fe20000010004 */
[----:B------:R-:W-:Y:S01]  /*12e70*/  HADD2.F32 R3, -RZ, R111.H0_H0 ;  /* 0x2000006fff037230 */ /* 0x000fe20000004100 */
[----:B------:R-:W-:Y:S01]  /*12e80*/  FMUL.FTZ R31, R10, R5 ;  /* 0x000000050a1f7220 */ /* 0x000fe20000410000 */
[----:B------:R-:W-:Y:S01]  /*12e90*/  HADD2.F32 R4, -RZ, R112.H1_H1 ;  /* 0x30000070ff047230 */ /* 0x000fe20000004100 */
[-C--:B------:R-:W-:Y:S01]  /*12ea0*/  FMUL.FTZ R10, R21, R2.reuse ;  /* 0x00000002150a7220 */ /* 0x080fe20000410000 */
[--C-:B------:R-:W-:Y:S01]  /*12eb0*/  HADD2.F32 R14, -RZ, R18.reuse.H0_H0 ;  /* 0x20000012ff0e7230 */ /* 0x100fe20000004100 */
[----:B------:R-:W-:Y:S01]  /*12ec0*/  FMUL.FTZ R16, R22, R3 ;  /* 0x0000000316107220 */ /* 0x000fe20000410000 */
[----:B------:R-:W-:Y:S01]  /*12ed0*/  HADD2.F32 R13, -RZ, R18.H1_H1 ;  /* 0x30000012ff0d7230 */ /* 0x000fe20000004100 */
[C---:B------:R-:W-:Y:S01]  /*12ee0*/  FMUL.FTZ R18, R11.reuse, R2 ;  /* 0x000000020b127220 */ /* 0x040fe20000410000 */
[----:B------:R-:W-:Y:S01]  /*12ef0*/  HADD2.F32 R9, -RZ, R19.H1_H1 ;  /* 0x30000013ff097230 */ /* 0x000fe20000004100 */
[----:B------:R-:W-:Y:S01]  /*12f00*/  FFMA.FTZ R19, R11, R4, R10 ;  /* 0x000000040b137223 */ /* 0x000fe2000001000a */
[----:B------:R-:W-:Y:S01]  /*12f10*/  HADD2.F32 R5, -RZ, R113.H0_H0 ;  /* 0x20000071ff057230 */ /* 0x000fe20000004100 */
[----:B------:R-:W-:Y:S01]  /*12f20*/  FMUL.FTZ R2, R20, R17 ;  /* 0x0000001114027220 */ /* 0x000fe20000410000 */
[----:B------:R-:W-:Y:S01]  /*12f30*/  HADD2.F32 R11, -RZ, R35.H0_H0 ;  /* 0x20000023ff0b7230 */ /* 0x000fe20000004100 */
[C---:B------:R-:W-:Y:S01]  /*12f40*/  FMUL.FTZ R28, R14.reuse, R3 ;  /* 0x000000030e1c7220 */ /* 0x040fe20000410000 */
[----:B------:R-:W-:Y:S01]  /*12f50*/  HADD2.F32 R10, -RZ, R36.H0_H0 ;  /* 0x20000024ff0a7230 */ /* 0x000fe20000004100 */
[----:B------:R-:W-:Y:S01]  /*12f60*/  FFMA.FTZ R38, R14, R5, R16 ;  /* 0x000000050e267223 */ /* 0x000fe20000010010 */
[----:B------:R-:W-:Y:S01]  /*12f70*/  HADD2.F32 R35, -RZ, R39.H0_H0 ;  /* 0x20000027ff237230 */ /* 0x000fe20000004100 */
[----:B------:R-:W-:-:S02]  /*12f80*/  FMUL.FTZ R16, R9, R17 ;  /* 0x0000001109107220 */ /* 0x000fc40000410000 */
[----:B------:R-:W-:Y:S02]  /*12f90*/  FFMA.FTZ R17, R9, R43, R2 ;  /* 0x0000002b09117223 */ /* 0x000fe40000010002 */
[-C--:B------:R-:W-:Y:S02]  /*12fa0*/  FMUL.FTZ R3, R27, R11.reuse ;  /* 0x0000000b1b037220 */ /* 0x080fe40000410000 */
[-C--:B------:R-:W-:Y:S02]  /*12fb0*/  FMUL.FTZ R2, R25, R10.reuse ;  /* 0x0000000a19027220 */ /* 0x080fe40000410000 */
[----:B------:R-:W-:Y:S02]  /*12fc0*/  FMUL.FTZ R11, R15, R11 ;  /* 0x0000000b0f0b7220 */ /* 0x000fe40000410000 */
[----:B------:R-:W-:Y:S02]  /*12fd0*/  FMUL.FTZ R9, R13, R10 ;  /* 0x0000000a0d097220 */ /* 0x000fe40000410000 */
[----:B------:R-:W-:-:S02]  /*12fe0*/  FFMA.FTZ R15, R15, R35, R3 ;  /* 0x000000230f0f7223 */ /* 0x000fc40000010003 */
[----:B------:R-:W-:Y:S02]  /*12ff0*/  FFMA.FTZ R10, R24, R6, -R31 ;  /* 0x00000006180a7223 */ /* 0x000fe4000001081f */
[----:B------:R-:W-:Y:S02]  /*13000*/  FFMA.FTZ R30, R13, R34, R2 ;  /* 0x000000220d1e7223 */ /* 0x000fe40000010002 */
[----:B------:R-:W-:Y:S02]  /*13010*/  FFMA.FTZ R6, R22, R5, -R28 ;  /* 0x0000000516067223 */ /* 0x000fe4000001081c */
[----:B------:R-:W-:Y:S02]  /*13020*/  FFMA.FTZ R3, R21, R4, -R18 ;  /* 0x0000000415037223 */ /* 0x000fe40000010812 */
[----:B------:R-:W-:Y:S01]  /*13030*/  FFMA.FTZ R14, R26, R8, -R33 ;  /* 0x000000081a0e7223 */ /* 0x000fe20000010821 */
[----:B------:R-:W-:Y:S01]  /*13040*/  F2FP.PACK_AB R8, R15, R37 ;  /* 0x000000250f08723e */ /* 0x000fe200000000ff */
        /* <DEDUP_REMOVED lines=9> */
[----:B------:R-:W-:Y:S02]  /*130e0*/  F2FP.PACK_AB R9, R40, R42 ;  /* 0x0000002a2809723e */ /* 0x000fe400000000ff */
[----:B------:R-:W-:Y:S01]  /*130f0*/  F2FP.PACK_AB R10, R30, R38 ;  /* 0x000000261e0a723e */ /* 0x000fe200000000ff */
[----:B------:R1:W-:Y:S04]  /*13100*/  STS.128 [R45], R16 ;  /* 0x000000102d007388 */ /* 0x0003e80000000c00 */
[----:B------:R1:W-:Y:S02]  /*13110*/  STS.128 [R29+0x10080], R8 ;  /* 0x010080081d007388 */ /* 0x0003e40000000c00 */
.L_x_3064:
[----:B------:R-:W-:Y:S05]  /*13120*/  BSYNC B1 ;  /* 0x0000000000017941 */ /* 0x000fea0003800000 */
.L_x_3063:
        /* <DEDUP_REMOVED lines=29> */
[----:B------:R-:W-:Y:S02]  /*13300*/  SHF.R.U64 R35, R80, 0x10, R81 ;  /* 0x0000001050237819 */ /* 0x000fe40000001251 */
[----:B------:R-:W-:Y:S01]  /*13310*/  SHF.L.U32 R29, R2, 0x1, RZ ;  /* 0x00000001021d7819 */ /* 0x000fe200000006ff */
[----:B------:R-:W-:Y:S01]  /*13320*/  HADD2.F32 R2, -RZ, R68.H0_H0 ;  /* 0x20000044ff027230 */ /* 0x000fe20000004100 */
[----:B------:R-:W-:-:S02]  /*13330*/  SHF.R.U32.HI R34, RZ, 0x10, R87 ;  /* 0x00000010ff227819 */ /* 0x000fc40000011657 */
[----:B------:R-:W-:Y:S01]  /*13340*/  SHF.R.U64 R36, R82, 0x10, R83 ;  /* 0x0000001052247819 */ /* 0x000fe20000001253 */
[----:B------:R-:W1:Y:S01]  /*13350*/  LDS.128 R16, [R29+0x10080] ;  /* 0x010080001d107984 */ /* 0x000e620000000c00 */
[----:B------:R-:W-:Y:S01]  /*13360*/  SHF.R.U64 R39, R84, 0x10, R85 ;  /* 0x0000001054277819 */ /* 0x000fe20000001255 */
[----:B------:R-:W-:Y:S01]  /*13370*/  HADD2.F32 R43, -RZ, R34.H0_H0 ;  /* 0x20000022ff2b7230 */ /* 0x000fe20000004100 */
[----:B------:R-:W-:-:S05]  /*13380*/  SHF.R.U64 R41, R86, 0x10, R87 ;  /* 0x0000001056297819 */ /* 0x000fca0000001257 */
[----:B------:R-:W-:Y:S02]  /*13390*/  HADD2.F32 R34, -RZ, R41.H0_H0 ;  /* 0x20000029ff227230 */ /* 0x000fe40000004100 */
[--C-:B-1----:R-:W-:Y:S02]  /*133a0*/  HADD2.F32 R4, -RZ, R17.reuse.H0_H0 ;  /* 0x20000011ff047230 */ /* 0x102fe40000004100 */
[----:B------:R-:W-:Y:S02]  /*133b0*/  HADD2.F32 R15, -RZ, R16.H1_H1 ;  /* 0x30000010ff0f7230 */ /* 0x000fe40000004100 */
[----:B------:R-:W-:Y:S01]  /*133c0*/  HADD2.F32 R3, -RZ, R17.H1_H1 ;  /* 0x30000011ff037230 */ /* 0x000fe20000004100 */
[----:B------:R-:W-:Y:S01]  /*133d0*/  FMUL.FTZ R33, R4, R2 ;  /* 0x0000000204217220 */ /* 0x000fe20000410000 */
[----:B------:R-:W-:Y:S02]  /*133e0*/  HADD2.F32 R17, -RZ, R30.H0_H0 ;  /* 0x2000001eff117230 */ /* 0x000fe40000004100 */
[----:B------:R-:W-:-:S02]  /*133f0*/  HADD2.F32 R14, -RZ, R18.H0_H0 ;  /* 0x20000012ff0e7230 */ /* 0x000fc40000004100 */
[----:B------:R-:W-:Y:S01]  /*13400*/  HADD2.F32 R13, -RZ, R18.H1_H1 ;  /* 0x30000012ff0d7230 */ /* 0x000fe20000004100 */
[----:B----4-:R-:W1:Y:S02]  /*13410*/  LDS.128 R8, [R45] ;  /* 0x000000002d087984 */ /* 0x010e640000000c00 */
[--C-:B-1----:R-:W-:Y:S02]  /*13420*/  HADD2.F32 R26, -RZ, R9.reuse.H0_H0 ;  /* 0x20000009ff1a7230 */ /* 0x102fe40000004100 */
[--C-:B------:R-:W-:Y:S02]  /*13430*/  HADD2.F32 R22, -RZ, R10.reuse.H0_H0 ;  /* 0x2000000aff167230 */ /* 0x100fe40000004100 */
[----:B------:R-:W-:Y:S01]  /*13440*/  HADD2.F32 R25, -RZ, R10.H1_H1 ;  /* 0x3000000aff197230 */ /* 0x000fe20000004100 */
[----:B------:R-:W-:Y:S01]  /*13450*/  FMUL.FTZ R6, R26, R2 ;  /* 0x000000021a067220 */ /* 0x000fe20000410000 */
[----:B------:R-:W-:Y:S02]  /*13460*/  HADD2.F32 R10, -RZ, R16.H0_H0 ;  /* 0x20000010ff0a7230 */ /* 0x000fe40000004100 */
[----:B------:R-:W-:-:S02]  /*13470*/  HADD2.F32 R23, -RZ, R9.H1_H1 ;  /* 0x30000009ff177230 */ /* 0x000fc40000004100 */
[----:B------:R-:W-:Y:S02]  /*13480*/  HADD2.F32 R16, -RZ, R5.H0_H0 ;  /* 0x20000005ff107230 */ /* 0x000fe40000004100 */
[--C-:B------:R-:W-:Y:S02]  /*13490*/  HADD2.F32 R24, -RZ, R8.reuse.H0_H0 ;  /* 0x20000008ff187230 */ /* 0x100fe40000004100 */
[----:B------:R-:W-:Y:S01]  /*134a0*/  HADD2.F32 R27, -RZ, R8.H1_H1 ;  /* 0x30000008ff1b7230 */ /* 0x000fe20000004100 */
[-C--:B------:R-:W-:Y:S01]  /*134b0*/  FMUL.FTZ R2, R23, R16.reuse ;  /* 0x0000001017027220 */ /* 0x080fe20000410000 */
        /* <DEDUP_REMOVED lines=8> */
[--C-:B------:R-:W-:Y:S01]  /*13540*/  HADD2.F32 R2, -RZ, R114.reuse.H1_H1 ;  /* 0x30000072ff027230 */ /* 0x100fe20000004100 */
[C---:B------:R-:W-:Y:S01]  /*13550*/  FMUL.FTZ R31, R10.reuse, R5 ;  /* 0x000000050a1f7220 */ /* 0x040fe20000410000 */
[----:B------:R-:W-:Y:S01]  /*13560*/  HADD2.F32 R20, -RZ, R11.H1_H1 ;  /* 0x3000000bff147230 */ /* 0x000fe20000004100 */
[----:B------:R-:W-:Y:S01]  /*13570*/  FFMA.FTZ R37, R10, R6, R4 ;  /* 0x000000060a257223 */ /* 0x000fe20000010004 */
[----:B------:R-:W-:Y:S01]  /*13580*/  HADD2.F32 R11, -RZ, R19.H0_H0 ;  /* 0x20000013ff0b7230 */ /* 0x000fe20000004100 */
[----:B------:R-:W-:Y:S01]  /*13590*/  FMUL.FTZ R10, R21, R2 ;  /* 0x00000002150a7220 */ /* 0x000fe20000410000 */
[----:B------:R-:W-:-:S02]  /*135a0*/  HADD2.F32 R3, -RZ, R114.H0_H0 ;  /* 0x20000072ff037230 */ /* 0x000fc40000004100 */
[----:B------:R-:W-:Y:S01]  /*135b0*/  HADD2.F32 R4, -RZ, R115.H1_H1 ;  /* 0x30000073ff047230 */ /* 0x000fe20000004100 */
[C---:B------:R-:W-:Y:S01]  /*135c0*/  FMUL.FTZ R18, R11.reuse, R2 ;  /* 0x000000020b127220 */ /* 0x040fe20000410000 */
[----:B------:R-:W-:Y:S01]  /*135d0*/  HADD2.F32 R9, -RZ, R19.H1_H1 ;  /* 0x30000013ff097230 */ /* 0x000fe20000004100 */
[----:B------:R-:W-:Y:S01]  /*135e0*/  FMUL.FTZ R16, R22, R3 ;  /* 0x0000000316107220 */ /* 0x000fe20000410000 */
[----:B------:R-:W-:Y:S01]  /*135f0*/  HADD2.F32 R5, -RZ, R116.H0_H0 ;  /* 0x20000074ff057230 */ /* 0x000fe20000004100 */
[----:B------:R-:W-:Y:S01]  /*13600*/  FFMA.FTZ R19, R11, R4, R10 ;  /* 0x000000040b137223 */ /* 0x000fe2000001000a */
[----:B------:R-:W-:Y:S01]  /*13610*/  HADD2.F32 R11, -RZ, R35.H0_H0 ;  /* 0x20000023ff0b7230 */ /* 0x000fe20000004100 */
[----:B------:R-:W-:Y:S01]  /*13620*/  FMUL.FTZ R2, R20, R17 ;  /* 0x0000001114027220 */ /* 0x000fe20000410000 */
[----:B------:R-:W-:Y:S01]  /*13630*/  HADD2.F32 R10, -RZ, R36.H0_H0 ;  /* 0x20000024ff0a7230 */ /* 0x000fe20000004100 */
[C---:B------:R-:W-:Y:S01]  /*13640*/  FFMA.FTZ R38, R14.reuse, R5, R16 ;  /* 0x000000050e267223 */ /* 0x040fe20000010010 */
[----:B------:R-:W-:Y:S01]  /*13650*/  HADD2.F32 R35, -RZ, R39.H0_H0 ;  /* 0x20000027ff237230 */ /* 0x000fe20000004100 */
[----:B------:R-:W-:-:S02]  /*13660*/  FMUL.FTZ R28, R14, R3 ;  /* 0x000000030e1c7220 */ /* 0x000fc40000410000 */
[C---:B------:R-:W-:Y:S02]  /*13670*/  FMUL.FTZ R16, R9.reuse, R17 ;  /* 0x0000001109107220 */ /* 0x040fe40000410000 */
[----:B------:R-:W-:Y:S02]  /*13680*/  FFMA.FTZ R17, R9, R43, R2 ;  /* 0x0000002b09117223 */ /* 0x000fe40000010002 */
[-C--:B------:R-:W-:Y:S02]  /*13690*/  FMUL.FTZ R3, R27, R11.reuse ;  /* 0x0000000b1b037220 */ /* 0x080fe40000410000 */
[-C--:B------:R-:W-:Y:S02]  /*136a0*/  FMUL.FTZ R2, R25, R10.reuse ;  /* 0x0000000a19027220 */ /* 0x080fe40000410000 */
[----:B------:R-:W-:Y:S02]  /*136b0*/  FMUL.FTZ R11, R15, R11 ;  /* 0x0000000b0f0b7220 */ /* 0x000fe40000410000 */
[----:B------:R-:W-:-:S02]  /*136c0*/  FMUL.FTZ R9, R13, R10 ;  /* 0x0000000a0d097220 */ /* 0x000fc40000410000 */
[----:B------:R-:W-:Y:S02]  /*136d0*/  FFMA.FTZ R15, R15, R35, R3 ;  /* 0x000000230f0f7223 */ /* 0x000fe40000010003 */
        /* <DEDUP_REMOVED lines=19> */
.L_x_3068:
[----:B------:R-:W-:Y:S05]  /*13810*/  BSYNC B0 ;  /* 0x0000000000007941 */ /* 0x000fea0003800000 */
.L_x_3067:
        /* <DEDUP_REMOVED lines=8> */
[----:B------:R-:W-:Y:S01]  /*138a0*/  SHF.R.U64 R35, R88, 0x10, R89 ;  /* 0x0000001058237819 */ /* 0x000fe20000001259 */
[----:B------:R-:W-:Y:S01]  /*138b0*/  HADD2.F32 R44, -RZ, R28.H0_H0 ;  /* 0x2000001cff2c7230 */ /* 0x000fe20000004100 */
[----:B------:R-:W-:Y:S02]  /*138c0*/  SHF.R.U32.HI R34, RZ, 0x10, R95 ;  /* 0x00000010ff227819 */ /* 0x000fe4000001165f */
[----:B------:R-:W-:Y:S02]  /*138d0*/  SHF.R.U64 R36, R90, 0x10, R91 ;  /* 0x000000105a247819 */ /* 0x000fe4000000125b */
[----:B------:R-:W-:Y:S01]  /*138e0*/  SHF.R.U64 R39, R92, 0x10, R93 ;  /* 0x000000105c277819 */ /* 0x000fe2000000125d */
[----:B------:R-:W-:Y:S01]  /*138f0*/  HADD2.F32 R43, -RZ, R34.H0_H0 ;  /* 0x20000022ff2b7230 */ /* 0x000fe20000004100 */
[----:B-----5:R-:W-:-:S05]  /*13900*/  SHF.R.U64 R41, R94, 0x10, R95 ;  /* 0x000000105e297819 */ /* 0x020fca000000125f */
[----:B------:R-:W-:Y:S01]  /*13910*/  HADD2.F32 R34, -RZ, R41.H0_H0 ;  /* 0x20000029ff227230 */ /* 0x000fe20000004100 */
        /* <DEDUP_REMOVED lines=11> */
[----:B------:R-:W-:-:S04]  /*139d0*/  HADD2.F32 R2, -RZ, R116.H1_H1 ;  /* 0x30000074ff027230 */ /* 0x000fc80000004100 */
[----:B------:R-:W2:Y:S01]  /*139e0*/  LDS.128 R16, [R29+0x10080] ;  /* 0x010080001d107984 */ /* 0x000ea20000000c00 */
[--C-:B-1----:R-:W-:Y:S02]  /*139f0*/  HADD2.F32 R26, -RZ, R9.reuse.H0_H0 ;  /* 0x20000009ff1a7230 */ /* 0x102fe40000004100 */
[--C-:B------:R-:W-:Y:S02]  /*13a00*/  HADD2.F32 R22, -RZ, R10.reuse.H0_H0 ;  /* 0x2000000aff167230 */ /* 0x100fe40000004100 */
[----:B------:R-:W-:Y:S01]  /*13a10*/  HADD2.F32 R25, -RZ, R10.H1_H1 ;  /* 0x3000000aff197230 */ /* 0x000fe20000004100 */
[----:B------:R-:W-:Y:S01]  /*13a20*/  FMUL.FTZ R6, R26, R2 ;  /* 0x000000021a067220 */ /* 0x000fe20000410000 */
[----:B------:R-:W-:Y:S02]  /*13a30*/  HADD2.F32 R23, -RZ, R9.H1_H1 ;  /* 0x30000009ff177230 */ /* 0x000fe40000004100 */
[--C-:B------:R-:W-:Y:S02]  /*13a40*/  HADD2.F32 R24, -RZ, R8.reuse.H0_H0 ;  /* 0x20000008ff187230 */ /* 0x100fe40000004100 */
[----:B------:R-:W-:-:S02]  /*13a50*/  HADD2.F32 R27, -RZ, R8.H1_H1 ;  /* 0x30000008ff1b7230 */ /* 0x000fc40000004100 */
[----:B------:R-:W-:Y:S02]  /*13a60*/  HADD2.F32 R8, -RZ, R117.H1_H1 ;  /* 0x30000075ff087230 */ /* 0x000fe40000004100 */
[--C-:B------:R-:W-:Y:S02]  /*13a70*/  HADD2.F32 R21, -RZ, R11.reuse.H0_H0 ;  /* 0x2000000bff157230 */ /* 0x100fe40000004100 */
[----:B------:R-:W-:Y:S02]  /*13a80*/  HADD2.F32 R20, -RZ, R11.H1_H1 ;  /* 0x3000000bff147230 */ /* 0x000fe40000004100 */
[----:B--2---:R-:W-:Y:S02]  /*13a90*/  HADD2.F32 R4, -RZ, R17.H0_H0 ;  /* 0x20000011ff047230 */ /* 0x004fe40000004100 */
        /* <DEDUP_REMOVED lines=59> */
.L_x_3040:
[----:B------:R-:W-:Y:S05]  /*13e50*/  BSYNC B2 ;  /* 0x0000000000027941 */ /* 0x000fea0003800000 */
.L_x_3006:
[----:B-1----:R-:W-:Y:S01]  /*13e60*/  IMAD R4, R122, c[0x0][0x208], RZ ;  /* 0x000082007a047a24 */ /* 0x002fe200078e02ff */
[----:B------:R-:W-:-:S04]  /*13e70*/  DEPBAR.LE SB0, 0x0 ;  /* 0x000080000000791a */ /* 0x000fc80000000000 */
[C---:B------:R-:W-:Y:S01]  /*13e80*/  IMAD.WIDE.U32 R2, R223.reuse, c[0x0][0x208], RZ ;  /* 0x00008200df027a25 */ /* 0x040fe200078e00ff */
[----:B------:R-:W-:Y:S01]  /*13e90*/  BAR.SYNC.DEFER_BLOCKING 0x0 ;  /* 0x0000000000007b1d */ /* 0x000fe20000010000 */
[C---:B------:R-:W-:Y:S02]  /*13ea0*/  ISETP.GE.AND P3, PT, R140.reuse, c[0x0][0x1d4], PT ;  /* 0x000075008c007a0c */ /* 0x040fe40003f66270 */
[----:B------:R-:W-:Y:S01]  /*13eb0*/  IMAD R4, R223, c[0x0][0x20c], R4 ;  /* 0x00008300df047a24 */ /* 0x000fe200078e0204 */
[----:B------:R-:W-:Y:S01]  /*13ec0*/  IADD3 R204, R151, 0x20, RZ ;  /* 0x0000002097cc7810 */ /* 0x000fe20007ffe0ff */
[----:B------:R-:W-:Y:S01]  /*13ed0*/  IMAD.WIDE.U32 R242, R241, c[0x0][0x210], RZ ;  /* 0x00008400f1f27a25 */ /* 0x000fe200078e00ff */
[----:B------:R-:W-:Y:S01]  /*13ee0*/  SHF.L.U64.HI R231, R140, 0x1, R141 ;  /* 0x000000018ce77819 */ /* 0x000fe2000001028d */
[----:B------:R-:W1:Y:S01]  /*13ef0*/  S2R R13, SR_TID.X ;  /* 0x00000000000d7919 */ /* 0x000e620000002100 */
[----:B------:R-:W-:Y:S01]  /*13f00*/  SHF.L.U64.HI R226, R232, 0x1, R236 ;  /* 0x00000001e8e27819 */ /* 0x000fe200000102ec */
[----:B------:R-:W-:Y:S01]  /*13f10*/  IMAD.IADD R3, R3, 0x1, R4 ;  /* 0x0000000103037824 */ /* 0x000fe200078e0204 */
[----:B------:R-:W-:Y:S01]  /*13f20*/  SHF.L.U64.HI R227, R220, 0x1, R238 ;  /* 0x00000001dce37819 */ /* 0x000fe200000102ee */
[----:B------:R-:W-:Y:S01]  /*13f30*/  IMAD R4, R123, c[0x0][0x218], RZ ;  /* 0x000086007b047a24 */ /* 0x000fe200078e02ff */
[----:B------:R-:W-:Y:S01]  /*13f40*/  ISETP.GE.AND P4, PT, R142, c[0x0][0x1d4], PT ;  /* 0x000075008e007a0c */ /* 0x000fe20003f86270 */
[----:B------:R-:W-:Y:S01]  /*13f50*/  IMAD.WIDE.U32 R2, R222, c[0x0][0x218], R2 ;  /* 0x00008600de027a25 */ /* 0x000fe200078e0002 */
[----:B------:R-:W-:Y:S01]  /*13f60*/  ISETP.GE.AND P2, PT, R220, c[0x0][0x1d4], PT ;  /* 0x00007500dc007a0c */ /* 0x000fe20003f46270 */
[----:B------:R-:W-:Y:S01]  /*13f70*/  BSSY B0, `(.L_x_3069) ;  /* 0x0000047000007945 */ /* 0x000fe20003800000 */
[----:B------:R-:W-:Y:S01]  /*13f80*/  SHF.L.U64.HI R224, R221, 0x1, R237 ;  /* 0x00000001dde07819 */ /* 0x000fe200000102ed */
[----:B------:R-:W-:Y:S01]  /*13f90*/  IMAD R4, R222, c[0x0][0x21c], R4 ;  /* 0x00008700de047a24 */ /* 0x000fe200078e0204 */
[----:B------:R-:W-:Y:S01]  /*13fa0*/  IADD3 R2, P0, R2, R242, RZ ;  /* 0x000000f202027210 */ /* 0x000fe20007f1e0ff */
[----:B------:R-:W-:-:S02]  /*13fb0*/  IMAD R241, R241, c[0x0][0x214], R243 ;  /* 0x00008500f1f17a24 */ /* 0x000fc400078e02f3 */
[----:B------:R-:W-:Y:S02]  /*13fc0*/  IMAD.SHL.U32 R230, R140, 0x2, RZ ;  /* 0x000000028ce67824 */ /* 0x000fe400078e00ff */
[----:B------:R-:W-:Y:S01]  /*13fd0*/  IMAD.SHL.U32 R229, R232, 0x2, RZ ;  /* 0x00000002e8e57824 */ /* 0x000fe200078e00ff */
[----:B------:R-:W-:Y:S01]  /*13fe0*/  IADD3.X R3, R241, R3, R4, P0, !PT ;  /* 0x00000003f1037210 */ /* 0x000fe200007fe404 */
[----:B------:R-:W-:Y:S01]  /*13ff0*/  IMAD.IADD R4, R121, 0x1, -R143 ;  /* 0x0000000179047824 */ /* 0x000fe200078e0a8f */
[----:B------:R-:W-:Y:S01]  /*14000*/  LEA R6, P0, R2, c[0x0][0x1f8], 0x1 ;  /* 0x00007e0002067a11 */ /* 0x000fe200078008ff */
[----:B------:R-:W-:Y:S01]  /*14010*/  LDSM.16.M88.4 R8, [R200] ;  /* 0x00000000c808783b */ /* 0x000fe20000000200 */
[----:B------:R-:W-:Y:S02]  /*14020*/  IMAD.SHL.U32 R228, R220, 0x2, RZ ;  /* 0x00000002dce47824 */ /* 0x000fe400078e00ff */
[----:B------:R-:W-:Y:S01]  /*14030*/  LEA.HI.X R5, R2, c[0x0][0x1fc], R3, 0x1, P0 ;  /* 0x00007f0002057a11 */ /* 0x000fe200000f0c03 */
[----:B------:R-:W-:Y:S01]  /*14040*/  LDSM.16.M88.4 R24, [R151] ;  /* 0x000000009718783b */ /* 0x000fe20000000200 */
[----:B------:R-:W-:Y:S01]  /*14050*/  LOP3.LUT P0, RZ, R149, 0x2, RZ, 0xc0, !PT ;  /* 0x0000000295ff7812 */ /* 0x000fe2000780c0ff */
[----:B------:R-:W-:-:S02]  /*14060*/  IMAD.SHL.U32 R225, R221, 0x2, RZ ;  /* 0x00000002dde17824 */ /* 0x000fc400078e00ff */
[----:B------:R-:W4:Y:S04]  /*14070*/  SHFL.IDX PT, R2, R6, RZ, 0x181f ;  /* 0x00181fff06027589 */ /* 0x000f2800000e0000 */
[----:B------:R-:W2:Y:S04]  /*14080*/  SHFL.IDX PT, R3, R5, RZ, 0x181f ;  /* 0x00181fff05037589 */ /* 0x000ea800000e0000 */
[----:B------:R3:W1:Y:S02]  /*14090*/  LDSM.16.M88.4 R36, [R151+0x800] ;  /* 0x000800009724783b */ /* 0x0006640000000200 */
[----:B------:R-:W-:-:S02]  /*140a0*/  @P0 IADD3 R204, R151, -0x20, RZ ;  /* 0xffffffe097cc0810 */ /* 0x000fc40007ffe0ff */
[----:B------:R-:W-:Y:S01]  /*140b0*/  ISETP.LT.OR P0, PT, R4, 0x1, P3 ;  /* 0x000000010400780c */ /* 0x000fe20001f01670 */
[----:B------:R3:W1:Y:S01]  /*140c0*/  LDSM.16.M88.4 R48, [R151+0x1000] ;  /* 0x001000009730783b */ /* 0x0006620000000200 */
[C---:B------:R-:W-:Y:S02]  /*140d0*/  IADD3 R215, R204.reuse, 0x1000, RZ ;  /* 0x00001000ccd77810 */ /* 0x040fe40007ffe0ff */
[----:B------:R-:W-:Y:S01]  /*140e0*/  IADD3 R214, R204, 0x800, RZ ;  /* 0x00000800ccd67810 */ /* 0x000fe20007ffe0ff */
[----:B------:R3:W1:Y:S04]  /*140f0*/  LDSM.16.M88.4 R20, [R201] ;  /* 0x00000000c914783b */ /* 0x0006680000000200 */
[----:B-----5:R3:W1:Y:S01]  /*14100*/  LDSM.16.M88.4 R44, [R204] ;  /* 0x00000000cc2c783b */ /* 0x0206620000000200 */
[----:B----4-:R-:W-:-:S03]  /*14110*/  IADD3 R14, P1, R2, R230, RZ ;  /* 0x000000e6020e7210 */ /* 0x010fc60007f3e0ff */
[----:B------:R3:W4:Y:S02]  /*14120*/  LDSM.16.M88.4 R60, [R204+0x800] ;  /* 0x00080000cc3c783b */ /* 0x0007240000000200 */
[----:B--2---:R-:W-:Y:S02]  /*14130*/  IMAD.X R15, R3, 0x1, R231, P1 ;  /* 0x00000001030f7824 */ /* 0x004fe400008e06e7 */
[----:B------:R3:W2:Y:S01]  /*14140*/  LDSM.16.M88.4 R72, [R204+0x1000] ;  /* 0x00100000cc48783b */ /* 0x0006a20000000200 */
[----:B------:R-:W-:-:S03]  /*14150*/  ISETP.LT.OR P1, PT, R4, 0x1, P4 ;  /* 0x000000010400780c */ /* 0x000fc60002721670 */
[----:B------:R-:W-:Y:S01]  /*14160*/  @!PT LDS RZ, [RZ] ;  /* 0x00000000fffff984 */ /* 0x000fe20000000800 */
[----:B------:R-:W-:Y:S01]  /*14170*/  @!PT LDS RZ, [RZ] ;  /* 0x00000000fffff984 */ /* 0x000fe20000000800 */
[----:B------:R-:W-:Y:S01]  /*14180*/  @!PT LDS RZ, [RZ] ;  /* 0x00000000fffff984 */ /* 0x000fe20000000800 */
[----:B------:R1:W-:Y:S01]  /*14190*/  LDGSTS.E.BYPASS.LTC128B.128 [R216+0x4080], [R14.64], !P0 ;  /* 0x040800000ed87fae */ /* 0x0003e2000c101d46 */
[----:B------:R-:W-:-:S05]  /*141a0*/  IADD3 R16, P0, R2, R229, RZ ;  /* 0x000000e502107210 */ /* 0x000fca0007f1e0ff */
[----:B------:R-:W-:-:S05]  /*141b0*/  IMAD.X R17, R3, 0x1, R226, P0 ;  /* 0x0000000103117824 */ /* 0x000fca00000e06e2 */
[----:B------:R3:W-:Y:S01]  /*141c0*/  LDGSTS.E.BYPASS.LTC128B.128 [R216+0x5880], [R16.64], !P1 ;  /* 0x0588000010d87fae */ /* 0x0007e2000c901d46 */
[----:B------:R-:W-:Y:S02]  /*141d0*/  ISETP.GE.AND P1, PT, R221, c[0x0][0x1d4], PT ;  /* 0x00007500dd007a0c */ /* 0x000fe40003f26270 */
[----:B-1----:R-:W-:-:S05]  /*141e0*/  IADD3 R14, P0, R2, R228, RZ ;  /* 0x000000e4020e7210 */ /* 0x002fca0007f1e0ff */
[----:B------:R-:W-:Y:S01]  /*141f0*/  IMAD.X R15, R3, 0x1, R227, P0 ;  /* 0x00000001030f7824 */ /* 0x000fe200000e06e3 */
[----:B------:R-:W-:-:S13]  /*14200*/  ISETP.LT.OR P0, PT, R4, 0x1, P2 ;  /* 0x000000010400780c */ /* 0x000fda0001701670 */
[----:B------:R3:W-:Y:S01]  /*14210*/  LDGSTS.E.BYPASS.LTC128B.128 [R216+0x7080], [R14.64], !P0 ;  /* 0x070800000ed87fae */ /* 0x0007e2000c101d46 */
[----:B------:R-:W-:-:S05]  /*14220*/  IADD3 R2, P0, R2, R225, RZ ;  /* 0x000000e102027210 */ /* 0x000fca0007f1e0ff */
[----:B------:R-:W-:Y:S01]  /*14230*/  IMAD.X R3, R3, 0x1, R224, P0 ;  /* 0x0000000103037824 */ /* 0x000fe200000e06e0 */
[----:B------:R-:W-:-:S13]  /*14240*/  ISETP.LT.OR P0, PT, R4, 0x1, P1 ;  /* 0x000000010400780c */ /* 0x000fda0000f01670 */
[----:B------:R3:W-:Y:S01]  /*14250*/  LDGSTS.E.BYPASS.LTC128B.128 [R216+0x8880], [R2.64], !P0 ;  /* 0x0888000002d87fae */ /* 0x0007e2000c101d46 */
[----:B------:R-:W-:-:S13]  /*14260*/  ISETP.GT.AND P0, PT, R13, 0x7f, PT ;  /* 0x0000007f0d00780c */ /* 0x000fda0003f04270 */
[----:B------:R-:W-:Y:S05]  /*14270*/  @P0 BRA `(.L_x_3070) ;  /* 0x0000016000000947 */ /* 0x000fea0003800000 */
[----:B--2-4-:R-:W-:Y:S05]  /*14280*/  BRA.DIV ~URZ, `(.L_x_3071) ;  /* 0x0000f5e27f007947 */ /* 0x014fea000b800000 */
[----:B------:R-:W1:Y:S04]  /*14290*/  SHFL.IDX PT, R5, R5, 0x1, 0x181f ;  /* 0x00381f0005057f89 */ /* 0x000e6800000e0000 */
[----:B---3--:R2:W3:Y:S02]  /*142a0*/  SHFL.IDX PT, R2, R6, 0x1, 0x181f ;  /* 0x00381f0006027f89 */ /* 0x0084e400000e0000 */
.L_x_3181:
[----:B---3--:R-:W-:Y:S02]  /*142b0*/  IADD3 R18, P0, R2, R229, RZ ;  /* 0x000000e502127210 */ /* 0x008fe40007f1e0ff */
[C---:B------:R-:W-:Y:S02]  /*142c0*/  ISETP.LT.OR P2, PT, R4.reuse, 0x21, P2 ;  /* 0x000000210400780c */ /* 0x040fe40001741670 */
[----:B------:R-:W-:Y:S01]  /*142d0*/  ISETP.LT.OR P1, PT, R4, 0x21, P1 ;  /* 0x000000210400780c */ /* 0x000fe20000f21670 */
[----:B-1----:R-:W-:Y:S01]  /*142e0*/  IMAD.X R19, R5, 0x1, R226, P0 ;  /* 0x0000000105137824 */ /* 0x002fe200000e06e2 */
[----:B------:R-:W-:-:S05]  /*142f0*/  IADD3 R16, P0, R2, R228, RZ ;  /* 0x000000e402107210 */ /* 0x000fca0007f1e0ff */
[----:B------:R-:W-:Y:S01]  /*14300*/  IMAD.X R17, R5, 0x1, R227, P0 ;  /* 0x0000000105117824 */ /* 0x000fe200000e06e3 */
[----:B------:R-:W-:-:S05]  /*14310*/  IADD3 R14, P0, R2, R230, RZ ;  /* 0x000000e6020e7210 */ /* 0x000fca0007f1e0ff */
[----:B------:R-:W-:Y:S01]  /*14320*/  IMAD.X R15, R5, 0x1, R231, P0 ;  /* 0x00000001050f7824 */ /* 0x000fe200000e06e7 */
[C---:B------:R-:W-:Y:S02]  /*14330*/  ISETP.LT.OR P0, PT, R4.reuse, 0x21, P3 ;  /* 0x000000210400780c */ /* 0x040fe40001f01670 */
[----:B------:R-:W-:-:S11]  /*14340*/  ISETP.LT.OR P3, PT, R4, 0x21, P4 ;  /* 0x000000210400780c */ /* 0x000fd60002761670 */
[----:B------:R-:W-:Y:S01]  /*14350*/  @!PT LDS RZ, [RZ] ;  /* 0x00000000fffff984 */ /* 0x000fe20000000800 */
[----:B------:R-:W-:Y:S01]  /*14360*/  @!PT LDS RZ, [RZ] ;  /* 0x00000000fffff984 */ /* 0x000fe20000000800 */
[----:B------:R-:W-:Y:S01]  /*14370*/  @!PT LDS RZ, [RZ] ;  /* 0x00000000fffff984 */ /* 0x000fe20000000800 */
[----:B------:R1:W-:Y:S01]  /*14380*/  LDGSTS.E.BYPASS.LTC128B.128 [R219+0x5080], [R14.64], !P0 ;  /* 0x050800000edb7fae */ /* 0x0003e2000c101d46 */
[----:B------:R-:W-:-:S03]  /*14390*/  IADD3 R2, P0, R2, R225, RZ ;  /* 0x000000e102027210 */ /* 0x000fc60007f1e0ff */
[----:B------:R1:W-:Y:S02]  /*143a0*/  LDGSTS.E.BYPASS.LTC128B.128 [R219+0x6880], [R18.64], !P3 ;  /* 0x0688000012db7fae */ /* 0x0003e4000d901d46 */
[----:B------:R-:W-:Y:S02]  /*143b0*/  IMAD.X R3, R5, 0x1, R224, P0 ;  /* 0x0000000105037824 */ /* 0x000fe400000e06e0 */
[----:B------:R1:W-:Y:S04]  /*143c0*/  LDGSTS.E.BYPASS.LTC128B.128 [R219+0x8080], [R16.64], !P2 ;  /* 0x0808000010db7fae */ /* 0x0003e8000d101d46 */
[----:B------:R1:W-:Y:S02]  /*143d0*/  LDGSTS.E.BYPASS.LTC128B.128 [R219+0x9880], [R2.64], !P1 ;  /* 0x0988000002db7fae */ /* 0x0003e4000c901d46 */
.L_x_3070:
[----:B--2-4-:R-:W-:Y:S05]  /*143e0*/  BSYNC B0 ;  /* 0x0000000000007941 */ /* 0x014fea0003800000 */
.L_x_3069:
[----:B------:R-:W-:Y:S01]  /*143f0*/  LOP3.LUT P0, RZ, R149, 0x4, RZ, 0xc0, !PT ;  /* 0x0000000495ff7812 */ /* 0x000fe2000780c0ff */
[----:B------:R-:W0:Y:S01]  /*14400*/  LDGDEPBAR ;  /* 0x00000000000079af */ /* 0x000e220000000000 */
[----:B-1-3--:R-:W-:Y:S01]  /*14410*/  MOV R2, 0x40 ;  /* 0x0000004000027802 */ /* 0x00afe20000000f00 */
[----:B------:R-:W-:Y:S01]  /*14420*/  WARPSYNC 0xffffffff ;  /* 0xffffffff00007948 */ /* 0x000fe20003800000 */
[----:B------:R-:W-:Y:S01]  /*14430*/  HMMA.16816.F32 R28, R8, R24, RZ ;  /* 0x00000018081c723c */ /* 0x000fe200000018ff */
[----:B------:R-:W-:Y:S01]  /*14440*/  LDSM.16.M88.4 R16, [R203] ;  /* 0x00000000cb10783b */ /* 0x000fe20000000200 */
[----:B------:R-:W-:Y:S01]  /*14450*/  SEL R2, R2, 0xffffffc0, !P0 ;  /* 0xffffffc002027807 */ /* 0x000fe20004000000 */
[----:B------:R-:W-:Y:S01]  /*14460*/  BSSY B1, `(.L_x_3072) ;  /* 0x0000126000017945 */ /* 0x000fe20003800000 */
[----:B------:R-:W-:-:S02]  /*14470*/  ISETP.GT.AND P0, PT, R125, R239, PT ;  /* 0x000000ef7d00720c */ /* 0x000fc40003f04270 */
[-C--:B------:R-:W-:Y:S02]  /*14480*/  IADD3 R150, R151, R2.reuse, RZ ;  /* 0x0000000297967210 */ /* 0x080fe40007ffe0ff */
[C---:B------:R-:W-:Y:S01]  /*14490*/  HMMA.16816.F32 R24, R8.reuse, R26, RZ ;  /* 0x0000001a0818723c */ /* 0x040fe200000018ff */
[C---:B------:R-:W-:Y:S02]  /*144a0*/  IADD3 R15, R204.reuse, R2, RZ ;  /* 0x00000002cc0f7210 */ /* 0x040fe40007ffe0ff */
[----:B------:R-:W1:Y:S01]  /*144b0*/  LDSM.16.M88.4 R52, [R150] ;  /* 0x000000009634783b */ /* 0x000e620000000200 */
[C---:B------:R-:W-:Y:S02]  /*144c0*/  IADD3 R213, R204.reuse, 0x4800, RZ ;  /* 0x00004800ccd57810 */ /* 0x040fe40007ffe0ff */
[C---:B------:R-:W-:Y:S01]  /*144d0*/  IADD3 R212, R204.reuse, 0x5800, RZ ;  /* 0x00005800ccd47810 */ /* 0x040fe20007ffe0ff */
[----:B------:R-:W2:Y:S01]  /*144e0*/  LDSM.16.M88.4 R56, [R150+0x800] ;  /* 0x000800009638783b */ /* 0x000ea20000000200 */
[----:B------:R-:W-:Y:S01]  /*144f0*/  HMMA.16816.F32 R32, R8, R36, RZ ;  /* 0x000000240820723c */ /* 0x000fe200000018ff */
[----:B------:R-:W-:-:S02]  /*14500*/  IADD3 R211, R204, 0x5000, RZ ;  /* 0x00005000ccd37810 */ /* 0x000fc40007ffe0ff */
[----:B------:R-:W3:Y:S01]  /*14510*/  LDSM.16.M88.4 R68, [R150+0x1000] ;  /* 0x001000009644783b */ /* 0x000ee20000000200 */
[C---:B------:R-:W-:Y:S02]  /*14520*/  IADD3 R210, R204.reuse, 0x3000, RZ ;  /* 0x00003000ccd27810 */ /* 0x040fe40007ffe0ff */
[C---:B------:R-:W-:Y:S01]  /*14530*/  IADD3 R209, R204.reuse, 0x4000, RZ ;  /* 0x00004000ccd17810 */ /* 0x040fe20007ffe0ff */
[----:B------:R-:W-:Y:S01]  /*14540*/  LDSM.16.M88.4 R64, [R15] ;  /* 0x000000000f40783b */ /* 0x000fe20000000200 */
[----:B------:R-:W-:Y:S01]  /*14550*/  HMMA.16816.F32 R36, R8, R38, RZ ;  /* 0x000000260824723c */ /* 0x000fe200000018ff */
[C---:B------:R-:W-:Y:S02]  /*14560*/  IADD3 R208, R204.reuse, 0x3800, RZ ;  /* 0x00003800ccd07810 */ /* 0x040fe40007ffe0ff */
[----:B------:R-:W-:Y:S01]  /*14570*/  LDSM.16.M88.4 R76, [R15+0x2800] ;  /* 0x002800000f4c783b */ /* 0x000fe20000000200 */
[C---:B------:R-:W-:Y:S02]  /*14580*/  IADD3 R207, R204.reuse, 0x1800, RZ ;  /* 0x00001800cccf7810 */ /* 0x040fe40007ffe0ff */
[----:B------:R-:W-:-:S02]  /*14590*/  IADD3 R206, R204, 0x2800, RZ ;  /* 0x00002800ccce7810 */ /* 0x000fc40007ffe0ff */
[----:B------:R-:W-:Y:S01]  /*145a0*/  HMMA.16816.F32 R40, R8, R48, RZ ;  /* 0x000000300828723c */ /* 0x000fe200000018ff */
[----:B------:R-:W-:-:S07]  /*145b0*/  IADD3 R205, R204, 0x2000, RZ ;  /* 0x00002000cccd7810 */ /* 0x000fce0007ffe0ff */
[----:B------:R-:W-:Y:S01]  /*145c0*/  HMMA.16816.F32 R48, R8, R50, RZ ;  /* 0x000000320830723c */ /* 0x000fe200000018ff */
[----:B------:R-:W4:Y:S07]  /*145d0*/  LDSM.16.M88.4 R8, [R202] ;  /* 0x00000000ca08783b */ /* 0x000f2e0000000200 */
[C---:B------:R-:W-:Y:S08]  /*145e0*/  HMMA.16816.F32 R28, R20.reuse, R44, R28 ;  /* 0x0000002c141c723c */ /* 0x040ff0000000181c */
[C---:B------:R-:W-:Y:S08]  /*145f0*/  HMMA.16816.F32 R24, R20.reuse, R46, R24 ;  /* 0x0000002e1418723c */ /* 0x040ff00000001818 */
[C---:B------:R-:W-:Y:S08]  /*14600*/  HMMA.16816.F32 R32, R20.reuse, R60, R32 ;  /* 0x0000003c1420723c */ /* 0x040ff00000001820 */
[C---:B------:R-:W-:Y:S01]  /*14610*/  HMMA.16816.F32 R36, R20.reuse, R62, R36 ;  /* 0x0000003e1424723c */ /* 0x040fe20000001824 */
[----:B------:R-:W5:Y:S07]  /*14620*/  LDSM.16.M88.4 R60, [R15+0x800] ;  /* 0x000800000f3c783b */ /* 0x000f6e0000000200 */
[C---:B------:R-:W-:Y:S08]  /*14630*/  HMMA.16816.F32 R40, R20.reuse, R72, R40 ;  /* 0x000000481428723c */ /* 0x040ff00000001828 */
[----:B------:R-:W-:Y:S01]  /*14640*/  HMMA.16816.F32 R48, R20, R74, R48 ;  /* 0x0000004a1430723c */ /* 0x000fe20000001830 */
[----:B------:R-:W4:Y:S04]  /*14650*/  LDSM.16.M88.4 R72, [R15+0x1000] ;  /* 0x001000000f48783b */ /* 0x000f280000000200 */
[----:B------:R-:W-:Y:S03]  /*14660*/  LDSM.16.M88.4 R20, [R200+0x4000] ;  /* 0x00400000c814783b */ /* 0x000fe60000000200 */
        /* <DEDUP_REMOVED lines=8> */
[----:B------:R-:W-:Y:S01]  /*146f0*/  HMMA.16816.F32 R48, R16, R70, R48 ;  /* 0x000000461030723c */ /* 0x000fe20000001830 */
[----:B------:R-:W2:Y:S04]  /*14700*/  LDSM.16.M88.4 R68, [R151+0x2800] ;  /* 0x002800009744783b */ /* 0x000ea80000000200 */
[----:B------:R-:W-:Y:S03]  /*14710*/  LDSM.16.M88.4 R16, [R201+0x4000] ;  /* 0x00400000c910783b */ /* 0x000fe60000000200 */
[C---:B----4-:R-:W-:Y:S08]  /*14720*/  HMMA.16816.F32 R44, R8.reuse, R64, R44 ;  /* 0x00000040082c723c */ /* 0x050ff0000000182c */
[C---:B------:R-:W-:Y:S01]  /*14730*/  HMMA.16816.F32 R24, R8.reuse, R66, R24 ;  /* 0x000000420818723c */ /* 0x040fe20000001818 */
[----:B------:R-:W3:Y:S07]  /*14740*/  LDSM.16.M88.4 R64, [R204+0x1800] ;  /* 0x00180000cc40783b */ /* 0x000eee0000000200 */
[C---:B-----5:R-:W-:Y:S08]  /*14750*/  HMMA.16816.F32 R32, R8.reuse, R60, R32 ;  /* 0x0000003c0820723c */ /* 0x060ff00000001820 */
[C---:B------:R-:W-:Y:S01]  /*14760*/  HMMA.16816.F32 R36, R8.reuse, R62, R36 ;  /* 0x0000003e0824723c */ /* 0x040fe20000001824 */
[----:B------:R-:W4:Y:S07]  /*14770*/  LDSM.16.M88.4 R60, [R204+0x2000] ;  /* 0x00200000cc3c783b */ /* 0x000f2e0000000200 */
[C---:B------:R-:W-:Y:S08]  /*14780*/  HMMA.16816.F32 R40, R8.reuse, R72, R40 ;  /* 0x000000480828723c */ /* 0x040ff00000001828 */
[----:B------:R-:W-:Y:S01]  /*14790*/  HMMA.16816.F32 R48, R8, R74, R48 ;  /* 0x0000004a0830723c */ /* 0x000fe20000001830 */
[----:B------:R-:W5:Y:S04]  /*147a0*/  LDSM.16.M88.4 R72, [R204+0x2800] ;  /* 0x00280000cc48783b */ /* 0x000f680000000200 */
[----:B------:R-:W3:Y:S03]  /*147b0*/  LDSM.16.M88.4 R8, [R203+0x4000] ;  /* 0x00400000cb08783b */ /* 0x000ee60000000200 */
[C---:B-1----:R-:W-:Y:S08]  /*147c0*/  HMMA.16816.F32 R44, R20.reuse, R28, R44 ;  /* 0x0000001c142c723c */ /* 0x042ff0000000182c */
[C---:B------:R-:W-:Y:S08]  /*147d0*/  HMMA.16816.F32 R28, R20.reuse, R30, R24 ;  /* 0x0000001e141c723c */ /* 0x040ff00000001818 */
[C---:B------:R-:W-:Y:S08]  /*147e0*/  HMMA.16816.F32 R24, R20.reuse, R52, R32 ;  /* 0x000000341418723c */ /* 0x040ff00000001820 */
[C---:B------:R-:W-:Y:S01]  /*147f0*/  HMMA.16816.F32 R36, R20.reuse, R54, R36 ;  /* 0x000000361424723c */ /* 0x040fe20000001824 */
[----:B------:R-:W1:Y:S07]  /*14800*/  LDSM.16.M88.4 R52, [R150+0x2000] ;  /* 0x002000009634783b */ /* 0x000e6e0000000200 */
[C---:B--2---:R-:W-:Y:S08]  /*14810*/  HMMA.16816.F32 R40, R20.reuse, R68, R40 ;  /* 0x000000441428723c */ /* 0x044ff00000001828 */
[----:B------:R-:W-:Y:S01]  /*14820*/  HMMA.16816.F32 R48, R20, R70, R48 ;  /* 0x000000461430723c */ /* 0x000fe20000001830 */
[----:B------:R-:W2:Y:S07]  /*14830*/  LDSM.16.M88.4 R68, [R150+0x2800] ;  /* 0x002800009644783b */ /* 0x000eae0000000200 */
[C---:B---3--:R-:W-:Y:S08]  /*14840*/  HMMA.16816.F32 R44, R16.reuse, R64, R44 ;  /* 0x00000040102c723c */ /* 0x048ff0000000182c */
[C---:B------:R-:W-:Y:S01]  /*14850*/  HMMA.16816.F32 R32, R16.reuse, R66, R28 ;  /* 0x000000421020723c */ /* 0x040fe2000000181c */
[----:B------:R-:W-:Y:S07]  /*14860*/  LDSM.16.M88.4 R64, [R15+0x1800] ;  /* 0x001800000f40783b */ /* 0x000fee0000000200 */
[C---:B----4-:R-:W-:Y:S01]  /*14870*/  HMMA.16816.F32 R28, R16.reuse, R60, R24 ;  /* 0x0000003c101c723c */ /* 0x050fe20000001818 */
[----:B------:R-:W3:Y:S07]  /*14880*/  LDSM.16.M88.4 R24, [R202+0x4000] ;  /* 0x00400000ca18783b */ /* 0x000eee0000000200 */
[C---:B------:R-:W-:Y:S01]  /*14890*/  HMMA.16816.F32 R20, R16.reuse, R62, R36 ;  /* 0x0000003e1014723c */ /* 0x040fe20000001824 */
[----:B------:R-:W4:Y:S07]  /*148a0*/  LDSM.16.M88.4 R60, [R15+0x2000] ;  /* 0x002000000f3c783b */ /* 0x000f2e0000000200 */
[C---:B-----5:R-:W-:Y:S08]  /*148b0*/  HMMA.16816.F32 R40, R16.reuse, R72, R40 ;  /* 0x000000481028723c */ /* 0x060ff00000001828 */
[----:B------:R-:W-:Y:S01]  /*148c0*/  HMMA.16816.F32 R48, R16, R74, R48 ;  /* 0x0000004a1030723c */ /* 0x000fe20000001830 */
[----:B------:R-:W-:Y:S07]  /*148d0*/  LDSM.16.M88.4 R72, [R151+0x4000] ;  /* 0x004000009748783b */ /* 0x000fee0000000200 */
[C---:B------:R-:W-:Y:S08]  /*148e0*/  HMMA.16816.F32 R44, R8.reuse, R56, R44 ;  /* 0x00000038082c723c */ /* 0x040ff0000000182c */
[C---:B------:R-:W-:Y:S01]  /*148f0*/  HMMA.16816.F32 R36, R8.reuse, R58, R32 ;  /* 0x0000003a0824723c */ /* 0x040fe20000001820 */
[----:B------:R-:W-:Y:S07]  /*14900*/  LDSM.16.M88.4 R56, [R151+0x3000] ;  /* 0x003000009738783b */ /* 0x000fee0000000200 */
[C---:B-1----:R-:W-:Y:S08]  /*14910*/  HMMA.16816.F32 R32, R8.reuse, R52, R28 ;  /* 0x000000340820723c */ /* 0x042ff0000000181c */
[C---:B------:R-:W-:Y:S01]  /*14920*/  HMMA.16816.F32 R28, R8.reuse, R54, R20 ;  /* 0x00000036081c723c */ /* 0x040fe20000001814 */
[----:B------:R-:W1:Y:S04]  /*14930*/  LDSM.16.M88.4 R20, [R200+0x8000] ;  /* 0x00800000c814783b */ /* 0x000e680000000200 */
[----:B------:R-:W5:Y:S03]  /*14940*/  LDSM.16.M88.4 R52, [R151+0x3800] ;  /* 0x003800009734783b */ /* 0x000f660000000200 */
[C---:B--2---:R-:W-:Y:S08]  /*14950*/  HMMA.16816.F32 R16, R8.reuse, R68, R40 ;  /* 0x000000440810723c */ /* 0x044ff00000001828 */
[----:B------:R-:W-:Y:S01]  /*14960*/  HMMA.16816.F32 R40, R8, R70, R48 ;  /* 0x000000460828723c */ /* 0x000fe20000001830 */
[----:B------:R-:W-:Y:S04]  /*14970*/  LDSM.16.M88.4 R68, [R204+0x3800] ;  /* 0x00380000cc44783b */ /* 0x000fe80000000200 */
[----:B------:R-:W-:Y:S03]  /*14980*/  LDSM.16.M88.4 R48, [R204+0x4000] ;  /* 0x00400000cc30783b */ /* 0x000fe60000000200 */
[C---:B---3--:R-:W-:Y:S08]  /*14990*/  HMMA.16816.F32 R44, R24.reuse, R64, R44 ;  /* 0x00000040182c723c */ /* 0x048ff0000000182c */
[C---:B------:R-:W-:Y:S01]  /*149a0*/  HMMA.16816.F32 R36, R24.reuse, R66, R36 ;  /* 0x000000421824723c */ /* 0x040fe20000001824 */
[----:B------:R-:W-:Y:S07]  /*149b0*/  LDSM.16.M88.4 R64, [R150+0x3800] ;  /* 0x003800009640783b */ /* 0x000fee0000000200 */
[C---:B----4-:R-:W-:Y:S08]  /*149c0*/  HMMA.16816.F32 R32, R24.reuse, R60, R32 ;  /* 0x0000003c1820723c */ /* 0x050ff00000001820 */
[C---:B------:R-:W-:Y:S01]  /*149d0*/  HMMA.16816.F32 R28, R24.reuse, R62, R28 ;  /* 0x0000003e181c723c */ /* 0x040fe2000000181c */
[----:B------:R-:W-:Y:S07]  /*149e0*/  LDSM.16.M88.4 R60, [R204+0x3000] ;  /* 0x00300000cc3c783b */ /* 0x000fee0000000200 */
[C---:B------:R-:W-:Y:S01]  /*149f0*/  HMMA.16816.F32 R8, R24.reuse, R76, R16 ;  /* 0x0000004c1808723c */ /* 0x040fe20000001810 */
[----:B------:R-:W2:Y:S07]  /*14a00*/  LDSM.16.M88.4 R16, [R201+0x8000] ;  /* 0x00800000c910783b */ /* 0x000eae0000000200 */
[----:B------:R-:W-:Y:S08]  /*14a10*/  HMMA.16816.F32 R24, R24, R78, R40 ;  /* 0x0000004e1818723c */ /* 0x000ff00000001828 */
        /* <DEDUP_REMOVED lines=8> */
[----:B------:R-:W-:Y:S04]  /*14aa0*/  LDSM.16.M88.4 R24, [R202+0x8000] ;  /* 0x00800000ca18783b */ /* 0x000fe80000000200 */
[----:B------:R-:W-:Y:S03]  /*14ab0*/  LDSM.16.M88.4 R72, [R15+0x3000] ;  /* 0x003000000f48783b */ /* 0x000fe60000000200 */
        /* <DEDUP_REMOVED lines=8> */
[----:B------:R-:W-:Y:S04]  /*14b40*/  LDSM.16.M88.4 R28, [R200+0xc000] ;  /* 0x00c00000c81c783b */ /* 0x000fe80000000200 */
[----:B------:R-:W3:Y:S03]  /*14b50*/  LDSM.16.M88.4 R48, [R15+0x3800] ;  /* 0x003800000f30783b */ /* 0x000ee60000000200 */
[C---:B-1----:R-:W-:Y:S08]  /*14b60*/  HMMA.16816.F32 R16, R8.reuse, R56, R20 ;  /* 0x000000380810723c */ /* 0x042ff00000001814 */
[C---:B------:R-:W-:Y:S01]  /*14b70*/  HMMA.16816.F32 R20, R8.reuse, R58, R36 ;  /* 0x0000003a0814723c */ /* 0x040fe20000001824 */
[----:B------:R-:W1:Y:S07]  /*14b80*/  LDSM.16.M88.4 R56, [R15+0x4000] ;  /* 0x004000000f38783b */ /* 0x000e6e0000000200 */
[C---:B------:R-:W-:Y:S08]  /*14b90*/  HMMA.16816.F32 R36, R8.reuse, R64, R40 ;  /* 0x000000400824723c */ /* 0x040ff00000001828 */
[C---:B------:R-:W-:Y:S01]  /*14ba0*/  HMMA.16816.F32 R52, R8.reuse, R66, R52 ;  /* 0x000000420834723c */ /* 0x040fe20000001834 */
[----:B------:R-:W-:Y:S07]  /*14bb0*/  LDSM.16.M88.4 R64, [R204+0x4800] ;  /* 0x00480000cc40783b */ /* 0x000fee0000000200 */
[C---:B--2---:R-:W-:Y:S08]  /*14bc0*/  HMMA.16816.F32 R44, R8.reuse, R60, R44 ;  /* 0x0000003c082c723c */ /* 0x044ff0000000182c */
[----:B------:R-:W-:Y:S01]  /*14bd0*/  HMMA.16816.F32 R40, R8, R62, R32 ;  /* 0x0000003e0828723c */ /* 0x000fe20000001820 */
[----:B------:R-:W-:Y:S07]  /*14be0*/  LDSM.16.M88.4 R60, [R151+0x5000] ;  /* 0x00500000973c783b */ /* 0x000fee0000000200 */
[C---:B------:R-:W-:Y:S01]  /*14bf0*/  HMMA.16816.F32 R8, R24.reuse, R72, R16 ;  /* 0x000000481808723c */ /* 0x040fe20000001810 */
[----:B------:R-:W-:Y:S07]  /*14c00*/  LDSM.16.M88.4 R16, [R203+0xc000] ;  /* 0x00c00000cb10783b */ /* 0x000fee0000000200 */
[C---:B------:R-:W-:Y:S01]  /*14c10*/  HMMA.16816.F32 R32, R24.reuse, R74, R20 ;  /* 0x0000004a1820723c */ /* 0x040fe20000001814 */
[----:B------:R-:W2:Y:S07]  /*14c20*/  LDSM.16.M88.4 R20, [R201+0xc000] ;  /* 0x00c00000c914783b */ /* 0x000eae0000000200 */
[----:B---3--:R-:W-:Y:S08]  /*14c30*/  HMMA.16816.F32 R36, R24, R48, R36 ;  /* 0x000000301824723c */ /* 0x008ff00000001824 */
[----:B------:R-:W-:Y:S08]  /*14c40*/  HMMA.16816.F32 R8, R28, R68, R8 ;  /* 0x000000441c08723c */ /* 0x000ff00000001808 */
[----:B------:R-:W-:Y:S01]  /*14c50*/  HMMA.16816.F32 R48, R24, R50, R52 ;  /* 0x000000321830723c */ /* 0x000fe20000001834 */
[----:B------:R-:W3:Y:S07]  /*14c60*/  LDSM.16.M88.4 R52, [R150+0x4800] ;  /* 0x004800009634783b */ /* 0x000eee0000000200 */
[----:B------:R-:W-:Y:S01]  /*14c70*/  HMMA.16816.F32 R32, R28, R70, R32 ;  /* 0x000000461c20723c */ /* 0x000fe20000001820 */
[----:B------:R-:W-:Y:S07]  /*14c80*/  LDSM.16.M88.4 R68, [R150+0x5000] ;  /* 0x005000009644783b */ /* 0x000fee0000000200 */
[C---:B-1----:R-:W-:Y:S01]  /*14c90*/  HMMA.16816.F32 R72, R24.reuse, R56, R44 ;  /* 0x000000381848723c */ /* 0x042fe2000000182c */
[----:B------:R-:W1:Y:S07]  /*14ca0*/  LDSM.16.M88.4 R44, [R204+0x5000] ;  /* 0x00500000cc2c783b */ /* 0x000e6e0000000200 */
[----:B------:R-:W-:Y:S01]  /*14cb0*/  HMMA.16816.F32 R76, R24, R58, R40 ;  /* 0x0000003a184c723c */ /* 0x000fe20000001828 */
[----:B------:R-:W4:Y:S07]  /*14cc0*/  LDSM.16.M88.4 R56, [R151+0x5800] ;  /* 0x005800009738783b */ /* 0x000f2e0000000200 */
[----:B--2---:R-:W-:Y:S01]  /*14cd0*/  HMMA.16816.F32 R24, R20, R64, R8 ;  /* 0x000000401418723c */ /* 0x004fe20000001808 */
[----:B------:R-:W-:Y:S07]  /*14ce0*/  LDSM.16.M88.4 R8, [R202+0xc000] ;  /* 0x00c00000ca08783b */ /* 0x000fee0000000200 */
[C---:B------:R-:W-:Y:S08]  /*14cf0*/  HMMA.16816.F32 R36, R28.reuse, R60, R36 ;  /* 0x0000003c1c24723c */ /* 0x040ff00000001824 */
[----:B------:R-:W-:Y:S01]  /*14d00*/  HMMA.16816.F32 R60, R28, R62, R48 ;  /* 0x0000003e1c3c723c */ /* 0x000fe20000001830 */
[----:B------:R-:W2:Y:S07]  /*14d10*/  LDSM.16.M88.4 R48, [R15+0x4800] ;  /* 0x004800000f30783b */ /* 0x000eae0000000200 */
[----:B------:R-:W-:Y:S01]  /*14d20*/  HMMA.16816.F32 R32, R20, R66, R32 ;  /* 0x000000421420723c */ /* 0x000fe20000001820 */
[----:B------:R-:W5:Y:S07]  /*14d30*/  LDSM.16.M88.4 R64, [R204+0x5800] ;  /* 0x00580000cc40783b */ /* 0x000f6e0000000200 */
[----:B---3--:R-:W-:Y:S08]  /*14d40*/  HMMA.16816.F32 R24, R16, R52, R24 ;  /* 0x000000341018723c */ /* 0x008ff00000001818 */
[----:B-1----:R-:W-:Y:S08]  /*14d50*/  HMMA.16816.F32 R40, R20, R44, R36 ;  /* 0x0000002c1428723c */ /* 0x002ff00000001824 */
[----:B------:R-:W-:Y:S01]  /*14d60*/  HMMA.16816.F32 R32, R16, R54, R32 ;  /* 0x000000361020723c */ /* 0x000fe20000001820 */
[----:B------:R-:W1:Y:S07]  /*14d70*/  LDSM.16.M88.4 R52, [R15+0x5000] ;  /* 0x005000000f34783b */ /* 0x000e6e0000000200 */
[----:B----4-:R-:W-:Y:S08]  /*14d80*/  HMMA.16816.F32 R72, R28, R56, R72 ;  /* 0x000000381c48723c */ /* 0x010ff00000001848 */
[----:B--2---:R-:W-:Y:S08]  /*14d90*/  HMMA.16816.F32 R36, R8, R48, R24 ;  /* 0x000000300824723c */ /* 0x004ff00000001818 */
[----:B------:R-:W-:Y:S08]  /*14da0*/  HMMA.16816.F32 R56, R28, R58, R76 ;  /* 0x0000003a1c38723c */ /* 0x000ff0000000184c */
[----:B------:R-:W-:Y:S08]  /*14db0*/  HMMA.16816.F32 R28, R20, R46, R60 ;  /* 0x0000002e141c723c */ /* 0x000ff0000000183c */
[----:B------:R-:W-:Y:S01]  /*14dc0*/  HMMA.16816.F32 R44, R8, R50, R32 ;  /* 0x00000032082c723c */ /* 0x000fe20000001820 */
[----:B------:R-:W2:Y:S01]  /*14dd0*/  LDSM.16.M88.4 R48, [R150+0x5800] ;  /* 0x005800009630783b */ /* 0x000ea20000000200 */
[----:B------:R-:W-:-:S04]  /*14de0*/  FMUL.FTZ R2, R36, c[0x0][0x320] ;  /* 0x0000c80024027a20 */ /* 0x000fc80000410000 */
[----:B------:R3:W4:Y:S02]  /*14df0*/  MUFU.TANH R61, R2 ;  /* 0x00000002003d7308 */ /* 0x0007240000002400 */
[----:B------:R-:W-:Y:S08]  /*14e00*/  HMMA.16816.F32 R24, R16, R68, R40 ;  /* 0x000000441018723c */ /* 0x000ff00000001828 */
[----:B-----5:R-:W-:Y:S01]  /*14e10*/  HMMA.16816.F32 R40, R20, R64, R72 ;  /* 0x000000401428723c */ /* 0x020fe20000001848 */
[----:B---3--:R-:W-:-:S07]  /*14e20*/  FMUL.FTZ R2, R37, c[0x0][0x320] ;  /* 0x0000c80025027a20 */ /* 0x008fce0000410000 */
[----:B------:R-:W-:Y:S01]  /*14e30*/  HMMA.16816.F32 R28, R16, R70, R28 ;  /* 0x00000046101c723c */ /* 0x000fe2000000181c */
[----:B------:R3:W2:Y:S07]  /*14e40*/  MUFU.TANH R14, R2 ;  /* 0x00000002000e7308 */ /* 0x0006ae0000002400 */
[----:B-1----:R-:W-:Y:S08]  /*14e50*/  HMMA.16816.F32 R32, R8, R52, R24 ;  /* 0x000000340820723c */ /* 0x002ff00000001818 */
[----:B------:R-:W-:Y:S01]  /*14e60*/  HMMA.16816.F32 R20, R20, R66, R56 ;  /* 0x000000421414723c */ /* 0x000fe20000001838 */
[----:B---3--:R-:W-:-:S04]  /*14e70*/  FMUL.FTZ R2, R38, c[0x0][0x320] ;  /* 0x0000c80026027a20 */ /* 0x008fc80000410000 */
[----:B------:R1:W3:Y:S03]  /*14e80*/  MUFU.TANH R62, R2 ;  /* 0x00000002003e7308 */ /* 0x0002e60000002400 */
[----:B--2---:R-:W-:Y:S08]  /*14e90*/  HMMA.16816.F32 R24, R16, R48, R40 ;  /* 0x000000301018723c */ /* 0x004ff00000001828 */
[----:B------:R-:W-:Y:S01]  /*14ea0*/  HMMA.16816.F32 R28, R8, R54, R28 ;  /* 0x00000036081c723c */ /* 0x000fe2000000181c */
[----:B-1----:R-:W-:-:S02]  /*14eb0*/  FMUL.FTZ R2, R39, c[0x0][0x320] ;  /* 0x0000c80027027a20 */ /* 0x002fc40000410000 */
[----:B------:R-:W1:Y:S05]  /*14ec0*/  LDSM.16.M88.4 R36, [R15+0x5800] ;  /* 0x005800000f24783b */ /* 0x000e6a0000000200 */
[----:B------:R-:W-:Y:S01]  /*14ed0*/  HMMA.16816.F32 R16, R16, R50, R20 ;  /* 0x000000321010723c */ /* 0x000fe20000001814 */
[----:B------:R2:W1:Y:S01]  /*14ee0*/  MUFU.TANH R60, R2 ;  /* 0x00000002003c7308 */ /* 0x0004620000002400 */
[----:B------:R-:W-:-:S04]  /*14ef0*/  DEPBAR.LE SB0, 0x0 ;  /* 0x000080000000791a */ /* 0x000fc80000000000 */
[----:B--2---:R-:W-:-:S04]  /*14f00*/  FMUL.FTZ R2, R44, c[0x0][0x320] ;  /* 0x0000c8002c027a20 */ /* 0x004fc80000410000 */
[----:B------:R2:W1:Y:S02]  /*14f10*/  MUFU.TANH R52, R2 ;  /* 0x0000000200347308 */ /* 0x0004640000002400 */
[----:B--2---:R-:W-:Y:S01]  /*14f20*/  FMUL.FTZ R2, R45, c[0x0][0x320] ;  /* 0x0000c8002d027a20 */ /* 0x004fe20000410000 */
[C---:B-1----:R-:W-:Y:S05]  /*14f30*/  HMMA.16816.F32 R20, R8.reuse, R36, R24 ;  /* 0x000000240814723c */ /* 0x042fea0000001818 */
[----:B------:R1:W2:Y:S06]  /*14f40*/  MUFU.TANH R45, R2 ;  /* 0x00000002002d7308 */ /* 0x0002ac0000002400 */
        /* <DEDUP_REMOVED lines=39> */
[----:B--234-:R-:W-:Y:S02]  /*151c0*/  IMAD.MOV.U32 R3, RZ, RZ, c[0x0][0x2b8] ;  /* 0x0000ae00ff037624 */ /* 0x01cfe400078e00ff */
[----:B------:R-:W-:-:S03]  /*151d0*/  IMAD.MOV.U32 R222, RZ, RZ, RZ ;  /* 0x000000ffffde7224 */ /* 0x000fc600078e00ff */
[----:B------:R-:W-:Y:S02]  /*151e0*/  ISETP.NE.AND P1, PT, R3, 0x1, PT ;  /* 0x000000010300780c */ /* 0x000fe40003f25270 */
        /* <DEDUP_REMOVED lines=29> */
.L_x_3182:
[----:B------:R-:W-:Y:S05]  /*153c0*/  BRA.DIV ~URZ, `(.L_x_3075) ;  /* 0x0000e5e27f007947 */ /* 0x000fea000b800000 */
[----:B------:R3:W4:Y:S02]  /*153d0*/  SHFL.IDX PT, R2, R6, RZ, 0x181f ;  /* 0x00181fff06027589 */ /* 0x00072400000e0000 */
.L_x_3183:
[----:B------:R-:W-:Y:S01]  /*153e0*/  BSSY B0, `(.L_x_3076) ;  /* 0x0000015000007945 */ /* 0x000fe20003800000 */
[----:B------:R-:W-:Y:S05]  /*153f0*/  @!P0 BRA `(.L_x_3077) ;  /* 0x0000013000008947 */ /* 0x000fea0003800000 */
[----:B------:R-:W-:Y:S02]  /*15400*/  ISETP.GE.AND P0, PT, R140, c[0x0][0x1d4], PT ;  /* 0x000075008c007a0c */ /* 0x000fe40003f06270 */
[----:B----4-:R-:W-:Y:S02]  /*15410*/  IADD3 R8, P1, R2, R230, RZ ;  /* 0x000000e602087210 */ /* 0x010fe40007f3e0ff */
[----:B------:R-:W-:Y:S02]  /*15420*/  ISETP.GE.AND P3, PT, R142, c[0x0][0x1d4], PT ;  /* 0x000075008e007a0c */ /* 0x000fe40003f66270 */
[----:B------:R-:W-:Y:S01]  /*15430*/  ISETP.GE.AND P2, PT, R220, c[0x0][0x1d4], PT ;  /* 0x00007500dc007a0c */ /* 0x000fe20003f46270 */
[----:B--2---:R-:W-:Y:S01]  /*15440*/  IMAD.X R9, R4, 0x1, R231, P1 ;  /* 0x0000000104097824 */ /* 0x004fe200008e06e7 */
[----:B------:R-:W-:-:S05]  /*15450*/  IADD3 R10, P1, R2, R229, RZ ;  /* 0x000000e5020a7210 */ /* 0x000fca0007f3e0ff */
[----:B------:R-:W-:Y:S01]  /*15460*/  @!PT LDS RZ, [RZ] ;  /* 0x00000000fffff984 */ /* 0x000fe20000000800 */
[----:B------:R-:W-:Y:S01]  /*15470*/  @!PT LDS RZ, [RZ] ;  /* 0x00000000fffff984 */ /* 0x000fe20000000800 */
[----:B------:R-:W-:Y:S01]  /*15480*/  @!PT LDS RZ, [RZ] ;  /* 0x00000000fffff984 */ /* 0x000fe20000000800 */
[----:B------:R2:W-:Y:S01]  /*15490*/  LDGSTS.E.BYPASS.LTC128B.128 [R216+0xa080], [R8.64], !P0 ;  /* 0x0a08000008d87fae */ /* 0x0005e2000c101d46 */
[----:B------:R-:W-:Y:S01]  /*154a0*/  IMAD.X R11, R4, 0x1, R226, P1 ;  /* 0x00000001040b7824 */ /* 0x000fe200008e06e2 */
[----:B------:R-:W-:-:S04]  /*154b0*/  ISETP.GE.AND P1, PT, R221, c[0x0][0x1d4], PT ;  /* 0x00007500dd007a0c */ /* 0x000fc80003f26270 */
[----:B------:R4:W-:Y:S01]  /*154c0*/  LDGSTS.E.BYPASS.LTC128B.128 [R216+0xb880], [R10.64], !P3 ;  /* 0x0b8800000ad87fae */ /* 0x0009e2000d901d46 */
[----:B--2---:R-:W-:-:S05]  /*154d0*/  IADD3 R8, P0, R2, R228, RZ ;  /* 0x000000e402087210 */ /* 0x004fca0007f1e0ff */
[----:B------:R-:W-:Y:S01]  /*154e0*/  IMAD.X R9, R4, 0x1, R227, P0 ;  /* 0x0000000104097824 */ /* 0x000fe200000e06e3 */
[----:B------:R-:W-:-:S04]  /*154f0*/  IADD3 R2, P0, R2, R225, RZ ;  /* 0x000000e102027210 */ /* 0x000fc80007f1e0ff */
[----:B------:R4:W-:Y:S01]  /*15500*/  LDGSTS.E.BYPASS.LTC128B.128 [R216+0xd080], [R8.64], !P2 ;  /* 0x0d08000008d87fae */ /* 0x0009e2000d101d46 */
[----:B------:R-:W-:-:S05]  /*15510*/  IMAD.X R3, R4, 0x1, R224, P0 ;  /* 0x0000000104037824 */ /* 0x000fca00000e06e0 */
[----:B------:R4:W-:Y:S03]  /*15520*/  LDGSTS.E.BYPASS.LTC128B.128 [R216+0xe880], [R2.64], !P1 ;  /* 0x0e88000002d87fae */ /* 0x0009e6000c901d46 */
.L_x_3077:
[----:B------:R-:W-:Y:S05]  /*15530*/  BSYNC B0 ;  /* 0x0000000000007941 */ /* 0x000fea0003800000 */
.L_x_3076:
[----:B------:R-:W-:Y:S01]  /*15540*/  ISETP.GE.AND P0, PT, R13, 0x21, PT ;  /* 0x000000210d00780c */ /* 0x000fe20003f06270 */
[----:B------:R-:W-:Y:S06]  /*15550*/  BRA.DIV ~URZ, `(.L_x_3078) ;  /* 0x0000e4c27f007947 */ /* 0x000fec000b800000 */
[----:B--2---:R2:W1:Y:S04]  /*15560*/  SHFL.IDX PT, R4, R5, 0x1, 0x181f ;  /* 0x00381f0005047f89 */ /* 0x00446800000e0000 */
[----:B----4-:R2:W4:Y:S02]  /*15570*/  SHFL.IDX PT, R2, R6, 0x1, 0x181f ;  /* 0x00381f0006027f89 */ /* 0x01052400000e0000 */
.L_x_3184:
[----:B------:R-:W-:Y:S05]  /*15580*/  @!P0 BRA `(.L_x_3073) ;  /* 0x0000013000008947 */ /* 0x000fea0003800000 */
[----:B------:R-:W-:Y:S02]  /*15590*/  ISETP.GE.AND P0, PT, R140, c[0x0][0x1d4], PT ;  /* 0x000075008c007a0c */ /* 0x000fe40003f06270 */
[----:B----4-:R-:W-:Y:S02]  /*155a0*/  IADD3 R8, P1, R2, R230, RZ ;  /* 0x000000e602087210 */ /* 0x010fe40007f3e0ff */
[----:B------:R-:W-:Y:S02]  /*155b0*/  ISETP.GE.AND P3, PT, R142, c[0x0][0x1d4], PT ;  /* 0x000075008e007a0c */ /* 0x000fe40003f66270 */
[----:B------:R-:W-:Y:S01]  /*155c0*/  ISETP.GE.AND P2, PT, R220, c[0x0][0x1d4], PT ;  /* 0x00007500dc007a0c */ /* 0x000fe20003f46270 */
[----:B-1----:R-:W-:Y:S01]  /*155d0*/  IMAD.X R9, R4, 0x1, R231, P1 ;  /* 0x0000000104097824 */ /* 0x002fe200008e06e7 */
        /* <DEDUP_REMOVED lines=8> */
[----:B-1----:R-:W-:-:S05]  /*15660*/  IADD3 R8, P0, R2, R228, RZ ;  /* 0x000000e402087210 */ /* 0x002fca0007f1e0ff */
[----:B------:R-:W-:Y:S01]  /*15670*/  IMAD.X R9, R4, 0x1, R227, P0 ;  /* 0x0000000104097824 */ /* 0x000fe200000e06e3 */
[----:B------:R-:W-:-:S04]  /*15680*/  IADD3 R2, P0, R2, R225, RZ ;  /* 0x000000e102027210 */ /* 0x000fc80007f1e0ff */
[----:B------:R4:W-:Y:S01]  /*15690*/  LDGSTS.E.BYPASS.LTC128B.128 [R219+0xe080], [R8.64], !P2 ;  /* 0x0e08000008db7fae */ /* 0x0009e2000d101d46 */
[----:B------:R-:W-:-:S05]  /*156a0*/  IMAD.X R3, R4, 0x1, R224, P0 ;  /* 0x0000000104037824 */ /* 0x000fca00000e06e0 */
[----:B------:R4:W-:Y:S03]  /*156b0*/  LDGSTS.E.BYPASS.LTC128B.128 [R219+0xf880], [R2.64], !P1 ;  /* 0x0f88000002db7fae */ /* 0x0009e6000c901d46 */
.L_x_3073:
[----:B--234-:R-:W-:Y:S05]  /*156c0*/  BSYNC B1 ;  /* 0x0000000000017941 */ /* 0x01cfea0003800000 */
.L_x_3072:
[----:B------:R-:W2:Y:S01]  /*156d0*/  LDL R3, [R1] ;  /* 0x0000000001037983 */ /* 0x000ea20000100800 */
[----:B-1----:R-:W-:-:S03]  /*156e0*/  IMAD.MOV.U32 R4, RZ, RZ, c[0x0][0x2c4] ;  /* 0x0000b100ff047624 */ /* 0x002fc600078e00ff */
[----:B------:R-:W2:Y:S04]  /*156f0*/  LDL R2, [R1+0x20] ;  /* 0x0000200001027983 */ /* 0x000ea80000100800 */
[----:B------:R-:W3:Y:S04]  /*15700*/  LDL R6, [R1+0xc] ;  /* 0x00000c0001067983 */ /* 0x000ee80000100800 */
[----:B------:R-:W4:Y:S01]  /*15710*/  LDL R5, [R1+0x4] ;  /* 0x0000040001057983 */ /* 0x000f220000100800 */
[----:B------:R-:W-:-:S03]  /*15720*/  ISETP.NE.AND P0, PT, R4, 0x1, PT ;  /* 0x000000010400780c */ /* 0x000fc60003f05270 */
[----:B------:R-:W0:Y:S01]  /*15730*/  LDGDEPBAR ;  /* 0x00000000000079af */ /* 0x000e220000000000 */
[----:B--2---:R-:W-:-:S09]  /*15740*/  IADD3 R2, R2, R3, RZ ;  /* 0x0000000302027210 */ /* 0x004fd20007ffe0ff */
[----:B------:R-:W-:-:S04]  /*15750*/  @P0 IMAD.HI.U32 R3, R2, c[0x0][0x2c8], RZ ;  /* 0x0000b20002030a27 */ /* 0x000fc800078e00ff */
[----:B------:R-:W-:Y:S01]  /*15760*/  IMAD.MOV.U32 R4, RZ, RZ, R2 ;  /* 0x000000ffff047224 */ /* 0x000fe200078e0002 */
[C---:B---3--:R-:W-:Y:S02]  /*15770*/  IADD3 R2, -R6.reuse, 0x1, R121 ;  /* 0x0000000106027810 */ /* 0x048fe40007ffe179 */
[----:B------:R-:W-:Y:S02]  /*15780*/  @P0 SHF.R.U32.HI R4, RZ, c[0x0][0x2cc], R3 ;  /* 0x0000b300ff040a19 */ /* 0x000fe40000011603 */
[----:B------:R-:W-:Y:S01]  /*15790*/  IADD3 R6, -R6, R121, RZ ;  /* 0x0000007906067210 */ /* 0x000fe20007ffe1ff */
[----:B----4-:R-:W-:Y:S01]  /*157a0*/  IMAD.IADD R5, R2, 0x1, -R5 ;  /* 0x0000000102057824 */ /* 0x010fe200078e0a05 */
[----:B------:R-:W-:Y:S05]  /*157b0*/  BRA.DIV ~URZ, `(.L_x_3079) ;  /* 0x0000e3327f007947 */ /* 0x000fea000b800000 */
[----:B------:R1:W2:Y:S02]  /*157c0*/  SHFL.IDX PT, R2, R4, RZ, 0x1c1f ;  /* 0x001c1fff04027589 */ /* 0x0002a400000e0000 */
.L_x_3185:
        /* <DEDUP_REMOVED lines=77> */
[----:B------:R-:W2:Y:S01]  /*15ca0*/  SHFL.BFLY PT, R5, R3, 0x2, 0x1f ;  /* 0x0c401f0003057f89 */ /* 0x000ea200000e0000 */
[----:B-1----:R-:W-:-:S05]  /*15cb0*/  FMNMX.FTZ R2, R4, R2, !PT ;  /* 0x0000000204027209 */ /* 0x002fca0007810000 */
[----:B------:R-:W1:Y:S01]  /*15cc0*/  SHFL.BFLY PT, R6, R2, 0x1, 0x1f ;  /* 0x0c201f0002067f89 */ /* 0x000e6200000e0000 */
[----:B--2---:R-:W-:-:S05]  /*15cd0*/  FMNMX.FTZ R5, R3, R5, !PT ;  /* 0x0000000503057209 */ /* 0x004fca0007810000 */
[----:B------:R2:W3:Y:S01]  /*15ce0*/  SHFL.BFLY PT, R4, R5, 0x1, 0x1f ;  /* 0x0c201f0005047f89 */ /* 0x0004e200000e0000 */
[----:B-1----:R-:W-:-:S05]  /*15cf0*/  FMNMX.FTZ R6, R2, R6, !PT ;  /* 0x0000000602067209 */ /* 0x002fca0007810000 */
.L_x_3186:
[C---:B------:R-:W-:Y:S01]  /*15d00*/  FMUL.FTZ R3, R6.reuse, c[0x0][0x2d0] ;  /* 0x0000b40006037a20 */ /* 0x040fe20000410000 */
[----:B------:R-:W-:Y:S01]  /*15d10*/  FSETP.NEU.FTZ.AND P0, PT, R6, -INF , PT ;  /* 0xff8000000600780b */ /* 0x000fe20003f1d000 */
[----:B------:R-:W-:Y:S01]  /*15d20*/  WARPSYNC 0xffffffff ;  /* 0xffffffff00007948 */ /* 0x000fe20003800000 */
[----:B--23--:R-:W-:Y:S01]  /*15d30*/  FMNMX.FTZ R5, R4, R5, !PT ;  /* 0x0000000504057209 */ /* 0x00cfe20007810000 */
[----:B------:R-:W1:Y:S01]  /*15d40*/  LDSM.16.MT88.4 R24, [R196] ;  /* 0x00000000c418783b */ /* 0x000e620000004200 */
[----:B------:R-:W-:Y:S02]  /*15d50*/  FSEL R3, R3, RZ, P0 ;  /* 0x000000ff03037208 */ /* 0x000fe40000000000 */
[----:B------:R-:W-:Y:S01]  /*15d60*/  FSETP.NEU.FTZ.AND P0, PT, R5, -INF , PT ;  /* 0xff8000000500780b */ /* 0x000fe20003f1d000 */
[----:B------:R-:W2:Y:S02]  /*15d70*/  LDSM.16.MT88.4 R20, [R197] ;  /* 0x00000000c514783b */ /* 0x000ea40000004200 */
[----:B------:R-:W-:-:S02]  /*15d80*/  FFMA.FTZ R2, R13, c[0x0][0x2d0], -R3 ;  /* 0x0000b4000d027a23 */ /* 0x000fc40000010803 */
[--C-:B------:R-:W-:Y:S01]  /*15d90*/  FFMA.FTZ R4, R18, c[0x0][0x2d0], -R3.reuse ;  /* 0x0000b40012047a23 */ /* 0x100fe20000010803 */
[----:B------:R-:W-:Y:S01]  /*15da0*/  LDSM.16.MT88.4 R36, [R197+0x800] ;  /* 0x00080000c524783b */ /* 0x000fe20000004200 */
[----:B------:R3:W-:Y:S03]  /*15db0*/  MUFU.EX2 R109, R2 ;  /* 0x00000002006d7308 */ /* 0x0007e60000000800 */
[----:B------:R-:W-:Y:S04]  /*15dc0*/  LDSM.16.MT88.4 R40, [R196+0x800] ;  /* 0x00080000c428783b */ /* 0x000fe80000004200 */
[----:B------:R-:W4:Y:S01]  /*15dd0*/  LDSM.16.MT88.4 R64, [R198] ;  /* 0x00000000c640783b */ /* 0x000f220000004200 */
[----:B------:R5:W-:Y:S03]  /*15de0*/  MUFU.EX2 R119, R4 ;  /* 0x0000000400777308 */ /* 0x000be60000000800 */
[----:B------:R-:W1:Y:S04]  /*15df0*/  LDSM.16.MT88.4 R56, [R199] ;  /* 0x00000000c738783b */ /* 0x000e680000004200 */
[----:B------:R-:W1:Y:S01]  /*15e00*/  LDSM.16.MT88.4 R68, [R196+0x1800] ;  /* 0x00180000c444783b */ /* 0x000e620000004200 */
[----:B---3--:R-:W-:-:S03]  /*15e10*/  FFMA.FTZ R2, R14, c[0x0][0x2d0], -R3 ;  /* 0x0000b4000e027a23 */ /* 0x008fc60000010803 */
[----:B------:R-:W-:Y:S01]  /*15e20*/  LDSM.16.MT88.4 R72, [R199+0x800] ;  /* 0x00080000c748783b */ /* 0x000fe20000004200 */
[----:B------:R3:W2:Y:S03]  /*15e30*/  MUFU.EX2 R108, R2 ;  /* 0x00000002006c7308 */ /* 0x0006a60000000800 */
[----:B------:R-:W-:Y:S01]  /*15e40*/  LDSM.16.MT88.4 R52, [R197+0x1800] ;  /* 0x00180000c534783b */ /* 0x000fe20000004200 */
[----:B-----5:R-:W-:-:S03]  /*15e50*/  FFMA.FTZ R4, R19, c[0x0][0x2d0], -R3 ;  /* 0x0000b40013047a23 */ /* 0x020fc60000010803 */
[----:B------:R-:W-:Y:S01]  /*15e60*/  LDSM.16.MT88.4 R60, [R199+0x1800] ;  /* 0x00180000c73c783b */ /* 0x000fe20000004200 */
[----:B------:R-:W-:Y:S03]  /*15e70*/  MUFU.EX2 R133, R4 ;  /* 0x0000000400857308 */ /* 0x000fe60000000800 */
[----:B------:R-:W-:Y:S04]  /*15e80*/  LDSM.16.MT88.4 R80, [R198+0x1800] ;  /* 0x00180000c650783b */ /* 0x000fe80000004200 */
[----:B------:R-:W-:Y:S01]  /*15e90*/  LDSM.16.MT88.4 R76, [R197+0x2000] ;  /* 0x00200000c54c783b */ /* 0x000fe20000004200 */
[----:B---3--:R-:W-:Y:S01]  /*15ea0*/  FFMA.FTZ R2, R16, c[0x0][0x2d0], -R3 ;  /* 0x0000b40010027a23 */ /* 0x008fe20000010803 */
[----:B--2---:R-:W-:-:S02]  /*15eb0*/  F2FP.PACK_AB R16, R108, R109 ;  /* 0x0000006d6c10723e */ /* 0x004fc400000000ff */
[----:B------:R-:W-:Y:S01]  /*15ec0*/  LDSM.16.MT88.4 R168, [R196+0x1000] ;  /* 0x00100000c4a8783b */ /* 0x000fe20000004200 */
[----:B------:R2:W-:Y:S03]  /*15ed0*/  MUFU.EX2 R118, R2 ;  /* 0x0000000200767308 */ /* 0x0005e60000000800 */
[----:B------:R-:W-:Y:S01]  /*15ee0*/  LDSM.16.MT88.4 R160, [R197+0x1000] ;  /* 0x00100000c5a0783b */ /* 0x000fe20000004200 */
[----:B--2---:R-:W-:-:S04]  /*15ef0*/  FFMA.FTZ R2, R17, c[0x0][0x2d0], -R3 ;  /* 0x0000b40011027a23 */ /* 0x004fc80000010803 */
[----:B------:R2:W3:Y:S02]  /*15f00*/  MUFU.EX2 R116, R2 ;  /* 0x0000000200747308 */ /* 0x0004e40000000800 */
[----:B--2---:R-:W-:Y:S01]  /*15f10*/  FMUL.FTZ R2, R5, c[0x0][0x2d0] ;  /* 0x0000b40005027a20 */ /* 0x004fe20000410000 */
[----:B---3--:R-:W-:-:S04]  /*15f20*/  F2FP.PACK_AB R18, R116, R118 ;  /* 0x000000767412723e */ /* 0x008fc800000000ff */
[----:B------:R-:W-:-:S05]  /*15f30*/  FSEL R2, R2, RZ, P0 ;  /* 0x000000ff02027208 */ /* 0x000fca0000000000 */
[----:B------:R-:W-:Y:S01]  /*15f40*/  FFMA.FTZ R4, R8, c[0x0][0x2d0], -R2 ;  /* 0x0000b40008047a23 */ /* 0x000fe20000010802 */
[----:B------:R-:W-:-:S03]  /*15f50*/  F2FP.PACK_AB R8, R133, R119 ;  /* 0x000000778508723e */ /* 0x000fc600000000ff */
[----:B------:R2:W-:Y:S02]  /*15f60*/  MUFU.EX2 R13, R4 ;  /* 0x00000004000d7308 */ /* 0x0005e40000000800 */
[----:B--2---:R-:W-:-:S06]  /*15f70*/  FFMA.FTZ R4, R9, c[0x0][0x2d0], -R2 ;  /* 0x0000b40009047a23 */ /* 0x004fcc0000010802 */
[----:B------:R2:W3:Y:S02]  /*15f80*/  MUFU.EX2 R14, R4 ;  /* 0x00000004000e7308 */ /* 0x0004e40000000800 */
[----:B--2---:R-:W-:Y:S01]  /*15f90*/  FFMA.FTZ R4, R11, c[0x0][0x2d0], -R2 ;  /* 0x0000b4000b047a23 */ /* 0x004fe20000010802 */
[----:B---3--:R-:W-:Y:S01]  /*15fa0*/  F2FP.PACK_AB R17, R14, R13 ;  /* 0x0000000d0e11723e */ /* 0x008fe200000000ff */
[----:B------:R-:W-:-:S04]  /*15fb0*/  FADD.FTZ R14, R13, R14 ;  /* 0x0000000e0d0e7221 */ /* 0x000fc80000010000 */
[----:B------:R2:W3:Y:S02]  /*15fc0*/  MUFU.EX2 R117, R4 ;  /* 0x0000000400757308 */ /* 0x0004e40000000800 */
[----:B--2---:R-:W-:Y:S02]  /*15fd0*/  FFMA.FTZ R4, R10, c[0x0][0x2d0], -R2 ;  /* 0x0000b4000a047a23 */ /* 0x004fe40000010802 */
[----:B---3--:R-:W-:-:S04]  /*15fe0*/  FADD.FTZ R14, R117, R14 ;  /* 0x0000000e750e7221 */ /* 0x008fc80000010000 */
[----:B------:R2:W3:Y:S02]  /*15ff0*/  MUFU.EX2 R125, R4 ;  /* 0x00000004007d7308 */ /* 0x0004e40000000800 */
[----:B--2---:R-:W-:Y:S01]  /*16000*/  FFMA.FTZ R4, R31, c[0x0][0x2d0], -R3 ;  /* 0x0000b4001f047a23 */ /* 0x004fe20000010803 */
[----:B---3--:R-:W-:-:S05]  /*16010*/  F2FP.PACK_AB R19, R125, R117 ;  /* 0x000000757d13723e */ /* 0x008fca00000000ff */
[----:B------:R2:W-:Y:S02]  /*16020*/  MUFU.EX2 R127, R4 ;  /* 0x00000004007f7308 */ /* 0x0005e40000000800 */
[----:B-1----:R-:W-:Y:S01]  /*16030*/  HMMA.16816.F32 R44, R16, R24, RZ ;  /* 0x00000018102c723c */ /* 0x002fe200000018ff */
[----:B--2---:R-:W-:-:S05]  /*16040*/  FFMA.FTZ R4, R34, c[0x0][0x2d0], -R3 ;  /* 0x0000b40022047a23 */ /* 0x004fca0000010803 */
[----:B------:R1:W2:Y:S02]  /*16050*/  MUFU.EX2 R132, R4 ;  /* 0x0000000400847308 */ /* 0x0002a40000000800 */
[----:B-1----:R-:W-:Y:S01]  /*16060*/  FFMA.FTZ R4, R29, c[0x0][0x2d0], -R2 ;  /* 0x0000b4001d047a23 */ /* 0x002fe20000010802 */
[----:B--2---:R-:W-:-:S05]  /*16070*/  F2FP.PACK_AB R10, R132, R127 ;  /* 0x0000007f840a723e */ /* 0x004fca00000000ff */
[----:B------:R1:W-:Y:S02]  /*16080*/  MUFU.EX2 R124, R4 ;  /* 0x00000004007c7308 */ /* 0x0003e40000000800 */
[--C-:B-1----:R-:W-:Y:S02]  /*16090*/  FFMA.FTZ R4, R28, c[0x0][0x2d0], -R2.reuse ;  /* 0x0000b4001c047a23 */ /* 0x102fe40000010802 */
[C---:B------:R-:W-:Y:S04]  /*160a0*/  HMMA.16816.F32 R28, R16.reuse, R26, RZ ;  /* 0x0000001a101c723c */ /* 0x040fe800000018ff */
[----:B------:R1:W2:Y:S04]  /*160b0*/  MUFU.EX2 R126, R4 ;  /* 0x00000004007e7308 */ /* 0x0002a80000000800 */
[C---:B------:R-:W-:Y:S08]  /*160c0*/  HMMA.16816.F32 R24, R16.reuse, R20, RZ ;  /* 0x000000141018723c */ /* 0x040ff000000018ff */
[----:B------:R-:W-:Y:S01]  /*160d0*/  HMMA.16816.F32 R20, R16, R22, RZ ;  /* 0x000000161014723c */ /* 0x000fe200000018ff */
[----:B-1----:R-:W-:Y:S01]  /*160e0*/  FFMA.FTZ R4, R32, c[0x0][0x2d0], -R2 ;  /* 0x0000b40020047a23 */ /* 0x002fe20000010802 */
[----:B--2---:R-:W-:-:S03]  /*160f0*/  F2FP.PACK_AB R9, R126, R124 ;  /* 0x0000007c7e09723e */ /* 0x004fc600000000ff */
[----:B------:R1:W-:Y:S02]  /*16100*/  MUFU.EX2 R137, R4 ;  /* 0x0000000400897308 */ /* 0x0003e40000000800 */
[----:B-1----:R-:W-:Y:S02]  /*16110*/  FFMA.FTZ R4, R33, c[0x0][0x2d0], -R2 ;  /* 0x0000b40021047a23 */ /* 0x002fe40000010802 */
[----:B----4-:R-:W-:Y:S04]  /*16120*/  HMMA.16816.F32 R32, R16, R64, RZ ;  /* 0x000000401020723c */ /* 0x010fe800000018ff */
[----:B------:R-:W1:Y:S02]  /*16130*/  MUFU.EX2 R136, R4 ;  /* 0x0000000400887308 */ /* 0x000e640000000800 */
[----:B-1----:R-:W-:-:S09]  /*16140*/  F2FP.PACK_AB R11, R136, R137 ;  /* 0x00000089880b723e */ /* 0x002fd200000000ff */
[C---:B------:R-:W-:Y:S08]  /*16150*/  HMMA.16816.F32 R48, R8.reuse, R38, R20 ;  /* 0x000000260830723c */ /* 0x040ff00000001814 */
[C---:B------:R-:W-:Y:S01]  /*16160*/  HMMA.16816.F32 R172, R8.reuse, R40, R44 ;  /* 0x0000002808ac723c */ /* 0x040fe2000000182c */
[----:B------:R-:W-:Y:S07]  /*16170*/  LDSM.16.MT88.4 R44, [R196+0x2000] ;  /* 0x00200000c42c783b */ /* 0x000fee0000004200 */
[----:B------:R-:W-:Y:S08]  /*16180*/  HMMA.16816.F32 R152, R8, R42, R28 ;  /* 0x0000002a0898723c */ /* 0x000ff0000000181c */
[----:B------:R-:W-:Y:S01]  /*16190*/  MOV R102, R48 ;  /* 0x0000003000667202 */ /* 0x000fe20000000f00 */
[----:B------:R-:W-:Y:S01]  /*161a0*/  IMAD.MOV.U32 R4, RZ, RZ, R51 ;  /* 0x000000ffff047224 */ /* 0x000fe200078e0033 */
[----:B------:R-:W-:Y:S01]  /*161b0*/  MOV R101, R49 ;  /* 0x0000003100657202 */ /* 0x000fe20000000f00 */
[----:B------:R-:W-:Y:S01]  /*161c0*/  HMMA.16816.F32 R28, R16, R66, RZ ;  /* 0x00000042101c723c */ /* 0x000fe200000018ff */
[----:B------:R-:W-:Y:S01]  /*161d0*/  MOV R100, R50 ;  /* 0x0000003200647202 */ /* 0x000fe20000000f00 */
[----:B------:R-:W-:Y:S04]  /*161e0*/  LDSM.16.MT88.4 R64, [R198+0x2000] ;  /* 0x00200000c640783b */ /* 0x000fe80000004200 */
[----:B------:R-:W1:Y:S02]  /*161f0*/  LDSM.16.MT88.4 R48, [R198+0x800] ;  /* 0x00080000c630783b */ /* 0x000e640000004200 */
[----:B------:R-:W-:Y:S08]  /*16200*/  HMMA.16816.F32 R164, R8, R36, R24 ;  /* 0x0000002408a4723c */ /* 0x000ff00000001818 */
[C---:B------:R-:W-:Y:S08]  /*16210*/  HMMA.16816.F32 R36, R16.reuse, R58, RZ ;  /* 0x0000003a1024723c */ /* 0x040ff000000018ff */
[C---:B------:R-:W-:Y:S08]  /*16220*/  HMMA.16816.F32 R24, R16.reuse, R68, RZ ;  /* 0x000000441018723c */ /* 0x040ff000000018ff */
[C---:B------:R-:W-:Y:S01]  /*16230*/  HMMA.16816.F32 R20, R16.reuse, R70, RZ ;  /* 0x000000461014723c */ /* 0x040fe200000018ff */
[----:B------:R-:W2:Y:S07]  /*16240*/  LDSM.16.MT88.4 R68, [R199+0x2000] ;  /* 0x00200000c744783b */ /* 0x000eae0000004200 */
[----:B------:R-:W-:Y:S01]  /*16250*/  HMMA.16816.F32 R40, R16, R56, RZ ;  /* 0x000000381028723c */ /* 0x000fe200000018ff */
[----:B------:R-:W-:Y:S07]  /*16260*/  LDSM.16.MT88.4 R56, [R197+0x3000] ;  /* 0x00300000c538783b */ /* 0x000fee0000004200 */
[C---:B-1----:R-:W-:Y:S08]  /*16270*/  HMMA.16816.F32 R32, R8.reuse, R48, R32 ;  /* 0x000000300820723c */ /* 0x042ff00000001820 */
[C---:B------:R-:W-:Y:S01]  /*16280*/  HMMA.16816.F32 R28, R8.reuse, R50, R28 ;  /* 0x00000032081c723c */ /* 0x040fe2000000181c */
[----:B------:R-:W1:Y:S07]  /*16290*/  LDSM.16.MT88.4 R48, [R196+0x3000] ;  /* 0x00300000c430783b */ /* 0x000e6e0000004200 */
[C---:B------:R-:W-:Y:S08]  /*162a0*/  HMMA.16816.F32 R92, R8.reuse, R74, R36 ;  /* 0x0000004a085c723c */ /* 0x040ff00000001824 */
[----:B------:R-:W-:Y:S01]  /*162b0*/  HMMA.16816.F32 R24, R8, R44, R24 ;  /* 0x0000002c0818723c */ /* 0x000fe20000001818 */
[----:B------:R-:W-:Y:S01]  /*162c0*/  MOV R120, R32 ;  /* 0x0000002000787202 */ /* 0x000fe20000000f00 */
[----:B------:R-:W-:Y:S01]  /*162d0*/  IMAD.MOV.U32 R115, RZ, RZ, R33 ;  /* 0x000000ffff737224 */ /* 0x000fe200078e0021 */
[----:B------:R-:W-:-:S02]  /*162e0*/  MOV R114, R34 ;  /* 0x0000002200727202 */ /* 0x000fc40000000f00 */
[----:B------:R-:W-:-:S03]  /*162f0*/  MOV R113, R35 ;  /* 0x0000002300717202 */ /* 0x000fc60000000f00 */
[C---:B------:R-:W-:Y:S01]  /*16300*/  HMMA.16816.F32 R20, R8.reuse, R46, R20 ;  /* 0x0000002e0814723c */ /* 0x040fe20000001814 */
[----:B------:R-:W3:Y:S07]  /*16310*/  LDSM.16.MT88.4 R44, [R196+0x3800] ;  /* 0x00380000c42c783b */ /* 0x000eee0000004200 */
[----:B------:R-:W-:Y:S01]  /*16320*/  HMMA.16816.F32 R156, R8, R72, R40 ;  /* 0x00000048089c723c */ /* 0x000fe20000001828 */
[----:B------:R-:W-:Y:S01]  /*16330*/  MOV R112, R92 ;  /* 0x0000005c00707202 */ /* 0x000fe20000000f00 */
[----:B------:R-:W-:Y:S01]  /*16340*/  IMAD.MOV.U32 R110, RZ, RZ, R94 ;  /* 0x000000ffff6e7224 */ /* 0x000fe200078e005e */
[----:B------:R-:W-:Y:S01]  /*16350*/  MOV R111, R93 ;  /* 0x0000005d006f7202 */ /* 0x000fe20000000f00 */
[----:B------:R-:W-:Y:S01]  /*16360*/  IMAD.MOV.U32 R94, RZ, RZ, R29 ;  /* 0x000000ffff5e7224 */ /* 0x000fe200078e001d */
[----:B------:R-:W-:-:S02]  /*16370*/  MOV R103, R95 ;  /* 0x0000005f00677202 */ /* 0x000fc40000000f00 */
[----:B------:R-:W-:Y:S01]  /*16380*/  MOV R95, R28 ;  /* 0x0000001c005f7202 */ /* 0x000fe20000000f00 */
[C---:B------:R-:W-:Y:S01]  /*16390*/  HMMA.16816.F32 R40, R16.reuse, R52, RZ ;  /* 0x000000341028723c */ /* 0x040fe200000018ff */
[----:B------:R-:W-:Y:S01]  /*163a0*/  MOV R93, R30 ;  /* 0x0000001e005d7202 */ /* 0x000fe20000000f00 */
[----:B------:R-:W-:Y:S01]  /*163b0*/  IMAD.MOV.U32 R98, RZ, RZ, R25 ;  /* 0x000000ffff627224 */ /* 0x000fe200078e0019 */
[----:B------:R-:W-:Y:S02]  /*163c0*/  MOV R92, R31 ;  /* 0x0000001f005c7202 */ /* 0x000fe40000000f00 */
[----:B------:R-:W-:Y:S02]  /*163d0*/  MOV R99, R24 ;  /* 0x0000001800637202 */ /* 0x000fe40000000f00 */
[----:B------:R-:W-:Y:S01]  /*163e0*/  MOV R97, R26 ;  /* 0x0000001a00617202 */ /* 0x000fe20000000f00 */
[----:B------:R-:W-:Y:S01]  /*163f0*/  HMMA.16816.F32 R36, R16, R54, RZ ;  /* 0x000000361024723c */ /* 0x000fe200000018ff */
[----:B------:R-:W-:Y:S01]  /*16400*/  MOV R96, R27 ;  /* 0x0000001b00607202 */ /* 0x000fe20000000f00 */
[----:B------:R-:W-:Y:S01]  /*16410*/  IMAD.MOV.U32 R106, RZ, RZ, R21 ;  /* 0x000000ffff6a7224 */ /* 0x000fe200078e0015 */
[----:B------:R-:W-:Y:S01]  /*16420*/  MOV R107, R20 ;  /* 0x00000014006b7202 */ /* 0x000fe20000000f00 */
[----:B------:R-:W-:Y:S01]  /*16430*/  LDSM.16.MT88.4 R52, [R199+0x3800] ;  /* 0x00380000c734783b */ /* 0x000fe20000004200 */
[----:B------:R-:W-:-:S02]  /*16440*/  MOV R105, R22 ;  /* 0x0000001600697202 */ /* 0x000fc40000000f00 */
[----:B------:R-:W-:Y:S01]  /*16450*/  MOV R104, R23 ;  /* 0x0000001700687202 */ /* 0x000fe20000000f00 */
[C---:B------:R-:W-:Y:S08]  /*16460*/  HMMA.16816.F32 R32, R16.reuse, R60, RZ ;  /* 0x0000003c1020723c */ /* 0x040ff000000018ff */
[C---:B------:R-:W-:Y:S01]  /*16470*/  HMMA.16816.F32 R28, R16.reuse, R62, RZ ;  /* 0x0000003e101c723c */ /* 0x040fe200000018ff */
[----:B------:R-:W4:Y:S07]  /*16480*/  LDSM.16.MT88.4 R60, [R199+0x3000] ;  /* 0x00300000c73c783b */ /* 0x000f2e0000004200 */
[C---:B------:R-:W-:Y:S08]  /*16490*/  HMMA.16816.F32 R24, R16.reuse, R80, RZ ;  /* 0x000000501018723c */ /* 0x040ff000000018ff */
[----:B------:R-:W-:Y:S08]  /*164a0*/  HMMA.16816.F32 R20, R16, R82, RZ ;  /* 0x000000521014723c */ /* 0x000ff000000018ff */
[C---:B------:R-:W-:Y:S01]  /*164b0*/  HMMA.16816.F32 R80, R8.reuse, R76, R40 ;  /* 0x0000004c0850723c */ /* 0x040fe20000001828 */
[----:B------:R-:W5:Y:S07]  /*164c0*/  LDSM.16.MT88.4 R40, [R197+0x3800] ;  /* 0x00380000c528783b */ /* 0x000f6e0000004200 */
[C---:B------:R-:W-:Y:S08]  /*164d0*/  HMMA.16816.F32 R192, R8.reuse, R78, R36 ;  /* 0x0000004e08c0723c */ /* 0x040ff00000001824 */
[----:B--2---:R-:W-:Y:S08]  /*164e0*/  HMMA.16816.F32 R72, R8, R68, R32 ;  /* 0x000000440848723c */ /* 0x004ff00000001820 */
[C---:B-1----:R-:W-:Y:S08]  /*164f0*/  HMMA.16816.F32 R36, R16.reuse, R48, RZ ;  /* 0x000000301024723c */ /* 0x042ff000000018ff */
[----:B------:R-:W-:Y:S01]  /*16500*/  HMMA.16816.F32 R32, R16, R50, RZ ;  /* 0x000000321020723c */ /* 0x000fe200000018ff */
[----:B------:R-:W1:Y:S07]  /*16510*/  LDSM.16.MT88.4 R48, [R198+0x3000] ;  /* 0x00300000c630783b */ /* 0x000e6e0000004200 */
[C---:B------:R-:W-:Y:S08]  /*16520*/  HMMA.16816.F32 R188, R8.reuse, R70, R28 ;  /* 0x0000004608bc723c */ /* 0x040ff0000000181c */
[----:B------:R-:W-:Y:S07]  /*16530*/  HMMA.16816.F32 R68, R8, R64, R24 ;  /* 0x000000400844723c */ /* 0x000fee0000001818 */
[----:B------:R-:W-:Y:S01]  /*16540*/  MOV R64, R107 ;  /* 0x0000006b00407202 */ /* 0x000fe20000000f00 */
[----:B------:R-:W-:Y:S01]  /*16550*/  HMMA.16816.F32 R24, R16, R58, RZ ;  /* 0x0000003a1018723c */ /* 0x000fe200000018ff */
[----:B------:R-:W-:-:S06]  /*16560*/  IMAD.MOV.U32 R65, RZ, RZ, R106 ;  /* 0x000000ffff417224 */ /* 0x000fcc00078e006a */
[----:B------:R-:W-:Y:S01]  /*16570*/  MOV R58, R97 ;  /* 0x00000061003a7202 */ /* 0x000fe20000000f00 */
[----:B---3--:R-:W-:Y:S01]  /*16580*/  HMMA.16816.F32 R180, R8, R46, R32 ;  /* 0x0000002e08b4723c */ /* 0x008fe20000001820 */
[----:B------:R-:W2:Y:S01]  /*16590*/  LDSM.16.MT88.4 R32, [R198+0x3800] ;  /* 0x00380000c620783b */ /* 0x000ea20000004200 */
[----:B------:R-:W-:-:S05]  /*165a0*/  MOV R59, R96 ;  /* 0x00000060003b7202 */ /* 0x000fca0000000f00 */
[----:B------:R-:W-:Y:S01]  /*165b0*/  MOV R46, R93 ;  /* 0x0000005d002e7202 */ /* 0x000fe20000000f00 */
[----:B------:R-:W-:Y:S01]  /*165c0*/  HMMA.16816.F32 R184, R8, R66, R20 ;  /* 0x0000004208b8723c */ /* 0x000fe20000001814 */
[----:B------:R-:W-:-:S06]  /*165d0*/  MOV R47, R92 ;  /* 0x0000005c002f7202 */ /* 0x000fcc0000000f00 */
[----:B------:R-:W-:Y:S01]  /*165e0*/  MOV R66, R105 ;  /* 0x0000006900427202 */ /* 0x000fe20000000f00 */
[----:B----4-:R-:W-:Y:S01]  /*165f0*/  HMMA.16816.F32 R20, R16, R60, RZ ;  /* 0x0000003c1014723c */ /* 0x010fe200000018ff */
[----:B------:R-:W-:-:S06]  /*16600*/  MOV R67, R104 ;  /* 0x0000006800437202 */ /* 0x000fcc0000000f00 */
[----:B------:R-:W-:Y:S01]  /*16610*/  MOV R60, R120 ;  /* 0x00000078003c7202 */ /* 0x000fe20000000f00 */
[----:B------:R-:W-:Y:S01]  /*16620*/  HMMA.16816.F32 R28, R16, R56, RZ ;  /* 0x00000038101c723c */ /* 0x000fe200000018ff */
[----:B------:R-:W-:-:S06]  /*16630*/  IMAD.MOV.U32 R61, RZ, RZ, R115 ;  /* 0x000000ffff3d7224 */ /* 0x000fcc00078e0073 */
[----:B------:R-:W-:Y:S01]  /*16640*/  MOV R56, R99 ;  /* 0x0000006300387202 */ /* 0x000fe20000000f00 */
[----:B-----5:R-:W-:Y:S01]  /*16650*/  HMMA.16816.F32 R104, R8, R42, R24 ;  /* 0x0000002a0868723c */ /* 0x020fe20000001818 */
[----:B------:R-:W-:-:S06]  /*16660*/  IMAD.MOV.U32 R57, RZ, RZ, R98 ;  /* 0x000000ffff397224 */ /* 0x000fcc00078e0062 */
[----:B------:R-:W-:Y:S01]  /*16670*/  MOV R42, R100 ;  /* 0x00000064002a7202 */ /* 0x000fe20000000f00 */
[----:B------:R-:W-:Y:S01]  /*16680*/  HMMA.16816.F32 R76, R8, R44, R36 ;  /* 0x0000002c084c723c */ /* 0x000fe20000001824 */
[----:B------:R-:W3:Y:S01]  /*16690*/  LDSM.16.MT88.4 R36, [R196+0x4800] ;  /* 0x00480000c424783b */ /* 0x000ee20000004200 */
[----:B------:R-:W-:Y:S01]  /*166a0*/  MOV R43, R4 ;  /* 0x00000004002b7202 */ /* 0x000fe20000000f00 */
[----:B------:R-:W-:-:S04]  /*166b0*/  FADD.FTZ R4, R109, R108 ;  /* 0x0000006c6d047221 */ /* 0x000fc80000010000 */
[----:B------:R-:W-:Y:S01]  /*166c0*/  MOV R44, R95 ;  /* 0x0000005f002c7202 */ /* 0x000fe20000000f00 */
[----:B-1----:R-:W-:Y:S01]  /*166d0*/  HMMA.16816.F32 R24, R16, R48, RZ ;  /* 0x000000301018723c */ /* 0x002fe200000018ff */
[----:B------:R-:W-:Y:S02]  /*166e0*/  IMAD.MOV.U32 R45, RZ, RZ, R94 ;  /* 0x000000ffff2d7224 */ /* 0x000fe400078e005e */
[----:B------:R-:W-:-:S04]  /*166f0*/  FADD.FTZ R4, R118, R4 ;  /* 0x0000000476047221 */ /* 0x000fc80000010000 */
[----:B------:R-:W-:Y:S01]  /*16700*/  IMAD.MOV.U32 R49, RZ, RZ, R111 ;  /* 0x000000ffff317224 */ /* 0x000fe200078e006f */
[----:B------:R-:W-:Y:S01]  /*16710*/  HMMA.16816.F32 R92, R8, R52, R20 ;  /* 0x00000034085c723c */ /* 0x000fe20000001814 */
[----:B------:R-:W-:Y:S01]  /*16720*/  MOV R48, R112 ;  /* 0x0000007000307202 */ /* 0x000fe20000000f00 */
[----:B------:R-:W-:-:S04]  /*16730*/  FADD.FTZ R4, R116, R4 ;  /* 0x0000000474047221 */ /* 0x000fc80000010000 */
[----:B------:R-:W-:Y:S02]  /*16740*/  FADD.FTZ R13, R119, R4 ;  /* 0x00000004770d7221 */ /* 0x000fe40000010000 */
[----:B------:R-:W-:Y:S01]  /*16750*/  HMMA.16816.F32 R20, R16, R50, RZ ;  /* 0x000000321014723c */ /* 0x000fe200000018ff */
[----:B------:R-:W-:Y:S02]  /*16760*/  FADD.FTZ R4, R125, R14 ;  /* 0x0000000e7d047221 */ /* 0x000fe40000010000 */
[----:B------:R-:W-:Y:S02]  /*16770*/  FFMA.FTZ R14, R88, c[0x0][0x2d0], -R3 ;  /* 0x0000b400580e7a23 */ /* 0x000fe40000010803 */
[----:B------:R-:W-:Y:S02]  /*16780*/  FADD.FTZ R4, R124, R4 ;  /* 0x000000047c047221 */ /* 0x000fe40000010000 */
[----:B------:R-:W-:Y:S01]  /*16790*/  MOV R51, R103 ;  /* 0x0000006700337202 */ /* 0x000fe20000000f00 */
[----:B------:R-:W-:Y:S01]  /*167a0*/  HMMA.16816.F32 R96, R8, R40, R28 ;  /* 0x000000280860723c */ /* 0x000fe2000000181c */
[----:B------:R-:W-:Y:S01]  /*167b0*/  MOV R50, R110 ;  /* 0x0000006e00327202 */ /* 0x000fe20000000f00 */
[----:B------:R-:W-:Y:S01]  /*167c0*/  FADD.FTZ R4, R126, R4 ;  /* 0x000000047e047221 */ /* 0x000fe20000010000 */
[----:B------:R-:W-:Y:S04]  /*167d0*/  MUFU.EX2 R14, R14 ;  /* 0x0000000e000e7308 */ /* 0x000fe80000000800 */
[----:B------:R-:W-:Y:S01]  /*167e0*/  MOV R40, R102 ;  /* 0x0000006600287202 */ /* 0x000fe20000000f00 */
[----:B------:R-:W-:Y:S01]  /*167f0*/  IMAD.MOV.U32 R41, RZ, RZ, R101 ;  /* 0x000000ffff297224 */ /* 0x000fe200078e0065 */
[----:B------:R-:W-:Y:S07]  /*16800*/  HMMA.16816.F32 R28, R16, R62, RZ ;  /* 0x0000003e101c723c */ /* 0x000fee00000018ff */
[----:B------:R-:W-:Y:S01]  /*16810*/  MOV R62, R114 ;  /* 0x00000072003e7202 */ /* 0x000fe20000000f00 */
[----:B--2---:R-:W-:Y:S01]  /*16820*/  HMMA.16816.F32 R100, R8, R32, R24 ;  /* 0x000000200864723c */ /* 0x004fe20000001818 */
[----:B------:R-:W1:Y:S01]  /*16830*/  LDSM.16.MT88.4 R24, [R196+0x5000] ;  /* 0x00500000c418783b */ /* 0x000e620000004200 */
[----:B------:R-:W-:-:S05]  /*16840*/  MOV R63, R113 ;  /* 0x00000071003f7202 */ /* 0x000fca0000000f00 */
[--C-:B------:R-:W-:Y:S01]  /*16850*/  FFMA.FTZ R33, R90, c[0x0][0x2d0], -R3.reuse ;  /* 0x0000b4005a217a23 */ /* 0x100fe20000010803 */
[----:B------:R-:W-:Y:S01]  /*16860*/  HMMA.16816.F32 R120, R8, R34, R20 ;  /* 0x000000220878723c */ /* 0x000fe20000001814 */
[----:B------:R-:W-:-:S06]  /*16870*/  FFMA.FTZ R32, R89, c[0x0][0x2d0], -R3 ;  /* 0x0000b40059207a23 */ /* 0x000fcc0000010803 */
[----:B------:R-:W-:Y:S01]  /*16880*/  FFMA.FTZ R34, R91, c[0x0][0x2d0], -R3 ;  /* 0x0000b4005b227a23 */ /* 0x000fe20000010803 */
[----:B---3--:R-:W-:Y:S01]  /*16890*/  HMMA.16816.F32 R20, R16, R36, RZ ;  /* 0x000000241014723c */ /* 0x008fe200000018ff */
[----:B------:R-:W-:Y:S01]  /*168a0*/  FADD.FTZ R3, R133, R13 ;  /* 0x0000000d85037221 */ /* 0x000fe20000010000 */
[----:B------:R-:W-:Y:S01]  /*168b0*/  LDSM.16.MT88.4 R88, [R197+0x4000] ;  /* 0x00400000c558783b */ /* 0x000fe20000004200 */
[--C-:B------:R-:W-:Y:S02]  /*168c0*/  FFMA.FTZ R35, R86, c[0x0][0x2d0], -R2.reuse ;  /* 0x0000b40056237a23 */ /* 0x100fe40000010802 */
[----:B------:R-:W-:Y:S02]  /*168d0*/  FADD.FTZ R3, R127, R3 ;  /* 0x000000037f037221 */ /* 0x000fe40000010000 */
[--C-:B------:R-:W-:Y:S01]  /*168e0*/  FFMA.FTZ R36, R87, c[0x0][0x2d0], -R2.reuse ;  /* 0x0000b40057247a23 */ /* 0x100fe20000010802 */
[----:B------:R-:W-:Y:S01]  /*168f0*/  HMMA.16816.F32 R112, R8, R54, R28 ;  /* 0x000000360870723c */ /* 0x000fe2000000181c */
[----:B------:R-:W2:Y:S01]  /*16900*/  LDSM.16.MT88.4 R28, [R197+0x4800] ;  /* 0x00480000c51c783b */ /* 0x000ea20000004200 */
[----:B------:R-:W-:-:S02]  /*16910*/  FFMA.FTZ R13, R85, c[0x0][0x2d0], -R2 ;  /* 0x0000b400550d7a23 */ /* 0x000fc40000010802 */
[----:B------:R-:W-:Y:S02]  /*16920*/  FFMA.FTZ R37, R84, c[0x0][0x2d0], -R2 ;  /* 0x0000b40054257a23 */ /* 0x000fe40000010802 */
[----:B------:R-:W-:Y:S02]  /*16930*/  FADD.FTZ R2, R132, R3 ;  /* 0x0000000384027221 */ /* 0x000fe40000010000 */
[----:B------:R-:W-:Y:S01]  /*16940*/  FADD.FTZ R3, R137, R4 ;  /* 0x0000000489037221 */ /* 0x000fe20000010000 */
[----:B------:R-:W-:Y:S03]  /*16950*/  MUFU.EX2 R13, R13 ;  /* 0x0000000d000d7308 */ /* 0x000fe60000000800 */
[----:B------:R-:W-:-:S04]  /*16960*/  FADD.FTZ R3, R136, R3 ;  /* 0x0000000388037221 */ /* 0x000fc80000010000 */
[----:B-1----:R-:W-:Y:S01]  /*16970*/  HMMA.16816.F32 R108, R8, R24, R20 ;  /* 0x00000018086c723c */ /* 0x002fe20000001814 */
[----:B------:R-:W1:Y:S07]  /*16980*/  MUFU.EX2 R4, R37 ;  /* 0x0000002500047308 */ /* 0x000e6e0000000800 */
[----:B------:R-:W-:Y:S01]  /*16990*/  HMMA.16816.F32 R20, R16, R38, RZ ;  /* 0x000000261014723c */ /* 0x000fe200000018ff */
[----:B-1----:R-:W-:Y:S11]  /*169a0*/  F2FP.PACK_AB R139, R4, R13 ;  /* 0x0000000d048b723e */ /* 0x002ff600000000ff */
[----:B------:R-:W-:Y:S11]  /*169b0*/  @!UPT UIADD3 URZ, URZ, URZ, URZ ;  /* 0x0000003f3f3ff290 */ /* 0x000ff6000fffe03f */
[----:B------:R-:W-:Y:S01]  /*169c0*/  @!UPT UIADD3 URZ, URZ, URZ, URZ ;  /* 0x0000003f3f3ff290 */ /* 0x000fe2000fffe03f */
[----:B------:R-:W-:Y:S01]  /*169d0*/  HMMA.16816.F32 R128, R8, R26, R20 ;  /* 0x0000001a0880723c */ /* 0x000fe20000001814 */
[----:B------:R-:W1:Y:S07]  /*169e0*/  LDSM.16.MT88.4 R24, [R197+0x5000] ;  /* 0x00500000c518783b */ /* 0x000e6e0000004200 */
[----:B--2---:R-:W-:Y:S11]  /*169f0*/  HMMA.16816.F32 R20, R16, R28, RZ ;  /* 0x0000001c1014723c */ /* 0x004ff600000018ff */
[----:B------:R-:W-:Y:S11]  /*16a00*/  @!UPT UIADD3 URZ, URZ, URZ, URZ ;  /* 0x0000003f3f3ff290 */ /* 0x000ff6000fffe03f */
[----:B------:R-:W-:Y:S02]  /*16a10*/  @!UPT UIADD3 URZ, URZ, URZ, URZ ;  /* 0x0000003f3f3ff290 */ /* 0x000fe4000fffe03f */
        /* <DEDUP_REMOVED lines=8> */
[----:B------:R-:W1:Y:S02]  /*16aa0*/  MUFU.EX2 R28, R34 ;  /* 0x00000022001c7308 */ /* 0x000e640000000800 */
[----:B-1----:R-:W-:Y:S11]  /*16ab0*/  FADD.FTZ R2, R28, R2 ;  /* 0x000000021c027221 */ /* 0x002ff60000010000 */
[----:B------:R-:W-:Y:S10]  /*16ac0*/  @!UPT UIADD3 URZ, URZ, URZ, URZ ;  /* 0x0000003f3f3ff290 */ /* 0x000ff4000fffe03f */
[----:B--2---:R-:W-:Y:S01]  /*16ad0*/  HMMA.16816.F32 R124, R8, R24, R20 ;  /* 0x00000018087c723c */ /* 0x004fe20000001814 */
[----:B------:R-:W1:Y:S07]  /*16ae0*/  MUFU.EX2 R24, R33 ;  /* 0x0000002100187308 */ /* 0x000e6e0000000800 */
[----:B------:R-:W-:Y:S01]  /*16af0*/  HMMA.16816.F32 R20, R16, R30, RZ ;  /* 0x0000001e1014723c */ /* 0x000fe200000018ff */
[----:B------:R-:W2:Y:S01]  /*16b00*/  MUFU.EX2 R25, R32 ;  /* 0x0000002000197308 */ /* 0x000ea20000000800 */
[C---:B-1----:R-:W-:Y:S01]  /*16b10*/  FADD.FTZ R2, R24.reuse, R2 ;  /* 0x0000000218027221 */ /* 0x042fe20000010000 */
[----:B------:R-:W-:-:S06]  /*16b20*/  F2FP.PACK_AB R136, R24, R28 ;  /* 0x0000001c1888723e */ /* 0x000fcc00000000ff */
[----:B------:R-:W1:Y:S01]  /*16b30*/  MUFU.EX2 R28, R36 ;  /* 0x00000024001c7308 */ /* 0x000e620000000800 */
[----:B--2---:R-:W-:Y:S01]  /*16b40*/  FADD.FTZ R2, R25, R2 ;  /* 0x0000000219027221 */ /* 0x004fe20000010000 */
[----:B------:R-:W-:-:S03]  /*16b50*/  F2FP.PACK_AB R138, R14, R25 ;  /* 0x000000190e8a723e */ /* 0x000fc600000000ff */
[----:B------:R-:W-:-:S03]  /*16b60*/  FADD.FTZ R234, R14, R2 ;  /* 0x000000020eea7221 */ /* 0x000fc60000010000 */
[----:B------:R-:W2:Y:S07]  /*16b70*/  MUFU.EX2 R14, R35 ;  /* 0x00000023000e7308 */ /* 0x000eae0000000800 */
[----:B------:R-:W-:Y:S01]  /*16b80*/  HMMA.16816.F32 R132, R8, R26, R20 ;  /* 0x0000001a0884723c */ /* 0x000fe20000001814 */
[----:B------:R-:W3:Y:S01]  /*16b90*/  LDSM.16.MT88.4 R20, [R198+0x4800] ;  /* 0x00480000c614783b */ /* 0x000ee20000004200 */
[----:B-1----:R-:W-:-:S04]  /*16ba0*/  FADD.FTZ R2, R28, R3 ;  /* 0x000000031c027221 */ /* 0x002fc80000010000 */
[C---:B--2---:R-:W-:Y:S01]  /*16bb0*/  FADD.FTZ R2, R14.reuse, R2 ;  /* 0x000000020e027221 */ /* 0x044fe20000010000 */
[----:B------:R-:W-:-:S03]  /*16bc0*/  F2FP.PACK_AB R137, R14, R28 ;  /* 0x0000001c0e89723e */ /* 0x000fc600000000ff */
[----:B------:R-:W-:Y:S02]  /*16bd0*/  FADD.FTZ R2, R13, R2 ;  /* 0x000000020d027221 */ /* 0x000fe40000010000 */
[----:B------:R-:W2:Y:S02]  /*16be0*/  LDL R13, [R1+0x4] ;  /* 0x00000400010d7983 */ /* 0x000ea40000100800 */
[----:B------:R-:W-:Y:S01]  /*16bf0*/  FADD.FTZ R233, R4, R2 ;  /* 0x0000000204e97221 */ /* 0x000fe20000010000 */
[C---:B------:R-:W-:Y:S01]  /*16c00*/  HMMA.16816.F32 R172, R136.reuse, R168, R172 ;  /* 0x000000a888ac723c */ /* 0x040fe200000018ac */
[----:B------:R-:W4:Y:S04]  /*16c10*/  LDL R2, [R1] ;  /* 0x0000000001027983 */ /* 0x000f280000100800 */
[----:B------:R-:W2:Y:S03]  /*16c20*/  LDL R4, [R1+0x8] ;  /* 0x0000080001047983 */ /* 0x000ea60000100800 */
[C---:B------:R-:W-:Y:S01]  /*16c30*/  HMMA.16816.F32 R168, R136.reuse, R170, R152 ;  /* 0x000000aa88a8723c */ /* 0x040fe20000001898 */
[----:B------:R-:W1:Y:S07]  /*16c40*/  LDSM.16.MT88.4 R152, [R199+0x1000] ;  /* 0x00100000c798783b */ /* 0x000e6e0000004200 */
[C---:B------:R-:W-:Y:S08]  /*16c50*/  HMMA.16816.F32 R164, R136.reuse, R160, R164 ;  /* 0x000000a088a4723c */ /* 0x040ff000000018a4 */
[C---:B------:R-:W-:Y:S01]  /*16c60*/  HMMA.16816.F32 R160, R136.reuse, R162, R40 ;  /* 0x000000a288a0723c */ /* 0x040fe20000001828 */
[----:B------:R-:W5:Y:S07]  /*16c70*/  LDSM.16.MT88.4 R40, [R198+0x1000] ;  /* 0x00100000c628783b */ /* 0x000f6e0000004200 */
[----:B------:R-:W-:Y:S01]  /*16c80*/  HMMA.16816.F32 R84, R136, R88, R96 ;  /* 0x000000588854723c */ /* 0x000fe20000001860 */
[----:B------:R-:W5:Y:S07]  /*16c90*/  LDSM.16.MT88.4 R96, [R199+0x4000] ;  /* 0x00400000c760783b */ /* 0x000f6e0000004200 */
[----:B---3--:R-:W-:Y:S08]  /*16ca0*/  HMMA.16816.F32 R24, R16, R20, RZ ;  /* 0x000000141018723c */ /* 0x008ff000000018ff */
[C---:B-1----:R-:W-:Y:S08]  /*16cb0*/  HMMA.16816.F32 R156, R136.reuse, R152, R156 ;  /* 0x00000098889c723c */ /* 0x042ff0000000189c */
[C---:B------:R-:W-:Y:S01]  /*16cc0*/  HMMA.16816.F32 R152, R136.reuse, R154, R48 ;  /* 0x0000009a8898723c */ /* 0x040fe20000001830 */
[----:B------:R-:W1:Y:S07]  /*16cd0*/  LDSM.16.MT88.4 R48, [R196+0x2800] ;  /* 0x00280000c430783b */ /* 0x000e6e0000004200 */
[C---:B-----5:R-:W-:Y:S08]  /*16ce0*/  HMMA.16816.F32 R36, R136.reuse, R40, R60 ;  /* 0x000000288824723c */ /* 0x060ff0000000183c */
[C---:B------:R-:W-:Y:S08]  /*16cf0*/  HMMA.16816.F32 R92, R136.reuse, R96, R92 ;  /* 0x00000060885c723c */ /* 0x040ff0000000185c */
[C---:B------:R-:W-:Y:S08]  /*16d00*/  HMMA.16816.F32 R40, R136.reuse, R42, R44 ;  /* 0x0000002a8828723c */ /* 0x040ff0000000182c */
[C---:B------:R-:W-:Y:S01]  /*16d10*/  HMMA.16816.F32 R96, R136.reuse, R98, R112 ;  /* 0x000000628860723c */ /* 0x040fe20000001870 */
[----:B------:R-:W3:Y:S07]  /*16d20*/  LDSM.16.MT88.4 R112, [R196+0x5800] ;  /* 0x00580000c470783b */ /* 0x000eee0000004200 */
[C---:B------:R-:W-:Y:S01]  /*16d30*/  HMMA.16816.F32 R88, R136.reuse, R90, R104 ;  /* 0x0000005a8858723c */ /* 0x040fe20000001868 */
[----:B------:R-:W5:Y:S07]  /*16d40*/  LDSM.16.MT88.4 R104, [R198+0x4000] ;  /* 0x00400000c668783b */ /* 0x000f6e0000004200 */
[C---:B-1----:R-:W-:Y:S01]  /*16d50*/  HMMA.16816.F32 R44, R136.reuse, R48, R56 ;  /* 0x00000030882c723c */ /* 0x042fe20000001838 */
[----:B------:R-:W1:Y:S07]  /*16d60*/  LDSM.16.MT88.4 R56, [R197+0x2800] ;  /* 0x00280000c538783b */ /* 0x000e6e0000004200 */
[----:B------:R-:W-:Y:S01]  /*16d70*/  HMMA.16816.F32 R48, R136, R50, R64 ;  /* 0x000000328830723c */ /* 0x000fe20000001840 */
[----:B------:R-:W1:Y:S07]  /*16d80*/  LDSM.16.MT88.4 R64, [R199+0x2800] ;  /* 0x00280000c740783b */ /* 0x000e6e0000004200 */
[----:B------:R-:W-:Y:S01]  /*16d90*/  HMMA.16816.F32 R20, R16, R22, RZ ;  /* 0x000000161014723c */ /* 0x000fe200000018ff */
[----:B------:R-:W1:Y:S01]  /*16da0*/  LDSM.16.MT88.4 R16, [R198+0x5000] ;  /* 0x00500000c610783b */ /* 0x000e620000004200 */
[----:B------:R-:W-:-:S04]  /*16db0*/  MOV R3, c[0x0][0x2c4] ;  /* 0x0000b10000037a02 */ /* 0x000fc80000000f00 */
[----:B------:R-:W-:Y:S02]  /*16dc0*/  ISETP.NE.AND P1, PT, R3, 0x1, PT ;  /* 0x000000010300780c */ /* 0x000fe40003f25270 */
[C---:B---3--:R-:W-:Y:S08]  /*16dd0*/  HMMA.16816.F32 R108, R136.reuse, R112, R108 ;  /* 0x00000070886c723c */ /* 0x048ff0000000186c */
[C---:B-----5:R-:W-:Y:S08]  /*16de0*/  HMMA.16816.F32 R100, R136.reuse, R104, R100 ;  /* 0x000000688864723c */ /* 0x060ff00000001864 */
[C---:B------:R-:W-:Y:S01]  /*16df0*/  HMMA.16816.F32 R112, R136.reuse, R114, R128 ;  /* 0x000000728870723c */ /* 0x040fe20000001880 */
[----:B------:R-:W3:Y:S07]  /*16e00*/  LDSM.16.MT88.4 R128, [R199+0x5800] ;  /* 0x00580000c780783b */ /* 0x000eee0000004200 */
[C---:B-1----:R-:W-:Y:S01]  /*16e10*/  HMMA.16816.F32 R52, R136.reuse, R56, R80 ;  /* 0x000000388834723c */ /* 0x042fe20000001850 */
[----:B------:R-:W1:Y:S07]  /*16e20*/  LDSM.16.MT88.4 R80, [R196+0x4000] ;  /* 0x00400000c450783b */ /* 0x000e6e0000004200 */
[C---:B------:R-:W-:Y:S01]  /*16e30*/  HMMA.16816.F32 R60, R136.reuse, R64, R72 ;  /* 0x00000040883c723c */ /* 0x040fe20000001848 */
[----:B------:R-:W5:Y:S07]  /*16e40*/  LDSM.16.MT88.4 R72, [R198+0x2800] ;  /* 0x00280000c648783b */ /* 0x000f6e0000004200 */
[----:B------:R-:W-:Y:S01]  /*16e50*/  HMMA.16816.F32 R104, R136, R106, R120 ;  /* 0x0000006a8868723c */ /* 0x000fe20000001878 */
[----:B------:R-:W5:Y:S07]  /*16e60*/  LDSM.16.MT88.4 R120, [R197+0x5800] ;  /* 0x00580000c578783b */ /* 0x000f6e0000004200 */
[C---:B------:R-:W-:Y:S08]  /*16e70*/  HMMA.16816.F32 R24, R8.reuse, R16, R24 ;  /* 0x000000100818723c */ /* 0x040ff00000001818 */
[----:B------:R-:W-:Y:S01]  /*16e80*/  HMMA.16816.F32 R20, R8, R18, R20 ;  /* 0x000000120814723c */ /* 0x000fe20000001814 */
[----:B------:R-:W2:Y:S01]  /*16e90*/  LDSM.16.MT88.4 R8, [R198+0x5800] ;  /* 0x00580000c608783b */ /* 0x000ea20000004200 */
[----:B------:R-:W-:-:S06]  /*16ea0*/  IADD3 R217, R217, -0x2, RZ ;  /* 0xfffffffed9d97810 */ /* 0x000fcc0007ffe0ff */
[C---:B---3--:R-:W-:Y:S08]  /*16eb0*/  HMMA.16816.F32 R124, R136.reuse, R128, R124 ;  /* 0x00000080887c723c */ /* 0x048ff0000000187c */
[C---:B-1----:R-:W-:Y:S08]  /*16ec0*/  HMMA.16816.F32 R76, R136.reuse, R80, R76 ;  /* 0x00000050884c723c */ /* 0x042ff0000000184c */
[C---:B-----5:R-:W-:Y:S08]  /*16ed0*/  HMMA.16816.F32 R68, R136.reuse, R72, R68 ;  /* 0x000000488844723c */ /* 0x060ff00000001844 */
[C---:B------:R-:W-:Y:S08]  /*16ee0*/  HMMA.16816.F32 R116, R136.reuse, R120, R116 ;  /* 0x000000788874723c */ /* 0x040ff00000001874 */
[C---:B------:R-:W-:Y:S08]  /*16ef0*/  HMMA.16816.F32 R128, R136.reuse, R130, R132 ;  /* 0x000000828880723c */ /* 0x040ff00000001884 */
[C---:B------:R-:W-:Y:S08]  /*16f00*/  HMMA.16816.F32 R56, R136.reuse, R58, R192 ;  /* 0x0000003a8838723c */ /* 0x040ff000000018c0 */
[C---:B------:R-:W-:Y:S08]  /*16f10*/  HMMA.16816.F32 R64, R136.reuse, R66, R188 ;  /* 0x000000428840723c */ /* 0x040ff000000018bc */
[C---:B------:R-:W-:Y:S08]  /*16f20*/  HMMA.16816.F32 R72, R136.reuse, R74, R184 ;  /* 0x0000004a8848723c */ /* 0x040ff000000018b8 */
[----:B------:R-:W-:Y:S01]  /*16f30*/  HMMA.16816.F32 R80, R136, R82, R180 ;  /* 0x000000528850723c */ /* 0x000fe200000018b4 */
[----:B----4-:R-:W-:-:S05]  /*16f40*/  @P1 IMAD.HI.U32 R3, R2, c[0x0][0x2c8], RZ ;  /* 0x0000b20002031a27 */ /* 0x010fca00078e00ff */
[----:B------:R-:W-:-:S04]  /*16f50*/  @P1 SHF.R.U32.HI R2, RZ, c[0x0][0x2cc], R3 ;  /* 0x0000b300ff021a19 */ /* 0x000fc80000011603 */
[----:B--2---:R-:W-:-:S05]  /*16f60*/  IADD3 R2, R2, R4, -R13 ;  /* 0x0000000402027210 */ /* 0x004fca0007ffe80d */
[----:B------:R-:W-:-:S05]  /*16f70*/  IMAD.HI R2, R2, 0x2aaaaaab, RZ ;  /* 0x2aaaaaab02027827 */ /* 0x000fca00078e02ff */
[----:B------:R-:W-:-:S04]  /*16f80*/  SHF.R.U32.HI R3, RZ, 0x1f, R2 ;  /* 0x0000001fff037819 */ /* 0x000fc80000011602 */
[----:B------:R-:W-:-:S04]  /*16f90*/  LEA.HI.SX32 R2, R2, R3, 0x1d ;  /* 0x0000000302027211 */ /* 0x000fc800078feaff */
[----:B------:R-:W-:-:S04]  /*16fa0*/  IMNMX R240, R239, R2, !PT ;  /* 0x00000002eff07217 */ /* 0x000fc80007800200 */
[----:B------:R-:W-:Y:S01]  /*16fb0*/  ISETP.GE.AND P0, PT, R217, R240, PT ;  /* 0x000000f0d900720c */ /* 0x000fe20003f06270 */
[C---:B------:R-:W-:Y:S08]  /*16fc0*/  HMMA.16816.F32 R120, R136.reuse, R122, R176 ;  /* 0x0000007a8878723c */ /* 0x040ff000000018b0 */
[C---:B------:R-:W-:Y:S08]  /*16fd0*/  HMMA.16816.F32 R132, R136.reuse, R8, R24 ;  /* 0x000000088884723c */ /* 0x040ff00000001818 */
[----:B------:R-:W-:Y:S01]  /*16fe0*/  HMMA.16816.F32 R136, R136, R10, R20 ;  /* 0x0000000a8888723c */ /* 0x000fe20000001814 */
[----:B------:R-:W-:Y:S01]  /*16ff0*/  @!UPT UIADD3 URZ, URZ, URZ, URZ ;  /* 0x0000003f3f3ff290 */ /* 0x000fe2000fffe03f */
[----:B------:R-:W-:Y:S11]  /*17000*/  @!P0 BRA `(.L_x_3081) ;  /* 0x0000348000008947 */ /* 0x000ff60003800000 */
[----:B------:R-:W-:Y:S02]  /*17010*/  MOV R14, R5 ;  /* 0x00000005000e7202 */ /* 0x000fe40000000f00 */
[----:B------:R-:W-:-:S02]  /*17020*/  MOV R13, R6 ;  /* 0x00000006000d7202 */ /* 0x000fc40000000f00 */
[----:B------:R-:W-:-:S07]  /*17030*/  MOV R218, R217 ;  /* 0x000000d900da7202 */ /* 0x000fce0000000f00 */
.L_x_3094:
        /* <DEDUP_REMOVED lines=14> */
[----:B------:R-:W-:Y:S05]  /*17120*/  SHF.R.S32.HI R2, RZ, 0x1f, R223 ;  /* 0x0000001fff027819 */ /* 0x000fea00000114df */
[----:B------:R-:W-:Y:S02]  /*17130*/  IMAD R4, R2, c[0x0][0x208], RZ ;  /* 0x0000820002047a24 */ /* 0x000fe400078e02ff */
[C---:B------:R-:W-:Y:S04]  /*17140*/  IMAD.WIDE.U32 R2, R223.reuse, c[0x0][0x208], RZ ;  /* 0x00008200df027a25 */ /* 0x040fe800078e00ff */
        /* <DEDUP_REMOVED lines=12> */
.L_x_3187:
[----:B------:R-:W-:-:S05]  /*17210*/  BRA.DIV ~URZ, `(.L_x_3085) ;  /* 0x0000ce527f007947 */ /* 0x000fca000b800000 */
[----:B------:R4:W3:Y:S02]  /*17220*/  SHFL.IDX PT, R2, R6, RZ, 0x181f ;  /* 0x00181fff06027589 */ /* 0x0008e400000e0000 */
.L_x_3188:
[----:B------:R-:W5:Y:S01]  /*17230*/  S2R R10, SR_TID.X ;  /* 0x00000000000a7919 */ /* 0x000f620000002100 */
[----:B------:R-:W-:Y:S02]  /*17240*/  ISETP.GE.AND P3, PT, R140, c[0x0][0x1d4], PT ;  /* 0x000075008c007a0c */ /* 0x000fe40003f66270 */
[----:B---3--:R-:W-:Y:S02]  /*17250*/  IADD3 R8, P0, R2, R230, RZ ;  /* 0x000000e602087210 */ /* 0x008fe40007f1e0ff */
[----:B------:R-:W-:Y:S02]  /*17260*/  ISETP.GE.AND P2, PT, R142, c[0x0][0x1d4], PT ;  /* 0x000075008e007a0c */ /* 0x000fe40003f46270 */
[----:B------:R-:W-:Y:S01]  /*17270*/  ISETP.GE.AND P4, PT, R220, c[0x0][0x1d4], PT ;  /* 0x00007500dc007a0c */ /* 0x000fe20003f86270 */
[----:B------:R-:W-:Y:S01]  /*17280*/  IMAD.X R9, R4, 0x1, R231, P0 ;  /* 0x0000000104097824 */ /* 0x000fe200000e06e7 */
[----:B------:R-:W-:Y:S05]  /*17290*/  ISETP.GE.AND P1, PT, R221, c[0x0][0x1d4], PT ;  /* 0x00007500dd007a0c */ /* 0x000fea0003f26270 */
[----:B------:R-:W-:Y:S01]  /*172a0*/  @!PT LDS RZ, [RZ] ;  /* 0x00000000fffff984 */ /* 0x000fe20000000800 */
[----:B------:R-:W-:Y:S01]  /*172b0*/  @!PT LDS RZ, [RZ] ;  /* 0x00000000fffff984 */ /* 0x000fe20000000800 */
[----:B------:R-:W-:Y:S01]  /*172c0*/  @!PT LDS RZ, [RZ] ;  /* 0x00000000fffff984 */ /* 0x000fe20000000800 */
[----:B------:R3:W-:Y:S02]  /*172d0*/  LDGSTS.E.BYPASS.LTC128B.128 [R216+0x4080], [R8.64], !P3 ;  /* 0x0408000008d87fae */ /* 0x0007e4000d901d46 */
[----:B---3--:R-:W-:Y:S05]  /*172e0*/  IADD3 R8, P0, R2, R229, RZ ;  /* 0x000000e502087210 */ /* 0x008fea0007f1e0ff */
[----:B------:R-:W-:Y:S05]  /*172f0*/  IMAD.X R9, R4, 0x1, R226, P0 ;  /* 0x0000000104097824 */ /* 0x000fea00000e06e2 */
[----:B------:R3:W-:Y:S02]  /*17300*/  LDGSTS.E.BYPASS.LTC128B.128 [R216+0x5880], [R8.64], !P2 ;  /* 0x0588000008d87fae */ /* 0x0007e4000d101d46 */
[----:B---3--:R-:W-:Y:S05]  /*17310*/  IADD3 R8, P0, R2, R228, RZ ;  /* 0x000000e402087210 */ /* 0x008fea0007f1e0ff */
[----:B------:R-:W-:Y:S01]  /*17320*/  IMAD.X R9, R4, 0x1, R227, P0 ;  /* 0x0000000104097824 */ /* 0x000fe200000e06e3 */
[----:B------:R-:W-:Y:S04]  /*17330*/  IADD3 R2, P0, R2, R225, RZ ;  /* 0x000000e102027210 */ /* 0x000fe80007f1e0ff */
[----:B------:R3:W-:Y:S01]  /*17340*/  LDGSTS.E.BYPASS.LTC128B.128 [R216+0x7080], [R8.64], !P4 ;  /* 0x0708000008d87fae */ /* 0x0007e2000e101d46 */
[----:B------:R-:W-:Y:S01]  /*17350*/  IMAD.X R3, R4, 0x1, R224, P0 ;  /* 0x0000000104037824 */ /* 0x000fe200000e06e0 */
[----:B-----5:R-:W-:Y:S04]  /*17360*/  ISETP.GT.AND P0, PT, R10, 0x7f, PT ;  /* 0x0000007f0a00780c */ /* 0x020fe80003f04270 */
[----:B------:R3:W-:Y:S09]  /*17370*/  LDGSTS.E.BYPASS.LTC128B.128 [R216+0x8880], [R2.64], !P1 ;  /* 0x0888000002d87fae */ /* 0x0007f2000c901d46 */
[----:B------:R-:W-:-:S05]  /*17380*/  @P0 BRA `(.L_x_3083) ;  /* 0x0000012000000947 */ /* 0x000fca0003800000 */
[----:B------:R-:W-:-:S05]  /*17390*/  BRA.DIV ~URZ, `(.L_x_3086) ;  /* 0x0000cd427f007947 */ /* 0x000fca000b800000 */
[----:B------:R3:W4:Y:S04]  /*173a0*/  SHFL.IDX PT, R4, R5, 0x1, 0x181f ;  /* 0x00381f0005047f89 */ /* 0x00072800000e0000 */
[----:B---3--:R3:W2:Y:S02]  /*173b0*/  SHFL.IDX PT, R2, R6, 0x1, 0x181f ;  /* 0x00381f0006027f89 */ /* 0x0086a400000e0000 */
.L_x_3189:
[----:B--2---:R-:W-:Y:S05]  /*173c0*/  IADD3 R8, P0, R2, R230, RZ ;  /* 0x000000e602087210 */ /* 0x004fea0007f1e0ff */
[----:B----4-:R-:W-:Y:S05]  /*173d0*/  IMAD.X R9, R4, 0x1, R231, P0 ;  /* 0x0000000104097824 */ /* 0x010fea00000e06e7 */
[----:B------:R-:W-:Y:S01]  /*173e0*/  @!PT LDS RZ, [RZ] ;  /* 0x00000000fffff984 */ /* 0x000fe20000000800 */
        /* <DEDUP_REMOVED lines=10> */
[----:B------:R-:W-:Y:S05]  /*17490*/  IMAD.X R3, R4, 0x1, R224, P0 ;  /* 0x0000000104037824 */ /* 0x000fea00000e06e0 */
[----:B------:R2:W-:Y:S03]  /*174a0*/  LDGSTS.E.BYPASS.LTC128B.128 [R219+0x9880], [R2.64], !P1 ;  /* 0x0988000002db7fae */ /* 0x0005e6000c901d46 */
.L_x_3083:
[----:B------:R-:W-:Y:S05]  /*174b0*/  BSYNC B0 ;  /* 0x0000000000007941 */ /* 0x000fea0003800000 */
.L_x_3082:
        /* <DEDUP_REMOVED lines=159> */
[----:B------:R-:W4:Y:S01]  /*17eb0*/  MUFU.TANH R193, R4 ;  /* 0x0000000400c17308 */ /* 0x000f220000002400 */
[----:B--2---:R-:W-:Y:S08]  /*17ec0*/  FMUL.FTZ R2, R9, c[0x0][0x320] ;  /* 0x0000c80009027a20 */ /* 0x004ff00000410000 */
[----:B------:R-:W-:Y:S01]  /*17ed0*/  FMUL.FTZ R3, R21, c[0x0][0x320] ;  /* 0x0000c80015037a20 */ /* 0x000fe20000410000 */
[----:B------:R2:W1:Y:S02]  /*17ee0*/  MUFU.TANH R187, R2 ;  /* 0x0000000200bb7308 */ /* 0x0004640000002400 */
[----:B--2---:R-:W-:Y:S08]  /*17ef0*/  FMUL.FTZ R2, R10, c[0x0][0x320] ;  /* 0x0000c8000a027a20 */ /* 0x004ff00000410000 */
[----:B------:R2:W1:Y:S02]  /*17f00*/  MUFU.TANH R217, R2 ;  /* 0x0000000200d97308 */ /* 0x0004640000002400 */
[----:B--2---:R-:W-:Y:S02]  /*17f10*/  FMUL.FTZ R2, R11, c[0x0][0x320] ;  /* 0x0000c8000b027a20 */ /* 0x004fe40000410000 */
[----:B------:R-:W2:Y:S01]  /*17f20*/  LDSM.16.M88.4 R8, [R15+0x5800] ;  /* 0x005800000f08783b */ /* 0x000ea20000000200 */
[----:B------:R-:W-:Y:S05]  /*17f30*/  DEPBAR.LE SB0, 0x0 ;  /* 0x000080000000791a */ /* 0x000fea0000000000 */
        /* <DEDUP_REMOVED lines=9> */
[----:B------:R-:W2:Y:S10]  /*17fd0*/  MUFU.TANH R20, R3 ;  /* 0x0000000300147308 */ /* 0x000eb40000002400 */
[----:B------:R5:W1:Y:S02]  /*17fe0*/  MUFU.TANH R176, R2 ;  /* 0x0000000200b07308 */ /* 0x000a640000002400 */
[----:B-----5:R-:W-:Y:S08]  /*17ff0*/  FMUL.FTZ R2, R22, c[0x0][0x320] ;  /* 0x0000c80016027a20 */ /* 0x020ff00000410000 */
        /* <DEDUP_REMOVED lines=26> */
[----:B------:R1:W1:Y:S01]  /*181a0*/  MUFU.TANH R185, R2 ;  /* 0x0000000200b97308 */ /* 0x0002620000002400 */
[----:B------:R-:W-:-:S05]  /*181b0*/  @!P0 BRA `(.L_x_3088) ;  /* 0x000004e000008947 */ /* 0x000fca0003800000 */
[----:B--234-:R-:W-:Y:S02]  /*181c0*/  IMAD.MOV.U32 R6, RZ, RZ, c[0x0][0x2b8] ;  /* 0x0000ae00ff067624 */ /* 0x01cfe400078e00ff */
[----:B------:R-:W-:Y:S02]  /*181d0*/  IMAD R3, R218, 0x30, R252 ;  /* 0x00000030da037824 */ /* 0x000fe400078e02fc */
[----:B------:R-:W-:Y:S01]  /*181e0*/  IMAD.MOV.U32 R222, RZ, RZ, RZ ;  /* 0x000000ffffde7224 */ /* 0x000fe200078e00ff */
[----:B------:R-:W-:Y:S02]  /*181f0*/  ISETP.NE.AND P1, PT, R6, 0x1, PT ;  /* 0x000000010600780c */ /* 0x000fe40003f25270 */
[----:B------:R-:W-:Y:S05]  /*18200*/  IADD3 R3, R3, -0x30, R0 ;  /* 0xffffffd003037810 */ /* 0x000fea0007ffe000 */
[--C-:B-1----:R-:W-:Y:S06]  /*18210*/  IMAD.MOV.U32 R2, RZ, RZ, R3.reuse ;  /* 0x000000ffff027224 */ /* 0x102fec00078e0003 */
[----:B------:R-:W-:Y:S05]  /*18220*/  @P1 IMAD.HI.U32 R4, R3, c[0x0][0x2bc], RZ ;  /* 0x0000af0003041a27 */ /* 0x000fea00078e00ff */
[----:B------:R-:W-:Y:S04]  /*18230*/  @P1 SHF.R.U32.HI R2, RZ, c[0x0][0x2c0], R4 ;  /* 0x0000b000ff021a19 */ /* 0x000fe80000011604 */
[C---:B------:R-:W-:Y:S01]  /*18240*/  @!P6 IADD3 R4, P0, R2.reuse, R246, RZ ;  /* 0x000000f60204e210 */ /* 0x040fe20007f1e0ff */
[----:B------:R-:W-:Y:S04]  /*18250*/  IMAD.MOV R5, RZ, RZ, -R2 ;  /* 0x000000ffff057224 */ /* 0x000fe800078e0a02 */
[----:B------:R-:W-:Y:S01]  /*18260*/  IMAD R223, R5, c[0x0][0x2b8], R3 ;  /* 0x0000ae0005df7a24 */ /* 0x000fe200078e0203 */
[----:B------:R-:W-:Y:S02]  /*18270*/  @!P6 LEA.HI.X.SX32 R3, R2, R249, 0x1, P0 ;  /* 0x000000f90203e211 */ /* 0x000fe400000f0eff */
[C---:B------:R-:W-:Y:S02]  /*18280*/  @!P6 LEA R2, P0, R4.reuse, c[0x0][0x2a0], 0x2 ;  /* 0x0000a8000402ea11 */ /* 0x040fe400078010ff */
[----:B------:R-:W-:Y:S02]  /*18290*/  IADD3 R5, -R143, 0x30, RZ ;  /* 0x000000308f057810 */ /* 0x000fe40007ffe1ff */
[----:B------:R-:W-:Y:S05]  /*182a0*/  @!P6 LEA.HI.X R3, R4, c[0x0][0x2a4], R3, 0x2, P0 ;  /* 0x0000a9000403ea11 */ /* 0x000fea00000f1403 */
[----:B------:R1:W2:Y:S02]  /*182b0*/  @!P6 LDG.E R222, [R2.64] ;  /* 0x0000000602dee981 */ /* 0x0002a4000c1e1900 */
[----:B-1----:R-:W-:Y:S05]  /*182c0*/  SHF.R.S32.HI R2, RZ, 0x1f, R223 ;  /* 0x0000001fff027819 */ /* 0x002fea00000114df */
[----:B------:R-:W-:Y:S02]  /*182d0*/  IMAD R4, R2, c[0x0][0x1e0], RZ ;  /* 0x0000780002047a24 */ /* 0x000fe400078e02ff */
[C---:B------:R-:W-:Y:S04]  /*182e0*/  IMAD.WIDE.U32 R2, R223.reuse, c[0x0][0x1e0], RZ ;  /* 0x00007800df027a25 */ /* 0x040fe800078e00ff */
        /* <DEDUP_REMOVED lines=12> */
[----:B------:R1:W2:Y:S02]  /*183b0*/  SHFL.IDX PT, R4, R6, RZ, 0x181f ;  /* 0x00181fff06047589 */ /* 0x0002a400000e0000 */
.L_x_3190:
[----:B------:R-:W-:-:S05]  /*183c0*/  BRA.DIV ~URZ, `(.L_x_3090) ;  /* 0x0000be527f007947 */ /* 0x000fca000b800000 */
[----:B------:R3:W4:Y:S02]  /*183d0*/  SHFL.IDX PT, R2, R10, RZ, 0x181f ;  /* 0x00181fff0a027589 */ /* 0x00072400000e0000 */
.L_x_3191:
[----:B------:R-:W-:Y:S02]  /*183e0*/  @P0 ISETP.GE.AND P1, PT, R140, c[0x0][0x1d4], PT ;  /* 0x000075008c000a0c */ /* 0x000fe40003f26270 */
[----:B----4-:R-:W-:Y:S05]  /*183f0*/  @P0 IADD3 R8, P2, R2, R230, RZ ;  /* 0x000000e602080210 */ /* 0x010fea0007f5e0ff */
[----:B--2---:R-:W-:Y:S06]  /*18400*/  @P0 IMAD.X R9, R4, 0x1, R231, P2 ;  /* 0x0000000104090824 */ /* 0x004fec00010e06e7 */
[----:B------:R-:W-:Y:S01]  /*18410*/  @!PT LDS RZ, [RZ] ;  /* 0x00000000fffff984 */ /* 0x000fe20000000800 */
[----:B------:R-:W-:Y:S01]  /*18420*/  @!PT LDS RZ, [RZ] ;  /* 0x00000000fffff984 */ /* 0x000fe20000000800 */
[----:B------:R-:W-:Y:S01]  /*18430*/  @!PT LDS RZ, [RZ] ;  /* 0x00000000fffff984 */ /* 0x000fe20000000800 */
[----:B------:R2:W-:Y:S01]  /*18440*/  @P0 LDGSTS.E.BYPASS.LTC128B.128 [R216+0xa080], [R8.64], !P1 ;  /* 0x0a08000008d80fae */ /* 0x0005e2000c901d46 */
[----:B------:R-:W-:Y:S02]  /*18450*/  @P0 ISETP.GE.AND P1, PT, R142, c[0x0][0x1d4], PT ;  /* 0x000075008e000a0c */ /* 0x000fe40003f26270 */
[----:B--2---:R-:W-:Y:S05]  /*18460*/  @P0 IADD3 R8, P2, R2, R229, RZ ;  /* 0x000000e502080210 */ /* 0x004fea0007f5e0ff */
[----:B------:R-:W-:Y:S06]  /*18470*/  @P0 IMAD.X R9, R4, 0x1, R226, P2 ;  /* 0x0000000104090824 */ /* 0x000fec00010e06e2 */
[----:B------:R2:W-:Y:S01]  /*18480*/  @P0 LDGSTS.E.BYPASS.LTC128B.128 [R216+0xb880], [R8.64], !P1 ;  /* 0x0b88000008d80fae */ /* 0x0005e2000c901d46 */
[----:B------:R-:W-:Y:S02]  /*18490*/  @P0 ISETP.GE.AND P1, PT, R220, c[0x0][0x1d4], PT ;  /* 0x00007500dc000a0c */ /* 0x000fe40003f26270 */
[----:B--2---:R-:W-:Y:S05]  /*184a0*/  @P0 IADD3 R8, P2, R2, R228, RZ ;  /* 0x000000e402080210 */ /* 0x004fea0007f5e0ff */
[----:B------:R-:W-:Y:S01]  /*184b0*/  @P0 IMAD.X R9, R4, 0x1, R227, P2 ;  /* 0x0000000104090824 */ /* 0x000fe200010e06e3 */
[----:B------:R-:W-:Y:S05]  /*184c0*/  @P0 IADD3 R2, P2, R2, R225, RZ ;  /* 0x000000e102020210 */ /* 0x000fea0007f5e0ff */
[----:B------:R2:W-:Y:S01]  /*184d0*/  @P0 LDGSTS.E.BYPASS.LTC128B.128 [R216+0xd080], [R8.64], !P1 ;  /* 0x0d08000008d80fae */ /* 0x0005e2000c901d46 */
[----:B------:R-:W-:Y:S01]  /*184e0*/  @P0 ISETP.GE.AND P1, PT, R221, c[0x0][0x1d4], PT ;  /* 0x00007500dd000a0c */ /* 0x000fe20003f26270 */
[----:B------:R-:W-:Y:S11]  /*184f0*/  @P0 IMAD.X R3, R4, 0x1, R224, P2 ;  /* 0x0000000104030824 */ /* 0x000ff600010e06e0 */
[----:B------:R-:W-:Y:S01]  /*18500*/  @!UPT UIADD3 URZ, URZ, URZ, URZ ;  /* 0x0000003f3f3ff290 */ /* 0x000fe2000fffe03f */
[----:B------:R2:W-:Y:S01]  /*18510*/  @P0 LDGSTS.E.BYPASS.LTC128B.128 [R216+0xe880], [R2.64], !P1 ;  /* 0x0e88000002d80fae */ /* 0x0005e2000c901d46 */
[----:B------:R-:W-:Y:S01]  /*18520*/  ISETP.GE.AND P0, PT, R5, 0x21, PT ;  /* 0x000000210500780c */ /* 0x000fe20003f06270 */
[----:B------:R-:W-:-:S06]  /*18530*/  BRA.DIV ~URZ, `(.L_x_3091) ;  /* 0x0000bd527f007947 */ /* 0x000fcc000b800000 */
[----:B------:R4:W1:Y:S04]  /*18540*/  SHFL.IDX PT, R4, R6, 0x1, 0x181f ;  /* 0x00381f0006047f89 */ /* 0x00086800000e0000 */
[----:B--2---:R4:W2:Y:S02]  /*18550*/  SHFL.IDX PT, R2, R10, 0x1, 0x181f ;  /* 0x00381f000a027f89 */ /* 0x0048a400000e0000 */
.L_x_3192:
[----:B------:R-:W-:Y:S02]  /*18560*/  @P0 ISETP.GE.AND P1, PT, R140, c[0x0][0x1d4], PT ;  /* 0x000075008c000a0c */ /* 0x000fe40003f26270 */
[----:B--2---:R-:W-:Y:S05]  /*18570*/  @P0 IADD3 R8, P2, R2, R230, RZ ;  /* 0x000000e602080210 */ /* 0x004fea0007f5e0ff */
[----:B-1----:R-:W-:Y:S06]  /*18580*/  @P0 IMAD.X R9, R4, 0x1, R231, P2 ;  /* 0x0000000104090824 */ /* 0x002fec00010e06e7 */
[----:B------:R-:W-:Y:S01]  /*18590*/  @!PT LDS RZ, [RZ] ;  /* 0x00000000fffff984 */ /* 0x000fe20000000800 */
[----:B------:R-:W-:Y:S01]  /*185a0*/  @!PT LDS RZ, [RZ] ;  /* 0x00000000fffff984 */ /* 0x000fe20000000800 */
[----:B------:R-:W-:Y:S01]  /*185b0*/  @!PT LDS RZ, [RZ] ;  /* 0x00000000fffff984 */ /* 0x000fe20000000800 */
[----:B------:R1:W-:Y:S01]  /*185c0*/  @P0 LDGSTS.E.BYPASS.LTC128B.128 [R219+0xb080], [R8.64], !P1 ;  /* 0x0b08000008db0fae */ /* 0x0003e2000c901d46 */
[----:B------:R-:W-:Y:S02]  /*185d0*/  @P0 ISETP.GE.AND P1, PT, R142, c[0x0][0x1d4], PT ;  /* 0x000075008e000a0c */ /* 0x000fe40003f26270 */
[----:B-1----:R-:W-:Y:S05]  /*185e0*/  @P0 IADD3 R8, P2, R2, R229, RZ ;  /* 0x000000e502080210 */ /* 0x002fea0007f5e0ff */
[----:B------:R-:W-:Y:S06]  /*185f0*/  @P0 IMAD.X R9, R4, 0x1, R226, P2 ;  /* 0x0000000104090824 */ /* 0x000fec00010e06e2 */
[----:B------:R1:W-:Y:S01]  /*18600*/  @P0 LDGSTS.E.BYPASS.LTC128B.128 [R219+0xc880], [R8.64], !P1 ;  /* 0x0c88000008db0fae */ /* 0x0003e2000c901d46 */
[----:B------:R-:W-:Y:S02]  /*18610*/  @P0 ISETP.GE.AND P1, PT, R220, c[0x0][0x1d4], PT ;  /* 0x00007500dc000a0c */ /* 0x000fe40003f26270 */
[----:B-1----:R-:W-:Y:S05]  /*18620*/  @P0 IADD3 R8, P2, R2, R228, RZ ;  /* 0x000000e402080210 */ /* 0x002fea0007f5e0ff */
[----:B------:R-:W-:Y:S01]  /*18630*/  @P0 IMAD.X R9, R4, 0x1, R227, P2 ;  /* 0x0000000104090824 */ /* 0x000fe200010e06e3 */
[----:B------:R-:W-:Y:S05]  /*18640*/  @P0 IADD3 R2, P2, R2, R225, RZ ;  /* 0x000000e102020210 */ /* 0x000fea0007f5e0ff */
[----:B------:R1:W-:Y:S01]  /*18650*/  @P0 LDGSTS.E.BYPASS.LTC128B.128 [R219+0xe080], [R8.64], !P1 ;  /* 0x0e08000008db0fae */ /* 0x0003e2000c901d46 */
[----:B------:R-:W-:Y:S01]  /*18660*/  @P0 ISETP.GE.AND P1, PT, R221, c[0x0][0x1d4], PT ;  /* 0x00007500dd000a0c */ /* 0x000fe20003f26270 */
[----:B------:R-:W-:Y:S11]  /*18670*/  @P0 IMAD.X R3, R4, 0x1, R224, P2 ;  /* 0x0000000104030824 */ /* 0x000ff600010e06e0 */
[----:B------:R-:W-:Y:S01]  /*18680*/  @!UPT UIADD3 URZ, URZ, URZ, URZ ;  /* 0x0000003f3f3ff290 */ /* 0x000fe2000fffe03f */
[----:B------:R1:W-:Y:S02]  /*18690*/  @P0 LDGSTS.E.BYPASS.LTC128B.128 [R219+0xf880], [R2.64], !P1 ;  /* 0x0f88000002db0fae */ /* 0x0003e4000c901d46 */
.L_x_3088:
[----:B--234-:R-:W-:Y:S05]  /*186a0*/  BSYNC B0 ;  /* 0x0000000000007941 */ /* 0x01cfea0003800000 */
.L_x_3087:
[----:B------:R-:W2:Y:S01]  /*186b0*/  LDL R4, [R1] ;  /* 0x0000000001047983 */ /* 0x000ea20000100800 */
[----:B-1----:R-:W-:Y:S03]  /*186c0*/  IMAD.MOV.U32 R8, RZ, RZ, c[0x0][0x2c4] ;  /* 0x0000b100ff087624 */ /* 0x002fe600078e00ff */
[----:B------:R-:W2:Y:S02]  /*186d0*/  LDL R2, [R1+0x20] ;  /* 0x0000200001027983 */ /* 0x000ea40000100800 */
[----:B------:R-:W-:Y:S02]  /*186e0*/  ISETP.NE.AND P0, PT, R8, 0x1, PT ;  /* 0x000000010800780c */ /* 0x000fe40003f05270 */
[----:B------:R-:W3:Y:S04]  /*186f0*/  LDL R6, [R1+0xc] ;  /* 0x00000c0001067983 */ /* 0x000ee80000100800 */
[----:B------:R-:W4:Y:S04]  /*18700*/  LDL R5, [R1+0x8] ;  /* 0x0000080001057983 */ /* 0x000f280000100800 */
[----:B------:R-:W4:Y:S04]  /*18710*/  LDL R3, [R1+0x4] ;  /* 0x0000040001037983 */ /* 0x000f280000100800 */
[----:B------:R-:W0:Y:S01]  /*18720*/  LDGDEPBAR ;  /* 0x00000000000079af */ /* 0x000e220000000000 */
[----:B--2---:R-:W-:Y:S04]  /*18730*/  IMAD.IADD R4, R2, 0x1, R4 ;  /* 0x0000000102047824 */ /* 0x004fe800078e0204 */
[----:B------:R-:W-:Y:S05]  /*18740*/  @P0 IMAD.HI.U32 R2, R4, c[0x0][0x2c8], RZ ;  /* 0x0000b20004020a27 */ /* 0x000fea00078e00ff */
[----:B------:R-:W-:Y:S01]  /*18750*/  @P0 SHF.R.U32.HI R4, RZ, c[0x0][0x2cc], R2 ;  /* 0x0000b300ff040a19 */ /* 0x000fe20000011602 */
[----:B------:R-:W-:Y:S05]  /*18760*/  IMAD R2, R218, -0x30, RZ ;  /* 0xffffffd0da027824 */ /* 0x000fea00078e02ff */
[----:B---3--:R-:W-:Y:S04]  /*18770*/  IADD3 R2, -R6, 0x1, R2 ;  /* 0x0000000106027810 */ /* 0x008fe80007ffe102 */
[----:B----4-:R-:W-:Y:S01]  /*18780*/  IADD3 R5, -R3, R2, R5 ;  /* 0x0000000203057210 */ /* 0x010fe20007ffe105 */
[----:B------:R-:W-:-:S05]  /*18790*/  BRA.DIV ~URZ, `(.L_x_3092) ;  /* 0x0000bbc27f007947 */ /* 0x000fca000b800000 */
[----:B------:R1:W2:Y:S02]  /*187a0*/  SHFL.IDX PT, R2, R4, RZ, 0x1c1f ;  /* 0x001c1fff04027589 */ /* 0x0002a400000e0000 */
.L_x_3193:
        /* <DEDUP_REMOVED lines=39> */
[C---:B------:R-:W-:Y:S02]  /*18a20*/  ISETP.GT.AND P4, PT, R2.reuse, 0x19, PT ;  /* 0x000000190200780c */ /* 0x040fe40003f84270 */
        /* <DEDUP_REMOVED lines=25> */
[----:B--2---:R-:W-:Y:S06]  /*18bc0*/  FMNMX.FTZ R2, R3, R2, !PT ;  /* 0x0000000203027209 */ /* 0x004fec0007810000 */
        /* <DEDUP_REMOVED lines=15> */
[----:B-12---:R-:W-:Y:S06]  /*18cc0*/  FMNMX.FTZ R4, R2, R3, !PT ;  /* 0x0000000302047209 */ /* 0x006fec0007810000 */
[----:B------:R1:W2:Y:S02]  /*18cd0*/  SHFL.BFLY PT, R2, R4, 0x1, 0x1f ;  /* 0x0c201f0004027f89 */ /* 0x0002a400000e0000 */
.L_x_3194:
[C---:B------:R-:W-:Y:S01]  /*18ce0*/  FSETP.NEU.FTZ.AND P0, PT, R6.reuse, -INF , PT ;  /* 0xff8000000600780b */ /* 0x040fe20003f1d000 */
[----:B------:R-:W-:Y:S01]  /*18cf0*/  FMUL.FTZ R3, R6, c[0x0][0x2d0] ;  /* 0x0000b40006037a20 */ /* 0x000fe20000410000 */
[----:B-12---:R-:W-:Y:S01]  /*18d00*/  FMNMX.FTZ R4, R2, R4, !PT ;  /* 0x0000000402047209 */ /* 0x006fe20007810000 */
        /* <DEDUP_REMOVED lines=20> */
[----:B------:R-:W1:Y:S02]  /*18e50*/  MUFU.EX2 R5, R8 ;  /* 0x0000000800057308 */ /* 0x000e640000000800 */
[C---:B-1----:R-:W-:Y:S01]  /*18e60*/  F2FP.PACK_AB R176, R5.reuse, R18 ;  /* 0x0000001205b0723e */ /* 0x042fe200000000ff */
[C---:B------:R-:W-:Y:S07]  /*18e70*/  FFMA.FTZ R3, R2.reuse, R234, R18 ;  /* 0x000000ea02037223 */ /* 0x040fee0000010012 */
[----:B------:R1:W2:Y:S01]  /*18e80*/  MUFU.EX2 R18, R13 ;  /* 0x0000000d00127308 */ /* 0x0002a20000000800 */
[----:B------:R-:W-:Y:S02]  /*18e90*/  FMUL.FTZ R20, R2, R164 ;  /* 0x000000a402147220 */ /* 0x000fe40000410000 */
[----:B------:R-:W-:Y:S01]  /*18ea0*/  FADD.FTZ R8, R5, R3 ;  /* 0x0000000305087221 */ /* 0x000fe20000010000 */
[C---:B------:R-:W-:Y:S01]  /*18eb0*/  FSEL R3, R4.reuse, RZ, P0 ;  /* 0x000000ff04037208 */ /* 0x040fe20000000000 */
[----:B------:R-:W-:Y:S02]  /*18ec0*/  FMUL.FTZ R5, R4, c[0x0][0x2d0] ;  /* 0x0000b40004057a20 */ /* 0x000fe40000410000 */
[C---:B------:R-:W-:Y:S02]  /*18ed0*/  FMUL.FTZ R21, R2.reuse, R165 ;  /* 0x000000a502157220 */ /* 0x040fe40000410000 */
[----:B------:R-:W-:Y:S01]  /*18ee0*/  FADD.FTZ R3, -R3, R14 ;  /* 0x0000000e03037221 */ /* 0x000fe20000010100 */
[----:B------:R-:W-:Y:S01]  /*18ef0*/  FSEL R5, R5, RZ, P0 ;  /* 0x000000ff05057208 */ /* 0x000fe20000000000 */
[----:B------:R-:W3:Y:S01]  /*18f00*/  MUFU.EX2 R14, R26 ;  /* 0x0000001a000e7308 */ /* 0x000ee20000000800 */
[----:B------:R-:W-:Y:S01]  /*18f10*/  FMUL.FTZ R25, R2, R161 ;  /* 0x000000a102197220 */ /* 0x000fe20000410000 */
[----:B------:R-:W-:Y:S01]  /*18f20*/  ISETP.GT.AND P0, PT, R218, R240, PT ;  /* 0x000000f0da00720c */ /* 0x000fe20003f04270 */
[----:B------:R-:W-:Y:S02]  /*18f30*/  FMUL.FTZ R3, R3, c[0x0][0x2d0] ;  /* 0x0000b40003037a20 */ /* 0x000fe40000410000 */
[--C-:B------:R-:W-:Y:S02]  /*18f40*/  FFMA.FTZ R9, R9, c[0x0][0x2d0], -R5.reuse ;  /* 0x0000b40009097a23 */ /* 0x100fe40000010805 */
[--C-:B------:R-:W-:Y:S02]  /*18f50*/  FFMA.FTZ R177, R34, c[0x0][0x2d0], -R5.reuse ;  /* 0x0000b40022b17a23 */ /* 0x100fe40000010805 */
[--C-:B------:R-:W-:Y:S01]  /*18f60*/  FFMA.FTZ R179, R33, c[0x0][0x2d0], -R5.reuse ;  /* 0x0000b40021b37a23 */ /* 0x100fe20000010805 */
[----:B------:R-:W4:Y:S01]  /*18f70*/  MUFU.EX2 R3, R3 ;  /* 0x0000000300037308 */ /* 0x000f220000000800 */
[----:B------:R-:W-:Y:S02]  /*18f80*/  FMUL.FTZ R33, R2, R153 ;  /* 0x0000009902217220 */ /* 0x000fe40000410000 */
[--C-:B-1----:R-:W-:Y:S02]  /*18f90*/  FFMA.FTZ R13, R35, c[0x0][0x2d0], -R5.reuse ;  /* 0x0000b400230d7a23 */ /* 0x102fe40000010805 */
[--C-:B------:R-:W-:Y:S02]  /*18fa0*/  FFMA.FTZ R183, R32, c[0x0][0x2d0], -R5.reuse ;  /* 0x0000b40020b77a23 */ /* 0x100fe40000010805 */
[----:B------:R-:W-:Y:S02]  /*18fb0*/  FMUL.FTZ R32, R2, R152 ;  /* 0x0000009802207220 */ /* 0x000fe40000410000 */
[----:B--2---:R-:W-:Y:S01]  /*18fc0*/  FADD.FTZ R8, R18, R8 ;  /* 0x0000000812087221 */ /* 0x004fe20000010000 */
[----:B------:R-:W1:Y:S01]  /*18fd0*/  MUFU.EX2 R180, R9 ;  /* 0x0000000900b47308 */ /* 0x000e620000000800 */
[--C-:B------:R-:W-:Y:S02]  /*18fe0*/  FFMA.FTZ R181, R31, c[0x0][0x2d0], -R5.reuse ;  /* 0x0000b4001fb57a23 */ /* 0x100fe40000010805 */
[--C-:B------:R-:W-:Y:S01]  /*18ff0*/  FFMA.FTZ R184, R30, c[0x0][0x2d0], -R5.reuse ;  /* 0x0000b4001eb87a23 */ /* 0x100fe20000010805 */
[C---:B---3--:R-:W-:Y:S01]  /*19000*/  F2FP.PACK_AB R178, R14.reuse, R18 ;  /* 0x000000120eb2723e */ /* 0x048fe200000000ff */
[----:B------:R-:W-:Y:S02]  /*19010*/  FADD.FTZ R182, R14, R8 ;  /* 0x000000080eb67221 */ /* 0x000fe40000010000 */
[----:B------:R-:W-:Y:S02]  /*19020*/  FMUL.FTZ R8, R2, R172 ;  /* 0x000000ac02087220 */ /* 0x000fe40000410000 */
[--C-:B------:R-:W-:Y:S01]  /*19030*/  FFMA.FTZ R185, R29, c[0x0][0x2d0], -R5.reuse ;  /* 0x0000b4001db97a23 */ /* 0x100fe20000010805 */
[----:B------:R-:W2:Y:S01]  /*19040*/  MUFU.EX2 R172, R13 ;  /* 0x0000000d00ac7308 */ /* 0x000ea20000000800 */
[--C-:B------:R-:W-:Y:S02]  /*19050*/  FFMA.FTZ R191, R17, c[0x0][0x2d0], -R5.reuse ;  /* 0x0000b40011bf7a23 */ /* 0x100fe40000010805 */
[--C-:B------:R-:W-:Y:S02]  /*19060*/  FFMA.FTZ R190, R16, c[0x0][0x2d0], -R5.reuse ;  /* 0x0000b40010be7a23 */ /* 0x100fe40000010805 */
[C---:B----4-:R-:W-:Y:S02]  /*19070*/  FMUL.FTZ R34, R3.reuse, R154 ;  /* 0x0000009a03227220 */ /* 0x050fe40000410000 */
[----:B------:R-:W-:Y:S02]  /*19080*/  FMUL.FTZ R35, R3, R155 ;  /* 0x0000009b03237220 */ /* 0x000fe40000410000 */
[----:B------:R-:W3:Y:S01]  /*19090*/  LDSM.16.MT88.4 R152, [R196] ;  /* 0x00000000c498783b */ /* 0x000ee20000004200 */
[----:B------:R2:W-:Y:S01]  /*190a0*/  MUFU.EX2 R165, R177 ;  /* 0x000000b100a57308 */ /* 0x0005e20000000800 */
[--C-:B------:R-:W-:Y:S02]  /*190b0*/  FFMA.FTZ R192, R11, c[0x0][0x2d0], -R5.reuse ;  /* 0x0000b4000bc07a23 */ /* 0x100fe40000010805 */
[C---:B------:R-:W-:Y:S02]  /*190c0*/  FMUL.FTZ R11, R3.reuse, R175 ;  /* 0x000000af030b7220 */ /* 0x040fe40000410000 */
[C---:B-1----:R-:W-:Y:S02]  /*190d0*/  FFMA.FTZ R164, R3.reuse, R233, R180 ;  /* 0x000000e903a47223 */ /* 0x042fe400000100b4 */
[----:B------:R-:W-:Y:S02]  /*190e0*/  FMUL.FTZ R9, R2, R173 ;  /* 0x000000ad02097220 */ /* 0x000fe40000410000 */
[----:B------:R-:W-:Y:S01]  /*190f0*/  FFMA.FTZ R5, R10, c[0x0][0x2d0], -R5 ;  /* 0x0000b4000a057a23 */ /* 0x000fe20000010805 */
[----:B------:R-:W1:Y:S01]  /*19100*/  MUFU.EX2 R233, R179 ;  /* 0x000000b300e97308 */ /* 0x000e620000000800 */
[C---:B------:R-:W-:Y:S02]  /*19110*/  FMUL.FTZ R10, R3.reuse, R174 ;  /* 0x000000ae030a7220 */ /* 0x040fe40000410000 */
[C---:B------:R-:W-:Y:S02]  /*19120*/  FMUL.FTZ R16, R2.reuse, R168 ;  /* 0x000000a802107220 */ /* 0x040fe40000410000 */
[----:B------:R-:W-:Y:S02]  /*19130*/  FMUL.FTZ R17, R2, R169 ;  /* 0x000000a902117220 */ /* 0x000fe40000410000 */
[C---:B------:R-:W-:Y:S02]  /*19140*/  FMUL.FTZ R18, R3.reuse, R170 ;  /* 0x000000aa03127220 */ /* 0x040fe40000410000 */
[C---:B------:R-:W-:Y:S01]  /*19150*/  FMUL.FTZ R19, R3.reuse, R171 ;  /* 0x000000ab03137220 */ /* 0x040fe20000410000 */
[----:B------:R-:W4:Y:S01]  /*19160*/  MUFU.EX2 R13, R189 ;  /* 0x000000bd000d7308 */ /* 0x000f220000000800 */
[C---:B------:R-:W-:Y:S01]  /*19170*/  FMUL.FTZ R22, R3.reuse, R166 ;  /* 0x000000a603167220 */ /* 0x040fe20000410000 */
[----:B------:R-:W-:Y:S01]  /*19180*/  LDSM.16.MT88.4 R168, [R196+0x1000] ;  /* 0x00100000c4a8783b */ /* 0x000fe20000004200 */
[C---:B------:R-:W-:Y:S01]  /*19190*/  FMUL.FTZ R23, R3.reuse, R167 ;  /* 0x000000a703177220 */ /* 0x040fe20000410000 */
[----:B--2---:R-:W-:Y:S01]  /*191a0*/  F2FP.PACK_AB R177, R172, R180 ;  /* 0x000000b4acb1723e */ /* 0x004fe200000000ff */
[C---:B------:R-:W-:Y:S02]  /*191b0*/  FMUL.FTZ R26, R3.reuse, R162 ;  /* 0x000000a2031a7220 */ /* 0x040fe40000410000 */
[----:B------:R-:W-:Y:S02]  /*191c0*/  FMUL.FTZ R27, R3, R163 ;  /* 0x000000a3031b7220 */ /* 0x000fe40000410000 */
[C---:B------:R-:W-:Y:S01]  /*191d0*/  FMUL.FTZ R24, R2.reuse, R160 ;  /* 0x000000a002187220 */ /* 0x040fe20000410000 */
[----:B------:R-:W-:Y:S01]  /*191e0*/  MUFU.EX2 R14, R186 ;  /* 0x000000ba000e7308 */ /* 0x000fe20000000800 */
[C---:B------:R-:W-:Y:S02]  /*191f0*/  FMUL.FTZ R28, R2.reuse, R156 ;  /* 0x0000009c021c7220 */ /* 0x040fe40000410000 */
[C---:B------:R-:W-:Y:S01]  /*19200*/  FMUL.FTZ R29, R2.reuse, R157 ;  /* 0x0000009d021d7220 */ /* 0x040fe20000410000 */
[----:B-1----:R-:W-:Y:S01]  /*19210*/  F2FP.PACK_AB R179, R233, R165 ;  /* 0x000000a5e9b3723e */ /* 0x002fe200000000ff */
[C---:B------:R-:W-:Y:S02]  /*19220*/  FMUL.FTZ R30, R3.reuse, R158 ;  /* 0x0000009e031e7220 */ /* 0x040fe40000410000 */
[C---:B------:R-:W-:Y:S02]  /*19230*/  FMUL.FTZ R31, R3.reuse, R159 ;  /* 0x0000009f031f7220 */ /* 0x040fe40000410000 */
[----:B------:R-:W-:Y:S01]  /*19240*/  LDSM.16.MT88.4 R156, [R196+0x800] ;  /* 0x00080000c49c783b */ /* 0x000fe20000004200 */
[----:B------:R-:W-:Y:S01]  /*19250*/  MUFU.EX2 R160, R187 ;  /* 0x000000bb00a07308 */ /* 0x000fe20000000800 */
[C---:B---3--:R-:W-:Y:S05]  /*19260*/  HMMA.16816.F32 R8, R176.reuse, R152, R8 ;  /* 0x00000098b008723c */ /* 0x048fea0000001808 */
        /* <DEDUP_REMOVED lines=33> */
[C---:B------:R-:W-:Y:S01]  /*19480*/  FMUL.FTZ R59, R3.reuse, R59 ;  /* 0x0000003b033b7220 */ /* 0x040fe20000410000 */
[----:B------:R-:W-:Y:S01]  /*19490*/  MUFU.EX2 R180, R192 ;  /* 0x000000c000b47308 */ /* 0x000fe20000000800 */
[C---:B------:R-:W-:Y:S02]  /*194a0*/  FMUL.FTZ R60, R2.reuse, R60 ;  /* 0x0000003c023c7220 */ /* 0x040fe40000410000 */
[C---:B------:R-:W-:Y:S04]  /*194b0*/  FMUL.FTZ R61, R2.reuse, R61 ;  /* 0x0000003d023d7220 */ /* 0x040fe80000410000 */
        /* <DEDUP_REMOVED lines=84> */
[----:B------:R-:W2:Y:S01]  /*19a00*/  MUFU.EX2 R3, R188 ;  /* 0x000000bc00037308 */ /* 0x000ea20000000800 */
[C---:B------:R-:W-:Y:S02]  /*19a10*/  FMUL.FTZ R132, R2.reuse, R132 ;  /* 0x0000008402847220 */ /* 0x040fe40000410000 */
[C---:B------:R-:W-:Y:S02]  /*19a20*/  FMUL.FTZ R133, R2.reuse, R133 ;  /* 0x0000008502857220 */ /* 0x040fe40000410000 */
[C---:B------:R-:W-:Y:S01]  /*19a30*/  FMUL.FTZ R136, R2.reuse, R136 ;  /* 0x0000008802887220 */ /* 0x040fe20000410000 */
[C---:B-1----:R-:W-:Y:S03]  /*19a40*/  HMMA.16816.F32 R52, R176.reuse, R152, R52 ;  /* 0x00000098b034723c */ /* 0x042fe60000001834 */
[----:B------:R-:W-:Y:S02]  /*19a50*/  FMUL.FTZ R137, R2, R137 ;  /* 0x0000008902897220 */ /* 0x000fe40000410000 */
[----:B----4-:R-:W-:Y:S02]  /*19a60*/  FADD.FTZ R2, R13, R182 ;  /* 0x000000b60d027221 */ /* 0x010fe40000010000 */
[----:B------:R-:W1:Y:S01]  /*19a70*/  MUFU.EX2 R182, R190 ;  /* 0x000000be00b67308 */ /* 0x000e620000000800 */
[C---:B------:R-:W-:Y:S01]  /*19a80*/  HMMA.16816.F32 R56, R176.reuse, R154, R56 ;  /* 0x0000009ab038723c */ /* 0x040fe20000001838 */
[----:B------:R-:W3:Y:S03]  /*19a90*/  LDSM.16.MT88.4 R152, [R199+0x1800] ;  /* 0x00180000c798783b */ /* 0x000ee60000004200 */
[C---:B--2---:R-:W-:Y:S04]  /*19aa0*/  FADD.FTZ R2, R3.reuse, R2 ;  /* 0x0000000203027221 */ /* 0x044fe80000010000 */
[----:B------:R-:W-:Y:S04]  /*19ab0*/  FADD.FTZ R2, R160, R2 ;  /* 0x00000002a0027221 */ /* 0x000fe80000010000 */
[----:B------:R-:W-:Y:S01]  /*19ac0*/  FADD.FTZ R2, R14, R2 ;  /* 0x000000020e027221 */ /* 0x000fe20000010000 */
[C---:B---3--:R-:W-:Y:S08]  /*19ad0*/  HMMA.16816.F32 R60, R176.reuse, R152, R60 ;  /* 0x00000098b03c723c */ /* 0x048ff0000000183c */
        /* <DEDUP_REMOVED lines=29> */
[----:B------:R-:W2:Y:S03]  /*19cb0*/  MUFU.EX2 R13, R217 ;  /* 0x000000d9000d7308 */ /* 0x000ea60000000800 */
[----:B------:R-:W-:Y:S03]  /*19cc0*/  F2FP.PACK_AB R153, R186, R187 ;  /* 0x000000bbba99723e */ /* 0x000fe600000000ff */
[----:B------:R-:W-:Y:S02]  /*19cd0*/  F2FP.PACK_AB R154, R14, R160 ;  /* 0x000000a00e9a723e */ /* 0x000fe400000000ff */
[----:B------:R-:W3:Y:S02]  /*19ce0*/  LDSM.16.MT88.4 R160, [R197+0x800] ;  /* 0x00080000c5a0783b */ /* 0x000ee40000004200 */
[----:B------:R-:W4:Y:S01]  /*19cf0*/  MUFU.EX2 R3, R195 ;  /* 0x000000c300037308 */ /* 0x000f220000000800 */
[----:B------:R-:W-:Y:S02]  /*19d00*/  F2FP.PACK_AB R155, R183, R184 ;  /* 0x000000b8b79b723e */ /* 0x000fe400000000ff */
[----:B-1----:R-:W-:Y:S02]  /*19d10*/  F2FP.PACK_AB R177, R182, R181 ;  /* 0x000000b5b6b1723e */ /* 0x002fe400000000ff */
[----:B------:R-:W-:Y:S03]  /*19d20*/  F2FP.PACK_AB R179, R5, R180 ;  /* 0x000000b405b3723e */ /* 0x000fe600000000ff */
[C---:B------:R-:W-:Y:S02]  /*19d30*/  HMMA.16816.F32 R8, R152.reuse, R156, R8 ;  /* 0x0000009c9808723c */ /* 0x040fe40000001808 */
[----:B------:R-:W-:Y:S03]  /*19d40*/  MUFU.EX2 R14, R193 ;  /* 0x000000c1000e7308 */ /* 0x000fe60000000800 */
[----:B--2---:R-:W-:Y:S01]  /*19d50*/  FADD.FTZ R2, R13, R2 ;  /* 0x000000020d027221 */ /* 0x004fe20000010000 */
[----:B------:R-:W-:Y:S02]  /*19d60*/  IADD3 R217, R218, -0x1, RZ ;  /* 0xffffffffdad97810 */ /* 0x000fe40007ffe0ff */
[C---:B------:R-:W-:Y:S01]  /*19d70*/  HMMA.16816.F32 R16, R152.reuse, R158, R16 ;  /* 0x0000009e9810723c */ /* 0x040fe20000001810 */
[----:B------:R-:W1:Y:S03]  /*19d80*/  LDSM.16.MT88.4 R156, [R199+0x800] ;  /* 0x00080000c79c783b */ /* 0x000e660000004200 */
[----:B------:R-:W-:Y:S02]  /*19d90*/  MOV R218, R217 ;  /* 0x000000d900da7202 */ /* 0x000fe40000000f00 */
[C---:B----4-:R-:W-:Y:S01]  /*19da0*/  F2FP.PACK_AB R176, R3.reuse, R13 ;  /* 0x0000000d03b0723e */ /* 0x050fe200000000ff */
[----:B------:R-:W-:Y:S02]  /*19db0*/  FADD.FTZ R2, R3, R2 ;  /* 0x0000000203027221 */ /* 0x000fe40000010000 */
[----:B------:R-:W-:Y:S03]  /*19dc0*/  FADD.FTZ R3, R172, R164 ;  /* 0x000000a4ac037221 */ /* 0x000fe60000010000 */
[----:B------:R-:W-:Y:S01]  /*19dd0*/  MOV R13, R6 ;  /* 0x00000006000d7202 */ /* 0x000fe20000000f00 */
        /* <DEDUP_REMOVED lines=42> */
[----:B-1----:R-:W-:Y:S01]  /*1a080*/  F2FP.PACK_AB R178, R14, R156 ;  /* 0x0000009c0eb2723e */ /* 0x002fe200000000ff */
[----:B------:R-:W-:Y:S03]  /*1a090*/  FADD.FTZ R2, R156, R2 ;  /* 0x000000029c027221 */ /* 0x000fe60000010000 */
[C---:B--2---:R-:W-:Y:S04]  /*1a0a0*/  HMMA.16816.F32 R132, R152.reuse, R160, R132 ;  /* 0x000000a09884723c */ /* 0x044fe80000001884 */
[----:B------:R-:W-:Y:S01]  /*1a0b0*/  FADD.FTZ R234, R14, R2 ;  /* 0x000000020eea7221 */ /* 0x000fe20000010000 */
[-C--:B------:R-:W-:Y:S01]  /*1a0c0*/  MOV R14, R4.reuse ;  /* 0x00000004000e7202 */ /* 0x080fe20000000f00 */
[----:B------:R-:W-:Y:S02]  /*1a0d0*/  FADD.FTZ R2, R165, R3 ;  /* 0x00000003a5027221 */ /* 0x000fe40000010000 */
        /* <DEDUP_REMOVED lines=18> */
[----:B------:R-:W-:Y:S04]  /*1a200*/  MOV R5, R4 ;  /* 0x0000000400057202 */ /* 0x000fe80000000f00 */
        /* <DEDUP_REMOVED lines=40> */
.L_x_3081:
[----:B------:R-:W-:-:S13]  /*1a490*/  ISETP.GE.AND P0, PT, R217, R239, PT ;  /* 0x000000efd900720c */ /* 0x000fda0003f06270 */
[----:B------:R-:W-:Y:S05]  /*1a4a0*/  @!P0 BRA `(.L_x_3095) ;  /* 0x00002f0000008947 */ /* 0x000fea0003800000 */
.L_x_3107:
[----:B------:R-:W-:Y:S04]  /*1a4b0*/  DEPBAR.LE SB0, 0x0 ;  /* 0x000080000000791a */ /* 0x000fe80000000000 */
[----:B------:R-:W-:Y:S01]  /*1a4c0*/  WARPSYNC 0xffffffff ;  /* 0xffffffff00007948 */ /* 0x000fe20003800000 */
[----:B------:R-:W-:Y:S01]  /*1a4d0*/  BAR.SYNC.DEFER_BLOCKING 0x0 ;  /* 0x0000000000007b1d */ /* 0x000fe20000010000 */
[----:B------:R-:W-:Y:S02]  /*1a4e0*/  SHF.R.S32.HI R2, RZ, 0x1f, R223 ;  /* 0x0000001fff027819 */ /* 0x000fe400000114df */
[----:B------:R-:W-:Y:S02]  /*1a4f0*/  SHF.R.S32.HI R8, RZ, 0x1f, R222 ;  /* 0x0000001fff087819 */ /* 0x000fe400000114de */
[----:B------:R-:W-:Y:S01]  /*1a500*/  MOV R13, R6 ;  /* 0x00000006000d7202 */ /* 0x000fe20000000f00 */
[----:B------:R-:W-:Y:S02]  /*1a510*/  IMAD R4, R2, c[0x0][0x208], RZ ;  /* 0x0000820002047a24 */ /* 0x000fe400078e02ff */
[C---:B------:R-:W-:Y:S04]  /*1a520*/  IMAD.WIDE.U32 R2, R223.reuse, c[0x0][0x208], RZ ;  /* 0x00008200df027a25 */ /* 0x040fe800078e00ff */
[----:B------:R-:W-:Y:S05]  /*1a530*/  IMAD R4, R223, c[0x0][0x20c], R4 ;  /* 0x00008300df047a24 */ /* 0x000fea00078e0204 */
[----:B------:R-:W-:Y:S01]  /*1a540*/  IADD3 R3, R3, R4, RZ ;  /* 0x0000000403037210 */ /* 0x000fe20007ffe0ff */
[----:B------:R-:W-:Y:S04]  /*1a550*/  IMAD R4, R8, c[0x0][0x218], RZ ;  /* 0x0000860008047a24 */ /* 0x000fe800078e02ff */
[C---:B------:R-:W-:Y:S01]  /*1a560*/  IMAD.WIDE.U32 R2, R222.reuse, c[0x0][0x218], R2 ;  /* 0x00008600de027a25 */ /* 0x040fe200078e0002 */
[----:B------:R1:W2:Y:S03]  /*1a570*/  LDSM.16.M88.4 R32, [R200] ;  /* 0x00000000c820783b */ /* 0x0002a60000000200 */
[----:B------:R-:W-:Y:S01]  /*1a580*/  IMAD R4, R222, c[0x0][0x21c], R4 ;  /* 0x00008700de047a24 */ /* 0x000fe200078e0204 */
[----:B------:R-:W-:Y:S01]  /*1a590*/  IADD3 R2, P0, R242, R2, RZ ;  /* 0x00000002f2027210 */ /* 0x000fe20007f1e0ff */
[----:B------:R1:W3:Y:S03]  /*1a5a0*/  LDSM.16.M88.4 R16, [R151] ;  /* 0x000000009710783b */ /* 0x0002e60000000200 */
[----:B------:R-:W-:Y:S01]  /*1a5b0*/  IADD3.X R3, R241, R3, R4, P0, !PT ;  /* 0x00000003f1037210 */ /* 0x000fe200007fe404 */
[----:B------:R1:W4:Y:S01]  /*1a5c0*/  LDSM.16.M88.4 R24, [R151+0x800] ;  /* 0x000800009718783b */ /* 0x0003220000000200 */
[C---:B------:R-:W-:Y:S03]  /*1a5d0*/  LEA R14, P0, R2.reuse, c[0x0][0x1f8], 0x1 ;  /* 0x00007e00020e7a11 */ /* 0x040fe600078008ff */
[----:B------:R1:W1:Y:S01]  /*1a5e0*/  LDSM.16.M88.4 R176, [R151+0x1000] ;  /* 0x0010000097b0783b */ /* 0x0002620000000200 */
[----:B------:R-:W-:Y:S03]  /*1a5f0*/  LEA.HI.X R4, R2, c[0x0][0x1fc], R3, 0x1, P0 ;  /* 0x00007f0002047a11 */ /* 0x000fe600000f0c03 */
[----:B------:R1:W1:Y:S04]  /*1a600*/  LDSM.16.M88.4 R180, [R201] ;  /* 0x00000000c9b4783b */ /* 0x0002680000000200 */
[----:B------:R1:W1:Y:S04]  /*1a610*/  LDSM.16.M88.4 R184, [R204] ;  /* 0x00000000ccb8783b */ /* 0x0002680000000200 */
[----:B------:R1:W1:Y:S04]  /*1a620*/  LDSM.16.M88.4 R188, [R214] ;  /* 0x00000000d6bc783b */ /* 0x0002680000000200 */
[----:B------:R1:W1:Y:S01]  /*1a630*/  LDSM.16.M88.4 R192, [R215] ;  /* 0x00000000d7c0783b */ /* 0x0002620000000200 */
[----:B------:R-:W-:-:S05]  /*1a640*/  BRA.DIV ~URZ, `(.L_x_3096) ;  /* 0x0000a2027f007947 */ /* 0x000fca000b800000 */
[----:B------:R4:W3:Y:S02]  /*1a650*/  SHFL.IDX PT, R2, R4, RZ, 0x181f ;  /* 0x00181fff04027589 */ /* 0x0008e400000e0000 */
.L_x_3195:
[----:B------:R-:W5:Y:S01]  /*1a660*/  SHFL.IDX PT, R3, R14, RZ, 0x181f ;  /* 0x00181fff0e037589 */ /* 0x000f6200000e0000 */
[----:B------:R-:W-:Y:S01]  /*1a670*/  ISETP.GE.AND P4, PT, R140, c[0x0][0x1d4], PT ;  /* 0x000075008c007a0c */ /* 0x000fe20003f86270 */
[----:B------:R-:W-:Y:S01]  /*1a680*/  BSSY B0, `(.L_x_3097) ;  /* 0x0000027000007945 */ /* 0x000fe20003800000 */
[----:B------:R-:W-:Y:S01]  /*1a690*/  ISETP.GE.AND P3, PT, R142, c[0x0][0x1d4], PT ;  /* 0x000075008e007a0c */ /* 0x000fe20003f66270 */
[----:B------:R-:W4:Y:S01]  /*1a6a0*/  S2R R20, SR_TID.X ;  /* 0x0000000000147919 */ /* 0x000f220000002100 */
[----:B------:R-:W-:Y:S02]  /*1a6b0*/  ISETP.GE.AND P5, PT, R220, c[0x0][0x1d4], PT ;  /* 0x00007500dc007a0c */ /* 0x000fe40003fa6270 */
[----:B------:R-:W-:Y:S02]  /*1a6c0*/  ISETP.GE.AND P2, PT, R221, c[0x0][0x1d4], PT ;  /* 0x00007500dd007a0c */ /* 0x000fe40003f46270 */
[C---:B-----5:R-:W-:Y:S05]  /*1a6d0*/  IADD3 R10, P0, R3.reuse, R230, RZ ;  /* 0x000000e6030a7210 */ /* 0x060fea0007f1e0ff */
[C---:B---3--:R-:W-:Y:S01]  /*1a6e0*/  IMAD.X R11, R2.reuse, 0x1, R231, P0 ;  /* 0x00000001020b7824 */ /* 0x048fe200000e06e7 */
[C---:B------:R-:W-:Y:S04]  /*1a6f0*/  IADD3 R8, P0, R3.reuse, R229, RZ ;  /* 0x000000e503087210 */ /* 0x040fe80007f1e0ff */
[----:B------:R-:W-:Y:S01]  /*1a700*/  @!PT LDS RZ, [RZ] ;  /* 0x00000000fffff984 */ /* 0x000fe20000000800 */
[----:B------:R-:W-:Y:S01]  /*1a710*/  @!PT LDS RZ, [RZ] ;  /* 0x00000000fffff984 */ /* 0x000fe20000000800 */
[----:B------:R3:W-:Y:S01]  /*1a720*/  LDGSTS.E.BYPASS.LTC128B.128 [R219+0x4080], [R10.64], !P4 ;  /* 0x040800000adb7fae */ /* 0x0007e2000e101d46 */
[C---:B------:R-:W-:Y:S05]  /*1a730*/  IMAD.X R9, R2.reuse, 0x1, R226, P0 ;  /* 0x0000000102097824 */ /* 0x040fea00000e06e2 */
[----:B------:R5:W-:Y:S02]  /*1a740*/  LDGSTS.E.BYPASS.LTC128B.128 [R219+0x5880], [R8.64], !P3 ;  /* 0x0588000008db7fae */ /* 0x000be4000d901d46 */
[C---:B-----5:R-:W-:Y:S05]  /*1a750*/  IADD3 R8, P0, R3.reuse, R228, RZ ;  /* 0x000000e403087210 */ /* 0x060fea0007f1e0ff */
[C---:B------:R-:W-:Y:S05]  /*1a760*/  IMAD.X R9, R2.reuse, 0x1, R227, P0 ;  /* 0x0000000102097824 */ /* 0x040fea00000e06e3 */
[----:B------:R5:W-:Y:S02]  /*1a770*/  LDGSTS.E.BYPASS.LTC128B.128 [R219+0x7080], [R8.64], !P5 ;  /* 0x0708000008db7fae */ /* 0x000be4000e901d46 */
[----:B-----5:R-:W-:Y:S05]  /*1a780*/  IADD3 R8, P0, R3, R225, RZ ;  /* 0x000000e103087210 */ /* 0x020fea0007f1e0ff */
[----:B------:R-:W-:Y:S01]  /*1a790*/  IMAD.X R9, R2, 0x1, R224, P0 ;  /* 0x0000000102097824 */ /* 0x000fe200000e06e0 */
[----:B----4-:R-:W-:Y:S04]  /*1a7a0*/  ISETP.GT.AND P0, PT, R20, 0x7f, PT ;  /* 0x0000007f1400780c */ /* 0x010fe80003f04270 */
[----:B------:R3:W-:Y:S09]  /*1a7b0*/  LDGSTS.E.BYPASS.LTC128B.128 [R219+0x8880], [R8.64], !P2 ;  /* 0x0888000008db7fae */ /* 0x0007f2000d101d46 */
[----:B------:R-:W-:-:S05]  /*1a7c0*/  @P0 BRA `(.L_x_3098) ;  /* 0x0000012000000947 */ /* 0x000fca0003800000 */
[----:B------:R-:W-:-:S05]  /*1a7d0*/  BRA.DIV ~URZ, `(.L_x_3099) ;  /* 0x0000a0e27f007947 */ /* 0x000fca000b800000 */
[----:B------:R-:W4:Y:S04]  /*1a7e0*/  SHFL.IDX PT, R4, R4, 0x1, 0x181f ;  /* 0x00381f0004047f89 */ /* 0x000f2800000e0000 */
[----:B------:R3:W2:Y:S02]  /*1a7f0*/  SHFL.IDX PT, R2, R14, 0x1, 0x181f ;  /* 0x00381f000e027f89 */ /* 0x0006a400000e0000 */
.L_x_3196:
[----:B--23--:R-:W-:Y:S05]  /*1a800*/  IADD3 R8, P0, R2, R230, RZ ;  /* 0x000000e602087210 */ /* 0x00cfea0007f1e0ff */
        /* <DEDUP_REMOVED lines=14> */
.L_x_3098:
[----:B------:R-:W-:Y:S05]  /*1a8f0*/  BSYNC B0 ;  /* 0x0000000000007941 */ /* 0x000fea0003800000 */
.L_x_3097:
[----:B------:R-:W0:Y:S01]  /*1a900*/  LDGDEPBAR ;  /* 0x00000000000079af */ /* 0x000e220000000000 */
[----:B------:R-:W-:Y:S01]  /*1a910*/  WARPSYNC 0xffffffff ;  /* 0xffffffff00007948 */ /* 0x000fe20003800000 */
[C---:B--23--:R-:W-:Y:S01]  /*1a920*/  HMMA.16816.F32 R8, R32.reuse, R16, RZ ;  /* 0x000000102008723c */ /* 0x04cfe200000018ff */
        /* <DEDUP_REMOVED lines=159> */
[----:B------:R2:W1:Y:S10]  /*1b320*/  MUFU.TANH R185, R2 ;  /* 0x0000000200b97308 */ /* 0x0004740000002400 */
[----:B------:R-:W1:Y:S01]  /*1b330*/  MUFU.TANH R177, R3 ;  /* 0x0000000300b17308 */ /* 0x000e620000002400 */
[----:B--2---:R-:W-:Y:S09]  /*1b340*/  FMUL.FTZ R2, R10, c[0x0][0x320] ;  /* 0x0000c8000a027a20 */ /* 0x004ff20000410000 */
        /* <DEDUP_REMOVED lines=44> */
[----:B------:R-:W-:Y:S02]  /*1b610*/  IMAD R3, R217, 0x30, R252 ;  /* 0x00000030d9037824 */ /* 0x000fe400078e02fc */
[----:B------:R-:W-:Y:S01]  /*1b620*/  IMAD.MOV.U32 R222, RZ, RZ, RZ ;  /* 0x000000ffffde7224 */ /* 0x000fe200078e00ff */
[----:B------:R-:W-:Y:S02]  /*1b630*/  ISETP.NE.AND P1, PT, R218, 0x1, PT ;  /* 0x00000001da00780c */ /* 0x000fe40003f25270 */
[----:B------:R-:W-:Y:S05]  /*1b640*/  IADD3 R3, R3, -0x30, R0 ;  /* 0xffffffd003037810 */ /* 0x000fea0007ffe000 */
[--C-:B--2---:R-:W-:Y:S06]  /*1b650*/  IMAD.MOV.U32 R2, RZ, RZ, R3.reuse ;  /* 0x000000ffff027224 */ /* 0x104fec00078e0003 */
        /* <DEDUP_REMOVED lines=26> */
.L_x_3197:
[----:B------:R-:W-:-:S05]  /*1b800*/  BRA.DIV ~URZ, `(.L_x_3103) ;  /* 0x000091f27f007947 */ /* 0x000fca000b800000 */
[----:B------:R4:W2:Y:S02]  /*1b810*/  SHFL.IDX PT, R2, R14, RZ, 0x181f ;  /* 0x00181fff0e027589 */ /* 0x0008a400000e0000 */
.L_x_3198:
[----:B--2---:R-:W-:Y:S05]  /*1b820*/  @P0 IADD3 R10, P1, R2, R230, RZ ;  /* 0x000000e6020a0210 */ /* 0x004fea0007f3e0ff */
[----:B---3--:R-:W-:Y:S05]  /*1b830*/  @P0 IMAD.X R11, R4, 0x1, R231, P1 ;  /* 0x00000001040b0824 */ /* 0x008fea00008e06e7 */
[----:B------:R-:W-:Y:S01]  /*1b840*/  @!PT LDS RZ, [RZ] ;  /* 0x00000000fffff984 */ /* 0x000fe20000000800 */
[----:B------:R-:W-:Y:S01]  /*1b850*/  @!PT LDS RZ, [RZ] ;  /* 0x00000000fffff984 */ /* 0x000fe20000000800 */
[----:B------:R-:W-:Y:S01]  /*1b860*/  @!PT LDS RZ, [RZ] ;  /* 0x00000000fffff984 */ /* 0x000fe20000000800 */
[----:B------:R2:W-:Y:S02]  /*1b870*/  @P0 LDGSTS.E.BYPASS.LTC128B.128 [R216+0xa080], [R10.64], !P4 ;  /* 0x0a0800000ad80fae */ /* 0x0005e4000e101d46 */
[----:B--2---:R-:W-:Y:S05]  /*1b880*/  @P0 IADD3 R10, P1, R2, R229, RZ ;  /* 0x000000e5020a0210 */ /* 0x004fea0007f3e0ff */
[----:B------:R-:W-:Y:S05]  /*1b890*/  @P0 IMAD.X R11, R4, 0x1, R226, P1 ;  /* 0x00000001040b0824 */ /* 0x000fea00008e06e2 */
[----:B------:R2:W-:Y:S02]  /*1b8a0*/  @P0 LDGSTS.E.BYPASS.LTC128B.128 [R216+0xb880], [R10.64], !P3 ;  /* 0x0b8800000ad80fae */ /* 0x0005e4000d901d46 */
[----:B--2---:R-:W-:Y:S05]  /*1b8b0*/  @P0 IADD3 R10, P1, R2, R228, RZ ;  /* 0x000000e4020a0210 */ /* 0x004fea0007f3e0ff */
[----:B------:R-:W-:Y:S01]  /*1b8c0*/  @P0 IMAD.X R11, R4, 0x1, R227, P1 ;  /* 0x00000001040b0824 */ /* 0x000fe200008e06e3 */
[----:B------:R-:W-:Y:S04]  /*1b8d0*/  @P0 IADD3 R2, P1, R2, R225, RZ ;  /* 0x000000e102020210 */ /* 0x000fe80007f3e0ff */
[----:B------:R2:W-:Y:S01]  /*1b8e0*/  @P0 LDGSTS.E.BYPASS.LTC128B.128 [R216+0xd080], [R10.64], !P5 ;  /* 0x0d0800000ad80fae */ /* 0x0005e2000e901d46 */
[----:B------:R-:W-:Y:S05]  /*1b8f0*/  @P0 IMAD.X R3, R4, 0x1, R224, P1 ;  /* 0x0000000104030824 */ /* 0x000fea00008e06e0 */
[----:B------:R2:W-:Y:S01]  /*1b900*/  @P0 LDGSTS.E.BYPASS.LTC128B.128 [R216+0xe880], [R2.64], !P2 ;  /* 0x0e88000002d80fae */ /* 0x0005e2000d101d46 */
[----:B------:R-:W-:Y:S01]  /*1b910*/  ISETP.GE.AND P0, PT, R8, 0x21, PT ;  /* 0x000000210800780c */ /* 0x000fe20003f06270 */
[----:B------:R-:W-:-:S06]  /*1b920*/  BRA.DIV ~URZ, `(.L_x_3104) ;  /* 0x000091427f007947 */ /* 0x000fcc000b800000 */
[----:B------:R3:W2:Y:S04]  /*1b930*/  SHFL.IDX PT, R4, R9, 0x1, 0x181f ;  /* 0x00381f0009047f89 */ /* 0x0006a800000e0000 */
[----:B--2---:R3:W2:Y:S02]  /*1b940*/  SHFL.IDX PT, R2, R14, 0x1, 0x181f ;  /* 0x00381f000e027f89 */ /* 0x0046a400000e0000 */
.L_x_3199:
        /* <DEDUP_REMOVED lines=14> */
[----:B------:R2:W-:Y:S03]  /*1ba30*/  @P0 LDGSTS.E.BYPASS.LTC128B.128 [R219+0xf880], [R2.64], !P2 ;  /* 0x0f88000002db0fae */ /* 0x0005e6000d101d46 */
.L_x_3101:
[----:B---34-:R-:W-:Y:S05]  /*1ba40*/  BSYNC B0 ;  /* 0x0000000000007941 */ /* 0x018fea0003800000 */
.L_x_3100:
[----:B--2---:R-:W-:Y:S01]  /*1ba50*/  FMNMX.FTZ R3, R186, R6, !PT ;  /* 0x00000006ba037209 */ /* 0x004fe20007810000 */
        /* <DEDUP_REMOVED lines=26> */
.L_x_3200:
[----:B-12---:R-:W-:Y:S01]  /*1bc00*/  FMNMX.FTZ R4, R4, R2, !PT ;  /* 0x0000000204047209 */ /* 0x006fe20007810000 */
[----:B------:R-:W-:-:S05]  /*1bc10*/  BRA.DIV ~URZ, `(.L_x_3106) ;  /* 0x00008f727f007947 */ /* 0x000fca000b800000 */
[----:B------:R-:W1:Y:S02]  /*1bc20*/  SHFL.BFLY PT, R2, R4, 0x1, 0x1f ;  /* 0x0c201f0004027f89 */ /* 0x000e6400000e0000 */
[----:B-1----:R-:W-:Y:S02]  /*1bc30*/  FMNMX.FTZ R6, R4, R2, !PT ;  /* 0x0000000204067209 */ /* 0x002fe40007810000 */
[----:B------:R-:W1:Y:S02]  /*1bc40*/  SHFL.BFLY PT, R2, R8, 0x2, 0x1f ;  /* 0x0c401f0008027f89 */ /* 0x000e6400000e0000 */
[----:B-1----:R-:W-:Y:S05]  /*1bc50*/  FMNMX.FTZ R4, R8, R2, !PT ;  /* 0x0000000208047209 */ /* 0x002fea0007810000 */
[----:B------:R1:W2:Y:S02]  /*1bc60*/  SHFL.BFLY PT, R2, R4, 0x1, 0x1f ;  /* 0x0c201f0004027f89 */ /* 0x0002a400000e0000 */
.L_x_3201:
        /* <DEDUP_REMOVED lines=32> */
[----:B------:R-:W-:Y:S01]  /*1be70*/  FFMA.FTZ R8, R187, c[0x0][0x2d0], -R5 ;  /* 0x0000b400bb087a23 */ /* 0x000fe20000010805 */
[----:B------:R-:W-:Y:S01]  /*1be80*/  MUFU.EX2 R14, R185 ;  /* 0x000000b9000e7308 */ /* 0x000fe20000000800 */
[----:B------:R-:W-:Y:S02]  /*1be90*/  FADD.FTZ R187, R13, R9 ;  /* 0x000000090dbb7221 */ /* 0x000fe40000010000 */
[C---:B------:R-:W-:Y:S02]  /*1bea0*/  FMUL.FTZ R33, R3.reuse, R153 ;  /* 0x0000009903217220 */ /* 0x040fe40000410000 */
[--C-:B------:R-:W-:Y:S02]  /*1beb0*/  FFMA.FTZ R10, R192, c[0x0][0x2d0], -R5.reuse ;  /* 0x0000b400c00a7a23 */ /* 0x100fe40000010805 */
[--C-:B------:R-:W-:Y:S02]  /*1bec0*/  FFMA.FTZ R177, R184, c[0x0][0x2d0], -R5.reuse ;  /* 0x0000b400b8b17a23 */ /* 0x100fe40000010805 */
[--C-:B------:R-:W-:Y:S01]  /*1bed0*/  FFMA.FTZ R182, R182, c[0x0][0x2d0], -R5.reuse ;  /* 0x0000b400b6b67a23 */ /* 0x100fe20000010805 */
[----:B------:R-:W1:Y:S01]  /*1bee0*/  MUFU.EX2 R2, R2 ;  /* 0x0000000200027308 */ /* 0x000e620000000800 */
[----:B------:R-:W-:Y:S02]  /*1bef0*/  FMUL.FTZ R20, R3, R164 ;  /* 0x000000a403147220 */ /* 0x000fe40000410000 */
[--C-:B------:R-:W-:Y:S02]  /*1bf00*/  FFMA.FTZ R192, R21, c[0x0][0x2d0], -R5.reuse ;  /* 0x0000b40015c07a23 */ /* 0x100fe40000010805 */
[C---:B------:R-:W-:Y:S02]  /*1bf10*/  FMUL.FTZ R21, R3.reuse, R165 ;  /* 0x000000a503157220 */ /* 0x040fe40000410000 */
[----:B------:R-:W-:Y:S02]  /*1bf20*/  FMUL.FTZ R9, R3, R173 ;  /* 0x000000ad03097220 */ /* 0x000fe40000410000 */
[--C-:B------:R-:W-:Y:S01]  /*1bf30*/  FFMA.FTZ R181, R180, c[0x0][0x2d0], -R5.reuse ;  /* 0x0000b400b4b57a23 */ /* 0x100fe20000010805 */
[----:B------:R2:W3:Y:S01]  /*1bf40*/  MUFU.EX2 R13, R8 ;  /* 0x00000008000d7308 */ /* 0x0004e20000000800 */
[--C-:B------:R-:W-:Y:S02]  /*1bf50*/  FFMA.FTZ R180, R179, c[0x0][0x2d0], -R5.reuse ;  /* 0x0000b400b3b47a23 */ /* 0x100fe40000010805 */
[C---:B------:R-:W-:Y:S02]  /*1bf60*/  FMUL.FTZ R16, R3.reuse, R168 ;  /* 0x000000a803107220 */ /* 0x040fe40000410000 */
[----:B------:R-:W-:Y:S02]  /*1bf70*/  FMUL.FTZ R17, R3, R169 ;  /* 0x000000a903117220 */ /* 0x000fe40000410000 */
[--C-:B------:R-:W-:Y:S02]  /*1bf80*/  FFMA.FTZ R183, R26, c[0x0][0x2d0], -R5.reuse ;  /* 0x0000b4001ab77a23 */ /* 0x100fe40000010805 */
[--C-:B------:R-:W-:Y:S01]  /*1bf90*/  FFMA.FTZ R184, R25, c[0x0][0x2d0], -R5.reuse ;  /* 0x0000b40019b87a23 */ /* 0x100fe20000010805 */
[----:B------:R-:W-:Y:S01]  /*1bfa0*/  MUFU.EX2 R165, R177 ;  /* 0x000000b100a57308 */ /* 0x000fe20000000800 */
[--C-:B------:R-:W-:Y:S02]  /*1bfb0*/  FFMA.FTZ R191, R23, c[0x0][0x2d0], -R5.reuse ;  /* 0x0000b40017bf7a23 */ /* 0x100fe40000010805 */
[----:B------:R-:W-:Y:S02]  /*1bfc0*/  FFMA.FTZ R190, R22, c[0x0][0x2d0], -R5 ;  /* 0x0000b40016be7a23 */ /* 0x000fe40000010805 */
[C---:B-1----:R-:W-:Y:S02]  /*1bfd0*/  FMUL.FTZ R34, R2.reuse, R154 ;  /* 0x0000009a02227220 */ /* 0x042fe40000410000 */
[C---:B------:R-:W-:Y:S02]  /*1bfe0*/  FMUL.FTZ R35, R2.reuse, R155 ;  /* 0x0000009b02237220 */ /* 0x040fe40000410000 */
[----:B------:R-:W1:Y:S01]  /*1bff0*/  LDSM.16.MT88.4 R152, [R196] ;  /* 0x00000000c498783b */ /* 0x000e620000004200 */
[C---:B------:R-:W-:Y:S01]  /*1c000*/  FMUL.FTZ R11, R2.reuse, R175 ;  /* 0x000000af020b7220 */ /* 0x040fe20000410000 */
[----:B------:R-:W-:Y:S01]  /*1c010*/  MUFU.EX2 R185, R183 ;  /* 0x000000b700b97308 */ /* 0x000fe20000000800 */
[C---:B------:R-:W-:Y:S02]  /*1c020*/  FMUL.FTZ R19, R2.reuse, R171 ;  /* 0x000000ab02137220 */ /* 0x040fe40000410000 */
[C---:B--2---:R-:W-:Y:S02]  /*1c030*/  FMUL.FTZ R8, R3.reuse, R172 ;  /* 0x000000ac03087220 */ /* 0x044fe40000410000 */
[----:B---3--:R-:W-:Y:S02]  /*1c040*/  FFMA.FTZ R164, R2, R233, R13 ;  /* 0x000000e902a47223 */ /* 0x008fe4000001000d */
[----:B------:R-:W-:Y:S02]  /*1c050*/  FFMA.FTZ R5, R18, c[0x0][0x2d0], -R5 ;  /* 0x0000b40012057a23 */ /* 0x000fe40000010805 */
[C---:B------:R-:W-:Y:S01]  /*1c060*/  FMUL.FTZ R18, R2.reuse, R170 ;  /* 0x000000aa02127220 */ /* 0x040fe20000410000 */
[----:B------:R-:W2:Y:S01]  /*1c070*/  MUFU.EX2 R172, R10 ;  /* 0x0000000a00ac7308 */ /* 0x000ea20000000800 */
[C---:B------:R-:W-:Y:S01]  /*1c080*/  FMUL.FTZ R22, R2.reuse, R166 ;  /* 0x000000a602167220 */ /* 0x040fe20000410000 */
[----:B------:R-:W-:Y:S01]  /*1c090*/  LDSM.16.MT88.4 R168, [R196+0x1000] ;  /* 0x00100000c4a8783b */ /* 0x000fe20000004200 */
        /* <DEDUP_REMOVED lines=11> */
[C---:B------:R-:W-:Y:S01]  /*1c150*/  FMUL.FTZ R36, R3.reuse, R36 ;  /* 0x0000002403247220 */ /* 0x040fe20000410000 */
[----:B------:R-:W-:Y:S01]  /*1c160*/  LDSM.16.MT88.4 R156, [R196+0x800] ;  /* 0x00080000c49c783b */ /* 0x000fe20000004200 */
[C---:B------:R-:W-:Y:S01]  /*1c170*/  FMUL.FTZ R37, R3.reuse, R37 ;  /* 0x0000002503257220 */ /* 0x040fe20000410000 */
[----:B--2---:R-:W-:Y:S01]  /*1c180*/  F2FP.PACK_AB R177, R172, R13 ;  /* 0x0000000dacb1723e */ /* 0x004fe200000000ff */
[C---:B------:R-:W-:Y:S02]  /*1c190*/  FMUL.FTZ R10, R2.reuse, R174 ;  /* 0x000000ae020a7220 */ /* 0x040fe40000410000 */
[C---:B------:R-:W-:Y:S02]  /*1c1a0*/  FMUL.FTZ R38, R2.reuse, R38 ;  /* 0x0000002602267220 */ /* 0x040fe40000410000 */
[C---:B------:R-:W-:Y:S01]  /*1c1b0*/  FMUL.FTZ R39, R2.reuse, R39 ;  /* 0x0000002702277220 */ /* 0x040fe20000410000 */
[----:B------:R-:W2:Y:S01]  /*1c1c0*/  MUFU.EX2 R13, R189 ;  /* 0x000000bd000d7308 */ /* 0x000ea20000000800 */
[C---:B------:R-:W-:Y:S02]  /*1c1d0*/  FMUL.FTZ R40, R3.reuse, R40 ;  /* 0x0000002803287220 */ /* 0x040fe40000410000 */
[----:B------:R-:W-:Y:S01]  /*1c1e0*/  FMUL.FTZ R41, R3, R41 ;  /* 0x0000002903297220 */ /* 0x000fe20000410000 */
[----:B---3--:R-:W-:Y:S01]  /*1c1f0*/  F2FP.PACK_AB R179, R233, R165 ;  /* 0x000000a5e9b3723e */ /* 0x008fe200000000ff */
[C---:B------:R-:W-:Y:S02]  /*1c200*/  FMUL.FTZ R42, R2.reuse, R42 ;  /* 0x0000002a022a7220 */ /* 0x040fe40000410000 */
[C---:B------:R-:W-:Y:S02]  /*1c210*/  FMUL.FTZ R43, R2.reuse, R43 ;  /* 0x0000002b022b7220 */ /* 0x040fe40000410000 */
[C---:B------:R-:W-:Y:S01]  /*1c220*/  FMUL.FTZ R44, R3.reuse, R44 ;  /* 0x0000002c032c7220 */ /* 0x040fe20000410000 */
[----:B------:R-:W-:Y:S01]  /*1c230*/  MUFU.EX2 R186, R180 ;  /* 0x000000b400ba7308 */ /* 0x000fe20000000800 */
[C---:B-1----:R-:W-:Y:S05]  /*1c240*/  HMMA.16816.F32 R8, R176.reuse, R152, R8 ;  /* 0x00000098b008723c */ /* 0x042fea0000001808 */
        /* <DEDUP_REMOVED lines=115> */
[----:B------:R-:W2:Y:S10]  /*1c980*/  MUFU.EX2 R188, R181 ;  /* 0x000000b500bc7308 */ /* 0x000eb40000000800 */
[----:B------:R-:W4:Y:S01]  /*1c990*/  MUFU.EX2 R181, R191 ;  /* 0x000000bf00b57308 */ /* 0x000f220000000800 */
[C---:B---3--:R-:W-:Y:S01]  /*1c9a0*/  FADD.FTZ R2, R3.reuse, R2 ;  /* 0x0000000203027221 */ /* 0x048fe20000010000 */
[C---:B-1----:R-:W-:Y:S03]  /*1c9b0*/  HMMA.16816.F32 R52, R176.reuse, R152, R52 ;  /* 0x00000098b034723c */ /* 0x042fe60000001834 */
[----:B------:R-:W-:Y:S04]  /*1c9c0*/  FADD.FTZ R2, R160, R2 ;  /* 0x00000002a0027221 */ /* 0x000fe80000010000 */
        /* <DEDUP_REMOVED lines=39> */
[----:B----4-:R-:W-:Y:S02]  /*1cc40*/  F2FP.PACK_AB R177, R182, R181 ;  /* 0x000000b5b6b1723e */ /* 0x010fe400000000ff */
[----:B------:R-:W-:Y:S03]  /*1cc50*/  F2FP.PACK_AB R179, R5, R180 ;  /* 0x000000b405b3723e */ /* 0x000fe600000000ff */
[C---:B------:R-:W-:Y:S02]  /*1cc60*/  HMMA.16816.F32 R8, R152.reuse, R156, R8 ;  /* 0x0000009c9808723c */ /* 0x040fe40000001808 */
[----:B------:R-:W-:Y:S03]  /*1cc70*/  MUFU.EX2 R14, R193 ;  /* 0x000000c1000e7308 */ /* 0x000fe60000000800 */
        /* <DEDUP_REMOVED lines=51> */
[----:B------:R-:W-:Y:S02]  /*1cfb0*/  FADD.FTZ R234, R14, R2 ;  /* 0x000000020eea7221 */ /* 0x000fe40000010000 */
        /* <DEDUP_REMOVED lines=18> */
[----:B------:R-:W-:Y:S01]  /*1d0e0*/  IADD3 R2, R217, -0x1, RZ ;  /* 0xffffffffd9027810 */ /* 0x000fe20007ffe0ff */
[----:B------:R-:W-:Y:S01]  /*1d0f0*/  FADD.FTZ R233, R5, R3 ;  /* 0x0000000305e97221 */ /* 0x000fe20000010000 */
[----:B------:R-:W-:Y:S02]  /*1d100*/  MOV R5, R4 ;  /* 0x0000000400057202 */ /* 0x000fe40000000f00 */
[----:B------:R-:W-:Y:S01]  /*1d110*/  MOV R217, R2 ;  /* 0x0000000200d97202 */ /* 0x000fe20000000f00 */
        /* <DEDUP_REMOVED lines=41> */
.L_x_3095:
[----:B------:R-:W-:Y:S05]  /*1d3b0*/  BRA.DIV ~URZ, `(.L_x_3108) ;  /* 0x000078b27f007947 */ /* 0x000fea000b800000 */
[----:B------:R1:W2:Y:S02]  /*1d3c0*/  SHFL.BFLY PT, R2, R234, 0x2, 0x1f ;  /* 0x0c401f00ea027f89 */ /* 0x0002a400000e0000 */
.L_x_3202:
[----:B--2---:R-:W-:Y:S01]  /*1d3d0*/  FADD.FTZ R4, R2, R234 ;  /* 0x000000ea02047221 */ /* 0x004fe20000010000 */
[----:B------:R-:W-:Y:S05]  /*1d3e0*/  BRA.DIV ~URZ, `(.L_x_3109) ;  /* 0x000078e27f007947 */ /* 0x000fea000b800000 */
[----:B------:R-:W2:Y:S02]  /*1d3f0*/  SHFL.BFLY PT, R2, R4, 0x1, 0x1f ;  /* 0x0c201f0004027f89 */ /* 0x000ea400000e0000 */
[----:B--2---:R-:W-:-:S02]  /*1d400*/  FADD.FTZ R8, R4, R2 ;  /* 0x0000000204087221 */ /* 0x004fc40000010000 */
[----:B------:R-:W2:Y:S02]  /*1d410*/  SHFL.BFLY PT, R2, R233, 0x2, 0x1f ;  /* 0x0c401f00e9027f89 */ /* 0x000ea400000e0000 */
[----:B--2---:R-:W-:-:S05]  /*1d420*/  FADD.FTZ R4, R2, R233 ;  /* 0x000000e902047221 */ /* 0x004fca0000010000 */
[----:B------:R2:W3:Y:S02]  /*1d430*/  SHFL.BFLY PT, R2, R4, 0x1, 0x1f ;  /* 0x0c201f0004027f89 */ /* 0x0004e400000e0000 */
.L_x_3203:
[----:B------:R-:W-:Y:S01]  /*1d440*/  FSETP.NE.FTZ.AND P0, PT, R8, RZ, PT ;  /* 0x000000ff0800720b */ /* 0x000fe20003f15000 */
[----:B--23--:R-:W-:Y:S01]  /*1d450*/  FADD.FTZ R4, R2, R4 ;  /* 0x0000000402047221 */ /* 0x00cfe20000010000 */
[----:B------:R-:W-:Y:S02]  /*1d460*/  MOV R3, RZ ;  /* 0x000000ff00037202 */ /* 0x000fe40000000f00 */
[----:B------:R-:W-:Y:S02]  /*1d470*/  MOV R20, 0xff800000 ;  /* 0xff80000000147802 */ /* 0x000fe40000000f00 */
[----:B------:R-:W-:-:S07]  /*1d480*/  MOV R21, 0xff800000 ;  /* 0xff80000000157802 */ /* 0x000fce0000000f00 */
[----:B------:R-:W2:Y:S01]  /*1d490*/  @P0 MUFU.LG2 R2, R8 ;  /* 0x0000000800020308 */ /* 0x000ea20000000c00 */
[----:B------:R-:W-:-:S07]  /*1d4a0*/  @P0 MOV R9, 0x3f317218 ;  /* 0x3f31721800090802 */ /* 0x000fce0000000f00 */
[----:B------:R2:W3:Y:S02]  /*1d4b0*/  @P0 MUFU.RCP R3, R8 ;  /* 0x0000000800030308 */ /* 0x0004e40000001000 */
[----:B--2---:R-:W-:Y:S02]  /*1d4c0*/  @P0 FMUL.FTZ R8, R2, 0.69314718246459960938 ;  /* 0x3f31721802080820 */ /* 0x004fe40000410000 */
[----:B------:R-:W-:Y:S02]  /*1d4d0*/  @P0 FMUL.FTZ R2, R9, c[0x0][0x2d0] ;  /* 0x0000b40009020a20 */ /* 0x000fe40000410000 */
[C---:B---3--:R-:W-:Y:S02]  /*1d4e0*/  FMUL.FTZ R34, R3.reuse, R160 ;  /* 0x000000a003227220 */ /* 0x048fe40000410000 */
        /* <DEDUP_REMOVED lines=20> */
[C---:B------:R-:W-:Y:S02]  /*1d630*/  FMUL.FTZ R165, R3.reuse, R129 ;  /* 0x0000008103a57220 */ /* 0x040fe40000410000 */
        /* <DEDUP_REMOVED lines=16> */
[----:B---3--:R-:W-:Y:S02]  /*1d740*/  @P0 FMUL.FTZ R4, R4, 0.69314718246459960938 ;  /* 0x3f31721804040820 */ /* 0x008fe40000410000 */
        /* <DEDUP_REMOVED lines=99> */
.L_x_2992:
[----:B------:R2:W5:Y:S04]  /*1dd80*/  LDL R5, [R1+0x10] ;  /* 0x0000100001057983 */ /* 0x0005680000100800 */
[----:B------:R-:W3:Y:S01]  /*1dd90*/  S2R R3, SR_TID.X ;  /* 0x0000000000037919 */ /* 0x000ee20000002100 */
[----:B------:R-:W-:Y:S01]  /*1dda0*/  BSSY B0, `(.L_x_3110) ;  /* 0x0000011000007945 */ /* 0x000fe20003800000 */
[----:B---3--:R-:W-:-:S13]  /*1ddb0*/  LOP3.LUT P0, RZ, R3, 0xff, RZ, 0xc0, !PT ;  /* 0x000000ff03ff7812 */ /* 0x008fda000780c0ff */
[----:B------:R-:W-:Y:S05]  /*1ddc0*/  @P0 BRA `(.L_x_3111) ;  /* 0x000000e000000947 */ /* 0x000fea0003800000 */
[----:B--2---:R-:W2:Y:S01]  /*1ddd0*/  S2R R3, SR_LANEID ;  /* 0x0000000000037919 */ /* 0x004ea20000000000 */
[----:B------:R-:W-:Y:S01]  /*1dde0*/  VOTEU.ANY UR4, UPT, PT ;  /* 0x0000000000047886 */ /* 0x000fe200038e0100 */
[----:B------:R-:W-:Y:S01]  /*1ddf0*/  IMAD.MOV.U32 R8, RZ, RZ, c[0x0][0x560] ;  /* 0x00015800ff087624 */ /* 0x000fe200078e00ff */
[----:B----4-:R-:W2:Y:S01]  /*1de00*/  FLO.U32 R4, UR4 ;  /* 0x0000000400047d00 */ /* 0x010ea200080e0000 */
        /* <DEDUP_REMOVED lines=8> */
[----:B---3-5:R-:W-:-:S05]  /*1de90*/  IADD3 R5, R4, c[0x0][0xc], R3 ;  /* 0x0000030004057a10 */ /* 0x028fca0007ffe003 */
[----:B------:R2:W-:Y:S02]  /*1dea0*/  STL [R1+0x10], R5 ;  /* 0x0000100501007387 */ /* 0x0005e40000100800 */
.L_x_3111:
[----:B--2---:R-:W-:Y:S05]  /*1deb0*/  BSYNC B0 ;  /* 0x0000000000007941 */ /* 0x004fea0003800000 */
.L_x_3110:
[----:B------:R-:W-:Y:S01]  /*1dec0*/  PRMT R2, R2, 0x9910, RZ ;  /* 0x0000991002027816 */ /* 0x000fe200000000ff */
[----:B------:R-:W-:Y:S01]  /*1ded0*/  BSSY B1, `(.L_x_3112) ;  /* 0x0000414000017945 */ /* 0x000fe20003800000 */
[----:B-----5:R-:W-:Y:S02]  /*1dee0*/  IMAD.MOV.U32 R28, RZ, RZ, R5 ;  /* 0x000000ffff1c7224 */ /* 0x020fe400078e0005 */
[----:B------:R-:W-:-:S13]  /*1def0*/  ISETP.NE.AND P0, PT, R2, RZ, PT ;  /* 0x000000ff0200720c */ /* 0x000fda0003f05270 */
[----:B------:R-:W-:Y:S05]  /*1df00*/  @!P0 BRA `(.L_x_3113) ;  /* 0x000033b000008947 */ /* 0x000fea0003800000 */
[----:B----4-:R-:W2:Y:S04]  /*1df10*/  LDL R4, [R1+0x34] ;  /* 0x0000340001047983 */ /* 0x010ea80000100800 */
        /* <DEDUP_REMOVED lines=109> */
[----:B-1----:R-:W2:Y:S04]  /*1e5f0*/  LDL.LU R4, [R1+0x24] ;  /* 0x0000240001047983 */ /* 0x002ea80000300800 */
[----:B------:R-:W2:Y:S01]  /*1e600*/  LDL.LU R8, [R1+0x28] ;  /* 0x0000280001087983 */ /* 0x000ea20000300800 */
[----:B------:R-:W-:-:S02]  /*1e610*/  F2FP.PACK_AB R3, R109, R108 ;  /* 0x0000006c6d03723e */ /* 0x000fc400000000ff */
[----:B------:R-:W-:-:S03]  /*1e620*/  F2FP.PACK_AB R2, R95, R94 ;  /* 0x0000005e5f02723e */ /* 0x000fc600000000ff */
[----:B------:R1:W-:Y:S04]  /*1e630*/  STS [R14+0xc000], R3 ;  /* 0x00c000030e007388 */ /* 0x0003e80000000800 */
[----:B------:R4:W-:Y:S01]  /*1e640*/  STS [R14+0xc400], R2 ;  /* 0x00c400020e007388 */ /* 0x0009e20000000800 */
[----:B-1----:R-:W-:Y:S02]  /*1e650*/  F2FP.PACK_AB R3, R113, R112 ;  /* 0x000000707103723e */ /* 0x002fe400000000ff */
[----:B----4-:R-:W-:-:S03]  /*1e660*/  F2FP.PACK_AB R2, R99, R98 ;  /* 0x000000626302723e */ /* 0x010fc600000000ff */
        /* <DEDUP_REMOVED lines=10> */
[----:B------:R-:W-:Y:S02]  /*1e710*/  ISETP.NE.U32.AND P0, PT, RZ, c[0x0][0x508], PT ;  /* 0x00014200ff007a0c */ /* 0x000fe40003f05070 */
[----:B------:R-:W-:Y:S01]  /*1e720*/  ISETP.NE.U32.AND P2, PT, RZ, c[0x0][0x500], PT ;  /* 0x00014000ff007a0c */ /* 0x000fe20003f45070 */
[----:B------:R-:W-:Y:S01]  /*1e730*/  IMAD.MOV.U32 R13, RZ, RZ, c[0x0][0x388] ;  /* 0x0000e200ff0d7624 */ /* 0x000fe200078e00ff */
[----:B------:R-:W3:Y:S01]  /*1e740*/  LDL.LU R6, [R1+0x14] ;  /* 0x0000140001067983 */ /* 0x000ee20000300800 */
[----:B------:R-:W-:-:S02]  /*1e750*/  ISETP.NE.AND.EX P1, PT, RZ, c[0x0][0x50c], PT, P0 ;  /* 0x00014300ff007a0c */ /* 0x000fc40003f25300 */
        /* <DEDUP_REMOVED lines=10> */
[----:B------:R-:W-:Y:S04]  /*1e800*/  STS [R5+0xc000], R3 ;  /* 0x00c0000305007388 */ /* 0x000fe80000000800 */
        /* <DEDUP_REMOVED lines=8> */
[----:B-1----:R-:W-:-:S06]  /*1e890*/  IMAD.MOV.U32 R3, RZ, RZ, RZ ;  /* 0x000000ffff037224 */ /* 0x002fcc00078e00ff */
[----:B------:R1:W5:Y:S01]  /*1e8a0*/  @P2 LDG.E R3, [R4.64] ;  /* 0x0000000604032981 */ /* 0x000362000c1e1900 */
[----:B---3--:R-:W-:-:S04]  /*1e8b0*/  ISETP.NE.AND P0, PT, R6, RZ, PT ;  /* 0x000000ff0600720c */ /* 0x008fc80003f05270 */
[----:B------:R-:W-:Y:S01]  /*1e8c0*/  SEL R2, R6, c[0x0][0x3d4], P0 ;  /* 0x0000f50006027a07 */ /* 0x000fe20000000000 */
[----:B------:R-:W-:Y:S05]  /*1e8d0*/  @P1 BRA `(.L_x_3114) ;  /* 0x0000004000001947 */ /* 0x000fea0003800000 */
[----:B-1----:R-:W-:Y:S05]  /*1e8e0*/  @!P2 BRA `(.L_x_3114) ;  /* 0x000000300000a947 */ /* 0x002fea0003800000 */
[----:B-----5:R1:W2:Y:S04]  /*1e8f0*/  LDG.E R13, [R4.64] ;  /* 0x00000006040d7981 */ /* 0x0202a8000c1e1900 */
[----:B-1----:R-:W2:Y:S02]  /*1e900*/  LDG.E R4, [R4.64+0x4] ;  /* 0x0000040604047981 */ /* 0x002ea4000c1e1900 */
[----:B--2---:R-:W-:Y:S02]  /*1e910*/  IADD3 R13, -R13, R4, RZ ;  /* 0x000000040d0d7210 */ /* 0x004fe40007ffe1ff */
.L_x_3114:
[----:B-1----:R-:W2:Y:S04]  /*1e920*/  LDL.LU R6, [R1+0x2c] ;  /* 0x00002c0001067983 */ /* 0x002ea80000300800 */
[----:B------:R-:W3:Y:S04]  /*1e930*/  LDL.LU R5, [R1+0x18] ;  /* 0x0000180001057983 */ /* 0x000ee80000300800 */
[----:B------:R-:W4:Y:S04]  /*1e940*/  LDL.LU R4, [R1+0x30] ;  /* 0x0000300001047983 */ /* 0x000f280000300800 */
[----:B------:R-:W4:Y:S04]  /*1e950*/  LDL R31, [R1+0x54] ;  /* 0x00005400011f7983 */ /* 0x000f280000100800 */
[----:B------:R-:W4:Y:S04]  /*1e960*/  LDL R30, [R1+0x20] ;  /* 0x00002000011e7983 */ /* 0x000f280000100800 */
[----:B------:R-:W4:Y:S01]  /*1e970*/  LDL R29, [R1] ;  /* 0x00000000011d7983 */ /* 0x000f220000100800 */
[----:B------:R-:W-:Y:S01]  /*1e980*/  IMAD.MOV.U32 R17, RZ, RZ, 0x368 ;  /* 0x00000368ff117424 */ /* 0x000fe200078e00ff */
[----:B------:R-:W-:-:S02]  /*1e990*/  ISETP.GT.AND P2, PT, R2, 0x1, PT ;  /* 0x000000010200780c */ /* 0x000fc40003f44270 */
        /* <DEDUP_REMOVED lines=10> */
[----:B------:R-:W-:Y:S01]  /*1ea40*/  IMAD.WIDE.U32 R10, R14, R5, RZ ;  /* 0x000000050e0a7225 */ /* 0x000fe200078e00ff */
[----:B-----5:R-:W-:-:S03]  /*1ea50*/  SHF.R.S32.HI R14, RZ, 0x1f, R3 ;  /* 0x0000001fff0e7819 */ /* 0x020fc60000011403 */
        /* <DEDUP_REMOVED lines=13> */
[----:B------:R-:W-:-:S04]  /*1eb30*/  IMAD.IADD R4, R30, 0x1, R29 ;  /* 0x000000011e047824 */ /* 0x000fc800078e021d */
        /* <DEDUP_REMOVED lines=43> */
[----:B------:R-:W-:Y:S01]  /*1edf0*/  SHF.R.S32.HI R4, RZ, 0x1f, R2 ;  /* 0x0000001fff047819 */ /* 0x000fe20000011402 */
[C---:B-1----:R-:W-:Y:S01]  /*1ee00*/  IMAD.WIDE.U32 R8, R3.reuse, c[0x0][0x3a0], RZ ;  /* 0x0000e80003087a25 */ /* 0x042fe200078e00ff */
[----:B------:R-:W-:Y:S01]  /*1ee10*/  IADD3 R6, R0, R29, RZ ;  /* 0x0000001d00067210 */ /* 0x000fe20007ffe0ff */
[----:B------:R1:W2:Y:S02]  /*1ee20*/  LDS.128 R36, [R216+0x80] ;  /* 0x00008000d8247984 */ /* 0x0002a40000000c00 */
[----:B------:R-:W-:-:S02]  /*1ee30*/  IMAD R3, R3, c[0x0][0x3a4], R14 ;  /* 0x0000e90003037a24 */ /* 0x000fc400078e020e */
[----:B------:R-:W-:Y:S01]  /*1ee40*/  IMAD R4, R4, c[0x0][0x3f0], RZ ;  /* 0x0000fc0004047a24 */ /* 0x000fe200078e02ff */
[----:B------:R1:W3:Y:S01]  /*1ee50*/  LDS.128 R52, [R216+0x1080] ;  /* 0x00108000d8347984 */ /* 0x0002e20000000c00 */
[----:B------:R-:W-:Y:S01]  /*1ee60*/  @P3 IMAD.HI.U32 R10, R6, c[0x0][0x4ec], RZ ;  /* 0x00013b00060a3a27 */ /* 0x000fe200078e00ff */
[----:B------:R-:W-:Y:S02]  /*1ee70*/  IADD3 R9, R9, R3, RZ ;  /* 0x0000000309097210 */ /* 0x000fe40007ffe0ff */
        /* <DEDUP_REMOVED lines=8> */
[----:B------:R-:W-:Y:S02]  /*1ef00*/  MOV R4, R8 ;  /* 0x0000000800047202 */ /* 0x000fe40000000f00 */
[----:B------:R1:W1:Y:S01]  /*1ef10*/  LDS.128 R48, [R216+0x5080] ;  /* 0x00508000d8307984 */ /* 0x0002620000000c00 */
[----:B------:R-:W-:Y:S02]  /*1ef20*/  SHF.R.S32.HI R8, RZ, 0x1f, R3 ;  /* 0x0000001fff087819 */ /* 0x000fe40000011403 */
        /* <DEDUP_REMOVED lines=11> */
[----:B------:R-:W-:-:S02]  /*1efe0*/  SHF.R.S32.HI R4, RZ, 0x1f, R6 ;  /* 0x0000001fff047819 */ /* 0x000fc40000011406 */
[----:B------:R-:W-:Y:S01]  /*1eff0*/  IADD3 R5, R143, R29, RZ ;  /* 0x0000001d8f057210 */ /* 0x000fe20007ffe0ff */
        /* <DEDUP_REMOVED lines=12> */
[----:B------:R1:W1:Y:S01]  /*1f0c0*/  LDS.128 R72, [R216+0xf080] ;  /* 0x00f08000d8487984 */ /* 0x0002620000000c00 */
[----:B------:R-:W-:Y:S05]  /*1f0d0*/  BRA.DIV ~URZ, `(.L_x_3116) ;  /* 0x00005cd27f007947 */ /* 0x000fea000b800000 */
[----:B--234-:R2:W3:Y:S02]  /*1f0e0*/  SHFL.IDX PT, R4, R6, RZ, 0x181f ;  /* 0x00181fff06047589 */ /* 0x01c4e400000e0000 */
.L_x_3204:
[----:B------:R-:W-:Y:S05]  /*1f0f0*/  BRA.DIV ~URZ, `(.L_x_3117) ;  /* 0x00005d227f007947 */ /* 0x000fea000b800000 */
[----:B------:R4:W2:Y:S02]  /*1f100*/  SHFL.IDX PT, R2, R16, RZ, 0x181f ;  /* 0x00181fff10027589 */ /* 0x0008a400000e0000 */
.L_x_3205:
        /* <DEDUP_REMOVED lines=19> */
.L_x_3119:
[----:B------:R-:W-:Y:S05]  /*1f240*/  BSYNC B0 ;  /* 0x0000000000007941 */ /* 0x000fea0003800000 */
.L_x_3118:
[----:B------:R-:W-:Y:S05]  /*1f250*/  BRA.DIV ~URZ, `(.L_x_3120) ;  /* 0x00005c327f007947 */ /* 0x000fea000b800000 */
[----:B---3--:R3:W4:Y:S04]  /*1f260*/  SHFL.IDX PT, R4, R6, 0x1, 0x181f ;  /* 0x00381f0006047f89 */ /* 0x00872800000e0000 */
[----:B--2---:R3:W2:Y:S02]  /*1f270*/  SHFL.IDX PT, R2, R16, 0x1, 0x181f ;  /* 0x00381f0010027f89 */ /* 0x0046a400000e0000 */
.L_x_3206:
        /* <DEDUP_REMOVED lines=20> */
.L_x_3122:
[----:B------:R-:W-:Y:S05]  /*1f3c0*/  BSYNC B0 ;  /* 0x0000000000007941 */ /* 0x000fea0003800000 */
.L_x_3121:
[----:B------:R-:W-:Y:S05]  /*1f3d0*/  BRA.DIV ~URZ, `(.L_x_3123) ;  /* 0x00005b827f007947 */ /* 0x000fea000b800000 */
[----:B----4-:R4:W3:Y:S02]  /*1f3e0*/  SHFL.IDX PT, R4, R6, 0x2, 0x181f ;  /* 0x00581f0006047f89 */ /* 0x0108e400000e0000 */
.L_x_3207:
[----:B------:R-:W-:Y:S05]  /*1f3f0*/  BRA.DIV ~URZ, `(.L_x_3124) ;  /* 0x00005bd27f007947 */ /* 0x000fea000b800000 */
[----:B--2---:R2:W4:Y:S02]  /*1f400*/  SHFL.IDX PT, R2, R16, 0x2, 0x181f ;  /* 0x00581f0010027f89 */ /* 0x00452400000e0000 */
.L_x_3208:
        /* <DEDUP_REMOVED lines=20> */
.L_x_3126:
[----:B------:R-:W-:Y:S05]  /*1f550*/  BSYNC B0 ;  /* 0x0000000000007941 */ /* 0x000fea0003800000 */
.L_x_3125:
[----:B------:R-:W-:Y:S05]  /*1f560*/  BRA.DIV ~URZ, `(.L_x_3127) ;  /* 0x00005ad27f007947 */ /* 0x000fea000b800000 */
[----:B---3--:R3:W2:Y:S04]  /*1f570*/  SHFL.IDX PT, R4, R6, 0x3, 0x181f ;  /* 0x00781f0006047f89 */ /* 0x0086a800000e0000 */
[----:B----4-:R3:W4:Y:S02]  /*1f580*/  SHFL.IDX PT, R2, R16, 0x3, 0x181f ;  /* 0x00781f0010027f89 */ /* 0x01072400000e0000 */
.L_x_3209:
        /* <DEDUP_REMOVED lines=21> */
.L_x_3115:
[----:B------:R-:W2:Y:S01]  /*1f6e0*/  LDL.LU R6, [R1+0x54] ;  /* 0x0000540001067983 */ /* 0x000ea20000300800 */
[----:B------:R-:W-:Y:S02]  /*1f6f0*/  IMAD R14, R14, c[0x0][0x408], RZ ;  /* 0x000102000e0e7a24 */ /* 0x000fe400078e02ff */
[----:B-1----:R-:W-:-:S04]  /*1f700*/  IMAD.WIDE.U32 R8, R3, c[0x0][0x408], RZ ;  /* 0x0001020003087a25 */ /* 0x002fc800078e00ff */
[----:B------:R-:W-:Y:S01]  /*1f710*/  IMAD R14, R3, c[0x0][0x40c], R14 ;  /* 0x00010300030e7a24 */ /* 0x000fe200078e020e */
[----:B------:R-:W-:-:S04]  /*1f720*/  SHF.R.S32.HI R3, RZ, 0x1f, R2 ;  /* 0x0000001fff037819 */ /* 0x000fc80000011402 */
[----:B------:R-:W-:Y:S01]  /*1f730*/  IADD3 R9, R9, R14, RZ ;  /* 0x0000000e09097210 */ /* 0x000fe20007ffe0ff */
[----:B------:R-:W-:-:S04]  /*1f740*/  IMAD R3, R3, c[0x0][0x440], RZ ;  /* 0x0001100003037a24 */ /* 0x000fc800078e02ff */
[----:B------:R-:W-:-:S04]  /*1f750*/  IMAD.WIDE.U32 R8, R5, c[0x0][0x438], R8 ;  /* 0x00010e0005087a25 */ /* 0x000fc800078e0008 */
[----:B------:R-:W-:-:S04]  /*1f760*/  IMAD R9, R5, c[0x0][0x43c], R9 ;  /* 0x00010f0005097a24 */ /* 0x000fc800078e0209 */
        /* <DEDUP_REMOVED lines=13> */
[----:B------:R-:W-:-:S04]  /*1f840*/  SHF.R.S32.HI R3, RZ, 0x1f, R2 ;  /* 0x0000001fff037819 */ /* 0x000fc80000011402 */
[----:B------:R-:W-:Y:S01]  /*1f850*/  SHF.R.S32.HI R5, RZ, 0x1f, R4 ;  /* 0x0000001fff057819 */ /* 0x000fe20000011404 */
[----:B------:R-:W-:-:S04]  /*1f860*/  IMAD R3, R3, c[0x0][0x430], RZ ;  /* 0x00010c0003037a24 */ /* 0x000fc800078e02ff */
[----:B------:R-:W-:Y:S02]  /*1f870*/  IMAD R2, R2, c[0x0][0x434], R3 ;  /* 0x00010d0002027a24 */ /* 0x000fe400078e0203 */
[----:B------:R-:W-:-:S03]  /*1f880*/  IMAD R5, R5, c[0x0][0x428], RZ ;  /* 0x00010a0005057a24 */ /* 0x000fc600078e02ff */
[----:B------:R-:W-:Y:S02]  /*1f890*/  IADD3 R3, R9, R2, RZ ;  /* 0x0000000209037210 */ /* 0x000fe40007ffe0ff */
[----:B------:R-:W-:-:S05]  /*1f8a0*/  MOV R2, R8 ;  /* 0x0000000800027202 */ /* 0x000fca0000000f00 */
[----:B------:R-:W-:-:S04]  /*1f8b0*/  IMAD.WIDE.U32 R2, R4, c[0x0][0x428], R2 ;  /* 0x00010a0004027a25 */ /* 0x000fc800078e0002 */
[----:B------:R-:W-:Y:S01]  /*1f8c0*/  IMAD R4, R4, c[0x0][0x42c], R5 ;  /* 0x00010b0004047a24 */ /* 0x000fe200078e0205 */
[----:B------:R-:W-:-:S04]  /*1f8d0*/  LEA R6, P1, R2, c[0x0][0x400], 0x2 ;  /* 0x0001000002067a11 */ /* 0x000fc800078210ff */
[----:B------:R-:W-:-:S04]  /*1f8e0*/  IADD3 R4, R3, R4, RZ ;  /* 0x0000000403047210 */ /* 0x000fc80007ffe0ff */
[----:B------:R-:W-:Y:S01]  /*1f8f0*/  LEA.HI.X R5, R2, c[0x0][0x404], R4, 0x2, P1 ;  /* 0x0001010002057a11 */ /* 0x000fe200008f1404 */
[----:B------:R-:W-:Y:S05]  /*1f900*/  BRA.DIV ~URZ, `(.L_x_3129) ;  /* 0x000058027f007947 */ /* 0x000fea000b800000 */
[----:B------:R1:W2:Y:S02]  /*1f910*/  SHFL.IDX PT, R4, R5, RZ, 0x1c1f ;  /* 0x001c1fff05047589 */ /* 0x0002a400000e0000 */
.L_x_3210:
[----:B------:R-:W-:Y:S05]  /*1f920*/  BRA.DIV ~URZ, `(.L_x_3130) ;  /* 0x000058527f007947 */ /* 0x000fea000b800000 */
[----:B------:R3:W4:Y:S02]  /*1f930*/  SHFL.IDX PT, R2, R6, RZ, 0x1c1f ;  /* 0x001c1fff06027589 */ /* 0x00072400000e0000 */
.L_x_3211:
        /* <DEDUP_REMOVED lines=32> */
[----:B------:R-:W2:Y:S03]  /*1fb40*/  LDL R27, [R1+0xa4] ;  /* 0x0000a400011b7983 */ /* 0x000ea60000100800 */
[----:B------:R-:W-:Y:S01]  /*1fb50*/  @!P0 LEA.HI.X R9, R11, R4, R30, 0x2, P1 ;  /* 0x000000040b098211 */ /* 0x000fe200008f141e */
[----:B------:R-:W2:Y:S01]  /*1fb60*/  LDL R26, [R1+0x138] ;  /* 0x00013800011a7983 */ /* 0x000ea20000100800 */
[----:B------:R-:W-:-:S03]  /*1fb70*/  ISETP.GE.AND P1, PT, R14, c[0x0][0x3c8], PT ;  /* 0x0000f2000e007a0c */ /* 0x000fc60003f26270 */
[----:B------:R1:W-:Y:S04]  /*1fb80*/  @!P0 ST.E.64 [R8.64], R32 ;  /* 0x0000002008008985 */ /* 0x0003e8000c101b06 */
[----:B------:R-:W2:Y:S04]  /*1fb90*/  LDL R11, [R1+0xb8] ;  /* 0x0000b800010b7983 */ /* 0x000ea80000100800 */
[----:B------:R-:W4:Y:S01]  /*1fba0*/  LDL R30, [R1+0xac] ;  /* 0x0000ac00011e7983 */ /* 0x000f220000100800 */
[----:B-1----:R-:W-:-:S03]  /*1fbb0*/  @!P2 LEA R8, P0, R17, R2, 0x2 ;  /* 0x000000021108a211 */ /* 0x002fc600078010ff */
[----:B------:R-:W4:Y:S01]  /*1fbc0*/  LDL R32, [R1+0x7c] ;  /* 0x00007c0001207983 */ /* 0x000f220000100800 */
[----:B------:R-:W-:-:S03]  /*1fbd0*/  @!P2 LEA.HI.X R9, R17, R4, R21, 0x2, P0 ;  /* 0x000000041109a211 */ /* 0x000fc600000f1415 */
[----:B------:R-:W4:Y:S04]  /*1fbe0*/  LDL R33, [R1+0x118] ;  /* 0x0001180001217983 */ /* 0x000f280000100800 */
[----:B------:R1:W-:Y:S01]  /*1fbf0*/  @!P2 ST.E.64 [R8.64], R34 ;  /* 0x000000220800a985 */ /* 0x0003e2000c101b06 */
[----:B------:R-:W-:-:S03]  /*1fc00*/  ISETP.GE.AND P2, PT, R10, c[0x0][0x3c8], PT ;  /* 0x0000f2000a007a0c */ /* 0x000fc60003f46270 */
[----:B------:R-:W4:Y:S04]  /*1fc10*/  LDL R21, [R1+0x158] ;  /* 0x0001580001157983 */ /* 0x000f280000100800 */
        /* <DEDUP_REMOVED lines=16> */
[----:B-----5:R-:W-:Y:S02]  /*1fd20*/  @!P1 LEA.HI.X R9, R19, R4, R20, 0x2, P0 ;  /* 0x0000000413099211 */ /* 0x020fe400000f1414 */
[----:B------:R-:W5:Y:S04]  /*1fd30*/  LDL R20, [R1+0x14c] ;  /* 0x00014c0001147983 */ /* 0x000f680000100800 */
[----:B------:R1:W-:Y:S04]  /*1fd40*/  @!P1 ST.E.64 [R8.64], R36 ;  /* 0x0000002408009985 */ /* 0x0003e8000c101b06 */
[----:B------:R-:W5:Y:S01]  /*1fd50*/  LDL R19, [R1+0xa0] ;  /* 0x0000a00001137983 */ /* 0x000f620000100800 */
[----:B-1----:R-:W-:-:S03]  /*1fd60*/  @!P2 LEA R8, P0, R15, R2, 0x2 ;  /* 0x000000020f08a211 */ /* 0x002fc600078010ff */
[----:B------:R-:W5:Y:S01]  /*1fd70*/  LDL R36, [R1+0x84] ;  /* 0x0000840001247983 */ /* 0x000f620000100800 */
[----:B---3--:R-:W-:-:S03]  /*1fd80*/  @!P2 LEA.HI.X R9, R15, R4, R24, 0x2, P0 ;  /* 0x000000040f09a211 */ /* 0x008fc600000f1418 */
[----:B------:R-:W3:Y:S04]  /*1fd90*/  LDL R37, [R1+0x120] ;  /* 0x0001200001257983 */ /* 0x000ee80000100800 */
[----:B------:R-:W3:Y:S04]  /*1fda0*/  LDL R15, [R1+0x144] ;  /* 0x00014400010f7983 */ /* 0x000ee80000100800 */
[----:B------:R-:W3:Y:S01]  /*1fdb0*/  LDL R24, [R1+0x13c] ;  /* 0x00013c0001187983 */ /* 0x000ee20000100800 */
[----:B--2---:R-:W-:Y:S02]  /*1fdc0*/  ISETP.GE.AND P1, PT, R18, c[0x0][0x3c8], PT ;  /* 0x0000f20012007a0c */ /* 0x004fe40003f26270 */
[----:B------:R-:W-:Y:S01]  /*1fdd0*/  ISETP.GE.AND P0, PT, R11, c[0x0][0x3c8], PT ;  /* 0x0000f2000b007a0c */ /* 0x000fe20003f06270 */
[----:B------:R1:W-:Y:S01]  /*1fde0*/  @!P2 ST.E.64 [R8.64], R40 ;  /* 0x000000280800a985 */ /* 0x0003e2000c101b06 */
[----:B------:R-:W-:-:S09]  /*1fdf0*/  ISETP.GE.AND P3, PT, R3, c[0x0][0x3c8], PT ;  /* 0x0000f20003007a0c */ /* 0x000fd20003f66270 */
[----:B-1----:R-:W-:-:S04]  /*1fe00*/  @!P1 LEA R8, P2, R18, R2, 0x2 ;  /* 0x0000000212089211 */ /* 0x002fc800078410ff */
[----:B----4-:R-:W-:Y:S02]  /*1fe10*/  @!P1 LEA.HI.X R9, R18, R4, R21, 0x2, P2 ;  /* 0x0000000412099211 */ /* 0x010fe400010f1415 */
[----:B------:R-:W2:Y:S04]  /*1fe20*/  LDL R18, [R1+0x98] ;  /* 0x0000980001127983 */ /* 0x000ea80000100800 */
[----:B------:R1:W-:Y:S01]  /*1fe30*/  @!P1 ST.E.64 [R8.64], R44 ;  /* 0x0000002c08009985 */ /* 0x0003e2000c101b06 */
[----:B------:R-:W-:Y:S02]  /*1fe40*/  ISETP.GE.AND P4, PT, R17, c[0x0][0x3c8], PT ;  /* 0x0000f20011007a0c */ /* 0x000fe40003f86270 */
[----:B------:R-:W-:Y:S01]  /*1fe50*/  ISETP.GE.AND P2, PT, R30, c[0x0][0x3c8], PT ;  /* 0x0000f2001e007a0c */ /* 0x000fe20003f46270 */
[----:B------:R-:W4:Y:S01]  /*1fe60*/  LDL R21, [R1+0x134] ;  /* 0x0001340001157983 */ /* 0x000f220000100800 */
[----:B-1----:R-:W-:-:S04]  /*1fe70*/  @!P0 LEA R8, P1, R11, R2, 0x2 ;  /* 0x000000020b088211 */ /* 0x002fc800078210ff */
[----:B------:R-:W-:Y:S02]  /*1fe80*/  @!P0 LEA.HI.X R9, R11, R4, R14, 0x2, P1 ;  /* 0x000000040b098211 */ /* 0x000fe400008f140e */
[----:B------:R-:W4:Y:S04]  /*1fe90*/  LDL R14, [R1+0x94] ;  /* 0x00009400010e7983 */ /* 0x000f280000100800 */
[----:B------:R1:W-:Y:S02]  /*1fea0*/  @!P0 ST.E.64 [R8.64], R48 ;  /* 0x0000003008008985 */ /* 0x0003e4000c101b06 */
[----:B-1----:R-:W-:Y:S02]  /*1feb0*/  @!P3 LEA R8, P0, R3, R2, 0x2 ;  /* 0x000000020308b211 */ /* 0x002fe400078010ff */
[----:B------:R-:W-:-:S02]  /*1fec0*/  ISETP.GE.AND P1, PT, R13, c[0x0][0x3c8], PT ;  /* 0x0000f2000d007a0c */ /* 0x000fc40003f26270 */
[----:B------:R-:W-:Y:S02]  /*1fed0*/  @!P3 LEA.HI.X R9, R3, R4, R10, 0x2, P0 ;  /* 0x000000040309b211 */ /* 0x000fe400000f140a */
[----:B------:R-:W4:Y:S01]  /*1fee0*/  LDL R3, [R1+0x90] ;  /* 0x0000900001037983 */ /* 0x000f220000100800 */
[----:B------:R-:W-:-:S03]  /*1fef0*/  @!P4 LEA R10, P0, R17, R2, 0x2 ;  /* 0x00000002110ac211 */ /* 0x000fc600078010ff */
[----:B------:R1:W-:Y:S02]  /*1ff00*/  @!P3 ST.E.64 [R8.64], R52 ;  /* 0x000000340800b985 */ /* 0x0003e4000c101b06 */
[----:B-1----:R-:W-:-:S04]  /*1ff10*/  @!P2 LEA R8, P5, R30, R2, 0x2 ;  /* 0x000000021e08a211 */ /* 0x002fc800078a10ff */
[-C--:B------:R-:W-:Y:S02]  /*1ff20*/  @!P2 LEA.HI.X R9, R30, R4.reuse, R31, 0x2, P5 ;  /* 0x000000041e09a211 */ /* 0x080fe400028f141f */
[----:B-----5:R-:W-:Y:S01]  /*1ff30*/  @!P4 LEA.HI.X R11, R17, R4, R20, 0x2, P0 ;  /* 0x00000004110bc211 */ /* 0x020fe200000f1414 */
[----:B------:R-:W5:Y:S04]  /*1ff40*/  LDL R30, [R1+0x78] ;  /* 0x00007800011e7983 */ /* 0x000f680000100800 */
[----:B------:R1:W-:Y:S01]  /*1ff50*/  @!P4 ST.E.64 [R10.64], R56 ;  /* 0x000000380a00c985 */ /* 0x0003e2000c101b06 */
[----:B------:R-:W-:-:S03]  /*1ff60*/  ISETP.GE.AND P4, PT, R19, c[0x0][0x3c8], PT ;  /* 0x0000f20013007a0c */ /* 0x000fc60003f86270 */
[----:B------:R-:W5:Y:S04]  /*1ff70*/  LDL R20, [R1+0x8c] ;  /* 0x00008c0001147983 */ /* 0x000f680000100800 */
[----:B------:R-:W5:Y:S04]  /*1ff80*/  LDL R17, [R1+0x88] ;  /* 0x0000880001117983 */ /* 0x000f680000100800 */
[----:B------:R-:W-:Y:S01]  /*1ff90*/  @!P2 ST.E.64 [R8.64], R60 ;  /* 0x0000003c0800a985 */ /* 0x000fe2000c101b06 */
[----:B------:R-:W-:-:S03]  /*1ffa0*/  ISETP.GE.AND P3, PT, R27, c[0x0][0x3c8], PT ;  /* 0x0000f2001b007a0c */ /* 0x000fc60003f66270 */
[----:B------:R-:W5:Y:S01]  /*1ffb0*/  LDL R31, [R1+0x114] ;  /* 0x00011400011f7983 */ /* 0x000f620000100800 */
[----:B-1----:R-:W-:-:S04]  /*1ffc0*/  @!P1 LEA R10, P0, R13, R2, 0x2 ;  /* 0x000000020d0a9211 */ /* 0x002fc800078010ff */
[----:B---3--:R-:W-:Y:S02]  /*1ffd0*/  @!P1 LEA.HI.X R11, R13, R4, R15, 0x2, P0 ;  /* 0x000000040d0b9211 */ /* 0x008fe400000f140f */
[----:B------:R-:W3:Y:S04]  /*1ffe0*/  LDL R13, [R1+0x12c] ;  /* 0x00012c00010d7983 */ /* 0x000ee80000100800 */
[----:B------:R-:W3:Y:S04]  /*1fff0*/  LDL R15, [R1+0x130] ;  /* 0x00013000010f7983 */ /* 0x000ee80000100800 */
[----:B------:R1:W-:Y:S02]  /*20000*/  @!P1 ST.E.64 [R10.64], R64 ;  /* 0x000000400a009985 */ /* 0x0003e4000c101b06 */
[----:B-1----:R-:W-:-:S04]  /*20010*/  @!P4 LEA R10, P0, R19, R2, 0x2 ;  /* 0x00000002130ac211 */ /* 0x002fc800078010ff */
[----:B------:R-:W-:Y:S02]  /*20020*/  @!P4 LEA.HI.X R11, R19, R4, R24, 0x2, P0 ;  /* 0x00000004130bc211 */ /* 0x000fe400000f1418 */
[----:B------:R-:W3:Y:S04]  /*20030*/  LDL R24, [R1+0x128] ;  /* 0x0001280001187983 */ /* 0x000ee80000100800 */
[----:B------:R-:W3:Y:S01]  /*20040*/  LDL R19, [R1+0x124] ;  /* 0x0001240001137983 */ /* 0x000ee20000100800 */
[----:B------:R-:W-:Y:S02]  /*20050*/  ISETP.GE.AND P2, PT, R25, c[0x0][0x3c8], PT ;  /* 0x0000f20019007a0c */ /* 0x000fe40003f46270 */
[----:B------:R-:W-:Y:S02]  /*20060*/  @!P3 LEA R8, P5, R27, R2, 0x2 ;  /* 0x000000021b08b211 */ /* 0x000fe400078a10ff */
[----:B--2---:R-:W-:-:S02]  /*20070*/  ISETP.GE.AND P1, PT, R18, c[0x0][0x3c8], PT ;  /* 0x0000f20012007a0c */ /* 0x004fc40003f26270 */
[----:B------:R-:W-:Y:S02]  /*20080*/  @!P3 LEA.HI.X R9, R27, R4, R29, 0x2, P5 ;  /* 0x000000041b09b211 */ /* 0x000fe400028f141d */
[----:B------:R-:W2:Y:S04]  /*20090*/  LDL R27, [R1+0x74] ;  /* 0x00007400011b7983 */ /* 0x000ea80000100800 */
[----:B------:R1:W-:Y:S04]  /*200a0*/  @!P3 ST.E.64 [R8.64], R68 ;  /* 0x000000440800b985 */ /* 0x0003e8000c101b06 */
[----:B------:R4:W-:Y:S04]  /*200b0*/  @!P4 ST.E.64 [R10.64], R72 ;  /* 0x000000480a00c985 */ /* 0x0009e8000c101b06 */
[----:B------:R-:W2:Y:S01]  /*200c0*/  LDL R29, [R1+0x110] ;  /* 0x00011000011d7983 */ /* 0x000ea20000100800 */
[----:B----4-:R-:W-:-:S02]  /*200d0*/  ISETP.GE.AND P3, PT, R14, c[0x0][0x3c8], PT ;  /* 0x0000f2000e007a0c */ /* 0x010fc40003f66270 */
[CC--:B-1----:R-:W-:Y:S02]  /*200e0*/  @!P2 LEA R8, P5, R25.reuse, R2.reuse, 0x2 ;  /* 0x000000021908a211 */ /* 0x0c2fe400078a10ff */
[C---:B------:R-:W-:Y:S02]  /*200f0*/  @!P1 LEA R10, P0, R18.reuse, R2, 0x2 ;  /* 0x00000002120a9211 */ /* 0x040fe400078010ff */
[-C--:B------:R-:W-:Y:S02]  /*20100*/  @!P2 LEA.HI.X R9, R25, R4.reuse, R26, 0x2, P5 ;  /* 0x000000041909a211 */ /* 0x080fe400028f141a */
[----:B------:R-:W-:Y:S01]  /*20110*/  @!P1 LEA.HI.X R11, R18, R4, R21, 0x2, P0 ;  /* 0x00000004120b9211 */ /* 0x000fe200000f1415 */
[----:B------:R-:W4:Y:S04]  /*20120*/  LDL R25, [R1+0x70] ;  /* 0x0000700001197983 */ /* 0x000f280000100800 */
[----:B------:R-:W-:Y:S04]  /*20130*/  @!P2 ST.E.64 [R8.64], R76 ;  /* 0x0000004c0800a985 */ /* 0x000fe8000c101b06 */
[----:B------:R1:W-:Y:S04]  /*20140*/  @!P1 ST.E.64 [R10.64], R80 ;  /* 0x000000500a009985 */ /* 0x0003e8000c101b06 */
[----:B------:R-:W4:Y:S04]  /*20150*/  LDL R21, [R1+0x6c] ;  /* 0x00006c0001157983 */ /* 0x000f280000100800 */
[----:B------:R-:W4:Y:S04]  /*20160*/  LDL R18, [R1+0x64] ;  /* 0x0000640001127983 */ /* 0x000f280000100800 */
[----:B------:R-:W4:Y:S01]  /*20170*/  LDL R26, [R1+0x10c] ;  /* 0x00010c00011a7983 */ /* 0x000f220000100800 */
[----:B------:R-:W-:-:S13]  /*20180*/  ISETP.GE.AND P4, PT, R3, c[0x0][0x3c8], PT ;  /* 0x0000f20003007a0c */ /* 0x000fda0003f86270 */
[-C--:B-1----:R-:W-:Y:S02]  /*20190*/  @!P4 LEA R10, P0, R3, R2.reuse, 0x2 ;  /* 0x00000002030ac211 */ /* 0x082fe400078010ff */
[----:B------:R-:W-:Y:S02]  /*201a0*/  @!P3 LEA R8, P5, R14, R2, 0x2 ;  /* 0x000000020e08b211 */ /* 0x000fe400078a10ff */
[----:B-----5:R-:W-:Y:S02]  /*201b0*/  ISETP.GE.AND P2, PT, R20, c[0x0][0x3c8], PT ;  /* 0x0000f20014007a0c */ /* 0x020fe40003f46270 */
[----:B------:R-:W-:Y:S02]  /*201c0*/  ISETP.GE.AND P1, PT, R17, c[0x0][0x3c8], PT ;  /* 0x0000f20011007a0c */ /* 0x000fe40003f26270 */
[-C--:B---3--:R-:W-:Y:S02]  /*201d0*/  @!P4 LEA.HI.X R11, R3, R4.reuse, R13, 0x2, P0 ;  /* 0x00000004030bc211 */ /* 0x088fe400000f140d */
[----:B------:R-:W3:Y:S01]  /*201e0*/  LDL R3, [R1+0x68] ;  /* 0x0000680001037983 */ /* 0x000ee20000100800 */
[----:B------:R-:W-:-:S03]  /*201f0*/  @!P3 LEA.HI.X R9, R14, R4, R15, 0x2, P5 ;  /* 0x000000040e09b211 */ /* 0x000fc600028f140f */
[----:B------:R-:W5:Y:S04]  /*20200*/  LDL R13, [R1+0x60] ;  /* 0x00006000010d7983 */ /* 0x000f680000100800 */
[----:B------:R1:W-:Y:S01]  /*20210*/  @!P3 ST.E.64 [R8.64], R84 ;  /* 0x000000540800b985 */ /* 0x0003e2000c101b06 */
[-C--:B------:R-:W-:Y:S02]  /*20220*/  @!P1 LEA R14, P0, R17, R2.reuse, 0x2 ;  /* 0x00000002110e9211 */ /* 0x080fe400078010ff */
[----:B-1----:R-:W-:-:S04]  /*20230*/  @!P2 LEA R8, P5, R20, R2, 0x2 ;  /* 0x000000021408a211 */ /* 0x002fc800078a10ff */
[-C--:B------:R-:W-:Y:S02]  /*20240*/  @!P2 LEA.HI.X R9, R20, R4.reuse, R24, 0x2, P5 ;  /* 0x000000041409a211 */ /* 0x080fe400028f1418 */
        /* <DEDUP_REMOVED lines=12> */
[----:B--2---:R-:W-:Y:S02]  /*20310*/  ISETP.GE.AND P6, PT, R27, c[0x0][0x3c8], PT ;  /* 0x0000f2001b007a0c */ /* 0x004fe40003fc6270 */
[-C--:B-1----:R-:W-:Y:S02]  /*20320*/  @!P3 LEA R10, P5, R36, R2.reuse, 0x2 ;  /* 0x00000002240ab211 */ /* 0x082fe400078a10ff */
[----:B------:R-:W-:Y:S02]  /*20330*/  @!P4 LEA R8, P0, R34, R2, 0x2 ;  /* 0x000000022208c211 */ /* 0x000fe400078010ff */
[-C--:B------:R-:W-:Y:S02]  /*20340*/  @!P3 LEA.HI.X R11, R36, R4.reuse, R37, 0x2, P5 ;  /* 0x00000004240bb211 */ /* 0x080fe400028f1425 */
[----:B------:R-:W-:-:S02]  /*20350*/  @!P4 LEA.HI.X R9, R34, R4, R35, 0x2, P0 ;  /* 0x000000042209c211 */ /* 0x000fc400000f1423 */
[C---:B----4-:R-:W-:Y:S01]  /*20360*/  @!P2 LEA R14, P0, R32.reuse, R2, 0x2 ;  /* 0x00000002200ea211 */ /* 0x050fe200078010ff */
[----:B------:R-:W-:Y:S01]  /*20370*/  @!P3 ST.E.64 [R10.64], R100 ;  /* 0x000000640a00b985 */ /* 0x000fe2000c101b06 */
[----:B------:R-:W-:Y:S02]  /*20380*/  ISETP.GE.AND P5, PT, R25, c[0x0][0x3c8], PT ;  /* 0x0000f20019007a0c */ /* 0x000fe40003fa6270 */
[----:B------:R-:W-:Y:S01]  /*20390*/  @!P2 LEA.HI.X R15, R32, R4, R33, 0x2, P0 ;  /* 0x00000004200fa211 */ /* 0x000fe200000f1421 */
[----:B------:R1:W-:Y:S04]  /*203a0*/  @!P4 ST.E.64 [R8.64], R104 ;  /* 0x000000680800c985 */ /* 0x0003e8000c101b06 */
[----:B------:R2:W-:Y:S01]  /*203b0*/  @!P2 ST.E.64 [R14.64], R160 ;  /* 0x000000a00e00a985 */ /* 0x0005e2000c101b06 */
[----:B------:R-:W-:-:S02]  /*203c0*/  ISETP.GE.AND P4, PT, R21, c[0x0][0x3c8], PT ;  /* 0x0000f20015007a0c */ /* 0x000fc40003f86270 */
[CC--:B-1----:R-:W-:Y:S02]  /*203d0*/  @!P1 LEA R8, P3, R30.reuse, R2.reuse, 0x2 ;  /* 0x000000021e089211 */ /* 0x0c2fe400078610ff */
[C---:B------:R-:W-:Y:S02]  /*203e0*/  @!P6 LEA R10, P0, R27.reuse, R2, 0x2 ;  /* 0x000000021b0ae211 */ /* 0x040fe400078010ff */
[-C--:B------:R-:W-:Y:S02]  /*203f0*/  @!P1 LEA.HI.X R9, R30, R4.reuse, R31, 0x2, P3 ;  /* 0x000000041e099211 */ /* 0x080fe400018f141f */
[----:B------:R-:W-:-:S03]  /*20400*/  @!P6 LEA.HI.X R11, R27, R4, R29, 0x2, P0 ;  /* 0x000000041b0be211 */ /* 0x000fc600000f141d */
[----:B------:R1:W-:Y:S01]  /*20410*/  @!P1 ST.E.64 [R8.64], R108 ;  /* 0x0000006c08009985 */ /* 0x0003e2000c101b06 */
[----:B------:R-:W-:-:S03]  /*20420*/  ISETP.GE.AND P1, PT, R18, c[0x0][0x3c8], PT ;  /* 0x0000f20012007a0c */ /* 0x000fc60003f26270 */
[----:B------:R-:W-:Y:S01]  /*20430*/  @!P6 ST.E.64 [R10.64], R112 ;  /* 0x000000700a00e985 */ /* 0x000fe2000c101b06 */
[-C--:B--2---:R-:W-:Y:S02]  /*20440*/  @!P4 LEA R14, P6, R21, R2.reuse, 0x2 ;  /* 0x00000002150ec211 */ /* 0x084fe400078c10ff */
[----:B-1----:R-:W-:-:S04]  /*20450*/  @!P5 LEA R8, P3, R25, R2, 0x2 ;  /* 0x000000021908d211 */ /* 0x002fc800078610ff */
[----:B------:R-:W-:-:S05]  /*20460*/  @!P5 LEA.HI.X R9, R25, R4, R26, 0x2, P3 ;  /* 0x000000041909d211 */ /* 0x000fca00018f141a */
[----:B------:R1:W-:Y:S02]  /*20470*/  @!P5 ST.E.64 [R8.64], R116 ;  /* 0x000000740800d985 */ /* 0x0003e4000c101b06 */
[----:B-1----:R-:W-:Y:S02]  /*20480*/  @!P1 LEA R8, P5, R18, R2, 0x2 ;  /* 0x0000000212089211 */ /* 0x002fe400078a10ff */
[----:B---3--:R-:W-:Y:S02]  /*20490*/  ISETP.GE.AND P2, PT, R3, c[0x0][0x3c8], PT ;  /* 0x0000f20003007a0c */ /* 0x008fe40003f46270 */
[----:B-----5:R-:W-:-:S11]  /*204a0*/  ISETP.GE.AND P0, PT, R13, c[0x0][0x3c8], PT ;  /* 0x0000f2000d007a0c */ /* 0x020fd60003f06270 */
[----:B------:R-:W-:-:S04]  /*204b0*/  @!P2 LEA R10, P3, R3, R2, 0x2 ;  /* 0x00000002030aa211 */ /* 0x000fc800078610ff */
[----:B------:R-:W-:Y:S02]  /*204c0*/  @!P2 LEA.HI.X R11, R3, R4, R20, 0x2, P3 ;  /* 0x00000004030ba211 */ /* 0x000fe400018f1414 */
[----:B------:R-:W-:Y:S02]  /*204d0*/  @!P0 LEA R2, P3, R13, R2, 0x2 ;  /* 0x000000020d028211 */ /* 0x000fe400078610ff */
[-C--:B------:R-:W-:Y:S02]  /*204e0*/  @!P4 LEA.HI.X R15, R21, R4.reuse, R24, 0x2, P6 ;  /* 0x00000004150fc211 */ /* 0x080fe400030f1418 */
[----:B------:R-:W-:-:S03]  /*204f0*/  @!P1 LEA.HI.X R9, R18, R4, R19, 0x2, P5 ;  /* 0x0000000412099211 */ /* 0x000fc600028f1413 */
[----:B------:R1:W-:Y:S01]  /*20500*/  @!P4 ST.E.64 [R14.64], R168 ;  /* 0x000000a80e00c985 */ /* 0x0003e2000c101b06 */
[----:B------:R-:W-:-:S03]  /*20510*/  @!P0 LEA.HI.X R3, R13, R4, R17, 0x2, P3 ;  /* 0x000000040d038211 */ /* 0x000fc600018f1411 */
[----:B------:R1:W-:Y:S04]  /*20520*/  @!P2 ST.E.64 [R10.64], R164 ;  /* 0x000000a40a00a985 */ /* 0x0003e8000c101b06 */
[----:B------:R1:W-:Y:S04]  /*20530*/  @!P1 ST.E.64 [R8.64], R120 ;  /* 0x0000007808009985 */ /* 0x0003e8000c101b06 */
[----:B------:R1:W-:Y:S02]  /*20540*/  @!P0 ST.E.64 [R2.64], R22 ;  /* 0x0000001602008985 */ /* 0x0003e4000c101b06 */
.L_x_3132:
[----:B------:R-:W-:Y:S05]  /*20550*/  BSYNC B0 ;  /* 0x0000000000007941 */ /* 0x000fea0003800000 */
.L_x_3131:
[----:B------:R-:W-:Y:S05]  /*20560*/  BRA.DIV ~URZ, `(.L_x_3133) ;  /* 0x00004c827f007947 */ /* 0x000fea000b800000 */
[----:B--2---:R2:W1:Y:S04]  /*20570*/  SHFL.IDX PT, R4, R5, 0x1, 0x1c1f ;  /* 0x003c1f0005047f89 */ /* 0x00446800000e0000 */
[----:B-1--4-:R2:W1:Y:S02]  /*20580*/  SHFL.IDX PT, R2, R6, 0x1, 0x1c1f ;  /* 0x003c1f0006027f89 */ /* 0x01246400000e0000 */
.L_x_3212:
[----:B------:R-:W-:-:S13]  /*20590*/  ISETP.NE.AND P0, PT, R16, RZ, PT ;  /* 0x000000ff1000720c */ /* 0x000fda0003f05270 */
[----:B------:R-:W-:Y:S05]  /*205a0*/  @P0 BRA `(.L_x_3128) ;  /* 0x00001a6000000947 */ /* 0x000fea0003800000 */
[----:B------:R-:W4:Y:S04]  /*205b0*/  LDL R8, [R1+0xc] ;  /* 0x00000c0001087983 */ /* 0x000f280000100800 */
[----:B--23--:R-:W2:Y:S04]  /*205c0*/  LDL R6, [R1+0xd0] ;  /* 0x0000d00001067983 */ /* 0x00cea80000100800 */
[----:B------:R-:W3:Y:S04]  /*205d0*/  LDL R13, [R1+0xc8] ;  /* 0x0000c800010d7983 */ /* 0x000ee80000100800 */
[----:B------:R-:W5:Y:S04]  /*205e0*/  LDL R26, [R1+0xcc] ;  /* 0x0000cc00011a7983 */ /* 0x000f680000100800 */
        /* <DEDUP_REMOVED lines=14> */
[----:B------:R-:W5:Y:S01]  /*206d0*/  LDL R30, [R1+0x11c] ;  /* 0x00011c00011e7983 */ /* 0x000f620000100800 */
[----:B----4-:R-:W-:-:S02]  /*206e0*/  ISETP.GE.AND P3, PT, R8, c[0x0][0x3c8], PT ;  /* 0x0000f20008007a0c */ /* 0x010fc40003f66270 */
[----:B--2---:R-:W-:Y:S02]  /*206f0*/  ISETP.GE.AND P2, PT, R6, c[0x0][0x3c8], PT ;  /* 0x0000f20006007a0c */ /* 0x004fe40003f46270 */
[----:B---3--:R-:W-:-:S09]  /*20700*/  ISETP.GE.AND P0, PT, R13, c[0x0][0x3c8], PT ;  /* 0x0000f2000d007a0c */ /* 0x008fd20003f06270 */
[----:B------:R-:W-:Y:S01]  /*20710*/  @!P3 IMAD.MOV.U32 R3, RZ, RZ, R4 ;  /* 0x000000ffff03b224 */ /* 0x000fe200078e0004 */
[----:B-----5:R-:W-:-:S03]  /*20720*/  ISETP.GE.AND P1, PT, R26, c[0x0][0x3c8], PT ;  /* 0x0000f2001a007a0c */ /* 0x020fc60003f26270 */
[----:B-1----:R-:W-:Y:S02]  /*20730*/  @!P3 IMAD.WIDE R8, R8, 0x4, R2 ;  /* 0x000000040808b825 */ /* 0x002fe400078e0202 */
        /* <DEDUP_REMOVED lines=184> */
.L_x_3113:
[----:B------:R-:W2:Y:S04]  /*212c0*/  LDL.LU R2, [R1+0x24] ;  /* 0x0000240001027983 */ /* 0x000ea80000300800 */
[----:B------:R-:W3:Y:S01]  /*212d0*/  LDL.LU R6, [R1+0x28] ;  /* 0x0000280001067983 */ /* 0x000ee20000300800 */
[----:B------:R-:W-:Y:S02]  /*212e0*/  ISETP.NE.U32.AND P0, PT, RZ, c[0x0][0x508], PT ;  /* 0x00014200ff007a0c */ /* 0x000fe40003f05070 */
[----:B------:R-:W-:Y:S01]  /*212f0*/  ISETP.NE.U32.AND P3, PT, RZ, c[0x0][0x500], PT ;  /* 0x00014000ff007a0c */ /* 0x000fe20003f65070 */
[----:B----4-:R-:W4:Y:S01]  /*21300*/  LDL.LU R3, [R1+0x14] ;  /* 0x0000140001037983 */ /* 0x010f220000300800 */
[----:B------:R-:W-:Y:S01]  /*21310*/  ISETP.NE.AND.EX P2, PT, RZ, c[0x0][0x50c], PT, P0 ;  /* 0x00014300ff007a0c */ /* 0x000fe20003f45300 */
[----:B------:R-:W-:Y:S01]  /*21320*/  IMAD.MOV.U32 R21, RZ, RZ, c[0x0][0x388] ;  /* 0x0000e200ff157624 */ /* 0x000fe200078e00ff */
[----:B------:R-:W-:-:S02]  /*21330*/  ISETP.NE.AND.EX P3, PT, RZ, c[0x0][0x504], PT, P3 ;  /* 0x00014100ff007a0c */ /* 0x000fc40003f65330 */
[----:B--2---:R-:W-:-:S09]  /*21340*/  IADD3 R4, P1, R2, c[0x0][0x500], RZ ;  /* 0x0001400002047a10 */ /* 0x004fd20007f3e0ff */
[----:B------:R-:W-:Y:S01]  /*21350*/  @P2 IADD3 R8, P0, R2, c[0x0][0x508], RZ ;  /* 0x0001420002082a10 */ /* 0x000fe20007f1e0ff */
[----:B------:R-:W-:Y:S01]  /*21360*/  IMAD.MOV.U32 R2, RZ, RZ, RZ ;  /* 0x000000ffff027224 */ /* 0x000fe200078e00ff */
        /* <DEDUP_REMOVED lines=11> */
.L_x_3134:
[----:B------:R-:W3:Y:S04]  /*21420*/  LDL.LU R6, [R1+0x18] ;  /* 0x0000180001067983 */ /* 0x000ee80000300800 */
[----:B--2---:R-:W2:Y:S04]  /*21430*/  LDL.LU R4, [R1+0x2c] ;  /* 0x00002c0001047983 */ /* 0x004ea80000300800 */
[----:B------:R-:W4:Y:S01]  /*21440*/  LDL.LU R3, [R1+0x30] ;  /* 0x0000300001037983 */ /* 0x000f220000300800 */
[----:B------:R-:W-:Y:S01]  /*21450*/  BSSY B0, `(.L_x_3135) ;  /* 0x0000039000007945 */ /* 0x000fe20003800000 */
[----:B-----5:R-:W-:-:S02]  /*21460*/  SHF.R.S32.HI R19, RZ, 0x1f, R2 ;  /* 0x0000001fff137819 */ /* 0x020fc40000011402 */
[----:B------:R-:W1:Y:S02]  /*21470*/  S2R R5, SR_TID.X ;  /* 0x0000000000057919 */ /* 0x000e640000002100 */
[----:B-1----:R-:W-:Y:S02]  /*21480*/  ISETP.GT.AND P0, PT, R5, 0x7f, PT ;  /* 0x0000007f0500780c */ /* 0x002fe40003f04270 */
[----:B---3--:R-:W-:Y:S02]  /*21490*/  LOP3.LUT R6, R6, 0xffff, RZ, 0xc0, !PT ;  /* 0x0000ffff06067812 */ /* 0x008fe400078ec0ff */
[----:B--2---:R-:W-:Y:S02]  /*214a0*/  SEL R13, R4, RZ, !P3 ;  /* 0x000000ff040d7207 */ /* 0x004fe40005800000 */
[----:B----4-:R-:W-:-:S07]  /*214b0*/  SEL R24, R3, RZ, !P3 ;  /* 0x000000ff03187207 */ /* 0x010fce0005800000 */
[----:B------:R-:W-:Y:S05]  /*214c0*/  @P0 BRA `(.L_x_3136) ;  /* 0x0000031000000947 */ /* 0x000fea0003800000 */
[----:B------:R-:W2:Y:S01]  /*214d0*/  LDL R4, [R1] ;  /* 0x0000000001047983 */ /* 0x000ea20000100800 */
        /* <DEDUP_REMOVED lines=48> */
.L_x_3136:
[----:B------:R-:W-:Y:S05]  /*217e0*/  BSYNC B0 ;  /* 0x0000000000007941 */ /* 0x000fea0003800000 */
.L_x_3135:
[----:B------:R-:W-:-:S13]  /*217f0*/  ISETP.GT.AND P0, PT, R20, 0x1, PT ;  /* 0x000000011400780c */ /* 0x000fda0003f04270 */
[----:B------:R-:W-:Y:S05]  /*21800*/  @P0 BRA `(.L_x_3128) ;  /* 0x0000080000000947 */ /* 0x000fea0003800000 */
[----:B------:R-:W2:Y:S01]  /*21810*/  LDL.LU R10, [R1] ;  /* 0x00000000010a7983 */ /* 0x000ea20000300800 */
        /* <DEDUP_REMOVED lines=33> */
.L_x_3213:
[----:B------:R-:W-:Y:S05]  /*21a30*/  BRA.DIV ~URZ, `(.L_x_3138) ;  /* 0x000038f27f007947 */ /* 0x000fea000b800000 */
[----:B------:R3:W4:Y:S02]  /*21a40*/  SHFL.IDX PT, R2, R16, RZ, 0x181f ;  /* 0x00181fff10027589 */ /* 0x00072400000e0000 */
.L_x_3214:
        /* <DEDUP_REMOVED lines=20> */
.L_x_3140:
[----:B------:R-:W-:Y:S05]  /*21b90*/  BSYNC B0 ;  /* 0x0000000000007941 */ /* 0x000fea0003800000 */
.L_x_3139:
[----:B------:R-:W-:Y:S05]  /*21ba0*/  BRA.DIV ~URZ, `(.L_x_3141) ;  /* 0x000037f27f007947 */ /* 0x000fea000b800000 */
[----:B--2---:R2:W1:Y:S04]  /*21bb0*/  SHFL.IDX PT, R4, R5, 0x1, 0x181f ;  /* 0x00381f0005047f89 */ /* 0x00446800000e0000 */
[----:B----4-:R2:W4:Y:S02]  /*21bc0*/  SHFL.IDX PT, R2, R16, 0x1, 0x181f ;  /* 0x00381f0010027f89 */ /* 0x01052400000e0000 */
.L_x_3215:
        /* <DEDUP_REMOVED lines=20> */
.L_x_3143:
[----:B------:R-:W-:Y:S05]  /*21d10*/  BSYNC B0 ;  /* 0x0000000000007941 */ /* 0x000fea0003800000 */
.L_x_3142:
[----:B------:R-:W-:Y:S05]  /*21d20*/  BRA.DIV ~URZ, `(.L_x_3144) ;  /* 0x000037427f007947 */ /* 0x000fea000b800000 */
[----:B-1----:R1:W2:Y:S02]  /*21d30*/  SHFL.IDX PT, R4, R5, 0x2, 0x181f ;  /* 0x00581f0005047f89 */ /* 0x0022a400000e0000 */
.L_x_3216:
[----:B------:R-:W-:Y:S05]  /*21d40*/  BRA.DIV ~URZ, `(.L_x_3145) ;  /* 0x000037927f007947 */ /* 0x000fea000b800000 */
[----:B----4-:R4:W1:Y:S02]  /*21d50*/  SHFL.IDX PT, R2, R16, 0x2, 0x181f ;  /* 0x00581f0010027f89 */ /* 0x01086400000e0000 */
.L_x_3217:
        /* <DEDUP_REMOVED lines=20> */
.L_x_3147:
[----:B------:R-:W-:Y:S05]  /*21ea0*/  BSYNC B0 ;  /* 0x0000000000007941 */ /* 0x000fea0003800000 */
.L_x_3146:
[----:B------:R-:W-:Y:S05]  /*21eb0*/  BRA.DIV ~URZ, `(.L_x_3148) ;  /* 0x000036927f007947 */ /* 0x000fea000b800000 */
[----:B--2---:R2:W3:Y:S04]  /*21ec0*/  SHFL.IDX PT, R4, R5, 0x3, 0x181f ;  /* 0x00781f0005047f89 */ /* 0x0044e800000e0000 */
[----:B-1----:R2:W1:Y:S02]  /*21ed0*/  SHFL.IDX PT, R2, R16, 0x3, 0x181f ;  /* 0x00781f0010027f89 */ /* 0x00246400000e0000 */
.L_x_3218:
        /* <DEDUP_REMOVED lines=19> */
.L_x_3128:
[----:B------:R-:W-:Y:S05]  /*22010*/  BSYNC B1 ;  /* 0x0000000000017941 */ /* 0x000fea0003800000 */
.L_x_3112:
[----:B-12-4-:R-:W2:Y:S02]  /*22020*/  LDL R2, [R1+0x184] ;  /* 0x0001840001027983 */ /* 0x016ea40000100800 */
[----:B--2---:R-:W-:-:S13]  /*22030*/  ISETP.NE.AND P0, PT, R2, RZ, PT ;  /* 0x000000ff0200720c */ /* 0x004fda0003f05270 */
[----:B------:R-:W-:Y:S01]  /*22040*/  @P0 WARPSYNC 0xffffffff ;  /* 0xffffffff00000948 */ /* 0x000fe20003800000 */
[----:B------:R-:W-:Y:S06]  /*22050*/  @P0 BAR.SYNC.DEFER_BLOCKING 0x5, 0x100 ;  /* 0x0144000000000b1d */ /* 0x000fec0000010000 */
[----:B------:R-:W1:Y:S04]  /*22060*/  @P0 LDS.128 R8, [0x20080] ;  /* 0x02008000ff080984 */ /* 0x000e680000000c00 */
[----:B-1----:R1:W-:Y:S04]  /*22070*/  @P0 STL.64 [R1+0x10], R8 ;  /* 0x0000100801000387 */ /* 0x0023e80000100a00 */
        /* <DEDUP_REMOVED lines=9> */
.L_x_3219:
[----:B------:R-:W-:Y:S05]  /*22110*/  BRA.DIV ~URZ, `(.L_x_3151) ;  /* 0x000035727f007947 */ /* 0x000fea000b800000 */
[----:B------:R3:W4:Y:S02]  /*22120*/  SHFL.IDX PT, R6, R28, 0x1, 0x1f ;  /* 0x00201f001c067f89 */ /* 0x00072400000e0000 */
.L_x_3220:
        /* <DEDUP_REMOVED lines=19> */
.L_x_3221:
        /* <DEDUP_REMOVED lines=16> */
.L_x_3222:
[----:B---3--:R-:W-:Y:S01]  /*22360*/  IMAD R2, R2, c[0x0][0x538], RZ ;  /* 0x00014e0002027a24 */ /* 0x008fe200078e02ff */
[----:B------:R-:W-:Y:S04]  /*22370*/  BSSY B1, `(.L_x_3154) ;  /* 0x00000ce000017945 */ /* 0x000fe80003800000 */
[----:B----4-:R-:W-:-:S04]  /*22380*/  IADD3 R6, R2, R6, RZ ;  /* 0x0000000602067210 */ /* 0x010fc80007ffe0ff */
[----:B--2---:R-:W-:-:S13]  /*22390*/  ISETP.GT.AND P0, PT, R6, R10, PT ;  /* 0x0000000a0600720c */ /* 0x004fda0003f04270 */
[----:B------:R-:W-:Y:S05]  /*223a0*/  @P0 BRA `(.L_x_3155) ;  /* 0x0000025000000947 */ /* 0x000fea0003800000 */
.L_x_3159:
        /* <DEDUP_REMOVED lines=17> */
.L_x_3223:
        /* <DEDUP_REMOVED lines=16> */
.L_x_3224:
[----:B--2---:R-:W-:-:S05]  /*225c0*/  IMAD R2, R2, c[0x0][0x538], RZ ;  /* 0x00014e0002027a24 */ /* 0x004fca00078e02ff */
[----:B------:R-:W-:-:S04]  /*225d0*/  IADD3 R6, R2, R6, RZ ;  /* 0x0000000602067210 */ /* 0x000fc80007ffe0ff */
[----:B------:R-:W-:-:S13]  /*225e0*/  ISETP.GT.AND P0, PT, R6, R10, PT ;  /* 0x0000000a0600720c */ /* 0x000fda0003f04270 */
[----:B-1----:R-:W-:Y:S05]  /*225f0*/  @!P0 BRA `(.L_x_3159) ;  /* 0xfffffdb000008947 */ /* 0x002fea000383ffff */
.L_x_3155:
[----:B------:R-:W-:-:S05]  /*22600*/  IADD3 R14, -R2, R6, RZ ;  /* 0x00000006020e7210 */ /* 0x000fca0007ffe1ff */
[----:B------:R-:W-:-:S05]  /*22610*/  IMAD R2, R4, c[0x0][0x538], R14 ;  /* 0x00014e0004027a24 */ /* 0x000fca00078e020e */
[----:B------:R-:W-:Y:S01]  /*22620*/  ISETP.GT.AND P0, PT, R2, R10, PT ;  /* 0x0000000a0200720c */ /* 0x000fe20003f04270 */
[----:B------:R-:W-:-:S12]  /*22630*/  BRA.DIV ~URZ, `(.L_x_3160) ;  /* 0x000035527f007947 */ /* 0x000fd8000b800000 */
[----:B------:R-:W-:-:S03]  /*22640*/  VOTE.ANY R13, PT, !P0 ;  /* 0x00000000000d7806 */ /* 0x000fc600040e0100 */
.L_x_3225:
[----:B------:R-:W2:Y:S01]  /*22650*/  LDL.LU R2, [R1+0x1c] ;  /* 0x00001c0001027983 */ /* 0x000ea20000300800 */
[----:B------:R-:W2:Y:S02]  /*22660*/  POPC R11, R13 ;  /* 0x0000000d000b7309 */ /* 0x000ea40000000000 */
[----:B--2---:R-:W-:-:S05]  /*22670*/  IADD3 R2, R11, R2, RZ ;  /* 0x000000020b027210 */ /* 0x004fca0007ffe0ff */
[----:B------:R2:W-:Y:S01]  /*22680*/  STL [R1+0x1c], R2 ;  /* 0x00001c0201007387 */ /* 0x0005e20000100800 */
[----:B------:R-:W-:Y:S05]  /*22690*/  BRA.DIV ~URZ, `(.L_x_3161) ;  /* 0x000035327f007947 */ /* 0x000fea000b800000 */
[----:B------:R3:W4:Y:S04]  /*226a0*/  SHFL.IDX PT, R6, R8, R11, 0x1f ;  /* 0x00001f0b08067589 */ /* 0x00072800000e0000 */
[----:B------:R3:W1:Y:S02]  /*226b0*/  SHFL.IDX PT, R5, R9, R11, 0x1f ;  /* 0x00001f0b09057589 */ /* 0x00066400000e0000 */
.L_x_3226:
[----:B------:R-:W-:Y:S01]  /*226c0*/  ISETP.NE.AND P0, PT, R13, RZ, PT ;  /* 0x000000ff0d00720c */ /* 0x000fe20003f05270 */
[----:B------:R-:W-:-:S12]  /*226d0*/  BSSY B0, `(.L_x_3162) ;  /* 0x0000005000007945 */ /* 0x000fd80003800000 */
[----:B------:R-:W-:Y:S05]  /*226e0*/  @!P0 BRA `(.L_x_3163) ;  /* 0x0000003000008947 */ /* 0x000fea0003800000 */
[----:B---3--:R-:W-:Y:S01]  /*226f0*/  IADD3 R11, R11, -0x1, RZ ;  /* 0xffffffff0b0b7810 */ /* 0x008fe20007ffe0ff */
[----:B------:R-:W-:Y:S05]  /*22700*/  BRA.DIV ~URZ, `(.L_x_3164) ;  /* 0x000035927f007947 */ /* 0x000fea000b800000 */
[----:B------:R3:W2:Y:S02]  /*22710*/  SHFL.IDX PT, R15, R4, R11, 0x1f ;  /* 0x00001f0b040f7589 */ /* 0x0006a400000e0000 */
.L_x_3163:
[----:B------:R-:W-:Y:S05]  /*22720*/  BSYNC B0 ;  /* 0x0000000000007941 */ /* 0x000fea0003800000 */
.L_x_3162:
[----:B--2---:R-:W-:Y:S01]  /*22730*/  IMAD R2, R15, c[0x0][0x538], R14 ;  /* 0x00014e000f027a24 */ /* 0x004fe200078e020e */
[----:B-1----:R-:W-:Y:S01]  /*22740*/  ISETP.NE.AND P0, PT, R5, 0x1, PT ;  /* 0x000000010500780c */ /* 0x002fe20003f05270 */
[----:B------:R-:W-:Y:S03]  /*22750*/  BSSY B0, `(.L_x_3165) ;  /* 0x0000086000007945 */ /* 0x000fe60003800000 */
[----:B------:R1:W-:Y:S01]  /*22760*/  STL [R1+0x10], R2 ;  /* 0x0000100201007387 */ /* 0x0003e20000100800 */
[----:B---3--:R-:W-:-:S08]  /*22770*/  IADD3 R11, -R2, R10, RZ ;  /* 0x0000000a020b7210 */ /* 0x008fd00007ffe1ff */
[----:B------:R-:W-:Y:S05]  /*22780*/  @!P0 BRA `(.L_x_3166) ;  /* 0x000003e000008947 */ /* 0x000fea0003800000 */
[-C--:B----4-:R-:W-:Y:S01]  /*22790*/  IABS R3, R6.reuse ;  /* 0x0000000600037213 */ /* 0x090fe20000000000 */
[----:B------:R-:W-:Y:S01]  /*227a0*/  IMAD.MOV.U32 R8, RZ, RZ, RZ ;  /* 0x000000ffff087224 */ /* 0x000fe200078e00ff */
[----:B------:R-:W-:Y:S02]  /*227b0*/  IABS R13, R6 ;  /* 0x00000006000d7213 */ /* 0x000fe40000000000 */
[----:B-1----:R-:W1:Y:S08]  /*227c0*/  I2F.RP R2, R3 ;  /* 0x0000000300027306 */ /* 0x002e700000209400 */
[----:B-1----:R-:W1:Y:S02]  /*227d0*/  MUFU.RCP R2, R2 ;  /* 0x0000000200027308 */ /* 0x002e640000001000 */
[----:B-1----:R-:W-:-:S06]  /*227e0*/  IADD3 R2, R2, 0xffffffe, RZ ;  /* 0x0ffffffe02027810 */ /* 0x002fcc0007ffe0ff */
[----:B------:R1:W2:Y:S02]  /*227f0*/  F2I.FTZ.U32.TRUNC.NTZ R9, R2 ;  /* 0x0000000200097305 */ /* 0x0002a4000021f000 */
[----:B-1----:R-:W-:Y:S01]  /*22800*/  IABS R2, R5 ;  /* 0x0000000500027213 */ /* 0x002fe20000000000 */
[----:B--2---:R-:W-:-:S04]  /*22810*/  IMAD.MOV R4, RZ, RZ, -R9 ;  /* 0x000000ffff047224 */ /* 0x004fc800078e0a09 */
[----:B------:R-:W-:Y:S01]  /*22820*/  IMAD.MOV.U32 R10, RZ, RZ, R2 ;  /* 0x000000ffff0a7224 */ /* 0x000fe200078e0002 */
[----:B------:R-:W-:Y:S01]  /*22830*/  IABS R2, R11 ;  /* 0x0000000b00027213 */ /* 0x000fe20000000000 */
[----:B------:R-:W-:Y:S02]  /*22840*/  IMAD R4, R4, R3, RZ ;  /* 0x0000000304047224 */ /* 0x000fe400078e02ff */
[----:B------:R-:W1:Y:S02]  /*22850*/  I2F.RP R14, R10 ;  /* 0x0000000a000e7306 */ /* 0x000e640000209400 */
[----:B------:R-:W-:-:S04]  /*22860*/  IMAD.HI.U32 R9, R9, R4, R8 ;  /* 0x0000000409097227 */ /* 0x000fc800078e0008 */
[----:B------:R-:W-:Y:S02]  /*22870*/  IMAD.MOV.U32 R4, RZ, RZ, R2 ;  /* 0x000000ffff047224 */ /* 0x000fe400078e0002 */
[----:B------:R-:W-:-:S05]  /*22880*/  IMAD.MOV R2, RZ, RZ, -R13 ;  /* 0x000000ffff027224 */ /* 0x000fca00078e0a0d */
[----:B------:R-:W-:Y:S01]  /*22890*/  MOV R8, R2 ;  /* 0x0000000200087202 */ /* 0x000fe20000000f00 */
[----:B------:R-:W-:-:S04]  /*228a0*/  IMAD.HI.U32 R2, R9, R4, RZ ;  /* 0x0000000409027227 */ /* 0x000fc800078e00ff */
[----:B------:R-:W-:Y:S02]  /*228b0*/  IMAD R4, R2, R8, R4 ;  /* 0x0000000802047224 */ /* 0x000fe400078e0204 */
[----:B-1----:R-:W1:Y:S03]  /*228c0*/  MUFU.RCP R8, R14 ;  /* 0x0000000e00087308 */ /* 0x002e660000001000 */
[----:B------:R-:W-:Y:S02]  /*228d0*/  ISETP.GT.U32.AND P0, PT, R3, R4, PT ;  /* 0x000000040300720c */ /* 0x000fe40003f04070 */
[----:B-1----:R-:W-:-:S11]  /*228e0*/  IADD3 R8, R8, 0xffffffe, RZ ;  /* 0x0ffffffe08087810 */ /* 0x002fd60007ffe0ff */
[----:B------:R-:W-:Y:S01]  /*228f0*/  @!P0 IMAD.IADD R4, R4, 0x1, -R3 ;  /* 0x0000000104048824 */ /* 0x000fe200078e0a03 */
[----:B------:R-:W-:Y:S01]  /*22900*/  @!P0 IADD3 R2, R2, 0x1, RZ ;  /* 0x0000000102028810 */ /* 0x000fe20007ffe0ff */
[----:B------:R-:W1:Y:S01]  /*22910*/  F2I.FTZ.U32.TRUNC.NTZ R9, R8 ;  /* 0x0000000800097305 */ /* 0x000e62000021f000 */
[----:B------:R-:W-:Y:S02]  /*22920*/  ISETP.NE.AND P0, PT, R6, RZ, PT ;  /* 0x000000ff0600720c */ /* 0x000fe40003f05270 */
[----:B------:R-:W-:Y:S02]  /*22930*/  ISETP.GE.U32.AND P2, PT, R4, R3, PT ;  /* 0x000000030400720c */ /* 0x000fe40003f46070 */
[----:B------:R-:W-:-:S04]  /*22940*/  LOP3.LUT R3, R11, R6, RZ, 0x3c, !PT ;  /* 0x000000060b037212 */ /* 0x000fc800078e3cff */
[----:B------:R-:W-:Y:S01]  /*22950*/  ISETP.GE.AND P1, PT, R3, RZ, PT ;  /* 0x000000ff0300720c */ /* 0x000fe20003f26270 */
[----:B-1----:R-:W-:-:S06]  /*22960*/  IMAD.MOV R3, RZ, RZ, -R9 ;  /* 0x000000ffff037224 */ /* 0x002fcc00078e0a09 */
[----:B------:R-:W-:Y:S01]  /*22970*/  @P2 IADD3 R2, R2, 0x1, RZ ;  /* 0x0000000102022810 */ /* 0x000fe20007ffe0ff */
[----:B------:R-:W-:Y:S01]  /*22980*/  IMAD.MOV.U32 R8, RZ, RZ, RZ ;  /* 0x000000ffff087224 */ /* 0x000fe200078e00ff */
[----:B------:R-:W-:-:S04]  /*22990*/  MOV R4, R3 ;  /* 0x0000000300047202 */ /* 0x000fc80000000f00 */
[----:B------:R-:W-:Y:S01]  /*229a0*/  @!P1 IMAD.MOV R2, RZ, RZ, -R2 ;  /* 0x000000ffff029224 */ /* 0x000fe200078e0a02 */
[----:B------:R-:W-:Y:S02]  /*229b0*/  @!P0 LOP3.LUT R2, RZ, R6, RZ, 0x33, !PT ;  /* 0x00000006ff028212 */ /* 0x000fe400078e33ff */
[----:B------:R-:W-:Y:S01]  /*229c0*/  IABS R3, R5 ;  /* 0x0000000500037213 */ /* 0x000fe20000000000 */
[----:B------:R-:W-:Y:S01]  /*229d0*/  IMAD R4, R4, R10, RZ ;  /* 0x0000000a04047224 */ /* 0x000fe200078e02ff */
[----:B------:R-:W-:-:S03]  /*229e0*/  IABS R14, R2 ;  /* 0x00000002000e7213 */ /* 0x000fc60000000000 */
[----:B------:R-:W-:Y:S02]  /*229f0*/  IMAD.MOV R13, RZ, RZ, -R3 ;  /* 0x000000ffff0d7224 */ /* 0x000fe400078e0a03 */
[----:B------:R-:W-:-:S03]  /*22a00*/  IMAD.HI.U32 R3, R9, R4, R8 ;  /* 0x0000000409037227 */ /* 0x000fc600078e0008 */
[----:B------:R-:W-:Y:S01]  /*22a10*/  MOV R8, R13 ;  /* 0x0000000d00087202 */ /* 0x000fe20000000f00 */
        /* <DEDUP_REMOVED lines=21> */
.L_x_3166:
[----:B------:R-:W2:Y:S01]  /*22b70*/  LDL R4, [R1+0x1c] ;  /* 0x00001c0001047983 */ /* 0x000ea20000100800 */
[----:B-1----:R-:W-:-:S04]  /*22b80*/  IMAD.MOV.U32 R2, RZ, RZ, 0x4 ;  /* 0x00000004ff027424 */ /* 0x002fc800078e00ff */
        /* <DEDUP_REMOVED lines=19> */
[----:B------:R-:W-:Y:S02]  /*22cc0*/  IMAD R3, R2, R3, R8 ;  /* 0x0000000302037224 */ /* 0x000fe400078e0208 */
[----:B------:R-:W-:-:S03]  /*22cd0*/  IMAD.MOV.U32 R8, RZ, RZ, RZ ;  /* 0x000000ffff087224 */ /* 0x000fc600078e00ff */
        /* <DEDUP_REMOVED lines=18> */
[----:B------:R-:W-:Y:S02]  /*22e00*/  IABS R14, R2 ;  /* 0x00000002000e7213 */ /* 0x000fe40000000000 */
[----:B------:R-:W1:Y:S08]  /*22e10*/  I2F.RP R5, R4 ;  /* 0x0000000400057306 */ /* 0x000e700000209400 */
[----:B-1----:R-:W1:Y:S02]  /*22e20*/  MUFU.RCP R5, R5 ;  /* 0x0000000500057308 */ /* 0x002e640000001000 */
[----:B-1----:R-:W-:-:S06]  /*22e30*/  IADD3 R5, R5, 0xffffffe, RZ ;  /* 0x0ffffffe05057810 */ /* 0x002fcc0007ffe0ff */
[----:B------:R-:W1:Y:S02]  /*22e40*/  F2I.FTZ.U32.TRUNC.NTZ R9, R5 ;  /* 0x0000000500097305 */ /* 0x000e64000021f000 */
[----:B-1----:R-:W-:-:S04]  /*22e50*/  IMAD.MOV R5, RZ, RZ, -R9 ;  /* 0x000000ffff057224 */ /* 0x002fc800078e0a09 */
[----:B------:R-:W-:Y:S01]  /*22e60*/  IMAD R13, R5, R4, RZ ;  /* 0x00000004050d7224 */ /* 0x000fe200078e02ff */
[----:B------:R-:W-:Y:S01]  /*22e70*/  MOV R5, R3 ;  /* 0x0000000300057202 */ /* 0x000fe20000000f00 */
[----:B------:R-:W-:Y:S02]  /*22e80*/  IMAD.MOV R3, RZ, RZ, -R14 ;  /* 0x000000ffff037224 */ /* 0x000fe400078e0a0e */
[----:B------:R-:W-:-:S04]  /*22e90*/  IMAD.HI.U32 R9, R9, R13, R8 ;  /* 0x0000000d09097227 */ /* 0x000fc800078e0008 */
        /* <DEDUP_REMOVED lines=17> */
.L_x_3167:
[----:B------:R-:W-:Y:S05]  /*22fb0*/  BSYNC B0 ;  /* 0x0000000000007941 */ /* 0x000fea0003800000 */
.L_x_3165:
[----:B------:R-:W-:-:S04]  /*22fc0*/  LOP3.LUT R3, RZ, R3, RZ, 0x33, !PT ;  /* 0x00000003ff037212 */ /* 0x000fc800078e33ff */
[----:B-1----:R-:W-:-:S05]  /*22fd0*/  IADD3 R2, R3, R6, RZ ;  /* 0x0000000603027210 */ /* 0x002fca0007ffe0ff */
[----:B------:R1:W-:Y:S01]  /*22fe0*/  STL [R1+0x14], R2 ;  /* 0x0000140201007387 */ /* 0x0003e20000100800 */
[----:B------:R-:W-:Y:S05]  /*22ff0*/  BRA `(.L_x_3168) ;  /* 0x0000005000007947 */ /* 0x000fea0003800000 */
.L_x_3156:
[----:B------:R-:W-:Y:S01]  /*23000*/  MOV R2, c[0x0][0x53c] ;  /* 0x00014f0000027a02 */ /* 0x000fe20000000f00 */
[----:B------:R2:W-:Y:S04]  /*23010*/  STL [R1+0x10], R10 ;  /* 0x0000100a01007387 */ /* 0x0005e80000100800 */
[----:B------:R2:W-:Y:S04]  /*23020*/  STL [R1+0x14], RZ ;  /* 0x000014ff01007387 */ /* 0x0005e80000100800 */
[----:B------:R2:W-:Y:S04]  /*23030*/  STL [R1+0x18], RZ ;  /* 0x000018ff01007387 */ /* 0x0005e80000100800 */
[----:B------:R2:W-:Y:S02]  /*23040*/  STL [R1+0x1c], R2 ;  /* 0x00001c0201007387 */ /* 0x0005e40000100800 */
.L_x_3168:
[----:B------:R-:W-:Y:S05]  /*23050*/  BSYNC B1 ;  /* 0x0000000000017941 */ /* 0x000fea0003800000 */
.L_x_3154:
[----:B------:R-:W3:Y:S04]  /*23060*/  LDL R8, [R1+0x10] ;  /* 0x0000100001087983 */ /* 0x000ee80000100800 */
        /* <DEDUP_REMOVED lines=8> */
.L_x_3149:
[----:B-1----:R-:W4:Y:S02]  /*230f0*/  LDL R2, [R1+0x1c] ;  /* 0x00001c0001027983 */ /* 0x002f240000100800 */
[----:B----4-:R-:W-:-:S13]  /*23100*/  ISETP.GE.AND P0, PT, R2, c[0x0][0x53c], PT ;  /* 0x00014f0002007a0c */ /* 0x010fda0003f06270 */
[----:B--23--:R-:W-:Y:S01]  /*23110*/  @P0 CALL.REL.NOINC `(.L_x_3169) ;  /* 0x0000001000000944 */ /* 0x00cfe20003c00000 */
[----:B------:R-:W-:Y:S05]  /*23120*/  BRA `(.L_x_3170) ;  /* 0xfffdf47000007947 */ /* 0x000fea000383ffff */
.L_x_3169:
[----:B------:R-:W-:Y:S05]  /*23130*/  EXIT ;  /* 0x000000000000794d */ /* 0x000fea0003800000 */
.L_x_2931:
[----:B------:R-:W-:Y:S01]  /*23140*/  IMAD.MOV.U32 R2, RZ, RZ, R4 ;  /* 0x000000ffff027224 */ /* 0x000fe200078e0004 */
[----:B------:R-:W-:Y:S02]  /*23150*/  MOV R5, 0x1 ;  /* 0x0000000100057802 */ /* 0x000fe40000000f00 */
[----:B------:R-:W-:Y:S02]  /*23160*/  MOV R3, 0x23180 ;  /* 0x0002318000037802 */ /* 0x000fe40000000f00 */
[----:B------:R-:W-:Y:S05]  /*23170*/  CALL.REL.NOINC `($__internal_51_$__cuda_sm70_shflsync_up_p) ;  /* 0x00002c7000007944 */ /* 0x000fea0003c00000 */
[----:B------:R-:W-:Y:S01]  /*23180*/  MOV R0, R5 ;  /* 0x0000000500007202 */ /* 0x000fe20000000f00 */
[----:B------:R-:W-:Y:S05]  /*23190*/  BRA `(.L_x_3171) ;  /* 0xfffdd2c000007947 */ /* 0x000fea000383ffff */
.L_x_2932:
[----:B------:R-:W-:Y:S01]  /*231a0*/  IMAD.MOV.U32 R2, RZ, RZ, R4 ;  /* 0x000000ffff027224 */ /* 0x000fe200078e0004 */
[----:B------:R-:W-:Y:S02]  /*231b0*/  MOV R5, 0x2 ;  /* 0x0000000200057802 */ /* 0x000fe40000000f00 */
[----:B------:R-:W-:Y:S02]  /*231c0*/  MOV R3, 0x231e0 ;  /* 0x000231e000037802 */ /* 0x000fe40000000f00 */
[----:B------:R-:W-:Y:S05]  /*231d0*/  CALL.REL.NOINC `($__internal_51_$__cuda_sm70_shflsync_up_p) ;  /* 0x00002c1000007944 */ /* 0x000fea0003c00000 */
[----:B------:R-:W-:Y:S02]  /*231e0*/  SEL R5, R5, RZ, P4 ;  /* 0x000000ff05057207 */ /* 0x000fe40002000000 */
[----:B------:R-:W-:-:S03]  /*231f0*/  MOV R3, 0x23240 ;  /* 0x0002324000037802 */ /* 0x000fc60000000f00 */
[----:B------:R-:W-:Y:S01]  /*23200*/  IMAD.IADD R0, R4, 0x1, R5 ;  /* 0x0000000104007824 */ /* 0x000fe200078e0205 */
[----:B------:R-:W-:-:S03]  /*23210*/  MOV R5, 0x4 ;  /* 0x0000000400057802 */ /* 0x000fc60000000f00 */
[----:B------:R-:W-:Y:S02]  /*23220*/  IMAD.MOV.U32 R2, RZ, RZ, R0 ;  /* 0x000000ffff027224 */ /* 0x000fe400078e0000 */
        /* <DEDUP_REMOVED lines=13> */
[----:B------:R-:W-:Y:S01]  /*23300*/  SEL R4, R5, RZ, P1 ;  /* 0x000000ff05047207 */ /* 0x000fe20000800000 */
[----:B------:R-:W-:Y:S01]  /*23310*/  IMAD.MOV.U32 R2, RZ, RZ, 0x1f ;  /* 0x0000001fff027424 */ /* 0x000fe200078e00ff */
[----:B------:R-:W-:Y:S02]  /*23320*/  MOV R30, 0x1f ;  /* 0x0000001f001e7802 */ /* 0x000fe40000000f00 */
[----:B------:R-:W-:Y:S01]  /*23330*/  MOV R3, 0x23370 ;  /* 0x0002337000037802 */ /* 0x000fe20000000f00 */
[----:B------:R-:W-:-:S04]  /*23340*/  IMAD.IADD R4, R0, 0x1, R4 ;  /* 0x0000000100047824 */ /* 0x000fc800078e0204 */
[----:B------:R-:W-:Y:S02]  /*23350*/  IMAD.MOV.U32 R29, RZ, RZ, R4 ;  /* 0x000000ffff1d7224 */ /* 0x000fe400078e0004 */
[----:B------:R-:W-:Y:S05]  /*23360*/  CALL.REL.NOINC `($__internal_50_$__cuda_sm70_shflsync_idx_p) ;  /* 0x00002a0000007944 */ /* 0x000fea0003c00000 */
[----:B-----5:R-:W-:Y:S01]  /*23370*/  MOV R0, R30 ;  /* 0x0000001e00007202 */ /* 0x020fe20000000f00 */
[----:B-1----:R-:W-:Y:S05]  /*23380*/  BRA `(.L_x_3172) ;  /* 0xfffdd1d000007947 */ /* 0x002fea000383ffff */
.L_x_2934:
[----:B------:R-:W-:Y:S02]  /*23390*/  SEL R2, RZ, 0x1, P0 ;  /* 0x00000001ff027807 */ /* 0x000fe40000000000 */
[----:B------:R-:W-:Y:S02]  /*233a0*/  MOV R3, 0x233c0 ;  /* 0x000233c000037802 */ /* 0x000fe40000000f00 */
[----:B------:R-:W-:Y:S05]  /*233b0*/  CALL.REL.NOINC `($__internal_52_$__cuda_sm70_votesync_ballot) ;  /* 0x00002aa000007944 */ /* 0x000fea0003c00000 */
[----:B------:R-:W-:Y:S05]  /*233c0*/  BRA `(.L_x_3173) ;  /* 0xfffdd22000007947 */ /* 0x000fea000383ffff */
.L_x_2935:
[----:B------:R-:W-:Y:S01]  /*233d0*/  IMAD.MOV.U32 R29, RZ, RZ, R9 ;  /* 0x000000ffff1d7224 */ /* 0x000fe200078e0009 */
[----:B-1----:R-:W-:Y:S01]  /*233e0*/  MOV R2, R0 ;  /* 0x0000000000027202 */ /* 0x002fe20000000f00 */
[----:B------:R-:W-:Y:S01]  /*233f0*/  IMAD.MOV.U32 R30, RZ, RZ, 0x1f ;  /* 0x0000001fff1e7424 */ /* 0x000fe200078e00ff */
[----:B------:R-:W-:Y:S02]  /*23400*/  MOV R3, 0x23420 ;  /* 0x0002342000037802 */ /* 0x000fe40000000f00 */
[----:B------:R-:W-:Y:S05]  /*23410*/  CALL.REL.NOINC `($__internal_50_$__cuda_sm70_shflsync_idx_p) ;  /* 0x0000295000007944 */ /* 0x000fea0003c00000 */
[----:B------:R-:W-:Y:S01]  /*23420*/  IMAD.MOV.U32 R12, RZ, RZ, R30 ;  /* 0x000000ffff0c7224 */ /* 0x000fe200078e001e */
[----:B------:R-:W-:Y:S01]  /*23430*/  MOV R29, R8 ;  /* 0x00000008001d7202 */ /* 0x000fe20000000f00 */
[----:B------:R-:W-:Y:S01]  /*23440*/  IMAD.MOV.U32 R5, RZ, RZ, RZ ;  /* 0x000000ffff057224 */ /* 0x000fe200078e00ff */
[----:B-----5:R-:W-:Y:S01]  /*23450*/  MOV R2, R0 ;  /* 0x0000000000027202 */ /* 0x020fe20000000f00 */
[----:B------:R-:W-:Y:S01]  /*23460*/  IMAD.MOV.U32 R30, RZ, RZ, 0x1f ;  /* 0x0000001fff1e7424 */ /* 0x000fe200078e00ff */
[----:B------:R-:W-:-:S02]  /*23470*/  MOV R3, 0x23490 ;  /* 0x0002349000037802 */ /* 0x000fc40000000f00 */
[----:B-1----:R-:W-:Y:S05]  /*23480*/  CALL.REL.NOINC `($__internal_50_$__cuda_sm70_shflsync_idx_p) ;  /* 0x000028e000007944 */ /* 0x002fea0003c00000 */
[----:B------:R-:W-:Y:S01]  /*23490*/  MOV R9, R30 ;  /* 0x0000001e00097202 */ /* 0x000fe20000000f00 */
[----:B-1---5:R-:W-:Y:S05]  /*234a0*/  BRA `(.L_x_3174) ;  /* 0xfffdd1b000007947 */ /* 0x022fea000383ffff */
.L_x_2938:
[----:B------:R-:W-:Y:S01]  /*234b0*/  IMAD.MOV.U32 R29, RZ, RZ, R4 ;  /* 0x000000ffff1d7224 */ /* 0x000fe200078e0004 */
[----:B------:R-:W-:-:S02]  /*234c0*/  MOV R30, 0x1f ;  /* 0x0000001f001e7802 */ /* 0x000fc40000000f00 */
[----:B------:R-:W-:Y:S02]  /*234d0*/  MOV R3, 0x234f0 ;  /* 0x000234f000037802 */ /* 0x000fe40000000f00 */
[----:B--234-:R-:W-:Y:S05]  /*234e0*/  CALL.REL.NOINC `($__internal_50_$__cuda_sm70_shflsync_idx_p) ;  /* 0x0000288000007944 */ /* 0x01cfea0003c00000 */
[----:B------:R-:W-:Y:S01]  /*234f0*/  MOV R5, R30 ;  /* 0x0000001e00057202 */ /* 0x000fe20000000f00 */
[----:B-1---5:R-:W-:Y:S05]  /*23500*/  BRA `(.L_x_2937) ;  /* 0xfffdd1b000007947 */ /* 0x022fea000383ffff */
.L_x_2993:
[----:B------:R-:W-:Y:S01]  /*23510*/  IMAD.MOV.U32 R29, RZ, RZ, R5 ;  /* 0x000000ffff1d7224 */ /* 0x000fe200078e0005 */
[----:B------:R-:W-:Y:S01]  /*23520*/  MOV R2, RZ ;  /* 0x000000ff00027202 */ /* 0x000fe20000000f00 */
[----:B------:R-:W-:Y:S01]  /*23530*/  IMAD.MOV.U32 R30, RZ, RZ, 0x181f ;  /* 0x0000181fff1e7424 */ /* 0x000fe200078e00ff */
[----:B------:R-:W-:Y:S02]  /*23540*/  MOV R3, 0x23560 ;  /* 0x0002356000037802 */ /* 0x000fe40000000f00 */
[----:B-----5:R-:W-:Y:S05]  /*23550*/  CALL.REL.NOINC `($__internal_50_$__cuda_sm70_shflsync_idx_p) ;  /* 0x0000281000007944 */ /* 0x020fea0003c00000 */
[----:B------:R-:W-:Y:S01]  /*23560*/  MOV R4, R30 ;  /* 0x0000001e00047202 */ /* 0x000fe20000000f00 */
[----:B-1---5:R-:W-:Y:S05]  /*23570*/  BRA `(.L_x_3175) ;  /* 0xfffe6e5000007947 */ /* 0x022fea000383ffff */
.L_x_2994:
[----:B------:R-:W-:Y:S01]  /*23580*/  IMAD.MOV.U32 R29, RZ, RZ, R6 ;  /* 0x000000ffff1d7224 */ /* 0x000fe200078e0006 */
[----:B------:R-:W-:Y:S01]  /*23590*/  MOV R2, RZ ;  /* 0x000000ff00027202 */ /* 0x000fe20000000f00 */
[----:B------:R-:W-:Y:S01]  /*235a0*/  IMAD.MOV.U32 R30, RZ, RZ, 0x181f ;  /* 0x0000181fff1e7424 */ /* 0x000fe200078e00ff */
[----:B------:R-:W-:Y:S02]  /*235b0*/  MOV R3, 0x235d0 ;  /* 0x000235d000037802 */ /* 0x000fe40000000f00 */
[----:B-12--5:R-:W-:Y:S05]  /*235c0*/  CALL.REL.NOINC `($__internal_50_$__cuda_sm70_shflsync_idx_p) ;  /* 0x000027a000007944 */ /* 0x026fea0003c00000 */
[----:B------:R-:W-:Y:S01]  /*235d0*/  MOV R2, R30 ;  /* 0x0000001e00027202 */ /* 0x000fe20000000f00 */
[----:B-1---5:R-:W-:Y:S05]  /*235e0*/  BRA `(.L_x_3176) ;  /* 0xfffe6e0000007947 */ /* 0x022fea000383ffff */
.L_x_2997:
[----:B------:R-:W-:Y:S01]  /*235f0*/  IMAD.MOV.U32 R29, RZ, RZ, R5 ;  /* 0x000000ffff1d7224 */ /* 0x000fe200078e0005 */
[----:B--2-4-:R-:W-:Y:S01]  /*23600*/  MOV R2, 0x1 ;  /* 0x0000000100027802 */ /* 0x014fe20000000f00 */
[----:B------:R-:W-:Y:S01]  /*23610*/  IMAD.MOV.U32 R30, RZ, RZ, 0x181f ;  /* 0x0000181fff1e7424 */ /* 0x000fe200078e00ff */
[----:B------:R-:W-:-:S02]  /*23620*/  MOV R3, 0x23640 ;  /* 0x0002364000037802 */ /* 0x000fc40000000f00 */
[----:B-1---5:R-:W-:Y:S05]  /*23630*/  CALL.REL.NOINC `($__internal_50_$__cuda_sm70_shflsync_idx_p) ;  /* 0x0000273000007944 */ /* 0x022fea0003c00000 */
[----:B------:R-:W-:Y:S01]  /*23640*/  IMAD.MOV.U32 R4, RZ, RZ, R30 ;  /* 0x000000ffff047224 */ /* 0x000fe200078e001e */
[----:B------:R-:W-:Y:S01]  /*23650*/  MOV R2, 0x1 ;  /* 0x0000000100027802 */ /* 0x000fe20000000f00 */
[----:B------:R-:W-:Y:S01]  /*23660*/  IMAD.MOV.U32 R29, RZ, RZ, R6 ;  /* 0x000000ffff1d7224 */ /* 0x000fe200078e0006 */
[----:B------:R-:W-:-:S02]  /*23670*/  MOV R30, 0x181f ;  /* 0x0000181f001e7802 */ /* 0x000fc40000000f00 */
[----:B------:R-:W-:Y:S02]  /*23680*/  MOV R3, 0x236a0 ;  /* 0x000236a000037802 */ /* 0x000fe40000000f00 */
[----:B-1---5:R-:W-:Y:S05]  /*23690*/  CALL.REL.NOINC `($__internal_50_$__cuda_sm70_shflsync_idx_p) ;  /* 0x000026d000007944 */ /* 0x022fea0003c00000 */
[----:B------:R-:W-:Y:S01]  /*236a0*/  MOV R2, R30 ;  /* 0x0000001e00027202 */ /* 0x000fe20000000f00 */
[----:B-1---5:R-:W-:Y:S05]  /*236b0*/  BRA `(.L_x_3177) ;  /* 0xfffe6ed000007947 */ /* 0x022fea000383ffff */
.L_x_3000:
[----:B------:R-:W-:Y:S01]  /*236c0*/  IMAD.MOV.U32 R29, RZ, RZ, R5 ;  /* 0x000000ffff1d7224 */ /* 0x000fe200078e0005 */
[----:B---34-:R-:W-:Y:S01]  /*236d0*/  MOV R2, 0x2 ;  /* 0x0000000200027802 */ /* 0x018fe20000000f00 */
[----:B------:R-:W-:Y:S01]  /*236e0*/  IMAD.MOV.U32 R30, RZ, RZ, 0x181f ;  /* 0x0000181fff1e7424 */ /* 0x000fe200078e00ff */
[----:B------:R-:W-:Y:S02]  /*236f0*/  MOV R3, 0x23710 ;  /* 0x0002371000037802 */ /* 0x000fe40000000f00 */
[----:B-12--5:R-:W-:Y:S05]  /*23700*/  CALL.REL.NOINC `($__internal_50_$__cuda_sm70_shflsync_idx_p) ;  /* 0x0000266000007944 */ /* 0x026fea0003c00000 */
[----:B------:R-:W-:Y:S01]  /*23710*/  MOV R4, R30 ;  /* 0x0000001e00047202 */ /* 0x000fe20000000f00 */
[----:B-1---5:R-:W-:Y:S05]  /*23720*/  BRA `(.L_x_3178) ;  /* 0xfffe6fe000007947 */ /* 0x022fea000383ffff */
.L_x_3001:
[----:B------:R-:W-:Y:S01]  /*23730*/  IMAD.MOV.U32 R29, RZ, RZ, R6 ;  /* 0x000000ffff1d7224 */ /* 0x000fe200078e0006 */
[----:B----4-:R-:W-:Y:S01]  /*23740*/  MOV R2, 0x2 ;  /* 0x0000000200027802 */ /* 0x010fe20000000f00 */
[----:B------:R-:W-:Y:S01]  /*23750*/  IMAD.MOV.U32 R30, RZ, RZ, 0x181f ;  /* 0x0000181fff1e7424 */ /* 0x000fe200078e00ff */
[----:B------:R-:W-:Y:S02]  /*23760*/  MOV R3, 0x23780 ;  /* 0x0002378000037802 */ /* 0x000fe40000000f00 */
[----:B-123-5:R-:W-:Y:S05]  /*23770*/  CALL.REL.NOINC `($__internal_50_$__cuda_sm70_shflsync_idx_p) ;  /* 0x000025f000007944 */ /* 0x02efea0003c00000 */
[----:B------:R-:W-:Y:S01]  /*23780*/  MOV R2, R30 ;  /* 0x0000001e00027202 */ /* 0x000fe20000000f00 */
[----:B-1---5:R-:W-:Y:S05]  /*23790*/  BRA `(.L_x_3179) ;  /* 0xfffe6f9000007947 */ /* 0x022fea000383ffff */
.L_x_3004:
[----:B------:R-:W-:Y:S01]  /*237a0*/  IMAD.MOV.U32 R29, RZ, RZ, R5 ;  /* 0x000000ffff1d7224 */ /* 0x000fe200078e0005 */
[----:B-12---:R-:W-:Y:S01]  /*237b0*/  MOV R2, 0x3 ;  /* 0x0000000300027802 */ /* 0x006fe20000000f00 */
[----:B------:R-:W-:Y:S01]  /*237c0*/  IMAD.MOV.U32 R30, RZ, RZ, 0x181f ;  /* 0x0000181fff1e7424 */ /* 0x000fe200078e00ff */
[----:B------:R-:W-:-:S02]  /*237d0*/  MOV R3, 0x237f0 ;  /* 0x000237f000037802 */ /* 0x000fc40000000f00 */
[----:B---345:R-:W-:Y:S05]  /*237e0*/  CALL.REL.NOINC `($__internal_50_$__cuda_sm70_shflsync_idx_p) ;  /* 0x0000258000007944 */ /* 0x038fea0003c00000 */
        /* <DEDUP_REMOVED lines=8> */
.L_x_3071:
[----:B------:R-:W-:Y:S01]  /*23870*/  IMAD.MOV.U32 R29, RZ, RZ, R5 ;  /* 0x000000ffff1d7224 */ /* 0x000fe200078e0005 */
[----:B---3--:R-:W-:Y:S01]  /*23880*/  MOV R2, 0x1 ;  /* 0x0000000100027802 */ /* 0x008fe20000000f00 */
[----:B------:R-:W-:Y:S01]  /*23890*/  IMAD.MOV.U32 R30, RZ, RZ, 0x181f ;  /* 0x0000181fff1e7424 */ /* 0x000fe200078e00ff */
[----:B------:R-:W-:Y:S02]  /*238a0*/  MOV R3, 0x238c0 ;  /* 0x000238c000037802 */ /* 0x000fe40000000f00 */
[----:B------:R-:W-:Y:S05]  /*238b0*/  CALL.REL.NOINC `($__internal_50_$__cuda_sm70_shflsync_idx_p) ;  /* 0x000024b000007944 */ /* 0x000fea0003c00000 */
[----:B------:R-:W-:Y:S01]  /*238c0*/  IMAD.MOV.U32 R5, RZ, RZ, R30 ;  /* 0x000000ffff057224 */ /* 0x000fe200078e001e */
[----:B------:R-:W-:Y:S01]  /*238d0*/  MOV R2, 0x1 ;  /* 0x0000000100027802 */ /* 0x000fe20000000f00 */
[----:B------:R-:W-:Y:S01]  /*238e0*/  IMAD.MOV.U32 R29, RZ, RZ, R6 ;  /* 0x000000ffff1d7224 */ /* 0x000fe200078e0006 */
[----:B------:R-:W-:Y:S02]  /*238f0*/  MOV R30, 0x181f ;  /* 0x0000181f001e7802 */ /* 0x000fe40000000f00 */
[----:B------:R-:W-:Y:S02]  /*23900*/  MOV R3, 0x23920 ;  /* 0x0002392000037802 */ /* 0x000fe40000000f00 */
[----:B-1---5:R-:W-:Y:S05]  /*23910*/  CALL.REL.NOINC `($__internal_50_$__cuda_sm70_shflsync_idx_p) ;  /* 0x0000245000007944 */ /* 0x022fea0003c00000 */
[----:B------:R-:W-:Y:S01]  /*23920*/  MOV R2, R30 ;  /* 0x0000001e00027202 */ /* 0x000fe20000000f00 */
[----:B-1---5:R-:W-:Y:S05]  /*23930*/  BRA `(.L_x_3181) ;  /* 0xffff097000007947 */ /* 0x022fea000383ffff */
.L_x_3074:
[----:B------:R-:W-:Y:S01]  /*23940*/  IMAD.MOV.U32 R29, RZ, RZ, R5 ;  /* 0x000000ffff1d7224 */ /* 0x000fe200078e0005 */
[----:B------:R-:W-:Y:S01]  /*23950*/  MOV R2, RZ ;  /* 0x000000ff00027202 */ /* 0x000fe20000000f00 */
[----:B------:R-:W-:Y:S01]  /*23960*/  IMAD.MOV.U32 R30, RZ, RZ, 0x181f ;  /* 0x0000181fff1e7424 */ /* 0x000fe200078e00ff */
[----:B------:R-:W-:-:S02]  /*23970*/  MOV R3, 0x23990 ;  /* 0x0002399000037802 */ /* 0x000fc40000000f00 */
[----:B------:R-:W-:Y:S05]  /*23980*/  CALL.REL.NOINC `($__internal_50_$__cuda_sm70_shflsync_idx_p) ;  /* 0x000023e000007944 */ /* 0x000fea0003c00000 */
[----:B------:R-:W-:Y:S01]  /*23990*/  MOV R4, R30 ;  /* 0x0000001e00047202 */ /* 0x000fe20000000f00 */
[----:B-1---5:R-:W-:Y:S05]  /*239a0*/  BRA `(.L_x_3182) ;  /* 0xffff1a1000007947 */ /* 0x022fea000383ffff */
.L_x_3075:
[----:B------:R-:W-:Y:S01]  /*239b0*/  IMAD.MOV.U32 R29, RZ, RZ, R6 ;  /* 0x000000ffff1d7224 */ /* 0x000fe200078e0006 */
[----:B------:R-:W-:Y:S01]  /*239c0*/  MOV R2, RZ ;  /* 0x000000ff00027202 */ /* 0x000fe20000000f00 */
[----:B------:R-:W-:Y:S01]  /*239d0*/  IMAD.MOV.U32 R30, RZ, RZ, 0x181f ;  /* 0x0000181fff1e7424 */ /* 0x000fe200078e00ff */
[----:B------:R-:W-:-:S02]  /*239e0*/  MOV R3, 0x23a00 ;  /* 0x00023a0000037802 */ /* 0x000fc40000000f00 */
[----:B-12---:R-:W-:Y:S05]  /*239f0*/  CALL.REL.NOINC `($__internal_50_$__cuda_sm70_shflsync_idx_p) ;  /* 0x0000237000007944 */ /* 0x006fea0003c00000 */
[----:B------:R-:W-:Y:S01]  /*23a00*/  MOV R2, R30 ;  /* 0x0000001e00027202 */ /* 0x000fe20000000f00 */
[----:B-1---5:R-:W-:Y:S05]  /*23a10*/  BRA `(.L_x_3183) ;  /* 0xffff19c000007947 */ /* 0x022fea000383ffff */
.L_x_3078:
[----:B------:R-:W-:Y:S01]  /*23a20*/  IMAD.MOV.U32 R29, RZ, RZ, R5 ;  /* 0x000000ffff1d7224 */ /* 0x000fe200078e0005 */
[----:B----4-:R-:W-:Y:S01]  /*23a30*/  MOV R2, 0x1 ;  /* 0x0000000100027802 */ /* 0x010fe20000000f00 */
[----:B------:R-:W-:Y:S01]  /*23a40*/  IMAD.MOV.U32 R30, RZ, RZ, 0x181f ;  /* 0x0000181fff1e7424 */ /* 0x000fe200078e00ff */
[----:B------:R-:W-:-:S03]  /*23a50*/  MOV R3, 0x23a70 ;  /* 0x00023a7000037802 */ /* 0x000fc60000000f00 */
[----:B-123--:R-:W-:Y:S05]  /*23a60*/  CALL.REL.NOINC `($__internal_50_$__cuda_sm70_shflsync_idx_p) ;  /* 0x0000230000007944 */ /* 0x00efea0003c00000 */
        /* <DEDUP_REMOVED lines=8> */
.L_x_3079:
[----:B------:R-:W-:Y:S01]  /*23af0*/  IMAD.MOV.U32 R29, RZ, RZ, R4 ;  /* 0x000000ffff1d7224 */ /* 0x000fe200078e0004 */
[----:B------:R-:W-:Y:S01]  /*23b00*/  MOV R2, RZ ;  /* 0x000000ff00027202 */ /* 0x000fe20000000f00 */
[----:B------:R-:W-:Y:S01]  /*23b10*/  IMAD.MOV.U32 R30, RZ, RZ, 0x1c1f ;  /* 0x00001c1fff1e7424 */ /* 0x000fe200078e00ff */
[----:B------:R-:W-:Y:S02]  /*23b20*/  MOV R3, 0x23b40 ;  /* 0x00023b4000037802 */ /* 0x000fe40000000f00 */
[----:B------:R-:W-:Y:S05]  /*23b30*/  CALL.REL.NOINC `($__internal_50_$__cuda_sm70_shflsync_idx_p) ;  /* 0x0000223000007944 */ /* 0x000fea0003c00000 */
[----:B------:R-:W-:Y:S01]  /*23b40*/  MOV R2, R30 ;  /* 0x0000001e00027202 */ /* 0x000fe20000000f00 */
[----:B-1---5:R-:W-:Y:S05]  /*23b50*/  BRA `(.L_x_3185) ;  /* 0xffff1c7000007947 */ /* 0x022fea000383ffff */
.L_x_3080:
[----:B------:R-:W-:Y:S01]  /*23b60*/  IMAD.MOV.U32 R29, RZ, RZ, R4 ;  /* 0x000000ffff1d7224 */ /* 0x000fe200078e0004 */
[----:B------:R-:W-:Y:S01]  /*23b70*/  MOV R2, 0x1 ;  /* 0x0000000100027802 */ /* 0x000fe20000000f00 */
[----:B------:R-:W-:Y:S01]  /*23b80*/  IMAD.MOV.U32 R30, RZ, RZ, 0x1c1f ;  /* 0x00001c1fff1e7424 */ /* 0x000fe200078e00ff */
[----:B------:R-:W-:Y:S02]  /*23b90*/  MOV R3, 0x23bb0 ;  /* 0x00023bb000037802 */ /* 0x000fe40000000f00 */
[----:B-1----:R-:W-:Y:S05]  /*23ba0*/  CALL.REL.NOINC `($__internal_50_$__cuda_sm70_shflsync_idx_p) ;  /* 0x000021c000007944 */ /* 0x002fea0003c00000 */
        /* <DEDUP_REMOVED lines=31> */
[----:B------:R-:W-:Y:S01]  /*23da0*/  FMNMX.FTZ R4, R32, R3, !PT ;  /* 0x0000000320047209 */ /* 0x000fe20007810000 */
[----:B------:R-:W-:Y:S01]  /*23db0*/  IMAD.MOV.U32 R3, RZ, RZ, 0x2 ;  /* 0x00000002ff037424 */ /* 0x000fe200078e00ff */
        /* <DEDUP_REMOVED lines=15> */
[----:B------:R-:W-:Y:S01]  /*23eb0*/  IMAD.MOV.U32 R4, RZ, RZ, R6 ;  /* 0x000000ffff047224 */ /* 0x000fe200078e0006 */
[----:B------:R-:W-:Y:S02]  /*23ec0*/  MOV R2, 0x23ef0 ;  /* 0x00023ef000027802 */ /* 0x000fe40000000f00 */
[----:B------:R-:W-:Y:S02]  /*23ed0*/  FMNMX.FTZ R5, R84, R5, !PT ;  /* 0x0000000554057209 */ /* 0x000fe40007810000 */
[----:B-1---5:R-:W-:Y:S05]  /*23ee0*/  CALL.REL.NOINC `($__internal_49_$__cuda_sm70_shflsync_bfly_p) ;  /* 0x00001e2000007944 */ /* 0x022fea0003c00000 */
[----:B------:R-:W-:Y:S01]  /*23ef0*/  FMNMX.FTZ R6, R6, R188, !PT ;  /* 0x000000bc06067209 */ /* 0x000fe20007810000 */
[----:B------:R-:W-:Y:S01]  /*23f00*/  IMAD.MOV.U32 R3, RZ, RZ, 0x1 ;  /* 0x00000001ff037424 */ /* 0x000fe200078e00ff */
[----:B------:R-:W-:-:S03]  /*23f10*/  MOV R2, 0x23f40 ;  /* 0x00023f4000027802 */ /* 0x000fc60000000f00 */
[----:B------:R-:W-:Y:S02]  /*23f20*/  IMAD.MOV.U32 R4, RZ, RZ, R6 ;  /* 0x000000ffff047224 */ /* 0x000fe400078e0006 */
[----:B------:R-:W-:Y:S05]  /*23f30*/  CALL.REL.NOINC `($__internal_49_$__cuda_sm70_shflsync_bfly_p) ;  /* 0x00001dd000007944 */ /* 0x000fea0003c00000 */
[----:B------:R-:W-:Y:S01]  /*23f40*/  FMNMX.FTZ R6, R6, R188, !PT ;  /* 0x000000bc06067209 */ /* 0x000fe20007810000 */
[----:B------:R-:W-:Y:S01]  /*23f50*/  IMAD.MOV.U32 R4, RZ, RZ, R5 ;  /* 0x000000ffff047224 */ /* 0x000fe200078e0005 */
[----:B------:R-:W-:Y:S01]  /*23f60*/  MOV R2, 0x23f90 ;  /* 0x00023f9000027802 */ /* 0x000fe20000000f00 */
[----:B------:R-:W-:Y:S02]  /*23f70*/  IMAD.MOV.U32 R3, RZ, RZ, 0x2 ;  /* 0x00000002ff037424 */ /* 0x000fe400078e00ff */
[----:B------:R-:W-:Y:S05]  /*23f80*/  CALL.REL.NOINC `($__internal_49_$__cuda_sm70_shflsync_bfly_p) ;  /* 0x00001d8000007944 */ /* 0x000fea0003c00000 */
[----:B------:R-:W-:Y:S01]  /*23f90*/  FMNMX.FTZ R5, R5, R188, !PT ;  /* 0x000000bc05057209 */ /* 0x000fe20007810000 */
[----:B------:R-:W-:Y:S01]  /*23fa0*/  IMAD.MOV.U32 R3, RZ, RZ, 0x1 ;  /* 0x00000001ff037424 */ /* 0x000fe200078e00ff */
[----:B------:R-:W-:-:S03]  /*23fb0*/  MOV R2, 0x23fe0 ;  /* 0x00023fe000027802 */ /* 0x000fc60000000f00 */
[----:B------:R-:W-:Y:S02]  /*23fc0*/  IMAD.MOV.U32 R4, RZ, RZ, R5 ;  /* 0x000000ffff047224 */ /* 0x000fe400078e0005 */
[----:B------:R-:W-:Y:S05]  /*23fd0*/  CALL.REL.NOINC `($__internal_49_$__cuda_sm70_shflsync_bfly_p) ;  /* 0x00001d3000007944 */ /* 0x000fea0003c00000 */
[----:B------:R-:W-:Y:S01]  /*23fe0*/  MOV R4, R188 ;  /* 0x000000bc00047202 */ /* 0x000fe20000000f00 */
[----:B------:R-:W-:Y:S05]  /*23ff0*/  BRA `(.L_x_3186) ;  /* 0xffff1d0000007947 */ /* 0x000fea000383ffff */
.L_x_3084:
[----:B------:R-:W-:Y:S01]  /*24000*/  MOV R2, RZ ;  /* 0x000000ff00027202 */ /* 0x000fe20000000f00 */
[----:B------:R-:W-:Y:S01]  /*24010*/  IMAD.MOV.U32 R29, RZ, RZ, R5 ;  /* 0x000000ffff1d7224 */ /* 0x000fe200078e0005 */
[----:B------:R-:W-:Y:S01]  /*24020*/  MOV R3, 0x24050 ;  /* 0x0002405000037802 */ /* 0x000fe20000000f00 */
[----:B------:R-:W-:Y:S02]  /*24030*/  IMAD.MOV.U32 R30, RZ, RZ, 0x181f ;  /* 0x0000181fff1e7424 */ /* 0x000fe400078e00ff */
[----:B-1234-:R-:W-:Y:S05]  /*24040*/  CALL.REL.NOINC `($__internal_50_$__cuda_sm70_shflsync_idx_p) ;  /* 0x00001d2000007944 */ /* 0x01efea0003c00000 */
[----:B------:R-:W-:Y:S01]  /*24050*/  MOV R4, R30 ;  /* 0x0000001e00047202 */ /* 0x000fe20000000f00 */
[----:B-1---5:R-:W-:-:S05]  /*24060*/  BRA `(.L_x_3187) ;  /* 0xffff31a000007947 */ /* 0x022fca000383ffff */
.L_x_3085:
[----:B------:R-:W-:Y:S01]  /*24070*/  MOV R2, RZ ;  /* 0x000000ff00027202 */ /* 0x000fe20000000f00 */
[----:B------:R-:W-:Y:S01]  /*24080*/  IMAD.MOV.U32 R29, RZ, RZ, R6 ;  /* 0x000000ffff1d7224 */ /* 0x000fe200078e0006 */
[----:B------:R-:W-:Y:S01]  /*24090*/  MOV R3, 0x240c0 ;  /* 0x000240c000037802 */ /* 0x000fe20000000f00 */
[----:B------:R-:W-:Y:S02]  /*240a0*/  IMAD.MOV.U32 R30, RZ, RZ, 0x181f ;  /* 0x0000181fff1e7424 */ /* 0x000fe400078e00ff */
[----:B-1234-:R-:W-:Y:S05]  /*240b0*/  CALL.REL.NOINC `($__internal_50_$__cuda_sm70_shflsync_idx_p) ;  /* 0x00001cb000007944 */ /* 0x01efea0003c00000 */
[----:B------:R-:W-:Y:S01]  /*240c0*/  MOV R2, R30 ;  /* 0x0000001e00027202 */ /* 0x000fe20000000f00 */
[----:B-1---5:R-:W-:-:S05]  /*240d0*/  BRA `(.L_x_3188) ;  /* 0xffff315000007947 */ /* 0x022fca000383ffff */
.L_x_3086:
[----:B---3--:R-:W-:Y:S01]  /*240e0*/  MOV R2, 0x1 ;  /* 0x0000000100027802 */ /* 0x008fe20000000f00 */
[----:B------:R-:W-:Y:S01]  /*240f0*/  IMAD.MOV.U32 R29, RZ, RZ, R5 ;  /* 0x000000ffff1d7224 */ /* 0x000fe200078e0005 */
[----:B------:R-:W-:Y:S01]  /*24100*/  MOV R3, 0x24130 ;  /* 0x0002413000037802 */ /* 0x000fe20000000f00 */
[----:B------:R-:W-:Y:S02]  /*24110*/  IMAD.MOV.U32 R30, RZ, RZ, 0x181f ;  /* 0x0000181fff1e7424 */ /* 0x000fe400078e00ff */
[----:B-12-4-:R-:W-:Y:S05]  /*24120*/  CALL.REL.NOINC `($__internal_50_$__cuda_sm70_shflsync_idx_p) ;  /* 0x00001c4000007944 */ /* 0x016fea0003c00000 */
[----:B------:R-:W-:Y:S01]  /*24130*/  MOV R2, 0x1 ;  /* 0x0000000100027802 */ /* 0x000fe20000000f00 */
[----:B------:R-:W-:Y:S01]  /*24140*/  IMAD.MOV.U32 R4, RZ, RZ, R30 ;  /* 0x000000ffff047224 */ /* 0x000fe200078e001e */
[----:B------:R-:W-:Y:S01]  /*24150*/  MOV R30, 0x181f ;  /* 0x0000181f001e7802 */ /* 0x000fe20000000f00 */
[----:B------:R-:W-:Y:S01]  /*24160*/  IMAD.MOV.U32 R29, RZ, RZ, R6 ;  /* 0x000000ffff1d7224 */ /* 0x000fe200078e0006 */
[----:B------:R-:W-:Y:S02]  /*24170*/  MOV R3, 0x24190 ;  /* 0x0002419000037802 */ /* 0x000fe40000000f00 */
[----:B-1---5:R-:W-:Y:S05]  /*24180*/  CALL.REL.NOINC `($__internal_50_$__cuda_sm70_shflsync_idx_p) ;  /* 0x00001be000007944 */ /* 0x022fea0003c00000 */
[----:B------:R-:W-:Y:S01]  /*24190*/  MOV R2, R30 ;  /* 0x0000001e00027202 */ /* 0x000fe20000000f00 */
[----:B-1---5:R-:W-:-:S05]  /*241a0*/  BRA `(.L_x_3189) ;  /* 0xffff321000007947 */ /* 0x022fca000383ffff */
.L_x_3089:
[----:B------:R-:W-:Y:S01]  /*241b0*/  MOV R2, RZ ;  /* 0x000000ff00027202 */ /* 0x000fe20000000f00 */
[----:B------:R-:W-:Y:S01]  /*241c0*/  IMAD.MOV.U32 R29, RZ, RZ, R6 ;  /* 0x000000ffff1d7224 */ /* 0x000fe200078e0006 */
[----:B------:R-:W-:Y:S01]  /*241d0*/  MOV R3, 0x24200 ;  /* 0x0002420000037802 */ /* 0x000fe20000000f00 */
[----:B------:R-:W-:Y:S02]  /*241e0*/  IMAD.MOV.U32 R30, RZ, RZ, 0x181f ;  /* 0x0000181fff1e7424 */ /* 0x000fe400078e00ff */
[----:B------:R-:W-:Y:S05]  /*241f0*/  CALL.REL.NOINC `($__internal_50_$__cuda_sm70_shflsync_idx_p) ;  /* 0x00001b7000007944 */ /* 0x000fea0003c00000 */
[----:B------:R-:W-:Y:S01]  /*24200*/  MOV R4, R30 ;  /* 0x0000001e00047202 */ /* 0x000fe20000000f00 */
[----:B-1---5:R-:W-:-:S05]  /*24210*/  BRA `(.L_x_3190) ;  /* 0xffff41a000007947 */ /* 0x022fca000383ffff */
.L_x_3090:
[----:B------:R-:W-:Y:S01]  /*24220*/  MOV R2, RZ ;  /* 0x000000ff00027202 */ /* 0x000fe20000000f00 */
[----:B------:R-:W-:Y:S01]  /*24230*/  IMAD.MOV.U32 R29, RZ, RZ, R10 ;  /* 0x000000ffff1d7224 */ /* 0x000fe200078e000a */
[----:B------:R-:W-:Y:S01]  /*24240*/  MOV R3, 0x24270 ;  /* 0x0002427000037802 */ /* 0x000fe20000000f00 */
[----:B------:R-:W-:Y:S02]  /*24250*/  IMAD.MOV.U32 R30, RZ, RZ, 0x181f ;  /* 0x0000181fff1e7424 */ /* 0x000fe400078e00ff */
[----:B-12---:R-:W-:Y:S05]  /*24260*/  CALL.REL.NOINC `($__internal_50_$__cuda_sm70_shflsync_idx_p) ;  /* 0x00001b0000007944 */ /* 0x006fea0003c00000 */
[----:B------:R-:W-:Y:S01]  /*24270*/  MOV R2, R30 ;  /* 0x0000001e00027202 */ /* 0x000fe20000000f00 */
[----:B-1---5:R-:W-:-:S05]  /*24280*/  BRA `(.L_x_3191) ;  /* 0xffff415000007947 */ /* 0x022fca000383ffff */
.L_x_3091:
[----:B--2---:R-:W-:Y:S01]  /*24290*/  MOV R2, 0x1 ;  /* 0x0000000100027802 */ /* 0x004fe20000000f00 */
[----:B------:R-:W-:Y:S01]  /*242a0*/  IMAD.MOV.U32 R29, RZ, RZ, R6 ;  /* 0x000000ffff1d7224 */ /* 0x000fe200078e0006 */
[----:B------:R-:W-:Y:S01]  /*242b0*/  MOV R3, 0x242e0 ;  /* 0x000242e000037802 */ /* 0x000fe20000000f00 */
[----:B------:R-:W-:Y:S03]  /*242c0*/  IMAD.MOV.U32 R30, RZ, RZ, 0x181f ;  /* 0x0000181fff1e7424 */ /* 0x000fe600078e00ff */
[----:B-1-3--:R-:W-:Y:S05]  /*242d0*/  CALL.REL.NOINC `($__internal_50_$__cuda_sm70_shflsync_idx_p) ;  /* 0x00001a9000007944 */ /* 0x00afea0003c00000 */
        /* <DEDUP_REMOVED lines=8> */
.L_x_3092:
[----:B------:R-:W-:Y:S01]  /*24360*/  MOV R2, RZ ;  /* 0x000000ff00027202 */ /* 0x000fe20000000f00 */
[----:B------:R-:W-:Y:S01]  /*24370*/  IMAD.MOV.U32 R29, RZ, RZ, R4 ;  /* 0x000000ffff1d7224 */ /* 0x000fe200078e0004 */
[----:B------:R-:W-:Y:S01]  /*24380*/  MOV R3, 0x243b0 ;  /* 0x000243b000037802 */ /* 0x000fe20000000f00 */
[----:B------:R-:W-:Y:S02]  /*24390*/  IMAD.MOV.U32 R30, RZ, RZ, 0x1c1f ;  /* 0x00001c1fff1e7424 */ /* 0x000fe400078e00ff */
[----:B------:R-:W-:Y:S05]  /*243a0*/  CALL.REL.NOINC `($__internal_50_$__cuda_sm70_shflsync_idx_p) ;  /* 0x000019c000007944 */ /* 0x000fea0003c00000 */
[----:B------:R-:W-:Y:S01]  /*243b0*/  MOV R2, R30 ;  /* 0x0000001e00027202 */ /* 0x000fe20000000f00 */
[----:B-1---5:R-:W-:-:S05]  /*243c0*/  BRA `(.L_x_3193) ;  /* 0xffff43e000007947 */ /* 0x022fca000383ffff */
.L_x_3093:
[----:B------:R-:W-:Y:S01]  /*243d0*/  MOV R2, 0x1 ;  /* 0x0000000100027802 */ /* 0x000fe20000000f00 */
[----:B------:R-:W-:Y:S01]  /*243e0*/  IMAD.MOV.U32 R29, RZ, RZ, R4 ;  /* 0x000000ffff1d7224 */ /* 0x000fe200078e0004 */
[----:B------:R-:W-:Y:S01]  /*243f0*/  MOV R3, 0x24420 ;  /* 0x0002442000037802 */ /* 0x000fe20000000f00 */
[----:B------:R-:W-:Y:S02]  /*24400*/  IMAD.MOV.U32 R30, RZ, RZ, 0x1c1f ;  /* 0x00001c1fff1e7424 */ /* 0x000fe400078e00ff */
[----:B-1----:R-:W-:Y:S05]  /*24410*/  CALL.REL.NOINC `($__internal_50_$__cuda_sm70_shflsync_idx_p) ;  /* 0x0000195000007944 */ /* 0x002fea0003c00000 */
[----:B------:R-:W-:Y:S01]  /*24420*/  FMNMX.FTZ R2, R8, R13, !PT ;  /* 0x0000000d08027209 */ /* 0x000fe20007810000 */
[----:B------:R-:W-:Y:S03]  /*24430*/  IMAD.IADD R5, R5, 0x1, R30 ;  /* 0x0000000105057824 */ /* 0x000fe600078e021e */
[----:B------:R-:W-:Y:S02]  /*24440*/  FMNMX.FTZ R2, R28, R2, !PT ;  /* 0x000000021c027209 */ /* 0x000fe40007810000 */
[C---:B------:R-:W-:Y:S02]  /*24450*/  ISETP.GT.AND P1, PT, R5.reuse, RZ, PT ;  /* 0x000000ff0500720c */ /* 0x040fe40003f24270 */
[----:B------:R-:W-:Y:S02]  /*24460*/  ISETP.GT.AND P0, PT, R5, 0x1, PT ;  /* 0x000000010500780c */ /* 0x000fe40003f04270 */
[----:B------:R-:W-:Y:S02]  /*24470*/  FSEL R9, R217, -INF , P1 ;  /* 0xff800000d9097808 */ /* 0x000fe40000800000 */
[----:B------:R-:W-:Y:S02]  /*24480*/  ISETP.GT.AND P3, PT, R5, 0x8, PT ;  /* 0x000000080500780c */ /* 0x000fe40003f64270 */
[----:B------:R-:W-:Y:S02]  /*24490*/  FSEL R35, R195, -INF , P0 ;  /* 0xff800000c3237808 */ /* 0x000fe40000000000 */
[----:B------:R-:W-:Y:S02]  /*244a0*/  FMNMX.FTZ R3, R9, R14, !PT ;  /* 0x0000000e09037209 */ /* 0x000fe40007810000 */
        /* <DEDUP_REMOVED lines=24> */
[C---:B------:R-:W-:Y:S02]  /*24630*/  ISETP.GT.AND P1, PT, R5.reuse, 0x28, PT ;  /* 0x000000280500780c */ /* 0x040fe40003f24270 */
[----:B------:R-:W-:Y:S02]  /*24640*/  ISETP.GT.AND P0, PT, R5, 0x29, PT ;  /* 0x000000290500780c */ /* 0x000fe40003f04270 */
[----:B------:R-:W-:Y:S02]  /*24650*/  FMNMX.FTZ R2, R22, R2, !PT ;  /* 0x0000000216027209 */ /* 0x000fe40007810000 */
[----:B------:R-:W-:Y:S02]  /*24660*/  FSEL R17, R184, -INF , P3 ;  /* 0xff800000b8117808 */ /* 0x000fe40001800000 */
[----:B------:R-:W-:Y:S01]  /*24670*/  FMNMX.FTZ R5, R29, R3, !PT ;  /* 0x000000031d057209 */ /* 0x000fe20007810000 */
[----:B------:R-:W-:Y:S01]  /*24680*/  IMAD.MOV.U32 R3, RZ, RZ, 0x2 ;  /* 0x00000002ff037424 */ /* 0x000fe200078e00ff */
[----:B------:R-:W-:Y:S02]  /*24690*/  FMNMX.FTZ R4, R21, R2, !PT ;  /* 0x0000000215047209 */ /* 0x000fe40007810000 */
        /* <DEDUP_REMOVED lines=11> */
[----:B-1---5:R-:W-:Y:S05]  /*24750*/  CALL.REL.NOINC `($__internal_49_$__cuda_sm70_shflsync_bfly_p) ;  /* 0x000015b000007944 */ /* 0x022fea0003c00000 */
[----:B------:R-:W-:Y:S01]  /*24760*/  FMNMX.FTZ R4, R4, R188, !PT ;  /* 0x000000bc04047209 */ /* 0x000fe20007810000 */
[----:B------:R-:W-:Y:S01]  /*24770*/  IMAD.MOV.U32 R3, RZ, RZ, 0x1 ;  /* 0x00000001ff037424 */ /* 0x000fe200078e00ff */
[----:B------:R-:W-:Y:S02]  /*24780*/  MOV R2, 0x247a0 ;  /* 0x000247a000027802 */ /* 0x000fe40000000f00 */
[----:B------:R-:W-:Y:S05]  /*24790*/  CALL.REL.NOINC `($__internal_49_$__cuda_sm70_shflsync_bfly_p) ;  /* 0x0000157000007944 */ /* 0x000fea0003c00000 */
[----:B------:R-:W-:Y:S01]  /*247a0*/  IMAD.MOV.U32 R3, RZ, RZ, 0x2 ;  /* 0x00000002ff037424 */ /* 0x000fe200078e00ff */
[----:B------:R-:W-:Y:S01]  /*247b0*/  FMNMX.FTZ R6, R4, R188, !PT ;  /* 0x000000bc04067209 */ /* 0x000fe20007810000 */
[----:B------:R-:W-:Y:S01]  /*247c0*/  IMAD.MOV.U32 R4, RZ, RZ, R5 ;  /* 0x000000ffff047224 */ /* 0x000fe200078e0005 */
[----:B------:R-:W-:Y:S02]  /*247d0*/  MOV R2, 0x247f0 ;  /* 0x000247f000027802 */ /* 0x000fe40000000f00 */
[----:B------:R-:W-:Y:S05]  /*247e0*/  CALL.REL.NOINC `($__internal_49_$__cuda_sm70_shflsync_bfly_p) ;  /* 0x0000152000007944 */ /* 0x000fea0003c00000 */
[----:B------:R-:W-:Y:S01]  /*247f0*/  FMNMX.FTZ R4, R5, R188, !PT ;  /* 0x000000bc05047209 */ /* 0x000fe20007810000 */
[----:B------:R-:W-:Y:S01]  /*24800*/  IMAD.MOV.U32 R3, RZ, RZ, 0x1 ;  /* 0x00000001ff037424 */ /* 0x000fe200078e00ff */
[----:B------:R-:W-:Y:S02]  /*24810*/  MOV R2, 0x24830 ;  /* 0x0002483000027802 */ /* 0x000fe40000000f00 */
[----:B------:R-:W-:Y:S05]  /*24820*/  CALL.REL.NOINC `($__internal_49_$__cuda_sm70_shflsync_bfly_p) ;  /* 0x000014e000007944 */ /* 0x000fea0003c00000 */
[----:B------:R-:W-:Y:S01]  /*24830*/  MOV R2, R188 ;  /* 0x000000bc00027202 */ /* 0x000fe20000000f00 */
[----:B------:R-:W-:-:S05]  /*24840*/  BRA `(.L_x_3194) ;  /* 0xffff449000007947 */ /* 0x000fca000383ffff */
.L_x_3096:
[----:B------:R-:W-:Y:S01]  /*24850*/  MOV R2, RZ ;  /* 0x000000ff00027202 */ /* 0x000fe20000000f00 */
[----:B------:R-:W-:Y:S01]  /*24860*/  IMAD.MOV.U32 R29, RZ, RZ, R4 ;  /* 0x000000ffff1d7224 */ /* 0x000fe200078e0004 */
[----:B------:R-:W-:Y:S01]  /*24870*/  MOV R3, 0x248a0 ;  /* 0x000248a000037802 */ /* 0x000fe20000000f00 */
[----:B------:R-:W-:Y:S02]  /*24880*/  IMAD.MOV.U32 R30, RZ, RZ, 0x181f ;  /* 0x0000181fff1e7424 */ /* 0x000fe400078e00ff */
[----:B-1234-:R-:W-:Y:S05]  /*24890*/  CALL.REL.NOINC `($__internal_50_$__cuda_sm70_shflsync_idx_p) ;  /* 0x000014d000007944 */ /* 0x01efea0003c00000 */
[----:B------:R-:W-:Y:S01]  /*248a0*/  MOV R2, R30 ;  /* 0x0000001e00027202 */ /* 0x000fe20000000f00 */
[----:B-1---5:R-:W-:-:S05]  /*248b0*/  BRA `(.L_x_3195) ;  /* 0xffff5da000007947 */ /* 0x022fca000383ffff */
.L_x_3099:
[----:B------:R-:W-:Y:S01]  /*248c0*/  MOV R2, 0x1 ;  /* 0x0000000100027802 */ /* 0x000fe20000000f00 */
[----:B------:R-:W-:Y:S01]  /*248d0*/  IMAD.MOV.U32 R29, RZ, RZ, R4 ;  /* 0x000000ffff1d7224 */ /* 0x000fe200078e0004 */
[----:B------:R-:W-:Y:S01]  /*248e0*/  MOV R3, 0x24910 ;  /* 0x0002491000037802 */ /* 0x000fe20000000f00 */
[----:B------:R-:W-:Y:S02]  /*248f0*/  IMAD.MOV.U32 R30, RZ, RZ, 0x181f ;  /* 0x0000181fff1e7424 */ /* 0x000fe400078e00ff */
[----:B-123--:R-:W-:Y:S05]  /*24900*/  CALL.REL.NOINC `($__internal_50_$__cuda_sm70_shflsync_idx_p) ;  /* 0x0000146000007944 */ /* 0x00efea0003c00000 */
        /* <DEDUP_REMOVED lines=8> */
.L_x_3102:
[----:B------:R-:W-:Y:S01]  /*24990*/  MOV R2, RZ ;  /* 0x000000ff00027202 */ /* 0x000fe20000000f00 */
[----:B------:R-:W-:Y:S01]  /*249a0*/  IMAD.MOV.U32 R29, RZ, RZ, R9 ;  /* 0x000000ffff1d7224 */ /* 0x000fe200078e0009 */
[----:B------:R-:W-:Y:S01]  /*249b0*/  MOV R3, 0x249e0 ;  /* 0x000249e000037802 */ /* 0x000fe20000000f00 */
[----:B------:R-:W-:Y:S02]  /*249c0*/  IMAD.MOV.U32 R30, RZ, RZ, 0x181f ;  /* 0x0000181fff1e7424 */ /* 0x000fe400078e00ff */
[----:B-1----:R-:W-:Y:S05]  /*249d0*/  CALL.REL.NOINC `($__internal_50_$__cuda_sm70_shflsync_idx_p) ;  /* 0x0000139000007944 */ /* 0x002fea0003c00000 */
[----:B------:R-:W-:Y:S01]  /*249e0*/  MOV R4, R30 ;  /* 0x0000001e00047202 */ /* 0x000fe20000000f00 */
[----:B-1---5:R-:W-:-:S05]  /*249f0*/  BRA `(.L_x_3197) ;  /* 0xffff6e0000007947 */ /* 0x022fca000383ffff */
.L_x_3103:
[----:B------:R-:W-:Y:S01]  /*24a00*/  MOV R2, RZ ;  /* 0x000000ff00027202 */ /* 0x000fe20000000f00 */
[----:B------:R-:W-:Y:S01]  /*24a10*/  IMAD.MOV.U32 R29, RZ, RZ, R14 ;  /* 0x000000ffff1d7224 */ /* 0x000fe200078e000e */
[----:B------:R-:W-:Y:S01]  /*24a20*/  MOV R3, 0x24a50 ;  /* 0x00024a5000037802 */ /* 0x000fe20000000f00 */
[----:B------:R-:W-:Y:S02]  /*24a30*/  IMAD.MOV.U32 R30, RZ, RZ, 0x181f ;  /* 0x0000181fff1e7424 */ /* 0x000fe400078e00ff */
[----:B-123--:R-:W-:Y:S05]  /*24a40*/  CALL.REL.NOINC `($__internal_50_$__cuda_sm70_shflsync_idx_p) ;  /* 0x0000132000007944 */ /* 0x00efea0003c00000 */
[----:B------:R-:W-:Y:S01]  /*24a50*/  MOV R2, R30 ;  /* 0x0000001e00027202 */ /* 0x000fe20000000f00 */
[----:B-1---5:R-:W-:-:S05]  /*24a60*/  BRA `(.L_x_3198) ;  /* 0xffff6db000007947 */ /* 0x022fca000383ffff */
.L_x_3104:
[----:B--2---:R-:W-:Y:S01]  /*24a70*/  MOV R2, 0x1 ;  /* 0x0000000100027802 */ /* 0x004fe20000000f00 */
[----:B------:R-:W-:Y:S01]  /*24a80*/  IMAD.MOV.U32 R29, RZ, RZ, R9 ;  /* 0x000000ffff1d7224 */ /* 0x000fe200078e0009 */
[----:B------:R-:W-:Y:S01]  /*24a90*/  MOV R3, 0x24ac0 ;  /* 0x00024ac000037802 */ /* 0x000fe20000000f00 */
[----:B------:R-:W-:Y:S03]  /*24aa0*/  IMAD.MOV.U32 R30, RZ, RZ, 0x181f ;  /* 0x0000181fff1e7424 */ /* 0x000fe600078e00ff */
[----:B-1--4-:R-:W-:Y:S05]  /*24ab0*/  CALL.REL.NOINC `($__internal_50_$__cuda_sm70_shflsync_idx_p) ;  /* 0x000012b000007944 */ /* 0x012fea0003c00000 */
        /* <DEDUP_REMOVED lines=8> */
.L_x_3105:
[----:B------:R-:W-:Y:S02]  /*24b40*/  MOV R3, 0x2 ;  /* 0x0000000200037802 */ /* 0x000fe40000000f00 */
[----:B------:R-:W-:Y:S02]  /*24b50*/  MOV R2, 0x24b70 ;  /* 0x00024b7000027802 */ /* 0x000fe40000000f00 */
[----:B------:R-:W-:Y:S05]  /*24b60*/  CALL.REL.NOINC `($__internal_49_$__cuda_sm70_shflsync_bfly_p) ;  /* 0x000011a000007944 */ /* 0x000fea0003c00000 */
[----:B------:R-:W-:Y:S01]  /*24b70*/  MOV R2, R188 ;  /* 0x000000bc00027202 */ /* 0x000fe20000000f00 */
[----:B------:R-:W-:-:S05]  /*24b80*/  BRA `(.L_x_3200) ;  /* 0xffff707000007947 */ /* 0x000fca000383ffff */
.L_x_3106:
[----:B------:R-:W-:Y:S02]  /*24b90*/  MOV R3, 0x1 ;  /* 0x0000000100037802 */ /* 0x000fe40000000f00 */
        /* <DEDUP_REMOVED lines=13> */
.L_x_3108:
[----:B------:R-:W-:Y:S01]  /*24c70*/  IMAD.MOV.U32 R4, RZ, RZ, R234 ;  /* 0x000000ffff047224 */ /* 0x000fe200078e00ea */
[----:B------:R-:W-:-:S02]  /*24c80*/  MOV R3, 0x2 ;  /* 0x0000000200037802 */ /* 0x000fc40000000f00 */
[----:B------:R-:W-:Y:S02]  /*24c90*/  MOV R2, 0x24cb0 ;  /* 0x00024cb000027802 */ /* 0x000fe40000000f00 */
[----:B------:R-:W-:Y:S05]  /*24ca0*/  CALL.REL.NOINC `($__internal_49_$__cuda_sm70_shflsync_bfly_p) ;  /* 0x0000106000007944 */ /* 0x000fea0003c00000 */
[----:B------:R-:W-:Y:S01]  /*24cb0*/  MOV R2, R188 ;  /* 0x000000bc00027202 */ /* 0x000fe20000000f00 */
[----:B------:R-:W-:Y:S05]  /*24cc0*/  BRA `(.L_x_3202) ;  /* 0xffff870000007947 */ /* 0x000fea000383ffff */
.L_x_3109:
[----:B------:R-:W-:Y:S02]  /*24cd0*/  MOV R3, 0x1 ;  /* 0x0000000100037802 */ /* 0x000fe40000000f00 */
[----:B------:R-:W-:Y:S02]  /*24ce0*/  MOV R2, 0x24d00 ;  /* 0x00024d0000027802 */ /* 0x000fe40000000f00 */
[----:B-1----:R-:W-:Y:S05]  /*24cf0*/  CALL.REL.NOINC `($__internal_49_$__cuda_sm70_shflsync_bfly_p) ;  /* 0x0000101000007944 */ /* 0x002fea0003c00000 */
[----:B------:R-:W-:Y:S01]  /*24d00*/  FADD.FTZ R8, R4, R188 ;  /* 0x000000bc04087221 */ /* 0x000fe20000010000 */
[----:B------:R-:W-:Y:S02]  /*24d10*/  MOV R4, R233 ;  /* 0x000000e900047202 */ /* 0x000fe40000000f00 */
[----:B------:R-:W-:Y:S02]  /*24d20*/  MOV R3, 0x2 ;  /* 0x0000000200037802 */ /* 0x000fe40000000f00 */
[----:B------:R-:W-:Y:S02]  /*24d30*/  MOV R2, 0x24d50 ;  /* 0x00024d5000027802 */ /* 0x000fe40000000f00 */
[----:B------:R-:W-:Y:S05]  /*24d40*/  CALL.REL.NOINC `($__internal_49_$__cuda_sm70_shflsync_bfly_p) ;  /* 0x00000fc000007944 */ /* 0x000fea0003c00000 */
[----:B------:R-:W-:Y:S01]  /*24d50*/  FADD.FTZ R4, R233, R188 ;  /* 0x000000bce9047221 */ /* 0x000fe20000010000 */
[----:B------:R-:W-:Y:S02]  /*24d60*/  MOV R3, 0x1 ;  /* 0x0000000100037802 */ /* 0x000fe40000000f00 */
[----:B------:R-:W-:-:S02]  /*24d70*/  MOV R2, 0x24d90 ;  /* 0x00024d9000027802 */ /* 0x000fc40000000f00 */
[----:B------:R-:W-:Y:S05]  /*24d80*/  CALL.REL.NOINC `($__internal_49_$__cuda_sm70_shflsync_bfly_p) ;  /* 0x00000f8000007944 */ /* 0x000fea0003c00000 */
[----:B------:R-:W-:Y:S01]  /*24d90*/  MOV R2, R188 ;  /* 0x000000bc00027202 */ /* 0x000fe20000000f00 */
[----:B------:R-:W-:Y:S05]  /*24da0*/  BRA `(.L_x_3203) ;  /* 0xffff869000007947 */ /* 0x000fea000383ffff */
.L_x_3116:
[----:B--234-:R-:W-:Y:S01]  /*24db0*/  IMAD.MOV.U32 R29, RZ, RZ, R6 ;  /* 0x000000ffff1d7224 */ /* 0x01cfe200078e0006 */
[----:B------:R-:W-:Y:S01]  /*24dc0*/  MOV R2, RZ ;  /* 0x000000ff00027202 */ /* 0x000fe20000000f00 */
[----:B------:R-:W-:Y:S01]  /*24dd0*/  IMAD.MOV.U32 R30, RZ, RZ, 0x181f ;  /* 0x0000181fff1e7424 */ /* 0x000fe200078e00ff */
[----:B------:R-:W-:-:S02]  /*24de0*/  MOV R3, 0x24e00 ;  /* 0x00024e0000037802 */ /* 0x000fc40000000f00 */
[----:B-1----:R-:W-:Y:S05]  /*24df0*/  CALL.REL.NOINC `($__internal_50_$__cuda_sm70_shflsync_idx_p) ;  /* 0x00000f7000007944 */ /* 0x002fea0003c00000 */
[----:B------:R-:W-:Y:S01]  /*24e00*/  MOV R4, R30 ;  /* 0x0000001e00047202 */ /* 0x000fe20000000f00 */
[----:B-1---5:R-:W-:Y:S05]  /*24e10*/  BRA `(.L_x_3204) ;  /* 0xffffa2d000007947 */ /* 0x022fea000383ffff */
.L_x_3117:
[----:B------:R-:W-:Y:S01]  /*24e20*/  IMAD.MOV.U32 R29, RZ, RZ, R16 ;  /* 0x000000ffff1d7224 */ /* 0x000fe200078e0010 */
[----:B------:R-:W-:Y:S01]  /*24e30*/  MOV R2, RZ ;  /* 0x000000ff00027202 */ /* 0x000fe20000000f00 */
[----:B------:R-:W-:Y:S01]  /*24e40*/  IMAD.MOV.U32 R30, RZ, RZ, 0x181f ;  /* 0x0000181fff1e7424 */ /* 0x000fe200078e00ff */
[----:B------:R-:W-:-:S02]  /*24e50*/  MOV R3, 0x24e70 ;  /* 0x00024e7000037802 */ /* 0x000fc40000000f00 */
[----:B-123--:R-:W-:Y:S05]  /*24e60*/  CALL.REL.NOINC `($__internal_50_$__cuda_sm70_shflsync_idx_p) ;  /* 0x00000f0000007944 */ /* 0x00efea0003c00000 */
[----:B------:R-:W-:Y:S01]  /*24e70*/  MOV R2, R30 ;  /* 0x0000001e00027202 */ /* 0x000fe20000000f00 */
[----:B-1---5:R-:W-:Y:S05]  /*24e80*/  BRA `(.L_x_3205) ;  /* 0xffffa28000007947 */ /* 0x022fea000383ffff */
.L_x_3120:
[----:B------:R-:W-:Y:S01]  /*24e90*/  IMAD.MOV.U32 R29, RZ, RZ, R6 ;  /* 0x000000ffff1d7224 */ /* 0x000fe200078e0006 */
[----:B--2---:R-:W-:Y:S01]  /*24ea0*/  MOV R2, 0x1 ;  /* 0x0000000100027802 */ /* 0x004fe20000000f00 */
[----:B------:R-:W-:Y:S01]  /*24eb0*/  IMAD.MOV.U32 R30, RZ, RZ, 0x181f ;  /* 0x0000181fff1e7424 */ /* 0x000fe200078e00ff */
[----:B------:R-:W-:-:S02]  /*24ec0*/  MOV R3, 0x24ee0 ;  /* 0x00024ee000037802 */ /* 0x000fc40000000f00 */
[----:B-1-34-:R-:W-:Y:S05]  /*24ed0*/  CALL.REL.NOINC `($__internal_50_$__cuda_sm70_shflsync_idx_p) ;  /* 0x00000e9000007944 */ /* 0x01afea0003c00000 */
        /* <DEDUP_REMOVED lines=8> */
.L_x_3123:
[----:B------:R-:W-:Y:S01]  /*24f60*/  IMAD.MOV.U32 R29, RZ, RZ, R6 ;  /* 0x000000ffff1d7224 */ /* 0x000fe200078e0006 */
[----:B--2---:R-:W-:Y:S01]  /*24f70*/  MOV R2, 0x2 ;  /* 0x0000000200027802 */ /* 0x004fe20000000f00 */
[----:B------:R-:W-:Y:S01]  /*24f80*/  IMAD.MOV.U32 R30, RZ, RZ, 0x181f ;  /* 0x0000181fff1e7424 */ /* 0x000fe200078e00ff */
[----:B------:R-:W-:Y:S02]  /*24f90*/  MOV R3, 0x24fb0 ;  /* 0x00024fb000037802 */ /* 0x000fe40000000f00 */
[----:B-1-34-:R-:W-:Y:S05]  /*24fa0*/  CALL.REL.NOINC `($__internal_50_$__cuda_sm70_shflsync_idx_p) ;  /* 0x00000dc000007944 */ /* 0x01afea0003c00000 */
[----:B------:R-:W-:Y:S01]  /*24fb0*/  MOV R4, R30 ;  /* 0x0000001e00047202 */ /* 0x000fe20000000f00 */
[----:B-1---5:R-:W-:Y:S05]  /*24fc0*/  BRA `(.L_x_3207) ;  /* 0xffffa42000007947 */ /* 0x022fea000383ffff */
.L_x_3124:
[----:B------:R-:W-:Y:S01]  /*24fd0*/  IMAD.MOV.U32 R29, RZ, RZ, R16 ;  /* 0x000000ffff1d7224 */ /* 0x000fe200078e0010 */
[----:B--2---:R-:W-:Y:S01]  /*24fe0*/  MOV R2, 0x2 ;  /* 0x0000000200027802 */ /* 0x004fe20000000f00 */
[----:B------:R-:W-:Y:S01]  /*24ff0*/  IMAD.MOV.U32 R30, RZ, RZ, 0x181f ;  /* 0x0000181fff1e7424 */ /* 0x000fe200078e00ff */
[----:B------:R-:W-:Y:S02]  /*25000*/  MOV R3, 0x25020 ;  /* 0x0002502000037802 */ /* 0x000fe40000000f00 */
[----:B-1-34-:R-:W-:Y:S05]  /*25010*/  CALL.REL.NOINC `($__internal_50_$__cuda_sm70_shflsync_idx_p) ;  /* 0x00000d5000007944 */ /* 0x01afea0003c00000 */
[----:B------:R-:W-:Y:S01]  /*25020*/  MOV R2, R30 ;  /* 0x0000001e00027202 */ /* 0x000fe20000000f00 */
[----:B-1---5:R-:W-:Y:S05]  /*25030*/  BRA `(.L_x_3208) ;  /* 0xffffa3d000007947 */ /* 0x022fea000383ffff */
.L_x_3127:
[----:B------:R-:W-:Y:S01]  /*25040*/  IMAD.MOV.U32 R29, RZ, RZ, R6 ;  /* 0x000000ffff1d7224 */ /* 0x000fe200078e0006 */
[----:B---34-:R-:W-:Y:S01]  /*25050*/  MOV R2, 0x3 ;  /* 0x0000000300027802 */ /* 0x018fe20000000f00 */
[----:B------:R-:W-:Y:S01]  /*25060*/  IMAD.MOV.U32 R30, RZ, RZ, 0x181f ;  /* 0x0000181fff1e7424 */ /* 0x000fe200078e00ff */
[----:B------:R-:W-:-:S02]  /*25070*/  MOV R3, 0x25090 ;  /* 0x0002509000037802 */ /* 0x000fc40000000f00 */
[----:B-12---:R-:W-:Y:S05]  /*25080*/  CALL.REL.NOINC `($__internal_50_$__cuda_sm70_shflsync_idx_p) ;  /* 0x00000ce000007944 */ /* 0x006fea0003c00000 */
        /* <DEDUP_REMOVED lines=8> */
.L_x_3129:
[----:B------:R-:W-:Y:S01]  /*25110*/  IMAD.MOV.U32 R29, RZ, RZ, R5 ;  /* 0x000000ffff1d7224 */ /* 0x000fe200078e0005 */
[----:B------:R-:W-:Y:S01]  /*25120*/  MOV R2, RZ ;  /* 0x000000ff00027202 */ /* 0x000fe20000000f00 */
[----:B------:R-:W-:Y:S01]  /*25130*/  IMAD.MOV.U32 R30, RZ, RZ, 0x1c1f ;  /* 0x00001c1fff1e7424 */ /* 0x000fe200078e00ff */
[----:B------:R-:W-:Y:S02]  /*25140*/  MOV R3, 0x25160 ;  /* 0x0002516000037802 */ /* 0x000fe40000000f00 */
[----:B------:R-:W-:Y:S05]  /*25150*/  CALL.REL.NOINC `($__internal_50_$__cuda_sm70_shflsync_idx_p) ;  /* 0x00000c1000007944 */ /* 0x000fea0003c00000 */
[----:B------:R-:W-:Y:S01]  /*25160*/  MOV R4, R30 ;  /* 0x0000001e00047202 */ /* 0x000fe20000000f00 */
[----:B-1---5:R-:W-:Y:S05]  /*25170*/  BRA `(.L_x_3210) ;  /* 0xffffa7a000007947 */ /* 0x022fea000383ffff */
.L_x_3130:
[----:B------:R-:W-:Y:S01]  /*25180*/  IMAD.MOV.U32 R29, RZ, RZ, R6 ;  /* 0x000000ffff1d7224 */ /* 0x000fe200078e0006 */
[----:B------:R-:W-:Y:S01]  /*25190*/  MOV R2, RZ ;  /* 0x000000ff00027202 */ /* 0x000fe20000000f00 */
[----:B------:R-:W-:Y:S01]  /*251a0*/  IMAD.MOV.U32 R30, RZ, RZ, 0x1c1f ;  /* 0x00001c1fff1e7424 */ /* 0x000fe200078e00ff */
[----:B------:R-:W-:Y:S02]  /*251b0*/  MOV R3, 0x251d0 ;  /* 0x000251d000037802 */ /* 0x000fe40000000f00 */
[----:B-12---:R-:W-:Y:S05]  /*251c0*/  CALL.REL.NOINC `($__internal_50_$__cuda_sm70_shflsync_idx_p) ;  /* 0x00000ba000007944 */ /* 0x006fea0003c00000 */
[----:B------:R-:W-:Y:S01]  /*251d0*/  MOV R2, R30 ;  /* 0x0000001e00027202 */ /* 0x000fe20000000f00 */
[----:B-1---5:R-:W-:Y:S05]  /*251e0*/  BRA `(.L_x_3211) ;  /* 0xffffa75000007947 */ /* 0x022fea000383ffff */
.L_x_3133:
[----:B------:R-:W-:Y:S01]  /*251f0*/  IMAD.MOV.U32 R29, RZ, RZ, R5 ;  /* 0x000000ffff1d7224 */ /* 0x000fe200078e0005 */
[----:B-1--4-:R-:W-:Y:S01]  /*25200*/  MOV R2, 0x1 ;  /* 0x0000000100027802 */ /* 0x012fe20000000f00 */
[----:B------:R-:W-:Y:S01]  /*25210*/  IMAD.MOV.U32 R30, RZ, RZ, 0x1c1f ;  /* 0x00001c1fff1e7424 */ /* 0x000fe200078e00ff */
[----:B------:R-:W-:-:S02]  /*25220*/  MOV R3, 0x25240 ;  /* 0x0002524000037802 */ /* 0x000fc40000000f00 */
[----:B--23--:R-:W-:Y:S05]  /*25230*/  CALL.REL.NOINC `($__internal_50_$__cuda_sm70_shflsync_idx_p) ;  /* 0x00000b3000007944 */ /* 0x00cfea0003c00000 */
        /* <DEDUP_REMOVED lines=8> */
.L_x_3137:
[----:B------:R-:W-:Y:S01]  /*252c0*/  IMAD.MOV.U32 R29, RZ, RZ, R5 ;  /* 0x000000ffff1d7224 */ /* 0x000fe200078e0005 */
[----:B------:R-:W-:Y:S01]  /*252d0*/  MOV R2, RZ ;  /* 0x000000ff00027202 */ /* 0x000fe20000000f00 */
[----:B------:R-:W-:Y:S01]  /*252e0*/  IMAD.MOV.U32 R30, RZ, RZ, 0x181f ;  /* 0x0000181fff1e7424 */ /* 0x000fe200078e00ff */
[----:B------:R-:W-:Y:S02]  /*252f0*/  MOV R3, 0x25310 ;  /* 0x0002531000037802 */ /* 0x000fe40000000f00 */
[----:B------:R-:W-:Y:S05]  /*25300*/  CALL.REL.NOINC `($__internal_50_$__cuda_sm70_shflsync_idx_p) ;  /* 0x00000a6000007944 */ /* 0x000fea0003c00000 */
[----:B------:R-:W-:Y:S01]  /*25310*/  MOV R4, R30 ;  /* 0x0000001e00047202 */ /* 0x000fe20000000f00 */
[----:B-1---5:R-:W-:Y:S05]  /*25320*/  BRA `(.L_x_3213) ;  /* 0xffffc70000007947 */ /* 0x022fea000383ffff */
.L_x_3138:
[----:B------:R-:W-:Y:S01]  /*25330*/  IMAD.MOV.U32 R29, RZ, RZ, R16 ;  /* 0x000000ffff1d7224 */ /* 0x000fe200078e0010 */
[----:B------:R-:W-:Y:S01]  /*25340*/  MOV R2, RZ ;  /* 0x000000ff00027202 */ /* 0x000fe20000000f00 */
[----:B------:R-:W-:Y:S01]  /*25350*/  IMAD.MOV.U32 R30, RZ, RZ, 0x181f ;  /* 0x0000181fff1e7424 */ /* 0x000fe200078e00ff */
[----:B------:R-:W-:Y:S02]  /*25360*/  MOV R3, 0x25380 ;  /* 0x0002538000037802 */ /* 0x000fe40000000f00 */
[----:B-12---:R-:W-:Y:S05]  /*25370*/  CALL.REL.NOINC `($__internal_50_$__cuda_sm70_shflsync_idx_p) ;  /* 0x000009f000007944 */ /* 0x006fea0003c00000 */
[----:B------:R-:W-:Y:S01]  /*25380*/  MOV R2, R30 ;  /* 0x0000001e00027202 */ /* 0x000fe20000000f00 */
[----:B-1---5:R-:W-:Y:S05]  /*25390*/  BRA `(.L_x_3214) ;  /* 0xffffc6b000007947 */ /* 0x022fea000383ffff */
.L_x_3141:
[----:B------:R-:W-:Y:S01]  /*253a0*/  IMAD.MOV.U32 R29, RZ, RZ, R5 ;  /* 0x000000ffff1d7224 */ /* 0x000fe200078e0005 */
[----:B--2-4-:R-:W-:Y:S01]  /*253b0*/  MOV R2, 0x1 ;  /* 0x0000000100027802 */ /* 0x014fe20000000f00 */
[----:B------:R-:W-:Y:S01]  /*253c0*/  IMAD.MOV.U32 R30, RZ, RZ, 0x181f ;  /* 0x0000181fff1e7424 */ /* 0x000fe200078e00ff */
[----:B------:R-:W-:-:S02]  /*253d0*/  MOV R3, 0x253f0 ;  /* 0x000253f000037802 */ /* 0x000fc40000000f00 */
[----:B-1-3--:R-:W-:Y:S05]  /*253e0*/  CALL.REL.NOINC `($__internal_50_$__cuda_sm70_shflsync_idx_p) ;  /* 0x0000098000007944 */ /* 0x00afea0003c00000 */
        /* <DEDUP_REMOVED lines=8> */
.L_x_3144:
[----:B------:R-:W-:Y:S01]  /*25470*/  IMAD.MOV.U32 R29, RZ, RZ, R5 ;  /* 0x000000ffff1d7224 */ /* 0x000fe200078e0005 */
[----:B-1--4-:R-:W-:Y:S01]  /*25480*/  MOV R2, 0x2 ;  /* 0x0000000200027802 */ /* 0x012fe20000000f00 */
[----:B------:R-:W-:Y:S01]  /*25490*/  IMAD.MOV.U32 R30, RZ, RZ, 0x181f ;  /* 0x0000181fff1e7424 */ /* 0x000fe200078e00ff */
[----:B------:R-:W-:Y:S02]  /*254a0*/  MOV R3, 0x254c0 ;  /* 0x000254c000037802 */ /* 0x000fe40000000f00 */
[----:B--23--:R-:W-:Y:S05]  /*254b0*/  CALL.REL.NOINC `($__internal_50_$__cuda_sm70_shflsync_idx_p) ;  /* 0x000008b000007944 */ /* 0x00cfea0003c00000 */
[----:B------:R-:W-:Y:S01]  /*254c0*/  MOV R4, R30 ;  /* 0x0000001e00047202 */ /* 0x000fe20000000f00 */
[----:B-1---5:R-:W-:Y:S05]  /*254d0*/  BRA `(.L_x_3216) ;  /* 0xffffc86000007947 */ /* 0x022fea000383ffff */
.L_x_3145:
[----:B------:R-:W-:Y:S01]  /*254e0*/  IMAD.MOV.U32 R29, RZ, RZ, R16 ;  /* 0x000000ffff1d7224 */ /* 0x000fe200078e0010 */
[----:B----4-:R-:W-:Y:S01]  /*254f0*/  MOV R2, 0x2 ;  /* 0x0000000200027802 */ /* 0x010fe20000000f00 */
[----:B------:R-:W-:Y:S01]  /*25500*/  IMAD.MOV.U32 R30, RZ, RZ, 0x181f ;  /* 0x0000181fff1e7424 */ /* 0x000fe200078e00ff */
[----:B------:R-:W-:Y:S02]  /*25510*/  MOV R3, 0x25530 ;  /* 0x0002553000037802 */ /* 0x000fe40000000f00 */
[----:B-123--:R-:W-:Y:S05]  /*25520*/  CALL.REL.NOINC `($__internal_50_$__cuda_sm70_shflsync_idx_p) ;  /* 0x0000084000007944 */ /* 0x00efea0003c00000 */
[----:B------:R-:W-:Y:S01]  /*25530*/  MOV R2, R30 ;  /* 0x0000001e00027202 */ /* 0x000fe20000000f00 */
[----:B-1---5:R-:W-:Y:S05]  /*25540*/  BRA `(.L_x_3217) ;  /* 0xffffc81000007947 */ /* 0x022fea000383ffff */
.L_x_3148:
[----:B------:R-:W-:Y:S01]  /*25550*/  IMAD.MOV.U32 R29, RZ, RZ, R5 ;  /* 0x000000ffff1d7224 */ /* 0x000fe200078e0005 */
[----:B-1----:R-:W-:Y:S01]  /*25560*/  MOV R2, 0x3 ;  /* 0x0000000300027802 */ /* 0x002fe20000000f00 */
[----:B------:R-:W-:Y:S01]  /*25570*/  IMAD.MOV.U32 R30, RZ, RZ, 0x181f ;  /* 0x0000181fff1e7424 */ /* 0x000fe200078e00ff */
[----:B------:R-:W-:-:S02]  /*25580*/  MOV R3, 0x255a0 ;  /* 0x000255a000037802 */ /* 0x000fc40000000f00 */
[----:B--234-:R-:W-:Y:S05]  /*25590*/  CALL.REL.NOINC `($__internal_50_$__cuda_sm70_shflsync_idx_p) ;  /* 0x000007d000007944 */ /* 0x01cfea0003c00000 */
        /* <DEDUP_REMOVED lines=8> */
.L_x_3150:
[----:B------:R-:W-:Y:S01]  /*25620*/  IMAD.MOV.U32 R29, RZ, RZ, R28 ;  /* 0x000000ffff1d7224 */ /* 0x000fe200078e001c */
[----:B------:R-:W-:Y:S01]  /*25630*/  MOV R2, RZ ;  /* 0x000000ff00027202 */ /* 0x000fe20000000f00 */
[----:B------:R-:W-:Y:S01]  /*25640*/  IMAD.MOV.U32 R30, RZ, RZ, 0x1f ;  /* 0x0000001fff1e7424 */ /* 0x000fe200078e00ff */
[----:B------:R-:W-:Y:S02]  /*25650*/  MOV R3, 0x25670 ;  /* 0x0002567000037802 */ /* 0x000fe40000000f00 */
[----:B------:R-:W-:Y:S05]  /*25660*/  CALL.REL.NOINC `($__internal_50_$__cuda_sm70_shflsync_idx_p) ;  /* 0x0000070000007944 */ /* 0x000fea0003c00000 */
[----:B------:R-:W-:Y:S01]  /*25670*/  MOV R10, R30 ;  /* 0x0000001e000a7202 */ /* 0x000fe20000000f00 */
[----:B-1---5:R-:W-:Y:S05]  /*25680*/  BRA `(.L_x_3219) ;  /* 0xffffca8000007947 */ /* 0x022fea000383ffff */
.L_x_3151:
[----:B------:R-:W-:Y:S01]  /*25690*/  IMAD.MOV.U32 R29, RZ, RZ, R28 ;  /* 0x000000ffff1d7224 */ /* 0x000fe200078e001c */
[----:B------:R-:W-:Y:S01]  /*256a0*/  MOV R2, 0x1 ;  /* 0x0000000100027802 */ /* 0x000fe20000000f00 */
[----:B------:R-:W-:Y:S01]  /*256b0*/  IMAD.MOV.U32 R30, RZ, RZ, 0x1f ;  /* 0x0000001fff1e7424 */ /* 0x000fe200078e00ff */
[----:B------:R-:W-:Y:S02]  /*256c0*/  MOV R3, 0x256e0 ;  /* 0x000256e000037802 */ /* 0x000fe40000000f00 */
[----:B-12---:R-:W-:Y:S05]  /*256d0*/  CALL.REL.NOINC `($__internal_50_$__cuda_sm70_shflsync_idx_p) ;  /* 0x0000069000007944 */ /* 0x006fea0003c00000 */
[----:B------:R-:W-:Y:S01]  /*256e0*/  MOV R6, R30 ;  /* 0x0000001e00067202 */ /* 0x000fe20000000f00 */
[----:B-1---5:R-:W-:Y:S05]  /*256f0*/  BRA `(.L_x_3220) ;  /* 0xffffca3000007947 */ /* 0x022fea000383ffff */
.L_x_3152:
[----:B------:R-:W-:Y:S01]  /*25700*/  IMAD.MOV.U32 R2, RZ, RZ, R4 ;  /* 0x000000ffff027224 */ /* 0x000fe200078e0004 */
[----:B------:R-:W-:-:S02]  /*25710*/  MOV R5, 0x1 ;  /* 0x0000000100057802 */ /* 0x000fc40000000f00 */
[----:B------:R-:W-:Y:S02]  /*25720*/  MOV R3, 0x25740 ;  /* 0x0002574000037802 */ /* 0x000fe40000000f00 */
[----:B-1234-:R-:W-:Y:S05]  /*25730*/  CALL.REL.NOINC `($__internal_51_$__cuda_sm70_shflsync_up_p) ;  /* 0x000006b000007944 */ /* 0x01efea0003c00000 */
[----:B------:R-:W-:Y:S05]  /*25740*/  BRA `(.L_x_3221) ;  /* 0xffffcb1000007947 */ /* 0x000fea000383ffff */
.L_x_3153:
[----:B------:R-:W-:Y:S01]  /*25750*/  IMAD.MOV.U32 R2, RZ, RZ, R4 ;  /* 0x000000ffff027224 */ /* 0x000fe200078e0004 */
[----:B------:R-:W-:Y:S02]  /*25760*/  MOV R5, 0x2 ;  /* 0x0000000200057802 */ /* 0x000fe40000000f00 */
[----:B------:R-:W-:Y:S02]  /*25770*/  MOV R3, 0x25790 ;  /* 0x0002579000037802 */ /* 0x000fe40000000f00 */
[----:B--2-4-:R-:W-:Y:S05]  /*25780*/  CALL.REL.NOINC `($__internal_51_$__cuda_sm70_shflsync_up_p) ;  /* 0x0000066000007944 */ /* 0x014fea0003c00000 */
        /* <DEDUP_REMOVED lines=25> */
[----:B------:R-:W-:Y:S01]  /*25920*/  MOV R2, R30 ;  /* 0x0000001e00027202 */ /* 0x000fe20000000f00 */
[----:B-1---5:R-:W-:Y:S05]  /*25930*/  BRA `(.L_x_3222) ;  /* 0xffffca2000007947 */ /* 0x022fea000383ffff */
.L_x_3157:
[----:B------:R-:W-:Y:S01]  /*25940*/  IMAD.MOV.U32 R2, RZ, RZ, R4 ;  /* 0x000000ffff027224 */ /* 0x000fe200078e0004 */
[----:B------:R-:W-:Y:S02]  /*25950*/  MOV R5, 0x1 ;  /* 0x0000000100057802 */ /* 0x000fe40000000f00 */
[----:B------:R-:W-:Y:S02]  /*25960*/  MOV R3, 0x25980 ;  /* 0x0002598000037802 */ /* 0x000fe40000000f00 */
[----:B------:R-:W-:Y:S05]  /*25970*/  CALL.REL.NOINC `($__internal_51_$__cuda_sm70_shflsync_up_p) ;  /* 0x0000047000007944 */ /* 0x000fea0003c00000 */
[----:B------:R-:W-:Y:S01]  /*25980*/  MOV R2, R5 ;  /* 0x0000000500027202 */ /* 0x000fe20000000f00 */
[----:B------:R-:W-:Y:S05]  /*25990*/  BRA `(.L_x_3223) ;  /* 0xffffcb2000007947 */ /* 0x000fea000383ffff */
.L_x_3158:
        /* <DEDUP_REMOVED lines=31> */
.L_x_3160:
[----:B------:R-:W-:Y:S02]  /*25b90*/  SEL R2, RZ, 0x1, P0 ;  /* 0x00000001ff027807 */ /* 0x000fe40000000000 */
[----:B------:R-:W-:Y:S02]  /*25ba0*/  MOV R3, 0x25bc0 ;  /* 0x00025bc000037802 */ /* 0x000fe40000000f00 */
[----:B-1----:R-:W-:Y:S05]  /*25bb0*/  CALL.REL.NOINC `($__internal_52_$__cuda_sm70_votesync_ballot) ;  /* 0x000002a000007944 */ /* 0x002fea0003c00000 */
[----:B------:R-:W-:Y:S05]  /*25bc0*/  BRA `(.L_x_3225) ;  /* 0xffffca8000007947 */ /* 0x000fea000383ffff */
.L_x_3161:
[----:B------:R-:W-:Y:S01]  /*25bd0*/  IMAD.MOV.U32 R29, RZ, RZ, R8 ;  /* 0x000000ffff1d7224 */ /* 0x000fe200078e0008 */
[----:B--2---:R-:W-:Y:S01]  /*25be0*/  MOV R2, R11 ;  /* 0x0000000b00027202 */ /* 0x004fe20000000f00 */
[----:B------:R-:W-:Y:S01]  /*25bf0*/  IMAD.MOV.U32 R30, RZ, RZ, 0x1f ;  /* 0x0000001fff1e7424 */ /* 0x000fe200078e00ff */
[----:B------:R-:W-:Y:S02]  /*25c00*/  MOV R3, 0x25c20 ;  /* 0x00025c2000037802 */ /* 0x000fe40000000f00 */
[----:B-1----:R-:W-:Y:S05]  /*25c10*/  CALL.REL.NOINC `($__internal_50_$__cuda_sm70_shflsync_idx_p) ;  /* 0x0000015000007944 */ /* 0x002fea0003c00000 */
[----:B------:R-:W-:Y:S01]  /*25c20*/  IMAD.MOV.U32 R6, RZ, RZ, R30 ;  /* 0x000000ffff067224 */ /* 0x000fe200078e001e */
[----:B------:R-:W-:Y:S01]  /*25c30*/  MOV R2, R11 ;  /* 0x0000000b00027202 */ /* 0x000fe20000000f00 */
[----:B------:R-:W-:Y:S01]  /*25c40*/  IMAD.MOV.U32 R29, RZ, RZ, R9 ;  /* 0x000000ffff1d7224 */ /* 0x000fe200078e0009 */
[----:B------:R-:W-:Y:S02]  /*25c50*/  MOV R30, 0x1f ;  /* 0x0000001f001e7802 */ /* 0x000fe40000000f00 */
[----:B------:R-:W-:-:S02]  /*25c60*/  MOV R3, 0x25c80 ;  /* 0x00025c8000037802 */ /* 0x000fc40000000f00 */
[----:B-1---5:R-:W-:Y:S05]  /*25c70*/  CALL.REL.NOINC `($__internal_50_$__cuda_sm70_shflsync_idx_p) ;  /* 0x000000f000007944 */ /* 0x022fea0003c00000 */
[----:B------:R-:W-:Y:S01]  /*25c80*/  MOV R5, R30 ;  /* 0x0000001e00057202 */ /* 0x000fe20000000f00 */
[----:B-1---5:R-:W-:Y:S05]  /*25c90*/  BRA `(.L_x_3226) ;  /* 0xffffca2000007947 */ /* 0x022fea000383ffff */
.L_x_3164:
[----:B------:R-:W-:Y:S01]  /*25ca0*/  IMAD.MOV.U32 R29, RZ, RZ, R4 ;  /* 0x000000ffff1d7224 */ /* 0x000fe200078e0004 */
[----:B--2---:R-:W-:Y:S01]  /*25cb0*/  MOV R2, R11 ;  /* 0x0000000b00027202 */ /* 0x004fe20000000f00 */
[----:B------:R-:W-:Y:S01]  /*25cc0*/  IMAD.MOV.U32 R30, RZ, RZ, 0x1f ;  /* 0x0000001fff1e7424 */ /* 0x000fe200078e00ff */
[----:B------:R-:W-:-:S02]  /*25cd0*/  MOV R3, 0x25cf0 ;  /* 0x00025cf000037802 */ /* 0x000fc40000000f00 */
[----:B-1--4-:R-:W-:Y:S05]  /*25ce0*/  CALL.REL.NOINC `($__internal_50_$__cuda_sm70_shflsync_idx_p) ;  /* 0x0000008000007944 */ /* 0x012fea0003c00000 */
[----:B------:R-:W-:Y:S01]  /*25cf0*/  MOV R15, R30 ;  /* 0x0000001e000f7202 */ /* 0x000fe20000000f00 */
[----:B-1---5:R-:W-:Y:S05]  /*25d00*/  BRA `(.L_x_3163) ;  /* 0xffffca1000007947 */ /* 0x022fea000383ffff */
        .weak           $__internal_49_$__cuda_sm70_shflsync_bfly_p
        .type           $__internal_49_$__cuda_sm70_shflsync_bfly_p,@function
        .size           $__internal_49_$__cuda_sm70_shflsync_bfly_p,($__internal_50_$__cuda_sm70_shflsync_idx_p - $__internal_49_$__cuda_sm70_shflsync_bfly_p)
$__internal_49_$__cuda_sm70_shflsync_bfly_p:
[----:B------:R-:W-:Y:S02]  /*25d10*/  MOV R188, 0x1f ;  /* 0x0000001f00bc7802 */ /* 0x000fe40000000f00 */
[----:B------:R-:W-:-:S04]  /*25d20*/  MOV R189, 0xffffffff ;  /* 0xffffffff00bd7802 */ /* 0x000fc80000000f00 */
[----:B------:R-:W-:Y:S04]  /*25d30*/  WARPSYNC R189 ;  /* 0x000000bd00007348 */ /* 0x000fe80003800000 */
[----:B------:R1:W2:Y:S02]  /*25d40*/  SHFL.BFLY PT, R188, R4, R3, R188 ;  /* 0x0c00000304bc7389 */ /* 0x0002a400000e00bc */
[----:B-1----:R-:W-:-:S04]  /*25d50*/  MOV R3, 0x0 ;  /* 0x0000000000037802 */ /* 0x002fc80000000f00 */
[----:B--2---:R-:W-:Y:S05]  /*25d60*/  RET.REL.NODEC R2 `(_ZN7cutlass13device_kernelIN5flash19enable_sm80_to_sm89INS1_16FlashAttnFwdSm80INS1_25CollectiveMainloopFwdSm80ILi8ELi1ELb0EN4cute5tupleIJNS5_1CILi128EEENS7_ILi48EEENS7_ILi256EEEEEELi256ENS_6half_tEfNS_4arch4Sm80ELb1ELb0ELb1ELb1ELb1ELb1ELb1ELb1EEENS1_21CollectiveEpilogueFwdINS6_IJS8_SA_S9_EEENS6_IJNS7_ILi1EEESI_SI_EEESC_SE_Li256ELb1ELb1ELb1ELb0EEENS1_36VarlenDynamicPersistentTileSchedulerILi128ELi48ELi256ELi256ELb1ELb1ELb0ELb1ELb1ELb1EEEEEEEEEvNT_6ParamsE) ;  /* 0xfffda29002007950 */ /* 0x004fea0003c3ffff */
        .weak           $__internal_50_$__cuda_sm70_shflsync_idx_p
        .type           $__internal_50_$__cuda_sm70_shflsync_idx_p,@function
        .size           $__internal_50_$__cuda_sm70_shflsync_idx_p,($__internal_51_$__cuda_sm70_shflsync_up_p - $__internal_50_$__cuda_sm70_shflsync_idx_p)
$__internal_50_$__cuda_sm70_shflsync_idx_p:
[----:B------:R1:W-:Y:S02]  /*25d70*/  STL [R1+0x190], R0 ;  /* 0x0001900001007387 */ /* 0x0003e40000100800 */
[----:B-1----:R-:W-:-:S04]  /*25d80*/  MOV R0, 0xffffffff ;  /* 0xffffffff00007802 */ /* 0x002fc80000000f00 */
[----:B------:R-:W-:Y:S04]  /*25d90*/  WARPSYNC R0 ;  /* 0x0000000000007348 */ /* 0x000fe80003800000 */
[----:B------:R1:W2:Y:S04]  /*25da0*/  SHFL.IDX PT, R30, R29, R2, R30 ;  /* 0x000000021d1e7389 */ /* 0x0002a800000e001e */
[----:B-1----:R1:W5:Y:S01]  /*25db0*/  LDL.LU R0, [R1+0x190] ;  /* 0x0001900001007983 */ /* 0x0023620000300800 */
[----:B------:R-:W-:Y:S02]  /*25dc0*/  MOV R2, R3 ;  /* 0x0000000300027202 */ /* 0x000fe40000000f00 */
[----:B------:R-:W-:-:S04]  /*25dd0*/  MOV R3, 0x0 ;  /* 0x0000000000037802 */ /* 0x000fc80000000f00 */
[----:B--2---:R-:W-:Y:S05]  /*25de0*/  RET.REL.NODEC R2 `(_ZN7cutlass13device_kernelIN5flash19enable_sm80_to_sm89INS1_16FlashAttnFwdSm80INS1_25CollectiveMainloopFwdSm80ILi8ELi1ELb0EN4cute5tupleIJNS5_1CILi128EEENS7_ILi48EEENS7_ILi256EEEEEELi256ENS_6half_tEfNS_4arch4Sm80ELb1ELb0ELb1ELb1ELb1ELb1ELb1ELb1EEENS1_21CollectiveEpilogueFwdINS6_IJS8_SA_S9_EEENS6_IJNS7_ILi1EEESI_SI_EEESC_SE_Li256ELb1ELb1ELb1ELb0EEENS1_36VarlenDynamicPersistentTileSchedulerILi128ELi48ELi256ELi256ELb1ELb1ELb0ELb1ELb1ELb1EEEEEEEEEvNT_6ParamsE) ;  /* 0xfffda21002007950 */ /* 0x004fea0003c3ffff */
        .weak           $__internal_51_$__cuda_sm70_shflsync_up_p
        .type           $__internal_51_$__cuda_sm70_shflsync_up_p,@function
        .size           $__internal_51_$__cuda_sm70_shflsync_up_p,($__internal_52_$__cuda_sm70_votesync_ballot - $__internal_51_$__cuda_sm70_shflsync_up_p)
$__internal_51_$__cuda_sm70_shflsync_up_p:
[----:B------:R-:W-:Y:S02]  /*25df0*/  IMAD.MOV.U32 R13, RZ, RZ, -0x1 ;  /* 0xffffffffff0d7424 */ /* 0x000fe400078e00ff */
[----:B------:R-:W-:Y:S02]  /*25e00*/  IMAD.MOV.U32 R11, RZ, RZ, RZ ;  /* 0x000000ffff0b7224 */ /* 0x000fe400078e00ff */
[----:B------:R-:W-:Y:S04]  /*25e10*/  WARPSYNC R13 ;  /* 0x0000000d00007348 */ /* 0x000fe80003800000 */
[----:B------:R1:W2:Y:S02]  /*25e20*/  SHFL.UP PT, R5, R2, R5, R11 ;  /* 0x0400000502057389 */ /* 0x0002a400000e000b */
[----:B-1----:R-:W-:-:S02]  /*25e30*/  MOV R2, R3 ;  /* 0x0000000300027202 */ /* 0x002fc40000000f00 */
[----:B------:R-:W-:-:S04]  /*25e40*/  MOV R3, 0x0 ;  /* 0x0000000000037802 */ /* 0x000fc80000000f00 */
[----:B--2---:R-:W-:Y:S05]  /*25e50*/  RET.REL.NODEC R2 `(_ZN7cutlass13device_kernelIN5flash19enable_sm80_to_sm89INS1_16FlashAttnFwdSm80INS1_25CollectiveMainloopFwdSm80ILi8ELi1ELb0EN4cute5tupleIJNS5_1CILi128EEENS7_ILi48EEENS7_ILi256EEEEEELi256ENS_6half_tEfNS_4arch4Sm80ELb1ELb0ELb1ELb1ELb1ELb1ELb1ELb1EEENS1_21CollectiveEpilogueFwdINS6_IJS8_SA_S9_EEENS6_IJNS7_ILi1EEESI_SI_EEESC_SE_Li256ELb1ELb1ELb1ELb0EEENS1_36VarlenDynamicPersistentTileSchedulerILi128ELi48ELi256ELi256ELb1ELb1ELb0ELb1ELb1ELb1EEEEEEEEEvNT_6ParamsE) ;  /* 0xfffda1a002007950 */ /* 0x004fea0003c3ffff */
        .weak           $__internal_52_$__cuda_sm70_votesync_ballot
        .type           $__internal_52_$__cuda_sm70_votesync_ballot,@function
        .size           $__internal_52_$__cuda_sm70_votesync_ballot,(.L_x_3295 - $__internal_52_$__cuda_sm70_votesync_ballot)
$__internal_52_$__cuda_sm70_votesync_ballot:
[----:B------:R-:W-:Y:S01]  /*25e60*/  ISETP.NE.U32.AND P0, PT, R2, 0x1, PT ;  /* 0x000000010200780c */ /* 0x000fe20003f05070 */
[----:B------:R-:W-:-:S04]  /*25e70*/  IMAD.MOV.U32 R5, RZ, RZ, -0x1 ;  /* 0xffffffffff057424 */ /* 0x000fc800078e00ff */
[----:B------:R-:W-:Y:S08]  /*25e80*/  WARPSYNC R5 ;  /* 0x0000000500007348 */ /* 0x000ff00003800000 */
[----:B------:R-:W-:-:S04]  /*25e90*/  VOTE.ANY R2, PT, !P0 ;  /* 0x0000000000027806 */ /* 0x000fc800040e0100 */
[----:B------:R-:W-:Y:S01]  /*25ea0*/  LOP3.LUT R13, R2, R5, RZ, 0xc0, !PT ;  /* 0x00000005020d7212 */ /* 0x000fe200078ec0ff */
[----:B------:R-:W-:Y:S02]  /*25eb0*/  IMAD.MOV.U32 R2, RZ, RZ, R3 ;  /* 0x000000ffff027224 */ /* 0x000fe400078e0003 */
[----:B------:R-:W-:-:S04]  /*25ec0*/  IMAD.MOV.U32 R3, RZ, RZ, 0x0 ;  /* 0x00000000ff037424 */ /* 0x000fc800078e00ff */
[----:B------:R-:W-:Y:S05]  /*25ed0*/  RET.REL.NODEC R2 `(_ZN7cutlass13device_kernelIN5flash19enable_sm80_to_sm89INS1_16FlashAttnFwdSm80INS1_25CollectiveMainloopFwdSm80ILi8ELi1ELb0EN4cute5tupleIJNS5_1CILi128EEENS7_ILi48EEENS7_ILi256EEEEEELi256ENS_6half_tEfNS_4arch4Sm80ELb1ELb0ELb1ELb1ELb1ELb1ELb1ELb1EEENS1_21CollectiveEpilogueFwdINS6_IJS8_SA_S9_EEENS6_IJNS7_ILi1EEESI_SI_EEESC_SE_Li256ELb1ELb1ELb1ELb0EEENS1_36VarlenDynamicPersistentTileSchedulerILi128ELi48ELi256ELi256ELb1ELb1ELb0ELb1ELb1ELb1EEEEEEEEEvNT_6ParamsE) ;  /* 0xfffda12002007950 */ /* 0x000fea0003c3ffff */
.L_x_3227:
        /* <DEDUP_REMOVED lines=10> */
.L_x_3295:


//--------------------- .nv.shared._ZN7cutlass13device_kernelIN5flash19enable_sm80_to_sm89INS1_16FlashAttnFwdSm80INS1_25CollectiveMainloopFwdSm80ILi8ELi1ELb1EN4cute5tupleIJNS5_1CILi128EEENS7_ILi64EEENS7_ILi256EEEEEELi256ENS_6half_tEfNS_4arch4Sm80ELb0ELb0ELb1ELb0ELb1ELb0ELb1ELb1EEENS1_21CollectiveEpilogueFwdINS6_IJS8_SA_S9_EEENS6_IJNS7_ILi1EEESI_SI_EEESC_SE_Li256ELb0ELb1ELb1ELb0EEENS1_19SingleTileSchedulerILb0ELb1ELb1ELi128EEEEEEEEEvNT_6ParamsE --------------------------
	.section	.nv.shared._ZN7cutlass13device_kernelIN5flash19enable_sm80_to_sm89INS1_16FlashAttnFwdSm80INS1_25CollectiveMainloopFwdSm80ILi8ELi1ELb1EN4cute5tupleIJNS5_1CILi128EEENS7_ILi64EEENS7_ILi256EEEEEELi256ENS_6half_tEfNS_4arch4Sm80ELb0ELb0ELb1ELb0ELb1ELb0ELb1ELb1EEENS1_21CollectiveEpilogueFwdINS6_IJS8_SA_S9_EEENS6_IJNS7_ILi1EEESI_SI_EEESC_SE_Li256ELb0ELb1ELb1ELb0EEENS1_19SingleTileSchedulerILb0ELb1ELb1ELi128EEEEEEEEEvNT_6ParamsE,"aw",@nobits
	.sectionflags	@""
	.align	16


//--------------------- .nv.global                --------------------------
	.section	.nv.global,"aw",@nobits
.nv.global:
	.type		_ZN86_INTERNAL_97bd09b1_50_flash_fwd_hdim256_fp16_paged_split_softcap_sm80_cu_9d2915ae_33254cute1_E,@object
	.size		_ZN86_INTERNAL_97bd09b1_50_flash_fwd_hdim256_fp16_paged_split_softcap_sm80_cu_9d2915ae_33254cute1_E,(_ZN86_INTERNAL_97bd09b1_50_flash_fwd_hdim256_fp16_paged_split_softcap_sm80_cu_9d2915ae_33254cuda3std3__45__cpo6cbeginE - _ZN86_INTERNAL_97bd09b1_50_flash_fwd_hdim256_fp16_paged_split_softcap_sm80_cu_9d2915ae_33254cute1_E)
_ZN86_INTERNAL_97bd09b1_50_flash_fwd_hdim256_fp16_paged_split_softcap_sm80_cu_9d2915ae_33254cute1_E:
	.zero		1
	.type		_ZN86_INTERNAL_97bd09b1_50_flash_fwd_hdim256_fp16_paged_split_softcap_sm80_cu_9d2915ae_33254cuda3std3__45__cpo6cbeginE,@object
	.size		_ZN86_INTERNAL_97bd09b1_50_flash_fwd_hdim256_fp16_paged_split_softcap_sm80_cu_9d2915ae_33254cuda3std3__45__cpo6cbeginE,(_ZN86_INTERNAL_97bd09b1_50_flash_fwd_hdim256_fp16_paged_split_softcap_sm80_cu_9d2915ae_33254cuda3std3__48in_placeE - _ZN86_INTERNAL_97bd09b1_50_flash_fwd_hdim256_fp16_paged_split_softcap_sm80_cu_9d2915ae_33254cuda3std3__45__cpo6cbeginE)
_ZN86_INTERNAL_97bd09b1_50_flash_fwd_hdim256_fp16_paged_split_softcap_sm80_cu_9d2915ae_33254cuda3std3__45__cpo6cbeginE:
	.zero		1
	.type		_ZN86_INTERNAL_97bd09b1_50_flash_fwd_hdim256_fp16_paged_split_softcap_sm80_cu_9d2915ae_33254cuda3std3__48in_placeE,@object
	.size		_ZN86_INTERNAL_97bd09b1_50_flash_fwd_hdim256_fp16_paged_split_softcap_sm80_cu_9d2915ae_33254cuda3std3__48in_placeE,(_ZN86_INTERNAL_97bd09b1_50_flash_fwd_hdim256_fp16_paged_split_softcap_sm80_cu_9d2915ae_33254cuda3std6ranges3__45__cpo9iter_moveE - _ZN86_INTERNAL_97bd09b1_50_flash_fwd_hdim256_fp16_paged_split_softcap_sm80_cu_9d2915ae_33254cuda3std3__48in_placeE)
_ZN86_INTERNAL_97bd09b1_50_flash_fwd_hdim256_fp16_paged_split_softcap_sm80_cu_9d2915ae_33254cuda3std3__48in_placeE:
	.zero		1
	.type		_ZN86_INTERNAL_97bd09b1_50_flash_fwd_hdim256_fp16_paged_split_softcap_sm80_cu_9d2915ae_33254cuda3std6ranges3__45__cpo9iter_moveE,@object
	.size		_ZN86_INTERNAL_97bd09b1_50_flash_fwd_hdim256_fp16_paged_split_softcap_sm80_cu_9d2915ae_33254cuda3std6ranges3__45__cpo9iter_moveE,(_ZN86_INTERNAL_97bd09b1_50_flash_fwd_hdim256_fp16_paged_split_softcap_sm80_cu_9d2915ae_33254cuda3std3__45__cpo5beginE - _ZN86_INTERNAL_97bd09b1_50_flash_fwd_hdim256_fp16_paged_split_softcap_sm80_cu_9d2915ae_33254cuda3std6ranges3__45__cpo9iter_moveE)
_ZN86_INTERNAL_97bd09b1_50_flash_fwd_hdim256_fp16_paged_split_softcap_sm80_cu_9d2915ae_33254cuda3std6ranges3__45__cpo9iter_moveE:
	.zero		1
	.type		_ZN86_INTERNAL_97bd09b1_50_flash_fwd_hdim256_fp16_paged_split_softcap_sm80_cu_9d2915ae_33254cuda3std3__45__cpo5beginE,@object
	.size		_ZN86_INTERNAL_97bd09b1_50_flash_fwd_hdim256_fp16_paged_split_softcap_sm80_cu_9d2915ae_33254cuda3std3__45__cpo5beginE,(_ZN86_INTERNAL_97bd09b1_50_flash_fwd_hdim256_fp16_paged_split_softcap_sm80_cu_9d2915ae_33254cuda3std3__488_GLOBAL__N__97bd09b1_50_flash_fwd_hdim256_fp16_paged_split_softcap_sm80_cu_9d2915ae_33256ignoreE - _ZN86_INTERNAL_97bd09b1_50_flash_fwd_hdim256_fp16_paged_split_softcap_sm80_cu_9d2915ae_33254cuda3std3__45__cpo5beginE)
_ZN86_INTERNAL_97bd09b1_50_flash_fwd_hdim256_fp16_paged_split_softcap_sm80_cu_9d2915ae_33254cuda3std3__45__cpo5beginE:
	.zero		1
	.type		_ZN86_INTERNAL_97bd09b1_50_flash_fwd_hdim256_fp16_paged_split_softcap_sm80_cu_9d2915ae_33254cuda3std3__488_GLOBAL__N__97bd09b1_50_flash_fwd_hdim256_fp16_paged_split_softcap_sm80_cu_9d2915ae_33256ignoreE,@object
	.size		_ZN86_INTERNAL_97bd09b1_50_flash_fwd_hdim256_fp16_paged_split_softcap_sm80_cu_9d2915ae_33254cuda3std3__488_GLOBAL__N__97bd09b1_50_flash_fwd_hdim256_fp16_paged_split_softcap_sm80_cu_9d2915ae_33256ignoreE,(_ZN86_INTERNAL_97bd09b1_50_flash_fwd_hdim256_fp16_paged_split_softcap_sm80_cu_9d2915ae_33254cute7productE - _ZN86_INTERNAL_97bd09b1_50_flash_fwd_hdim256_fp16_paged_split_softcap_sm80_cu_9d2915ae_33254cuda3std3__488_GLOBAL__N__97bd09b1_50_flash_fwd_hdim256_fp16_paged_split_softcap_sm80_cu_9d2915ae_33256ignoreE)
_ZN86_INTERNAL_97bd09b1_50_flash_fwd_hdim256_fp16_paged_split_softcap_sm80_cu_9d2915ae_33254cuda3std3__488_GLOBAL__N__97bd09b1_50_flash_fwd_hdim256_fp16_paged_split_softcap_sm80_cu_9d2915ae_33256ignoreE:
	.zero		1
	.type		_ZN86_INTERNAL_97bd09b1_50_flash_fwd_hdim256_fp16_paged_split_softcap_sm80_cu_9d2915ae_33254cute7productE,@object
	.size		_ZN86_INTERNAL_97bd09b1_50_flash_fwd_hdim256_fp16_paged_split_softcap_sm80_cu_9d2915ae_33254cute7productE,(_ZN86_INTERNAL_97bd09b1_50_flash_fwd_hdim256_fp16_paged_split_softcap_sm80_cu_9d2915ae_33254cuda3std3__45__cpo3endE - _ZN86_INTERNAL_97bd09b1_50_flash_fwd_hdim256_fp16_paged_split_softcap_sm80_cu_9d2915ae_33254cute7productE)
_ZN86_INTERNAL_97bd09b1_50_flash_fwd_hdim256_fp16_paged_split_softcap_sm80_cu_9d2915ae_33254cute7productE:
	.zero		1
	.type		_ZN86_INTERNAL_97bd09b1_50_flash_fwd_hdim256_fp16_paged_split_softcap_sm80_cu_9d2915ae_33254cuda3std3__45__cpo3endE,@object
	.size		_ZN86_INTERNAL_97bd09b1_50_flash_fwd_hdim256_fp16_paged_split_softcap_sm80_cu_9d2915ae_33254cuda3std3__45__cpo3endE,(_ZN86_INTERNAL_97bd09b1_50_flash_fwd_hdim256_fp16_paged_split_softcap_sm80_cu_9d2915ae_33254cuda3std3__419piecewise_constructE - _ZN86_INTERNAL_97bd09b1_50_flash_fwd_hdim256_fp16_paged_split_softcap_sm80_cu_9d2915ae_33254cuda3std3__45__cpo3endE)
_ZN86_INTERNAL_97bd09b1_50_flash_fwd_hdim256_fp16_paged_split_softcap_sm80_cu_9d2915ae_33254cuda3std3__45__cpo3endE:
	.zero		1
	.type		_ZN86_INTERNAL_97bd09b1_50_flash_fwd_hdim256_fp16_paged_split_softcap_sm80_cu_9d2915ae_33254cuda3std3__419piecewise_constructE,@object
	.size		_ZN86_INTERNAL_97bd09b1_50_flash_fwd_hdim256_fp16_paged_split_softcap_sm80_cu_9d2915ae_33254cuda3std3__419piecewise_constructE,(_ZN86_INTERNAL_97bd09b1_50_flash_fwd_hdim256_fp16_paged_split_softcap_sm80_cu_9d2915ae_33254cuda3std3__45__cpo4cendE - _ZN86_INTERNAL_97bd09b1_50_flash_fwd_hdim256_fp16_paged_split_softcap_sm80_cu_9d2915ae_33254cuda3std3__419piecewise_constructE)
_ZN86_INTERNAL_97bd09b1_50_flash_fwd_hdim256_fp16_paged_split_softcap_sm80_cu_9d2915ae_33254cuda3std3__419piecewise_constructE:
	.zero		1
	.type		_ZN86_INTERNAL_97bd09b1_50_flash_fwd_hdim256_fp16_paged_split_softcap_sm80_cu_9d2915ae_33254cuda3std3__45__cpo4cendE,@object
	.size		_ZN86_INTERNAL_97bd09b1_50_flash_fwd_hdim256_fp16_paged_split_softcap_sm80_cu_9d2915ae_33254cuda3std3__45__cpo4cendE,(_ZN86_INTERNAL_97bd09b1_50_flash_fwd_hdim256_fp16_paged_split_softcap_sm80_cu_9d2915ae_33254cuda3std6ranges3__45__cpo4swapE - _ZN86_INTERNAL_97bd09b1_50_flash_fwd_hdim256_fp16_paged_split_softcap_sm80_cu_9d2915ae_33254cuda3std3__45__cpo4cendE)
_ZN86_INTERNAL_97bd09b1_50_flash_fwd_hdim256_fp16_paged_split_softcap_sm80_cu_9d2915ae_33254cuda3std3__45__cpo4cendE:
	.zero		1
	.type		_ZN86_INTERNAL_97bd09b1_50_flash_fwd_hdim256_fp16_paged_split_softcap_sm80_cu_9d2915ae_33254cuda3std6ranges3__45__cpo4swapE,@object
	.size		_ZN86_INTERNAL_97bd09b1_50_flash_fwd_hdim256_fp16_paged_split_softcap_sm80_cu_9d2915ae_33254cuda3std6ranges3__45__cpo4swapE,(.L_7 - _ZN86_INTERNAL_97bd09b1_50_flash_fwd_hdim256_fp16_paged_split_softcap_sm80_cu_9d2915ae_33254cuda3std6ranges3__45__cpo4swapE)
_ZN86_INTERNAL_97bd09b1_50_flash_fwd_hdim256_fp16_paged_split_softcap_sm80_cu_9d2915ae_33254cuda3std6ranges3__45__cpo4swapE:
	.zero		1
.L_7:


//--------------------- .nv.shared._ZN7cutlass13device_kernelIN5flash19enable_sm80_to_sm89INS1_16FlashAttnFwdSm80INS1_25CollectiveMainloopFwdSm80ILi8ELi1ELb1EN4cute5tupleIJNS5_1CILi128EEENS7_ILi48EEENS7_ILi256EEEEEELi256ENS_6half_tEfNS_4arch4Sm80ELb0ELb0ELb1ELb1ELb1ELb0ELb1ELb1EEENS1_21CollectiveEpilogueFwdINS6_IJS8_SA_S9_EEENS6_IJNS7_ILi1EEESI_SI_EEESC_SE_Li256ELb1ELb1ELb1ELb0EEENS1_36VarlenDynamicPersistentTileSchedulerILi128ELi48ELi256ELi256ELb1ELb1ELb0ELb0ELb1ELb1EEEEEEEEEvNT_6ParamsE --------------------------
	.section	.nv.shared._ZN7cutlass13device_kernelIN5flash19enable_sm80_to_sm89INS1_16FlashAttnFwdSm80INS1_25CollectiveMainloopFwdSm80ILi8ELi1ELb1EN4cute5tupleIJNS5_1CILi128EEENS7_ILi48EEENS7_ILi256EEEEEELi256ENS_6half_tEfNS_4arch4Sm80ELb0ELb0ELb1ELb1ELb1ELb0ELb1ELb1EEENS1_21CollectiveEpilogueFwdINS6_IJS8_SA_S9_EEENS6_IJNS7_ILi1EEESI_SI_EEESC_SE_Li256ELb1ELb1ELb1ELb0EEENS1_36VarlenDynamicPersistentTileSchedulerILi128ELi48ELi256ELi256ELb1ELb1ELb0ELb0ELb1ELb1EEEEEEEEEvNT_6ParamsE,"aw",@nobits
	.sectionflags	@""
	.align	16


//--------------------- .nv.shared._ZN7cutlass13device_kernelIN5flash19enable_sm80_to_sm89INS1_16FlashAttnFwdSm80INS1_25CollectiveMainloopFwdSm80ILi8ELi1ELb0EN4cute5tupleIJNS5_1CILi128EEENS7_ILi32EEENS7_ILi256EEEEEELi256ENS_6half_tEfNS_4arch4Sm80ELb0ELb0ELb1ELb1ELb1ELb1ELb1ELb1EEENS1_21CollectiveEpilogueFwdINS6_IJS8_SA_S9_EEENS6_IJNS7_ILi1EEESI_SI_EEESC_SE_Li256ELb1ELb1ELb1ELb0EEENS1_36VarlenDynamicPersistentTileSchedulerILi128ELi32ELi256ELi256ELb1ELb1ELb0ELb0ELb1ELb1EEEEEEEEEvNT_6ParamsE --------------------------
	.section	.nv.shared._ZN7cutlass13device_kernelIN5flash19enable_sm80_to_sm89INS1_16FlashAttnFwdSm80INS1_25CollectiveMainloopFwdSm80ILi8ELi1ELb0EN4cute5tupleIJNS5_1CILi128EEENS7_ILi32EEENS7_ILi256EEEEEELi256ENS_6half_tEfNS_4arch4Sm80ELb0ELb0ELb1ELb1ELb1ELb1ELb1ELb1EEENS1_21CollectiveEpilogueFwdINS6_IJS8_SA_S9_EEENS6_IJNS7_ILi1EEESI_SI_EEESC_SE_Li256ELb1ELb1ELb1ELb0EEENS1_36VarlenDynamicPersistentTileSchedulerILi128ELi32ELi256ELi256ELb1ELb1ELb0ELb0ELb1ELb1EEEEEEEEEvNT_6ParamsE,"aw",@nobits
	.sectionflags	@""
	.align	16


//--------------------- .nv.shared._ZN7cutlass13device_kernelIN5flash19enable_sm80_to_sm89INS1_16FlashAttnFwdSm80INS1_25CollectiveMainloopFwdSm80ILi8ELi1ELb1EN4cute5tupleIJNS5_1CILi128EEENS7_ILi48EEENS7_ILi256EEEEEELi256ENS_6half_tEfNS_4arch4Sm80ELb0ELb1ELb1ELb0ELb1ELb0ELb1ELb1EEENS1_21CollectiveEpilogueFwdINS6_IJS8_SA_S9_EEENS6_IJNS7_ILi1EEESI_SI_EEESC_SE_Li256ELb0ELb1ELb1ELb0EEENS1_19SingleTileSchedulerILb0ELb1ELb1ELi128EEEEEEEEEvNT_6ParamsE --------------------------
	.section	.nv.shared._ZN7cutlass13device_kernelIN5flash19enable_sm80_to_sm89INS1_16FlashAttnFwdSm80INS1_25CollectiveMainloopFwdSm80ILi8ELi1ELb1EN4cute5tupleIJNS5_1CILi128EEENS7_ILi48EEENS7_ILi256EEEEEELi256ENS_6half_tEfNS_4arch4Sm80ELb0ELb1ELb1ELb0ELb1ELb0ELb1ELb1EEENS1_21CollectiveEpilogueFwdINS6_IJS8_SA_S9_EEENS6_IJNS7_ILi1EEESI_SI_EEESC_SE_Li256ELb0ELb1ELb1ELb0EEENS1_19SingleTileSchedulerILb0ELb1ELb1ELi128EEEEEEEEEvNT_6ParamsE,"aw",@nobits
	.sectionflags	@""
	.align	16


//--------------------- .nv.shared._ZN7cutlass13device_kernelIN5flash19enable_sm80_to_sm89INS1_16FlashAttnFwdSm80INS1_25CollectiveMainloopFwdSm80ILi8ELi1ELb1EN4cute5tupleIJNS5_1CILi128EEENS7_ILi48EEENS7_ILi256EEEEEELi256ENS_6half_tEfNS_4arch4Sm80ELb0ELb1ELb1ELb1ELb1ELb0ELb1ELb1EEENS1_21CollectiveEpilogueFwdINS6_IJS8_SA_S9_EEENS6_IJNS7_ILi1EEESI_SI_EEESC_SE_Li256ELb1ELb1ELb1ELb0EEENS1_36VarlenDynamicPersistentTileSchedulerILi128ELi48ELi256ELi256ELb1ELb1ELb0ELb1ELb0ELb1EEEEEEEEEvNT_6ParamsE --------------------------
	.section	.nv.shared._ZN7cutlass13device_kernelIN5flash19enable_sm80_to_sm89INS1_16FlashAttnFwdSm80INS1_25CollectiveMainloopFwdSm80ILi8ELi1ELb1EN4cute5tupleIJNS5_1CILi128EEENS7_ILi48EEENS7_ILi256EEEEEELi256ENS_6half_tEfNS_4arch4Sm80ELb0ELb1ELb1ELb1ELb1ELb0ELb1ELb1EEENS1_21CollectiveEpilogueFwdINS6_IJS8_SA_S9_EEENS6_IJNS7_ILi1EEESI_SI_EEESC_SE_Li256ELb1ELb1ELb1ELb0EEENS1_36VarlenDynamicPersistentTileSchedulerILi128ELi48ELi256ELi256ELb1ELb1ELb0ELb1ELb0ELb1EEEEEEEEEvNT_6ParamsE,"aw",@nobits
	.sectionflags	@""
	.align	16


//--------------------- .nv.shared._ZN7cutlass13device_kernelIN5flash19enable_sm80_to_sm89INS1_16FlashAttnFwdSm80INS1_25CollectiveMainloopFwdSm80ILi8ELi1ELb0EN4cute5tupleIJNS5_1CILi128EEENS7_ILi32EEENS7_ILi256EEEEEELi256ENS_6half_tEfNS_4arch4Sm80ELb0ELb1ELb1ELb1ELb1ELb1ELb1ELb1EEENS1_21CollectiveEpilogueFwdINS6_IJS8_SA_S9_EEENS6_IJNS7_ILi1EEESI_SI_EEESC_SE_Li256ELb1ELb1ELb1ELb0EEENS1_36VarlenDynamicPersistentTileSchedulerILi128ELi32ELi256ELi256ELb1ELb1ELb0ELb1ELb0ELb1EEEEEEEEEvNT_6ParamsE --------------------------
	.section	.nv.shared._ZN7cutlass13device_kernelIN5flash19enable_sm80_to_sm89INS1_16FlashAttnFwdSm80INS1_25CollectiveMainloopFwdSm80ILi8ELi1ELb0EN4cute5tupleIJNS5_1CILi128EEENS7_ILi32EEENS7_ILi256EEEEEELi256ENS_6half_tEfNS_4arch4Sm80ELb0ELb1ELb1ELb1ELb1ELb1ELb1ELb1EEENS1_21CollectiveEpilogueFwdINS6_IJS8_SA_S9_EEENS6_IJNS7_ILi1EEESI_SI_EEESC_SE_Li256ELb1ELb1ELb1ELb0EEENS1_36VarlenDynamicPersistentTileSchedulerILi128ELi32ELi256ELi256ELb1ELb1ELb0ELb1ELb0ELb1EEEEEEEEEvNT_6ParamsE,"aw",@nobits
	.sectionflags	@""
	.align	16


//--------------------- .nv.shared._ZN7cutlass13device_kernelIN5flash19enable_sm80_to_sm89INS1_16FlashAttnFwdSm80INS1_25CollectiveMainloopFwdSm80ILi8ELi1ELb1EN4cute5tupleIJNS5_1CILi128EEENS7_ILi64EEENS7_ILi256EEEEEELi256ENS_6half_tEfNS_4arch4Sm80ELb1ELb0ELb1ELb0ELb1ELb0ELb1ELb1EEENS1_21CollectiveEpilogueFwdINS6_IJS8_SA_S9_EEENS6_IJNS7_ILi1EEESI_SI_EEESC_SE_Li256ELb0ELb1ELb1ELb0EEENS1_30DynamicPersistentTileSchedulerILi256ELi256ELb1ELb1ELb0EEEEEEEEEvNT_6ParamsE --------------------------
	.section	.nv.shared._ZN7cutlass13device_kernelIN5flash19enable_sm80_to_sm89INS1_16FlashAttnFwdSm80INS1_25CollectiveMainloopFwdSm80ILi8ELi1ELb1EN4cute5tupleIJNS5_1CILi128EEENS7_ILi64EEENS7_ILi256EEEEEELi256ENS_6half_tEfNS_4arch4Sm80ELb1ELb0ELb1ELb0ELb1ELb0ELb1ELb1EEENS1_21CollectiveEpilogueFwdINS6_IJS8_SA_S9_EEENS6_IJNS7_ILi1EEESI_SI_EEESC_SE_Li256ELb0ELb1ELb1ELb0EEENS1_30DynamicPersistentTileSchedulerILi256ELi256ELb1ELb1ELb0EEEEEEEEEvNT_6ParamsE,"aw",@nobits
	.sectionflags	@""
	.align	16


//--------------------- .nv.shared._ZN7cutlass13device_kernelIN5flash19enable_sm80_to_sm89INS1_16FlashAttnFwdSm80INS1_25CollectiveMainloopFwdSm80ILi8ELi1ELb1EN4cute5tupleIJNS5_1CILi128EEENS7_ILi48EEENS7_ILi256EEEEEELi256ENS_6half_tEfNS_4arch4Sm80ELb1ELb0ELb1ELb1ELb1ELb0ELb1ELb1EEENS1_21CollectiveEpilogueFwdINS6_IJS8_SA_S9_EEENS6_IJNS7_ILi1EEESI_SI_EEESC_SE_Li256ELb1ELb1ELb1ELb0EEENS1_36VarlenDynamicPersistentTileSchedulerILi128ELi48ELi256ELi256ELb1ELb1ELb0ELb1ELb1ELb1EEEEEEEEEvNT_6ParamsE --------------------------
	.section	.nv.shared._ZN7cutlass13device_kernelIN5flash19enable_sm80_to_sm89INS1_16FlashAttnFwdSm80INS1_25CollectiveMainloopFwdSm80ILi8ELi1ELb1EN4cute5tupleIJNS5_1CILi128EEENS7_ILi48EEENS7_ILi256EEEEEELi256ENS_6half_tEfNS_4arch4Sm80ELb1ELb0ELb1ELb1ELb1ELb0ELb1ELb1EEENS1_21CollectiveEpilogueFwdINS6_IJS8_SA_S9_EEENS6_IJNS7_ILi1EEESI_SI_EEESC_SE_Li256ELb1ELb1ELb1ELb0EEENS1_36VarlenDynamicPersistentTileSchedulerILi128ELi48ELi256ELi256ELb1ELb1ELb0ELb1ELb1ELb1EEEEEEEEEvNT_6ParamsE,"aw",@nobits
	.sectionflags	@""
	.align	16


//--------------------- .nv.shared._ZN7cutlass13device_kernelIN5flash19enable_sm80_to_sm89INS1_16FlashAttnFwdSm80INS1_25CollectiveMainloopFwdSm80ILi8ELi1ELb0EN4cute5tupleIJNS5_1CILi128EEENS7_ILi32EEENS7_ILi256EEEEEELi256ENS_6half_tEfNS_4arch4Sm80ELb1ELb0ELb1ELb1ELb1ELb1ELb1ELb1EEENS1_21CollectiveEpilogueFwdINS6_IJS8_SA_S9_EEENS6_IJNS7_ILi1EEESI_SI_EEESC_SE_Li256ELb1ELb1ELb1ELb0EEENS1_36VarlenDynamicPersistentTileSchedulerILi128ELi32ELi256ELi256ELb1ELb1ELb0ELb1ELb1ELb1EEEEEEEEEvNT_6ParamsE --------------------------
	.section	.nv.shared._ZN7cutlass13device_kernelIN5flash19enable_sm80_to_sm89INS1_16FlashAttnFwdSm80INS1_25CollectiveMainloopFwdSm80ILi8ELi1ELb0EN4cute5tupleIJNS5_1CILi128EEENS7_ILi32EEENS7_ILi256EEEEEELi256ENS_6half_tEfNS_4arch4Sm80ELb1ELb0ELb1ELb1ELb1ELb1ELb1ELb1EEENS1_21CollectiveEpilogueFwdINS6_IJS8_SA_S9_EEENS6_IJNS7_ILi1EEESI_SI_EEESC_SE_Li256ELb1ELb1ELb1ELb0EEENS1_36VarlenDynamicPersistentTileSchedulerILi128ELi32ELi256ELi256ELb1ELb1ELb0ELb1ELb1ELb1EEEEEEEEEvNT_6ParamsE,"aw",@nobits
	.sectionflags	@""
	.align	16


//--------------------- .nv.shared._ZN7cutlass13device_kernelIN5flash19enable_sm80_to_sm89INS1_16FlashAttnFwdSm80INS1_25CollectiveMainloopFwdSm80ILi8ELi1ELb0EN4cute5tupleIJNS5_1CILi128EEENS7_ILi96EEENS7_ILi256EEEEEELi256ENS_6half_tEfNS_4arch4Sm80ELb0ELb0ELb1ELb0ELb1ELb0ELb1ELb1EEENS1_21CollectiveEpilogueFwdINS6_IJS8_SA_S9_EEENS6_IJNS7_ILi1EEESI_SI_EEESC_SE_Li256ELb0ELb1ELb1ELb0EEENS1_19SingleTileSchedulerILb0ELb1ELb1ELi128EEEEEEEEEvNT_6ParamsE --------------------------
	.section	.nv.shared._ZN7cutlass13device_kernelIN5flash19enable_sm80_to_sm89INS1_16FlashAttnFwdSm80INS1_25CollectiveMainloopFwdSm80ILi8ELi1ELb0EN4cute5tupleIJNS5_1CILi128EEENS7_ILi96EEENS7_ILi256EEEEEELi256ENS_6half_tEfNS_4arch4Sm80ELb0ELb0ELb1ELb0ELb1ELb0ELb1ELb1EEENS1_21CollectiveEpilogueFwdINS6_IJS8_SA_S9_EEENS6_IJNS7_ILi1EEESI_SI_EEESC_SE_Li256ELb0ELb1ELb1ELb0EEENS1_19SingleTileSchedulerILb0ELb1ELb1ELi128EEEEEEEEEvNT_6ParamsE,"aw",@nobits
	.sectionflags	@""
	.align	16


//--------------------- .nv.shared._ZN7cutlass13device_kernelIN5flash19enable_sm80_to_sm89INS1_16FlashAttnFwdSm80INS1_25CollectiveMainloopFwdSm80ILi8ELi1ELb0EN4cute5tupleIJNS5_1CILi128EEENS7_ILi64EEENS7_ILi256EEEEEELi256ENS_6half_tEfNS_4arch4Sm80ELb0ELb0ELb1ELb1ELb1ELb0ELb1ELb1EEENS1_21CollectiveEpilogueFwdINS6_IJS8_SA_S9_EEENS6_IJNS7_ILi1EEESI_SI_EEESC_SE_Li256ELb1ELb1ELb1ELb0EEENS1_36VarlenDynamicPersistentTileSchedulerILi128ELi64ELi256ELi256ELb1ELb1ELb0ELb0ELb1ELb1EEEEEEEEEvNT_6ParamsE --------------------------
	.section	.nv.shared._ZN7cutlass13device_kernelIN5flash19enable_sm80_to_sm89INS1_16FlashAttnFwdSm80INS1_25CollectiveMainloopFwdSm80ILi8ELi1ELb0EN4cute5tupleIJNS5_1CILi128EEENS7_ILi64EEENS7_ILi256EEEEEELi256ENS_6half_tEfNS_4arch4Sm80ELb0ELb0ELb1ELb1ELb1ELb0ELb1ELb1EEENS1_21CollectiveEpilogueFwdINS6_IJS8_SA_S9_EEENS6_IJNS7_ILi1EEESI_SI_EEESC_SE_Li256ELb1ELb1ELb1ELb0EEENS1_36VarlenDynamicPersistentTileSchedulerILi128ELi64ELi256ELi256ELb1ELb1ELb0ELb0ELb1ELb1EEEEEEEEEvNT_6ParamsE,"aw",@nobits
	.sectionflags	@""
	.align	16


//--------------------- .nv.shared._ZN7cutlass13device_kernelIN5flash19enable_sm80_to_sm89INS1_16FlashAttnFwdSm80INS1_25CollectiveMainloopFwdSm80ILi8ELi1ELb0EN4cute5tupleIJNS5_1CILi128EEENS7_ILi48EEENS7_ILi256EEEEEELi256ENS_6half_tEfNS_4arch4Sm80ELb0ELb0ELb1ELb1ELb1ELb1ELb1ELb1EEENS1_21CollectiveEpilogueFwdINS6_IJS8_SA_S9_EEENS6_IJNS7_ILi1EEESI_SI_EEESC_SE_Li256ELb1ELb1ELb1ELb0EEENS1_36VarlenDynamicPersistentTileSchedulerILi128ELi48ELi256ELi256ELb1ELb1ELb0ELb0ELb1ELb1EEEEEEEEEvNT_6ParamsE --------------------------
	.section	.nv.shared._ZN7cutlass13device_kernelIN5flash19enable_sm80_to_sm89INS1_16FlashAttnFwdSm80INS1_25CollectiveMainloopFwdSm80ILi8ELi1ELb0EN4cute5tupleIJNS5_1CILi128EEENS7_ILi48EEENS7_ILi256EEEEEELi256ENS_6half_tEfNS_4arch4Sm80ELb0ELb0ELb1ELb1ELb1ELb1ELb1ELb1EEENS1_21CollectiveEpilogueFwdINS6_IJS8_SA_S9_EEENS6_IJNS7_ILi1EEESI_SI_EEESC_SE_Li256ELb1ELb1ELb1ELb0EEENS1_36VarlenDynamicPersistentTileSchedulerILi128ELi48ELi256ELi256ELb1ELb1ELb0ELb0ELb1ELb1EEEEEEEEEvNT_6ParamsE,"aw",@nobits
	.sectionflags	@""
	.align	16


//--------------------- .nv.shared._ZN7cutlass13device_kernelIN5flash19enable_sm80_to_sm89INS1_16FlashAttnFwdSm80INS1_25CollectiveMainloopFwdSm80ILi8ELi1ELb0EN4cute5tupleIJNS5_1CILi128EEENS7_ILi64EEENS7_ILi256EEEEEELi256ENS_6half_tEfNS_4arch4Sm80ELb0ELb1ELb1ELb0ELb1ELb0ELb1ELb1EEENS1_21CollectiveEpilogueFwdINS6_IJS8_SA_S9_EEENS6_IJNS7_ILi1EEESI_SI_EEESC_SE_Li256ELb0ELb1ELb1ELb0EEENS1_19SingleTileSchedulerILb0ELb1ELb1ELi128EEEEEEEEEvNT_6ParamsE --------------------------
	.section	.nv.shared._ZN7cutlass13device_kernelIN5flash19enable_sm80_to_sm89INS1_16FlashAttnFwdSm80INS1_25CollectiveMainloopFwdSm80ILi8ELi1ELb0EN4cute5tupleIJNS5_1CILi128EEENS7_ILi64EEENS7_ILi256EEEEEELi256ENS_6half_tEfNS_4arch4Sm80ELb0ELb1ELb1ELb0ELb1ELb0ELb1ELb1EEENS1_21CollectiveEpilogueFwdINS6_IJS8_SA_S9_EEENS6_IJNS7_ILi1EEESI_SI_EEESC_SE_Li256ELb0ELb1ELb1ELb0EEENS1_19SingleTileSchedulerILb0ELb1ELb1ELi128EEEEEEEEEvNT_6ParamsE,"aw",@nobits
	.sectionflags	@""
	.align	16


//--------------------- .nv.shared._ZN7cutlass13device_kernelIN5flash19enable_sm80_to_sm89INS1_16FlashAttnFwdSm80INS1_25CollectiveMainloopFwdSm80ILi8ELi1ELb0EN4cute5tupleIJNS5_1CILi128EEENS7_ILi64EEENS7_ILi256EEEEEELi256ENS_6half_tEfNS_4arch4Sm80ELb0ELb1ELb1ELb1ELb1ELb0ELb1ELb1EEENS1_21CollectiveEpilogueFwdINS6_IJS8_SA_S9_EEENS6_IJNS7_ILi1EEESI_SI_EEESC_SE_Li256ELb1ELb1ELb1ELb0EEENS1_36VarlenDynamicPersistentTileSchedulerILi128ELi64ELi256ELi256ELb1ELb1ELb0ELb1ELb0ELb1EEEEEEEEEvNT_6ParamsE --------------------------
	.section	.nv.shared._ZN7cutlass13device_kernelIN5flash19enable_sm80_to_sm89INS1_16FlashAttnFwdSm80INS1_25CollectiveMainloopFwdSm80ILi8ELi1ELb0EN4cute5tupleIJNS5_1CILi128EEENS7_ILi64EEENS7_ILi256EEEEEELi256ENS_6half_tEfNS_4arch4Sm80ELb0ELb1ELb1ELb1ELb1ELb0ELb1ELb1EEENS1_21CollectiveEpilogueFwdINS6_IJS8_SA_S9_EEENS6_IJNS7_ILi1EEESI_SI_EEESC_SE_Li256ELb1ELb1ELb1ELb0EEENS1_36VarlenDynamicPersistentTileSchedulerILi128ELi64ELi256ELi256ELb1ELb1ELb0ELb1ELb0ELb1EEEEEEEEEvNT_6ParamsE,"aw",@nobits
	.sectionflags	@""
	.align	16


//--------------------- .nv.shared._ZN7cutlass13device_kernelIN5flash19enable_sm80_to_sm89INS1_16FlashAttnFwdSm80INS1_25CollectiveMainloopFwdSm80ILi8ELi1ELb0EN4cute5tupleIJNS5_1CILi128EEENS7_ILi48EEENS7_ILi256EEEEEELi256ENS_6half_tEfNS_4arch4Sm80ELb0ELb1ELb1ELb1ELb1ELb1ELb1ELb1EEENS1_21CollectiveEpilogueFwdINS6_IJS8_SA_S9_EEENS6_IJNS7_ILi1EEESI_SI_EEESC_SE_Li256ELb1ELb1ELb1ELb0EEENS1_36VarlenDynamicPersistentTileSchedulerILi128ELi48ELi256ELi256ELb1ELb1ELb0ELb1ELb0ELb1EEEEEEEEEvNT_6ParamsE --------------------------
	.section	.nv.shared._ZN7cutlass13device_kernelIN5flash19enable_sm80_to_sm89INS1_16FlashAttnFwdSm80INS1_25CollectiveMainloopFwdSm80ILi8ELi1ELb0EN4cute5tupleIJNS5_1CILi128EEENS7_ILi48EEENS7_ILi256EEEEEELi256ENS_6half_tEfNS_4arch4Sm80ELb0ELb1ELb1ELb1ELb1ELb1ELb1ELb1EEENS1_21CollectiveEpilogueFwdINS6_IJS8_SA_S9_EEENS6_IJNS7_ILi1EEESI_SI_EEESC_SE_Li256ELb1ELb1ELb1ELb0EEENS1_36VarlenDynamicPersistentTileSchedulerILi128ELi48ELi256ELi256ELb1ELb1ELb0ELb1ELb0ELb1EEEEEEEEEvNT_6ParamsE,"aw",@nobits
	.sectionflags	@""
	.align	16


//--------------------- .nv.shared._ZN7cutlass13device_kernelIN5flash19enable_sm80_to_sm89INS1_16FlashAttnFwdSm80INS1_25CollectiveMainloopFwdSm80ILi8ELi1ELb0EN4cute5tupleIJNS5_1CILi128EEENS7_ILi96EEENS7_ILi256EEEEEELi256ENS_6half_tEfNS_4arch4Sm80ELb1ELb0ELb1ELb0ELb1ELb0ELb1ELb1EEENS1_21CollectiveEpilogueFwdINS6_IJS8_SA_S9_EEENS6_IJNS7_ILi1EEESI_SI_EEESC_SE_Li256ELb0ELb1ELb1ELb0EEENS1_30DynamicPersistentTileSchedulerILi256ELi256ELb1ELb1ELb0EEEEEEEEEvNT_6ParamsE --------------------------
	.section	.nv.shared._ZN7cutlass13device_kernelIN5flash19enable_sm80_to_sm89INS1_16FlashAttnFwdSm80INS1_25CollectiveMainloopFwdSm80ILi8ELi1ELb0EN4cute5tupleIJNS5_1CILi128EEENS7_ILi96EEENS7_ILi256EEEEEELi256ENS_6half_tEfNS_4arch4Sm80ELb1ELb0ELb1ELb0ELb1ELb0ELb1ELb1EEENS1_21CollectiveEpilogueFwdINS6_IJS8_SA_S9_EEENS6_IJNS7_ILi1EEESI_SI_EEESC_SE_Li256ELb0ELb1ELb1ELb0EEENS1_30DynamicPersistentTileSchedulerILi256ELi256ELb1ELb1ELb0EEEEEEEEEvNT_6ParamsE,"aw",@nobits
	.sectionflags	@""
	.align	16


//--------------------- .nv.shared._ZN7cutlass13device_kernelIN5flash19enable_sm80_to_sm89INS1_16FlashAttnFwdSm80INS1_25CollectiveMainloopFwdSm80ILi8ELi1ELb0EN4cute5tupleIJNS5_1CILi128EEENS7_ILi64EEENS7_ILi256EEEEEELi256ENS_6half_tEfNS_4arch4Sm80ELb1ELb0ELb1ELb1ELb1ELb0ELb1ELb1EEENS1_21CollectiveEpilogueFwdINS6_IJS8_SA_S9_EEENS6_IJNS7_ILi1EEESI_SI_EEESC_SE_Li256ELb1ELb1ELb1ELb0EEENS1_36VarlenDynamicPersistentTileSchedulerILi128ELi64ELi256ELi256ELb1ELb1ELb0ELb1ELb1ELb1EEEEEEEEEvNT_6ParamsE --------------------------
	.section	.nv.shared._ZN7cutlass13device_kernelIN5flash19enable_sm80_to_sm89INS1_16FlashAttnFwdSm80INS1_25CollectiveMainloopFwdSm80ILi8ELi1ELb0EN4cute5tupleIJNS5_1CILi128EEENS7_ILi64EEENS7_ILi256EEEEEELi256ENS_6half_tEfNS_4arch4Sm80ELb1ELb0ELb1ELb1ELb1ELb0ELb1ELb1EEENS1_21CollectiveEpilogueFwdINS6_IJS8_SA_S9_EEENS6_IJNS7_ILi1EEESI_SI_EEESC_SE_Li256ELb1ELb1ELb1ELb0EEENS1_36VarlenDynamicPersistentTileSchedulerILi128ELi64ELi256ELi256ELb1ELb1ELb0ELb1ELb1ELb1EEEEEEEEEvNT_6ParamsE,"aw",@nobits
	.sectionflags	@""
	.align	16


//--------------------- .nv.shared._ZN7cutlass13device_kernelIN5flash19enable_sm80_to_sm89INS1_16FlashAttnFwdSm80INS1_25CollectiveMainloopFwdSm80ILi8ELi1ELb0EN4cute5tupleIJNS5_1CILi128EEENS7_ILi48EEENS7_ILi256EEEEEELi256ENS_6half_tEfNS_4arch4Sm80ELb1ELb0ELb1ELb1ELb1ELb1ELb1ELb1EEENS1_21CollectiveEpilogueFwdINS6_IJS8_SA_S9_EEENS6_IJNS7_ILi1EEESI_SI_EEESC_SE_Li256ELb1ELb1ELb1ELb0EEENS1_36VarlenDynamicPersistentTileSchedulerILi128ELi48ELi256ELi256ELb1ELb1ELb0ELb1ELb1ELb1EEEEEEEEEvNT_6ParamsE --------------------------
	.section	.nv.shared._ZN7cutlass13device_kernelIN5flash19enable_sm80_to_sm89INS1_16FlashAttnFwdSm80INS1_25CollectiveMainloopFwdSm80ILi8ELi1ELb0EN4cute5tupleIJNS5_1CILi128EEENS7_ILi48EEENS7_ILi256EEEEEELi256ENS_6half_tEfNS_4arch4Sm80ELb1ELb0ELb1ELb1ELb1ELb1ELb1ELb1EEENS1_21CollectiveEpilogueFwdINS6_IJS8_SA_S9_EEENS6_IJNS7_ILi1EEESI_SI_EEESC_SE_Li256ELb1ELb1ELb1ELb0EEENS1_36VarlenDynamicPersistentTileSchedulerILi128ELi48ELi256ELi256ELb1ELb1ELb0ELb1ELb1ELb1EEEEEEEEEvNT_6ParamsE,"aw",@nobits
	.sectionflags	@""
	.align	16
